	.target	sm_100a

	.elftype	@"ET_EXEC"


//--------------------- .note.nv.tkinfo           --------------------------
	.section	.note.nv.tkinfo,"",@"SHT_NOTE"
	.sectionflags	@"SHF_NOTE_NV_TKINFO"
	.tkinfo
        /*0018*/ 	.word	0x00000002
        /*0030*/ 	.string	""
        /*0030*/ 	.string	"ptxas"
        /*0030*/ 	.string	"Cuda compilation tools, release 13.0, V13.0.88"
        /*0030*/ 	.string	"Build cuda_13.0.r13.0/compiler.36424714_0"
        /*0030*/ 	.string	"-arch sm_100a -m 64 "



//--------------------- .note.nv.cuinfo           --------------------------
	.section	.note.nv.cuinfo,"",@"SHT_NOTE"
	.sectionflags	@"SHF_NOTE_NV_CUINFO"
        /*0018*/ 	.short	0x0002
        /*001a*/ 	.short	0x0064
        /*001c*/ 	.short	0x0082
	.zero		2


//--------------------- .nv.info                  --------------------------
	.section	.nv.info,"",@"SHT_CUDA_INFO"
	.align	4


	//----- nvinfo : EIATTR_REGCOUNT
	.align		4
        /*0000*/ 	.byte	0x04, 0x2f
        /*0002*/ 	.short	(.L_29 - .L_28)
	.align		4
.L_28:
        /*0004*/ 	.word	index@(_Z23gemm_half_q_half_kernelILi1ELi128ELb1ELb0ELi32EEvPK6__halfPKjS4_S2_PS0_iiiiPKtS7_iiiiiibS2_i)
        /*0008*/ 	.word	0x00000025


	//----- nvinfo : EIATTR_FRAME_SIZE
	.align		4
.L_29:
        /*000c*/ 	.byte	0x04, 0x11
        /*000e*/ 	.short	(.L_31 - .L_30)
	.align		4
.L_30:
        /*0010*/ 	.word	index@(_Z23gemm_half_q_half_kernelILi1ELi128ELb1ELb0ELi32EEvPK6__halfPKjS4_S2_PS0_iiiiPKtS7_iiiiiibS2_i)
        /*0014*/ 	.word	0x00000000


	//----- nvinfo : EIATTR_REGCOUNT
	.align		4
.L_31:
        /*0018*/ 	.byte	0x04, 0x2f
        /*001a*/ 	.short	(.L_33 - .L_32)
	.align		4
.L_32:
        /*001c*/ 	.word	index@(_Z23gemm_half_q_half_kernelILi1ELi38ELb1ELb0ELi32EEvPK6__halfPKjS4_S2_PS0_iiiiPKtS7_iiiiiibS2_i)
        /*0020*/ 	.word	0x0000002e


	//----- nvinfo : EIATTR_FRAME_SIZE
	.align		4
.L_33:
        /*0024*/ 	.byte	0x04, 0x11
        /*0026*/ 	.short	(.L_35 - .L_34)
	.align		4
.L_34:
        /*0028*/ 	.word	index@(_Z23gemm_half_q_half_kernelILi1ELi38ELb1ELb0ELi32EEvPK6__halfPKjS4_S2_PS0_iiiiPKtS7_iiiiiibS2_i)
        /*002c*/ 	.word	0x00000000


	//----- nvinfo : EIATTR_REGCOUNT
	.align		4
.L_35:
        /*0030*/ 	.byte	0x04, 0x2f
        /*0032*/ 	.short	(.L_37 - .L_36)
	.align		4
.L_36:
        /*0034*/ 	.word	index@(_Z23gemm_half_q_half_kernelILi1ELi20ELb1ELb0ELi32EEvPK6__halfPKjS4_S2_PS0_iiiiPKtS7_iiiiiibS2_i)
        /*0038*/ 	.word	0x0000002a


	//----- nvinfo : EIATTR_FRAME_SIZE
	.align		4
.L_37:
        /*003c*/ 	.byte	0x04, 0x11
        /*003e*/ 	.short	(.L_39 - .L_38)
	.align		4
.L_38:
        /*0040*/ 	.word	index@(_Z23gemm_half_q_half_kernelILi1ELi20ELb1ELb0ELi32EEvPK6__halfPKjS4_S2_PS0_iiiiPKtS7_iiiiiibS2_i)
        /*0044*/ 	.word	0x00000000


	//----- nvinfo : EIATTR_REGCOUNT
	.align		4
.L_39:
        /*0048*/ 	.byte	0x04, 0x2f
        /*004a*/ 	.short	(.L_41 - .L_40)
	.align		4
.L_40:
        /*004c*/ 	.word	index@(_Z23gemm_half_q_half_kernelILi1ELi140ELb1ELb0ELi32EEvPK6__halfPKjS4_S2_PS0_iiiiPKtS7_iiiiiibS2_i)
        /*0050*/ 	.word	0x0000002e


	//----- nvinfo : EIATTR_FRAME_SIZE
	.align		4
.L_41:
        /*0054*/ 	.byte	0x04, 0x11
        /*0056*/ 	.short	(.L_43 - .L_42)
	.align		4
.L_42:
        /*0058*/ 	.word	index@(_Z23gemm_half_q_half_kernelILi1ELi140ELb1ELb0ELi32EEvPK6__halfPKjS4_S2_PS0_iiiiPKtS7_iiiiiibS2_i)
        /*005c*/ 	.word	0x00000000


	//----- nvinfo : EIATTR_REGCOUNT
	.align		4
.L_43:
        /*0060*/ 	.byte	0x04, 0x2f
        /*0062*/ 	.short	(.L_45 - .L_44)
	.align		4
.L_44:
        /*0064*/ 	.word	index@(_Z23gemm_half_q_half_kernelILi1ELi152ELb1ELb0ELi32EEvPK6__halfPKjS4_S2_PS0_iiiiPKtS7_iiiiiibS2_i)
        /*0068*/ 	.word	0x0000002e


	//----- nvinfo : EIATTR_FRAME_SIZE
	.align		4
.L_45:
        /*006c*/ 	.byte	0x04, 0x11
        /*006e*/ 	.short	(.L_47 - .L_46)
	.align		4
.L_46:
        /*0070*/ 	.word	index@(_Z23gemm_half_q_half_kernelILi1ELi152ELb1ELb0ELi32EEvPK6__halfPKjS4_S2_PS0_iiiiPKtS7_iiiiiibS2_i)
        /*0074*/ 	.word	0x00000000


	//----- nvinfo : EIATTR_REGCOUNT
	.align		4
.L_47:
        /*0078*/ 	.byte	0x04, 0x2f
        /*007a*/ 	.short	(.L_49 - .L_48)
	.align		4
.L_48:
        /*007c*/ 	.word	index@(_Z23gemm_half_q_half_kernelILi1ELi176ELb1ELb0ELi32EEvPK6__halfPKjS4_S2_PS0_iiiiPKtS7_iiiiiibS2_i)
        /*0080*/ 	.word	0x00000032


	//----- nvinfo : EIATTR_FRAME_SIZE
	.align		4
.L_49:
        /*0084*/ 	.byte	0x04, 0x11
        /*0086*/ 	.short	(.L_51 - .L_50)
	.align		4
.L_50:
        /*0088*/ 	.word	index@(_Z23gemm_half_q_half_kernelILi1ELi176ELb1ELb0ELi32EEvPK6__halfPKjS4_S2_PS0_iiiiPKtS7_iiiiiibS2_i)
        /*008c*/ 	.word	0x00000000


	//----- nvinfo : EIATTR_REGCOUNT
	.align		4
.L_51:
        /*0090*/ 	.byte	0x04, 0x2f
        /*0092*/ 	.short	(.L_53 - .L_52)
	.align		4
.L_52:
        /*0094*/ 	.word	index@(_Z23gemm_half_q_half_kernelILi1ELi172ELb1ELb0ELi32EEvPK6__halfPKjS4_S2_PS0_iiiiPKtS7_iiiiiibS2_i)
        /*0098*/ 	.word	0x00000038


	//----- nvinfo : EIATTR_FRAME_SIZE
	.align		4
.L_53:
        /*009c*/ 	.byte	0x04, 0x11
        /*009e*/ 	.short	(.L_55 - .L_54)
	.align		4
.L_54:
        /*00a0*/ 	.word	index@(_Z23gemm_half_q_half_kernelILi1ELi172ELb1ELb0ELi32EEvPK6__halfPKjS4_S2_PS0_iiiiPKtS7_iiiiiibS2_i)
        /*00a4*/ 	.word	0x00000000


	//----- nvinfo : EIATTR_REGCOUNT
	.align		4
.L_55:
        /*00a8*/ 	.byte	0x04, 0x2f
        /*00aa*/ 	.short	(.L_57 - .L_56)
	.align		4
.L_56:
        /*00ac*/ 	.word	index@(_Z23gemm_half_q_half_kernelILi1ELi10ELb1ELb0ELi32EEvPK6__halfPKjS4_S2_PS0_iiiiPKtS7_iiiiiibS2_i)
        /*00b0*/ 	.word	0x0000002c


	//----- nvinfo : EIATTR_FRAME_SIZE
	.align		4
.L_57:
        /*00b4*/ 	.byte	0x04, 0x11
        /*00b6*/ 	.short	(.L_59 - .L_58)
	.align		4
.L_58:
        /*00b8*/ 	.word	index@(_Z23gemm_half_q_half_kernelILi1ELi10ELb1ELb0ELi32EEvPK6__halfPKjS4_S2_PS0_iiiiPKtS7_iiiiiibS2_i)
        /*00bc*/ 	.word	0x00000000


	//----- nvinfo : EIATTR_REGCOUNT
	.align		4
.L_59:
        /*00c0*/ 	.byte	0x04, 0x2f
        /*00c2*/ 	.short	(.L_61 - .L_60)
	.align		4
.L_60:
        /*00c4*/ 	.word	index@(_Z23gemm_half_q_half_kernelILi1ELi40ELb1ELb0ELi32EEvPK6__halfPKjS4_S2_PS0_iiiiPKtS7_iiiiiibS2_i)
        /*00c8*/ 	.word	0x0000002e


	//----- nvinfo : EIATTR_FRAME_SIZE
	.align		4
.L_61:
        /*00cc*/ 	.byte	0x04, 0x11
        /*00ce*/ 	.short	(.L_63 - .L_62)
	.align		4
.L_62:
        /*00d0*/ 	.word	index@(_Z23gemm_half_q_half_kernelILi1ELi40ELb1ELb0ELi32EEvPK6__halfPKjS4_S2_PS0_iiiiPKtS7_iiiiiibS2_i)
        /*00d4*/ 	.word	0x00000000


	//----- nvinfo : EIATTR_REGCOUNT
	.align		4
.L_63:
        /*00d8*/ 	.byte	0x04, 0x2f
        /*00da*/ 	.short	(.L_65 - .L_64)
	.align		4
.L_64:
        /*00dc*/ 	.word	index@(_Z23gemm_half_q_half_kernelILi1ELi160ELb1ELb0ELi32EEvPK6__halfPKjS4_S2_PS0_iiiiPKtS7_iiiiiibS2_i)
        /*00e0*/ 	.word	0x0000002d


	//----- nvinfo : EIATTR_FRAME_SIZE
	.align		4
.L_65:
        /*00e4*/ 	.byte	0x04, 0x11
        /*00e6*/ 	.short	(.L_67 - .L_66)
	.align		4
.L_66:
        /*00e8*/ 	.word	index@(_Z23gemm_half_q_half_kernelILi1ELi160ELb1ELb0ELi32EEvPK6__halfPKjS4_S2_PS0_iiiiPKtS7_iiiiiibS2_i)
        /*00ec*/ 	.word	0x00000000


	//----- nvinfo : EIATTR_REGCOUNT
	.align		4
.L_67:
        /*00f0*/ 	.byte	0x04, 0x2f
        /*00f2*/ 	.short	(.L_69 - .L_68)
	.align		4
.L_68:
        /*00f4*/ 	.word	index@(_Z23gemm_half_q_half_kernelILi1ELi190ELb1ELb0ELi32EEvPK6__halfPKjS4_S2_PS0_iiiiPKtS7_iiiiiibS2_i)
        /*00f8*/ 	.word	0x00000038


	//----- nvinfo : EIATTR_FRAME_SIZE
	.align		4
.L_69:
        /*00fc*/ 	.byte	0x04, 0x11
        /*00fe*/ 	.short	(.L_71 - .L_70)
	.align		4
.L_70:
        /*0100*/ 	.word	index@(_Z23gemm_half_q_half_kernelILi1ELi190ELb1ELb0ELi32EEvPK6__halfPKjS4_S2_PS0_iiiiPKtS7_iiiiiibS2_i)
        /*0104*/ 	.word	0x00000000


	//----- nvinfo : EIATTR_REGCOUNT
	.align		4
.L_71:
        /*0108*/ 	.byte	0x04, 0x2f
        /*010a*/ 	.short	(.L_73 - .L_72)
	.align		4
.L_72:
        /*010c*/ 	.word	index@(_Z23gemm_half_q_half_kernelILi1ELi128ELb1ELb0ELi64EEvPK6__halfPKjS4_S2_PS0_iiiiPKtS7_iiiiiibS2_i)
        /*0110*/ 	.word	0x0000002b


	//----- nvinfo : EIATTR_FRAME_SIZE
	.align		4
.L_73:
        /*0114*/ 	.byte	0x04, 0x11
        /*0116*/ 	.short	(.L_75 - .L_74)
	.align		4
.L_74:
        /*0118*/ 	.word	index@(_Z23gemm_half_q_half_kernelILi1ELi128ELb1ELb0ELi64EEvPK6__halfPKjS4_S2_PS0_iiiiPKtS7_iiiiiibS2_i)
        /*011c*/ 	.word	0x00000010


	//----- nvinfo : EIATTR_REGCOUNT
	.align		4
.L_75:
        /*0120*/ 	.byte	0x04, 0x2f
        /*0122*/ 	.short	(.L_77 - .L_76)
	.align		4
.L_76:
        /*0124*/ 	.word	index@(_Z23gemm_half_q_half_kernelILi1ELi38ELb1ELb0ELi64EEvPK6__halfPKjS4_S2_PS0_iiiiPKtS7_iiiiiibS2_i)
        /*0128*/ 	.word	0x00000038


	//----- nvinfo : EIATTR_FRAME_SIZE
	.align		4
.L_77:
        /*012c*/ 	.byte	0x04, 0x11
        /*012e*/ 	.short	(.L_79 - .L_78)
	.align		4
.L_78:
        /*0130*/ 	.word	index@(_Z23gemm_half_q_half_kernelILi1ELi38ELb1ELb0ELi64EEvPK6__halfPKjS4_S2_PS0_iiiiPKtS7_iiiiiibS2_i)
        /*0134*/ 	.word	0x00000010


	//----- nvinfo : EIATTR_REGCOUNT
	.align		4
.L_79:
        /*0138*/ 	.byte	0x04, 0x2f
        /*013a*/ 	.short	(.L_81 - .L_80)
	.align		4
.L_80:
        /*013c*/ 	.word	index@(_Z23gemm_half_q_half_kernelILi1ELi20ELb1ELb0ELi64EEvPK6__halfPKjS4_S2_PS0_iiiiPKtS7_iiiiiibS2_i)
        /*0140*/ 	.word	0x00000030


	//----- nvinfo : EIATTR_FRAME_SIZE
	.align		4
.L_81:
        /*0144*/ 	.byte	0x04, 0x11
        /*0146*/ 	.short	(.L_83 - .L_82)
	.align		4
.L_82:
        /*0148*/ 	.word	index@(_Z23gemm_half_q_half_kernelILi1ELi20ELb1ELb0ELi64EEvPK6__halfPKjS4_S2_PS0_iiiiPKtS7_iiiiiibS2_i)
        /*014c*/ 	.word	0x00000010


	//----- nvinfo : EIATTR_REGCOUNT
	.align		4
.L_83:
        /*0150*/ 	.byte	0x04, 0x2f
        /*0152*/ 	.short	(.L_85 - .L_84)
	.align		4
.L_84:
        /*0154*/ 	.word	index@(_Z23gemm_half_q_half_kernelILi1ELi140ELb1ELb0ELi64EEvPK6__halfPKjS4_S2_PS0_iiiiPKtS7_iiiiiibS2_i)
        /*0158*/ 	.word	0x00000035


	//----- nvinfo : EIATTR_FRAME_SIZE
	.align		4
.L_85:
        /*015c*/ 	.byte	0x04, 0x11
        /*015e*/ 	.short	(.L_87 - .L_86)
	.align		4
.L_86:
        /*0160*/ 	.word	index@(_Z23gemm_half_q_half_kernelILi1ELi140ELb1ELb0ELi64EEvPK6__halfPKjS4_S2_PS0_iiiiPKtS7_iiiiiibS2_i)
        /*0164*/ 	.word	0x00000010


	//----- nvinfo : EIATTR_REGCOUNT
	.align		4
.L_87:
        /*0168*/ 	.byte	0x04, 0x2f
        /*016a*/ 	.short	(.L_89 - .L_88)
	.align		4
.L_88:
        /*016c*/ 	.word	index@(_Z23gemm_half_q_half_kernelILi1ELi152ELb1ELb0ELi64EEvPK6__halfPKjS4_S2_PS0_iiiiPKtS7_iiiiiibS2_i)
        /*0170*/ 	.word	0x00000030


	//----- nvinfo : EIATTR_FRAME_SIZE
	.align		4
.L_89:
        /*0174*/ 	.byte	0x04, 0x11
        /*0176*/ 	.short	(.L_91 - .L_90)
	.align		4
.L_90:
        /*0178*/ 	.word	index@(_Z23gemm_half_q_half_kernelILi1ELi152ELb1ELb0ELi64EEvPK6__halfPKjS4_S2_PS0_iiiiPKtS7_iiiiiibS2_i)
        /*017c*/ 	.word	0x00000010


	//----- nvinfo : EIATTR_REGCOUNT
	.align		4
.L_91:
        /*0180*/ 	.byte	0x04, 0x2f
        /*0182*/ 	.short	(.L_93 - .L_92)
	.align		4
.L_92:
        /*0184*/ 	.word	index@(_Z23gemm_half_q_half_kernelILi1ELi176ELb1ELb0ELi64EEvPK6__halfPKjS4_S2_PS0_iiiiPKtS7_iiiiiibS2_i)
        /*0188*/ 	.word	0x00000038


	//----- nvinfo : EIATTR_FRAME_SIZE
	.align		4
.L_93:
        /*018c*/ 	.byte	0x04, 0x11
        /*018e*/ 	.short	(.L_95 - .L_94)
	.align		4
.L_94:
        /*0190*/ 	.word	index@(_Z23gemm_half_q_half_kernelILi1ELi176ELb1ELb0ELi64EEvPK6__halfPKjS4_S2_PS0_iiiiPKtS7_iiiiiibS2_i)
        /*0194*/ 	.word	0x00000010


	//----- nvinfo : EIATTR_REGCOUNT
	.align		4
.L_95:
        /*0198*/ 	.byte	0x04, 0x2f
        /*019a*/ 	.short	(.L_97 - .L_96)
	.align		4
.L_96:
        /*019c*/ 	.word	index@(_Z23gemm_half_q_half_kernelILi1ELi172ELb1ELb0ELi64EEvPK6__halfPKjS4_S2_PS0_iiiiPKtS7_iiiiiibS2_i)
        /*01a0*/ 	.word	0x00000038


	//----- nvinfo : EIATTR_FRAME_SIZE
	.align		4
.L_97:
        /*01a4*/ 	.byte	0x04, 0x11
        /*01a6*/ 	.short	(.L_99 - .L_98)
	.align		4
.L_98:
        /*01a8*/ 	.word	index@(_Z23gemm_half_q_half_kernelILi1ELi172ELb1ELb0ELi64EEvPK6__halfPKjS4_S2_PS0_iiiiPKtS7_iiiiiibS2_i)
        /*01ac*/ 	.word	0x00000010


	//----- nvinfo : EIATTR_REGCOUNT
	.align		4
.L_99:
        /*01b0*/ 	.byte	0x04, 0x2f
        /*01b2*/ 	.short	(.L_101 - .L_100)
	.align		4
.L_100:
        /*01b4*/ 	.word	index@(_Z23gemm_half_q_half_kernelILi1ELi10ELb1ELb0ELi64EEvPK6__halfPKjS4_S2_PS0_iiiiPKtS7_iiiiiibS2_i)
        /*01b8*/ 	.word	0x00000034


	//----- nvinfo : EIATTR_FRAME_SIZE
	.align		4
.L_101:
        /*01bc*/ 	.byte	0x04, 0x11
        /*01be*/ 	.short	(.L_103 - .L_102)
	.align		4
.L_102:
        /*01c0*/ 	.word	index@(_Z23gemm_half_q_half_kernelILi1ELi10ELb1ELb0ELi64EEvPK6__halfPKjS4_S2_PS0_iiiiPKtS7_iiiiiibS2_i)
        /*01c4*/ 	.word	0x00000010


	//----- nvinfo : EIATTR_REGCOUNT
	.align		4
.L_103:
        /*01c8*/ 	.byte	0x04, 0x2f
        /*01ca*/ 	.short	(.L_105 - .L_104)
	.align		4
.L_104:
        /*01cc*/ 	.word	index@(_Z23gemm_half_q_half_kernelILi1ELi40ELb1ELb0ELi64EEvPK6__halfPKjS4_S2_PS0_iiiiPKtS7_iiiiiibS2_i)
        /*01d0*/ 	.word	0x00000030


	//----- nvinfo : EIATTR_FRAME_SIZE
	.align		4
.L_105:
        /*01d4*/ 	.byte	0x04, 0x11
        /*01d6*/ 	.short	(.L_107 - .L_106)
	.align		4
.L_106:
        /*01d8*/ 	.word	index@(_Z23gemm_half_q_half_kernelILi1ELi40ELb1ELb0ELi64EEvPK6__halfPKjS4_S2_PS0_iiiiPKtS7_iiiiiibS2_i)
        /*01dc*/ 	.word	0x00000010


	//----- nvinfo : EIATTR_REGCOUNT
	.align		4
.L_107:
        /*01e0*/ 	.byte	0x04, 0x2f
        /*01e2*/ 	.short	(.L_109 - .L_108)
	.align		4
.L_108:
        /*01e4*/ 	.word	index@(_Z23gemm_half_q_half_kernelILi1ELi160ELb1ELb0ELi64EEvPK6__halfPKjS4_S2_PS0_iiiiPKtS7_iiiiiibS2_i)
        /*01e8*/ 	.word	0x00000030


	//----- nvinfo : EIATTR_FRAME_SIZE
	.align		4
.L_109:
        /*01ec*/ 	.byte	0x04, 0x11
        /*01ee*/ 	.short	(.L_111 - .L_110)
	.align		4
.L_110:
        /*01f0*/ 	.word	index@(_Z23gemm_half_q_half_kernelILi1ELi160ELb1ELb0ELi64EEvPK6__halfPKjS4_S2_PS0_iiiiPKtS7_iiiiiibS2_i)
        /*01f4*/ 	.word	0x00000010


	//----- nvinfo : EIATTR_REGCOUNT
	.align		4
.L_111:
        /*01f8*/ 	.byte	0x04, 0x2f
        /*01fa*/ 	.short	(.L_113 - .L_112)
	.align		4
.L_112:
        /*01fc*/ 	.word	index@(_Z23gemm_half_q_half_kernelILi1ELi190ELb1ELb0ELi64EEvPK6__halfPKjS4_S2_PS0_iiiiPKtS7_iiiiiibS2_i)
        /*0200*/ 	.word	0x00000038


	//----- nvinfo : EIATTR_FRAME_SIZE
	.align		4
.L_113:
        /*0204*/ 	.byte	0x04, 0x11
        /*0206*/ 	.short	(.L_115 - .L_114)
	.align		4
.L_114:
        /*0208*/ 	.word	index@(_Z23gemm_half_q_half_kernelILi1ELi190ELb1ELb0ELi64EEvPK6__halfPKjS4_S2_PS0_iiiiPKtS7_iiiiiibS2_i)
        /*020c*/ 	.word	0x00000010


	//----- nvinfo : EIATTR_REGCOUNT
	.align		4
.L_115:
        /*0210*/ 	.byte	0x04, 0x2f
        /*0212*/ 	.short	(.L_117 - .L_116)
	.align		4
.L_116:
        /*0214*/ 	.word	index@(_Z23gemm_half_q_half_kernelILi2ELi128ELb1ELb0ELi32EEvPK6__halfPKjS4_S2_PS0_iiiiPKtS7_iiiiiibS2_i)
        /*0218*/ 	.word	0x0000003e


	//----- nvinfo : EIATTR_FRAME_SIZE
	.align		4
.L_117:
        /*021c*/ 	.byte	0x04, 0x11
        /*021e*/ 	.short	(.L_119 - .L_118)
	.align		4
.L_118:
        /*0220*/ 	.word	index@(_Z23gemm_half_q_half_kernelILi2ELi128ELb1ELb0ELi32EEvPK6__halfPKjS4_S2_PS0_iiiiPKtS7_iiiiiibS2_i)
        /*0224*/ 	.word	0x00000000


	//----- nvinfo : EIATTR_REGCOUNT
	.align		4
.L_119:
        /*0228*/ 	.byte	0x04, 0x2f
        /*022a*/ 	.short	(.L_121 - .L_120)
	.align		4
.L_120:
        /*022c*/ 	.word	index@(_Z23gemm_half_q_half_kernelILi2ELi38ELb1ELb0ELi32EEvPK6__halfPKjS4_S2_PS0_iiiiPKtS7_iiiiiibS2_i)
        /*0230*/ 	.word	0x00000062


	//----- nvinfo : EIATTR_FRAME_SIZE
	.align		4
.L_121:
        /*0234*/ 	.byte	0x04, 0x11
        /*0236*/ 	.short	(.L_123 - .L_122)
	.align		4
.L_122:
        /*0238*/ 	.word	index@(_Z23gemm_half_q_half_kernelILi2ELi38ELb1ELb0ELi32EEvPK6__halfPKjS4_S2_PS0_iiiiPKtS7_iiiiiibS2_i)
        /*023c*/ 	.word	0x00000000


	//----- nvinfo : EIATTR_REGCOUNT
	.align		4
.L_123:
        /*0240*/ 	.byte	0x04, 0x2f
        /*0242*/ 	.short	(.L_125 - .L_124)
	.align		4
.L_124:
        /*0244*/ 	.word	index@(_Z23gemm_half_q_half_kernelILi2ELi20ELb1ELb0ELi32EEvPK6__halfPKjS4_S2_PS0_iiiiPKtS7_iiiiiibS2_i)
        /*0248*/ 	.word	0x00000060


	//----- nvinfo : EIATTR_FRAME_SIZE
	.align		4
.L_125:
        /*024c*/ 	.byte	0x04, 0x11
        /*024e*/ 	.short	(.L_127 - .L_126)
	.align		4
.L_126:
        /*0250*/ 	.word	index@(_Z23gemm_half_q_half_kernelILi2ELi20ELb1ELb0ELi32EEvPK6__halfPKjS4_S2_PS0_iiiiPKtS7_iiiiiibS2_i)
        /*0254*/ 	.word	0x00000000


	//----- nvinfo : EIATTR_REGCOUNT
	.align		4
.L_127:
        /*0258*/ 	.byte	0x04, 0x2f
        /*025a*/ 	.short	(.L_129 - .L_128)
	.align		4
.L_128:
        /*025c*/ 	.word	index@(_Z23gemm_half_q_half_kernelILi2ELi140ELb1ELb0ELi32EEvPK6__halfPKjS4_S2_PS0_iiiiPKtS7_iiiiiibS2_i)
        /*0260*/ 	.word	0x0000007c


	//----- nvinfo : EIATTR_FRAME_SIZE
	.align		4
.L_129:
        /*0264*/ 	.byte	0x04, 0x11
        /*0266*/ 	.short	(.L_131 - .L_130)
	.align		4
.L_130:
        /*0268*/ 	.word	index@(_Z23gemm_half_q_half_kernelILi2ELi140ELb1ELb0ELi32EEvPK6__halfPKjS4_S2_PS0_iiiiPKtS7_iiiiiibS2_i)
        /*026c*/ 	.word	0x00000000


	//----- nvinfo : EIATTR_REGCOUNT
	.align		4
.L_131:
        /*0270*/ 	.byte	0x04, 0x2f
        /*0272*/ 	.short	(.L_133 - .L_132)
	.align		4
.L_132:
        /*0274*/ 	.word	index@(_Z23gemm_half_q_half_kernelILi2ELi152ELb1ELb0ELi32EEvPK6__halfPKjS4_S2_PS0_iiiiPKtS7_iiiiiibS2_i)
        /*0278*/ 	.word	0x0000007c


	//----- nvinfo : EIATTR_FRAME_SIZE
	.align		4
.L_133:
        /*027c*/ 	.byte	0x04, 0x11
        /*027e*/ 	.short	(.L_135 - .L_134)
	.align		4
.L_134:
        /*0280*/ 	.word	index@(_Z23gemm_half_q_half_kernelILi2ELi152ELb1ELb0ELi32EEvPK6__halfPKjS4_S2_PS0_iiiiPKtS7_iiiiiibS2_i)
        /*0284*/ 	.word	0x00000000


	//----- nvinfo : EIATTR_REGCOUNT
	.align		4
.L_135:
        /*0288*/ 	.byte	0x04, 0x2f
        /*028a*/ 	.short	(.L_137 - .L_136)
	.align		4
.L_136:
        /*028c*/ 	.word	index@(_Z23gemm_half_q_half_kernelILi2ELi176ELb1ELb0ELi32EEvPK6__halfPKjS4_S2_PS0_iiiiPKtS7_iiiiiibS2_i)
        /*0290*/ 	.word	0x0000007c


	//----- nvinfo : EIATTR_FRAME_SIZE
	.align		4
.L_137:
        /*0294*/ 	.byte	0x04, 0x11
        /*0296*/ 	.short	(.L_139 - .L_138)
	.align		4
.L_138:
        /*0298*/ 	.word	index@(_Z23gemm_half_q_half_kernelILi2ELi176ELb1ELb0ELi32EEvPK6__halfPKjS4_S2_PS0_iiiiPKtS7_iiiiiibS2_i)
        /*029c*/ 	.word	0x00000000


	//----- nvinfo : EIATTR_REGCOUNT
	.align		4
.L_139:
        /*02a0*/ 	.byte	0x04, 0x2f
        /*02a2*/ 	.short	(.L_141 - .L_140)
	.align		4
.L_140:
        /*02a4*/ 	.word	index@(_Z23gemm_half_q_half_kernelILi2ELi172ELb1ELb0ELi32EEvPK6__halfPKjS4_S2_PS0_iiiiPKtS7_iiiiiibS2_i)
        /*02a8*/ 	.word	0x0000007c


	//----- nvinfo : EIATTR_FRAME_SIZE
	.align		4
.L_141:
        /*02ac*/ 	.byte	0x04, 0x11
        /*02ae*/ 	.short	(.L_143 - .L_142)
	.align		4
.L_142:
        /*02b0*/ 	.word	index@(_Z23gemm_half_q_half_kernelILi2ELi172ELb1ELb0ELi32EEvPK6__halfPKjS4_S2_PS0_iiiiPKtS7_iiiiiibS2_i)
        /*02b4*/ 	.word	0x00000000


	//----- nvinfo : EIATTR_REGCOUNT
	.align		4
.L_143:
        /*02b8*/ 	.byte	0x04, 0x2f
        /*02ba*/ 	.short	(.L_145 - .L_144)
	.align		4
.L_144:
        /*02bc*/ 	.word	index@(_Z23gemm_half_q_half_kernelILi2ELi10ELb1ELb0ELi32EEvPK6__halfPKjS4_S2_PS0_iiiiPKtS7_iiiiiibS2_i)
        /*02c0*/ 	.word	0x0000003c


	//----- nvinfo : EIATTR_FRAME_SIZE
	.align		4
.L_145:
        /*02c4*/ 	.byte	0x04, 0x11
        /*02c6*/ 	.short	(.L_147 - .L_146)
	.align		4
.L_146:
        /*02c8*/ 	.word	index@(_Z23gemm_half_q_half_kernelILi2ELi10ELb1ELb0ELi32EEvPK6__halfPKjS4_S2_PS0_iiiiPKtS7_iiiiiibS2_i)
        /*02cc*/ 	.word	0x00000000


	//----- nvinfo : EIATTR_REGCOUNT
	.align		4
.L_147:
        /*02d0*/ 	.byte	0x04, 0x2f
        /*02d2*/ 	.short	(.L_149 - .L_148)
	.align		4
.L_148:
        /*02d4*/ 	.word	index@(_Z23gemm_half_q_half_kernelILi2ELi40ELb1ELb0ELi32EEvPK6__halfPKjS4_S2_PS0_iiiiPKtS7_iiiiiibS2_i)
        /*02d8*/ 	.word	0x00000038


	//----- nvinfo : EIATTR_FRAME_SIZE
	.align		4
.L_149:
        /*02dc*/ 	.byte	0x04, 0x11
        /*02de*/ 	.short	(.L_151 - .L_150)
	.align		4
.L_150:
        /*02e0*/ 	.word	index@(_Z23gemm_half_q_half_kernelILi2ELi40ELb1ELb0ELi32EEvPK6__halfPKjS4_S2_PS0_iiiiPKtS7_iiiiiibS2_i)
        /*02e4*/ 	.word	0x00000000


	//----- nvinfo : EIATTR_REGCOUNT
	.align		4
.L_151:
        /*02e8*/ 	.byte	0x04, 0x2f
        /*02ea*/ 	.short	(.L_153 - .L_152)
	.align		4
.L_152:
        /*02ec*/ 	.word	index@(_Z23gemm_half_q_half_kernelILi2ELi160ELb1ELb0ELi32EEvPK6__halfPKjS4_S2_PS0_iiiiPKtS7_iiiiiibS2_i)
        /*02f0*/ 	.word	0x00000040


	//----- nvinfo : EIATTR_FRAME_SIZE
	.align		4
.L_153:
        /*02f4*/ 	.byte	0x04, 0x11
        /*02f6*/ 	.short	(.L_155 - .L_154)
	.align		4
.L_154:
        /*02f8*/ 	.word	index@(_Z23gemm_half_q_half_kernelILi2ELi160ELb1ELb0ELi32EEvPK6__halfPKjS4_S2_PS0_iiiiPKtS7_iiiiiibS2_i)
        /*02fc*/ 	.word	0x00000000


	//----- nvinfo : EIATTR_REGCOUNT
	.align		4
.L_155:
        /*0300*/ 	.byte	0x04, 0x2f
        /*0302*/ 	.short	(.L_157 - .L_156)
	.align		4
.L_156:
        /*0304*/ 	.word	index@(_Z23gemm_half_q_half_kernelILi2ELi190ELb1ELb0ELi32EEvPK6__halfPKjS4_S2_PS0_iiiiPKtS7_iiiiiibS2_i)
        /*0308*/ 	.word	0x0000007c


	//----- nvinfo : EIATTR_FRAME_SIZE
	.align		4
.L_157:
        /*030c*/ 	.byte	0x04, 0x11
        /*030e*/ 	.short	(.L_159 - .L_158)
	.align		4
.L_158:
        /*0310*/ 	.word	index@(_Z23gemm_half_q_half_kernelILi2ELi190ELb1ELb0ELi32EEvPK6__halfPKjS4_S2_PS0_iiiiPKtS7_iiiiiibS2_i)
        /*0314*/ 	.word	0x00000000


	//----- nvinfo : EIATTR_REGCOUNT
	.align		4
.L_159:
        /*0318*/ 	.byte	0x04, 0x2f
        /*031a*/ 	.short	(.L_161 - .L_160)
	.align		4
.L_160:
        /*031c*/ 	.word	index@(_Z23gemm_half_q_half_kernelILi2ELi128ELb1ELb0ELi64EEvPK6__halfPKjS4_S2_PS0_iiiiPKtS7_iiiiiibS2_i)
        /*0320*/ 	.word	0x00000038


	//----- nvinfo : EIATTR_FRAME_SIZE
	.align		4
.L_161:
        /*0324*/ 	.byte	0x04, 0x11
        /*0326*/ 	.short	(.L_163 - .L_162)
	.align		4
.L_162:
        /*0328*/ 	.word	index@(_Z23gemm_half_q_half_kernelILi2ELi128ELb1ELb0ELi64EEvPK6__halfPKjS4_S2_PS0_iiiiPKtS7_iiiiiibS2_i)
        /*032c*/ 	.word	0x00000010


	//----- nvinfo : EIATTR_REGCOUNT
	.align		4
.L_163:
        /*0330*/ 	.byte	0x04, 0x2f
        /*0332*/ 	.short	(.L_165 - .L_164)
	.align		4
.L_164:
        /*0334*/ 	.word	index@(_Z23gemm_half_q_half_kernelILi2ELi38ELb1ELb0ELi64EEvPK6__halfPKjS4_S2_PS0_iiiiPKtS7_iiiiiibS2_i)
        /*0338*/ 	.word	0x0000005f


	//----- nvinfo : EIATTR_FRAME_SIZE
	.align		4
.L_165:
        /*033c*/ 	.byte	0x04, 0x11
        /*033e*/ 	.short	(.L_167 - .L_166)
	.align		4
.L_166:
        /*0340*/ 	.word	index@(_Z23gemm_half_q_half_kernelILi2ELi38ELb1ELb0ELi64EEvPK6__halfPKjS4_S2_PS0_iiiiPKtS7_iiiiiibS2_i)
        /*0344*/ 	.word	0x00000010


	//----- nvinfo : EIATTR_REGCOUNT
	.align		4
.L_167:
        /*0348*/ 	.byte	0x04, 0x2f
        /*034a*/ 	.short	(.L_169 - .L_168)
	.align		4
.L_168:
        /*034c*/ 	.word	index@(_Z23gemm_half_q_half_kernelILi2ELi20ELb1ELb0ELi64EEvPK6__halfPKjS4_S2_PS0_iiiiPKtS7_iiiiiibS2_i)
        /*0350*/ 	.word	0x00000065


	//----- nvinfo : EIATTR_FRAME_SIZE
	.align		4
.L_169:
        /*0354*/ 	.byte	0x04, 0x11
        /*0356*/ 	.short	(.L_171 - .L_170)
	.align		4
.L_170:
        /*0358*/ 	.word	index@(_Z23gemm_half_q_half_kernelILi2ELi20ELb1ELb0ELi64EEvPK6__halfPKjS4_S2_PS0_iiiiPKtS7_iiiiiibS2_i)
        /*035c*/ 	.word	0x00000010


	//----- nvinfo : EIATTR_REGCOUNT
	.align		4
.L_171:
        /*0360*/ 	.byte	0x04, 0x2f
        /*0362*/ 	.short	(.L_173 - .L_172)
	.align		4
.L_172:
        /*0364*/ 	.word	index@(_Z23gemm_half_q_half_kernelILi2ELi140ELb1ELb0ELi64EEvPK6__halfPKjS4_S2_PS0_iiiiPKtS7_iiiiiibS2_i)
        /*0368*/ 	.word	0x00000079


	//----- nvinfo : EIATTR_FRAME_SIZE
	.align		4
.L_173:
        /*036c*/ 	.byte	0x04, 0x11
        /*036e*/ 	.short	(.L_175 - .L_174)
	.align		4
.L_174:
        /*0370*/ 	.word	index@(_Z23gemm_half_q_half_kernelILi2ELi140ELb1ELb0ELi64EEvPK6__halfPKjS4_S2_PS0_iiiiPKtS7_iiiiiibS2_i)
        /*0374*/ 	.word	0x00000010


	//----- nvinfo : EIATTR_REGCOUNT
	.align		4
.L_175:
        /*0378*/ 	.byte	0x04, 0x2f
        /*037a*/ 	.short	(.L_177 - .L_176)
	.align		4
.L_176:
        /*037c*/ 	.word	index@(_Z23gemm_half_q_half_kernelILi2ELi152ELb1ELb0ELi64EEvPK6__halfPKjS4_S2_PS0_iiiiPKtS7_iiiiiibS2_i)
        /*0380*/ 	.word	0x00000079


	//----- nvinfo : EIATTR_FRAME_SIZE
	.align		4
.L_177:
        /*0384*/ 	.byte	0x04, 0x11
        /*0386*/ 	.short	(.L_179 - .L_178)
	.align		4
.L_178:
        /*0388*/ 	.word	index@(_Z23gemm_half_q_half_kernelILi2ELi152ELb1ELb0ELi64EEvPK6__halfPKjS4_S2_PS0_iiiiPKtS7_iiiiiibS2_i)
        /*038c*/ 	.word	0x00000010


	//----- nvinfo : EIATTR_REGCOUNT
	.align		4
.L_179:
        /*0390*/ 	.byte	0x04, 0x2f
        /*0392*/ 	.short	(.L_181 - .L_180)
	.align		4
.L_180:
        /*0394*/ 	.word	index@(_Z23gemm_half_q_half_kernelILi2ELi176ELb1ELb0ELi64EEvPK6__halfPKjS4_S2_PS0_iiiiPKtS7_iiiiiibS2_i)
        /*0398*/ 	.word	0x00000078


	//----- nvinfo : EIATTR_FRAME_SIZE
	.align		4
.L_181:
        /*039c*/ 	.byte	0x04, 0x11
        /*039e*/ 	.short	(.L_183 - .L_182)
	.align		4
.L_182:
        /*03a0*/ 	.word	index@(_Z23gemm_half_q_half_kernelILi2ELi176ELb1ELb0ELi64EEvPK6__halfPKjS4_S2_PS0_iiiiPKtS7_iiiiiibS2_i)
        /*03a4*/ 	.word	0x00000010


	//----- nvinfo : EIATTR_REGCOUNT
	.align		4
.L_183:
        /*03a8*/ 	.byte	0x04, 0x2f
        /*03aa*/ 	.short	(.L_185 - .L_184)
	.align		4
.L_184:
        /*03ac*/ 	.word	index@(_Z23gemm_half_q_half_kernelILi2ELi172ELb1ELb0ELi64EEvPK6__halfPKjS4_S2_PS0_iiiiPKtS7_iiiiiibS2_i)
        /*03b0*/ 	.word	0x00000079


	//----- nvinfo : EIATTR_FRAME_SIZE
	.align		4
.L_185:
        /*03b4*/ 	.byte	0x04, 0x11
        /*03b6*/ 	.short	(.L_187 - .L_186)
	.align		4
.L_186:
        /*03b8*/ 	.word	index@(_Z23gemm_half_q_half_kernelILi2ELi172ELb1ELb0ELi64EEvPK6__halfPKjS4_S2_PS0_iiiiPKtS7_iiiiiibS2_i)
        /*03bc*/ 	.word	0x00000010


	//----- nvinfo : EIATTR_REGCOUNT
	.align		4
.L_187:
        /*03c0*/ 	.byte	0x04, 0x2f
        /*03c2*/ 	.short	(.L_189 - .L_188)
	.align		4
.L_188:
        /*03c4*/ 	.word	index@(_Z23gemm_half_q_half_kernelILi2ELi10ELb1ELb0ELi64EEvPK6__halfPKjS4_S2_PS0_iiiiPKtS7_iiiiiibS2_i)
        /*03c8*/ 	.word	0x0000003a


	//----- nvinfo : EIATTR_FRAME_SIZE
	.align		4
.L_189:
        /*03cc*/ 	.byte	0x04, 0x11
        /*03ce*/ 	.short	(.L_191 - .L_190)
	.align		4
.L_190:
        /*03d0*/ 	.word	index@(_Z23gemm_half_q_half_kernelILi2ELi10ELb1ELb0ELi64EEvPK6__halfPKjS4_S2_PS0_iiiiPKtS7_iiiiiibS2_i)
        /*03d4*/ 	.word	0x00000010


	//----- nvinfo : EIATTR_REGCOUNT
	.align		4
.L_191:
        /*03d8*/ 	.byte	0x04, 0x2f
        /*03da*/ 	.short	(.L_193 - .L_192)
	.align		4
.L_192:
        /*03dc*/ 	.word	index@(_Z23gemm_half_q_half_kernelILi2ELi40ELb1ELb0ELi64EEvPK6__halfPKjS4_S2_PS0_iiiiPKtS7_iiiiiibS2_i)
        /*03e0*/ 	.word	0x0000003e


	//----- nvinfo : EIATTR_FRAME_SIZE
	.align		4
.L_193:
        /*03e4*/ 	.byte	0x04, 0x11
        /*03e6*/ 	.short	(.L_195 - .L_194)
	.align		4
.L_194:
        /*03e8*/ 	.word	index@(_Z23gemm_half_q_half_kernelILi2ELi40ELb1ELb0ELi64EEvPK6__halfPKjS4_S2_PS0_iiiiPKtS7_iiiiiibS2_i)
        /*03ec*/ 	.word	0x00000010


	//----- nvinfo : EIATTR_REGCOUNT
	.align		4
.L_195:
        /*03f0*/ 	.byte	0x04, 0x2f
        /*03f2*/ 	.short	(.L_197 - .L_196)
	.align		4
.L_196:
        /*03f4*/ 	.word	index@(_Z23gemm_half_q_half_kernelILi2ELi160ELb1ELb0ELi64EEvPK6__halfPKjS4_S2_PS0_iiiiPKtS7_iiiiiibS2_i)
        /*03f8*/ 	.word	0x00000046


	//----- nvinfo : EIATTR_FRAME_SIZE
	.align		4
.L_197:
        /*03fc*/ 	.byte	0x04, 0x11
        /*03fe*/ 	.short	(.L_199 - .L_198)
	.align		4
.L_198:
        /*0400*/ 	.word	index@(_Z23gemm_half_q_half_kernelILi2ELi160ELb1ELb0ELi64EEvPK6__halfPKjS4_S2_PS0_iiiiPKtS7_iiiiiibS2_i)
        /*0404*/ 	.word	0x00000010


	//----- nvinfo : EIATTR_REGCOUNT
	.align		4
.L_199:
        /*0408*/ 	.byte	0x04, 0x2f
        /*040a*/ 	.short	(.L_201 - .L_200)
	.align		4
.L_200:
        /*040c*/ 	.word	index@(_Z23gemm_half_q_half_kernelILi2ELi190ELb1ELb0ELi64EEvPK6__halfPKjS4_S2_PS0_iiiiPKtS7_iiiiiibS2_i)
        /*0410*/ 	.word	0x00000079


	//----- nvinfo : EIATTR_FRAME_SIZE
	.align		4
.L_201:
        /*0414*/ 	.byte	0x04, 0x11
        /*0416*/ 	.short	(.L_203 - .L_202)
	.align		4
.L_202:
        /*0418*/ 	.word	index@(_Z23gemm_half_q_half_kernelILi2ELi190ELb1ELb0ELi64EEvPK6__halfPKjS4_S2_PS0_iiiiPKtS7_iiiiiibS2_i)
        /*041c*/ 	.word	0x00000010


	//----- nvinfo : EIATTR_REGCOUNT
	.align		4
.L_203:
        /*0420*/ 	.byte	0x04, 0x2f
        /*0422*/ 	.short	(.L_205 - .L_204)
	.align		4
.L_204:
        /*0424*/ 	.word	index@(_Z23gemm_half_q_half_kernelILi3ELi128ELb1ELb0ELi32EEvPK6__halfPKjS4_S2_PS0_iiiiPKtS7_iiiiiibS2_i)
        /*0428*/ 	.word	0x00000040


	//----- nvinfo : EIATTR_FRAME_SIZE
	.align		4
.L_205:
        /*042c*/ 	.byte	0x04, 0x11
        /*042e*/ 	.short	(.L_207 - .L_206)
	.align		4
.L_206:
        /*0430*/ 	.word	index@(_Z23gemm_half_q_half_kernelILi3ELi128ELb1ELb0ELi32EEvPK6__halfPKjS4_S2_PS0_iiiiPKtS7_iiiiiibS2_i)
        /*0434*/ 	.word	0x00000000


	//----- nvinfo : EIATTR_REGCOUNT
	.align		4
.L_207:
        /*0438*/ 	.byte	0x04, 0x2f
        /*043a*/ 	.short	(.L_209 - .L_208)
	.align		4
.L_208:
        /*043c*/ 	.word	index@(_Z23gemm_half_q_half_kernelILi3ELi38ELb1ELb0ELi32EEvPK6__halfPKjS4_S2_PS0_iiiiPKtS7_iiiiiibS2_i)
        /*0440*/ 	.word	0x00000060


	//----- nvinfo : EIATTR_FRAME_SIZE
	.align		4
.L_209:
        /*0444*/ 	.byte	0x04, 0x11
        /*0446*/ 	.short	(.L_211 - .L_210)
	.align		4
.L_210:
        /*0448*/ 	.word	index@(_Z23gemm_half_q_half_kernelILi3ELi38ELb1ELb0ELi32EEvPK6__halfPKjS4_S2_PS0_iiiiPKtS7_iiiiiibS2_i)
        /*044c*/ 	.word	0x00000000


	//----- nvinfo : EIATTR_REGCOUNT
	.align		4
.L_211:
        /*0450*/ 	.byte	0x04, 0x2f
        /*0452*/ 	.short	(.L_213 - .L_212)
	.align		4
.L_212:
        /*0454*/ 	.word	index@(_Z23gemm_half_q_half_kernelILi3ELi20ELb1ELb0ELi32EEvPK6__halfPKjS4_S2_PS0_iiiiPKtS7_iiiiiibS2_i)
        /*0458*/ 	.word	0x00000060


	//----- nvinfo : EIATTR_FRAME_SIZE
	.align		4
.L_213:
        /*045c*/ 	.byte	0x04, 0x11
        /*045e*/ 	.short	(.L_215 - .L_214)
	.align		4
.L_214:
        /*0460*/ 	.word	index@(_Z23gemm_half_q_half_kernelILi3ELi20ELb1ELb0ELi32EEvPK6__halfPKjS4_S2_PS0_iiiiPKtS7_iiiiiibS2_i)
        /*0464*/ 	.word	0x00000000


	//----- nvinfo : EIATTR_REGCOUNT
	.align		4
.L_215:
        /*0468*/ 	.byte	0x04, 0x2f
        /*046a*/ 	.short	(.L_217 - .L_216)
	.align		4
.L_216:
        /*046c*/ 	.word	index@(_Z23gemm_half_q_half_kernelILi3ELi140ELb1ELb0ELi32EEvPK6__halfPKjS4_S2_PS0_iiiiPKtS7_iiiiiibS2_i)
        /*0470*/ 	.word	0x00000062


	//----- nvinfo : EIATTR_FRAME_SIZE
	.align		4
.L_217:
        /*0474*/ 	.byte	0x04, 0x11
        /*0476*/ 	.short	(.L_219 - .L_218)
	.align		4
.L_218:
        /*0478*/ 	.word	index@(_Z23gemm_half_q_half_kernelILi3ELi140ELb1ELb0ELi32EEvPK6__halfPKjS4_S2_PS0_iiiiPKtS7_iiiiiibS2_i)
        /*047c*/ 	.word	0x00000000


	//----- nvinfo : EIATTR_REGCOUNT
	.align		4
.L_219:
        /*0480*/ 	.byte	0x04, 0x2f
        /*0482*/ 	.short	(.L_221 - .L_220)
	.align		4
.L_220:
        /*0484*/ 	.word	index@(_Z23gemm_half_q_half_kernelILi3ELi152ELb1ELb0ELi32EEvPK6__halfPKjS4_S2_PS0_iiiiPKtS7_iiiiiibS2_i)
        /*0488*/ 	.word	0x00000062


	//----- nvinfo : EIATTR_FRAME_SIZE
	.align		4
.L_221:
        /*048c*/ 	.byte	0x04, 0x11
        /*048e*/ 	.short	(.L_223 - .L_222)
	.align		4
.L_222:
        /*0490*/ 	.word	index@(_Z23gemm_half_q_half_kernelILi3ELi152ELb1ELb0ELi32EEvPK6__halfPKjS4_S2_PS0_iiiiPKtS7_iiiiiibS2_i)
        /*0494*/ 	.word	0x00000000


	//----- nvinfo : EIATTR_REGCOUNT
	.align		4
.L_223:
        /*0498*/ 	.byte	0x04, 0x2f
        /*049a*/ 	.short	(.L_225 - .L_224)
	.align		4
.L_224:
        /*049c*/ 	.word	index@(_Z23gemm_half_q_half_kernelILi3ELi176ELb1ELb0ELi32EEvPK6__halfPKjS4_S2_PS0_iiiiPKtS7_iiiiiibS2_i)
        /*04a0*/ 	.word	0x00000062


	//----- nvinfo : EIATTR_FRAME_SIZE
	.align		4
.L_225:
        /*04a4*/ 	.byte	0x04, 0x11
        /*04a6*/ 	.short	(.L_227 - .L_226)
	.align		4
.L_226:
        /*04a8*/ 	.word	index@(_Z23gemm_half_q_half_kernelILi3ELi176ELb1ELb0ELi32EEvPK6__halfPKjS4_S2_PS0_iiiiPKtS7_iiiiiibS2_i)
        /*04ac*/ 	.word	0x00000000


	//----- nvinfo : EIATTR_REGCOUNT
	.align		4
.L_227:
        /*04b0*/ 	.byte	0x04, 0x2f
        /*04b2*/ 	.short	(.L_229 - .L_228)
	.align		4
.L_228:
        /*04b4*/ 	.word	index@(_Z23gemm_half_q_half_kernelILi3ELi172ELb1ELb0ELi32EEvPK6__halfPKjS4_S2_PS0_iiiiPKtS7_iiiiiibS2_i)
        /*04b8*/ 	.word	0x00000062


	//----- nvinfo : EIATTR_FRAME_SIZE
	.align		4
.L_229:
        /*04bc*/ 	.byte	0x04, 0x11
        /*04be*/ 	.short	(.L_231 - .L_230)
	.align		4
.L_230:
        /*04c0*/ 	.word	index@(_Z23gemm_half_q_half_kernelILi3ELi172ELb1ELb0ELi32EEvPK6__halfPKjS4_S2_PS0_iiiiPKtS7_iiiiiibS2_i)
        /*04c4*/ 	.word	0x00000000


	//----- nvinfo : EIATTR_REGCOUNT
	.align		4
.L_231:
        /*04c8*/ 	.byte	0x04, 0x2f
        /*04ca*/ 	.short	(.L_233 - .L_232)
	.align		4
.L_232:
        /*04cc*/ 	.word	index@(_Z23gemm_half_q_half_kernelILi3ELi10ELb1ELb0ELi32EEvPK6__halfPKjS4_S2_PS0_iiiiPKtS7_iiiiiibS2_i)
        /*04d0*/ 	.word	0x0000003f


	//----- nvinfo : EIATTR_FRAME_SIZE
	.align		4
.L_233:
        /*04d4*/ 	.byte	0x04, 0x11
        /*04d6*/ 	.short	(.L_235 - .L_234)
	.align		4
.L_234:
        /*04d8*/ 	.word	index@(_Z23gemm_half_q_half_kernelILi3ELi10ELb1ELb0ELi32EEvPK6__halfPKjS4_S2_PS0_iiiiPKtS7_iiiiiibS2_i)
        /*04dc*/ 	.word	0x00000000


	//----- nvinfo : EIATTR_REGCOUNT
	.align		4
.L_235:
        /*04e0*/ 	.byte	0x04, 0x2f
        /*04e2*/ 	.short	(.L_237 - .L_236)
	.align		4
.L_236:
        /*04e4*/ 	.word	index@(_Z23gemm_half_q_half_kernelILi3ELi40ELb1ELb0ELi32EEvPK6__halfPKjS4_S2_PS0_iiiiPKtS7_iiiiiibS2_i)
        /*04e8*/ 	.word	0x0000003d


	//----- nvinfo : EIATTR_FRAME_SIZE
	.align		4
.L_237:
        /*04ec*/ 	.byte	0x04, 0x11
        /*04ee*/ 	.short	(.L_239 - .L_238)
	.align		4
.L_238:
        /*04f0*/ 	.word	index@(_Z23gemm_half_q_half_kernelILi3ELi40ELb1ELb0ELi32EEvPK6__halfPKjS4_S2_PS0_iiiiPKtS7_iiiiiibS2_i)
        /*04f4*/ 	.word	0x00000000


	//----- nvinfo : EIATTR_REGCOUNT
	.align		4
.L_239:
        /*04f8*/ 	.byte	0x04, 0x2f
        /*04fa*/ 	.short	(.L_241 - .L_240)
	.align		4
.L_240:
        /*04fc*/ 	.word	index@(_Z23gemm_half_q_half_kernelILi3ELi160ELb1ELb0ELi32EEvPK6__halfPKjS4_S2_PS0_iiiiPKtS7_iiiiiibS2_i)
        /*0500*/ 	.word	0x0000003e


	//----- nvinfo : EIATTR_FRAME_SIZE
	.align		4
.L_241:
        /*0504*/ 	.byte	0x04, 0x11
        /*0506*/ 	.short	(.L_243 - .L_242)
	.align		4
.L_242:
        /*0508*/ 	.word	index@(_Z23gemm_half_q_half_kernelILi3ELi160ELb1ELb0ELi32EEvPK6__halfPKjS4_S2_PS0_iiiiPKtS7_iiiiiibS2_i)
        /*050c*/ 	.word	0x00000000


	//----- nvinfo : EIATTR_REGCOUNT
	.align		4
.L_243:
        /*0510*/ 	.byte	0x04, 0x2f
        /*0512*/ 	.short	(.L_245 - .L_244)
	.align		4
.L_244:
        /*0514*/ 	.word	index@(_Z23gemm_half_q_half_kernelILi3ELi190ELb1ELb0ELi32EEvPK6__halfPKjS4_S2_PS0_iiiiPKtS7_iiiiiibS2_i)
        /*0518*/ 	.word	0x00000062


	//----- nvinfo : EIATTR_FRAME_SIZE
	.align		4
.L_245:
        /*051c*/ 	.byte	0x04, 0x11
        /*051e*/ 	.short	(.L_247 - .L_246)
	.align		4
.L_246:
        /*0520*/ 	.word	index@(_Z23gemm_half_q_half_kernelILi3ELi190ELb1ELb0ELi32EEvPK6__halfPKjS4_S2_PS0_iiiiPKtS7_iiiiiibS2_i)
        /*0524*/ 	.word	0x00000000


	//----- nvinfo : EIATTR_REGCOUNT
	.align		4
.L_247:
        /*0528*/ 	.byte	0x04, 0x2f
        /*052a*/ 	.short	(.L_249 - .L_248)
	.align		4
.L_248:
        /*052c*/ 	.word	index@(_Z23gemm_half_q_half_kernelILi3ELi128ELb1ELb0ELi64EEvPK6__halfPKjS4_S2_PS0_iiiiPKtS7_iiiiiibS2_i)
        /*0530*/ 	.word	0x0000003e


	//----- nvinfo : EIATTR_FRAME_SIZE
	.align		4
.L_249:
        /*0534*/ 	.byte	0x04, 0x11
        /*0536*/ 	.short	(.L_251 - .L_250)
	.align		4
.L_250:
        /*0538*/ 	.word	index@(_Z23gemm_half_q_half_kernelILi3ELi128ELb1ELb0ELi64EEvPK6__halfPKjS4_S2_PS0_iiiiPKtS7_iiiiiibS2_i)
        /*053c*/ 	.word	0x00000010


	//----- nvinfo : EIATTR_REGCOUNT
	.align		4
.L_251:
        /*0540*/ 	.byte	0x04, 0x2f
        /*0542*/ 	.short	(.L_253 - .L_252)
	.align		4
.L_252:
        /*0544*/ 	.word	index@(_Z23gemm_half_q_half_kernelILi3ELi38ELb1ELb0ELi64EEvPK6__halfPKjS4_S2_PS0_iiiiPKtS7_iiiiiibS2_i)
        /*0548*/ 	.word	0x00000069


	//----- nvinfo : EIATTR_FRAME_SIZE
	.align		4
.L_253:
        /*054c*/ 	.byte	0x04, 0x11
        /*054e*/ 	.short	(.L_255 - .L_254)
	.align		4
.L_254:
        /*0550*/ 	.word	index@(_Z23gemm_half_q_half_kernelILi3ELi38ELb1ELb0ELi64EEvPK6__halfPKjS4_S2_PS0_iiiiPKtS7_iiiiiibS2_i)
        /*0554*/ 	.word	0x00000010


	//----- nvinfo : EIATTR_REGCOUNT
	.align		4
.L_255:
        /*0558*/ 	.byte	0x04, 0x2f
        /*055a*/ 	.short	(.L_257 - .L_256)
	.align		4
.L_256:
        /*055c*/ 	.word	index@(_Z23gemm_half_q_half_kernelILi3ELi20ELb1ELb0ELi64EEvPK6__halfPKjS4_S2_PS0_iiiiPKtS7_iiiiiibS2_i)
        /*0560*/ 	.word	0x00000069


	//----- nvinfo : EIATTR_FRAME_SIZE
	.align		4
.L_257:
        /*0564*/ 	.byte	0x04, 0x11
        /*0566*/ 	.short	(.L_259 - .L_258)
	.align		4
.L_258:
        /*0568*/ 	.word	index@(_Z23gemm_half_q_half_kernelILi3ELi20ELb1ELb0ELi64EEvPK6__halfPKjS4_S2_PS0_iiiiPKtS7_iiiiiibS2_i)
        /*056c*/ 	.word	0x00000010


	//----- nvinfo : EIATTR_REGCOUNT
	.align		4
.L_259:
        /*0570*/ 	.byte	0x04, 0x2f
        /*0572*/ 	.short	(.L_261 - .L_260)
	.align		4
.L_260:
        /*0574*/ 	.word	index@(_Z23gemm_half_q_half_kernelILi3ELi140ELb1ELb0ELi64EEvPK6__halfPKjS4_S2_PS0_iiiiPKtS7_iiiiiibS2_i)
        /*0578*/ 	.word	0x00000065


	//----- nvinfo : EIATTR_FRAME_SIZE
	.align		4
.L_261:
        /*057c*/ 	.byte	0x04, 0x11
        /*057e*/ 	.short	(.L_263 - .L_262)
	.align		4
.L_262:
        /*0580*/ 	.word	index@(_Z23gemm_half_q_half_kernelILi3ELi140ELb1ELb0ELi64EEvPK6__halfPKjS4_S2_PS0_iiiiPKtS7_iiiiiibS2_i)
        /*0584*/ 	.word	0x00000010


	//----- nvinfo : EIATTR_REGCOUNT
	.align		4
.L_263:
        /*0588*/ 	.byte	0x04, 0x2f
        /*058a*/ 	.short	(.L_265 - .L_264)
	.align		4
.L_264:
        /*058c*/ 	.word	index@(_Z23gemm_half_q_half_kernelILi3ELi152ELb1ELb0ELi64EEvPK6__halfPKjS4_S2_PS0_iiiiPKtS7_iiiiiibS2_i)
        /*0590*/ 	.word	0x0000006a


	//----- nvinfo : EIATTR_FRAME_SIZE
	.align		4
.L_265:
        /*0594*/ 	.byte	0x04, 0x11
        /*0596*/ 	.short	(.L_267 - .L_266)
	.align		4
.L_266:
        /*0598*/ 	.word	index@(_Z23gemm_half_q_half_kernelILi3ELi152ELb1ELb0ELi64EEvPK6__halfPKjS4_S2_PS0_iiiiPKtS7_iiiiiibS2_i)
        /*059c*/ 	.word	0x00000010


	//----- nvinfo : EIATTR_REGCOUNT
	.align		4
.L_267:
        /*05a0*/ 	.byte	0x04, 0x2f
        /*05a2*/ 	.short	(.L_269 - .L_268)
	.align		4
.L_268:
        /*05a4*/ 	.word	index@(_Z23gemm_half_q_half_kernelILi3ELi176ELb1ELb0ELi64EEvPK6__halfPKjS4_S2_PS0_iiiiPKtS7_iiiiiibS2_i)
        /*05a8*/ 	.word	0x00000065


	//----- nvinfo : EIATTR_FRAME_SIZE
	.align		4
.L_269:
        /*05ac*/ 	.byte	0x04, 0x11
        /*05ae*/ 	.short	(.L_271 - .L_270)
	.align		4
.L_270:
        /*05b0*/ 	.word	index@(_Z23gemm_half_q_half_kernelILi3ELi176ELb1ELb0ELi64EEvPK6__halfPKjS4_S2_PS0_iiiiPKtS7_iiiiiibS2_i)
        /*05b4*/ 	.word	0x00000010


	//----- nvinfo : EIATTR_REGCOUNT
	.align		4
.L_271:
        /*05b8*/ 	.byte	0x04, 0x2f
        /*05ba*/ 	.short	(.L_273 - .L_272)
	.align		4
.L_272:
        /*05bc*/ 	.word	index@(_Z23gemm_half_q_half_kernelILi3ELi172ELb1ELb0ELi64EEvPK6__halfPKjS4_S2_PS0_iiiiPKtS7_iiiiiibS2_i)
        /*05c0*/ 	.word	0x00000065


	//----- nvinfo : EIATTR_FRAME_SIZE
	.align		4
.L_273:
        /*05c4*/ 	.byte	0x04, 0x11
        /*05c6*/ 	.short	(.L_275 - .L_274)
	.align		4
.L_274:
        /*05c8*/ 	.word	index@(_Z23gemm_half_q_half_kernelILi3ELi172ELb1ELb0ELi64EEvPK6__halfPKjS4_S2_PS0_iiiiPKtS7_iiiiiibS2_i)
        /*05cc*/ 	.word	0x00000010


	//----- nvinfo : EIATTR_REGCOUNT
	.align		4
.L_275:
        /*05d0*/ 	.byte	0x04, 0x2f
        /*05d2*/ 	.short	(.L_277 - .L_276)
	.align		4
.L_276:
        /*05d4*/ 	.word	index@(_Z23gemm_half_q_half_kernelILi3ELi10ELb1ELb0ELi64EEvPK6__halfPKjS4_S2_PS0_iiiiPKtS7_iiiiiibS2_i)
        /*05d8*/ 	.word	0x00000042


	//----- nvinfo : EIATTR_FRAME_SIZE
	.align		4
.L_277:
        /*05dc*/ 	.byte	0x04, 0x11
        /*05de*/ 	.short	(.L_279 - .L_278)
	.align		4
.L_278:
        /*05e0*/ 	.word	index@(_Z23gemm_half_q_half_kernelILi3ELi10ELb1ELb0ELi64EEvPK6__halfPKjS4_S2_PS0_iiiiPKtS7_iiiiiibS2_i)
        /*05e4*/ 	.word	0x00000010


	//----- nvinfo : EIATTR_REGCOUNT
	.align		4
.L_279:
        /*05e8*/ 	.byte	0x04, 0x2f
        /*05ea*/ 	.short	(.L_281 - .L_280)
	.align		4
.L_280:
        /*05ec*/ 	.word	index@(_Z23gemm_half_q_half_kernelILi3ELi40ELb1ELb0ELi64EEvPK6__halfPKjS4_S2_PS0_iiiiPKtS7_iiiiiibS2_i)
        /*05f0*/ 	.word	0x00000045


	//----- nvinfo : EIATTR_FRAME_SIZE
	.align		4
.L_281:
        /*05f4*/ 	.byte	0x04, 0x11
        /*05f6*/ 	.short	(.L_283 - .L_282)
	.align		4
.L_282:
        /*05f8*/ 	.word	index@(_Z23gemm_half_q_half_kernelILi3ELi40ELb1ELb0ELi64EEvPK6__halfPKjS4_S2_PS0_iiiiPKtS7_iiiiiibS2_i)
        /*05fc*/ 	.word	0x00000010


	//----- nvinfo : EIATTR_REGCOUNT
	.align		4
.L_283:
        /*0600*/ 	.byte	0x04, 0x2f
        /*0602*/ 	.short	(.L_285 - .L_284)
	.align		4
.L_284:
        /*0604*/ 	.word	index@(_Z23gemm_half_q_half_kernelILi3ELi160ELb1ELb0ELi64EEvPK6__halfPKjS4_S2_PS0_iiiiPKtS7_iiiiiibS2_i)
        /*0608*/ 	.word	0x00000048


	//----- nvinfo : EIATTR_FRAME_SIZE
	.align		4
.L_285:
        /*060c*/ 	.byte	0x04, 0x11
        /*060e*/ 	.short	(.L_287 - .L_286)
	.align		4
.L_286:
        /*0610*/ 	.word	index@(_Z23gemm_half_q_half_kernelILi3ELi160ELb1ELb0ELi64EEvPK6__halfPKjS4_S2_PS0_iiiiPKtS7_iiiiiibS2_i)
        /*0614*/ 	.word	0x00000010


	//----- nvinfo : EIATTR_REGCOUNT
	.align		4
.L_287:
        /*0618*/ 	.byte	0x04, 0x2f
        /*061a*/ 	.short	(.L_289 - .L_288)
	.align		4
.L_288:
        /*061c*/ 	.word	index@(_Z23gemm_half_q_half_kernelILi3ELi190ELb1ELb0ELi64EEvPK6__halfPKjS4_S2_PS0_iiiiPKtS7_iiiiiibS2_i)
        /*0620*/ 	.word	0x0000006a


	//----- nvinfo : EIATTR_FRAME_SIZE
	.align		4
.L_289:
        /*0624*/ 	.byte	0x04, 0x11
        /*0626*/ 	.short	(.L_291 - .L_290)
	.align		4
.L_290:
        /*0628*/ 	.word	index@(_Z23gemm_half_q_half_kernelILi3ELi190ELb1ELb0ELi64EEvPK6__halfPKjS4_S2_PS0_iiiiPKtS7_iiiiiibS2_i)
        /*062c*/ 	.word	0x00000010


	//----- nvinfo : EIATTR_REGCOUNT
	.align		4
.L_291:
        /*0630*/ 	.byte	0x04, 0x2f
        /*0632*/ 	.short	(.L_293 - .L_292)
	.align		4
.L_292:
        /*0634*/ 	.word	index@(_Z23gemm_half_q_half_kernelILi4ELi128ELb1ELb0ELi32EEvPK6__halfPKjS4_S2_PS0_iiiiPKtS7_iiiiiibS2_i)
        /*0638*/ 	.word	0x00000040


	//----- nvinfo : EIATTR_FRAME_SIZE
	.align		4
.L_293:
        /*063c*/ 	.byte	0x04, 0x11
        /*063e*/ 	.short	(.L_295 - .L_294)
	.align		4
.L_294:
        /*0640*/ 	.word	index@(_Z23gemm_half_q_half_kernelILi4ELi128ELb1ELb0ELi32EEvPK6__halfPKjS4_S2_PS0_iiiiPKtS7_iiiiiibS2_i)
        /*0644*/ 	.word	0x00000000


	//----- nvinfo : EIATTR_REGCOUNT
	.align		4
.L_295:
        /*0648*/ 	.byte	0x04, 0x2f
        /*064a*/ 	.short	(.L_297 - .L_296)
	.align		4
.L_296:
        /*064c*/ 	.word	index@(_Z23gemm_half_q_half_kernelILi4ELi38ELb1ELb0ELi32EEvPK6__halfPKjS4_S2_PS0_iiiiPKtS7_iiiiiibS2_i)
        /*0650*/ 	.word	0x0000006a


	//----- nvinfo : EIATTR_FRAME_SIZE
	.align		4
.L_297:
        /*0654*/ 	.byte	0x04, 0x11
        /*0656*/ 	.short	(.L_299 - .L_298)
	.align		4
.L_298:
        /*0658*/ 	.word	index@(_Z23gemm_half_q_half_kernelILi4ELi38ELb1ELb0ELi32EEvPK6__halfPKjS4_S2_PS0_iiiiPKtS7_iiiiiibS2_i)
        /*065c*/ 	.word	0x00000000


	//----- nvinfo : EIATTR_REGCOUNT
	.align		4
.L_299:
        /*0660*/ 	.byte	0x04, 0x2f
        /*0662*/ 	.short	(.L_301 - .L_300)
	.align		4
.L_300:
        /*0664*/ 	.word	index@(_Z23gemm_half_q_half_kernelILi4ELi20ELb1ELb0ELi32EEvPK6__halfPKjS4_S2_PS0_iiiiPKtS7_iiiiiibS2_i)
        /*0668*/ 	.word	0x00000068


	//----- nvinfo : EIATTR_FRAME_SIZE
	.align		4
.L_301:
        /*066c*/ 	.byte	0x04, 0x11
        /*066e*/ 	.short	(.L_303 - .L_302)
	.align		4
.L_302:
        /*0670*/ 	.word	index@(_Z23gemm_half_q_half_kernelILi4ELi20ELb1ELb0ELi32EEvPK6__halfPKjS4_S2_PS0_iiiiPKtS7_iiiiiibS2_i)
        /*0674*/ 	.word	0x00000000


	//----- nvinfo : EIATTR_REGCOUNT
	.align		4
.L_303:
        /*0678*/ 	.byte	0x04, 0x2f
        /*067a*/ 	.short	(.L_305 - .L_304)
	.align		4
.L_304:
        /*067c*/ 	.word	index@(_Z23gemm_half_q_half_kernelILi4ELi140ELb1ELb0ELi32EEvPK6__halfPKjS4_S2_PS0_iiiiPKtS7_iiiiiibS2_i)
        /*0680*/ 	.word	0x00000064


	//----- nvinfo : EIATTR_FRAME_SIZE
	.align		4
.L_305:
        /*0684*/ 	.byte	0x04, 0x11
        /*0686*/ 	.short	(.L_307 - .L_306)
	.align		4
.L_306:
        /*0688*/ 	.word	index@(_Z23gemm_half_q_half_kernelILi4ELi140ELb1ELb0ELi32EEvPK6__halfPKjS4_S2_PS0_iiiiPKtS7_iiiiiibS2_i)
        /*068c*/ 	.word	0x00000000


	//----- nvinfo : EIATTR_REGCOUNT
	.align		4
.L_307:
        /*0690*/ 	.byte	0x04, 0x2f
        /*0692*/ 	.short	(.L_309 - .L_308)
	.align		4
.L_308:
        /*0694*/ 	.word	index@(_Z23gemm_half_q_half_kernelILi4ELi152ELb1ELb0ELi32EEvPK6__halfPKjS4_S2_PS0_iiiiPKtS7_iiiiiibS2_i)
        /*0698*/ 	.word	0x0000006a


	//----- nvinfo : EIATTR_FRAME_SIZE
	.align		4
.L_309:
        /*069c*/ 	.byte	0x04, 0x11
        /*069e*/ 	.short	(.L_311 - .L_310)
	.align		4
.L_310:
        /*06a0*/ 	.word	index@(_Z23gemm_half_q_half_kernelILi4ELi152ELb1ELb0ELi32EEvPK6__halfPKjS4_S2_PS0_iiiiPKtS7_iiiiiibS2_i)
        /*06a4*/ 	.word	0x00000000


	//----- nvinfo : EIATTR_REGCOUNT
	.align		4
.L_311:
        /*06a8*/ 	.byte	0x04, 0x2f
        /*06aa*/ 	.short	(.L_313 - .L_312)
	.align		4
.L_312:
        /*06ac*/ 	.word	index@(_Z23gemm_half_q_half_kernelILi4ELi176ELb1ELb0ELi32EEvPK6__halfPKjS4_S2_PS0_iiiiPKtS7_iiiiiibS2_i)
        /*06b0*/ 	.word	0x00000064


	//----- nvinfo : EIATTR_FRAME_SIZE
	.align		4
.L_313:
        /*06b4*/ 	.byte	0x04, 0x11
        /*06b6*/ 	.short	(.L_315 - .L_314)
	.align		4
.L_314:
        /*06b8*/ 	.word	index@(_Z23gemm_half_q_half_kernelILi4ELi176ELb1ELb0ELi32EEvPK6__halfPKjS4_S2_PS0_iiiiPKtS7_iiiiiibS2_i)
        /*06bc*/ 	.word	0x00000000


	//----- nvinfo : EIATTR_REGCOUNT
	.align		4
.L_315:
        /*06c0*/ 	.byte	0x04, 0x2f
        /*06c2*/ 	.short	(.L_317 - .L_316)
	.align		4
.L_316:
        /*06c4*/ 	.word	index@(_Z23gemm_half_q_half_kernelILi4ELi172ELb1ELb0ELi32EEvPK6__halfPKjS4_S2_PS0_iiiiPKtS7_iiiiiibS2_i)
        /*06c8*/ 	.word	0x00000064


	//----- nvinfo : EIATTR_FRAME_SIZE
	.align		4
.L_317:
        /*06cc*/ 	.byte	0x04, 0x11
        /*06ce*/ 	.short	(.L_319 - .L_318)
	.align		4
.L_318:
        /*06d0*/ 	.word	index@(_Z23gemm_half_q_half_kernelILi4ELi172ELb1ELb0ELi32EEvPK6__halfPKjS4_S2_PS0_iiiiPKtS7_iiiiiibS2_i)
        /*06d4*/ 	.word	0x00000000


	//----- nvinfo : EIATTR_REGCOUNT
	.align		4
.L_319:
        /*06d8*/ 	.byte	0x04, 0x2f
        /*06da*/ 	.short	(.L_321 - .L_320)
	.align		4
.L_320:
        /*06dc*/ 	.word	index@(_Z23gemm_half_q_half_kernelILi4ELi10ELb1ELb0ELi32EEvPK6__halfPKjS4_S2_PS0_iiiiPKtS7_iiiiiibS2_i)
        /*06e0*/ 	.word	0x00000043


	//----- nvinfo : EIATTR_FRAME_SIZE
	.align		4
.L_321:
        /*06e4*/ 	.byte	0x04, 0x11
        /*06e6*/ 	.short	(.L_323 - .L_322)
	.align		4
.L_322:
        /*06e8*/ 	.word	index@(_Z23gemm_half_q_half_kernelILi4ELi10ELb1ELb0ELi32EEvPK6__halfPKjS4_S2_PS0_iiiiPKtS7_iiiiiibS2_i)
        /*06ec*/ 	.word	0x00000000


	//----- nvinfo : EIATTR_REGCOUNT
	.align		4
.L_323:
        /*06f0*/ 	.byte	0x04, 0x2f
        /*06f2*/ 	.short	(.L_325 - .L_324)
	.align		4
.L_324:
        /*06f4*/ 	.word	index@(_Z23gemm_half_q_half_kernelILi4ELi40ELb1ELb0ELi32EEvPK6__halfPKjS4_S2_PS0_iiiiPKtS7_iiiiiibS2_i)
        /*06f8*/ 	.word	0x00000045


	//----- nvinfo : EIATTR_FRAME_SIZE
	.align		4
.L_325:
        /*06fc*/ 	.byte	0x04, 0x11
        /*06fe*/ 	.short	(.L_327 - .L_326)
	.align		4
.L_326:
        /*0700*/ 	.word	index@(_Z23gemm_half_q_half_kernelILi4ELi40ELb1ELb0ELi32EEvPK6__halfPKjS4_S2_PS0_iiiiPKtS7_iiiiiibS2_i)
        /*0704*/ 	.word	0x00000000


	//----- nvinfo : EIATTR_REGCOUNT
	.align		4
.L_327:
        /*0708*/ 	.byte	0x04, 0x2f
        /*070a*/ 	.short	(.L_329 - .L_328)
	.align		4
.L_328:
        /*070c*/ 	.word	index@(_Z23gemm_half_q_half_kernelILi4ELi160ELb1ELb0ELi32EEvPK6__halfPKjS4_S2_PS0_iiiiPKtS7_iiiiiibS2_i)
        /*0710*/ 	.word	0x00000048


	//----- nvinfo : EIATTR_FRAME_SIZE
	.align		4
.L_329:
        /*0714*/ 	.byte	0x04, 0x11
        /*0716*/ 	.short	(.L_331 - .L_330)
	.align		4
.L_330:
        /*0718*/ 	.word	index@(_Z23gemm_half_q_half_kernelILi4ELi160ELb1ELb0ELi32EEvPK6__halfPKjS4_S2_PS0_iiiiPKtS7_iiiiiibS2_i)
        /*071c*/ 	.word	0x00000000


	//----- nvinfo : EIATTR_REGCOUNT
	.align		4
.L_331:
        /*0720*/ 	.byte	0x04, 0x2f
        /*0722*/ 	.short	(.L_333 - .L_332)
	.align		4
.L_332:
        /*0724*/ 	.word	index@(_Z23gemm_half_q_half_kernelILi4ELi190ELb1ELb0ELi32EEvPK6__halfPKjS4_S2_PS0_iiiiPKtS7_iiiiiibS2_i)
        /*0728*/ 	.word	0x0000006a


	//----- nvinfo : EIATTR_FRAME_SIZE
	.align		4
.L_333:
        /*072c*/ 	.byte	0x04, 0x11
        /*072e*/ 	.short	(.L_335 - .L_334)
	.align		4
.L_334:
        /*0730*/ 	.word	index@(_Z23gemm_half_q_half_kernelILi4ELi190ELb1ELb0ELi32EEvPK6__halfPKjS4_S2_PS0_iiiiPKtS7_iiiiiibS2_i)
        /*0734*/ 	.word	0x00000000


	//----- nvinfo : EIATTR_REGCOUNT
	.align		4
.L_335:
        /*0738*/ 	.byte	0x04, 0x2f
        /*073a*/ 	.short	(.L_337 - .L_336)
	.align		4
.L_336:
        /*073c*/ 	.word	index@(_Z23gemm_half_q_half_kernelILi4ELi128ELb1ELb0ELi64EEvPK6__halfPKjS4_S2_PS0_iiiiPKtS7_iiiiiibS2_i)
        /*0740*/ 	.word	0x0000003f


	//----- nvinfo : EIATTR_FRAME_SIZE
	.align		4
.L_337:
        /*0744*/ 	.byte	0x04, 0x11
        /*0746*/ 	.short	(.L_339 - .L_338)
	.align		4
.L_338:
        /*0748*/ 	.word	index@(_Z23gemm_half_q_half_kernelILi4ELi128ELb1ELb0ELi64EEvPK6__halfPKjS4_S2_PS0_iiiiPKtS7_iiiiiibS2_i)
        /*074c*/ 	.word	0x00000010


	//----- nvinfo : EIATTR_REGCOUNT
	.align		4
.L_339:
        /*0750*/ 	.byte	0x04, 0x2f
        /*0752*/ 	.short	(.L_341 - .L_340)
	.align		4
.L_340:
        /*0754*/ 	.word	index@(_Z23gemm_half_q_half_kernelILi4ELi38ELb1ELb0ELi64EEvPK6__halfPKjS4_S2_PS0_iiiiPKtS7_iiiiiibS2_i)
        /*0758*/ 	.word	0x0000006c


	//----- nvinfo : EIATTR_FRAME_SIZE
	.align		4
.L_341:
        /*075c*/ 	.byte	0x04, 0x11
        /*075e*/ 	.short	(.L_343 - .L_342)
	.align		4
.L_342:
        /*0760*/ 	.word	index@(_Z23gemm_half_q_half_kernelILi4ELi38ELb1ELb0ELi64EEvPK6__halfPKjS4_S2_PS0_iiiiPKtS7_iiiiiibS2_i)
        /*0764*/ 	.word	0x00000010


	//----- nvinfo : EIATTR_REGCOUNT
	.align		4
.L_343:
        /*0768*/ 	.byte	0x04, 0x2f
        /*076a*/ 	.short	(.L_345 - .L_344)
	.align		4
.L_344:
        /*076c*/ 	.word	index@(_Z23gemm_half_q_half_kernelILi4ELi20ELb1ELb0ELi64EEvPK6__halfPKjS4_S2_PS0_iiiiPKtS7_iiiiiibS2_i)
        /*0770*/ 	.word	0x0000006c


	//----- nvinfo : EIATTR_FRAME_SIZE
	.align		4
.L_345:
        /*0774*/ 	.byte	0x04, 0x11
        /*0776*/ 	.short	(.L_347 - .L_346)
	.align		4
.L_346:
        /*0778*/ 	.word	index@(_Z23gemm_half_q_half_kernelILi4ELi20ELb1ELb0ELi64EEvPK6__halfPKjS4_S2_PS0_iiiiPKtS7_iiiiiibS2_i)
        /*077c*/ 	.word	0x00000010


	//----- nvinfo : EIATTR_REGCOUNT
	.align		4
.L_347:
        /*0780*/ 	.byte	0x04, 0x2f
        /*0782*/ 	.short	(.L_349 - .L_348)
	.align		4
.L_348:
        /*0784*/ 	.word	index@(_Z23gemm_half_q_half_kernelILi4ELi140ELb1ELb0ELi64EEvPK6__halfPKjS4_S2_PS0_iiiiPKtS7_iiiiiibS2_i)
        /*0788*/ 	.word	0x00000069


	//----- nvinfo : EIATTR_FRAME_SIZE
	.align		4
.L_349:
        /*078c*/ 	.byte	0x04, 0x11
        /*078e*/ 	.short	(.L_351 - .L_350)
	.align		4
.L_350:
        /*0790*/ 	.word	index@(_Z23gemm_half_q_half_kernelILi4ELi140ELb1ELb0ELi64EEvPK6__halfPKjS4_S2_PS0_iiiiPKtS7_iiiiiibS2_i)
        /*0794*/ 	.word	0x00000010


	//----- nvinfo : EIATTR_REGCOUNT
	.align		4
.L_351:
        /*0798*/ 	.byte	0x04, 0x2f
        /*079a*/ 	.short	(.L_353 - .L_352)
	.align		4
.L_352:
        /*079c*/ 	.word	index@(_Z23gemm_half_q_half_kernelILi4ELi152ELb1ELb0ELi64EEvPK6__halfPKjS4_S2_PS0_iiiiPKtS7_iiiiiibS2_i)
        /*07a0*/ 	.word	0x0000006e


	//----- nvinfo : EIATTR_FRAME_SIZE
	.align		4
.L_353:
        /*07a4*/ 	.byte	0x04, 0x11
        /*07a6*/ 	.short	(.L_355 - .L_354)
	.align		4
.L_354:
        /*07a8*/ 	.word	index@(_Z23gemm_half_q_half_kernelILi4ELi152ELb1ELb0ELi64EEvPK6__halfPKjS4_S2_PS0_iiiiPKtS7_iiiiiibS2_i)
        /*07ac*/ 	.word	0x00000010


	//----- nvinfo : EIATTR_REGCOUNT
	.align		4
.L_355:
        /*07b0*/ 	.byte	0x04, 0x2f
        /*07b2*/ 	.short	(.L_357 - .L_356)
	.align		4
.L_356:
        /*07b4*/ 	.word	index@(_Z23gemm_half_q_half_kernelILi4ELi176ELb1ELb0ELi64EEvPK6__halfPKjS4_S2_PS0_iiiiPKtS7_iiiiiibS2_i)
        /*07b8*/ 	.word	0x00000067


	//----- nvinfo : EIATTR_FRAME_SIZE
	.align		4
.L_357:
        /*07bc*/ 	.byte	0x04, 0x11
        /*07be*/ 	.short	(.L_359 - .L_358)
	.align		4
.L_358:
        /*07c0*/ 	.word	index@(_Z23gemm_half_q_half_kernelILi4ELi176ELb1ELb0ELi64EEvPK6__halfPKjS4_S2_PS0_iiiiPKtS7_iiiiiibS2_i)
        /*07c4*/ 	.word	0x00000010


	//----- nvinfo : EIATTR_REGCOUNT
	.align		4
.L_359:
        /*07c8*/ 	.byte	0x04, 0x2f
        /*07ca*/ 	.short	(.L_361 - .L_360)
	.align		4
.L_360:
        /*07cc*/ 	.word	index@(_Z23gemm_half_q_half_kernelILi4ELi172ELb1ELb0ELi64EEvPK6__halfPKjS4_S2_PS0_iiiiPKtS7_iiiiiibS2_i)
        /*07d0*/ 	.word	0x00000069


	//----- nvinfo : EIATTR_FRAME_SIZE
	.align		4
.L_361:
        /*07d4*/ 	.byte	0x04, 0x11
        /*07d6*/ 	.short	(.L_363 - .L_362)
	.align		4
.L_362:
        /*07d8*/ 	.word	index@(_Z23gemm_half_q_half_kernelILi4ELi172ELb1ELb0ELi64EEvPK6__halfPKjS4_S2_PS0_iiiiPKtS7_iiiiiibS2_i)
        /*07dc*/ 	.word	0x00000010


	//----- nvinfo : EIATTR_REGCOUNT
	.align		4
.L_363:
        /*07e0*/ 	.byte	0x04, 0x2f
        /*07e2*/ 	.short	(.L_365 - .L_364)
	.align		4
.L_364:
        /*07e4*/ 	.word	index@(_Z23gemm_half_q_half_kernelILi4ELi10ELb1ELb0ELi64EEvPK6__halfPKjS4_S2_PS0_iiiiPKtS7_iiiiiibS2_i)
        /*07e8*/ 	.word	0x00000043


	//----- nvinfo : EIATTR_FRAME_SIZE
	.align		4
.L_365:
        /*07ec*/ 	.byte	0x04, 0x11
        /*07ee*/ 	.short	(.L_367 - .L_366)
	.align		4
.L_366:
        /*07f0*/ 	.word	index@(_Z23gemm_half_q_half_kernelILi4ELi10ELb1ELb0ELi64EEvPK6__halfPKjS4_S2_PS0_iiiiPKtS7_iiiiiibS2_i)
        /*07f4*/ 	.word	0x00000010


	//----- nvinfo : EIATTR_REGCOUNT
	.align		4
.L_367:
        /*07f8*/ 	.byte	0x04, 0x2f
        /*07fa*/ 	.short	(.L_369 - .L_368)
	.align		4
.L_368:
        /*07fc*/ 	.word	index@(_Z23gemm_half_q_half_kernelILi4ELi40ELb1ELb0ELi64EEvPK6__halfPKjS4_S2_PS0_iiiiPKtS7_iiiiiibS2_i)
        /*0800*/ 	.word	0x0000004a


	//----- nvinfo : EIATTR_FRAME_SIZE
	.align		4
.L_369:
        /*0804*/ 	.byte	0x04, 0x11
        /*0806*/ 	.short	(.L_371 - .L_370)
	.align		4
.L_370:
        /*0808*/ 	.word	index@(_Z23gemm_half_q_half_kernelILi4ELi40ELb1ELb0ELi64EEvPK6__halfPKjS4_S2_PS0_iiiiPKtS7_iiiiiibS2_i)
        /*080c*/ 	.word	0x00000010


	//----- nvinfo : EIATTR_REGCOUNT
	.align		4
.L_371:
        /*0810*/ 	.byte	0x04, 0x2f
        /*0812*/ 	.short	(.L_373 - .L_372)
	.align		4
.L_372:
        /*0814*/ 	.word	index@(_Z23gemm_half_q_half_kernelILi4ELi160ELb1ELb0ELi64EEvPK6__halfPKjS4_S2_PS0_iiiiPKtS7_iiiiiibS2_i)
        /*0818*/ 	.word	0x0000004c


	//----- nvinfo : EIATTR_FRAME_SIZE
	.align		4
.L_373:
        /*081c*/ 	.byte	0x04, 0x11
        /*081e*/ 	.short	(.L_375 - .L_374)
	.align		4
.L_374:
        /*0820*/ 	.word	index@(_Z23gemm_half_q_half_kernelILi4ELi160ELb1ELb0ELi64EEvPK6__halfPKjS4_S2_PS0_iiiiPKtS7_iiiiiibS2_i)
        /*0824*/ 	.word	0x00000010


	//----- nvinfo : EIATTR_REGCOUNT
	.align		4
.L_375:
        /*0828*/ 	.byte	0x04, 0x2f
        /*082a*/ 	.short	(.L_377 - .L_376)
	.align		4
.L_376:
        /*082c*/ 	.word	index@(_Z23gemm_half_q_half_kernelILi4ELi190ELb1ELb0ELi64EEvPK6__halfPKjS4_S2_PS0_iiiiPKtS7_iiiiiibS2_i)
        /*0830*/ 	.word	0x0000006e


	//----- nvinfo : EIATTR_FRAME_SIZE
	.align		4
.L_377:
        /*0834*/ 	.byte	0x04, 0x11
        /*0836*/ 	.short	(.L_379 - .L_378)
	.align		4
.L_378:
        /*0838*/ 	.word	index@(_Z23gemm_half_q_half_kernelILi4ELi190ELb1ELb0ELi64EEvPK6__halfPKjS4_S2_PS0_iiiiPKtS7_iiiiiibS2_i)
        /*083c*/ 	.word	0x00000010


	//----- nvinfo : EIATTR_MIN_STACK_SIZE
	.align		4
.L_379:
        /*0840*/ 	.byte	0x04, 0x12
        /*0842*/ 	.short	(.L_381 - .L_380)
	.align		4
.L_380:
        /*0844*/ 	.word	index@(_Z23gemm_half_q_half_kernelILi4ELi190ELb1ELb0ELi64EEvPK6__halfPKjS4_S2_PS0_iiiiPKtS7_iiiiiibS2_i)
        /*0848*/ 	.word	0x00000010


	//----- nvinfo : EIATTR_MIN_STACK_SIZE
	.align		4
.L_381:
        /*084c*/ 	.byte	0x04, 0x12
        /*084e*/ 	.short	(.L_383 - .L_382)
	.align		4
.L_382:
        /*0850*/ 	.word	index@(_Z23gemm_half_q_half_kernelILi4ELi160ELb1ELb0ELi64EEvPK6__halfPKjS4_S2_PS0_iiiiPKtS7_iiiiiibS2_i)
        /*0854*/ 	.word	0x00000010


	//----- nvinfo : EIATTR_MIN_STACK_SIZE
	.align		4
.L_383:
        /*0858*/ 	.byte	0x04, 0x12
        /*085a*/ 	.short	(.L_385 - .L_384)
	.align		4
.L_384:
        /*085c*/ 	.word	index@(_Z23gemm_half_q_half_kernelILi4ELi40ELb1ELb0ELi64EEvPK6__halfPKjS4_S2_PS0_iiiiPKtS7_iiiiiibS2_i)
        /*0860*/ 	.word	0x00000010


	//----- nvinfo : EIATTR_MIN_STACK_SIZE
	.align		4
.L_385:
        /*0864*/ 	.byte	0x04, 0x12
        /*0866*/ 	.short	(.L_387 - .L_386)
	.align		4
.L_386:
        /*0868*/ 	.word	index@(_Z23gemm_half_q_half_kernelILi4ELi10ELb1ELb0ELi64EEvPK6__halfPKjS4_S2_PS0_iiiiPKtS7_iiiiiibS2_i)
        /*086c*/ 	.word	0x00000010


	//----- nvinfo : EIATTR_MIN_STACK_SIZE
	.align		4
.L_387:
        /*0870*/ 	.byte	0x04, 0x12
        /*0872*/ 	.short	(.L_389 - .L_388)
	.align		4
.L_388:
        /*0874*/ 	.word	index@(_Z23gemm_half_q_half_kernelILi4ELi172ELb1ELb0ELi64EEvPK6__halfPKjS4_S2_PS0_iiiiPKtS7_iiiiiibS2_i)
        /*0878*/ 	.word	0x00000010


	//----- nvinfo : EIATTR_MIN_STACK_SIZE
	.align		4
.L_389:
        /*087c*/ 	.byte	0x04, 0x12
        /*087e*/ 	.short	(.L_391 - .L_390)
	.align		4
.L_390:
        /*0880*/ 	.word	index@(_Z23gemm_half_q_half_kernelILi4ELi176ELb1ELb0ELi64EEvPK6__halfPKjS4_S2_PS0_iiiiPKtS7_iiiiiibS2_i)
        /*0884*/ 	.word	0x00000010


	//----- nvinfo : EIATTR_MIN_STACK_SIZE
	.align		4
.L_391:
        /*0888*/ 	.byte	0x04, 0x12
        /*088a*/ 	.short	(.L_393 - .L_392)
	.align		4
.L_392:
        /*088c*/ 	.word	index@(_Z23gemm_half_q_half_kernelILi4ELi152ELb1ELb0ELi64EEvPK6__halfPKjS4_S2_PS0_iiiiPKtS7_iiiiiibS2_i)
        /*0890*/ 	.word	0x00000010


	//----- nvinfo : EIATTR_MIN_STACK_SIZE
	.align		4
.L_393:
        /*0894*/ 	.byte	0x04, 0x12
        /*0896*/ 	.short	(.L_395 - .L_394)
	.align		4
.L_394:
        /*0898*/ 	.word	index@(_Z23gemm_half_q_half_kernelILi4ELi140ELb1ELb0ELi64EEvPK6__halfPKjS4_S2_PS0_iiiiPKtS7_iiiiiibS2_i)
        /*089c*/ 	.word	0x00000010


	//----- nvinfo : EIATTR_MIN_STACK_SIZE
	.align		4
.L_395:
        /*08a0*/ 	.byte	0x04, 0x12
        /*08a2*/ 	.short	(.L_397 - .L_396)
	.align		4
.L_396:
        /*08a4*/ 	.word	index@(_Z23gemm_half_q_half_kernelILi4ELi20ELb1ELb0ELi64EEvPK6__halfPKjS4_S2_PS0_iiiiPKtS7_iiiiiibS2_i)
        /*08a8*/ 	.word	0x00000010


	//----- nvinfo : EIATTR_MIN_STACK_SIZE
	.align		4
.L_397:
        /*08ac*/ 	.byte	0x04, 0x12
        /*08ae*/ 	.short	(.L_399 - .L_398)
	.align		4
.L_398:
        /*08b0*/ 	.word	index@(_Z23gemm_half_q_half_kernelILi4ELi38ELb1ELb0ELi64EEvPK6__halfPKjS4_S2_PS0_iiiiPKtS7_iiiiiibS2_i)
        /*08b4*/ 	.word	0x00000010


	//----- nvinfo : EIATTR_MIN_STACK_SIZE
	.align		4
.L_399:
        /*08b8*/ 	.byte	0x04, 0x12
        /*08ba*/ 	.short	(.L_401 - .L_400)
	.align		4
.L_400:
        /*08bc*/ 	.word	index@(_Z23gemm_half_q_half_kernelILi4ELi128ELb1ELb0ELi64EEvPK6__halfPKjS4_S2_PS0_iiiiPKtS7_iiiiiibS2_i)
        /*08c0*/ 	.word	0x00000010


	//----- nvinfo : EIATTR_MIN_STACK_SIZE
	.align		4
.L_401:
        /*08c4*/ 	.byte	0x04, 0x12
        /*08c6*/ 	.short	(.L_403 - .L_402)
	.align		4
.L_402:
        /*08c8*/ 	.word	index@(_Z23gemm_half_q_half_kernelILi4ELi190ELb1ELb0ELi32EEvPK6__halfPKjS4_S2_PS0_iiiiPKtS7_iiiiiibS2_i)
        /*08cc*/ 	.word	0x00000000


	//----- nvinfo : EIATTR_MIN_STACK_SIZE
	.align		4
.L_403:
        /*08d0*/ 	.byte	0x04, 0x12
        /*08d2*/ 	.short	(.L_405 - .L_404)
	.align		4
.L_404:
        /*08d4*/ 	.word	index@(_Z23gemm_half_q_half_kernelILi4ELi160ELb1ELb0ELi32EEvPK6__halfPKjS4_S2_PS0_iiiiPKtS7_iiiiiibS2_i)
        /*08d8*/ 	.word	0x00000000


	//----- nvinfo : EIATTR_MIN_STACK_SIZE
	.align		4
.L_405:
        /*08dc*/ 	.byte	0x04, 0x12
        /*08de*/ 	.short	(.L_407 - .L_406)
	.align		4
.L_406:
        /*08e0*/ 	.word	index@(_Z23gemm_half_q_half_kernelILi4ELi40ELb1ELb0ELi32EEvPK6__halfPKjS4_S2_PS0_iiiiPKtS7_iiiiiibS2_i)
        /*08e4*/ 	.word	0x00000000


	//----- nvinfo : EIATTR_MIN_STACK_SIZE
	.align		4
.L_407:
        /*08e8*/ 	.byte	0x04, 0x12
        /*08ea*/ 	.short	(.L_409 - .L_408)
	.align		4
.L_408:
        /*08ec*/ 	.word	index@(_Z23gemm_half_q_half_kernelILi4ELi10ELb1ELb0ELi32EEvPK6__halfPKjS4_S2_PS0_iiiiPKtS7_iiiiiibS2_i)
        /*08f0*/ 	.word	0x00000000


	//----- nvinfo : EIATTR_MIN_STACK_SIZE
	.align		4
.L_409:
        /*08f4*/ 	.byte	0x04, 0x12
        /*08f6*/ 	.short	(.L_411 - .L_410)
	.align		4
.L_410:
        /*08f8*/ 	.word	index@(_Z23gemm_half_q_half_kernelILi4ELi172ELb1ELb0ELi32EEvPK6__halfPKjS4_S2_PS0_iiiiPKtS7_iiiiiibS2_i)
        /*08fc*/ 	.word	0x00000000


	//----- nvinfo : EIATTR_MIN_STACK_SIZE
	.align		4
.L_411:
        /*0900*/ 	.byte	0x04, 0x12
        /*0902*/ 	.short	(.L_413 - .L_412)
	.align		4
.L_412:
        /*0904*/ 	.word	index@(_Z23gemm_half_q_half_kernelILi4ELi176ELb1ELb0ELi32EEvPK6__halfPKjS4_S2_PS0_iiiiPKtS7_iiiiiibS2_i)
        /*0908*/ 	.word	0x00000000


	//----- nvinfo : EIATTR_MIN_STACK_SIZE
	.align		4
.L_413:
        /*090c*/ 	.byte	0x04, 0x12
        /*090e*/ 	.short	(.L_415 - .L_414)
	.align		4
.L_414:
        /*0910*/ 	.word	index@(_Z23gemm_half_q_half_kernelILi4ELi152ELb1ELb0ELi32EEvPK6__halfPKjS4_S2_PS0_iiiiPKtS7_iiiiiibS2_i)
        /*0914*/ 	.word	0x00000000


	//----- nvinfo : EIATTR_MIN_STACK_SIZE
	.align		4
.L_415:
        /*0918*/ 	.byte	0x04, 0x12
        /*091a*/ 	.short	(.L_417 - .L_416)
	.align		4
.L_416:
        /*091c*/ 	.word	index@(_Z23gemm_half_q_half_kernelILi4ELi140ELb1ELb0ELi32EEvPK6__halfPKjS4_S2_PS0_iiiiPKtS7_iiiiiibS2_i)
        /*0920*/ 	.word	0x00000000


	//----- nvinfo : EIATTR_MIN_STACK_SIZE
	.align		4
.L_417:
        /*0924*/ 	.byte	0x04, 0x12
        /*0926*/ 	.short	(.L_419 - .L_418)
	.align		4
.L_418:
        /*0928*/ 	.word	index@(_Z23gemm_half_q_half_kernelILi4ELi20ELb1ELb0ELi32EEvPK6__halfPKjS4_S2_PS0_iiiiPKtS7_iiiiiibS2_i)
        /*092c*/ 	.word	0x00000000


	//----- nvinfo : EIATTR_MIN_STACK_SIZE
	.align		4
.L_419:
        /*0930*/ 	.byte	0x04, 0x12
        /*0932*/ 	.short	(.L_421 - .L_420)
	.align		4
.L_420:
        /*0934*/ 	.word	index@(_Z23gemm_half_q_half_kernelILi4ELi38ELb1ELb0ELi32EEvPK6__halfPKjS4_S2_PS0_iiiiPKtS7_iiiiiibS2_i)
        /*0938*/ 	.word	0x00000000


	//----- nvinfo : EIATTR_MIN_STACK_SIZE
	.align		4
.L_421:
        /*093c*/ 	.byte	0x04, 0x12
        /*093e*/ 	.short	(.L_423 - .L_422)
	.align		4
.L_422:
        /*0940*/ 	.word	index@(_Z23gemm_half_q_half_kernelILi4ELi128ELb1ELb0ELi32EEvPK6__halfPKjS4_S2_PS0_iiiiPKtS7_iiiiiibS2_i)
        /*0944*/ 	.word	0x00000000


	//----- nvinfo : EIATTR_MIN_STACK_SIZE
	.align		4
.L_423:
        /*0948*/ 	.byte	0x04, 0x12
        /*094a*/ 	.short	(.L_425 - .L_424)
	.align		4
.L_424:
        /*094c*/ 	.word	index@(_Z23gemm_half_q_half_kernelILi3ELi190ELb1ELb0ELi64EEvPK6__halfPKjS4_S2_PS0_iiiiPKtS7_iiiiiibS2_i)
        /*0950*/ 	.word	0x00000010


	//----- nvinfo : EIATTR_MIN_STACK_SIZE
	.align		4
.L_425:
        /*0954*/ 	.byte	0x04, 0x12
        /*0956*/ 	.short	(.L_427 - .L_426)
	.align		4
.L_426:
        /*0958*/ 	.word	index@(_Z23gemm_half_q_half_kernelILi3ELi160ELb1ELb0ELi64EEvPK6__halfPKjS4_S2_PS0_iiiiPKtS7_iiiiiibS2_i)
        /*095c*/ 	.word	0x00000010


	//----- nvinfo : EIATTR_MIN_STACK_SIZE
	.align		4
.L_427:
        /*0960*/ 	.byte	0x04, 0x12
        /*0962*/ 	.short	(.L_429 - .L_428)
	.align		4
.L_428:
        /*0964*/ 	.word	index@(_Z23gemm_half_q_half_kernelILi3ELi40ELb1ELb0ELi64EEvPK6__halfPKjS4_S2_PS0_iiiiPKtS7_iiiiiibS2_i)
        /*0968*/ 	.word	0x00000010


	//----- nvinfo : EIATTR_MIN_STACK_SIZE
	.align		4
.L_429:
        /*096c*/ 	.byte	0x04, 0x12
        /*096e*/ 	.short	(.L_431 - .L_430)
	.align		4
.L_430:
        /*0970*/ 	.word	index@(_Z23gemm_half_q_half_kernelILi3ELi10ELb1ELb0ELi64EEvPK6__halfPKjS4_S2_PS0_iiiiPKtS7_iiiiiibS2_i)
        /*0974*/ 	.word	0x00000010


	//----- nvinfo : EIATTR_MIN_STACK_SIZE
	.align		4
.L_431:
        /*0978*/ 	.byte	0x04, 0x12
        /*097a*/ 	.short	(.L_433 - .L_432)
	.align		4
.L_432:
        /*097c*/ 	.word	index@(_Z23gemm_half_q_half_kernelILi3ELi172ELb1ELb0ELi64EEvPK6__halfPKjS4_S2_PS0_iiiiPKtS7_iiiiiibS2_i)
        /*0980*/ 	.word	0x00000010


	//----- nvinfo : EIATTR_MIN_STACK_SIZE
	.align		4
.L_433:
        /*0984*/ 	.byte	0x04, 0x12
        /*0986*/ 	.short	(.L_435 - .L_434)
	.align		4
.L_434:
        /*0988*/ 	.word	index@(_Z23gemm_half_q_half_kernelILi3ELi176ELb1ELb0ELi64EEvPK6__halfPKjS4_S2_PS0_iiiiPKtS7_iiiiiibS2_i)
        /*098c*/ 	.word	0x00000010


	//----- nvinfo : EIATTR_MIN_STACK_SIZE
	.align		4
.L_435:
        /*0990*/ 	.byte	0x04, 0x12
        /*0992*/ 	.short	(.L_437 - .L_436)
	.align		4
.L_436:
        /*0994*/ 	.word	index@(_Z23gemm_half_q_half_kernelILi3ELi152ELb1ELb0ELi64EEvPK6__halfPKjS4_S2_PS0_iiiiPKtS7_iiiiiibS2_i)
        /*0998*/ 	.word	0x00000010


	//----- nvinfo : EIATTR_MIN_STACK_SIZE
	.align		4
.L_437:
        /*099c*/ 	.byte	0x04, 0x12
        /*099e*/ 	.short	(.L_439 - .L_438)
	.align		4
.L_438:
        /*09a0*/ 	.word	index@(_Z23gemm_half_q_half_kernelILi3ELi140ELb1ELb0ELi64EEvPK6__halfPKjS4_S2_PS0_iiiiPKtS7_iiiiiibS2_i)
        /*09a4*/ 	.word	0x00000010


	//----- nvinfo : EIATTR_MIN_STACK_SIZE
	.align		4
.L_439:
        /*09a8*/ 	.byte	0x04, 0x12
        /*09aa*/ 	.short	(.L_441 - .L_440)
	.align		4
.L_440:
        /*09ac*/ 	.word	index@(_Z23gemm_half_q_half_kernelILi3ELi20ELb1ELb0ELi64EEvPK6__halfPKjS4_S2_PS0_iiiiPKtS7_iiiiiibS2_i)
        /*09b0*/ 	.word	0x00000010


	//----- nvinfo : EIATTR_MIN_STACK_SIZE
	.align		4
.L_441:
        /*09b4*/ 	.byte	0x04, 0x12
        /*09b6*/ 	.short	(.L_443 - .L_442)
	.align		4
.L_442:
        /*09b8*/ 	.word	index@(_Z23gemm_half_q_half_kernelILi3ELi38ELb1ELb0ELi64EEvPK6__halfPKjS4_S2_PS0_iiiiPKtS7_iiiiiibS2_i)
        /*09bc*/ 	.word	0x00000010


	//----- nvinfo : EIATTR_MIN_STACK_SIZE
	.align		4
.L_443:
        /*09c0*/ 	.byte	0x04, 0x12
        /*09c2*/ 	.short	(.L_445 - .L_444)
	.align		4
.L_444:
        /*09c4*/ 	.word	index@(_Z23gemm_half_q_half_kernelILi3ELi128ELb1ELb0ELi64EEvPK6__halfPKjS4_S2_PS0_iiiiPKtS7_iiiiiibS2_i)
        /*09c8*/ 	.word	0x00000010


	//----- nvinfo : EIATTR_MIN_STACK_SIZE
	.align		4
.L_445:
        /*09cc*/ 	.byte	0x04, 0x12
        /*09ce*/ 	.short	(.L_447 - .L_446)
	.align		4
.L_446:
        /*09d0*/ 	.word	index@(_Z23gemm_half_q_half_kernelILi3ELi190ELb1ELb0ELi32EEvPK6__halfPKjS4_S2_PS0_iiiiPKtS7_iiiiiibS2_i)
        /*09d4*/ 	.word	0x00000000


	//----- nvinfo : EIATTR_MIN_STACK_SIZE
	.align		4
.L_447:
        /*09d8*/ 	.byte	0x04, 0x12
        /*09da*/ 	.short	(.L_449 - .L_448)
	.align		4
.L_448:
        /*09dc*/ 	.word	index@(_Z23gemm_half_q_half_kernelILi3ELi160ELb1ELb0ELi32EEvPK6__halfPKjS4_S2_PS0_iiiiPKtS7_iiiiiibS2_i)
        /*09e0*/ 	.word	0x00000000


	//----- nvinfo : EIATTR_MIN_STACK_SIZE
	.align		4
.L_449:
        /*09e4*/ 	.byte	0x04, 0x12
        /*09e6*/ 	.short	(.L_451 - .L_450)
	.align		4
.L_450:
        /*09e8*/ 	.word	index@(_Z23gemm_half_q_half_kernelILi3ELi40ELb1ELb0ELi32EEvPK6__halfPKjS4_S2_PS0_iiiiPKtS7_iiiiiibS2_i)
        /*09ec*/ 	.word	0x00000000


	//----- nvinfo : EIATTR_MIN_STACK_SIZE
	.align		4
.L_451:
        /*09f0*/ 	.byte	0x04, 0x12
        /*09f2*/ 	.short	(.L_453 - .L_452)
	.align		4
.L_452:
        /*09f4*/ 	.word	index@(_Z23gemm_half_q_half_kernelILi3ELi10ELb1ELb0ELi32EEvPK6__halfPKjS4_S2_PS0_iiiiPKtS7_iiiiiibS2_i)
        /*09f8*/ 	.word	0x00000000


	//----- nvinfo : EIATTR_MIN_STACK_SIZE
	.align		4
.L_453:
        /*09fc*/ 	.byte	0x04, 0x12
        /*09fe*/ 	.short	(.L_455 - .L_454)
	.align		4
.L_454:
        /*0a00*/ 	.word	index@(_Z23gemm_half_q_half_kernelILi3ELi172ELb1ELb0ELi32EEvPK6__halfPKjS4_S2_PS0_iiiiPKtS7_iiiiiibS2_i)
        /*0a04*/ 	.word	0x00000000


	//----- nvinfo : EIATTR_MIN_STACK_SIZE
	.align		4
.L_455:
        /*0a08*/ 	.byte	0x04, 0x12
        /*0a0a*/ 	.short	(.L_457 - .L_456)
	.align		4
.L_456:
        /*0a0c*/ 	.word	index@(_Z23gemm_half_q_half_kernelILi3ELi176ELb1ELb0ELi32EEvPK6__halfPKjS4_S2_PS0_iiiiPKtS7_iiiiiibS2_i)
        /*0a10*/ 	.word	0x00000000


	//----- nvinfo : EIATTR_MIN_STACK_SIZE
	.align		4
.L_457:
        /*0a14*/ 	.byte	0x04, 0x12
        /*0a16*/ 	.short	(.L_459 - .L_458)
	.align		4
.L_458:
        /*0a18*/ 	.word	index@(_Z23gemm_half_q_half_kernelILi3ELi152ELb1ELb0ELi32EEvPK6__halfPKjS4_S2_PS0_iiiiPKtS7_iiiiiibS2_i)
        /*0a1c*/ 	.word	0x00000000


	//----- nvinfo : EIATTR_MIN_STACK_SIZE
	.align		4
.L_459:
        /*0a20*/ 	.byte	0x04, 0x12
        /*0a22*/ 	.short	(.L_461 - .L_460)
	.align		4
.L_460:
        /*0a24*/ 	.word	index@(_Z23gemm_half_q_half_kernelILi3ELi140ELb1ELb0ELi32EEvPK6__halfPKjS4_S2_PS0_iiiiPKtS7_iiiiiibS2_i)
        /*0a28*/ 	.word	0x00000000


	//----- nvinfo : EIATTR_MIN_STACK_SIZE
	.align		4
.L_461:
        /*0a2c*/ 	.byte	0x04, 0x12
        /*0a2e*/ 	.short	(.L_463 - .L_462)
	.align		4
.L_462:
        /*0a30*/ 	.word	index@(_Z23gemm_half_q_half_kernelILi3ELi20ELb1ELb0ELi32EEvPK6__halfPKjS4_S2_PS0_iiiiPKtS7_iiiiiibS2_i)
        /*0a34*/ 	.word	0x00000000


	//----- nvinfo : EIATTR_MIN_STACK_SIZE
	.align		4
.L_463:
        /*0a38*/ 	.byte	0x04, 0x12
        /*0a3a*/ 	.short	(.L_465 - .L_464)
	.align		4
.L_464:
        /*0a3c*/ 	.word	index@(_Z23gemm_half_q_half_kernelILi3ELi38ELb1ELb0ELi32EEvPK6__halfPKjS4_S2_PS0_iiiiPKtS7_iiiiiibS2_i)
        /*0a40*/ 	.word	0x00000000


	//----- nvinfo : EIATTR_MIN_STACK_SIZE
	.align		4
.L_465:
        /*0a44*/ 	.byte	0x04, 0x12
        /*0a46*/ 	.short	(.L_467 - .L_466)
	.align		4
.L_466:
        /*0a48*/ 	.word	index@(_Z23gemm_half_q_half_kernelILi3ELi128ELb1ELb0ELi32EEvPK6__halfPKjS4_S2_PS0_iiiiPKtS7_iiiiiibS2_i)
        /*0a4c*/ 	.word	0x00000000


	//----- nvinfo : EIATTR_MIN_STACK_SIZE
	.align		4
.L_467:
        /*0a50*/ 	.byte	0x04, 0x12
        /*0a52*/ 	.short	(.L_469 - .L_468)
	.align		4
.L_468:
        /*0a54*/ 	.word	index@(_Z23gemm_half_q_half_kernelILi2ELi190ELb1ELb0ELi64EEvPK6__halfPKjS4_S2_PS0_iiiiPKtS7_iiiiiibS2_i)
        /*0a58*/ 	.word	0x00000010


	//----- nvinfo : EIATTR_MIN_STACK_SIZE
	.align		4
.L_469:
        /*0a5c*/ 	.byte	0x04, 0x12
        /*0a5e*/ 	.short	(.L_471 - .L_470)
	.align		4
.L_470:
        /*0a60*/ 	.word	index@(_Z23gemm_half_q_half_kernelILi2ELi160ELb1ELb0ELi64EEvPK6__halfPKjS4_S2_PS0_iiiiPKtS7_iiiiiibS2_i)
        /*0a64*/ 	.word	0x00000010


	//----- nvinfo : EIATTR_MIN_STACK_SIZE
	.align		4
.L_471:
        /*0a68*/ 	.byte	0x04, 0x12
        /*0a6a*/ 	.short	(.L_473 - .L_472)
	.align		4
.L_472:
        /*0a6c*/ 	.word	index@(_Z23gemm_half_q_half_kernelILi2ELi40ELb1ELb0ELi64EEvPK6__halfPKjS4_S2_PS0_iiiiPKtS7_iiiiiibS2_i)
        /*0a70*/ 	.word	0x00000010


	//----- nvinfo : EIATTR_MIN_STACK_SIZE
	.align		4
.L_473:
        /*0a74*/ 	.byte	0x04, 0x12
        /*0a76*/ 	.short	(.L_475 - .L_474)
	.align		4
.L_474:
        /*0a78*/ 	.word	index@(_Z23gemm_half_q_half_kernelILi2ELi10ELb1ELb0ELi64EEvPK6__halfPKjS4_S2_PS0_iiiiPKtS7_iiiiiibS2_i)
        /*0a7c*/ 	.word	0x00000010


	//----- nvinfo : EIATTR_MIN_STACK_SIZE
	.align		4
.L_475:
        /*0a80*/ 	.byte	0x04, 0x12
        /*0a82*/ 	.short	(.L_477 - .L_476)
	.align		4
.L_476:
        /*0a84*/ 	.word	index@(_Z23gemm_half_q_half_kernelILi2ELi172ELb1ELb0ELi64EEvPK6__halfPKjS4_S2_PS0_iiiiPKtS7_iiiiiibS2_i)
        /*0a88*/ 	.word	0x00000010


	//----- nvinfo : EIATTR_MIN_STACK_SIZE
	.align		4
.L_477:
        /*0a8c*/ 	.byte	0x04, 0x12
        /*0a8e*/ 	.short	(.L_479 - .L_478)
	.align		4
.L_478:
        /*0a90*/ 	.word	index@(_Z23gemm_half_q_half_kernelILi2ELi176ELb1ELb0ELi64EEvPK6__halfPKjS4_S2_PS0_iiiiPKtS7_iiiiiibS2_i)
        /*0a94*/ 	.word	0x00000010


	//----- nvinfo : EIATTR_MIN_STACK_SIZE
	.align		4
.L_479:
        /*0a98*/ 	.byte	0x04, 0x12
        /*0a9a*/ 	.short	(.L_481 - .L_480)
	.align		4
.L_480:
        /*0a9c*/ 	.word	index@(_Z23gemm_half_q_half_kernelILi2ELi152ELb1ELb0ELi64EEvPK6__halfPKjS4_S2_PS0_iiiiPKtS7_iiiiiibS2_i)
        /*0aa0*/ 	.word	0x00000010


	//----- nvinfo : EIATTR_MIN_STACK_SIZE
	.align		4
.L_481:
        /*0aa4*/ 	.byte	0x04, 0x12
        /*0aa6*/ 	.short	(.L_483 - .L_482)
	.align		4
.L_482:
        /*0aa8*/ 	.word	index@(_Z23gemm_half_q_half_kernelILi2ELi140ELb1ELb0ELi64EEvPK6__halfPKjS4_S2_PS0_iiiiPKtS7_iiiiiibS2_i)
        /*0aac*/ 	.word	0x00000010


	//----- nvinfo : EIATTR_MIN_STACK_SIZE
	.align		4
.L_483:
        /*0ab0*/ 	.byte	0x04, 0x12
        /*0ab2*/ 	.short	(.L_485 - .L_484)
	.align		4
.L_484:
        /*0ab4*/ 	.word	index@(_Z23gemm_half_q_half_kernelILi2ELi20ELb1ELb0ELi64EEvPK6__halfPKjS4_S2_PS0_iiiiPKtS7_iiiiiibS2_i)
        /*0ab8*/ 	.word	0x00000010


	//----- nvinfo : EIATTR_MIN_STACK_SIZE
	.align		4
.L_485:
        /*0abc*/ 	.byte	0x04, 0x12
        /*0abe*/ 	.short	(.L_487 - .L_486)
	.align		4
.L_486:
        /*0ac0*/ 	.word	index@(_Z23gemm_half_q_half_kernelILi2ELi38ELb1ELb0ELi64EEvPK6__halfPKjS4_S2_PS0_iiiiPKtS7_iiiiiibS2_i)
        /*0ac4*/ 	.word	0x00000010


	//----- nvinfo : EIATTR_MIN_STACK_SIZE
	.align		4
.L_487:
        /*0ac8*/ 	.byte	0x04, 0x12
        /*0aca*/ 	.short	(.L_489 - .L_488)
	.align		4
.L_488:
        /*0acc*/ 	.word	index@(_Z23gemm_half_q_half_kernelILi2ELi128ELb1ELb0ELi64EEvPK6__halfPKjS4_S2_PS0_iiiiPKtS7_iiiiiibS2_i)
        /*0ad0*/ 	.word	0x00000010


	//----- nvinfo : EIATTR_MIN_STACK_SIZE
	.align		4
.L_489:
        /*0ad4*/ 	.byte	0x04, 0x12
        /*0ad6*/ 	.short	(.L_491 - .L_490)
	.align		4
.L_490:
        /*0ad8*/ 	.word	index@(_Z23gemm_half_q_half_kernelILi2ELi190ELb1ELb0ELi32EEvPK6__halfPKjS4_S2_PS0_iiiiPKtS7_iiiiiibS2_i)
        /*0adc*/ 	.word	0x00000000


	//----- nvinfo : EIATTR_MIN_STACK_SIZE
	.align		4
.L_491:
        /*0ae0*/ 	.byte	0x04, 0x12
        /*0ae2*/ 	.short	(.L_493 - .L_492)
	.align		4
.L_492:
        /*0ae4*/ 	.word	index@(_Z23gemm_half_q_half_kernelILi2ELi160ELb1ELb0ELi32EEvPK6__halfPKjS4_S2_PS0_iiiiPKtS7_iiiiiibS2_i)
        /*0ae8*/ 	.word	0x00000000


	//----- nvinfo : EIATTR_MIN_STACK_SIZE
	.align		4
.L_493:
        /*0aec*/ 	.byte	0x04, 0x12
        /*0aee*/ 	.short	(.L_495 - .L_494)
	.align		4
.L_494:
        /*0af0*/ 	.word	index@(_Z23gemm_half_q_half_kernelILi2ELi40ELb1ELb0ELi32EEvPK6__halfPKjS4_S2_PS0_iiiiPKtS7_iiiiiibS2_i)
        /*0af4*/ 	.word	0x00000000


	//----- nvinfo : EIATTR_MIN_STACK_SIZE
	.align		4
.L_495:
        /*0af8*/ 	.byte	0x04, 0x12
        /*0afa*/ 	.short	(.L_497 - .L_496)
	.align		4
.L_496:
        /*0afc*/ 	.word	index@(_Z23gemm_half_q_half_kernelILi2ELi10ELb1ELb0ELi32EEvPK6__halfPKjS4_S2_PS0_iiiiPKtS7_iiiiiibS2_i)
        /*0b00*/ 	.word	0x00000000


	//----- nvinfo : EIATTR_MIN_STACK_SIZE
	.align		4
.L_497:
        /*0b04*/ 	.byte	0x04, 0x12
        /*0b06*/ 	.short	(.L_499 - .L_498)
	.align		4
.L_498:
        /*0b08*/ 	.word	index@(_Z23gemm_half_q_half_kernelILi2ELi172ELb1ELb0ELi32EEvPK6__halfPKjS4_S2_PS0_iiiiPKtS7_iiiiiibS2_i)
        /*0b0c*/ 	.word	0x00000000


	//----- nvinfo : EIATTR_MIN_STACK_SIZE
	.align		4
.L_499:
        /*0b10*/ 	.byte	0x04, 0x12
        /*0b12*/ 	.short	(.L_501 - .L_500)
	.align		4
.L_500:
        /*0b14*/ 	.word	index@(_Z23gemm_half_q_half_kernelILi2ELi176ELb1ELb0ELi32EEvPK6__halfPKjS4_S2_PS0_iiiiPKtS7_iiiiiibS2_i)
        /*0b18*/ 	.word	0x00000000


	//----- nvinfo : EIATTR_MIN_STACK_SIZE
	.align		4
.L_501:
        /*0b1c*/ 	.byte	0x04, 0x12
        /*0b1e*/ 	.short	(.L_503 - .L_502)
	.align		4
.L_502:
        /*0b20*/ 	.word	index@(_Z23gemm_half_q_half_kernelILi2ELi152ELb1ELb0ELi32EEvPK6__halfPKjS4_S2_PS0_iiiiPKtS7_iiiiiibS2_i)
        /*0b24*/ 	.word	0x00000000


	//----- nvinfo : EIATTR_MIN_STACK_SIZE
	.align		4
.L_503:
        /*0b28*/ 	.byte	0x04, 0x12
        /*0b2a*/ 	.short	(.L_505 - .L_504)
	.align		4
.L_504:
        /*0b2c*/ 	.word	index@(_Z23gemm_half_q_half_kernelILi2ELi140ELb1ELb0ELi32EEvPK6__halfPKjS4_S2_PS0_iiiiPKtS7_iiiiiibS2_i)
        /*0b30*/ 	.word	0x00000000


	//----- nvinfo : EIATTR_MIN_STACK_SIZE
	.align		4
.L_505:
        /*0b34*/ 	.byte	0x04, 0x12
        /*0b36*/ 	.short	(.L_507 - .L_506)
	.align		4
.L_506:
        /*0b38*/ 	.word	index@(_Z23gemm_half_q_half_kernelILi2ELi20ELb1ELb0ELi32EEvPK6__halfPKjS4_S2_PS0_iiiiPKtS7_iiiiiibS2_i)
        /*0b3c*/ 	.word	0x00000000


	//----- nvinfo : EIATTR_MIN_STACK_SIZE
	.align		4
.L_507:
        /*0b40*/ 	.byte	0x04, 0x12
        /*0b42*/ 	.short	(.L_509 - .L_508)
	.align		4
.L_508:
        /*0b44*/ 	.word	index@(_Z23gemm_half_q_half_kernelILi2ELi38ELb1ELb0ELi32EEvPK6__halfPKjS4_S2_PS0_iiiiPKtS7_iiiiiibS2_i)
        /*0b48*/ 	.word	0x00000000


	//----- nvinfo : EIATTR_MIN_STACK_SIZE
	.align		4
.L_509:
        /*0b4c*/ 	.byte	0x04, 0x12
        /*0b4e*/ 	.short	(.L_511 - .L_510)
	.align		4
.L_510:
        /*0b50*/ 	.word	index@(_Z23gemm_half_q_half_kernelILi2ELi128ELb1ELb0ELi32EEvPK6__halfPKjS4_S2_PS0_iiiiPKtS7_iiiiiibS2_i)
        /*0b54*/ 	.word	0x00000000


	//----- nvinfo : EIATTR_MIN_STACK_SIZE
	.align		4
.L_511:
        /*0b58*/ 	.byte	0x04, 0x12
        /*0b5a*/ 	.short	(.L_513 - .L_512)
	.align		4
.L_512:
        /*0b5c*/ 	.word	index@(_Z23gemm_half_q_half_kernelILi1ELi190ELb1ELb0ELi64EEvPK6__halfPKjS4_S2_PS0_iiiiPKtS7_iiiiiibS2_i)
        /*0b60*/ 	.word	0x00000010


	//----- nvinfo : EIATTR_MIN_STACK_SIZE
	.align		4
.L_513:
        /*0b64*/ 	.byte	0x04, 0x12
        /*0b66*/ 	.short	(.L_515 - .L_514)
	.align		4
.L_514:
        /*0b68*/ 	.word	index@(_Z23gemm_half_q_half_kernelILi1ELi160ELb1ELb0ELi64EEvPK6__halfPKjS4_S2_PS0_iiiiPKtS7_iiiiiibS2_i)
        /*0b6c*/ 	.word	0x00000010


	//----- nvinfo : EIATTR_MIN_STACK_SIZE
	.align		4
.L_515:
        /*0b70*/ 	.byte	0x04, 0x12
        /*0b72*/ 	.short	(.L_517 - .L_516)
	.align		4
.L_516:
        /*0b74*/ 	.word	index@(_Z23gemm_half_q_half_kernelILi1ELi40ELb1ELb0ELi64EEvPK6__halfPKjS4_S2_PS0_iiiiPKtS7_iiiiiibS2_i)
        /*0b78*/ 	.word	0x00000010


	//----- nvinfo : EIATTR_MIN_STACK_SIZE
	.align		4
.L_517:
        /*0b7c*/ 	.byte	0x04, 0x12
        /*0b7e*/ 	.short	(.L_519 - .L_518)
	.align		4
.L_518:
        /*0b80*/ 	.word	index@(_Z23gemm_half_q_half_kernelILi1ELi10ELb1ELb0ELi64EEvPK6__halfPKjS4_S2_PS0_iiiiPKtS7_iiiiiibS2_i)
        /*0b84*/ 	.word	0x00000010


	//----- nvinfo : EIATTR_MIN_STACK_SIZE
	.align		4
.L_519:
        /*0b88*/ 	.byte	0x04, 0x12
        /*0b8a*/ 	.short	(.L_521 - .L_520)
	.align		4
.L_520:
        /*0b8c*/ 	.word	index@(_Z23gemm_half_q_half_kernelILi1ELi172ELb1ELb0ELi64EEvPK6__halfPKjS4_S2_PS0_iiiiPKtS7_iiiiiibS2_i)
        /*0b90*/ 	.word	0x00000010


	//----- nvinfo : EIATTR_MIN_STACK_SIZE
	.align		4
.L_521:
        /*0b94*/ 	.byte	0x04, 0x12
        /*0b96*/ 	.short	(.L_523 - .L_522)
	.align		4
.L_522:
        /*0b98*/ 	.word	index@(_Z23gemm_half_q_half_kernelILi1ELi176ELb1ELb0ELi64EEvPK6__halfPKjS4_S2_PS0_iiiiPKtS7_iiiiiibS2_i)
        /*0b9c*/ 	.word	0x00000010


	//----- nvinfo : EIATTR_MIN_STACK_SIZE
	.align		4
.L_523:
        /*0ba0*/ 	.byte	0x04, 0x12
        /*0ba2*/ 	.short	(.L_525 - .L_524)
	.align		4
.L_524:
        /*0ba4*/ 	.word	index@(_Z23gemm_half_q_half_kernelILi1ELi152ELb1ELb0ELi64EEvPK6__halfPKjS4_S2_PS0_iiiiPKtS7_iiiiiibS2_i)
        /*0ba8*/ 	.word	0x00000010


	//----- nvinfo : EIATTR_MIN_STACK_SIZE
	.align		4
.L_525:
        /*0bac*/ 	.byte	0x04, 0x12
        /*0bae*/ 	.short	(.L_527 - .L_526)
	.align		4
.L_526:
        /*0bb0*/ 	.word	index@(_Z23gemm_half_q_half_kernelILi1ELi140ELb1ELb0ELi64EEvPK6__halfPKjS4_S2_PS0_iiiiPKtS7_iiiiiibS2_i)
        /*0bb4*/ 	.word	0x00000010


	//----- nvinfo : EIATTR_MIN_STACK_SIZE
	.align		4
.L_527:
        /*0bb8*/ 	.byte	0x04, 0x12
        /*0bba*/ 	.short	(.L_529 - .L_528)
	.align		4
.L_528:
        /*0bbc*/ 	.word	index@(_Z23gemm_half_q_half_kernelILi1ELi20ELb1ELb0ELi64EEvPK6__halfPKjS4_S2_PS0_iiiiPKtS7_iiiiiibS2_i)
        /*0bc0*/ 	.word	0x00000010


	//----- nvinfo : EIATTR_MIN_STACK_SIZE
	.align		4
.L_529:
        /*0bc4*/ 	.byte	0x04, 0x12
        /*0bc6*/ 	.short	(.L_531 - .L_530)
	.align		4
.L_530:
        /*0bc8*/ 	.word	index@(_Z23gemm_half_q_half_kernelILi1ELi38ELb1ELb0ELi64EEvPK6__halfPKjS4_S2_PS0_iiiiPKtS7_iiiiiibS2_i)
        /*0bcc*/ 	.word	0x00000010


	//----- nvinfo : EIATTR_MIN_STACK_SIZE
	.align		4
.L_531:
        /*0bd0*/ 	.byte	0x04, 0x12
        /*0bd2*/ 	.short	(.L_533 - .L_532)
	.align		4
.L_532:
        /*0bd4*/ 	.word	index@(_Z23gemm_half_q_half_kernelILi1ELi128ELb1ELb0ELi64EEvPK6__halfPKjS4_S2_PS0_iiiiPKtS7_iiiiiibS2_i)
        /*0bd8*/ 	.word	0x00000010


	//----- nvinfo : EIATTR_MIN_STACK_SIZE
	.align		4
.L_533:
        /*0bdc*/ 	.byte	0x04, 0x12
        /*0bde*/ 	.short	(.L_535 - .L_534)
	.align		4
.L_534:
        /*0be0*/ 	.word	index@(_Z23gemm_half_q_half_kernelILi1ELi190ELb1ELb0ELi32EEvPK6__halfPKjS4_S2_PS0_iiiiPKtS7_iiiiiibS2_i)
        /*0be4*/ 	.word	0x00000000


	//----- nvinfo : EIATTR_MIN_STACK_SIZE
	.align		4
.L_535:
        /*0be8*/ 	.byte	0x04, 0x12
        /*0bea*/ 	.short	(.L_537 - .L_536)
	.align		4
.L_536:
        /*0bec*/ 	.word	index@(_Z23gemm_half_q_half_kernelILi1ELi160ELb1ELb0ELi32EEvPK6__halfPKjS4_S2_PS0_iiiiPKtS7_iiiiiibS2_i)
        /*0bf0*/ 	.word	0x00000000


	//----- nvinfo : EIATTR_MIN_STACK_SIZE
	.align		4
.L_537:
        /*0bf4*/ 	.byte	0x04, 0x12
        /*0bf6*/ 	.short	(.L_539 - .L_538)
	.align		4
.L_538:
        /*0bf8*/ 	.word	index@(_Z23gemm_half_q_half_kernelILi1ELi40ELb1ELb0ELi32EEvPK6__halfPKjS4_S2_PS0_iiiiPKtS7_iiiiiibS2_i)
        /*0bfc*/ 	.word	0x00000000


	//----- nvinfo : EIATTR_MIN_STACK_SIZE
	.align		4
.L_539:
        /*0c00*/ 	.byte	0x04, 0x12
        /*0c02*/ 	.short	(.L_541 - .L_540)
	.align		4
.L_540:
        /*0c04*/ 	.word	index@(_Z23gemm_half_q_half_kernelILi1ELi10ELb1ELb0ELi32EEvPK6__halfPKjS4_S2_PS0_iiiiPKtS7_iiiiiibS2_i)
        /*0c08*/ 	.word	0x00000000


	//----- nvinfo : EIATTR_MIN_STACK_SIZE
	.align		4
.L_541:
        /*0c0c*/ 	.byte	0x04, 0x12
        /*0c0e*/ 	.short	(.L_543 - .L_542)
	.align		4
.L_542:
        /*0c10*/ 	.word	index@(_Z23gemm_half_q_half_kernelILi1ELi172ELb1ELb0ELi32EEvPK6__halfPKjS4_S2_PS0_iiiiPKtS7_iiiiiibS2_i)
        /*0c14*/ 	.word	0x00000000


	//----- nvinfo : EIATTR_MIN_STACK_SIZE
	.align		4
.L_543:
        /*0c18*/ 	.byte	0x04, 0x12
        /*0c1a*/ 	.short	(.L_545 - .L_544)
	.align		4
.L_544:
        /*0c1c*/ 	.word	index@(_Z23gemm_half_q_half_kernelILi1ELi176ELb1ELb0ELi32EEvPK6__halfPKjS4_S2_PS0_iiiiPKtS7_iiiiiibS2_i)
        /*0c20*/ 	.word	0x00000000


	//----- nvinfo : EIATTR_MIN_STACK_SIZE
	.align		4
.L_545:
        /*0c24*/ 	.byte	0x04, 0x12
        /*0c26*/ 	.short	(.L_547 - .L_546)
	.align		4
.L_546:
        /*0c28*/ 	.word	index@(_Z23gemm_half_q_half_kernelILi1ELi152ELb1ELb0ELi32EEvPK6__halfPKjS4_S2_PS0_iiiiPKtS7_iiiiiibS2_i)
        /*0c2c*/ 	.word	0x00000000


	//----- nvinfo : EIATTR_MIN_STACK_SIZE
	.align		4
.L_547:
        /*0c30*/ 	.byte	0x04, 0x12
        /*0c32*/ 	.short	(.L_549 - .L_548)
	.align		4
.L_548:
        /*0c34*/ 	.word	index@(_Z23gemm_half_q_half_kernelILi1ELi140ELb1ELb0ELi32EEvPK6__halfPKjS4_S2_PS0_iiiiPKtS7_iiiiiibS2_i)
        /*0c38*/ 	.word	0x00000000


	//----- nvinfo : EIATTR_MIN_STACK_SIZE
	.align		4
.L_549:
        /*0c3c*/ 	.byte	0x04, 0x12
        /*0c3e*/ 	.short	(.L_551 - .L_550)
	.align		4
.L_550:
        /*0c40*/ 	.word	index@(_Z23gemm_half_q_half_kernelILi1ELi20ELb1ELb0ELi32EEvPK6__halfPKjS4_S2_PS0_iiiiPKtS7_iiiiiibS2_i)
        /*0c44*/ 	.word	0x00000000


	//----- nvinfo : EIATTR_MIN_STACK_SIZE
	.align		4
.L_551:
        /*0c48*/ 	.byte	0x04, 0x12
        /*0c4a*/ 	.short	(.L_553 - .L_552)
	.align		4
.L_552:
        /*0c4c*/ 	.word	index@(_Z23gemm_half_q_half_kernelILi1ELi38ELb1ELb0ELi32EEvPK6__halfPKjS4_S2_PS0_iiiiPKtS7_iiiiiibS2_i)
        /*0c50*/ 	.word	0x00000000


	//----- nvinfo : EIATTR_MIN_STACK_SIZE
	.align		4
.L_553:
        /*0c54*/ 	.byte	0x04, 0x12
        /*0c56*/ 	.short	(.L_555 - .L_554)
	.align		4
.L_554:
        /*0c58*/ 	.word	index@(_Z23gemm_half_q_half_kernelILi1ELi128ELb1ELb0ELi32EEvPK6__halfPKjS4_S2_PS0_iiiiPKtS7_iiiiiibS2_i)
        /*0c5c*/ 	.word	0x00000000
.L_555:


//--------------------- .nv.compat                --------------------------
	.section	.nv.compat,"",@"SHT_CUDA_COMPAT_INFO"
	.align	4
        /*0000*/ 	.byte	0x02, 0x09, 0x01, 0x00, 0x02, 0x02, 0x01, 0x00, 0x02, 0x05, 0x05, 0x00, 0x03, 0x07, 0x01, 0x01
        /*0010*/ 	.byte	0x02, 0x03, 0x00, 0x00, 0x02, 0x06, 0x01, 0x00, 0x04, 0x0b, 0x08, 0x00, 0x09, 0x00, 0x00, 0x00
        /*0020*/ 	.byte	0x00, 0x00, 0x00, 0x00


//--------------------- .nv.info._Z23gemm_half_q_half_kernelILi4ELi190ELb1ELb0ELi64EEvPK6__halfPKjS4_S2_PS0_iiiiPKtS7_iiiiiibS2_i --------------------------
	.section	.nv.info._Z23gemm_half_q_half_kernelILi4ELi190ELb1ELb0ELi64EEvPK6__halfPKjS4_S2_PS0_iiiiPKtS7_iiiiiibS2_i,"",@"SHT_CUDA_INFO"
	.sectionflags	@""
	.align	4


	//----- nvinfo : EIATTR_CUDA_API_VERSION
	.align		4
        /*0000*/ 	.byte	0x04, 0x37
        /*0002*/ 	.short	(.L_557 - .L_556)
.L_556:
        /*0004*/ 	.word	0x00000082


	//----- nvinfo : EIATTR_KPARAM_INFO
	.align		4
.L_557:
        /*0008*/ 	.byte	0x04, 0x17
        /*000a*/ 	.short	(.L_559 - .L_558)
.L_558:
        /*000c*/ 	.word	0x00000000
        /*0010*/ 	.short	0x0013
        /*0012*/ 	.short	0x0070
        /*0014*/ 	.byte	0x00, 0xf0, 0x11, 0x00


	//----- nvinfo : EIATTR_KPARAM_INFO
	.align		4
.L_559:
        /*0018*/ 	.byte	0x04, 0x17
        /*001a*/ 	.short	(.L_561 - .L_560)
.L_560:
        /*001c*/ 	.word	0x00000000
        /*0020*/ 	.short	0x0012
        /*0022*/ 	.short	0x0068
        /*0024*/ 	.byte	0x00, 0xf5, 0x21, 0x00


	//----- nvinfo : EIATTR_KPARAM_INFO
	.align		4
.L_561:
        /*0028*/ 	.byte	0x04, 0x17
        /*002a*/ 	.short	(.L_563 - .L_562)
.L_562:
        /*002c*/ 	.word	0x00000000
        /*0030*/ 	.short	0x0011
        /*0032*/ 	.short	0x0060
        /*0034*/ 	.byte	0x00, 0xf0, 0x05, 0x00


	//----- nvinfo : EIATTR_KPARAM_INFO
	.align		4
.L_563:
        /*0038*/ 	.byte	0x04, 0x17
        /*003a*/ 	.short	(.L_565 - .L_564)
.L_564:
        /*003c*/ 	.word	0x00000000
        /*0040*/ 	.short	0x0010
        /*0042*/ 	.short	0x005c
        /*0044*/ 	.byte	0x00, 0xf0, 0x11, 0x00


	//----- nvinfo : EIATTR_KPARAM_INFO
	.align		4
.L_565:
        /*0048*/ 	.byte	0x04, 0x17
        /*004a*/ 	.short	(.L_567 - .L_566)
.L_566:
        /*004c*/ 	.word	0x00000000
        /*0050*/ 	.short	0x000f
        /*0052*/ 	.short	0x0058
        /*0054*/ 	.byte	0x00, 0xf0, 0x11, 0x00


	//----- nvinfo : EIATTR_KPARAM_INFO
	.align		4
.L_567:
        /*0058*/ 	.byte	0x04, 0x17
        /*005a*/ 	.short	(.L_569 - .L_568)
.L_568:
        /*005c*/ 	.word	0x00000000
        /*0060*/ 	.short	0x000e
        /*0062*/ 	.short	0x0054
        /*0064*/ 	.byte	0x00, 0xf0, 0x11, 0x00


	//----- nvinfo : EIATTR_KPARAM_INFO
	.align		4
.L_569:
        /*0068*/ 	.byte	0x04, 0x17
        /*006a*/ 	.short	(.L_571 - .L_570)
.L_570:
        /*006c*/ 	.word	0x00000000
        /*0070*/ 	.short	0x000d
        /*0072*/ 	.short	0x0050
        /*0074*/ 	.byte	0x00, 0xf0, 0x11, 0x00


	//----- nvinfo : EIATTR_KPARAM_INFO
	.align		4
.L_571:
        /*0078*/ 	.byte	0x04, 0x17
        /*007a*/ 	.short	(.L_573 - .L_572)
.L_572:
        /*007c*/ 	.word	0x00000000
        /*0080*/ 	.short	0x000c
        /*0082*/ 	.short	0x004c
        /*0084*/ 	.byte	0x00, 0xf0, 0x11, 0x00


	//----- nvinfo : EIATTR_KPARAM_INFO
	.align		4
.L_573:
        /*0088*/ 	.byte	0x04, 0x17
        /*008a*/ 	.short	(.L_575 - .L_574)
.L_574:
        /*008c*/ 	.word	0x00000000
        /*0090*/ 	.short	0x000b
        /*0092*/ 	.short	0x0048
        /*0094*/ 	.byte	0x00, 0xf0, 0x11, 0x00


	//----- nvinfo : EIATTR_KPARAM_INFO
	.align		4
.L_575:
        /*0098*/ 	.byte	0x04, 0x17
        /*009a*/ 	.short	(.L_577 - .L_576)
.L_576:
        /*009c*/ 	.word	0x00000000
        /*00a0*/ 	.short	0x000a
        /*00a2*/ 	.short	0x0040
        /*00a4*/ 	.byte	0x00, 0xf5, 0x21, 0x00


	//----- nvinfo : EIATTR_KPARAM_INFO
	.align		4
.L_577:
        /*00a8*/ 	.byte	0x04, 0x17
        /*00aa*/ 	.short	(.L_579 - .L_578)
.L_578:
        /*00ac*/ 	.word	0x00000000
        /*00b0*/ 	.short	0x0009
        /*00b2*/ 	.short	0x0038
        /*00b4*/ 	.byte	0x00, 0xf5, 0x21, 0x00


	//----- nvinfo : EIATTR_KPARAM_INFO
	.align		4
.L_579:
        /*00b8*/ 	.byte	0x04, 0x17
        /*00ba*/ 	.short	(.L_581 - .L_580)
.L_580:
        /*00bc*/ 	.word	0x00000000
        /*00c0*/ 	.short	0x0008
        /*00c2*/ 	.short	0x0034
        /*00c4*/ 	.byte	0x00, 0xf0, 0x11, 0x00


	//----- nvinfo : EIATTR_KPARAM_INFO
	.align		4
.L_581:
        /*00c8*/ 	.byte	0x04, 0x17
        /*00ca*/ 	.short	(.L_583 - .L_582)
.L_582:
        /*00cc*/ 	.word	0x00000000
        /*00d0*/ 	.short	0x0007
        /*00d2*/ 	.short	0x0030
        /*00d4*/ 	.byte	0x00, 0xf0, 0x11, 0x00


	//----- nvinfo : EIATTR_KPARAM_INFO
	.align		4
.L_583:
        /*00d8*/ 	.byte	0x04, 0x17
        /*00da*/ 	.short	(.L_585 - .L_584)
.L_584:
        /*00dc*/ 	.word	0x00000000
        /*00e0*/ 	.short	0x0006
        /*00e2*/ 	.short	0x002c
        /*00e4*/ 	.byte	0x00, 0xf0, 0x11, 0x00


	//----- nvinfo : EIATTR_KPARAM_INFO
	.align		4
.L_585:
        /*00e8*/ 	.byte	0x04, 0x17
        /*00ea*/ 	.short	(.L_587 - .L_586)
.L_586:
        /*00ec*/ 	.word	0x00000000
        /*00f0*/ 	.short	0x0005
        /*00f2*/ 	.short	0x0028
        /*00f4*/ 	.byte	0x00, 0xf0, 0x11, 0x00


	//----- nvinfo : EIATTR_KPARAM_INFO
	.align		4
.L_587:
        /*00f8*/ 	.byte	0x04, 0x17
        /*00fa*/ 	.short	(.L_589 - .L_588)
.L_588:
        /*00fc*/ 	.word	0x00000000
        /*0100*/ 	.short	0x0004
        /*0102*/ 	.short	0x0020
        /*0104*/ 	.byte	0x00, 0xf5, 0x21, 0x00


	//----- nvinfo : EIATTR_KPARAM_INFO
	.align		4
.L_589:
        /*0108*/ 	.byte	0x04, 0x17
        /*010a*/ 	.short	(.L_591 - .L_590)
.L_590:
        /*010c*/ 	.word	0x00000000
        /*0110*/ 	.short	0x0003
        /*0112*/ 	.short	0x0018
        /*0114*/ 	.byte	0x00, 0xf5, 0x21, 0x00


	//----- nvinfo : EIATTR_KPARAM_INFO
	.align		4
.L_591:
        /*0118*/ 	.byte	0x04, 0x17
        /*011a*/ 	.short	(.L_593 - .L_592)
.L_592:
        /*011c*/ 	.word	0x00000000
        /*0120*/ 	.short	0x0002
        /*0122*/ 	.short	0x0010
        /*0124*/ 	.byte	0x00, 0xf5, 0x21, 0x00


	//----- nvinfo : EIATTR_KPARAM_INFO
	.align		4
.L_593:
        /*0128*/ 	.byte	0x04, 0x17
        /*012a*/ 	.short	(.L_595 - .L_594)
.L_594:
        /*012c*/ 	.word	0x00000000
        /*0130*/ 	.short	0x0001
        /*0132*/ 	.short	0x0008
        /*0134*/ 	.byte	0x00, 0xf5, 0x21, 0x00


	//----- nvinfo : EIATTR_KPARAM_INFO
	.align		4
.L_595:
        /*0138*/ 	.byte	0x04, 0x17
        /*013a*/ 	.short	(.L_597 - .L_596)
.L_596:
        /*013c*/ 	.word	0x00000000
        /*0140*/ 	.short	0x0000
        /*0142*/ 	.short	0x0000
        /*0144*/ 	.byte	0x00, 0xf5, 0x21, 0x00


	//----- nvinfo : EIATTR_SPARSE_MMA_MASK
	.align		4
.L_597:
        /*0148*/ 	.byte	0x03, 0x50
        /*014a*/ 	.short	0x0000


	//----- nvinfo : EIATTR_MAXREG_COUNT
	.align		4
        /*014c*/ 	.byte	0x03, 0x1b
        /*014e*/ 	.short	0x00ff


	//----- nvinfo : EIATTR_NUM_BARRIERS
	.align		4
        /*0150*/ 	.byte	0x02, 0x4c
        /*0152*/ 	.byte	0x01
	.zero		1


	//----- nvinfo : EIATTR_MERCURY_ISA_VERSION
	.align		4
        /*0154*/ 	.byte	0x03, 0x5f
        /*0156*/ 	.short	0x0101


	//----- nvinfo : EIATTR_VRC_CTA_INIT_COUNT
	.align		4
        /*0158*/ 	.byte	0x02, 0x4a
	.zero		1
	.zero		1


	//----- nvinfo : EIATTR_EXIT_INSTR_OFFSETS
	.align		4
        /*015c*/ 	.byte	0x04, 0x1c
        /*015e*/ 	.short	(.L_599 - .L_598)


	//   ....[0]....
.L_598:
        /*0160*/ 	.word	0x00000070


	//   ....[1]....
        /*0164*/ 	.word	0x00000290


	//   ....[2]....
        /*0168*/ 	.word	0x00000e60


	//   ....[3]....
        /*016c*/ 	.word	0x00018b60


	//   ....[4]....
        /*0170*/ 	.word	0x00018dc0


	//   ....[5]....
        /*0174*/ 	.word	0x00019020


	//   ....[6]....
        /*0178*/ 	.word	0x00019180


	//   ....[7]....
        /*017c*/ 	.word	0x00019210


	//   ....[8]....
        /*0180*/ 	.word	0x00019250


	//----- nvinfo : EIATTR_CRS_STACK_SIZE
	.align		4
.L_599:
        /*0184*/ 	.byte	0x04, 0x1e
        /*0186*/ 	.short	(.L_601 - .L_600)
.L_600:
        /*0188*/ 	.word	0x00000000


	//----- nvinfo : EIATTR_CBANK_PARAM_SIZE
	.align		4
.L_601:
        /*018c*/ 	.byte	0x03, 0x19
        /*018e*/ 	.short	0x0074


	//----- nvinfo : EIATTR_PARAM_CBANK
	.align		4
        /*0190*/ 	.byte	0x04, 0x0a
        /*0192*/ 	.short	(.L_603 - .L_602)
	.align		4
.L_602:
        /*0194*/ 	.word	index@(.nv.constant0._Z23gemm_half_q_half_kernelILi4ELi190ELb1ELb0ELi64EEvPK6__halfPKjS4_S2_PS0_iiiiPKtS7_iiiiiibS2_i)
        /*0198*/ 	.short	0x0380
        /*019a*/ 	.short	0x0074


	//----- nvinfo : EIATTR_SW_WAR
	.align		4
.L_603:
        /*019c*/ 	.byte	0x04, 0x36
        /*019e*/ 	.short	(.L_605 - .L_604)
.L_604:
        /*01a0*/ 	.word	0x00000008
.L_605:


//--------------------- .nv.info._Z23gemm_half_q_half_kernelILi4ELi160ELb1ELb0ELi64EEvPK6__halfPKjS4_S2_PS0_iiiiPKtS7_iiiiiibS2_i --------------------------
	.section	.nv.info._Z23gemm_half_q_half_kernelILi4ELi160ELb1ELb0ELi64EEvPK6__halfPKjS4_S2_PS0_iiiiPKtS7_iiiiiibS2_i,"",@"SHT_CUDA_INFO"
	.sectionflags	@""
	.align	4


	//----- nvinfo : EIATTR_CUDA_API_VERSION
	.align		4
        /*0000*/ 	.byte	0x04, 0x37
        /*0002*/ 	.short	(.L_607 - .L_606)
.L_606:
        /*0004*/ 	.word	0x00000082


	//----- nvinfo : EIATTR_KPARAM_INFO
	.align		4
.L_607:
        /*0008*/ 	.byte	0x04, 0x17
        /*000a*/ 	.short	(.L_609 - .L_608)
.L_608:
        /*000c*/ 	.word	0x00000000
        /*0010*/ 	.short	0x0013
        /*0012*/ 	.short	0x0070
        /*0014*/ 	.byte	0x00, 0xf0, 0x11, 0x00


	//----- nvinfo : EIATTR_KPARAM_INFO
	.align		4
.L_609:
        /*0018*/ 	.byte	0x04, 0x17
        /*001a*/ 	.short	(.L_611 - .L_610)
.L_610:
        /*001c*/ 	.word	0x00000000
        /*0020*/ 	.short	0x0012
        /*0022*/ 	.short	0x0068
        /*0024*/ 	.byte	0x00, 0xf5, 0x21, 0x00


	//----- nvinfo : EIATTR_KPARAM_INFO
	.align		4
.L_611:
        /*0028*/ 	.byte	0x04, 0x17
        /*002a*/ 	.short	(.L_613 - .L_612)
.L_612:
        /*002c*/ 	.word	0x00000000
        /*0030*/ 	.short	0x0011
        /*0032*/ 	.short	0x0060
        /*0034*/ 	.byte	0x00, 0xf0, 0x05, 0x00


	//----- nvinfo : EIATTR_KPARAM_INFO
	.align		4
.L_613:
        /*0038*/ 	.byte	0x04, 0x17
        /*003a*/ 	.short	(.L_615 - .L_614)
.L_614:
        /*003c*/ 	.word	0x00000000
        /*0040*/ 	.short	0x0010
        /*0042*/ 	.short	0x005c
        /*0044*/ 	.byte	0x00, 0xf0, 0x11, 0x00


	//----- nvinfo : EIATTR_KPARAM_INFO
	.align		4
.L_615:
        /*0048*/ 	.byte	0x04, 0x17
        /*004a*/ 	.short	(.L_617 - .L_616)
.L_616:
        /*004c*/ 	.word	0x00000000
        /*0050*/ 	.short	0x000f
        /*0052*/ 	.short	0x0058
        /*0054*/ 	.byte	0x00, 0xf0, 0x11, 0x00


	//----- nvinfo : EIATTR_KPARAM_INFO
	.align		4
.L_617:
        /*0058*/ 	.byte	0x04, 0x17
        /*005a*/ 	.short	(.L_619 - .L_618)
.L_618:
        /*005c*/ 	.word	0x00000000
        /*0060*/ 	.short	0x000e
        /*0062*/ 	.short	0x0054
        /*0064*/ 	.byte	0x00, 0xf0, 0x11, 0x00


	//----- nvinfo : EIATTR_KPARAM_INFO
	.align		4
.L_619:
        /*0068*/ 	.byte	0x04, 0x17
        /*006a*/ 	.short	(.L_621 - .L_620)
.L_620:
        /*006c*/ 	.word	0x00000000
        /*0070*/ 	.short	0x000d
        /*0072*/ 	.short	0x0050
        /*0074*/ 	.byte	0x00, 0xf0, 0x11, 0x00


	//----- nvinfo : EIATTR_KPARAM_INFO
	.align		4
.L_621:
        /*0078*/ 	.byte	0x04, 0x17
        /*007a*/ 	.short	(.L_623 - .L_622)
.L_622:
        /*007c*/ 	.word	0x00000000
        /*0080*/ 	.short	0x000c
        /*0082*/ 	.short	0x004c
        /*0084*/ 	.byte	0x00, 0xf0, 0x11, 0x00


	//----- nvinfo : EIATTR_KPARAM_INFO
	.align		4
.L_623:
        /*0088*/ 	.byte	0x04, 0x17
        /*008a*/ 	.short	(.L_625 - .L_624)
.L_624:
        /*008c*/ 	.word	0x00000000
        /*0090*/ 	.short	0x000b
        /*0092*/ 	.short	0x0048
        /*0094*/ 	.byte	0x00, 0xf0, 0x11, 0x00


	//----- nvinfo : EIATTR_KPARAM_INFO
	.align		4
.L_625:
        /*0098*/ 	.byte	0x04, 0x17
        /*009a*/ 	.short	(.L_627 - .L_626)
.L_626:
        /*009c*/ 	.word	0x00000000
        /*00a0*/ 	.short	0x000a
        /*00a2*/ 	.short	0x0040
        /*00a4*/ 	.byte	0x00, 0xf5, 0x21, 0x00


	//----- nvinfo : EIATTR_KPARAM_INFO
	.align		4
.L_627:
        /*00a8*/ 	.byte	0x04, 0x17
        /*00aa*/ 	.short	(.L_629 - .L_628)
.L_628:
        /*00ac*/ 	.word	0x00000000
        /*00b0*/ 	.short	0x0009
        /*00b2*/ 	.short	0x0038
        /*00b4*/ 	.byte	0x00, 0xf5, 0x21, 0x00


	//----- nvinfo : EIATTR_KPARAM_INFO
	.align		4
.L_629:
        /*00b8*/ 	.byte	0x04, 0x17
        /*00ba*/ 	.short	(.L_631 - .L_630)
.L_630:
        /*00bc*/ 	.word	0x00000000
        /*00c0*/ 	.short	0x0008
        /*00c2*/ 	.short	0x0034
        /*00c4*/ 	.byte	0x00, 0xf0, 0x11, 0x00


	//----- nvinfo : EIATTR_KPARAM_INFO
	.align		4
.L_631:
        /*00c8*/ 	.byte	0x04, 0x17
        /*00ca*/ 	.short	(.L_633 - .L_632)
.L_632:
        /*00cc*/ 	.word	0x00000000
        /*00d0*/ 	.short	0x0007
        /*00d2*/ 	.short	0x0030
        /*00d4*/ 	.byte	0x00, 0xf0, 0x11, 0x00


	//----- nvinfo : EIATTR_KPARAM_INFO
	.align		4
.L_633:
        /*00d8*/ 	.byte	0x04, 0x17
        /*00da*/ 	.short	(.L_635 - .L_634)
.L_634:
        /*00dc*/ 	.word	0x00000000
        /*00e0*/ 	.short	0x0006
        /*00e2*/ 	.short	0x002c
        /*00e4*/ 	.byte	0x00, 0xf0, 0x11, 0x00


	//----- nvinfo : EIATTR_KPARAM_INFO
	.align		4
.L_635:
        /*00e8*/ 	.byte	0x04, 0x17
        /*00ea*/ 	.short	(.L_637 - .L_636)
.L_636:
        /*00ec*/ 	.word	0x00000000
        /*00f0*/ 	.short	0x0005
        /*00f2*/ 	.short	0x0028
        /*00f4*/ 	.byte	0x00, 0xf0, 0x11, 0x00


	//----- nvinfo : EIATTR_KPARAM_INFO
	.align		4
.L_637:
        /*00f8*/ 	.byte	0x04, 0x17
        /*00fa*/ 	.short	(.L_639 - .L_638)
.L_638:
        /*00fc*/ 	.word	0x00000000
        /*0100*/ 	.short	0x0004
        /*0102*/ 	.short	0x0020
        /*0104*/ 	.byte	0x00, 0xf5, 0x21, 0x00


	//----- nvinfo : EIATTR_KPARAM_INFO
	.align		4
.L_639:
        /*0108*/ 	.byte	0x04, 0x17
        /*010a*/ 	.short	(.L_641 - .L_640)
.L_640:
        /*010c*/ 	.word	0x00000000
        /*0110*/ 	.short	0x0003
        /*0112*/ 	.short	0x0018
        /*0114*/ 	.byte	0x00, 0xf5, 0x21, 0x00


	//----- nvinfo : EIATTR_KPARAM_INFO
	.align		4
.L_641:
        /*0118*/ 	.byte	0x04, 0x17
        /*011a*/ 	.short	(.L_643 - .L_642)
.L_642:
        /*011c*/ 	.word	0x00000000
        /*0120*/ 	.short	0x0002
        /*0122*/ 	.short	0x0010
        /*0124*/ 	.byte	0x00, 0xf5, 0x21, 0x00


	//----- nvinfo : EIATTR_KPARAM_INFO
	.align		4
.L_643:
        /*0128*/ 	.byte	0x04, 0x17
        /*012a*/ 	.short	(.L_645 - .L_644)
.L_644:
        /*012c*/ 	.word	0x00000000
        /*0130*/ 	.short	0x0001
        /*0132*/ 	.short	0x0008
        /*0134*/ 	.byte	0x00, 0xf5, 0x21, 0x00


	//----- nvinfo : EIATTR_KPARAM_INFO
	.align		4
.L_645:
        /*0138*/ 	.byte	0x04, 0x17
        /*013a*/ 	.short	(.L_647 - .L_646)
.L_646:
        /*013c*/ 	.word	0x00000000
        /*0140*/ 	.short	0x0000
        /*0142*/ 	.short	0x0000
        /*0144*/ 	.byte	0x00, 0xf5, 0x21, 0x00


	//----- nvinfo : EIATTR_SPARSE_MMA_MASK
	.align		4
.L_647:
        /*0148*/ 	.byte	0x03, 0x50
        /*014a*/ 	.short	0x0000


	//----- nvinfo : EIATTR_MAXREG_COUNT
	.align		4
        /*014c*/ 	.byte	0x03, 0x1b
        /*014e*/ 	.short	0x00ff


	//----- nvinfo : EIATTR_NUM_BARRIERS
	.align		4
        /*0150*/ 	.byte	0x02, 0x4c
        /*0152*/ 	.byte	0x01
	.zero		1


	//----- nvinfo : EIATTR_MERCURY_ISA_VERSION
	.align		4
        /*0154*/ 	.byte	0x03, 0x5f
        /*0156*/ 	.short	0x0101


	//----- nvinfo : EIATTR_VRC_CTA_INIT_COUNT
	.align		4
        /*0158*/ 	.byte	0x02, 0x4a
	.zero		1
	.zero		1


	//----- nvinfo : EIATTR_EXIT_INSTR_OFFSETS
	.align		4
        /*015c*/ 	.byte	0x04, 0x1c
        /*015e*/ 	.short	(.L_649 - .L_648)


	//   ....[0]....
.L_648:
        /*0160*/ 	.word	0x00000070


	//   ....[1]....
        /*0164*/ 	.word	0x00000290


	//   ....[2]....
        /*0168*/ 	.word	0x00000e60


	//   ....[3]....
        /*016c*/ 	.word	0x0000c0f0


	//   ....[4]....
        /*0170*/ 	.word	0x0000c320


	//   ....[5]....
        /*0174*/ 	.word	0x0000c550


	//   ....[6]....
        /*0178*/ 	.word	0x0000c680


	//   ....[7]....
        /*017c*/ 	.word	0x0000c710


	//   ....[8]....
        /*0180*/ 	.word	0x0000c750


	//----- nvinfo : EIATTR_CRS_STACK_SIZE
	.align		4
.L_649:
        /*0184*/ 	.byte	0x04, 0x1e
        /*0186*/ 	.short	(.L_651 - .L_650)
.L_650:
        /*0188*/ 	.word	0x00000000


	//----- nvinfo : EIATTR_CBANK_PARAM_SIZE
	.align		4
.L_651:
        /*018c*/ 	.byte	0x03, 0x19
        /*018e*/ 	.short	0x0074


	//----- nvinfo : EIATTR_PARAM_CBANK
	.align		4
        /*0190*/ 	.byte	0x04, 0x0a
        /*0192*/ 	.short	(.L_653 - .L_652)
	.align		4
.L_652:
        /*0194*/ 	.word	index@(.nv.constant0._Z23gemm_half_q_half_kernelILi4ELi160ELb1ELb0ELi64EEvPK6__halfPKjS4_S2_PS0_iiiiPKtS7_iiiiiibS2_i)
        /*0198*/ 	.short	0x0380
        /*019a*/ 	.short	0x0074


	//----- nvinfo : EIATTR_SW_WAR
	.align		4
.L_653:
        /*019c*/ 	.byte	0x04, 0x36
        /*019e*/ 	.short	(.L_655 - .L_654)
.L_654:
        /*01a0*/ 	.word	0x00000008
.L_655:


//--------------------- .nv.info._Z23gemm_half_q_half_kernelILi4ELi40ELb1ELb0ELi64EEvPK6__halfPKjS4_S2_PS0_iiiiPKtS7_iiiiiibS2_i --------------------------
	.section	.nv.info._Z23gemm_half_q_half_kernelILi4ELi40ELb1ELb0ELi64EEvPK6__halfPKjS4_S2_PS0_iiiiPKtS7_iiiiiibS2_i,"",@"SHT_CUDA_INFO"
	.sectionflags	@""
	.align	4


	//----- nvinfo : EIATTR_CUDA_API_VERSION
	.align		4
        /*0000*/ 	.byte	0x04, 0x37
        /*0002*/ 	.short	(.L_657 - .L_656)
.L_656:
        /*0004*/ 	.word	0x00000082


	//----- nvinfo : EIATTR_KPARAM_INFO
	.align		4
.L_657:
        /*0008*/ 	.byte	0x04, 0x17
        /*000a*/ 	.short	(.L_659 - .L_658)
.L_658:
        /*000c*/ 	.word	0x00000000
        /*0010*/ 	.short	0x0013
        /*0012*/ 	.short	0x0070
        /*0014*/ 	.byte	0x00, 0xf0, 0x11, 0x00


	//----- nvinfo : EIATTR_KPARAM_INFO
	.align		4
.L_659:
        /*0018*/ 	.byte	0x04, 0x17
        /*001a*/ 	.short	(.L_661 - .L_660)
.L_660:
        /*001c*/ 	.word	0x00000000
        /*0020*/ 	.short	0x0012
        /*0022*/ 	.short	0x0068
        /*0024*/ 	.byte	0x00, 0xf5, 0x21, 0x00


	//----- nvinfo : EIATTR_KPARAM_INFO
	.align		4
.L_661:
        /*0028*/ 	.byte	0x04, 0x17
        /*002a*/ 	.short	(.L_663 - .L_662)
.L_662:
        /*002c*/ 	.word	0x00000000
        /*0030*/ 	.short	0x0011
        /*0032*/ 	.short	0x0060
        /*0034*/ 	.byte	0x00, 0xf0, 0x05, 0x00


	//----- nvinfo : EIATTR_KPARAM_INFO
	.align		4
.L_663:
        /*0038*/ 	.byte	0x04, 0x17
        /*003a*/ 	.short	(.L_665 - .L_664)
.L_664:
        /*003c*/ 	.word	0x00000000
        /*0040*/ 	.short	0x0010
        /*0042*/ 	.short	0x005c
        /*0044*/ 	.byte	0x00, 0xf0, 0x11, 0x00


	//----- nvinfo : EIATTR_KPARAM_INFO
	.align		4
.L_665:
        /*0048*/ 	.byte	0x04, 0x17
        /*004a*/ 	.short	(.L_667 - .L_666)
.L_666:
        /*004c*/ 	.word	0x00000000
        /*0050*/ 	.short	0x000f
        /*0052*/ 	.short	0x0058
        /*0054*/ 	.byte	0x00, 0xf0, 0x11, 0x00


	//----- nvinfo : EIATTR_KPARAM_INFO
	.align		4
.L_667:
        /*0058*/ 	.byte	0x04, 0x17
        /*005a*/ 	.short	(.L_669 - .L_668)
.L_668:
        /*005c*/ 	.word	0x00000000
        /*0060*/ 	.short	0x000e
        /*0062*/ 	.short	0x0054
        /*0064*/ 	.byte	0x00, 0xf0, 0x11, 0x00


	//----- nvinfo : EIATTR_KPARAM_INFO
	.align		4
.L_669:
        /*0068*/ 	.byte	0x04, 0x17
        /*006a*/ 	.short	(.L_671 - .L_670)
.L_670:
        /*006c*/ 	.word	0x00000000
        /*0070*/ 	.short	0x000d
        /*0072*/ 	.short	0x0050
        /*0074*/ 	.byte	0x00, 0xf0, 0x11, 0x00


	//----- nvinfo : EIATTR_KPARAM_INFO
	.align		4
.L_671:
        /*0078*/ 	.byte	0x04, 0x17
        /*007a*/ 	.short	(.L_673 - .L_672)
.L_672:
        /*007c*/ 	.word	0x00000000
        /*0080*/ 	.short	0x000c
        /*0082*/ 	.short	0x004c
        /*0084*/ 	.byte	0x00, 0xf0, 0x11, 0x00


	//----- nvinfo : EIATTR_KPARAM_INFO
	.align		4
.L_673:
        /*0088*/ 	.byte	0x04, 0x17
        /*008a*/ 	.short	(.L_675 - .L_674)
.L_674:
        /*008c*/ 	.word	0x00000000
        /*0090*/ 	.short	0x000b
        /*0092*/ 	.short	0x0048
        /*0094*/ 	.byte	0x00, 0xf0, 0x11, 0x00


	//----- nvinfo : EIATTR_KPARAM_INFO
	.align		4
.L_675:
        /*0098*/ 	.byte	0x04, 0x17
        /*009a*/ 	.short	(.L_677 - .L_676)
.L_676:
        /*009c*/ 	.word	0x00000000
        /*00a0*/ 	.short	0x000a
        /*00a2*/ 	.short	0x0040
        /*00a4*/ 	.byte	0x00, 0xf5, 0x21, 0x00


	//----- nvinfo : EIATTR_KPARAM_INFO
	.align		4
.L_677:
        /*00a8*/ 	.byte	0x04, 0x17
        /*00aa*/ 	.short	(.L_679 - .L_678)
.L_678:
        /*00ac*/ 	.word	0x00000000
        /*00b0*/ 	.short	0x0009
        /*00b2*/ 	.short	0x0038
        /*00b4*/ 	.byte	0x00, 0xf5, 0x21, 0x00


	//----- nvinfo : EIATTR_KPARAM_INFO
	.align		4
.L_679:
        /*00b8*/ 	.byte	0x04, 0x17
        /*00ba*/ 	.short	(.L_681 - .L_680)
.L_680:
        /*00bc*/ 	.word	0x00000000
        /*00c0*/ 	.short	0x0008
        /*00c2*/ 	.short	0x0034
        /*00c4*/ 	.byte	0x00, 0xf0, 0x11, 0x00


	//----- nvinfo : EIATTR_KPARAM_INFO
	.align		4
.L_681:
        /*00c8*/ 	.byte	0x04, 0x17
        /*00ca*/ 	.short	(.L_683 - .L_682)
.L_682:
        /*00cc*/ 	.word	0x00000000
        /*00d0*/ 	.short	0x0007
        /*00d2*/ 	.short	0x0030
        /*00d4*/ 	.byte	0x00, 0xf0, 0x11, 0x00


	//----- nvinfo : EIATTR_KPARAM_INFO
	.align		4
.L_683:
        /*00d8*/ 	.byte	0x04, 0x17
        /*00da*/ 	.short	(.L_685 - .L_684)
.L_684:
        /*00dc*/ 	.word	0x00000000
        /*00e0*/ 	.short	0x0006
        /*00e2*/ 	.short	0x002c
        /*00e4*/ 	.byte	0x00, 0xf0, 0x11, 0x00


	//----- nvinfo : EIATTR_KPARAM_INFO
	.align		4
.L_685:
        /*00e8*/ 	.byte	0x04, 0x17
        /*00ea*/ 	.short	(.L_687 - .L_686)
.L_686:
        /*00ec*/ 	.word	0x00000000
        /*00f0*/ 	.short	0x0005
        /*00f2*/ 	.short	0x0028
        /*00f4*/ 	.byte	0x00, 0xf0, 0x11, 0x00


	//----- nvinfo : EIATTR_KPARAM_INFO
	.align		4
.L_687:
        /*00f8*/ 	.byte	0x04, 0x17
        /*00fa*/ 	.short	(.L_689 - .L_688)
.L_688:
        /*00fc*/ 	.word	0x00000000
        /*0100*/ 	.short	0x0004
        /*0102*/ 	.short	0x0020
        /*0104*/ 	.byte	0x00, 0xf5, 0x21, 0x00


	//----- nvinfo : EIATTR_KPARAM_INFO
	.align		4
.L_689:
        /*0108*/ 	.byte	0x04, 0x17
        /*010a*/ 	.short	(.L_691 - .L_690)
.L_690:
        /*010c*/ 	.word	0x00000000
        /*0110*/ 	.short	0x0003
        /*0112*/ 	.short	0x0018
        /*0114*/ 	.byte	0x00, 0xf5, 0x21, 0x00


	//----- nvinfo : EIATTR_KPARAM_INFO
	.align		4
.L_691:
        /*0118*/ 	.byte	0x04, 0x17
        /*011a*/ 	.short	(.L_693 - .L_692)
.L_692:
        /*011c*/ 	.word	0x00000000
        /*0120*/ 	.short	0x0002
        /*0122*/ 	.short	0x0010
        /*0124*/ 	.byte	0x00, 0xf5, 0x21, 0x00


	//----- nvinfo : EIATTR_KPARAM_INFO
	.align		4
.L_693:
        /*0128*/ 	.byte	0x04, 0x17
        /*012a*/ 	.short	(.L_695 - .L_694)
.L_694:
        /*012c*/ 	.word	0x00000000
        /*0130*/ 	.short	0x0001
        /*0132*/ 	.short	0x0008
        /*0134*/ 	.byte	0x00, 0xf5, 0x21, 0x00


	//----- nvinfo : EIATTR_KPARAM_INFO
	.align		4
.L_695:
        /*0138*/ 	.byte	0x04, 0x17
        /*013a*/ 	.short	(.L_697 - .L_696)
.L_696:
        /*013c*/ 	.word	0x00000000
        /*0140*/ 	.short	0x0000
        /*0142*/ 	.short	0x0000
        /*0144*/ 	.byte	0x00, 0xf5, 0x21, 0x00


	//----- nvinfo : EIATTR_SPARSE_MMA_MASK
	.align		4
.L_697:
        /*0148*/ 	.byte	0x03, 0x50
        /*014a*/ 	.short	0x0000


	//----- nvinfo : EIATTR_MAXREG_COUNT
	.align		4
        /*014c*/ 	.byte	0x03, 0x1b
        /*014e*/ 	.short	0x00ff


	//----- nvinfo : EIATTR_NUM_BARRIERS
	.align		4
        /*0150*/ 	.byte	0x02, 0x4c
        /*0152*/ 	.byte	0x01
	.zero		1


	//----- nvinfo : EIATTR_MERCURY_ISA_VERSION
	.align		4
        /*0154*/ 	.byte	0x03, 0x5f
        /*0156*/ 	.short	0x0101


	//----- nvinfo : EIATTR_VRC_CTA_INIT_COUNT
	.align		4
        /*0158*/ 	.byte	0x02, 0x4a
	.zero		1
	.zero		1


	//----- nvinfo : EIATTR_EXIT_INSTR_OFFSETS
	.align		4
        /*015c*/ 	.byte	0x04, 0x1c
        /*015e*/ 	.short	(.L_699 - .L_698)


	//   ....[0]....
.L_698:
        /*0160*/ 	.word	0x00000060


	//   ....[1]....
        /*0164*/ 	.word	0x00000280


	//   ....[2]....
        /*0168*/ 	.word	0x00000e50


	//   ....[3]....
        /*016c*/ 	.word	0x0000b370


	//   ....[4]....
        /*0170*/ 	.word	0x0000b5a0


	//   ....[5]....
        /*0174*/ 	.word	0x0000b7d0


	//   ....[6]....
        /*0178*/ 	.word	0x0000b900


	//   ....[7]....
        /*017c*/ 	.word	0x0000b990


	//   ....[8]....
        /*0180*/ 	.word	0x0000b9d0


	//----- nvinfo : EIATTR_CRS_STACK_SIZE
	.align		4
.L_699:
        /*0184*/ 	.byte	0x04, 0x1e
        /*0186*/ 	.short	(.L_701 - .L_700)
.L_700:
        /*0188*/ 	.word	0x00000000


	//----- nvinfo : EIATTR_CBANK_PARAM_SIZE
	.align		4
.L_701:
        /*018c*/ 	.byte	0x03, 0x19
        /*018e*/ 	.short	0x0074


	//----- nvinfo : EIATTR_PARAM_CBANK
	.align		4
        /*0190*/ 	.byte	0x04, 0x0a
        /*0192*/ 	.short	(.L_703 - .L_702)
	.align		4
.L_702:
        /*0194*/ 	.word	index@(.nv.constant0._Z23gemm_half_q_half_kernelILi4ELi40ELb1ELb0ELi64EEvPK6__halfPKjS4_S2_PS0_iiiiPKtS7_iiiiiibS2_i)
        /*0198*/ 	.short	0x0380
        /*019a*/ 	.short	0x0074


	//----- nvinfo : EIATTR_SW_WAR
	.align		4
.L_703:
        /*019c*/ 	.byte	0x04, 0x36
        /*019e*/ 	.short	(.L_705 - .L_704)
.L_704:
        /*01a0*/ 	.word	0x00000008
.L_705:


//--------------------- .nv.info._Z23gemm_half_q_half_kernelILi4ELi10ELb1ELb0ELi64EEvPK6__halfPKjS4_S2_PS0_iiiiPKtS7_iiiiiibS2_i --------------------------
	.section	.nv.info._Z23gemm_half_q_half_kernelILi4ELi10ELb1ELb0ELi64EEvPK6__halfPKjS4_S2_PS0_iiiiPKtS7_iiiiiibS2_i,"",@"SHT_CUDA_INFO"
	.sectionflags	@""
	.align	4


	//----- nvinfo : EIATTR_CUDA_API_VERSION
	.align		4
        /*0000*/ 	.byte	0x04, 0x37
        /*0002*/ 	.short	(.L_707 - .L_706)
.L_706:
        /*0004*/ 	.word	0x00000082


	//----- nvinfo : EIATTR_KPARAM_INFO
	.align		4
.L_707:
        /*0008*/ 	.byte	0x04, 0x17
        /*000a*/ 	.short	(.L_709 - .L_708)
.L_708:
        /*000c*/ 	.word	0x00000000
        /*0010*/ 	.short	0x0013
        /*0012*/ 	.short	0x0070
        /*0014*/ 	.byte	0x00, 0xf0, 0x11, 0x00


	//----- nvinfo : EIATTR_KPARAM_INFO
	.align		4
.L_709:
        /*0018*/ 	.byte	0x04, 0x17
        /*001a*/ 	.short	(.L_711 - .L_710)
.L_710:
        /*001c*/ 	.word	0x00000000
        /*0020*/ 	.short	0x0012
        /*0022*/ 	.short	0x0068
        /*0024*/ 	.byte	0x00, 0xf5, 0x21, 0x00


	//----- nvinfo : EIATTR_KPARAM_INFO
	.align		4
.L_711:
        /*0028*/ 	.byte	0x04, 0x17
        /*002a*/ 	.short	(.L_713 - .L_712)
.L_712:
        /*002c*/ 	.word	0x00000000
        /*0030*/ 	.short	0x0011
        /*0032*/ 	.short	0x0060
        /*0034*/ 	.byte	0x00, 0xf0, 0x05, 0x00


	//----- nvinfo : EIATTR_KPARAM_INFO
	.align		4
.L_713:
        /*0038*/ 	.byte	0x04, 0x17
        /*003a*/ 	.short	(.L_715 - .L_714)
.L_714:
        /*003c*/ 	.word	0x00000000
        /*0040*/ 	.short	0x0010
        /*0042*/ 	.short	0x005c
        /*0044*/ 	.byte	0x00, 0xf0, 0x11, 0x00


	//----- nvinfo : EIATTR_KPARAM_INFO
	.align		4
.L_715:
        /*0048*/ 	.byte	0x04, 0x17
        /*004a*/ 	.short	(.L_717 - .L_716)
.L_716:
        /*004c*/ 	.word	0x00000000
        /*0050*/ 	.short	0x000f
        /*0052*/ 	.short	0x0058
        /*0054*/ 	.byte	0x00, 0xf0, 0x11, 0x00


	//----- nvinfo : EIATTR_KPARAM_INFO
	.align		4
.L_717:
        /*0058*/ 	.byte	0x04, 0x17
        /*005a*/ 	.short	(.L_719 - .L_718)
.L_718:
        /*005c*/ 	.word	0x00000000
        /*0060*/ 	.short	0x000e
        /*0062*/ 	.short	0x0054
        /*0064*/ 	.byte	0x00, 0xf0, 0x11, 0x00


	//----- nvinfo : EIATTR_KPARAM_INFO
	.align		4
.L_719:
        /*0068*/ 	.byte	0x04, 0x17
        /*006a*/ 	.short	(.L_721 - .L_720)
.L_720:
        /*006c*/ 	.word	0x00000000
        /*0070*/ 	.short	0x000d
        /*0072*/ 	.short	0x0050
        /*0074*/ 	.byte	0x00, 0xf0, 0x11, 0x00


	//----- nvinfo : EIATTR_KPARAM_INFO
	.align		4
.L_721:
        /*0078*/ 	.byte	0x04, 0x17
        /*007a*/ 	.short	(.L_723 - .L_722)
.L_722:
        /*007c*/ 	.word	0x00000000
        /*0080*/ 	.short	0x000c
        /*0082*/ 	.short	0x004c
        /*0084*/ 	.byte	0x00, 0xf0, 0x11, 0x00


	//----- nvinfo : EIATTR_KPARAM_INFO
	.align		4
.L_723:
        /*0088*/ 	.byte	0x04, 0x17
        /*008a*/ 	.short	(.L_725 - .L_724)
.L_724:
        /*008c*/ 	.word	0x00000000
        /*0090*/ 	.short	0x000b
        /*0092*/ 	.short	0x0048
        /*0094*/ 	.byte	0x00, 0xf0, 0x11, 0x00


	//----- nvinfo : EIATTR_KPARAM_INFO
	.align		4
.L_725:
        /*0098*/ 	.byte	0x04, 0x17
        /*009a*/ 	.short	(.L_727 - .L_726)
.L_726:
        /*009c*/ 	.word	0x00000000
        /*00a0*/ 	.short	0x000a
        /*00a2*/ 	.short	0x0040
        /*00a4*/ 	.byte	0x00, 0xf5, 0x21, 0x00


	//----- nvinfo : EIATTR_KPARAM_INFO
	.align		4
.L_727:
        /*00a8*/ 	.byte	0x04, 0x17
        /*00aa*/ 	.short	(.L_729 - .L_728)
.L_728:
        /*00ac*/ 	.word	0x00000000
        /*00b0*/ 	.short	0x0009
        /*00b2*/ 	.short	0x0038
        /*00b4*/ 	.byte	0x00, 0xf5, 0x21, 0x00


	//----- nvinfo : EIATTR_KPARAM_INFO
	.align		4
.L_729:
        /*00b8*/ 	.byte	0x04, 0x17
        /*00ba*/ 	.short	(.L_731 - .L_730)
.L_730:
        /*00bc*/ 	.word	0x00000000
        /*00c0*/ 	.short	0x0008
        /*00c2*/ 	.short	0x0034
        /*00c4*/ 	.byte	0x00, 0xf0, 0x11, 0x00


	//----- nvinfo : EIATTR_KPARAM_INFO
	.align		4
.L_731:
        /*00c8*/ 	.byte	0x04, 0x17
        /*00ca*/ 	.short	(.L_733 - .L_732)
.L_732:
        /*00cc*/ 	.word	0x00000000
        /*00d0*/ 	.short	0x0007
        /*00d2*/ 	.short	0x0030
        /*00d4*/ 	.byte	0x00, 0xf0, 0x11, 0x00


	//----- nvinfo : EIATTR_KPARAM_INFO
	.align		4
.L_733:
        /*00d8*/ 	.byte	0x04, 0x17
        /*00da*/ 	.short	(.L_735 - .L_734)
.L_734:
        /*00dc*/ 	.word	0x00000000
        /*00e0*/ 	.short	0x0006
        /*00e2*/ 	.short	0x002c
        /*00e4*/ 	.byte	0x00, 0xf0, 0x11, 0x00


	//----- nvinfo : EIATTR_KPARAM_INFO
	.align		4
.L_735:
        /*00e8*/ 	.byte	0x04, 0x17
        /*00ea*/ 	.short	(.L_737 - .L_736)
.L_736:
        /*00ec*/ 	.word	0x00000000
        /*00f0*/ 	.short	0x0005
        /*00f2*/ 	.short	0x0028
        /*00f4*/ 	.byte	0x00, 0xf0, 0x11, 0x00


	//----- nvinfo : EIATTR_KPARAM_INFO
	.align		4
.L_737:
        /*00f8*/ 	.byte	0x04, 0x17
        /*00fa*/ 	.short	(.L_739 - .L_738)
.L_738:
        /*00fc*/ 	.word	0x00000000
        /*0100*/ 	.short	0x0004
        /*0102*/ 	.short	0x0020
        /*0104*/ 	.byte	0x00, 0xf5, 0x21, 0x00


	//----- nvinfo : EIATTR_KPARAM_INFO
	.align		4
.L_739:
        /*0108*/ 	.byte	0x04, 0x17
        /*010a*/ 	.short	(.L_741 - .L_740)
.L_740:
        /*010c*/ 	.word	0x00000000
        /*0110*/ 	.short	0x0003
        /*0112*/ 	.short	0x0018
        /*0114*/ 	.byte	0x00, 0xf5, 0x21, 0x00


	//----- nvinfo : EIATTR_KPARAM_INFO
	.align		4
.L_741:
        /*0118*/ 	.byte	0x04, 0x17
        /*011a*/ 	.short	(.L_743 - .L_742)
.L_742:
        /*011c*/ 	.word	0x00000000
        /*0120*/ 	.short	0x0002
        /*0122*/ 	.short	0x0010
        /*0124*/ 	.byte	0x00, 0xf5, 0x21, 0x00


	//----- nvinfo : EIATTR_KPARAM_INFO
	.align		4
.L_743:
        /*0128*/ 	.byte	0x04, 0x17
        /*012a*/ 	.short	(.L_745 - .L_744)
.L_744:
        /*012c*/ 	.word	0x00000000
        /*0130*/ 	.short	0x0001
        /*0132*/ 	.short	0x0008
        /*0134*/ 	.byte	0x00, 0xf5, 0x21, 0x00


	//----- nvinfo : EIATTR_KPARAM_INFO
	.align		4
.L_745:
        /*0138*/ 	.byte	0x04, 0x17
        /*013a*/ 	.short	(.L_747 - .L_746)
.L_746:
        /*013c*/ 	.word	0x00000000
        /*0140*/ 	.short	0x0000
        /*0142*/ 	.short	0x0000
        /*0144*/ 	.byte	0x00, 0xf5, 0x21, 0x00


	//----- nvinfo : EIATTR_SPARSE_MMA_MASK
	.align		4
.L_747:
        /*0148*/ 	.byte	0x03, 0x50
        /*014a*/ 	.short	0x0000


	//----- nvinfo : EIATTR_MAXREG_COUNT
	.align		4
        /*014c*/ 	.byte	0x03, 0x1b
        /*014e*/ 	.short	0x00ff


	//----- nvinfo : EIATTR_NUM_BARRIERS
	.align		4
        /*0150*/ 	.byte	0x02, 0x4c
        /*0152*/ 	.byte	0x01
	.zero		1


	//----- nvinfo : EIATTR_MERCURY_ISA_VERSION
	.align		4
        /*0154*/ 	.byte	0x03, 0x5f
        /*0156*/ 	.short	0x0101


	//----- nvinfo : EIATTR_VRC_CTA_INIT_COUNT
	.align		4
        /*0158*/ 	.byte	0x02, 0x4a
	.zero		1
	.zero		1


	//----- nvinfo : EIATTR_EXIT_INSTR_OFFSETS
	.align		4
        /*015c*/ 	.byte	0x04, 0x1c
        /*015e*/ 	.short	(.L_749 - .L_748)


	//   ....[0]....
.L_748:
        /*0160*/ 	.word	0x00000060


	//   ....[1]....
        /*0164*/ 	.word	0x00000280


	//   ....[2]....
        /*0168*/ 	.word	0x00000e50


	//   ....[3]....
        /*016c*/ 	.word	0x00009de0


	//   ....[4]....
        /*0170*/ 	.word	0x0000a020


	//   ....[5]....
        /*0174*/ 	.word	0x0000a260


	//   ....[6]....
        /*0178*/ 	.word	0x0000a390


	//   ....[7]....
        /*017c*/ 	.word	0x0000a420


	//   ....[8]....
        /*0180*/ 	.word	0x0000a460


	//----- nvinfo : EIATTR_CRS_STACK_SIZE
	.align		4
.L_749:
        /*0184*/ 	.byte	0x04, 0x1e
        /*0186*/ 	.short	(.L_751 - .L_750)
.L_750:
        /*0188*/ 	.word	0x00000000


	//----- nvinfo : EIATTR_CBANK_PARAM_SIZE
	.align		4
.L_751:
        /*018c*/ 	.byte	0x03, 0x19
        /*018e*/ 	.short	0x0074


	//----- nvinfo : EIATTR_PARAM_CBANK
	.align		4
        /*0190*/ 	.byte	0x04, 0x0a
        /*0192*/ 	.short	(.L_753 - .L_752)
	.align		4
.L_752:
        /*0194*/ 	.word	index@(.nv.constant0._Z23gemm_half_q_half_kernelILi4ELi10ELb1ELb0ELi64EEvPK6__halfPKjS4_S2_PS0_iiiiPKtS7_iiiiiibS2_i)
        /*0198*/ 	.short	0x0380
        /*019a*/ 	.short	0x0074


	//----- nvinfo : EIATTR_SW_WAR
	.align		4
.L_753:
        /*019c*/ 	.byte	0x04, 0x36
        /*019e*/ 	.short	(.L_755 - .L_754)
.L_754:
        /*01a0*/ 	.word	0x00000008
.L_755:


//--------------------- .nv.info._Z23gemm_half_q_half_kernelILi4ELi172ELb1ELb0ELi64EEvPK6__halfPKjS4_S2_PS0_iiiiPKtS7_iiiiiibS2_i --------------------------
	.section	.nv.info._Z23gemm_half_q_half_kernelILi4ELi172ELb1ELb0ELi64EEvPK6__halfPKjS4_S2_PS0_iiiiPKtS7_iiiiiibS2_i,"",@"SHT_CUDA_INFO"
	.sectionflags	@""
	.align	4


	//----- nvinfo : EIATTR_CUDA_API_VERSION
	.align		4
        /*0000*/ 	.byte	0x04, 0x37
        /*0002*/ 	.short	(.L_757 - .L_756)
.L_756:
        /*0004*/ 	.word	0x00000082


	//----- nvinfo : EIATTR_KPARAM_INFO
	.align		4
.L_757:
        /*0008*/ 	.byte	0x04, 0x17
        /*000a*/ 	.short	(.L_759 - .L_758)
.L_758:
        /*000c*/ 	.word	0x00000000
        /*0010*/ 	.short	0x0013
        /*0012*/ 	.short	0x0070
        /*0014*/ 	.byte	0x00, 0xf0, 0x11, 0x00


	//----- nvinfo : EIATTR_KPARAM_INFO
	.align		4
.L_759:
        /*0018*/ 	.byte	0x04, 0x17
        /*001a*/ 	.short	(.L_761 - .L_760)
.L_760:
        /*001c*/ 	.word	0x00000000
        /*0020*/ 	.short	0x0012
        /*0022*/ 	.short	0x0068
        /*0024*/ 	.byte	0x00, 0xf5, 0x21, 0x00


	//----- nvinfo : EIATTR_KPARAM_INFO
	.align		4
.L_761:
        /*0028*/ 	.byte	0x04, 0x17
        /*002a*/ 	.short	(.L_763 - .L_762)
.L_762:
        /*002c*/ 	.word	0x00000000
        /*0030*/ 	.short	0x0011
        /*0032*/ 	.short	0x0060
        /*0034*/ 	.byte	0x00, 0xf0, 0x05, 0x00


	//----- nvinfo : EIATTR_KPARAM_INFO
	.align		4
.L_763:
        /*0038*/ 	.byte	0x04, 0x17
        /*003a*/ 	.short	(.L_765 - .L_764)
.L_764:
        /*003c*/ 	.word	0x00000000
        /*0040*/ 	.short	0x0010
        /*0042*/ 	.short	0x005c
        /*0044*/ 	.byte	0x00, 0xf0, 0x11, 0x00


	//----- nvinfo : EIATTR_KPARAM_INFO
	.align		4
.L_765:
        /*0048*/ 	.byte	0x04, 0x17
        /*004a*/ 	.short	(.L_767 - .L_766)
.L_766:
        /*004c*/ 	.word	0x00000000
        /*0050*/ 	.short	0x000f
        /*0052*/ 	.short	0x0058
        /*0054*/ 	.byte	0x00, 0xf0, 0x11, 0x00


	//----- nvinfo : EIATTR_KPARAM_INFO
	.align		4
.L_767:
        /*0058*/ 	.byte	0x04, 0x17
        /*005a*/ 	.short	(.L_769 - .L_768)
.L_768:
        /*005c*/ 	.word	0x00000000
        /*0060*/ 	.short	0x000e
        /*0062*/ 	.short	0x0054
        /*0064*/ 	.byte	0x00, 0xf0, 0x11, 0x00


	//----- nvinfo : EIATTR_KPARAM_INFO
	.align		4
.L_769:
        /*0068*/ 	.byte	0x04, 0x17
        /*006a*/ 	.short	(.L_771 - .L_770)
.L_770:
        /*006c*/ 	.word	0x00000000
        /*0070*/ 	.short	0x000d
        /*0072*/ 	.short	0x0050
        /*0074*/ 	.byte	0x00, 0xf0, 0x11, 0x00


	//----- nvinfo : EIATTR_KPARAM_INFO
	.align		4
.L_771:
        /*0078*/ 	.byte	0x04, 0x17
        /*007a*/ 	.short	(.L_773 - .L_772)
.L_772:
        /*007c*/ 	.word	0x00000000
        /*0080*/ 	.short	0x000c
        /*0082*/ 	.short	0x004c
        /*0084*/ 	.byte	0x00, 0xf0, 0x11, 0x00


	//----- nvinfo : EIATTR_KPARAM_INFO
	.align		4
.L_773:
        /*0088*/ 	.byte	0x04, 0x17
        /*008a*/ 	.short	(.L_775 - .L_774)
.L_774:
        /*008c*/ 	.word	0x00000000
        /*0090*/ 	.short	0x000b
        /*0092*/ 	.short	0x0048
        /*0094*/ 	.byte	0x00, 0xf0, 0x11, 0x00


	//----- nvinfo : EIATTR_KPARAM_INFO
	.align		4
.L_775:
        /*0098*/ 	.byte	0x04, 0x17
        /*009a*/ 	.short	(.L_777 - .L_776)
.L_776:
        /*009c*/ 	.word	0x00000000
        /*00a0*/ 	.short	0x000a
        /*00a2*/ 	.short	0x0040
        /*00a4*/ 	.byte	0x00, 0xf5, 0x21, 0x00


	//----- nvinfo : EIATTR_KPARAM_INFO
	.align		4
.L_777:
        /*00a8*/ 	.byte	0x04, 0x17
        /*00aa*/ 	.short	(.L_779 - .L_778)
.L_778:
        /*00ac*/ 	.word	0x00000000
        /*00b0*/ 	.short	0x0009
        /*00b2*/ 	.short	0x0038
        /*00b4*/ 	.byte	0x00, 0xf5, 0x21, 0x00


	//----- nvinfo : EIATTR_KPARAM_INFO
	.align		4
.L_779:
        /*00b8*/ 	.byte	0x04, 0x17
        /*00ba*/ 	.short	(.L_781 - .L_780)
.L_780:
        /*00bc*/ 	.word	0x00000000
        /*00c0*/ 	.short	0x0008
        /*00c2*/ 	.short	0x0034
        /*00c4*/ 	.byte	0x00, 0xf0, 0x11, 0x00


	//----- nvinfo : EIATTR_KPARAM_INFO
	.align		4
.L_781:
        /*00c8*/ 	.byte	0x04, 0x17
        /*00ca*/ 	.short	(.L_783 - .L_782)
.L_782:
        /*00cc*/ 	.word	0x00000000
        /*00d0*/ 	.short	0x0007
        /*00d2*/ 	.short	0x0030
        /*00d4*/ 	.byte	0x00, 0xf0, 0x11, 0x00


	//----- nvinfo : EIATTR_KPARAM_INFO
	.align		4
.L_783:
        /*00d8*/ 	.byte	0x04, 0x17
        /*00da*/ 	.short	(.L_785 - .L_784)
.L_784:
        /*00dc*/ 	.word	0x00000000
        /*00e0*/ 	.short	0x0006
        /*00e2*/ 	.short	0x002c
        /*00e4*/ 	.byte	0x00, 0xf0, 0x11, 0x00


	//----- nvinfo : EIATTR_KPARAM_INFO
	.align		4
.L_785:
        /*00e8*/ 	.byte	0x04, 0x17
        /*00ea*/ 	.short	(.L_787 - .L_786)
.L_786:
        /*00ec*/ 	.word	0x00000000
        /*00f0*/ 	.short	0x0005
        /*00f2*/ 	.short	0x0028
        /*00f4*/ 	.byte	0x00, 0xf0, 0x11, 0x00


	//----- nvinfo : EIATTR_KPARAM_INFO
	.align		4
.L_787:
        /*00f8*/ 	.byte	0x04, 0x17
        /*00fa*/ 	.short	(.L_789 - .L_788)
.L_788:
        /*00fc*/ 	.word	0x00000000
        /*0100*/ 	.short	0x0004
        /*0102*/ 	.short	0x0020
        /*0104*/ 	.byte	0x00, 0xf5, 0x21, 0x00


	//----- nvinfo : EIATTR_KPARAM_INFO
	.align		4
.L_789:
        /*0108*/ 	.byte	0x04, 0x17
        /*010a*/ 	.short	(.L_791 - .L_790)
.L_790:
        /*010c*/ 	.word	0x00000000
        /*0110*/ 	.short	0x0003
        /*0112*/ 	.short	0x0018
        /*0114*/ 	.byte	0x00, 0xf5, 0x21, 0x00


	//----- nvinfo : EIATTR_KPARAM_INFO
	.align		4
.L_791:
        /*0118*/ 	.byte	0x04, 0x17
        /*011a*/ 	.short	(.L_793 - .L_792)
.L_792:
        /*011c*/ 	.word	0x00000000
        /*0120*/ 	.short	0x0002
        /*0122*/ 	.short	0x0010
        /*0124*/ 	.byte	0x00, 0xf5, 0x21, 0x00


	//----- nvinfo : EIATTR_KPARAM_INFO
	.align		4
.L_793:
        /*0128*/ 	.byte	0x04, 0x17
        /*012a*/ 	.short	(.L_795 - .L_794)
.L_794:
        /*012c*/ 	.word	0x00000000
        /*0130*/ 	.short	0x0001
        /*0132*/ 	.short	0x0008
        /*0134*/ 	.byte	0x00, 0xf5, 0x21, 0x00


	//----- nvinfo : EIATTR_KPARAM_INFO
	.align		4
.L_795:
        /*0138*/ 	.byte	0x04, 0x17
        /*013a*/ 	.short	(.L_797 - .L_796)
.L_796:
        /*013c*/ 	.word	0x00000000
        /*0140*/ 	.short	0x0000
        /*0142*/ 	.short	0x0000
        /*0144*/ 	.byte	0x00, 0xf5, 0x21, 0x00


	//----- nvinfo : EIATTR_SPARSE_MMA_MASK
	.align		4
.L_797:
        /*0148*/ 	.byte	0x03, 0x50
        /*014a*/ 	.short	0x0000


	//----- nvinfo : EIATTR_MAXREG_COUNT
	.align		4
        /*014c*/ 	.byte	0x03, 0x1b
        /*014e*/ 	.short	0x00ff


	//----- nvinfo : EIATTR_NUM_BARRIERS
	.align		4
        /*0150*/ 	.byte	0x02, 0x4c
        /*0152*/ 	.byte	0x01
	.zero		1


	//----- nvinfo : EIATTR_MERCURY_ISA_VERSION
	.align		4
        /*0154*/ 	.byte	0x03, 0x5f
        /*0156*/ 	.short	0x0101


	//----- nvinfo : EIATTR_VRC_CTA_INIT_COUNT
	.align		4
        /*0158*/ 	.byte	0x02, 0x4a
	.zero		1
	.zero		1


	//----- nvinfo : EIATTR_EXIT_INSTR_OFFSETS
	.align		4
        /*015c*/ 	.byte	0x04, 0x1c
        /*015e*/ 	.short	(.L_799 - .L_798)


	//   ....[0]....
.L_798:
        /*0160*/ 	.word	0x00000070


	//   ....[1]....
        /*0164*/ 	.word	0x00000290


	//   ....[2]....
        /*0168*/ 	.word	0x00000e60


	//   ....[3]....
        /*016c*/ 	.word	0x00015140


	//   ....[4]....
        /*0170*/ 	.word	0x000153a0


	//   ....[5]....
        /*0174*/ 	.word	0x00015600


	//   ....[6]....
        /*0178*/ 	.word	0x00015760


	//   ....[7]....
        /*017c*/ 	.word	0x000157f0


	//   ....[8]....
        /*0180*/ 	.word	0x00015830


	//----- nvinfo : EIATTR_CRS_STACK_SIZE
	.align		4
.L_799:
        /*0184*/ 	.byte	0x04, 0x1e
        /*0186*/ 	.short	(.L_801 - .L_800)
.L_800:
        /*0188*/ 	.word	0x00000000


	//----- nvinfo : EIATTR_CBANK_PARAM_SIZE
	.align		4
.L_801:
        /*018c*/ 	.byte	0x03, 0x19
        /*018e*/ 	.short	0x0074


	//----- nvinfo : EIATTR_PARAM_CBANK
	.align		4
        /*0190*/ 	.byte	0x04, 0x0a
        /*0192*/ 	.short	(.L_803 - .L_802)
	.align		4
.L_802:
        /*0194*/ 	.word	index@(.nv.constant0._Z23gemm_half_q_half_kernelILi4ELi172ELb1ELb0ELi64EEvPK6__halfPKjS4_S2_PS0_iiiiPKtS7_iiiiiibS2_i)
        /*0198*/ 	.short	0x0380
        /*019a*/ 	.short	0x0074


	//----- nvinfo : EIATTR_SW_WAR
	.align		4
.L_803:
        /*019c*/ 	.byte	0x04, 0x36
        /*019e*/ 	.short	(.L_805 - .L_804)
.L_804:
        /*01a0*/ 	.word	0x00000008
.L_805:


//--------------------- .nv.info._Z23gemm_half_q_half_kernelILi4ELi176ELb1ELb0ELi64EEvPK6__halfPKjS4_S2_PS0_iiiiPKtS7_iiiiiibS2_i --------------------------
	.section	.nv.info._Z23gemm_half_q_half_kernelILi4ELi176ELb1ELb0ELi64EEvPK6__halfPKjS4_S2_PS0_iiiiPKtS7_iiiiiibS2_i,"",@"SHT_CUDA_INFO"
	.sectionflags	@""
	.align	4


	//----- nvinfo : EIATTR_CUDA_API_VERSION
	.align		4
        /*0000*/ 	.byte	0x04, 0x37
        /*0002*/ 	.short	(.L_807 - .L_806)
.L_806:
        /*0004*/ 	.word	0x00000082


	//----- nvinfo : EIATTR_KPARAM_INFO
	.align		4
.L_807:
        /*0008*/ 	.byte	0x04, 0x17
        /*000a*/ 	.short	(.L_809 - .L_808)
.L_808:
        /*000c*/ 	.word	0x00000000
        /*0010*/ 	.short	0x0013
        /*0012*/ 	.short	0x0070
        /*0014*/ 	.byte	0x00, 0xf0, 0x11, 0x00


	//----- nvinfo : EIATTR_KPARAM_INFO
	.align		4
.L_809:
        /*0018*/ 	.byte	0x04, 0x17
        /*001a*/ 	.short	(.L_811 - .L_810)
.L_810:
        /*001c*/ 	.word	0x00000000
        /*0020*/ 	.short	0x0012
        /*0022*/ 	.short	0x0068
        /*0024*/ 	.byte	0x00, 0xf5, 0x21, 0x00


	//----- nvinfo : EIATTR_KPARAM_INFO
	.align		4
.L_811:
        /*0028*/ 	.byte	0x04, 0x17
        /*002a*/ 	.short	(.L_813 - .L_812)
.L_812:
        /*002c*/ 	.word	0x00000000
        /*0030*/ 	.short	0x0011
        /*0032*/ 	.short	0x0060
        /*0034*/ 	.byte	0x00, 0xf0, 0x05, 0x00


	//----- nvinfo : EIATTR_KPARAM_INFO
	.align		4
.L_813:
        /*0038*/ 	.byte	0x04, 0x17
        /*003a*/ 	.short	(.L_815 - .L_814)
.L_814:
        /*003c*/ 	.word	0x00000000
        /*0040*/ 	.short	0x0010
        /*0042*/ 	.short	0x005c
        /*0044*/ 	.byte	0x00, 0xf0, 0x11, 0x00


	//----- nvinfo : EIATTR_KPARAM_INFO
	.align		4
.L_815:
        /*0048*/ 	.byte	0x04, 0x17
        /*004a*/ 	.short	(.L_817 - .L_816)
.L_816:
        /*004c*/ 	.word	0x00000000
        /*0050*/ 	.short	0x000f
        /*0052*/ 	.short	0x0058
        /*0054*/ 	.byte	0x00, 0xf0, 0x11, 0x00


	//----- nvinfo : EIATTR_KPARAM_INFO
	.align		4
.L_817:
        /*0058*/ 	.byte	0x04, 0x17
        /*005a*/ 	.short	(.L_819 - .L_818)
.L_818:
        /*005c*/ 	.word	0x00000000
        /*0060*/ 	.short	0x000e
        /*0062*/ 	.short	0x0054
        /*0064*/ 	.byte	0x00, 0xf0, 0x11, 0x00


	//----- nvinfo : EIATTR_KPARAM_INFO
	.align		4
.L_819:
        /*0068*/ 	.byte	0x04, 0x17
        /*006a*/ 	.short	(.L_821 - .L_820)
.L_820:
        /*006c*/ 	.word	0x00000000
        /*0070*/ 	.short	0x000d
        /*0072*/ 	.short	0x0050
        /*0074*/ 	.byte	0x00, 0xf0, 0x11, 0x00


	//----- nvinfo : EIATTR_KPARAM_INFO
	.align		4
.L_821:
        /*0078*/ 	.byte	0x04, 0x17
        /*007a*/ 	.short	(.L_823 - .L_822)
.L_822:
        /*007c*/ 	.word	0x00000000
        /*0080*/ 	.short	0x000c
        /*0082*/ 	.short	0x004c
        /*0084*/ 	.byte	0x00, 0xf0, 0x11, 0x00


	//----- nvinfo : EIATTR_KPARAM_INFO
	.align		4
.L_823:
        /*0088*/ 	.byte	0x04, 0x17
        /*008a*/ 	.short	(.L_825 - .L_824)
.L_824:
        /*008c*/ 	.word	0x00000000
        /*0090*/ 	.short	0x000b
        /*0092*/ 	.short	0x0048
        /*0094*/ 	.byte	0x00, 0xf0, 0x11, 0x00


	//----- nvinfo : EIATTR_KPARAM_INFO
	.align		4
.L_825:
        /*0098*/ 	.byte	0x04, 0x17
        /*009a*/ 	.short	(.L_827 - .L_826)
.L_826:
        /*009c*/ 	.word	0x00000000
        /*00a0*/ 	.short	0x000a
        /*00a2*/ 	.short	0x0040
        /*00a4*/ 	.byte	0x00, 0xf5, 0x21, 0x00


	//----- nvinfo : EIATTR_KPARAM_INFO
	.align		4
.L_827:
        /*00a8*/ 	.byte	0x04, 0x17
        /*00aa*/ 	.short	(.L_829 - .L_828)
.L_828:
        /*00ac*/ 	.word	0x00000000
        /*00b0*/ 	.short	0x0009
        /*00b2*/ 	.short	0x0038
        /*00b4*/ 	.byte	0x00, 0xf5, 0x21, 0x00


	//----- nvinfo : EIATTR_KPARAM_INFO
	.align		4
.L_829:
        /*00b8*/ 	.byte	0x04, 0x17
        /*00ba*/ 	.short	(.L_831 - .L_830)
.L_830:
        /*00bc*/ 	.word	0x00000000
        /*00c0*/ 	.short	0x0008
        /*00c2*/ 	.short	0x0034
        /*00c4*/ 	.byte	0x00, 0xf0, 0x11, 0x00


	//----- nvinfo : EIATTR_KPARAM_INFO
	.align		4
.L_831:
        /*00c8*/ 	.byte	0x04, 0x17
        /*00ca*/ 	.short	(.L_833 - .L_832)
.L_832:
        /*00cc*/ 	.word	0x00000000
        /*00d0*/ 	.short	0x0007
        /*00d2*/ 	.short	0x0030
        /*00d4*/ 	.byte	0x00, 0xf0, 0x11, 0x00


	//----- nvinfo : EIATTR_KPARAM_INFO
	.align		4
.L_833:
        /*00d8*/ 	.byte	0x04, 0x17
        /*00da*/ 	.short	(.L_835 - .L_834)
.L_834:
        /*00dc*/ 	.word	0x00000000
        /*00e0*/ 	.short	0x0006
        /*00e2*/ 	.short	0x002c
        /*00e4*/ 	.byte	0x00, 0xf0, 0x11, 0x00


	//----- nvinfo : EIATTR_KPARAM_INFO
	.align		4
.L_835:
        /*00e8*/ 	.byte	0x04, 0x17
        /*00ea*/ 	.short	(.L_837 - .L_836)
.L_836:
        /*00ec*/ 	.word	0x00000000
        /*00f0*/ 	.short	0x0005
        /*00f2*/ 	.short	0x0028
        /*00f4*/ 	.byte	0x00, 0xf0, 0x11, 0x00


	//----- nvinfo : EIATTR_KPARAM_INFO
	.align		4
.L_837:
        /*00f8*/ 	.byte	0x04, 0x17
        /*00fa*/ 	.short	(.L_839 - .L_838)
.L_838:
        /*00fc*/ 	.word	0x00000000
        /*0100*/ 	.short	0x0004
        /*0102*/ 	.short	0x0020
        /*0104*/ 	.byte	0x00, 0xf5, 0x21, 0x00


	//----- nvinfo : EIATTR_KPARAM_INFO
	.align		4
.L_839:
        /*0108*/ 	.byte	0x04, 0x17
        /*010a*/ 	.short	(.L_841 - .L_840)
.L_840:
        /*010c*/ 	.word	0x00000000
        /*0110*/ 	.short	0x0003
        /*0112*/ 	.short	0x0018
        /*0114*/ 	.byte	0x00, 0xf5, 0x21, 0x00


	//----- nvinfo : EIATTR_KPARAM_INFO
	.align		4
.L_841:
        /*0118*/ 	.byte	0x04, 0x17
        /*011a*/ 	.short	(.L_843 - .L_842)
.L_842:
        /*011c*/ 	.word	0x00000000
        /*0120*/ 	.short	0x0002
        /*0122*/ 	.short	0x0010
        /*0124*/ 	.byte	0x00, 0xf5, 0x21, 0x00


	//----- nvinfo : EIATTR_KPARAM_INFO
	.align		4
.L_843:
        /*0128*/ 	.byte	0x04, 0x17
        /*012a*/ 	.short	(.L_845 - .L_844)
.L_844:
        /*012c*/ 	.word	0x00000000
        /*0130*/ 	.short	0x0001
        /*0132*/ 	.short	0x0008
        /*0134*/ 	.byte	0x00, 0xf5, 0x21, 0x00


	//----- nvinfo : EIATTR_KPARAM_INFO
	.align		4
.L_845:
        /*0138*/ 	.byte	0x04, 0x17
        /*013a*/ 	.short	(.L_847 - .L_846)
.L_846:
        /*013c*/ 	.word	0x00000000
        /*0140*/ 	.short	0x0000
        /*0142*/ 	.short	0x0000
        /*0144*/ 	.byte	0x00, 0xf5, 0x21, 0x00


	//----- nvinfo : EIATTR_SPARSE_MMA_MASK
	.align		4
.L_847:
        /*0148*/ 	.byte	0x03, 0x50
        /*014a*/ 	.short	0x0000


	//----- nvinfo : EIATTR_MAXREG_COUNT
	.align		4
        /*014c*/ 	.byte	0x03, 0x1b
        /*014e*/ 	.short	0x00ff


	//----- nvinfo : EIATTR_NUM_BARRIERS
	.align		4
        /*0150*/ 	.byte	0x02, 0x4c
        /*0152*/ 	.byte	0x01
	.zero		1


	//----- nvinfo : EIATTR_MERCURY_ISA_VERSION
	.align		4
        /*0154*/ 	.byte	0x03, 0x5f
        /*0156*/ 	.short	0x0101


	//----- nvinfo : EIATTR_VRC_CTA_INIT_COUNT
	.align		4
        /*0158*/ 	.byte	0x02, 0x4a
	.zero		1
	.zero		1


	//----- nvinfo : EIATTR_EXIT_INSTR_OFFSETS
	.align		4
        /*015c*/ 	.byte	0x04, 0x1c
        /*015e*/ 	.short	(.L_849 - .L_848)


	//   ....[0]....
.L_848:
        /*0160*/ 	.word	0x00000060


	//   ....[1]....
        /*0164*/ 	.word	0x00000280


	//   ....[2]....
        /*0168*/ 	.word	0x00000e50


	//   ....[3]....
        /*016c*/ 	.word	0x0000e790


	//   ....[4]....
        /*0170*/ 	.word	0x0000e9f0


	//   ....[5]....
        /*0174*/ 	.word	0x0000ec50


	//   ....[6]....
        /*0178*/ 	.word	0x0000edb0


	//   ....[7]....
        /*017c*/ 	.word	0x0000ee40


	//   ....[8]....
        /*0180*/ 	.word	0x0000ee80


	//----- nvinfo : EIATTR_CRS_STACK_SIZE
	.align		4
.L_849:
        /*0184*/ 	.byte	0x04, 0x1e
        /*0186*/ 	.short	(.L_851 - .L_850)
.L_850:
        /*0188*/ 	.word	0x00000000


	//----- nvinfo : EIATTR_CBANK_PARAM_SIZE
	.align		4
.L_851:
        /*018c*/ 	.byte	0x03, 0x19
        /*018e*/ 	.short	0x0074


	//----- nvinfo : EIATTR_PARAM_CBANK
	.align		4
        /*0190*/ 	.byte	0x04, 0x0a
        /*0192*/ 	.short	(.L_853 - .L_852)
	.align		4
.L_852:
        /*0194*/ 	.word	index@(.nv.constant0._Z23gemm_half_q_half_kernelILi4ELi176ELb1ELb0ELi64EEvPK6__halfPKjS4_S2_PS0_iiiiPKtS7_iiiiiibS2_i)
        /*0198*/ 	.short	0x0380
        /*019a*/ 	.short	0x0074


	//----- nvinfo : EIATTR_SW_WAR
	.align		4
.L_853:
        /*019c*/ 	.byte	0x04, 0x36
        /*019e*/ 	.short	(.L_855 - .L_854)
.L_854:
        /*01a0*/ 	.word	0x00000008
.L_855:


//--------------------- .nv.info._Z23gemm_half_q_half_kernelILi4ELi152ELb1ELb0ELi64EEvPK6__halfPKjS4_S2_PS0_iiiiPKtS7_iiiiiibS2_i --------------------------
	.section	.nv.info._Z23gemm_half_q_half_kernelILi4ELi152ELb1ELb0ELi64EEvPK6__halfPKjS4_S2_PS0_iiiiPKtS7_iiiiiibS2_i,"",@"SHT_CUDA_INFO"
	.sectionflags	@""
	.align	4


	//----- nvinfo : EIATTR_CUDA_API_VERSION
	.align		4
        /*0000*/ 	.byte	0x04, 0x37
        /*0002*/ 	.short	(.L_857 - .L_856)
.L_856:
        /*0004*/ 	.word	0x00000082


	//----- nvinfo : EIATTR_KPARAM_INFO
	.align		4
.L_857:
        /*0008*/ 	.byte	0x04, 0x17
        /*000a*/ 	.short	(.L_859 - .L_858)
.L_858:
        /*000c*/ 	.word	0x00000000
        /*0010*/ 	.short	0x0013
        /*0012*/ 	.short	0x0070
        /*0014*/ 	.byte	0x00, 0xf0, 0x11, 0x00


	//----- nvinfo : EIATTR_KPARAM_INFO
	.align		4
.L_859:
        /*0018*/ 	.byte	0x04, 0x17
        /*001a*/ 	.short	(.L_861 - .L_860)
.L_860:
        /*001c*/ 	.word	0x00000000
        /*0020*/ 	.short	0x0012
        /*0022*/ 	.short	0x0068
        /*0024*/ 	.byte	0x00, 0xf5, 0x21, 0x00


	//----- nvinfo : EIATTR_KPARAM_INFO
	.align		4
.L_861:
        /*0028*/ 	.byte	0x04, 0x17
        /*002a*/ 	.short	(.L_863 - .L_862)
.L_862:
        /*002c*/ 	.word	0x00000000
        /*0030*/ 	.short	0x0011
        /*0032*/ 	.short	0x0060
        /*0034*/ 	.byte	0x00, 0xf0, 0x05, 0x00


	//----- nvinfo : EIATTR_KPARAM_INFO
	.align		4
.L_863:
        /*0038*/ 	.byte	0x04, 0x17
        /*003a*/ 	.short	(.L_865 - .L_864)
.L_864:
        /*003c*/ 	.word	0x00000000
        /*0040*/ 	.short	0x0010
        /*0042*/ 	.short	0x005c
        /*0044*/ 	.byte	0x00, 0xf0, 0x11, 0x00


	//----- nvinfo : EIATTR_KPARAM_INFO
	.align		4
.L_865:
        /*0048*/ 	.byte	0x04, 0x17
        /*004a*/ 	.short	(.L_867 - .L_866)
.L_866:
        /*004c*/ 	.word	0x00000000
        /*0050*/ 	.short	0x000f
        /*0052*/ 	.short	0x0058
        /*0054*/ 	.byte	0x00, 0xf0, 0x11, 0x00


	//----- nvinfo : EIATTR_KPARAM_INFO
	.align		4
.L_867:
        /*0058*/ 	.byte	0x04, 0x17
        /*005a*/ 	.short	(.L_869 - .L_868)
.L_868:
        /*005c*/ 	.word	0x00000000
        /*0060*/ 	.short	0x000e
        /*0062*/ 	.short	0x0054
        /*0064*/ 	.byte	0x00, 0xf0, 0x11, 0x00


	//----- nvinfo : EIATTR_KPARAM_INFO
	.align		4
.L_869:
        /*0068*/ 	.byte	0x04, 0x17
        /*006a*/ 	.short	(.L_871 - .L_870)
.L_870:
        /*006c*/ 	.word	0x00000000
        /*0070*/ 	.short	0x000d
        /*0072*/ 	.short	0x0050
        /*0074*/ 	.byte	0x00, 0xf0, 0x11, 0x00


	//----- nvinfo : EIATTR_KPARAM_INFO
	.align		4
.L_871:
        /*0078*/ 	.byte	0x04, 0x17
        /*007a*/ 	.short	(.L_873 - .L_872)
.L_872:
        /*007c*/ 	.word	0x00000000
        /*0080*/ 	.short	0x000c
        /*0082*/ 	.short	0x004c
        /*0084*/ 	.byte	0x00, 0xf0, 0x11, 0x00


	//----- nvinfo : EIATTR_KPARAM_INFO
	.align		4
.L_873:
        /*0088*/ 	.byte	0x04, 0x17
        /*008a*/ 	.short	(.L_875 - .L_874)
.L_874:
        /*008c*/ 	.word	0x00000000
        /*0090*/ 	.short	0x000b
        /*0092*/ 	.short	0x0048
        /*0094*/ 	.byte	0x00, 0xf0, 0x11, 0x00


	//----- nvinfo : EIATTR_KPARAM_INFO
	.align		4
.L_875:
        /*0098*/ 	.byte	0x04, 0x17
        /*009a*/ 	.short	(.L_877 - .L_876)
.L_876:
        /*009c*/ 	.word	0x00000000
        /*00a0*/ 	.short	0x000a
        /*00a2*/ 	.short	0x0040
        /*00a4*/ 	.byte	0x00, 0xf5, 0x21, 0x00


	//----- nvinfo : EIATTR_KPARAM_INFO
	.align		4
.L_877:
        /*00a8*/ 	.byte	0x04, 0x17
        /*00aa*/ 	.short	(.L_879 - .L_878)
.L_878:
        /*00ac*/ 	.word	0x00000000
        /*00b0*/ 	.short	0x0009
        /*00b2*/ 	.short	0x0038
        /*00b4*/ 	.byte	0x00, 0xf5, 0x21, 0x00


	//----- nvinfo : EIATTR_KPARAM_INFO
	.align		4
.L_879:
        /*00b8*/ 	.byte	0x04, 0x17
        /*00ba*/ 	.short	(.L_881 - .L_880)
.L_880:
        /*00bc*/ 	.word	0x00000000
        /*00c0*/ 	.short	0x0008
        /*00c2*/ 	.short	0x0034
        /*00c4*/ 	.byte	0x00, 0xf0, 0x11, 0x00


	//----- nvinfo : EIATTR_KPARAM_INFO
	.align		4
.L_881:
        /*00c8*/ 	.byte	0x04, 0x17
        /*00ca*/ 	.short	(.L_883 - .L_882)
.L_882:
        /*00cc*/ 	.word	0x00000000
        /*00d0*/ 	.short	0x0007
        /*00d2*/ 	.short	0x0030
        /*00d4*/ 	.byte	0x00, 0xf0, 0x11, 0x00


	//----- nvinfo : EIATTR_KPARAM_INFO
	.align		4
.L_883:
        /*00d8*/ 	.byte	0x04, 0x17
        /*00da*/ 	.short	(.L_885 - .L_884)
.L_884:
        /*00dc*/ 	.word	0x00000000
        /*00e0*/ 	.short	0x0006
        /*00e2*/ 	.short	0x002c
        /*00e4*/ 	.byte	0x00, 0xf0, 0x11, 0x00


	//----- nvinfo : EIATTR_KPARAM_INFO
	.align		4
.L_885:
        /*00e8*/ 	.byte	0x04, 0x17
        /*00ea*/ 	.short	(.L_887 - .L_886)
.L_886:
        /*00ec*/ 	.word	0x00000000
        /*00f0*/ 	.short	0x0005
        /*00f2*/ 	.short	0x0028
        /*00f4*/ 	.byte	0x00, 0xf0, 0x11, 0x00


	//----- nvinfo : EIATTR_KPARAM_INFO
	.align		4
.L_887:
        /*00f8*/ 	.byte	0x04, 0x17
        /*00fa*/ 	.short	(.L_889 - .L_888)
.L_888:
        /*00fc*/ 	.word	0x00000000
        /*0100*/ 	.short	0x0004
        /*0102*/ 	.short	0x0020
        /*0104*/ 	.byte	0x00, 0xf5, 0x21, 0x00


	//----- nvinfo : EIATTR_KPARAM_INFO
	.align		4
.L_889:
        /*0108*/ 	.byte	0x04, 0x17
        /*010a*/ 	.short	(.L_891 - .L_890)
.L_890:
        /*010c*/ 	.word	0x00000000
        /*0110*/ 	.short	0x0003
        /*0112*/ 	.short	0x0018
        /*0114*/ 	.byte	0x00, 0xf5, 0x21, 0x00


	//----- nvinfo : EIATTR_KPARAM_INFO
	.align		4
.L_891:
        /*0118*/ 	.byte	0x04, 0x17
        /*011a*/ 	.short	(.L_893 - .L_892)
.L_892:
        /*011c*/ 	.word	0x00000000
        /*0120*/ 	.short	0x0002
        /*0122*/ 	.short	0x0010
        /*0124*/ 	.byte	0x00, 0xf5, 0x21, 0x00


	//----- nvinfo : EIATTR_KPARAM_INFO
	.align		4
.L_893:
        /*0128*/ 	.byte	0x04, 0x17
        /*012a*/ 	.short	(.L_895 - .L_894)
.L_894:
        /*012c*/ 	.word	0x00000000
        /*0130*/ 	.short	0x0001
        /*0132*/ 	.short	0x0008
        /*0134*/ 	.byte	0x00, 0xf5, 0x21, 0x00


	//----- nvinfo : EIATTR_KPARAM_INFO
	.align		4
.L_895:
        /*0138*/ 	.byte	0x04, 0x17
        /*013a*/ 	.short	(.L_897 - .L_896)
.L_896:
        /*013c*/ 	.word	0x00000000
        /*0140*/ 	.short	0x0000
        /*0142*/ 	.short	0x0000
        /*0144*/ 	.byte	0x00, 0xf5, 0x21, 0x00


	//----- nvinfo : EIATTR_SPARSE_MMA_MASK
	.align		4
.L_897:
        /*0148*/ 	.byte	0x03, 0x50
        /*014a*/ 	.short	0x0000


	//----- nvinfo : EIATTR_MAXREG_COUNT
	.align		4
        /*014c*/ 	.byte	0x03, 0x1b
        /*014e*/ 	.short	0x00ff


	//----- nvinfo : EIATTR_NUM_BARRIERS
	.align		4
        /*0150*/ 	.byte	0x02, 0x4c
        /*0152*/ 	.byte	0x01
	.zero		1


	//----- nvinfo : EIATTR_MERCURY_ISA_VERSION
	.align		4
        /*0154*/ 	.byte	0x03, 0x5f
        /*0156*/ 	.short	0x0101


	//----- nvinfo : EIATTR_VRC_CTA_INIT_COUNT
	.align		4
        /*0158*/ 	.byte	0x02, 0x4a
	.zero		1
	.zero		1


	//----- nvinfo : EIATTR_EXIT_INSTR_OFFSETS
	.align		4
        /*015c*/ 	.byte	0x04, 0x1c
        /*015e*/ 	.short	(.L_899 - .L_898)


	//   ....[0]....
.L_898:
        /*0160*/ 	.word	0x00000070


	//   ....[1]....
        /*0164*/ 	.word	0x00000290


	//   ....[2]....
        /*0168*/ 	.word	0x00000e60


	//   ....[3]....
        /*016c*/ 	.word	0x00012930


	//   ....[4]....
        /*0170*/ 	.word	0x00012b90


	//   ....[5]....
        /*0174*/ 	.word	0x00012df0


	//   ....[6]....
        /*0178*/ 	.word	0x00012f50


	//   ....[7]....
        /*017c*/ 	.word	0x00012fe0


	//   ....[8]....
        /*0180*/ 	.word	0x00013020


	//----- nvinfo : EIATTR_CRS_STACK_SIZE
	.align		4
.L_899:
        /*0184*/ 	.byte	0x04, 0x1e
        /*0186*/ 	.short	(.L_901 - .L_900)
.L_900:
        /*0188*/ 	.word	0x00000000


	//----- nvinfo : EIATTR_CBANK_PARAM_SIZE
	.align		4
.L_901:
        /*018c*/ 	.byte	0x03, 0x19
        /*018e*/ 	.short	0x0074


	//----- nvinfo : EIATTR_PARAM_CBANK
	.align		4
        /*0190*/ 	.byte	0x04, 0x0a
        /*0192*/ 	.short	(.L_903 - .L_902)
	.align		4
.L_902:
        /*0194*/ 	.word	index@(.nv.constant0._Z23gemm_half_q_half_kernelILi4ELi152ELb1ELb0ELi64EEvPK6__halfPKjS4_S2_PS0_iiiiPKtS7_iiiiiibS2_i)
        /*0198*/ 	.short	0x0380
        /*019a*/ 	.short	0x0074


	//----- nvinfo : EIATTR_SW_WAR
	.align		4
.L_903:
        /*019c*/ 	.byte	0x04, 0x36
        /*019e*/ 	.short	(.L_905 - .L_904)
.L_904:
        /*01a0*/ 	.word	0x00000008
.L_905:


//--------------------- .nv.info._Z23gemm_half_q_half_kernelILi4ELi140ELb1ELb0ELi64EEvPK6__halfPKjS4_S2_PS0_iiiiPKtS7_iiiiiibS2_i --------------------------
	.section	.nv.info._Z23gemm_half_q_half_kernelILi4ELi140ELb1ELb0ELi64EEvPK6__halfPKjS4_S2_PS0_iiiiPKtS7_iiiiiibS2_i,"",@"SHT_CUDA_INFO"
	.sectionflags	@""
	.align	4


	//----- nvinfo : EIATTR_CUDA_API_VERSION
	.align		4
        /*0000*/ 	.byte	0x04, 0x37
        /*0002*/ 	.short	(.L_907 - .L_906)
.L_906:
        /*0004*/ 	.word	0x00000082


	//----- nvinfo : EIATTR_KPARAM_INFO
	.align		4
.L_907:
        /*0008*/ 	.byte	0x04, 0x17
        /*000a*/ 	.short	(.L_909 - .L_908)
.L_908:
        /*000c*/ 	.word	0x00000000
        /*0010*/ 	.short	0x0013
        /*0012*/ 	.short	0x0070
        /*0014*/ 	.byte	0x00, 0xf0, 0x11, 0x00


	//----- nvinfo : EIATTR_KPARAM_INFO
	.align		4
.L_909:
        /*0018*/ 	.byte	0x04, 0x17
        /*001a*/ 	.short	(.L_911 - .L_910)
.L_910:
        /*001c*/ 	.word	0x00000000
        /*0020*/ 	.short	0x0012
        /*0022*/ 	.short	0x0068
        /*0024*/ 	.byte	0x00, 0xf5, 0x21, 0x00


	//----- nvinfo : EIATTR_KPARAM_INFO
	.align		4
.L_911:
        /*0028*/ 	.byte	0x04, 0x17
        /*002a*/ 	.short	(.L_913 - .L_912)
.L_912:
        /*002c*/ 	.word	0x00000000
        /*0030*/ 	.short	0x0011
        /*0032*/ 	.short	0x0060
        /*0034*/ 	.byte	0x00, 0xf0, 0x05, 0x00


	//----- nvinfo : EIATTR_KPARAM_INFO
	.align		4
.L_913:
        /*0038*/ 	.byte	0x04, 0x17
        /*003a*/ 	.short	(.L_915 - .L_914)
.L_914:
        /*003c*/ 	.word	0x00000000
        /*0040*/ 	.short	0x0010
        /*0042*/ 	.short	0x005c
        /*0044*/ 	.byte	0x00, 0xf0, 0x11, 0x00


	//----- nvinfo : EIATTR_KPARAM_INFO
	.align		4
.L_915:
        /*0048*/ 	.byte	0x04, 0x17
        /*004a*/ 	.short	(.L_917 - .L_916)
.L_916:
        /*004c*/ 	.word	0x00000000
        /*0050*/ 	.short	0x000f
        /*0052*/ 	.short	0x0058
        /*0054*/ 	.byte	0x00, 0xf0, 0x11, 0x00


	//----- nvinfo : EIATTR_KPARAM_INFO
	.align		4
.L_917:
        /*0058*/ 	.byte	0x04, 0x17
        /*005a*/ 	.short	(.L_919 - .L_918)
.L_918:
        /*005c*/ 	.word	0x00000000
        /*0060*/ 	.short	0x000e
        /*0062*/ 	.short	0x0054
        /*0064*/ 	.byte	0x00, 0xf0, 0x11, 0x00


	//----- nvinfo : EIATTR_KPARAM_INFO
	.align		4
.L_919:
        /*0068*/ 	.byte	0x04, 0x17
        /*006a*/ 	.short	(.L_921 - .L_920)
.L_920:
        /*006c*/ 	.word	0x00000000
        /*0070*/ 	.short	0x000d
        /*0072*/ 	.short	0x0050
        /*0074*/ 	.byte	0x00, 0xf0, 0x11, 0x00


	//----- nvinfo : EIATTR_KPARAM_INFO
	.align		4
.L_921:
        /*0078*/ 	.byte	0x04, 0x17
        /*007a*/ 	.short	(.L_923 - .L_922)
.L_922:
        /*007c*/ 	.word	0x00000000
        /*0080*/ 	.short	0x000c
        /*0082*/ 	.short	0x004c
        /*0084*/ 	.byte	0x00, 0xf0, 0x11, 0x00


	//----- nvinfo : EIATTR_KPARAM_INFO
	.align		4
.L_923:
        /*0088*/ 	.byte	0x04, 0x17
        /*008a*/ 	.short	(.L_925 - .L_924)
.L_924:
        /*008c*/ 	.word	0x00000000
        /*0090*/ 	.short	0x000b
        /*0092*/ 	.short	0x0048
        /*0094*/ 	.byte	0x00, 0xf0, 0x11, 0x00


	//----- nvinfo : EIATTR_KPARAM_INFO
	.align		4
.L_925:
        /*0098*/ 	.byte	0x04, 0x17
        /*009a*/ 	.short	(.L_927 - .L_926)
.L_926:
        /*009c*/ 	.word	0x00000000
        /*00a0*/ 	.short	0x000a
        /*00a2*/ 	.short	0x0040
        /*00a4*/ 	.byte	0x00, 0xf5, 0x21, 0x00


	//----- nvinfo : EIATTR_KPARAM_INFO
	.align		4
.L_927:
        /*00a8*/ 	.byte	0x04, 0x17
        /*00aa*/ 	.short	(.L_929 - .L_928)
.L_928:
        /*00ac*/ 	.word	0x00000000
        /*00b0*/ 	.short	0x0009
        /*00b2*/ 	.short	0x0038
        /*00b4*/ 	.byte	0x00, 0xf5, 0x21, 0x00


	//----- nvinfo : EIATTR_KPARAM_INFO
	.align		4
.L_929:
        /*00b8*/ 	.byte	0x04, 0x17
        /*00ba*/ 	.short	(.L_931 - .L_930)
.L_930:
        /*00bc*/ 	.word	0x00000000
        /*00c0*/ 	.short	0x0008
        /*00c2*/ 	.short	0x0034
        /*00c4*/ 	.byte	0x00, 0xf0, 0x11, 0x00


	//----- nvinfo : EIATTR_KPARAM_INFO
	.align		4
.L_931:
        /*00c8*/ 	.byte	0x04, 0x17
        /*00ca*/ 	.short	(.L_933 - .L_932)
.L_932:
        /*00cc*/ 	.word	0x00000000
        /*00d0*/ 	.short	0x0007
        /*00d2*/ 	.short	0x0030
        /*00d4*/ 	.byte	0x00, 0xf0, 0x11, 0x00


	//----- nvinfo : EIATTR_KPARAM_INFO
	.align		4
.L_933:
        /*00d8*/ 	.byte	0x04, 0x17
        /*00da*/ 	.short	(.L_935 - .L_934)
.L_934:
        /*00dc*/ 	.word	0x00000000
        /*00e0*/ 	.short	0x0006
        /*00e2*/ 	.short	0x002c
        /*00e4*/ 	.byte	0x00, 0xf0, 0x11, 0x00


	//----- nvinfo : EIATTR_KPARAM_INFO
	.align		4
.L_935:
        /*00e8*/ 	.byte	0x04, 0x17
        /*00ea*/ 	.short	(.L_937 - .L_936)
.L_936:
        /*00ec*/ 	.word	0x00000000
        /*00f0*/ 	.short	0x0005
        /*00f2*/ 	.short	0x0028
        /*00f4*/ 	.byte	0x00, 0xf0, 0x11, 0x00


	//----- nvinfo : EIATTR_KPARAM_INFO
	.align		4
.L_937:
        /*00f8*/ 	.byte	0x04, 0x17
        /*00fa*/ 	.short	(.L_939 - .L_938)
.L_938:
        /*00fc*/ 	.word	0x00000000
        /*0100*/ 	.short	0x0004
        /*0102*/ 	.short	0x0020
        /*0104*/ 	.byte	0x00, 0xf5, 0x21, 0x00


	//----- nvinfo : EIATTR_KPARAM_INFO
	.align		4
.L_939:
        /*0108*/ 	.byte	0x04, 0x17
        /*010a*/ 	.short	(.L_941 - .L_940)
.L_940:
        /*010c*/ 	.word	0x00000000
        /*0110*/ 	.short	0x0003
        /*0112*/ 	.short	0x0018
        /*0114*/ 	.byte	0x00, 0xf5, 0x21, 0x00


	//----- nvinfo : EIATTR_KPARAM_INFO
	.align		4
.L_941:
        /*0118*/ 	.byte	0x04, 0x17
        /*011a*/ 	.short	(.L_943 - .L_942)
.L_942:
        /*011c*/ 	.word	0x00000000
        /*0120*/ 	.short	0x0002
        /*0122*/ 	.short	0x0010
        /*0124*/ 	.byte	0x00, 0xf5, 0x21, 0x00


	//----- nvinfo : EIATTR_KPARAM_INFO
	.align		4
.L_943:
        /*0128*/ 	.byte	0x04, 0x17
        /*012a*/ 	.short	(.L_945 - .L_944)
.L_944:
        /*012c*/ 	.word	0x00000000
        /*0130*/ 	.short	0x0001
        /*0132*/ 	.short	0x0008
        /*0134*/ 	.byte	0x00, 0xf5, 0x21, 0x00


	//----- nvinfo : EIATTR_KPARAM_INFO
	.align		4
.L_945:
        /*0138*/ 	.byte	0x04, 0x17
        /*013a*/ 	.short	(.L_947 - .L_946)
.L_946:
        /*013c*/ 	.word	0x00000000
        /*0140*/ 	.short	0x0000
        /*0142*/ 	.short	0x0000
        /*0144*/ 	.byte	0x00, 0xf5, 0x21, 0x00


	//----- nvinfo : EIATTR_SPARSE_MMA_MASK
	.align		4
.L_947:
        /*0148*/ 	.byte	0x03, 0x50
        /*014a*/ 	.short	0x0000


	//----- nvinfo : EIATTR_MAXREG_COUNT
	.align		4
        /*014c*/ 	.byte	0x03, 0x1b
        /*014e*/ 	.short	0x00ff


	//----- nvinfo : EIATTR_NUM_BARRIERS
	.align		4
        /*0150*/ 	.byte	0x02, 0x4c
        /*0152*/ 	.byte	0x01
	.zero		1


	//----- nvinfo : EIATTR_MERCURY_ISA_VERSION
	.align		4
        /*0154*/ 	.byte	0x03, 0x5f
        /*0156*/ 	.short	0x0101


	//----- nvinfo : EIATTR_VRC_CTA_INIT_COUNT
	.align		4
        /*0158*/ 	.byte	0x02, 0x4a
	.zero		1
	.zero		1


	//----- nvinfo : EIATTR_EXIT_INSTR_OFFSETS
	.align		4
        /*015c*/ 	.byte	0x04, 0x1c
        /*015e*/ 	.short	(.L_949 - .L_948)


	//   ....[0]....
.L_948:
        /*0160*/ 	.word	0x00000070


	//   ....[1]....
        /*0164*/ 	.word	0x00000290


	//   ....[2]....
        /*0168*/ 	.word	0x00000e60


	//   ....[3]....
        /*016c*/ 	.word	0x00012790


	//   ....[4]....
        /*0170*/ 	.word	0x000129f0


	//   ....[5]....
        /*0174*/ 	.word	0x00012c50


	//   ....[6]....
        /*0178*/ 	.word	0x00012db0


	//   ....[7]....
        /*017c*/ 	.word	0x00012e40


	//   ....[8]....
        /*0180*/ 	.word	0x00012e80


	//----- nvinfo : EIATTR_CRS_STACK_SIZE
	.align		4
.L_949:
        /*0184*/ 	.byte	0x04, 0x1e
        /*0186*/ 	.short	(.L_951 - .L_950)
.L_950:
        /*0188*/ 	.word	0x00000000


	//----- nvinfo : EIATTR_CBANK_PARAM_SIZE
	.align		4
.L_951:
        /*018c*/ 	.byte	0x03, 0x19
        /*018e*/ 	.short	0x0074


	//----- nvinfo : EIATTR_PARAM_CBANK
	.align		4
        /*0190*/ 	.byte	0x04, 0x0a
        /*0192*/ 	.short	(.L_953 - .L_952)
	.align		4
.L_952:
        /*0194*/ 	.word	index@(.nv.constant0._Z23gemm_half_q_half_kernelILi4ELi140ELb1ELb0ELi64EEvPK6__halfPKjS4_S2_PS0_iiiiPKtS7_iiiiiibS2_i)
        /*0198*/ 	.short	0x0380
        /*019a*/ 	.short	0x0074


	//----- nvinfo : EIATTR_SW_WAR
	.align		4
.L_953:
        /*019c*/ 	.byte	0x04, 0x36
        /*019e*/ 	.short	(.L_955 - .L_954)
.L_954:
        /*01a0*/ 	.word	0x00000008
.L_955:


//--------------------- .nv.info._Z23gemm_half_q_half_kernelILi4ELi20ELb1ELb0ELi64EEvPK6__halfPKjS4_S2_PS0_iiiiPKtS7_iiiiiibS2_i --------------------------
	.section	.nv.info._Z23gemm_half_q_half_kernelILi4ELi20ELb1ELb0ELi64EEvPK6__halfPKjS4_S2_PS0_iiiiPKtS7_iiiiiibS2_i,"",@"SHT_CUDA_INFO"
	.sectionflags	@""
	.align	4


	//----- nvinfo : EIATTR_CUDA_API_VERSION
	.align		4
        /*0000*/ 	.byte	0x04, 0x37
        /*0002*/ 	.short	(.L_957 - .L_956)
.L_956:
        /*0004*/ 	.word	0x00000082


	//----- nvinfo : EIATTR_KPARAM_INFO
	.align		4
.L_957:
        /*0008*/ 	.byte	0x04, 0x17
        /*000a*/ 	.short	(.L_959 - .L_958)
.L_958:
        /*000c*/ 	.word	0x00000000
        /*0010*/ 	.short	0x0013
        /*0012*/ 	.short	0x0070
        /*0014*/ 	.byte	0x00, 0xf0, 0x11, 0x00


	//----- nvinfo : EIATTR_KPARAM_INFO
	.align		4
.L_959:
        /*0018*/ 	.byte	0x04, 0x17
        /*001a*/ 	.short	(.L_961 - .L_960)
.L_960:
        /*001c*/ 	.word	0x00000000
        /*0020*/ 	.short	0x0012
        /*0022*/ 	.short	0x0068
        /*0024*/ 	.byte	0x00, 0xf5, 0x21, 0x00


	//----- nvinfo : EIATTR_KPARAM_INFO
	.align		4
.L_961:
        /*0028*/ 	.byte	0x04, 0x17
        /*002a*/ 	.short	(.L_963 - .L_962)
.L_962:
        /*002c*/ 	.word	0x00000000
        /*0030*/ 	.short	0x0011
        /*0032*/ 	.short	0x0060
        /*0034*/ 	.byte	0x00, 0xf0, 0x05, 0x00


	//----- nvinfo : EIATTR_KPARAM_INFO
	.align		4
.L_963:
        /*0038*/ 	.byte	0x04, 0x17
        /*003a*/ 	.short	(.L_965 - .L_964)
.L_964:
        /*003c*/ 	.word	0x00000000
        /*0040*/ 	.short	0x0010
        /*0042*/ 	.short	0x005c
        /*0044*/ 	.byte	0x00, 0xf0, 0x11, 0x00


	//----- nvinfo : EIATTR_KPARAM_INFO
	.align		4
.L_965:
        /*0048*/ 	.byte	0x04, 0x17
        /*004a*/ 	.short	(.L_967 - .L_966)
.L_966:
        /*004c*/ 	.word	0x00000000
        /*0050*/ 	.short	0x000f
        /*0052*/ 	.short	0x0058
        /*0054*/ 	.byte	0x00, 0xf0, 0x11, 0x00


	//----- nvinfo : EIATTR_KPARAM_INFO
	.align		4
.L_967:
        /*0058*/ 	.byte	0x04, 0x17
        /*005a*/ 	.short	(.L_969 - .L_968)
.L_968:
        /*005c*/ 	.word	0x00000000
        /*0060*/ 	.short	0x000e
        /*0062*/ 	.short	0x0054
        /*0064*/ 	.byte	0x00, 0xf0, 0x11, 0x00


	//----- nvinfo : EIATTR_KPARAM_INFO
	.align		4
.L_969:
        /*0068*/ 	.byte	0x04, 0x17
        /*006a*/ 	.short	(.L_971 - .L_970)
.L_970:
        /*006c*/ 	.word	0x00000000
        /*0070*/ 	.short	0x000d
        /*0072*/ 	.short	0x0050
        /*0074*/ 	.byte	0x00, 0xf0, 0x11, 0x00


	//----- nvinfo : EIATTR_KPARAM_INFO
	.align		4
.L_971:
        /*0078*/ 	.byte	0x04, 0x17
        /*007a*/ 	.short	(.L_973 - .L_972)
.L_972:
        /*007c*/ 	.word	0x00000000
        /*0080*/ 	.short	0x000c
        /*0082*/ 	.short	0x004c
        /*0084*/ 	.byte	0x00, 0xf0, 0x11, 0x00


	//----- nvinfo : EIATTR_KPARAM_INFO
	.align		4
.L_973:
        /*0088*/ 	.byte	0x04, 0x17
        /*008a*/ 	.short	(.L_975 - .L_974)
.L_974:
        /*008c*/ 	.word	0x00000000
        /*0090*/ 	.short	0x000b
        /*0092*/ 	.short	0x0048
        /*0094*/ 	.byte	0x00, 0xf0, 0x11, 0x00


	//----- nvinfo : EIATTR_KPARAM_INFO
	.align		4
.L_975:
        /*0098*/ 	.byte	0x04, 0x17
        /*009a*/ 	.short	(.L_977 - .L_976)
.L_976:
        /*009c*/ 	.word	0x00000000
        /*00a0*/ 	.short	0x000a
        /*00a2*/ 	.short	0x0040
        /*00a4*/ 	.byte	0x00, 0xf5, 0x21, 0x00


	//----- nvinfo : EIATTR_KPARAM_INFO
	.align		4
.L_977:
        /*00a8*/ 	.byte	0x04, 0x17
        /*00aa*/ 	.short	(.L_979 - .L_978)
.L_978:
        /*00ac*/ 	.word	0x00000000
        /*00b0*/ 	.short	0x0009
        /*00b2*/ 	.short	0x0038
        /*00b4*/ 	.byte	0x00, 0xf5, 0x21, 0x00


	//----- nvinfo : EIATTR_KPARAM_INFO
	.align		4
.L_979:
        /*00b8*/ 	.byte	0x04, 0x17
        /*00ba*/ 	.short	(.L_981 - .L_980)
.L_980:
        /*00bc*/ 	.word	0x00000000
        /*00c0*/ 	.short	0x0008
        /*00c2*/ 	.short	0x0034
        /*00c4*/ 	.byte	0x00, 0xf0, 0x11, 0x00


	//----- nvinfo : EIATTR_KPARAM_INFO
	.align		4
.L_981:
        /*00c8*/ 	.byte	0x04, 0x17
        /*00ca*/ 	.short	(.L_983 - .L_982)
.L_982:
        /*00cc*/ 	.word	0x00000000
        /*00d0*/ 	.short	0x0007
        /*00d2*/ 	.short	0x0030
        /*00d4*/ 	.byte	0x00, 0xf0, 0x11, 0x00


	//----- nvinfo : EIATTR_KPARAM_INFO
	.align		4
.L_983:
        /*00d8*/ 	.byte	0x04, 0x17
        /*00da*/ 	.short	(.L_985 - .L_984)
.L_984:
        /*00dc*/ 	.word	0x00000000
        /*00e0*/ 	.short	0x0006
        /*00e2*/ 	.short	0x002c
        /*00e4*/ 	.byte	0x00, 0xf0, 0x11, 0x00


	//----- nvinfo : EIATTR_KPARAM_INFO
	.align		4
.L_985:
        /*00e8*/ 	.byte	0x04, 0x17
        /*00ea*/ 	.short	(.L_987 - .L_986)
.L_986:
        /*00ec*/ 	.word	0x00000000
        /*00f0*/ 	.short	0x0005
        /*00f2*/ 	.short	0x0028
        /*00f4*/ 	.byte	0x00, 0xf0, 0x11, 0x00


	//----- nvinfo : EIATTR_KPARAM_INFO
	.align		4
.L_987:
        /*00f8*/ 	.byte	0x04, 0x17
        /*00fa*/ 	.short	(.L_989 - .L_988)
.L_988:
        /*00fc*/ 	.word	0x00000000
        /*0100*/ 	.short	0x0004
        /*0102*/ 	.short	0x0020
        /*0104*/ 	.byte	0x00, 0xf5, 0x21, 0x00


	//----- nvinfo : EIATTR_KPARAM_INFO
	.align		4
.L_989:
        /*0108*/ 	.byte	0x04, 0x17
        /*010a*/ 	.short	(.L_991 - .L_990)
.L_990:
        /*010c*/ 	.word	0x00000000
        /*0110*/ 	.short	0x0003
        /*0112*/ 	.short	0x0018
        /*0114*/ 	.byte	0x00, 0xf5, 0x21, 0x00


	//----- nvinfo : EIATTR_KPARAM_INFO
	.align		4
.L_991:
        /*0118*/ 	.byte	0x04, 0x17
        /*011a*/ 	.short	(.L_993 - .L_992)
.L_992:
        /*011c*/ 	.word	0x00000000
        /*0120*/ 	.short	0x0002
        /*0122*/ 	.short	0x0010
        /*0124*/ 	.byte	0x00, 0xf5, 0x21, 0x00


	//----- nvinfo : EIATTR_KPARAM_INFO
	.align		4
.L_993:
        /*0128*/ 	.byte	0x04, 0x17
        /*012a*/ 	.short	(.L_995 - .L_994)
.L_994:
        /*012c*/ 	.word	0x00000000
        /*0130*/ 	.short	0x0001
        /*0132*/ 	.short	0x0008
        /*0134*/ 	.byte	0x00, 0xf5, 0x21, 0x00


	//----- nvinfo : EIATTR_KPARAM_INFO
	.align		4
.L_995:
        /*0138*/ 	.byte	0x04, 0x17
        /*013a*/ 	.short	(.L_997 - .L_996)
.L_996:
        /*013c*/ 	.word	0x00000000
        /*0140*/ 	.short	0x0000
        /*0142*/ 	.short	0x0000
        /*0144*/ 	.byte	0x00, 0xf5, 0x21, 0x00


	//----- nvinfo : EIATTR_SPARSE_MMA_MASK
	.align		4
.L_997:
        /*0148*/ 	.byte	0x03, 0x50
        /*014a*/ 	.short	0x0000


	//----- nvinfo : EIATTR_MAXREG_COUNT
	.align		4
        /*014c*/ 	.byte	0x03, 0x1b
        /*014e*/ 	.short	0x00ff


	//----- nvinfo : EIATTR_NUM_BARRIERS
	.align		4
        /*0150*/ 	.byte	0x02, 0x4c
        /*0152*/ 	.byte	0x01
	.zero		1


	//----- nvinfo : EIATTR_MERCURY_ISA_VERSION
	.align		4
        /*0154*/ 	.byte	0x03, 0x5f
        /*0156*/ 	.short	0x0101


	//----- nvinfo : EIATTR_VRC_CTA_INIT_COUNT
	.align		4
        /*0158*/ 	.byte	0x02, 0x4a
	.zero		1
	.zero		1


	//----- nvinfo : EIATTR_EXIT_INSTR_OFFSETS
	.align		4
        /*015c*/ 	.byte	0x04, 0x1c
        /*015e*/ 	.short	(.L_999 - .L_998)


	//   ....[0]....
.L_998:
        /*0160*/ 	.word	0x00000070


	//   ....[1]....
        /*0164*/ 	.word	0x00000290


	//   ....[2]....
        /*0168*/ 	.word	0x00000e60


	//   ....[3]....
        /*016c*/ 	.word	0x00006740


	//   ....[4]....
        /*0170*/ 	.word	0x000069a0


	//   ....[5]....
        /*0174*/ 	.word	0x00006c00


	//   ....[6]....
        /*0178*/ 	.word	0x00006d60


	//   ....[7]....
        /*017c*/ 	.word	0x00006df0


	//   ....[8]....
        /*0180*/ 	.word	0x00006e30


	//----- nvinfo : EIATTR_CRS_STACK_SIZE
	.align		4
.L_999:
        /*0184*/ 	.byte	0x04, 0x1e
        /*0186*/ 	.short	(.L_1001 - .L_1000)
.L_1000:
        /*0188*/ 	.word	0x00000000


	//----- nvinfo : EIATTR_CBANK_PARAM_SIZE
	.align		4
.L_1001:
        /*018c*/ 	.byte	0x03, 0x19
        /*018e*/ 	.short	0x0074


	//----- nvinfo : EIATTR_PARAM_CBANK
	.align		4
        /*0190*/ 	.byte	0x04, 0x0a
        /*0192*/ 	.short	(.L_1003 - .L_1002)
	.align		4
.L_1002:
        /*0194*/ 	.word	index@(.nv.constant0._Z23gemm_half_q_half_kernelILi4ELi20ELb1ELb0ELi64EEvPK6__halfPKjS4_S2_PS0_iiiiPKtS7_iiiiiibS2_i)
        /*0198*/ 	.short	0x0380
        /*019a*/ 	.short	0x0074


	//----- nvinfo : EIATTR_SW_WAR
	.align		4
.L_1003:
        /*019c*/ 	.byte	0x04, 0x36
        /*019e*/ 	.short	(.L_1005 - .L_1004)
.L_1004:
        /*01a0*/ 	.word	0x00000008
.L_1005:


//--------------------- .nv.info._Z23gemm_half_q_half_kernelILi4ELi38ELb1ELb0ELi64EEvPK6__halfPKjS4_S2_PS0_iiiiPKtS7_iiiiiibS2_i --------------------------
	.section	.nv.info._Z23gemm_half_q_half_kernelILi4ELi38ELb1ELb0ELi64EEvPK6__halfPKjS4_S2_PS0_iiiiPKtS7_iiiiiibS2_i,"",@"SHT_CUDA_INFO"
	.sectionflags	@""
	.align	4


	//----- nvinfo : EIATTR_CUDA_API_VERSION
	.align		4
        /*0000*/ 	.byte	0x04, 0x37
        /*0002*/ 	.short	(.L_1007 - .L_1006)
.L_1006:
        /*0004*/ 	.word	0x00000082


	//----- nvinfo : EIATTR_KPARAM_INFO
	.align		4
.L_1007:
        /*0008*/ 	.byte	0x04, 0x17
        /*000a*/ 	.short	(.L_1009 - .L_1008)
.L_1008:
        /*000c*/ 	.word	0x00000000
        /*0010*/ 	.short	0x0013
        /*0012*/ 	.short	0x0070
        /*0014*/ 	.byte	0x00, 0xf0, 0x11, 0x00


	//----- nvinfo : EIATTR_KPARAM_INFO
	.align		4
.L_1009:
        /*0018*/ 	.byte	0x04, 0x17
        /*001a*/ 	.short	(.L_1011 - .L_1010)
.L_1010:
        /*001c*/ 	.word	0x00000000
        /*0020*/ 	.short	0x0012
        /*0022*/ 	.short	0x0068
        /*0024*/ 	.byte	0x00, 0xf5, 0x21, 0x00


	//----- nvinfo : EIATTR_KPARAM_INFO
	.align		4
.L_1011:
        /*0028*/ 	.byte	0x04, 0x17
        /*002a*/ 	.short	(.L_1013 - .L_1012)
.L_1012:
        /*002c*/ 	.word	0x00000000
        /*0030*/ 	.short	0x0011
        /*0032*/ 	.short	0x0060
        /*0034*/ 	.byte	0x00, 0xf0, 0x05, 0x00


	//----- nvinfo : EIATTR_KPARAM_INFO
	.align		4
.L_1013:
        /*0038*/ 	.byte	0x04, 0x17
        /*003a*/ 	.short	(.L_1015 - .L_1014)
.L_1014:
        /*003c*/ 	.word	0x00000000
        /*0040*/ 	.short	0x0010
        /*0042*/ 	.short	0x005c
        /*0044*/ 	.byte	0x00, 0xf0, 0x11, 0x00


	//----- nvinfo : EIATTR_KPARAM_INFO
	.align		4
.L_1015:
        /*0048*/ 	.byte	0x04, 0x17
        /*004a*/ 	.short	(.L_1017 - .L_1016)
.L_1016:
        /*004c*/ 	.word	0x00000000
        /*0050*/ 	.short	0x000f
        /*0052*/ 	.short	0x0058
        /*0054*/ 	.byte	0x00, 0xf0, 0x11, 0x00


	//----- nvinfo : EIATTR_KPARAM_INFO
	.align		4
.L_1017:
        /*0058*/ 	.byte	0x04, 0x17
        /*005a*/ 	.short	(.L_1019 - .L_1018)
.L_1018:
        /*005c*/ 	.word	0x00000000
        /*0060*/ 	.short	0x000e
        /*0062*/ 	.short	0x0054
        /*0064*/ 	.byte	0x00, 0xf0, 0x11, 0x00


	//----- nvinfo : EIATTR_KPARAM_INFO
	.align		4
.L_1019:
        /*0068*/ 	.byte	0x04, 0x17
        /*006a*/ 	.short	(.L_1021 - .L_1020)
.L_1020:
        /*006c*/ 	.word	0x00000000
        /*0070*/ 	.short	0x000d
        /*0072*/ 	.short	0x0050
        /*0074*/ 	.byte	0x00, 0xf0, 0x11, 0x00


	//----- nvinfo : EIATTR_KPARAM_INFO
	.align		4
.L_1021:
        /*0078*/ 	.byte	0x04, 0x17
        /*007a*/ 	.short	(.L_1023 - .L_1022)
.L_1022:
        /*007c*/ 	.word	0x00000000
        /*0080*/ 	.short	0x000c
        /*0082*/ 	.short	0x004c
        /*0084*/ 	.byte	0x00, 0xf0, 0x11, 0x00


	//----- nvinfo : EIATTR_KPARAM_INFO
	.align		4
.L_1023:
        /*0088*/ 	.byte	0x04, 0x17
        /*008a*/ 	.short	(.L_1025 - .L_1024)
.L_1024:
        /*008c*/ 	.word	0x00000000
        /*0090*/ 	.short	0x000b
        /*0092*/ 	.short	0x0048
        /*0094*/ 	.byte	0x00, 0xf0, 0x11, 0x00


	//----- nvinfo : EIATTR_KPARAM_INFO
	.align		4
.L_1025:
        /*0098*/ 	.byte	0x04, 0x17
        /*009a*/ 	.short	(.L_1027 - .L_1026)
.L_1026:
        /*009c*/ 	.word	0x00000000
        /*00a0*/ 	.short	0x000a
        /*00a2*/ 	.short	0x0040
        /*00a4*/ 	.byte	0x00, 0xf5, 0x21, 0x00


	//----- nvinfo : EIATTR_KPARAM_INFO
	.align		4
.L_1027:
        /*00a8*/ 	.byte	0x04, 0x17
        /*00aa*/ 	.short	(.L_1029 - .L_1028)
.L_1028:
        /*00ac*/ 	.word	0x00000000
        /*00b0*/ 	.short	0x0009
        /*00b2*/ 	.short	0x0038
        /*00b4*/ 	.byte	0x00, 0xf5, 0x21, 0x00


	//----- nvinfo : EIATTR_KPARAM_INFO
	.align		4
.L_1029:
        /*00b8*/ 	.byte	0x04, 0x17
        /*00ba*/ 	.short	(.L_1031 - .L_1030)
.L_1030:
        /*00bc*/ 	.word	0x00000000
        /*00c0*/ 	.short	0x0008
        /*00c2*/ 	.short	0x0034
        /*00c4*/ 	.byte	0x00, 0xf0, 0x11, 0x00


	//----- nvinfo : EIATTR_KPARAM_INFO
	.align		4
.L_1031:
        /*00c8*/ 	.byte	0x04, 0x17
        /*00ca*/ 	.short	(.L_1033 - .L_1032)
.L_1032:
        /*00cc*/ 	.word	0x00000000
        /*00d0*/ 	.short	0x0007
        /*00d2*/ 	.short	0x0030
        /*00d4*/ 	.byte	0x00, 0xf0, 0x11, 0x00


	//----- nvinfo : EIATTR_KPARAM_INFO
	.align		4
.L_1033:
        /*00d8*/ 	.byte	0x04, 0x17
        /*00da*/ 	.short	(.L_1035 - .L_1034)
.L_1034:
        /*00dc*/ 	.word	0x00000000
        /*00e0*/ 	.short	0x0006
        /*00e2*/ 	.short	0x002c
        /*00e4*/ 	.byte	0x00, 0xf0, 0x11, 0x00


	//----- nvinfo : EIATTR_KPARAM_INFO
	.align		4
.L_1035:
        /*00e8*/ 	.byte	0x04, 0x17
        /*00ea*/ 	.short	(.L_1037 - .L_1036)
.L_1036:
        /*00ec*/ 	.word	0x00000000
        /*00f0*/ 	.short	0x0005
        /*00f2*/ 	.short	0x0028
        /*00f4*/ 	.byte	0x00, 0xf0, 0x11, 0x00


	//----- nvinfo : EIATTR_KPARAM_INFO
	.align		4
.L_1037:
        /*00f8*/ 	.byte	0x04, 0x17
        /*00fa*/ 	.short	(.L_1039 - .L_1038)
.L_1038:
        /*00fc*/ 	.word	0x00000000
        /*0100*/ 	.short	0x0004
        /*0102*/ 	.short	0x0020
        /*0104*/ 	.byte	0x00, 0xf5, 0x21, 0x00


	//----- nvinfo : EIATTR_KPARAM_INFO
	.align		4
.L_1039:
        /*0108*/ 	.byte	0x04, 0x17
        /*010a*/ 	.short	(.L_1041 - .L_1040)
.L_1040:
        /*010c*/ 	.word	0x00000000
        /*0110*/ 	.short	0x0003
        /*0112*/ 	.short	0x0018
        /*0114*/ 	.byte	0x00, 0xf5, 0x21, 0x00


	//----- nvinfo : EIATTR_KPARAM_INFO
	.align		4
.L_1041:
        /*0118*/ 	.byte	0x04, 0x17
        /*011a*/ 	.short	(.L_1043 - .L_1042)
.L_1042:
        /*011c*/ 	.word	0x00000000
        /*0120*/ 	.short	0x0002
        /*0122*/ 	.short	0x0010
        /*0124*/ 	.byte	0x00, 0xf5, 0x21, 0x00


	//----- nvinfo : EIATTR_KPARAM_INFO
	.align		4
.L_1043:
        /*0128*/ 	.byte	0x04, 0x17
        /*012a*/ 	.short	(.L_1045 - .L_1044)
.L_1044:
        /*012c*/ 	.word	0x00000000
        /*0130*/ 	.short	0x0001
        /*0132*/ 	.short	0x0008
        /*0134*/ 	.byte	0x00, 0xf5, 0x21, 0x00


	//----- nvinfo : EIATTR_KPARAM_INFO
	.align		4
.L_1045:
        /*0138*/ 	.byte	0x04, 0x17
        /*013a*/ 	.short	(.L_1047 - .L_1046)
.L_1046:
        /*013c*/ 	.word	0x00000000
        /*0140*/ 	.short	0x0000
        /*0142*/ 	.short	0x0000
        /*0144*/ 	.byte	0x00, 0xf5, 0x21, 0x00


	//----- nvinfo : EIATTR_SPARSE_MMA_MASK
	.align		4
.L_1047:
        /*0148*/ 	.byte	0x03, 0x50
        /*014a*/ 	.short	0x0000


	//----- nvinfo : EIATTR_MAXREG_COUNT
	.align		4
        /*014c*/ 	.byte	0x03, 0x1b
        /*014e*/ 	.short	0x00ff


	//----- nvinfo : EIATTR_NUM_BARRIERS
	.align		4
        /*0150*/ 	.byte	0x02, 0x4c
        /*0152*/ 	.byte	0x01
	.zero		1


	//----- nvinfo : EIATTR_MERCURY_ISA_VERSION
	.align		4
        /*0154*/ 	.byte	0x03, 0x5f
        /*0156*/ 	.short	0x0101


	//----- nvinfo : EIATTR_VRC_CTA_INIT_COUNT
	.align		4
        /*0158*/ 	.byte	0x02, 0x4a
	.zero		1
	.zero		1


	//----- nvinfo : EIATTR_EXIT_INSTR_OFFSETS
	.align		4
        /*015c*/ 	.byte	0x04, 0x1c
        /*015e*/ 	.short	(.L_1049 - .L_1048)


	//   ....[0]....
.L_1048:
        /*0160*/ 	.word	0x00000070


	//   ....[1]....
        /*0164*/ 	.word	0x00000290


	//   ....[2]....
        /*0168*/ 	.word	0x00000e60


	//   ....[3]....
        /*016c*/ 	.word	0x00007f00


	//   ....[4]....
        /*0170*/ 	.word	0x00008160


	//   ....[5]....
        /*0174*/ 	.word	0x000083c0


	//   ....[6]....
        /*0178*/ 	.word	0x00008520


	//   ....[7]....
        /*017c*/ 	.word	0x000085b0


	//   ....[8]....
        /*0180*/ 	.word	0x000085f0


	//----- nvinfo : EIATTR_CRS_STACK_SIZE
	.align		4
.L_1049:
        /*0184*/ 	.byte	0x04, 0x1e
        /*0186*/ 	.short	(.L_1051 - .L_1050)
.L_1050:
        /*0188*/ 	.word	0x00000000


	//----- nvinfo : EIATTR_CBANK_PARAM_SIZE
	.align		4
.L_1051:
        /*018c*/ 	.byte	0x03, 0x19
        /*018e*/ 	.short	0x0074


	//----- nvinfo : EIATTR_PARAM_CBANK
	.align		4
        /*0190*/ 	.byte	0x04, 0x0a
        /*0192*/ 	.short	(.L_1053 - .L_1052)
	.align		4
.L_1052:
        /*0194*/ 	.word	index@(.nv.constant0._Z23gemm_half_q_half_kernelILi4ELi38ELb1ELb0ELi64EEvPK6__halfPKjS4_S2_PS0_iiiiPKtS7_iiiiiibS2_i)
        /*0198*/ 	.short	0x0380
        /*019a*/ 	.short	0x0074


	//----- nvinfo : EIATTR_SW_WAR
	.align		4
.L_1053:
        /*019c*/ 	.byte	0x04, 0x36
        /*019e*/ 	.short	(.L_1055 - .L_1054)
.L_1054:
        /*01a0*/ 	.word	0x00000008
.L_1055:


//--------------------- .nv.info._Z23gemm_half_q_half_kernelILi4ELi128ELb1ELb0ELi64EEvPK6__halfPKjS4_S2_PS0_iiiiPKtS7_iiiiiibS2_i --------------------------
	.section	.nv.info._Z23gemm_half_q_half_kernelILi4ELi128ELb1ELb0ELi64EEvPK6__halfPKjS4_S2_PS0_iiiiPKtS7_iiiiiibS2_i,"",@"SHT_CUDA_INFO"
	.sectionflags	@""
	.align	4


	//----- nvinfo : EIATTR_CUDA_API_VERSION
	.align		4
        /*0000*/ 	.byte	0x04, 0x37
        /*0002*/ 	.short	(.L_1057 - .L_1056)
.L_1056:
        /*0004*/ 	.word	0x00000082


	//----- nvinfo : EIATTR_KPARAM_INFO
	.align		4
.L_1057:
        /*0008*/ 	.byte	0x04, 0x17
        /*000a*/ 	.short	(.L_1059 - .L_1058)
.L_1058:
        /*000c*/ 	.word	0x00000000
        /*0010*/ 	.short	0x0013
        /*0012*/ 	.short	0x0070
        /*0014*/ 	.byte	0x00, 0xf0, 0x11, 0x00


	//----- nvinfo : EIATTR_KPARAM_INFO
	.align		4
.L_1059:
        /*0018*/ 	.byte	0x04, 0x17
        /*001a*/ 	.short	(.L_1061 - .L_1060)
.L_1060:
        /*001c*/ 	.word	0x00000000
        /*0020*/ 	.short	0x0012
        /*0022*/ 	.short	0x0068
        /*0024*/ 	.byte	0x00, 0xf5, 0x21, 0x00


	//----- nvinfo : EIATTR_KPARAM_INFO
	.align		4
.L_1061:
        /*0028*/ 	.byte	0x04, 0x17
        /*002a*/ 	.short	(.L_1063 - .L_1062)
.L_1062:
        /*002c*/ 	.word	0x00000000
        /*0030*/ 	.short	0x0011
        /*0032*/ 	.short	0x0060
        /*0034*/ 	.byte	0x00, 0xf0, 0x05, 0x00


	//----- nvinfo : EIATTR_KPARAM_INFO
	.align		4
.L_1063:
        /*0038*/ 	.byte	0x04, 0x17
        /*003a*/ 	.short	(.L_1065 - .L_1064)
.L_1064:
        /*003c*/ 	.word	0x00000000
        /*0040*/ 	.short	0x0010
        /*0042*/ 	.short	0x005c
        /*0044*/ 	.byte	0x00, 0xf0, 0x11, 0x00


	//----- nvinfo : EIATTR_KPARAM_INFO
	.align		4
.L_1065:
        /*0048*/ 	.byte	0x04, 0x17
        /*004a*/ 	.short	(.L_1067 - .L_1066)
.L_1066:
        /*004c*/ 	.word	0x00000000
        /*0050*/ 	.short	0x000f
        /*0052*/ 	.short	0x0058
        /*0054*/ 	.byte	0x00, 0xf0, 0x11, 0x00


	//----- nvinfo : EIATTR_KPARAM_INFO
	.align		4
.L_1067:
        /*0058*/ 	.byte	0x04, 0x17
        /*005a*/ 	.short	(.L_1069 - .L_1068)
.L_1068:
        /*005c*/ 	.word	0x00000000
        /*0060*/ 	.short	0x000e
        /*0062*/ 	.short	0x0054
        /*0064*/ 	.byte	0x00, 0xf0, 0x11, 0x00


	//----- nvinfo : EIATTR_KPARAM_INFO
	.align		4
.L_1069:
        /*0068*/ 	.byte	0x04, 0x17
        /*006a*/ 	.short	(.L_1071 - .L_1070)
.L_1070:
        /*006c*/ 	.word	0x00000000
        /*0070*/ 	.short	0x000d
        /*0072*/ 	.short	0x0050
        /*0074*/ 	.byte	0x00, 0xf0, 0x11, 0x00


	//----- nvinfo : EIATTR_KPARAM_INFO
	.align		4
.L_1071:
        /*0078*/ 	.byte	0x04, 0x17
        /*007a*/ 	.short	(.L_1073 - .L_1072)
.L_1072:
        /*007c*/ 	.word	0x00000000
        /*0080*/ 	.short	0x000c
        /*0082*/ 	.short	0x004c
        /*0084*/ 	.byte	0x00, 0xf0, 0x11, 0x00


	//----- nvinfo : EIATTR_KPARAM_INFO
	.align		4
.L_1073:
        /*0088*/ 	.byte	0x04, 0x17
        /*008a*/ 	.short	(.L_1075 - .L_1074)
.L_1074:
        /*008c*/ 	.word	0x00000000
        /*0090*/ 	.short	0x000b
        /*0092*/ 	.short	0x0048
        /*0094*/ 	.byte	0x00, 0xf0, 0x11, 0x00


	//----- nvinfo : EIATTR_KPARAM_INFO
	.align		4
.L_1075:
        /*0098*/ 	.byte	0x04, 0x17
        /*009a*/ 	.short	(.L_1077 - .L_1076)
.L_1076:
        /*009c*/ 	.word	0x00000000
        /*00a0*/ 	.short	0x000a
        /*00a2*/ 	.short	0x0040
        /*00a4*/ 	.byte	0x00, 0xf5, 0x21, 0x00


	//----- nvinfo : EIATTR_KPARAM_INFO
	.align		4
.L_1077:
        /*00a8*/ 	.byte	0x04, 0x17
        /*00aa*/ 	.short	(.L_1079 - .L_1078)
.L_1078:
        /*00ac*/ 	.word	0x00000000
        /*00b0*/ 	.short	0x0009
        /*00b2*/ 	.short	0x0038
        /*00b4*/ 	.byte	0x00, 0xf5, 0x21, 0x00


	//----- nvinfo : EIATTR_KPARAM_INFO
	.align		4
.L_1079:
        /*00b8*/ 	.byte	0x04, 0x17
        /*00ba*/ 	.short	(.L_1081 - .L_1080)
.L_1080:
        /*00bc*/ 	.word	0x00000000
        /*00c0*/ 	.short	0x0008
        /*00c2*/ 	.short	0x0034
        /*00c4*/ 	.byte	0x00, 0xf0, 0x11, 0x00


	//----- nvinfo : EIATTR_KPARAM_INFO
	.align		4
.L_1081:
        /*00c8*/ 	.byte	0x04, 0x17
        /*00ca*/ 	.short	(.L_1083 - .L_1082)
.L_1082:
        /*00cc*/ 	.word	0x00000000
        /*00d0*/ 	.short	0x0007
        /*00d2*/ 	.short	0x0030
        /*00d4*/ 	.byte	0x00, 0xf0, 0x11, 0x00


	//----- nvinfo : EIATTR_KPARAM_INFO
	.align		4
.L_1083:
        /*00d8*/ 	.byte	0x04, 0x17
        /*00da*/ 	.short	(.L_1085 - .L_1084)
.L_1084:
        /*00dc*/ 	.word	0x00000000
        /*00e0*/ 	.short	0x0006
        /*00e2*/ 	.short	0x002c
        /*00e4*/ 	.byte	0x00, 0xf0, 0x11, 0x00


	//----- nvinfo : EIATTR_KPARAM_INFO
	.align		4
.L_1085:
        /*00e8*/ 	.byte	0x04, 0x17
        /*00ea*/ 	.short	(.L_1087 - .L_1086)
.L_1086:
        /*00ec*/ 	.word	0x00000000
        /*00f0*/ 	.short	0x0005
        /*00f2*/ 	.short	0x0028
        /*00f4*/ 	.byte	0x00, 0xf0, 0x11, 0x00


	//----- nvinfo : EIATTR_KPARAM_INFO
	.align		4
.L_1087:
        /*00f8*/ 	.byte	0x04, 0x17
        /*00fa*/ 	.short	(.L_1089 - .L_1088)
.L_1088:
        /*00fc*/ 	.word	0x00000000
        /*0100*/ 	.short	0x0004
        /*0102*/ 	.short	0x0020
        /*0104*/ 	.byte	0x00, 0xf5, 0x21, 0x00


	//----- nvinfo : EIATTR_KPARAM_INFO
	.align		4
.L_1089:
        /*0108*/ 	.byte	0x04, 0x17
        /*010a*/ 	.short	(.L_1091 - .L_1090)
.L_1090:
        /*010c*/ 	.word	0x00000000
        /*0110*/ 	.short	0x0003
        /*0112*/ 	.short	0x0018
        /*0114*/ 	.byte	0x00, 0xf5, 0x21, 0x00


	//----- nvinfo : EIATTR_KPARAM_INFO
	.align		4
.L_1091:
        /*0118*/ 	.byte	0x04, 0x17
        /*011a*/ 	.short	(.L_1093 - .L_1092)
.L_1092:
        /*011c*/ 	.word	0x00000000
        /*0120*/ 	.short	0x0002
        /*0122*/ 	.short	0x0010
        /*0124*/ 	.byte	0x00, 0xf5, 0x21, 0x00


	//----- nvinfo : EIATTR_KPARAM_INFO
	.align		4
.L_1093:
        /*0128*/ 	.byte	0x04, 0x17
        /*012a*/ 	.short	(.L_1095 - .L_1094)
.L_1094:
        /*012c*/ 	.word	0x00000000
        /*0130*/ 	.short	0x0001
        /*0132*/ 	.short	0x0008
        /*0134*/ 	.byte	0x00, 0xf5, 0x21, 0x00


	//----- nvinfo : EIATTR_KPARAM_INFO
	.align		4
.L_1095:
        /*0138*/ 	.byte	0x04, 0x17
        /*013a*/ 	.short	(.L_1097 - .L_1096)
.L_1096:
        /*013c*/ 	.word	0x00000000
        /*0140*/ 	.short	0x0000
        /*0142*/ 	.short	0x0000
        /*0144*/ 	.byte	0x00, 0xf5, 0x21, 0x00


	//----- nvinfo : EIATTR_SPARSE_MMA_MASK
	.align		4
.L_1097:
        /*0148*/ 	.byte	0x03, 0x50
        /*014a*/ 	.short	0x0000


	//----- nvinfo : EIATTR_MAXREG_COUNT
	.align		4
        /*014c*/ 	.byte	0x03, 0x1b
        /*014e*/ 	.short	0x00ff


	//----- nvinfo : EIATTR_NUM_BARRIERS
	.align		4
        /*0150*/ 	.byte	0x02, 0x4c
        /*0152*/ 	.byte	0x01
	.zero		1


	//----- nvinfo : EIATTR_MERCURY_ISA_VERSION
	.align		4
        /*0154*/ 	.byte	0x03, 0x5f
        /*0156*/ 	.short	0x0101


	//----- nvinfo : EIATTR_VRC_CTA_INIT_COUNT
	.align		4
        /*0158*/ 	.byte	0x02, 0x4a
	.zero		1
	.zero		1


	//----- nvinfo : EIATTR_EXIT_INSTR_OFFSETS
	.align		4
        /*015c*/ 	.byte	0x04, 0x1c
        /*015e*/ 	.short	(.L_1099 - .L_1098)


	//   ....[0]....
.L_1098:
        /*0160*/ 	.word	0x00000080


	//   ....[1]....
        /*0164*/ 	.word	0x00000300


	//   ....[2]....
        /*0168*/ 	.word	0x00000eb0


	//   ....[3]....
        /*016c*/ 	.word	0x00009930


	//   ....[4]....
        /*0170*/ 	.word	0x00009b80


	//   ....[5]....
        /*0174*/ 	.word	0x00009dd0


	//   ....[6]....
        /*0178*/ 	.word	0x00009f10


	//   ....[7]....
        /*017c*/ 	.word	0x00009fa0


	//   ....[8]....
        /*0180*/ 	.word	0x00009fe0


	//----- nvinfo : EIATTR_CRS_STACK_SIZE
	.align		4
.L_1099:
        /*0184*/ 	.byte	0x04, 0x1e
        /*0186*/ 	.short	(.L_1101 - .L_1100)
.L_1100:
        /*0188*/ 	.word	0x00000000


	//----- nvinfo : EIATTR_CBANK_PARAM_SIZE
	.align		4
.L_1101:
        /*018c*/ 	.byte	0x03, 0x19
        /*018e*/ 	.short	0x0074


	//----- nvinfo : EIATTR_PARAM_CBANK
	.align		4
        /*0190*/ 	.byte	0x04, 0x0a
        /*0192*/ 	.short	(.L_1103 - .L_1102)
	.align		4
.L_1102:
        /*0194*/ 	.word	index@(.nv.constant0._Z23gemm_half_q_half_kernelILi4ELi128ELb1ELb0ELi64EEvPK6__halfPKjS4_S2_PS0_iiiiPKtS7_iiiiiibS2_i)
        /*0198*/ 	.short	0x0380
        /*019a*/ 	.short	0x0074


	//----- nvinfo : EIATTR_SW_WAR
	.align		4
.L_1103:
        /*019c*/ 	.byte	0x04, 0x36
        /*019e*/ 	.short	(.L_1105 - .L_1104)
.L_1104:
        /*01a0*/ 	.word	0x00000008
.L_1105:


//--------------------- .nv.info._Z23gemm_half_q_half_kernelILi4ELi190ELb1ELb0ELi32EEvPK6__halfPKjS4_S2_PS0_iiiiPKtS7_iiiiiibS2_i --------------------------
	.section	.nv.info._Z23gemm_half_q_half_kernelILi4ELi190ELb1ELb0ELi32EEvPK6__halfPKjS4_S2_PS0_iiiiPKtS7_iiiiiibS2_i,"",@"SHT_CUDA_INFO"
	.sectionflags	@""
	.align	4


	//----- nvinfo : EIATTR_CUDA_API_VERSION
	.align		4
        /*0000*/ 	.byte	0x04, 0x37
        /*0002*/ 	.short	(.L_1107 - .L_1106)
.L_1106:
        /*0004*/ 	.word	0x00000082


	//----- nvinfo : EIATTR_KPARAM_INFO
	.align		4
.L_1107:
        /*0008*/ 	.byte	0x04, 0x17
        /*000a*/ 	.short	(.L_1109 - .L_1108)
.L_1108:
        /*000c*/ 	.word	0x00000000
        /*0010*/ 	.short	0x0013
        /*0012*/ 	.short	0x0070
        /*0014*/ 	.byte	0x00, 0xf0, 0x11, 0x00


	//----- nvinfo : EIATTR_KPARAM_INFO
	.align		4
.L_1109:
        /*0018*/ 	.byte	0x04, 0x17
        /*001a*/ 	.short	(.L_1111 - .L_1110)
.L_1110:
        /*001c*/ 	.word	0x00000000
        /*0020*/ 	.short	0x0012
        /*0022*/ 	.short	0x0068
        /*0024*/ 	.byte	0x00, 0xf5, 0x21, 0x00


	//----- nvinfo : EIATTR_KPARAM_INFO
	.align		4
.L_1111:
        /*0028*/ 	.byte	0x04, 0x17
        /*002a*/ 	.short	(.L_1113 - .L_1112)
.L_1112:
        /*002c*/ 	.word	0x00000000
        /*0030*/ 	.short	0x0011
        /*0032*/ 	.short	0x0060
        /*0034*/ 	.byte	0x00, 0xf0, 0x05, 0x00


	//----- nvinfo : EIATTR_KPARAM_INFO
	.align		4
.L_1113:
        /*0038*/ 	.byte	0x04, 0x17
        /*003a*/ 	.short	(.L_1115 - .L_1114)
.L_1114:
        /*003c*/ 	.word	0x00000000
        /*0040*/ 	.short	0x0010
        /*0042*/ 	.short	0x005c
        /*0044*/ 	.byte	0x00, 0xf0, 0x11, 0x00


	//----- nvinfo : EIATTR_KPARAM_INFO
	.align		4
.L_1115:
        /*0048*/ 	.byte	0x04, 0x17
        /*004a*/ 	.short	(.L_1117 - .L_1116)
.L_1116:
        /*004c*/ 	.word	0x00000000
        /*0050*/ 	.short	0x000f
        /*0052*/ 	.short	0x0058
        /*0054*/ 	.byte	0x00, 0xf0, 0x11, 0x00


	//----- nvinfo : EIATTR_KPARAM_INFO
	.align		4
.L_1117:
        /*0058*/ 	.byte	0x04, 0x17
        /*005a*/ 	.short	(.L_1119 - .L_1118)
.L_1118:
        /*005c*/ 	.word	0x00000000
        /*0060*/ 	.short	0x000e
        /*0062*/ 	.short	0x0054
        /*0064*/ 	.byte	0x00, 0xf0, 0x11, 0x00


	//----- nvinfo : EIATTR_KPARAM_INFO
	.align		4
.L_1119:
        /*0068*/ 	.byte	0x04, 0x17
        /*006a*/ 	.short	(.L_1121 - .L_1120)
.L_1120:
        /*006c*/ 	.word	0x00000000
        /*0070*/ 	.short	0x000d
        /*0072*/ 	.short	0x0050
        /*0074*/ 	.byte	0x00, 0xf0, 0x11, 0x00


	//----- nvinfo : EIATTR_KPARAM_INFO
	.align		4
.L_1121:
        /*0078*/ 	.byte	0x04, 0x17
        /*007a*/ 	.short	(.L_1123 - .L_1122)
.L_1122:
        /*007c*/ 	.word	0x00000000
        /*0080*/ 	.short	0x000c
        /*0082*/ 	.short	0x004c
        /*0084*/ 	.byte	0x00, 0xf0, 0x11, 0x00


	//----- nvinfo : EIATTR_KPARAM_INFO
	.align		4
.L_1123:
        /*0088*/ 	.byte	0x04, 0x17
        /*008a*/ 	.short	(.L_1125 - .L_1124)
.L_1124:
        /*008c*/ 	.word	0x00000000
        /*0090*/ 	.short	0x000b
        /*0092*/ 	.short	0x0048
        /*0094*/ 	.byte	0x00, 0xf0, 0x11, 0x00


	//----- nvinfo : EIATTR_KPARAM_INFO
	.align		4
.L_1125:
        /*0098*/ 	.byte	0x04, 0x17
        /*009a*/ 	.short	(.L_1127 - .L_1126)
.L_1126:
        /*009c*/ 	.word	0x00000000
        /*00a0*/ 	.short	0x000a
        /*00a2*/ 	.short	0x0040
        /*00a4*/ 	.byte	0x00, 0xf5, 0x21, 0x00


	//----- nvinfo : EIATTR_KPARAM_INFO
	.align		4
.L_1127:
        /*00a8*/ 	.byte	0x04, 0x17
        /*00aa*/ 	.short	(.L_1129 - .L_1128)
.L_1128:
        /*00ac*/ 	.word	0x00000000
        /*00b0*/ 	.short	0x0009
        /*00b2*/ 	.short	0x0038
        /*00b4*/ 	.byte	0x00, 0xf5, 0x21, 0x00


	//----- nvinfo : EIATTR_KPARAM_INFO
	.align		4
.L_1129:
        /*00b8*/ 	.byte	0x04, 0x17
        /*00ba*/ 	.short	(.L_1131 - .L_1130)
.L_1130:
        /*00bc*/ 	.word	0x00000000
        /*00c0*/ 	.short	0x0008
        /*00c2*/ 	.short	0x0034
        /*00c4*/ 	.byte	0x00, 0xf0, 0x11, 0x00


	//----- nvinfo : EIATTR_KPARAM_INFO
	.align		4
.L_1131:
        /*00c8*/ 	.byte	0x04, 0x17
        /*00ca*/ 	.short	(.L_1133 - .L_1132)
.L_1132:
        /*00cc*/ 	.word	0x00000000
        /*00d0*/ 	.short	0x0007
        /*00d2*/ 	.short	0x0030
        /*00d4*/ 	.byte	0x00, 0xf0, 0x11, 0x00


	//----- nvinfo : EIATTR_KPARAM_INFO
	.align		4
.L_1133:
        /*00d8*/ 	.byte	0x04, 0x17
        /*00da*/ 	.short	(.L_1135 - .L_1134)
.L_1134:
        /*00dc*/ 	.word	0x00000000
        /*00e0*/ 	.short	0x0006
        /*00e2*/ 	.short	0x002c
        /*00e4*/ 	.byte	0x00, 0xf0, 0x11, 0x00


	//----- nvinfo : EIATTR_KPARAM_INFO
	.align		4
.L_1135:
        /*00e8*/ 	.byte	0x04, 0x17
        /*00ea*/ 	.short	(.L_1137 - .L_1136)
.L_1136:
        /*00ec*/ 	.word	0x00000000
        /*00f0*/ 	.short	0x0005
        /*00f2*/ 	.short	0x0028
        /*00f4*/ 	.byte	0x00, 0xf0, 0x11, 0x00


	//----- nvinfo : EIATTR_KPARAM_INFO
	.align		4
.L_1137:
        /*00f8*/ 	.byte	0x04, 0x17
        /*00fa*/ 	.short	(.L_1139 - .L_1138)
.L_1138:
        /*00fc*/ 	.word	0x00000000
        /*0100*/ 	.short	0x0004
        /*0102*/ 	.short	0x0020
        /*0104*/ 	.byte	0x00, 0xf5, 0x21, 0x00


	//----- nvinfo : EIATTR_KPARAM_INFO
	.align		4
.L_1139:
        /*0108*/ 	.byte	0x04, 0x17
        /*010a*/ 	.short	(.L_1141 - .L_1140)
.L_1140:
        /*010c*/ 	.word	0x00000000
        /*0110*/ 	.short	0x0003
        /*0112*/ 	.short	0x0018
        /*0114*/ 	.byte	0x00, 0xf5, 0x21, 0x00


	//----- nvinfo : EIATTR_KPARAM_INFO
	.align		4
.L_1141:
        /*0118*/ 	.byte	0x04, 0x17
        /*011a*/ 	.short	(.L_1143 - .L_1142)
.L_1142:
        /*011c*/ 	.word	0x00000000
        /*0120*/ 	.short	0x0002
        /*0122*/ 	.short	0x0010
        /*0124*/ 	.byte	0x00, 0xf5, 0x21, 0x00


	//----- nvinfo : EIATTR_KPARAM_INFO
	.align		4
.L_1143:
        /*0128*/ 	.byte	0x04, 0x17
        /*012a*/ 	.short	(.L_1145 - .L_1144)
.L_1144:
        /*012c*/ 	.word	0x00000000
        /*0130*/ 	.short	0x0001
        /*0132*/ 	.short	0x0008
        /*0134*/ 	.byte	0x00, 0xf5, 0x21, 0x00


	//----- nvinfo : EIATTR_KPARAM_INFO
	.align		4
.L_1145:
        /*0138*/ 	.byte	0x04, 0x17
        /*013a*/ 	.short	(.L_1147 - .L_1146)
.L_1146:
        /*013c*/ 	.word	0x00000000
        /*0140*/ 	.short	0x0000
        /*0142*/ 	.short	0x0000
        /*0144*/ 	.byte	0x00, 0xf5, 0x21, 0x00


	//----- nvinfo : EIATTR_SPARSE_MMA_MASK
	.align		4
.L_1147:
        /*0148*/ 	.byte	0x03, 0x50
        /*014a*/ 	.short	0x0000


	//----- nvinfo : EIATTR_MAXREG_COUNT
	.align		4
        /*014c*/ 	.byte	0x03, 0x1b
        /*014e*/ 	.short	0x00ff


	//----- nvinfo : EIATTR_NUM_BARRIERS
	.align		4
        /*0150*/ 	.byte	0x02, 0x4c
        /*0152*/ 	.byte	0x01
	.zero		1


	//----- nvinfo : EIATTR_MERCURY_ISA_VERSION
	.align		4
        /*0154*/ 	.byte	0x03, 0x5f
        /*0156*/ 	.short	0x0101


	//----- nvinfo : EIATTR_VRC_CTA_INIT_COUNT
	.align		4
        /*0158*/ 	.byte	0x02, 0x4a
	.zero		1
	.zero		1


	//----- nvinfo : EIATTR_EXIT_INSTR_OFFSETS
	.align		4
        /*015c*/ 	.byte	0x04, 0x1c
        /*015e*/ 	.short	(.L_1149 - .L_1148)


	//   ....[0]....
.L_1148:
        /*0160*/ 	.word	0x00000060


	//   ....[1]....
        /*0164*/ 	.word	0x00000290


	//   ....[2]....
        /*0168*/ 	.word	0x00000e60


	//   ....[3]....
        /*016c*/ 	.word	0x00018730


	//   ....[4]....
        /*0170*/ 	.word	0x00018960


	//   ....[5]....
        /*0174*/ 	.word	0x00018b90


	//   ....[6]....
        /*0178*/ 	.word	0x00018cc0


	//   ....[7]....
        /*017c*/ 	.word	0x00018d50


	//   ....[8]....
        /*0180*/ 	.word	0x00018d90


	//----- nvinfo : EIATTR_CRS_STACK_SIZE
	.align		4
.L_1149:
        /*0184*/ 	.byte	0x04, 0x1e
        /*0186*/ 	.short	(.L_1151 - .L_1150)
.L_1150:
        /*0188*/ 	.word	0x00000000


	//----- nvinfo : EIATTR_CBANK_PARAM_SIZE
	.align		4
.L_1151:
        /*018c*/ 	.byte	0x03, 0x19
        /*018e*/ 	.short	0x0074


	//----- nvinfo : EIATTR_PARAM_CBANK
	.align		4
        /*0190*/ 	.byte	0x04, 0x0a
        /*0192*/ 	.short	(.L_1153 - .L_1152)
	.align		4
.L_1152:
        /*0194*/ 	.word	index@(.nv.constant0._Z23gemm_half_q_half_kernelILi4ELi190ELb1ELb0ELi32EEvPK6__halfPKjS4_S2_PS0_iiiiPKtS7_iiiiiibS2_i)
        /*0198*/ 	.short	0x0380
        /*019a*/ 	.short	0x0074


	//----- nvinfo : EIATTR_SW_WAR
	.align		4
.L_1153:
        /*019c*/ 	.byte	0x04, 0x36
        /*019e*/ 	.short	(.L_1155 - .L_1154)
.L_1154:
        /*01a0*/ 	.word	0x00000008
.L_1155:


//--------------------- .nv.info._Z23gemm_half_q_half_kernelILi4ELi160ELb1ELb0ELi32EEvPK6__halfPKjS4_S2_PS0_iiiiPKtS7_iiiiiibS2_i --------------------------
	.section	.nv.info._Z23gemm_half_q_half_kernelILi4ELi160ELb1ELb0ELi32EEvPK6__halfPKjS4_S2_PS0_iiiiPKtS7_iiiiiibS2_i,"",@"SHT_CUDA_INFO"
	.sectionflags	@""
	.align	4


	//----- nvinfo : EIATTR_CUDA_API_VERSION
	.align		4
        /*0000*/ 	.byte	0x04, 0x37
        /*0002*/ 	.short	(.L_1157 - .L_1156)
.L_1156:
        /*0004*/ 	.word	0x00000082


	//----- nvinfo : EIATTR_KPARAM_INFO
	.align		4
.L_1157:
        /*0008*/ 	.byte	0x04, 0x17
        /*000a*/ 	.short	(.L_1159 - .L_1158)
.L_1158:
        /*000c*/ 	.word	0x00000000
        /*0010*/ 	.short	0x0013
        /*0012*/ 	.short	0x0070
        /*0014*/ 	.byte	0x00, 0xf0, 0x11, 0x00


	//----- nvinfo : EIATTR_KPARAM_INFO
	.align		4
.L_1159:
        /*0018*/ 	.byte	0x04, 0x17
        /*001a*/ 	.short	(.L_1161 - .L_1160)
.L_1160:
        /*001c*/ 	.word	0x00000000
        /*0020*/ 	.short	0x0012
        /*0022*/ 	.short	0x0068
        /*0024*/ 	.byte	0x00, 0xf5, 0x21, 0x00


	//----- nvinfo : EIATTR_KPARAM_INFO
	.align		4
.L_1161:
        /*0028*/ 	.byte	0x04, 0x17
        /*002a*/ 	.short	(.L_1163 - .L_1162)
.L_1162:
        /*002c*/ 	.word	0x00000000
        /*0030*/ 	.short	0x0011
        /*0032*/ 	.short	0x0060
        /*0034*/ 	.byte	0x00, 0xf0, 0x05, 0x00


	//----- nvinfo : EIATTR_KPARAM_INFO
	.align		4
.L_1163:
        /*0038*/ 	.byte	0x04, 0x17
        /*003a*/ 	.short	(.L_1165 - .L_1164)
.L_1164:
        /*003c*/ 	.word	0x00000000
        /*0040*/ 	.short	0x0010
        /*0042*/ 	.short	0x005c
        /*0044*/ 	.byte	0x00, 0xf0, 0x11, 0x00


	//----- nvinfo : EIATTR_KPARAM_INFO
	.align		4
.L_1165:
        /*0048*/ 	.byte	0x04, 0x17
        /*004a*/ 	.short	(.L_1167 - .L_1166)
.L_1166:
        /*004c*/ 	.word	0x00000000
        /*0050*/ 	.short	0x000f
        /*0052*/ 	.short	0x0058
        /*0054*/ 	.byte	0x00, 0xf0, 0x11, 0x00


	//----- nvinfo : EIATTR_KPARAM_INFO
	.align		4
.L_1167:
        /*0058*/ 	.byte	0x04, 0x17
        /*005a*/ 	.short	(.L_1169 - .L_1168)
.L_1168:
        /*005c*/ 	.word	0x00000000
        /*0060*/ 	.short	0x000e
        /*0062*/ 	.short	0x0054
        /*0064*/ 	.byte	0x00, 0xf0, 0x11, 0x00


	//----- nvinfo : EIATTR_KPARAM_INFO
	.align		4
.L_1169:
        /*0068*/ 	.byte	0x04, 0x17
        /*006a*/ 	.short	(.L_1171 - .L_1170)
.L_1170:
        /*006c*/ 	.word	0x00000000
        /*0070*/ 	.short	0x000d
        /*0072*/ 	.short	0x0050
        /*0074*/ 	.byte	0x00, 0xf0, 0x11, 0x00


	//----- nvinfo : EIATTR_KPARAM_INFO
	.align		4
.L_1171:
        /*0078*/ 	.byte	0x04, 0x17
        /*007a*/ 	.short	(.L_1173 - .L_1172)
.L_1172:
        /*007c*/ 	.word	0x00000000
        /*0080*/ 	.short	0x000c
        /*0082*/ 	.short	0x004c
        /*0084*/ 	.byte	0x00, 0xf0, 0x11, 0x00


	//----- nvinfo : EIATTR_KPARAM_INFO
	.align		4
.L_1173:
        /*0088*/ 	.byte	0x04, 0x17
        /*008a*/ 	.short	(.L_1175 - .L_1174)
.L_1174:
        /*008c*/ 	.word	0x00000000
        /*0090*/ 	.short	0x000b
        /*0092*/ 	.short	0x0048
        /*0094*/ 	.byte	0x00, 0xf0, 0x11, 0x00


	//----- nvinfo : EIATTR_KPARAM_INFO
	.align		4
.L_1175:
        /*0098*/ 	.byte	0x04, 0x17
        /*009a*/ 	.short	(.L_1177 - .L_1176)
.L_1176:
        /*009c*/ 	.word	0x00000000
        /*00a0*/ 	.short	0x000a
        /*00a2*/ 	.short	0x0040
        /*00a4*/ 	.byte	0x00, 0xf5, 0x21, 0x00


	//----- nvinfo : EIATTR_KPARAM_INFO
	.align		4
.L_1177:
        /*00a8*/ 	.byte	0x04, 0x17
        /*00aa*/ 	.short	(.L_1179 - .L_1178)
.L_1178:
        /*00ac*/ 	.word	0x00000000
        /*00b0*/ 	.short	0x0009
        /*00b2*/ 	.short	0x0038
        /*00b4*/ 	.byte	0x00, 0xf5, 0x21, 0x00


	//----- nvinfo : EIATTR_KPARAM_INFO
	.align		4
.L_1179:
        /*00b8*/ 	.byte	0x04, 0x17
        /*00ba*/ 	.short	(.L_1181 - .L_1180)
.L_1180:
        /*00bc*/ 	.word	0x00000000
        /*00c0*/ 	.short	0x0008
        /*00c2*/ 	.short	0x0034
        /*00c4*/ 	.byte	0x00, 0xf0, 0x11, 0x00


	//----- nvinfo : EIATTR_KPARAM_INFO
	.align		4
.L_1181:
        /*00c8*/ 	.byte	0x04, 0x17
        /*00ca*/ 	.short	(.L_1183 - .L_1182)
.L_1182:
        /*00cc*/ 	.word	0x00000000
        /*00d0*/ 	.short	0x0007
        /*00d2*/ 	.short	0x0030
        /*00d4*/ 	.byte	0x00, 0xf0, 0x11, 0x00


	//----- nvinfo : EIATTR_KPARAM_INFO
	.align		4
.L_1183:
        /*00d8*/ 	.byte	0x04, 0x17
        /*00da*/ 	.short	(.L_1185 - .L_1184)
.L_1184:
        /*00dc*/ 	.word	0x00000000
        /*00e0*/ 	.short	0x0006
        /*00e2*/ 	.short	0x002c
        /*00e4*/ 	.byte	0x00, 0xf0, 0x11, 0x00


	//----- nvinfo : EIATTR_KPARAM_INFO
	.align		4
.L_1185:
        /*00e8*/ 	.byte	0x04, 0x17
        /*00ea*/ 	.short	(.L_1187 - .L_1186)
.L_1186:
        /*00ec*/ 	.word	0x00000000
        /*00f0*/ 	.short	0x0005
        /*00f2*/ 	.short	0x0028
        /*00f4*/ 	.byte	0x00, 0xf0, 0x11, 0x00


	//----- nvinfo : EIATTR_KPARAM_INFO
	.align		4
.L_1187:
        /*00f8*/ 	.byte	0x04, 0x17
        /*00fa*/ 	.short	(.L_1189 - .L_1188)
.L_1188:
        /*00fc*/ 	.word	0x00000000
        /*0100*/ 	.short	0x0004
        /*0102*/ 	.short	0x0020
        /*0104*/ 	.byte	0x00, 0xf5, 0x21, 0x00


	//----- nvinfo : EIATTR_KPARAM_INFO
	.align		4
.L_1189:
        /*0108*/ 	.byte	0x04, 0x17
        /*010a*/ 	.short	(.L_1191 - .L_1190)
.L_1190:
        /*010c*/ 	.word	0x00000000
        /*0110*/ 	.short	0x0003
        /*0112*/ 	.short	0x0018
        /*0114*/ 	.byte	0x00, 0xf5, 0x21, 0x00


	//----- nvinfo : EIATTR_KPARAM_INFO
	.align		4
.L_1191:
        /*0118*/ 	.byte	0x04, 0x17
        /*011a*/ 	.short	(.L_1193 - .L_1192)
.L_1192:
        /*011c*/ 	.word	0x00000000
        /*0120*/ 	.short	0x0002
        /*0122*/ 	.short	0x0010
        /*0124*/ 	.byte	0x00, 0xf5, 0x21, 0x00


	//----- nvinfo : EIATTR_KPARAM_INFO
	.align		4
.L_1193:
        /*0128*/ 	.byte	0x04, 0x17
        /*012a*/ 	.short	(.L_1195 - .L_1194)
.L_1194:
        /*012c*/ 	.word	0x00000000
        /*0130*/ 	.short	0x0001
        /*0132*/ 	.short	0x0008
        /*0134*/ 	.byte	0x00, 0xf5, 0x21, 0x00


	//----- nvinfo : EIATTR_KPARAM_INFO
	.align		4
.L_1195:
        /*0138*/ 	.byte	0x04, 0x17
        /*013a*/ 	.short	(.L_1197 - .L_1196)
.L_1196:
        /*013c*/ 	.word	0x00000000
        /*0140*/ 	.short	0x0000
        /*0142*/ 	.short	0x0000
        /*0144*/ 	.byte	0x00, 0xf5, 0x21, 0x00


	//----- nvinfo : EIATTR_SPARSE_MMA_MASK
	.align		4
.L_1197:
        /*0148*/ 	.byte	0x03, 0x50
        /*014a*/ 	.short	0x0000


	//----- nvinfo : EIATTR_MAXREG_COUNT
	.align		4
        /*014c*/ 	.byte	0x03, 0x1b
        /*014e*/ 	.short	0x00ff


	//----- nvinfo : EIATTR_NUM_BARRIERS
	.align		4
        /*0150*/ 	.byte	0x02, 0x4c
        /*0152*/ 	.byte	0x01
	.zero		1


	//----- nvinfo : EIATTR_MERCURY_ISA_VERSION
	.align		4
        /*0154*/ 	.byte	0x03, 0x5f
        /*0156*/ 	.short	0x0101


	//----- nvinfo : EIATTR_VRC_CTA_INIT_COUNT
	.align		4
        /*0158*/ 	.byte	0x02, 0x4a
	.zero		1
	.zero		1


	//----- nvinfo : EIATTR_EXIT_INSTR_OFFSETS
	.align		4
        /*015c*/ 	.byte	0x04, 0x1c
        /*015e*/ 	.short	(.L_1199 - .L_1198)


	//   ....[0]....
.L_1198:
        /*0160*/ 	.word	0x00000060


	//   ....[1]....
        /*0164*/ 	.word	0x00000290


	//   ....[2]....
        /*0168*/ 	.word	0x00000e60


	//   ....[3]....
        /*016c*/ 	.word	0x0000c070


	//   ....[4]....
        /*0170*/ 	.word	0x0000c2a0


	//   ....[5]....
        /*0174*/ 	.word	0x0000c4d0


	//   ....[6]....
        /*0178*/ 	.word	0x0000c600


	//   ....[7]....
        /*017c*/ 	.word	0x0000c690


	//   ....[8]....
        /*0180*/ 	.word	0x0000c6d0


	//----- nvinfo : EIATTR_CRS_STACK_SIZE
	.align		4
.L_1199:
        /*0184*/ 	.byte	0x04, 0x1e
        /*0186*/ 	.short	(.L_1201 - .L_1200)
.L_1200:
        /*0188*/ 	.word	0x00000000


	//----- nvinfo : EIATTR_CBANK_PARAM_SIZE
	.align		4
.L_1201:
        /*018c*/ 	.byte	0x03, 0x19
        /*018e*/ 	.short	0x0074


	//----- nvinfo : EIATTR_PARAM_CBANK
	.align		4
        /*0190*/ 	.byte	0x04, 0x0a
        /*0192*/ 	.short	(.L_1203 - .L_1202)
	.align		4
.L_1202:
        /*0194*/ 	.word	index@(.nv.constant0._Z23gemm_half_q_half_kernelILi4ELi160ELb1ELb0ELi32EEvPK6__halfPKjS4_S2_PS0_iiiiPKtS7_iiiiiibS2_i)
        /*0198*/ 	.short	0x0380
        /*019a*/ 	.short	0x0074


	//----- nvinfo : EIATTR_SW_WAR
	.align		4
.L_1203:
        /*019c*/ 	.byte	0x04, 0x36
        /*019e*/ 	.short	(.L_1205 - .L_1204)
.L_1204:
        /*01a0*/ 	.word	0x00000008
.L_1205:


//--------------------- .nv.info._Z23gemm_half_q_half_kernelILi4ELi40ELb1ELb0ELi32EEvPK6__halfPKjS4_S2_PS0_iiiiPKtS7_iiiiiibS2_i --------------------------
	.section	.nv.info._Z23gemm_half_q_half_kernelILi4ELi40ELb1ELb0ELi32EEvPK6__halfPKjS4_S2_PS0_iiiiPKtS7_iiiiiibS2_i,"",@"SHT_CUDA_INFO"
	.sectionflags	@""
	.align	4


	//----- nvinfo : EIATTR_CUDA_API_VERSION
	.align		4
        /*0000*/ 	.byte	0x04, 0x37
        /*0002*/ 	.short	(.L_1207 - .L_1206)
.L_1206:
        /*0004*/ 	.word	0x00000082


	//----- nvinfo : EIATTR_KPARAM_INFO
	.align		4
.L_1207:
        /*0008*/ 	.byte	0x04, 0x17
        /*000a*/ 	.short	(.L_1209 - .L_1208)
.L_1208:
        /*000c*/ 	.word	0x00000000
        /*0010*/ 	.short	0x0013
        /*0012*/ 	.short	0x0070
        /*0014*/ 	.byte	0x00, 0xf0, 0x11, 0x00


	//----- nvinfo : EIATTR_KPARAM_INFO
	.align		4
.L_1209:
        /*0018*/ 	.byte	0x04, 0x17
        /*001a*/ 	.short	(.L_1211 - .L_1210)
.L_1210:
        /*001c*/ 	.word	0x00000000
        /*0020*/ 	.short	0x0012
        /*0022*/ 	.short	0x0068
        /*0024*/ 	.byte	0x00, 0xf5, 0x21, 0x00


	//----- nvinfo : EIATTR_KPARAM_INFO
	.align		4
.L_1211:
        /*0028*/ 	.byte	0x04, 0x17
        /*002a*/ 	.short	(.L_1213 - .L_1212)
.L_1212:
        /*002c*/ 	.word	0x00000000
        /*0030*/ 	.short	0x0011
        /*0032*/ 	.short	0x0060
        /*0034*/ 	.byte	0x00, 0xf0, 0x05, 0x00


	//----- nvinfo : EIATTR_KPARAM_INFO
	.align		4
.L_1213:
        /*0038*/ 	.byte	0x04, 0x17
        /*003a*/ 	.short	(.L_1215 - .L_1214)
.L_1214:
        /*003c*/ 	.word	0x00000000
        /*0040*/ 	.short	0x0010
        /*0042*/ 	.short	0x005c
        /*0044*/ 	.byte	0x00, 0xf0, 0x11, 0x00


	//----- nvinfo : EIATTR_KPARAM_INFO
	.align		4
.L_1215:
        /*0048*/ 	.byte	0x04, 0x17
        /*004a*/ 	.short	(.L_1217 - .L_1216)
.L_1216:
        /*004c*/ 	.word	0x00000000
        /*0050*/ 	.short	0x000f
        /*0052*/ 	.short	0x0058
        /*0054*/ 	.byte	0x00, 0xf0, 0x11, 0x00


	//----- nvinfo : EIATTR_KPARAM_INFO
	.align		4
.L_1217:
        /*0058*/ 	.byte	0x04, 0x17
        /*005a*/ 	.short	(.L_1219 - .L_1218)
.L_1218:
        /*005c*/ 	.word	0x00000000
        /*0060*/ 	.short	0x000e
        /*0062*/ 	.short	0x0054
        /*0064*/ 	.byte	0x00, 0xf0, 0x11, 0x00


	//----- nvinfo : EIATTR_KPARAM_INFO
	.align		4
.L_1219:
        /*0068*/ 	.byte	0x04, 0x17
        /*006a*/ 	.short	(.L_1221 - .L_1220)
.L_1220:
        /*006c*/ 	.word	0x00000000
        /*0070*/ 	.short	0x000d
        /*0072*/ 	.short	0x0050
        /*0074*/ 	.byte	0x00, 0xf0, 0x11, 0x00


	//----- nvinfo : EIATTR_KPARAM_INFO
	.align		4
.L_1221:
        /*0078*/ 	.byte	0x04, 0x17
        /*007a*/ 	.short	(.L_1223 - .L_1222)
.L_1222:
        /*007c*/ 	.word	0x00000000
        /*0080*/ 	.short	0x000c
        /*0082*/ 	.short	0x004c
        /*0084*/ 	.byte	0x00, 0xf0, 0x11, 0x00


	//----- nvinfo : EIATTR_KPARAM_INFO
	.align		4
.L_1223:
        /*0088*/ 	.byte	0x04, 0x17
        /*008a*/ 	.short	(.L_1225 - .L_1224)
.L_1224:
        /*008c*/ 	.word	0x00000000
        /*0090*/ 	.short	0x000b
        /*0092*/ 	.short	0x0048
        /*0094*/ 	.byte	0x00, 0xf0, 0x11, 0x00


	//----- nvinfo : EIATTR_KPARAM_INFO
	.align		4
.L_1225:
        /*0098*/ 	.byte	0x04, 0x17
        /*009a*/ 	.short	(.L_1227 - .L_1226)
.L_1226:
        /*009c*/ 	.word	0x00000000
        /*00a0*/ 	.short	0x000a
        /*00a2*/ 	.short	0x0040
        /*00a4*/ 	.byte	0x00, 0xf5, 0x21, 0x00


	//----- nvinfo : EIATTR_KPARAM_INFO
	.align		4
.L_1227:
        /*00a8*/ 	.byte	0x04, 0x17
        /*00aa*/ 	.short	(.L_1229 - .L_1228)
.L_1228:
        /*00ac*/ 	.word	0x00000000
        /*00b0*/ 	.short	0x0009
        /*00b2*/ 	.short	0x0038
        /*00b4*/ 	.byte	0x00, 0xf5, 0x21, 0x00


	//----- nvinfo : EIATTR_KPARAM_INFO
	.align		4
.L_1229:
        /*00b8*/ 	.byte	0x04, 0x17
        /*00ba*/ 	.short	(.L_1231 - .L_1230)
.L_1230:
        /*00bc*/ 	.word	0x00000000
        /*00c0*/ 	.short	0x0008
        /*00c2*/ 	.short	0x0034
        /*00c4*/ 	.byte	0x00, 0xf0, 0x11, 0x00


	//----- nvinfo : EIATTR_KPARAM_INFO
	.align		4
.L_1231:
        /*00c8*/ 	.byte	0x04, 0x17
        /*00ca*/ 	.short	(.L_1233 - .L_1232)
.L_1232:
        /*00cc*/ 	.word	0x00000000
        /*00d0*/ 	.short	0x0007
        /*00d2*/ 	.short	0x0030
        /*00d4*/ 	.byte	0x00, 0xf0, 0x11, 0x00


	//----- nvinfo : EIATTR_KPARAM_INFO
	.align		4
.L_1233:
        /*00d8*/ 	.byte	0x04, 0x17
        /*00da*/ 	.short	(.L_1235 - .L_1234)
.L_1234:
        /*00dc*/ 	.word	0x00000000
        /*00e0*/ 	.short	0x0006
        /*00e2*/ 	.short	0x002c
        /*00e4*/ 	.byte	0x00, 0xf0, 0x11, 0x00


	//----- nvinfo : EIATTR_KPARAM_INFO
	.align		4
.L_1235:
        /*00e8*/ 	.byte	0x04, 0x17
        /*00ea*/ 	.short	(.L_1237 - .L_1236)
.L_1236:
        /*00ec*/ 	.word	0x00000000
        /*00f0*/ 	.short	0x0005
        /*00f2*/ 	.short	0x0028
        /*00f4*/ 	.byte	0x00, 0xf0, 0x11, 0x00


	//----- nvinfo : EIATTR_KPARAM_INFO
	.align		4
.L_1237:
        /*00f8*/ 	.byte	0x04, 0x17
        /*00fa*/ 	.short	(.L_1239 - .L_1238)
.L_1238:
        /*00fc*/ 	.word	0x00000000
        /*0100*/ 	.short	0x0004
        /*0102*/ 	.short	0x0020
        /*0104*/ 	.byte	0x00, 0xf5, 0x21, 0x00


	//----- nvinfo : EIATTR_KPARAM_INFO
	.align		4
.L_1239:
        /*0108*/ 	.byte	0x04, 0x17
        /*010a*/ 	.short	(.L_1241 - .L_1240)
.L_1240:
        /*010c*/ 	.word	0x00000000
        /*0110*/ 	.short	0x0003
        /*0112*/ 	.short	0x0018
        /*0114*/ 	.byte	0x00, 0xf5, 0x21, 0x00


	//----- nvinfo : EIATTR_KPARAM_INFO
	.align		4
.L_1241:
        /*0118*/ 	.byte	0x04, 0x17
        /*011a*/ 	.short	(.L_1243 - .L_1242)
.L_1242:
        /*011c*/ 	.word	0x00000000
        /*0120*/ 	.short	0x0002
        /*0122*/ 	.short	0x0010
        /*0124*/ 	.byte	0x00, 0xf5, 0x21, 0x00


	//----- nvinfo : EIATTR_KPARAM_INFO
	.align		4
.L_1243:
        /*0128*/ 	.byte	0x04, 0x17
        /*012a*/ 	.short	(.L_1245 - .L_1244)
.L_1244:
        /*012c*/ 	.word	0x00000000
        /*0130*/ 	.short	0x0001
        /*0132*/ 	.short	0x0008
        /*0134*/ 	.byte	0x00, 0xf5, 0x21, 0x00


	//----- nvinfo : EIATTR_KPARAM_INFO
	.align		4
.L_1245:
        /*0138*/ 	.byte	0x04, 0x17
        /*013a*/ 	.short	(.L_1247 - .L_1246)
.L_1246:
        /*013c*/ 	.word	0x00000000
        /*0140*/ 	.short	0x0000
        /*0142*/ 	.short	0x0000
        /*0144*/ 	.byte	0x00, 0xf5, 0x21, 0x00


	//----- nvinfo : EIATTR_SPARSE_MMA_MASK
	.align		4
.L_1247:
        /*0148*/ 	.byte	0x03, 0x50
        /*014a*/ 	.short	0x0000


	//----- nvinfo : EIATTR_MAXREG_COUNT
	.align		4
        /*014c*/ 	.byte	0x03, 0x1b
        /*014e*/ 	.short	0x00ff


	//----- nvinfo : EIATTR_NUM_BARRIERS
	.align		4
        /*0150*/ 	.byte	0x02, 0x4c
        /*0152*/ 	.byte	0x01
	.zero		1


	//----- nvinfo : EIATTR_MERCURY_ISA_VERSION
	.align		4
        /*0154*/ 	.byte	0x03, 0x5f
        /*0156*/ 	.short	0x0101


	//----- nvinfo : EIATTR_VRC_CTA_INIT_COUNT
	.align		4
        /*0158*/ 	.byte	0x02, 0x4a
	.zero		1
	.zero		1


	//----- nvinfo : EIATTR_EXIT_INSTR_OFFSETS
	.align		4
        /*015c*/ 	.byte	0x04, 0x1c
        /*015e*/ 	.short	(.L_1249 - .L_1248)


	//   ....[0]....
.L_1248:
        /*0160*/ 	.word	0x00000060


	//   ....[1]....
        /*0164*/ 	.word	0x00000280


	//   ....[2]....
        /*0168*/ 	.word	0x00000e50


	//   ....[3]....
        /*016c*/ 	.word	0x0000b2d0


	//   ....[4]....
        /*0170*/ 	.word	0x0000b500


	//   ....[5]....
        /*0174*/ 	.word	0x0000b730


	//   ....[6]....
        /*0178*/ 	.word	0x0000b860


	//   ....[7]....
        /*017c*/ 	.word	0x0000b8f0


	//   ....[8]....
        /*0180*/ 	.word	0x0000b930


	//----- nvinfo : EIATTR_CRS_STACK_SIZE
	.align		4
.L_1249:
        /*0184*/ 	.byte	0x04, 0x1e
        /*0186*/ 	.short	(.L_1251 - .L_1250)
.L_1250:
        /*0188*/ 	.word	0x00000000


	//----- nvinfo : EIATTR_CBANK_PARAM_SIZE
	.align		4
.L_1251:
        /*018c*/ 	.byte	0x03, 0x19
        /*018e*/ 	.short	0x0074


	//----- nvinfo : EIATTR_PARAM_CBANK
	.align		4
        /*0190*/ 	.byte	0x04, 0x0a
        /*0192*/ 	.short	(.L_1253 - .L_1252)
	.align		4
.L_1252:
        /*0194*/ 	.word	index@(.nv.constant0._Z23gemm_half_q_half_kernelILi4ELi40ELb1ELb0ELi32EEvPK6__halfPKjS4_S2_PS0_iiiiPKtS7_iiiiiibS2_i)
        /*0198*/ 	.short	0x0380
        /*019a*/ 	.short	0x0074


	//----- nvinfo : EIATTR_SW_WAR
	.align		4
.L_1253:
        /*019c*/ 	.byte	0x04, 0x36
        /*019e*/ 	.short	(.L_1255 - .L_1254)
.L_1254:
        /*01a0*/ 	.word	0x00000008
.L_1255:


//--------------------- .nv.info._Z23gemm_half_q_half_kernelILi4ELi10ELb1ELb0ELi32EEvPK6__halfPKjS4_S2_PS0_iiiiPKtS7_iiiiiibS2_i --------------------------
	.section	.nv.info._Z23gemm_half_q_half_kernelILi4ELi10ELb1ELb0ELi32EEvPK6__halfPKjS4_S2_PS0_iiiiPKtS7_iiiiiibS2_i,"",@"SHT_CUDA_INFO"
	.sectionflags	@""
	.align	4


	//----- nvinfo : EIATTR_CUDA_API_VERSION
	.align		4
        /*0000*/ 	.byte	0x04, 0x37
        /*0002*/ 	.short	(.L_1257 - .L_1256)
.L_1256:
        /*0004*/ 	.word	0x00000082


	//----- nvinfo : EIATTR_KPARAM_INFO
	.align		4
.L_1257:
        /*0008*/ 	.byte	0x04, 0x17
        /*000a*/ 	.short	(.L_1259 - .L_1258)
.L_1258:
        /*000c*/ 	.word	0x00000000
        /*0010*/ 	.short	0x0013
        /*0012*/ 	.short	0x0070
        /*0014*/ 	.byte	0x00, 0xf0, 0x11, 0x00


	//----- nvinfo : EIATTR_KPARAM_INFO
	.align		4
.L_1259:
        /*0018*/ 	.byte	0x04, 0x17
        /*001a*/ 	.short	(.L_1261 - .L_1260)
.L_1260:
        /*001c*/ 	.word	0x00000000
        /*0020*/ 	.short	0x0012
        /*0022*/ 	.short	0x0068
        /*0024*/ 	.byte	0x00, 0xf5, 0x21, 0x00


	//----- nvinfo : EIATTR_KPARAM_INFO
	.align		4
.L_1261:
        /*0028*/ 	.byte	0x04, 0x17
        /*002a*/ 	.short	(.L_1263 - .L_1262)
.L_1262:
        /*002c*/ 	.word	0x00000000
        /*0030*/ 	.short	0x0011
        /*0032*/ 	.short	0x0060
        /*0034*/ 	.byte	0x00, 0xf0, 0x05, 0x00


	//----- nvinfo : EIATTR_KPARAM_INFO
	.align		4
.L_1263:
        /*0038*/ 	.byte	0x04, 0x17
        /*003a*/ 	.short	(.L_1265 - .L_1264)
.L_1264:
        /*003c*/ 	.word	0x00000000
        /*0040*/ 	.short	0x0010
        /*0042*/ 	.short	0x005c
        /*0044*/ 	.byte	0x00, 0xf0, 0x11, 0x00


	//----- nvinfo : EIATTR_KPARAM_INFO
	.align		4
.L_1265:
        /*0048*/ 	.byte	0x04, 0x17
        /*004a*/ 	.short	(.L_1267 - .L_1266)
.L_1266:
        /*004c*/ 	.word	0x00000000
        /*0050*/ 	.short	0x000f
        /*0052*/ 	.short	0x0058
        /*0054*/ 	.byte	0x00, 0xf0, 0x11, 0x00


	//----- nvinfo : EIATTR_KPARAM_INFO
	.align		4
.L_1267:
        /*0058*/ 	.byte	0x04, 0x17
        /*005a*/ 	.short	(.L_1269 - .L_1268)
.L_1268:
        /*005c*/ 	.word	0x00000000
        /*0060*/ 	.short	0x000e
        /*0062*/ 	.short	0x0054
        /*0064*/ 	.byte	0x00, 0xf0, 0x11, 0x00


	//----- nvinfo : EIATTR_KPARAM_INFO
	.align		4
.L_1269:
        /*0068*/ 	.byte	0x04, 0x17
        /*006a*/ 	.short	(.L_1271 - .L_1270)
.L_1270:
        /*006c*/ 	.word	0x00000000
        /*0070*/ 	.short	0x000d
        /*0072*/ 	.short	0x0050
        /*0074*/ 	.byte	0x00, 0xf0, 0x11, 0x00


	//----- nvinfo : EIATTR_KPARAM_INFO
	.align		4
.L_1271:
        /*0078*/ 	.byte	0x04, 0x17
        /*007a*/ 	.short	(.L_1273 - .L_1272)
.L_1272:
        /*007c*/ 	.word	0x00000000
        /*0080*/ 	.short	0x000c
        /*0082*/ 	.short	0x004c
        /*0084*/ 	.byte	0x00, 0xf0, 0x11, 0x00


	//----- nvinfo : EIATTR_KPARAM_INFO
	.align		4
.L_1273:
        /*0088*/ 	.byte	0x04, 0x17
        /*008a*/ 	.short	(.L_1275 - .L_1274)
.L_1274:
        /*008c*/ 	.word	0x00000000
        /*0090*/ 	.short	0x000b
        /*0092*/ 	.short	0x0048
        /*0094*/ 	.byte	0x00, 0xf0, 0x11, 0x00


	//----- nvinfo : EIATTR_KPARAM_INFO
	.align		4
.L_1275:
        /*0098*/ 	.byte	0x04, 0x17
        /*009a*/ 	.short	(.L_1277 - .L_1276)
.L_1276:
        /*009c*/ 	.word	0x00000000
        /*00a0*/ 	.short	0x000a
        /*00a2*/ 	.short	0x0040
        /*00a4*/ 	.byte	0x00, 0xf5, 0x21, 0x00


	//----- nvinfo : EIATTR_KPARAM_INFO
	.align		4
.L_1277:
        /*00a8*/ 	.byte	0x04, 0x17
        /*00aa*/ 	.short	(.L_1279 - .L_1278)
.L_1278:
        /*00ac*/ 	.word	0x00000000
        /*00b0*/ 	.short	0x0009
        /*00b2*/ 	.short	0x0038
        /*00b4*/ 	.byte	0x00, 0xf5, 0x21, 0x00


	//----- nvinfo : EIATTR_KPARAM_INFO
	.align		4
.L_1279:
        /*00b8*/ 	.byte	0x04, 0x17
        /*00ba*/ 	.short	(.L_1281 - .L_1280)
.L_1280:
        /*00bc*/ 	.word	0x00000000
        /*00c0*/ 	.short	0x0008
        /*00c2*/ 	.short	0x0034
        /*00c4*/ 	.byte	0x00, 0xf0, 0x11, 0x00


	//----- nvinfo : EIATTR_KPARAM_INFO
	.align		4
.L_1281:
        /*00c8*/ 	.byte	0x04, 0x17
        /*00ca*/ 	.short	(.L_1283 - .L_1282)
.L_1282:
        /*00cc*/ 	.word	0x00000000
        /*00d0*/ 	.short	0x0007
        /*00d2*/ 	.short	0x0030
        /*00d4*/ 	.byte	0x00, 0xf0, 0x11, 0x00


	//----- nvinfo : EIATTR_KPARAM_INFO
	.align		4
.L_1283:
        /*00d8*/ 	.byte	0x04, 0x17
        /*00da*/ 	.short	(.L_1285 - .L_1284)
.L_1284:
        /*00dc*/ 	.word	0x00000000
        /*00e0*/ 	.short	0x0006
        /*00e2*/ 	.short	0x002c
        /*00e4*/ 	.byte	0x00, 0xf0, 0x11, 0x00


	//----- nvinfo : EIATTR_KPARAM_INFO
	.align		4
.L_1285:
        /*00e8*/ 	.byte	0x04, 0x17
        /*00ea*/ 	.short	(.L_1287 - .L_1286)
.L_1286:
        /*00ec*/ 	.word	0x00000000
        /*00f0*/ 	.short	0x0005
        /*00f2*/ 	.short	0x0028
        /*00f4*/ 	.byte	0x00, 0xf0, 0x11, 0x00


	//----- nvinfo : EIATTR_KPARAM_INFO
	.align		4
.L_1287:
        /*00f8*/ 	.byte	0x04, 0x17
        /*00fa*/ 	.short	(.L_1289 - .L_1288)
.L_1288:
        /*00fc*/ 	.word	0x00000000
        /*0100*/ 	.short	0x0004
        /*0102*/ 	.short	0x0020
        /*0104*/ 	.byte	0x00, 0xf5, 0x21, 0x00


	//----- nvinfo : EIATTR_KPARAM_INFO
	.align		4
.L_1289:
        /*0108*/ 	.byte	0x04, 0x17
        /*010a*/ 	.short	(.L_1291 - .L_1290)
.L_1290:
        /*010c*/ 	.word	0x00000000
        /*0110*/ 	.short	0x0003
        /*0112*/ 	.short	0x0018
        /*0114*/ 	.byte	0x00, 0xf5, 0x21, 0x00


	//----- nvinfo : EIATTR_KPARAM_INFO
	.align		4
.L_1291:
        /*0118*/ 	.byte	0x04, 0x17
        /*011a*/ 	.short	(.L_1293 - .L_1292)
.L_1292:
        /*011c*/ 	.word	0x00000000
        /*0120*/ 	.short	0x0002
        /*0122*/ 	.short	0x0010
        /*0124*/ 	.byte	0x00, 0xf5, 0x21, 0x00


	//----- nvinfo : EIATTR_KPARAM_INFO
	.align		4
.L_1293:
        /*0128*/ 	.byte	0x04, 0x17
        /*012a*/ 	.short	(.L_1295 - .L_1294)
.L_1294:
        /*012c*/ 	.word	0x00000000
        /*0130*/ 	.short	0x0001
        /*0132*/ 	.short	0x0008
        /*0134*/ 	.byte	0x00, 0xf5, 0x21, 0x00


	//----- nvinfo : EIATTR_KPARAM_INFO
	.align		4
.L_1295:
        /*0138*/ 	.byte	0x04, 0x17
        /*013a*/ 	.short	(.L_1297 - .L_1296)
.L_1296:
        /*013c*/ 	.word	0x00000000
        /*0140*/ 	.short	0x0000
        /*0142*/ 	.short	0x0000
        /*0144*/ 	.byte	0x00, 0xf5, 0x21, 0x00


	//----- nvinfo : EIATTR_SPARSE_MMA_MASK
	.align		4
.L_1297:
        /*0148*/ 	.byte	0x03, 0x50
        /*014a*/ 	.short	0x0000


	//----- nvinfo : EIATTR_MAXREG_COUNT
	.align		4
        /*014c*/ 	.byte	0x03, 0x1b
        /*014e*/ 	.short	0x00ff


	//----- nvinfo : EIATTR_NUM_BARRIERS
	.align		4
        /*0150*/ 	.byte	0x02, 0x4c
        /*0152*/ 	.byte	0x01
	.zero		1


	//----- nvinfo : EIATTR_MERCURY_ISA_VERSION
	.align		4
        /*0154*/ 	.byte	0x03, 0x5f
        /*0156*/ 	.short	0x0101


	//----- nvinfo : EIATTR_VRC_CTA_INIT_COUNT
	.align		4
        /*0158*/ 	.byte	0x02, 0x4a
	.zero		1
	.zero		1


	//----- nvinfo : EIATTR_EXIT_INSTR_OFFSETS
	.align		4
        /*015c*/ 	.byte	0x04, 0x1c
        /*015e*/ 	.short	(.L_1299 - .L_1298)


	//   ....[0]....
.L_1298:
        /*0160*/ 	.word	0x00000050


	//   ....[1]....
        /*0164*/ 	.word	0x00000280


	//   ....[2]....
        /*0168*/ 	.word	0x00000e50


	//   ....[3]....
        /*016c*/ 	.word	0x00009c10


	//   ....[4]....
        /*0170*/ 	.word	0x00009e40


	//   ....[5]....
        /*0174*/ 	.word	0x0000a070


	//   ....[6]....
        /*0178*/ 	.word	0x0000a1a0


	//   ....[7]....
        /*017c*/ 	.word	0x0000a230


	//   ....[8]....
        /*0180*/ 	.word	0x0000a270


	//----- nvinfo : EIATTR_CRS_STACK_SIZE
	.align		4
.L_1299:
        /*0184*/ 	.byte	0x04, 0x1e
        /*0186*/ 	.short	(.L_1301 - .L_1300)
.L_1300:
        /*0188*/ 	.word	0x00000000


	//----- nvinfo : EIATTR_CBANK_PARAM_SIZE
	.align		4
.L_1301:
        /*018c*/ 	.byte	0x03, 0x19
        /*018e*/ 	.short	0x0074


	//----- nvinfo : EIATTR_PARAM_CBANK
	.align		4
        /*0190*/ 	.byte	0x04, 0x0a
        /*0192*/ 	.short	(.L_1303 - .L_1302)
	.align		4
.L_1302:
        /*0194*/ 	.word	index@(.nv.constant0._Z23gemm_half_q_half_kernelILi4ELi10ELb1ELb0ELi32EEvPK6__halfPKjS4_S2_PS0_iiiiPKtS7_iiiiiibS2_i)
        /*0198*/ 	.short	0x0380
        /*019a*/ 	.short	0x0074


	//----- nvinfo : EIATTR_SW_WAR
	.align		4
.L_1303:
        /*019c*/ 	.byte	0x04, 0x36
        /*019e*/ 	.short	(.L_1305 - .L_1304)
.L_1304:
        /*01a0*/ 	.word	0x00000008
.L_1305:


//--------------------- .nv.info._Z23gemm_half_q_half_kernelILi4ELi172ELb1ELb0ELi32EEvPK6__halfPKjS4_S2_PS0_iiiiPKtS7_iiiiiibS2_i --------------------------
	.section	.nv.info._Z23gemm_half_q_half_kernelILi4ELi172ELb1ELb0ELi32EEvPK6__halfPKjS4_S2_PS0_iiiiPKtS7_iiiiiibS2_i,"",@"SHT_CUDA_INFO"
	.sectionflags	@""
	.align	4


	//----- nvinfo : EIATTR_CUDA_API_VERSION
	.align		4
        /*0000*/ 	.byte	0x04, 0x37
        /*0002*/ 	.short	(.L_1307 - .L_1306)
.L_1306:
        /*0004*/ 	.word	0x00000082


	//----- nvinfo : EIATTR_KPARAM_INFO
	.align		4
.L_1307:
        /*0008*/ 	.byte	0x04, 0x17
        /*000a*/ 	.short	(.L_1309 - .L_1308)
.L_1308:
        /*000c*/ 	.word	0x00000000
        /*0010*/ 	.short	0x0013
        /*0012*/ 	.short	0x0070
        /*0014*/ 	.byte	0x00, 0xf0, 0x11, 0x00


	//----- nvinfo : EIATTR_KPARAM_INFO
	.align		4
.L_1309:
        /*0018*/ 	.byte	0x04, 0x17
        /*001a*/ 	.short	(.L_1311 - .L_1310)
.L_1310:
        /*001c*/ 	.word	0x00000000
        /*0020*/ 	.short	0x0012
        /*0022*/ 	.short	0x0068
        /*0024*/ 	.byte	0x00, 0xf5, 0x21, 0x00


	//----- nvinfo : EIATTR_KPARAM_INFO
	.align		4
.L_1311:
        /*0028*/ 	.byte	0x04, 0x17
        /*002a*/ 	.short	(.L_1313 - .L_1312)
.L_1312:
        /*002c*/ 	.word	0x00000000
        /*0030*/ 	.short	0x0011
        /*0032*/ 	.short	0x0060
        /*0034*/ 	.byte	0x00, 0xf0, 0x05, 0x00


	//----- nvinfo : EIATTR_KPARAM_INFO
	.align		4
.L_1313:
        /*0038*/ 	.byte	0x04, 0x17
        /*003a*/ 	.short	(.L_1315 - .L_1314)
.L_1314:
        /*003c*/ 	.word	0x00000000
        /*0040*/ 	.short	0x0010
        /*0042*/ 	.short	0x005c
        /*0044*/ 	.byte	0x00, 0xf0, 0x11, 0x00


	//----- nvinfo : EIATTR_KPARAM_INFO
	.align		4
.L_1315:
        /*0048*/ 	.byte	0x04, 0x17
        /*004a*/ 	.short	(.L_1317 - .L_1316)
.L_1316:
        /*004c*/ 	.word	0x00000000
        /*0050*/ 	.short	0x000f
        /*0052*/ 	.short	0x0058
        /*0054*/ 	.byte	0x00, 0xf0, 0x11, 0x00


	//----- nvinfo : EIATTR_KPARAM_INFO
	.align		4
.L_1317:
        /*0058*/ 	.byte	0x04, 0x17
        /*005a*/ 	.short	(.L_1319 - .L_1318)
.L_1318:
        /*005c*/ 	.word	0x00000000
        /*0060*/ 	.short	0x000e
        /*0062*/ 	.short	0x0054
        /*0064*/ 	.byte	0x00, 0xf0, 0x11, 0x00


	//----- nvinfo : EIATTR_KPARAM_INFO
	.align		4
.L_1319:
        /*0068*/ 	.byte	0x04, 0x17
        /*006a*/ 	.short	(.L_1321 - .L_1320)
.L_1320:
        /*006c*/ 	.word	0x00000000
        /*0070*/ 	.short	0x000d
        /*0072*/ 	.short	0x0050
        /*0074*/ 	.byte	0x00, 0xf0, 0x11, 0x00


	//----- nvinfo : EIATTR_KPARAM_INFO
	.align		4
.L_1321:
        /*0078*/ 	.byte	0x04, 0x17
        /*007a*/ 	.short	(.L_1323 - .L_1322)
.L_1322:
        /*007c*/ 	.word	0x00000000
        /*0080*/ 	.short	0x000c
        /*0082*/ 	.short	0x004c
        /*0084*/ 	.byte	0x00, 0xf0, 0x11, 0x00


	//----- nvinfo : EIATTR_KPARAM_INFO
	.align		4
.L_1323:
        /*0088*/ 	.byte	0x04, 0x17
        /*008a*/ 	.short	(.L_1325 - .L_1324)
.L_1324:
        /*008c*/ 	.word	0x00000000
        /*0090*/ 	.short	0x000b
        /*0092*/ 	.short	0x0048
        /*0094*/ 	.byte	0x00, 0xf0, 0x11, 0x00


	//----- nvinfo : EIATTR_KPARAM_INFO
	.align		4
.L_1325:
        /*0098*/ 	.byte	0x04, 0x17
        /*009a*/ 	.short	(.L_1327 - .L_1326)
.L_1326:
        /*009c*/ 	.word	0x00000000
        /*00a0*/ 	.short	0x000a
        /*00a2*/ 	.short	0x0040
        /*00a4*/ 	.byte	0x00, 0xf5, 0x21, 0x00


	//----- nvinfo : EIATTR_KPARAM_INFO
	.align		4
.L_1327:
        /*00a8*/ 	.byte	0x04, 0x17
        /*00aa*/ 	.short	(.L_1329 - .L_1328)
.L_1328:
        /*00ac*/ 	.word	0x00000000
        /*00b0*/ 	.short	0x0009
        /*00b2*/ 	.short	0x0038
        /*00b4*/ 	.byte	0x00, 0xf5, 0x21, 0x00


	//----- nvinfo : EIATTR_KPARAM_INFO
	.align		4
.L_1329:
        /*00b8*/ 	.byte	0x04, 0x17
        /*00ba*/ 	.short	(.L_1331 - .L_1330)
.L_1330:
        /*00bc*/ 	.word	0x00000000
        /*00c0*/ 	.short	0x0008
        /*00c2*/ 	.short	0x0034
        /*00c4*/ 	.byte	0x00, 0xf0, 0x11, 0x00


	//----- nvinfo : EIATTR_KPARAM_INFO
	.align		4
.L_1331:
        /*00c8*/ 	.byte	0x04, 0x17
        /*00ca*/ 	.short	(.L_1333 - .L_1332)
.L_1332:
        /*00cc*/ 	.word	0x00000000
        /*00d0*/ 	.short	0x0007
        /*00d2*/ 	.short	0x0030
        /*00d4*/ 	.byte	0x00, 0xf0, 0x11, 0x00


	//----- nvinfo : EIATTR_KPARAM_INFO
	.align		4
.L_1333:
        /*00d8*/ 	.byte	0x04, 0x17
        /*00da*/ 	.short	(.L_1335 - .L_1334)
.L_1334:
        /*00dc*/ 	.word	0x00000000
        /*00e0*/ 	.short	0x0006
        /*00e2*/ 	.short	0x002c
        /*00e4*/ 	.byte	0x00, 0xf0, 0x11, 0x00


	//----- nvinfo : EIATTR_KPARAM_INFO
	.align		4
.L_1335:
        /*00e8*/ 	.byte	0x04, 0x17
        /*00ea*/ 	.short	(.L_1337 - .L_1336)
.L_1336:
        /*00ec*/ 	.word	0x00000000
        /*00f0*/ 	.short	0x0005
        /*00f2*/ 	.short	0x0028
        /*00f4*/ 	.byte	0x00, 0xf0, 0x11, 0x00


	//----- nvinfo : EIATTR_KPARAM_INFO
	.align		4
.L_1337:
        /*00f8*/ 	.byte	0x04, 0x17
        /*00fa*/ 	.short	(.L_1339 - .L_1338)
.L_1338:
        /*00fc*/ 	.word	0x00000000
        /*0100*/ 	.short	0x0004
        /*0102*/ 	.short	0x0020
        /*0104*/ 	.byte	0x00, 0xf5, 0x21, 0x00


	//----- nvinfo : EIATTR_KPARAM_INFO
	.align		4
.L_1339:
        /*0108*/ 	.byte	0x04, 0x17
        /*010a*/ 	.short	(.L_1341 - .L_1340)
.L_1340:
        /*010c*/ 	.word	0x00000000
        /*0110*/ 	.short	0x0003
        /*0112*/ 	.short	0x0018
        /*0114*/ 	.byte	0x00, 0xf5, 0x21, 0x00


	//----- nvinfo : EIATTR_KPARAM_INFO
	.align		4
.L_1341:
        /*0118*/ 	.byte	0x04, 0x17
        /*011a*/ 	.short	(.L_1343 - .L_1342)
.L_1342:
        /*011c*/ 	.word	0x00000000
        /*0120*/ 	.short	0x0002
        /*0122*/ 	.short	0x0010
        /*0124*/ 	.byte	0x00, 0xf5, 0x21, 0x00


	//----- nvinfo : EIATTR_KPARAM_INFO
	.align		4
.L_1343:
        /*0128*/ 	.byte	0x04, 0x17
        /*012a*/ 	.short	(.L_1345 - .L_1344)
.L_1344:
        /*012c*/ 	.word	0x00000000
        /*0130*/ 	.short	0x0001
        /*0132*/ 	.short	0x0008
        /*0134*/ 	.byte	0x00, 0xf5, 0x21, 0x00


	//----- nvinfo : EIATTR_KPARAM_INFO
	.align		4
.L_1345:
        /*0138*/ 	.byte	0x04, 0x17
        /*013a*/ 	.short	(.L_1347 - .L_1346)
.L_1346:
        /*013c*/ 	.word	0x00000000
        /*0140*/ 	.short	0x0000
        /*0142*/ 	.short	0x0000
        /*0144*/ 	.byte	0x00, 0xf5, 0x21, 0x00


	//----- nvinfo : EIATTR_SPARSE_MMA_MASK
	.align		4
.L_1347:
        /*0148*/ 	.byte	0x03, 0x50
        /*014a*/ 	.short	0x0000


	//----- nvinfo : EIATTR_MAXREG_COUNT
	.align		4
        /*014c*/ 	.byte	0x03, 0x1b
        /*014e*/ 	.short	0x00ff


	//----- nvinfo : EIATTR_NUM_BARRIERS
	.align		4
        /*0150*/ 	.byte	0x02, 0x4c
        /*0152*/ 	.byte	0x01
	.zero		1


	//----- nvinfo : EIATTR_MERCURY_ISA_VERSION
	.align		4
        /*0154*/ 	.byte	0x03, 0x5f
        /*0156*/ 	.short	0x0101


	//----- nvinfo : EIATTR_VRC_CTA_INIT_COUNT
	.align		4
        /*0158*/ 	.byte	0x02, 0x4a
	.zero		1
	.zero		1


	//----- nvinfo : EIATTR_EXIT_INSTR_OFFSETS
	.align		4
        /*015c*/ 	.byte	0x04, 0x1c
        /*015e*/ 	.short	(.L_1349 - .L_1348)


	//   ....[0]....
.L_1348:
        /*0160*/ 	.word	0x00000060


	//   ....[1]....
        /*0164*/ 	.word	0x00000290


	//   ....[2]....
        /*0168*/ 	.word	0x00000e60


	//   ....[3]....
        /*016c*/ 	.word	0x00014f80


	//   ....[4]....
        /*0170*/ 	.word	0x000151b0


	//   ....[5]....
        /*0174*/ 	.word	0x000153e0


	//   ....[6]....
        /*0178*/ 	.word	0x00015510


	//   ....[7]....
        /*017c*/ 	.word	0x000155a0


	//   ....[8]....
        /*0180*/ 	.word	0x000155e0


	//----- nvinfo : EIATTR_CRS_STACK_SIZE
	.align		4
.L_1349:
        /*0184*/ 	.byte	0x04, 0x1e
        /*0186*/ 	.short	(.L_1351 - .L_1350)
.L_1350:
        /*0188*/ 	.word	0x00000000


	//----- nvinfo : EIATTR_CBANK_PARAM_SIZE
	.align		4
.L_1351:
        /*018c*/ 	.byte	0x03, 0x19
        /*018e*/ 	.short	0x0074


	//----- nvinfo : EIATTR_PARAM_CBANK
	.align		4
        /*0190*/ 	.byte	0x04, 0x0a
        /*0192*/ 	.short	(.L_1353 - .L_1352)
	.align		4
.L_1352:
        /*0194*/ 	.word	index@(.nv.constant0._Z23gemm_half_q_half_kernelILi4ELi172ELb1ELb0ELi32EEvPK6__halfPKjS4_S2_PS0_iiiiPKtS7_iiiiiibS2_i)
        /*0198*/ 	.short	0x0380
        /*019a*/ 	.short	0x0074


	//----- nvinfo : EIATTR_SW_WAR
	.align		4
.L_1353:
        /*019c*/ 	.byte	0x04, 0x36
        /*019e*/ 	.short	(.L_1355 - .L_1354)
.L_1354:
        /*01a0*/ 	.word	0x00000008
.L_1355:


//--------------------- .nv.info._Z23gemm_half_q_half_kernelILi4ELi176ELb1ELb0ELi32EEvPK6__halfPKjS4_S2_PS0_iiiiPKtS7_iiiiiibS2_i --------------------------
	.section	.nv.info._Z23gemm_half_q_half_kernelILi4ELi176ELb1ELb0ELi32EEvPK6__halfPKjS4_S2_PS0_iiiiPKtS7_iiiiiibS2_i,"",@"SHT_CUDA_INFO"
	.sectionflags	@""
	.align	4


	//----- nvinfo : EIATTR_CUDA_API_VERSION
	.align		4
        /*0000*/ 	.byte	0x04, 0x37
        /*0002*/ 	.short	(.L_1357 - .L_1356)
.L_1356:
        /*0004*/ 	.word	0x00000082


	//----- nvinfo : EIATTR_KPARAM_INFO
	.align		4
.L_1357:
        /*0008*/ 	.byte	0x04, 0x17
        /*000a*/ 	.short	(.L_1359 - .L_1358)
.L_1358:
        /*000c*/ 	.word	0x00000000
        /*0010*/ 	.short	0x0013
        /*0012*/ 	.short	0x0070
        /*0014*/ 	.byte	0x00, 0xf0, 0x11, 0x00


	//----- nvinfo : EIATTR_KPARAM_INFO
	.align		4
.L_1359:
        /*0018*/ 	.byte	0x04, 0x17
        /*001a*/ 	.short	(.L_1361 - .L_1360)
.L_1360:
        /*001c*/ 	.word	0x00000000
        /*0020*/ 	.short	0x0012
        /*0022*/ 	.short	0x0068
        /*0024*/ 	.byte	0x00, 0xf5, 0x21, 0x00


	//----- nvinfo : EIATTR_KPARAM_INFO
	.align		4
.L_1361:
        /*0028*/ 	.byte	0x04, 0x17
        /*002a*/ 	.short	(.L_1363 - .L_1362)
.L_1362:
        /*002c*/ 	.word	0x00000000
        /*0030*/ 	.short	0x0011
        /*0032*/ 	.short	0x0060
        /*0034*/ 	.byte	0x00, 0xf0, 0x05, 0x00


	//----- nvinfo : EIATTR_KPARAM_INFO
	.align		4
.L_1363:
        /*0038*/ 	.byte	0x04, 0x17
        /*003a*/ 	.short	(.L_1365 - .L_1364)
.L_1364:
        /*003c*/ 	.word	0x00000000
        /*0040*/ 	.short	0x0010
        /*0042*/ 	.short	0x005c
        /*0044*/ 	.byte	0x00, 0xf0, 0x11, 0x00


	//----- nvinfo : EIATTR_KPARAM_INFO
	.align		4
.L_1365:
        /*0048*/ 	.byte	0x04, 0x17
        /*004a*/ 	.short	(.L_1367 - .L_1366)
.L_1366:
        /*004c*/ 	.word	0x00000000
        /*0050*/ 	.short	0x000f
        /*0052*/ 	.short	0x0058
        /*0054*/ 	.byte	0x00, 0xf0, 0x11, 0x00


	//----- nvinfo : EIATTR_KPARAM_INFO
	.align		4
.L_1367:
        /*0058*/ 	.byte	0x04, 0x17
        /*005a*/ 	.short	(.L_1369 - .L_1368)
.L_1368:
        /*005c*/ 	.word	0x00000000
        /*0060*/ 	.short	0x000e
        /*0062*/ 	.short	0x0054
        /*0064*/ 	.byte	0x00, 0xf0, 0x11, 0x00


	//----- nvinfo : EIATTR_KPARAM_INFO
	.align		4
.L_1369:
        /*0068*/ 	.byte	0x04, 0x17
        /*006a*/ 	.short	(.L_1371 - .L_1370)
.L_1370:
        /*006c*/ 	.word	0x00000000
        /*0070*/ 	.short	0x000d
        /*0072*/ 	.short	0x0050
        /*0074*/ 	.byte	0x00, 0xf0, 0x11, 0x00


	//----- nvinfo : EIATTR_KPARAM_INFO
	.align		4
.L_1371:
        /*0078*/ 	.byte	0x04, 0x17
        /*007a*/ 	.short	(.L_1373 - .L_1372)
.L_1372:
        /*007c*/ 	.word	0x00000000
        /*0080*/ 	.short	0x000c
        /*0082*/ 	.short	0x004c
        /*0084*/ 	.byte	0x00, 0xf0, 0x11, 0x00


	//----- nvinfo : EIATTR_KPARAM_INFO
	.align		4
.L_1373:
        /*0088*/ 	.byte	0x04, 0x17
        /*008a*/ 	.short	(.L_1375 - .L_1374)
.L_1374:
        /*008c*/ 	.word	0x00000000
        /*0090*/ 	.short	0x000b
        /*0092*/ 	.short	0x0048
        /*0094*/ 	.byte	0x00, 0xf0, 0x11, 0x00


	//----- nvinfo : EIATTR_KPARAM_INFO
	.align		4
.L_1375:
        /*0098*/ 	.byte	0x04, 0x17
        /*009a*/ 	.short	(.L_1377 - .L_1376)
.L_1376:
        /*009c*/ 	.word	0x00000000
        /*00a0*/ 	.short	0x000a
        /*00a2*/ 	.short	0x0040
        /*00a4*/ 	.byte	0x00, 0xf5, 0x21, 0x00


	//----- nvinfo : EIATTR_KPARAM_INFO
	.align		4
.L_1377:
        /*00a8*/ 	.byte	0x04, 0x17
        /*00aa*/ 	.short	(.L_1379 - .L_1378)
.L_1378:
        /*00ac*/ 	.word	0x00000000
        /*00b0*/ 	.short	0x0009
        /*00b2*/ 	.short	0x0038
        /*00b4*/ 	.byte	0x00, 0xf5, 0x21, 0x00


	//----- nvinfo : EIATTR_KPARAM_INFO
	.align		4
.L_1379:
        /*00b8*/ 	.byte	0x04, 0x17
        /*00ba*/ 	.short	(.L_1381 - .L_1380)
.L_1380:
        /*00bc*/ 	.word	0x00000000
        /*00c0*/ 	.short	0x0008
        /*00c2*/ 	.short	0x0034
        /*00c4*/ 	.byte	0x00, 0xf0, 0x11, 0x00


	//----- nvinfo : EIATTR_KPARAM_INFO
	.align		4
.L_1381:
        /*00c8*/ 	.byte	0x04, 0x17
        /*00ca*/ 	.short	(.L_1383 - .L_1382)
.L_1382:
        /*00cc*/ 	.word	0x00000000
        /*00d0*/ 	.short	0x0007
        /*00d2*/ 	.short	0x0030
        /*00d4*/ 	.byte	0x00, 0xf0, 0x11, 0x00


	//----- nvinfo : EIATTR_KPARAM_INFO
	.align		4
.L_1383:
        /*00d8*/ 	.byte	0x04, 0x17
        /*00da*/ 	.short	(.L_1385 - .L_1384)
.L_1384:
        /*00dc*/ 	.word	0x00000000
        /*00e0*/ 	.short	0x0006
        /*00e2*/ 	.short	0x002c
        /*00e4*/ 	.byte	0x00, 0xf0, 0x11, 0x00


	//----- nvinfo : EIATTR_KPARAM_INFO
	.align		4
.L_1385:
        /*00e8*/ 	.byte	0x04, 0x17
        /*00ea*/ 	.short	(.L_1387 - .L_1386)
.L_1386:
        /*00ec*/ 	.word	0x00000000
        /*00f0*/ 	.short	0x0005
        /*00f2*/ 	.short	0x0028
        /*00f4*/ 	.byte	0x00, 0xf0, 0x11, 0x00


	//----- nvinfo : EIATTR_KPARAM_INFO
	.align		4
.L_1387:
        /*00f8*/ 	.byte	0x04, 0x17
        /*00fa*/ 	.short	(.L_1389 - .L_1388)
.L_1388:
        /*00fc*/ 	.word	0x00000000
        /*0100*/ 	.short	0x0004
        /*0102*/ 	.short	0x0020
        /*0104*/ 	.byte	0x00, 0xf5, 0x21, 0x00


	//----- nvinfo : EIATTR_KPARAM_INFO
	.align		4
.L_1389:
        /*0108*/ 	.byte	0x04, 0x17
        /*010a*/ 	.short	(.L_1391 - .L_1390)
.L_1390:
        /*010c*/ 	.word	0x00000000
        /*0110*/ 	.short	0x0003
        /*0112*/ 	.short	0x0018
        /*0114*/ 	.byte	0x00, 0xf5, 0x21, 0x00


	//----- nvinfo : EIATTR_KPARAM_INFO
	.align		4
.L_1391:
        /*0118*/ 	.byte	0x04, 0x17
        /*011a*/ 	.short	(.L_1393 - .L_1392)
.L_1392:
        /*011c*/ 	.word	0x00000000
        /*0120*/ 	.short	0x0002
        /*0122*/ 	.short	0x0010
        /*0124*/ 	.byte	0x00, 0xf5, 0x21, 0x00


	//----- nvinfo : EIATTR_KPARAM_INFO
	.align		4
.L_1393:
        /*0128*/ 	.byte	0x04, 0x17
        /*012a*/ 	.short	(.L_1395 - .L_1394)
.L_1394:
        /*012c*/ 	.word	0x00000000
        /*0130*/ 	.short	0x0001
        /*0132*/ 	.short	0x0008
        /*0134*/ 	.byte	0x00, 0xf5, 0x21, 0x00


	//----- nvinfo : EIATTR_KPARAM_INFO
	.align		4
.L_1395:
        /*0138*/ 	.byte	0x04, 0x17
        /*013a*/ 	.short	(.L_1397 - .L_1396)
.L_1396:
        /*013c*/ 	.word	0x00000000
        /*0140*/ 	.short	0x0000
        /*0142*/ 	.short	0x0000
        /*0144*/ 	.byte	0x00, 0xf5, 0x21, 0x00


	//----- nvinfo : EIATTR_SPARSE_MMA_MASK
	.align		4
.L_1397:
        /*0148*/ 	.byte	0x03, 0x50
        /*014a*/ 	.short	0x0000


	//----- nvinfo : EIATTR_MAXREG_COUNT
	.align		4
        /*014c*/ 	.byte	0x03, 0x1b
        /*014e*/ 	.short	0x00ff


	//----- nvinfo : EIATTR_NUM_BARRIERS
	.align		4
        /*0150*/ 	.byte	0x02, 0x4c
        /*0152*/ 	.byte	0x01
	.zero		1


	//----- nvinfo : EIATTR_MERCURY_ISA_VERSION
	.align		4
        /*0154*/ 	.byte	0x03, 0x5f
        /*0156*/ 	.short	0x0101


	//----- nvinfo : EIATTR_VRC_CTA_INIT_COUNT
	.align		4
        /*0158*/ 	.byte	0x02, 0x4a
	.zero		1
	.zero		1


	//----- nvinfo : EIATTR_EXIT_INSTR_OFFSETS
	.align		4
        /*015c*/ 	.byte	0x04, 0x1c
        /*015e*/ 	.short	(.L_1399 - .L_1398)


	//   ....[0]....
.L_1398:
        /*0160*/ 	.word	0x00000060


	//   ....[1]....
        /*0164*/ 	.word	0x00000290


	//   ....[2]....
        /*0168*/ 	.word	0x00000e60


	//   ....[3]....
        /*016c*/ 	.word	0x0000e5d0


	//   ....[4]....
        /*0170*/ 	.word	0x0000e800


	//   ....[5]....
        /*0174*/ 	.word	0x0000ea30


	//   ....[6]....
        /*0178*/ 	.word	0x0000eb60


	//   ....[7]....
        /*017c*/ 	.word	0x0000ebf0


	//   ....[8]....
        /*0180*/ 	.word	0x0000ec30


	//----- nvinfo : EIATTR_CRS_STACK_SIZE
	.align		4
.L_1399:
        /*0184*/ 	.byte	0x04, 0x1e
        /*0186*/ 	.short	(.L_1401 - .L_1400)
.L_1400:
        /*0188*/ 	.word	0x00000000


	//----- nvinfo : EIATTR_CBANK_PARAM_SIZE
	.align		4
.L_1401:
        /*018c*/ 	.byte	0x03, 0x19
        /*018e*/ 	.short	0x0074


	//----- nvinfo : EIATTR_PARAM_CBANK
	.align		4
        /*0190*/ 	.byte	0x04, 0x0a
        /*0192*/ 	.short	(.L_1403 - .L_1402)
	.align		4
.L_1402:
        /*0194*/ 	.word	index@(.nv.constant0._Z23gemm_half_q_half_kernelILi4ELi176ELb1ELb0ELi32EEvPK6__halfPKjS4_S2_PS0_iiiiPKtS7_iiiiiibS2_i)
        /*0198*/ 	.short	0x0380
        /*019a*/ 	.short	0x0074


	//----- nvinfo : EIATTR_SW_WAR
	.align		4
.L_1403:
        /*019c*/ 	.byte	0x04, 0x36
        /*019e*/ 	.short	(.L_1405 - .L_1404)
.L_1404:
        /*01a0*/ 	.word	0x00000008
.L_1405:


//--------------------- .nv.info._Z23gemm_half_q_half_kernelILi4ELi152ELb1ELb0ELi32EEvPK6__halfPKjS4_S2_PS0_iiiiPKtS7_iiiiiibS2_i --------------------------
	.section	.nv.info._Z23gemm_half_q_half_kernelILi4ELi152ELb1ELb0ELi32EEvPK6__halfPKjS4_S2_PS0_iiiiPKtS7_iiiiiibS2_i,"",@"SHT_CUDA_INFO"
	.sectionflags	@""
	.align	4


	//----- nvinfo : EIATTR_CUDA_API_VERSION
	.align		4
        /*0000*/ 	.byte	0x04, 0x37
        /*0002*/ 	.short	(.L_1407 - .L_1406)
.L_1406:
        /*0004*/ 	.word	0x00000082


	//----- nvinfo : EIATTR_KPARAM_INFO
	.align		4
.L_1407:
        /*0008*/ 	.byte	0x04, 0x17
        /*000a*/ 	.short	(.L_1409 - .L_1408)
.L_1408:
        /*000c*/ 	.word	0x00000000
        /*0010*/ 	.short	0x0013
        /*0012*/ 	.short	0x0070
        /*0014*/ 	.byte	0x00, 0xf0, 0x11, 0x00


	//----- nvinfo : EIATTR_KPARAM_INFO
	.align		4
.L_1409:
        /*0018*/ 	.byte	0x04, 0x17
        /*001a*/ 	.short	(.L_1411 - .L_1410)
.L_1410:
        /*001c*/ 	.word	0x00000000
        /*0020*/ 	.short	0x0012
        /*0022*/ 	.short	0x0068
        /*0024*/ 	.byte	0x00, 0xf5, 0x21, 0x00


	//----- nvinfo : EIATTR_KPARAM_INFO
	.align		4
.L_1411:
        /*0028*/ 	.byte	0x04, 0x17
        /*002a*/ 	.short	(.L_1413 - .L_1412)
.L_1412:
        /*002c*/ 	.word	0x00000000
        /*0030*/ 	.short	0x0011
        /*0032*/ 	.short	0x0060
        /*0034*/ 	.byte	0x00, 0xf0, 0x05, 0x00


	//----- nvinfo : EIATTR_KPARAM_INFO
	.align		4
.L_1413:
        /*0038*/ 	.byte	0x04, 0x17
        /*003a*/ 	.short	(.L_1415 - .L_1414)
.L_1414:
        /*003c*/ 	.word	0x00000000
        /*0040*/ 	.short	0x0010
        /*0042*/ 	.short	0x005c
        /*0044*/ 	.byte	0x00, 0xf0, 0x11, 0x00


	//----- nvinfo : EIATTR_KPARAM_INFO
	.align		4
.L_1415:
        /*0048*/ 	.byte	0x04, 0x17
        /*004a*/ 	.short	(.L_1417 - .L_1416)
.L_1416:
        /*004c*/ 	.word	0x00000000
        /*0050*/ 	.short	0x000f
        /*0052*/ 	.short	0x0058
        /*0054*/ 	.byte	0x00, 0xf0, 0x11, 0x00


	//----- nvinfo : EIATTR_KPARAM_INFO
	.align		4
.L_1417:
        /*0058*/ 	.byte	0x04, 0x17
        /*005a*/ 	.short	(.L_1419 - .L_1418)
.L_1418:
        /*005c*/ 	.word	0x00000000
        /*0060*/ 	.short	0x000e
        /*0062*/ 	.short	0x0054
        /*0064*/ 	.byte	0x00, 0xf0, 0x11, 0x00


	//----- nvinfo : EIATTR_KPARAM_INFO
	.align		4
.L_1419:
        /*0068*/ 	.byte	0x04, 0x17
        /*006a*/ 	.short	(.L_1421 - .L_1420)
.L_1420:
        /*006c*/ 	.word	0x00000000
        /*0070*/ 	.short	0x000d
        /*0072*/ 	.short	0x0050
        /*0074*/ 	.byte	0x00, 0xf0, 0x11, 0x00


	//----- nvinfo : EIATTR_KPARAM_INFO
	.align		4
.L_1421:
        /*0078*/ 	.byte	0x04, 0x17
        /*007a*/ 	.short	(.L_1423 - .L_1422)
.L_1422:
        /*007c*/ 	.word	0x00000000
        /*0080*/ 	.short	0x000c
        /*0082*/ 	.short	0x004c
        /*0084*/ 	.byte	0x00, 0xf0, 0x11, 0x00


	//----- nvinfo : EIATTR_KPARAM_INFO
	.align		4
.L_1423:
        /*0088*/ 	.byte	0x04, 0x17
        /*008a*/ 	.short	(.L_1425 - .L_1424)
.L_1424:
        /*008c*/ 	.word	0x00000000
        /*0090*/ 	.short	0x000b
        /*0092*/ 	.short	0x0048
        /*0094*/ 	.byte	0x00, 0xf0, 0x11, 0x00


	//----- nvinfo : EIATTR_KPARAM_INFO
	.align		4
.L_1425:
        /*0098*/ 	.byte	0x04, 0x17
        /*009a*/ 	.short	(.L_1427 - .L_1426)
.L_1426:
        /*009c*/ 	.word	0x00000000
        /*00a0*/ 	.short	0x000a
        /*00a2*/ 	.short	0x0040
        /*00a4*/ 	.byte	0x00, 0xf5, 0x21, 0x00


	//----- nvinfo : EIATTR_KPARAM_INFO
	.align		4
.L_1427:
        /*00a8*/ 	.byte	0x04, 0x17
        /*00aa*/ 	.short	(.L_1429 - .L_1428)
.L_1428:
        /*00ac*/ 	.word	0x00000000
        /*00b0*/ 	.short	0x0009
        /*00b2*/ 	.short	0x0038
        /*00b4*/ 	.byte	0x00, 0xf5, 0x21, 0x00


	//----- nvinfo : EIATTR_KPARAM_INFO
	.align		4
.L_1429:
        /*00b8*/ 	.byte	0x04, 0x17
        /*00ba*/ 	.short	(.L_1431 - .L_1430)
.L_1430:
        /*00bc*/ 	.word	0x00000000
        /*00c0*/ 	.short	0x0008
        /*00c2*/ 	.short	0x0034
        /*00c4*/ 	.byte	0x00, 0xf0, 0x11, 0x00


	//----- nvinfo : EIATTR_KPARAM_INFO
	.align		4
.L_1431:
        /*00c8*/ 	.byte	0x04, 0x17
        /*00ca*/ 	.short	(.L_1433 - .L_1432)
.L_1432:
        /*00cc*/ 	.word	0x00000000
        /*00d0*/ 	.short	0x0007
        /*00d2*/ 	.short	0x0030
        /*00d4*/ 	.byte	0x00, 0xf0, 0x11, 0x00


	//----- nvinfo : EIATTR_KPARAM_INFO
	.align		4
.L_1433:
        /*00d8*/ 	.byte	0x04, 0x17
        /*00da*/ 	.short	(.L_1435 - .L_1434)
.L_1434:
        /*00dc*/ 	.word	0x00000000
        /*00e0*/ 	.short	0x0006
        /*00e2*/ 	.short	0x002c
        /*00e4*/ 	.byte	0x00, 0xf0, 0x11, 0x00


	//----- nvinfo : EIATTR_KPARAM_INFO
	.align		4
.L_1435:
        /*00e8*/ 	.byte	0x04, 0x17
        /*00ea*/ 	.short	(.L_1437 - .L_1436)
.L_1436:
        /*00ec*/ 	.word	0x00000000
        /*00f0*/ 	.short	0x0005
        /*00f2*/ 	.short	0x0028
        /*00f4*/ 	.byte	0x00, 0xf0, 0x11, 0x00


	//----- nvinfo : EIATTR_KPARAM_INFO
	.align		4
.L_1437:
        /*00f8*/ 	.byte	0x04, 0x17
        /*00fa*/ 	.short	(.L_1439 - .L_1438)
.L_1438:
        /*00fc*/ 	.word	0x00000000
        /*0100*/ 	.short	0x0004
        /*0102*/ 	.short	0x0020
        /*0104*/ 	.byte	0x00, 0xf5, 0x21, 0x00


	//----- nvinfo : EIATTR_KPARAM_INFO
	.align		4
.L_1439:
        /*0108*/ 	.byte	0x04, 0x17
        /*010a*/ 	.short	(.L_1441 - .L_1440)
.L_1440:
        /*010c*/ 	.word	0x00000000
        /*0110*/ 	.short	0x0003
        /*0112*/ 	.short	0x0018
        /*0114*/ 	.byte	0x00, 0xf5, 0x21, 0x00


	//----- nvinfo : EIATTR_KPARAM_INFO
	.align		4
.L_1441:
        /*0118*/ 	.byte	0x04, 0x17
        /*011a*/ 	.short	(.L_1443 - .L_1442)
.L_1442:
        /*011c*/ 	.word	0x00000000
        /*0120*/ 	.short	0x0002
        /*0122*/ 	.short	0x0010
        /*0124*/ 	.byte	0x00, 0xf5, 0x21, 0x00


	//----- nvinfo : EIATTR_KPARAM_INFO
	.align		4
.L_1443:
        /*0128*/ 	.byte	0x04, 0x17
        /*012a*/ 	.short	(.L_1445 - .L_1444)
.L_1444:
        /*012c*/ 	.word	0x00000000
        /*0130*/ 	.short	0x0001
        /*0132*/ 	.short	0x0008
        /*0134*/ 	.byte	0x00, 0xf5, 0x21, 0x00


	//----- nvinfo : EIATTR_KPARAM_INFO
	.align		4
.L_1445:
        /*0138*/ 	.byte	0x04, 0x17
        /*013a*/ 	.short	(.L_1447 - .L_1446)
.L_1446:
        /*013c*/ 	.word	0x00000000
        /*0140*/ 	.short	0x0000
        /*0142*/ 	.short	0x0000
        /*0144*/ 	.byte	0x00, 0xf5, 0x21, 0x00


	//----- nvinfo : EIATTR_SPARSE_MMA_MASK
	.align		4
.L_1447:
        /*0148*/ 	.byte	0x03, 0x50
        /*014a*/ 	.short	0x0000


	//----- nvinfo : EIATTR_MAXREG_COUNT
	.align		4
        /*014c*/ 	.byte	0x03, 0x1b
        /*014e*/ 	.short	0x00ff


	//----- nvinfo : EIATTR_NUM_BARRIERS
	.align		4
        /*0150*/ 	.byte	0x02, 0x4c
        /*0152*/ 	.byte	0x01
	.zero		1


	//----- nvinfo : EIATTR_MERCURY_ISA_VERSION
	.align		4
        /*0154*/ 	.byte	0x03, 0x5f
        /*0156*/ 	.short	0x0101


	//----- nvinfo : EIATTR_VRC_CTA_INIT_COUNT
	.align		4
        /*0158*/ 	.byte	0x02, 0x4a
	.zero		1
	.zero		1


	//----- nvinfo : EIATTR_EXIT_INSTR_OFFSETS
	.align		4
        /*015c*/ 	.byte	0x04, 0x1c
        /*015e*/ 	.short	(.L_1449 - .L_1448)


	//   ....[0]....
.L_1448:
        /*0160*/ 	.word	0x00000060


	//   ....[1]....
        /*0164*/ 	.word	0x00000290


	//   ....[2]....
        /*0168*/ 	.word	0x00000e60


	//   ....[3]....
        /*016c*/ 	.word	0x000126f0


	//   ....[4]....
        /*0170*/ 	.word	0x00012920


	//   ....[5]....
        /*0174*/ 	.word	0x00012b50


	//   ....[6]....
        /*0178*/ 	.word	0x00012c80


	//   ....[7]....
        /*017c*/ 	.word	0x00012d10


	//   ....[8]....
        /*0180*/ 	.word	0x00012d50


	//----- nvinfo : EIATTR_CRS_STACK_SIZE
	.align		4
.L_1449:
        /*0184*/ 	.byte	0x04, 0x1e
        /*0186*/ 	.short	(.L_1451 - .L_1450)
.L_1450:
        /*0188*/ 	.word	0x00000000


	//----- nvinfo : EIATTR_CBANK_PARAM_SIZE
	.align		4
.L_1451:
        /*018c*/ 	.byte	0x03, 0x19
        /*018e*/ 	.short	0x0074


	//----- nvinfo : EIATTR_PARAM_CBANK
	.align		4
        /*0190*/ 	.byte	0x04, 0x0a
        /*0192*/ 	.short	(.L_1453 - .L_1452)
	.align		4
.L_1452:
        /*0194*/ 	.word	index@(.nv.constant0._Z23gemm_half_q_half_kernelILi4ELi152ELb1ELb0ELi32EEvPK6__halfPKjS4_S2_PS0_iiiiPKtS7_iiiiiibS2_i)
        /*0198*/ 	.short	0x0380
        /*019a*/ 	.short	0x0074


	//----- nvinfo : EIATTR_SW_WAR
	.align		4
.L_1453:
        /*019c*/ 	.byte	0x04, 0x36
        /*019e*/ 	.short	(.L_1455 - .L_1454)
.L_1454:
        /*01a0*/ 	.word	0x00000008
.L_1455:


//--------------------- .nv.info._Z23gemm_half_q_half_kernelILi4ELi140ELb1ELb0ELi32EEvPK6__halfPKjS4_S2_PS0_iiiiPKtS7_iiiiiibS2_i --------------------------
	.section	.nv.info._Z23gemm_half_q_half_kernelILi4ELi140ELb1ELb0ELi32EEvPK6__halfPKjS4_S2_PS0_iiiiPKtS7_iiiiiibS2_i,"",@"SHT_CUDA_INFO"
	.sectionflags	@""
	.align	4


	//----- nvinfo : EIATTR_CUDA_API_VERSION
	.align		4
        /*0000*/ 	.byte	0x04, 0x37
        /*0002*/ 	.short	(.L_1457 - .L_1456)
.L_1456:
        /*0004*/ 	.word	0x00000082


	//----- nvinfo : EIATTR_KPARAM_INFO
	.align		4
.L_1457:
        /*0008*/ 	.byte	0x04, 0x17
        /*000a*/ 	.short	(.L_1459 - .L_1458)
.L_1458:
        /*000c*/ 	.word	0x00000000
        /*0010*/ 	.short	0x0013
        /*0012*/ 	.short	0x0070
        /*0014*/ 	.byte	0x00, 0xf0, 0x11, 0x00


	//----- nvinfo : EIATTR_KPARAM_INFO
	.align		4
.L_1459:
        /*0018*/ 	.byte	0x04, 0x17
        /*001a*/ 	.short	(.L_1461 - .L_1460)
.L_1460:
        /*001c*/ 	.word	0x00000000
        /*0020*/ 	.short	0x0012
        /*0022*/ 	.short	0x0068
        /*0024*/ 	.byte	0x00, 0xf5, 0x21, 0x00


	//----- nvinfo : EIATTR_KPARAM_INFO
	.align		4
.L_1461:
        /*0028*/ 	.byte	0x04, 0x17
        /*002a*/ 	.short	(.L_1463 - .L_1462)
.L_1462:
        /*002c*/ 	.word	0x00000000
        /*0030*/ 	.short	0x0011
        /*0032*/ 	.short	0x0060
        /*0034*/ 	.byte	0x00, 0xf0, 0x05, 0x00


	//----- nvinfo : EIATTR_KPARAM_INFO
	.align		4
.L_1463:
        /*0038*/ 	.byte	0x04, 0x17
        /*003a*/ 	.short	(.L_1465 - .L_1464)
.L_1464:
        /*003c*/ 	.word	0x00000000
        /*0040*/ 	.short	0x0010
        /*0042*/ 	.short	0x005c
        /*0044*/ 	.byte	0x00, 0xf0, 0x11, 0x00


	//----- nvinfo : EIATTR_KPARAM_INFO
	.align		4
.L_1465:
        /*0048*/ 	.byte	0x04, 0x17
        /*004a*/ 	.short	(.L_1467 - .L_1466)
.L_1466:
        /*004c*/ 	.word	0x00000000
        /*0050*/ 	.short	0x000f
        /*0052*/ 	.short	0x0058
        /*0054*/ 	.byte	0x00, 0xf0, 0x11, 0x00


	//----- nvinfo : EIATTR_KPARAM_INFO
	.align		4
.L_1467:
        /*0058*/ 	.byte	0x04, 0x17
        /*005a*/ 	.short	(.L_1469 - .L_1468)
.L_1468:
        /*005c*/ 	.word	0x00000000
        /*0060*/ 	.short	0x000e
        /*0062*/ 	.short	0x0054
        /*0064*/ 	.byte	0x00, 0xf0, 0x11, 0x00


	//----- nvinfo : EIATTR_KPARAM_INFO
	.align		4
.L_1469:
        /*0068*/ 	.byte	0x04, 0x17
        /*006a*/ 	.short	(.L_1471 - .L_1470)
.L_1470:
        /*006c*/ 	.word	0x00000000
        /*0070*/ 	.short	0x000d
        /*0072*/ 	.short	0x0050
        /*0074*/ 	.byte	0x00, 0xf0, 0x11, 0x00


	//----- nvinfo : EIATTR_KPARAM_INFO
	.align		4
.L_1471:
        /*0078*/ 	.byte	0x04, 0x17
        /*007a*/ 	.short	(.L_1473 - .L_1472)
.L_1472:
        /*007c*/ 	.word	0x00000000
        /*0080*/ 	.short	0x000c
        /*0082*/ 	.short	0x004c
        /*0084*/ 	.byte	0x00, 0xf0, 0x11, 0x00


	//----- nvinfo : EIATTR_KPARAM_INFO
	.align		4
.L_1473:
        /*0088*/ 	.byte	0x04, 0x17
        /*008a*/ 	.short	(.L_1475 - .L_1474)
.L_1474:
        /*008c*/ 	.word	0x00000000
        /*0090*/ 	.short	0x000b
        /*0092*/ 	.short	0x0048
        /*0094*/ 	.byte	0x00, 0xf0, 0x11, 0x00


	//----- nvinfo : EIATTR_KPARAM_INFO
	.align		4
.L_1475:
        /*0098*/ 	.byte	0x04, 0x17
        /*009a*/ 	.short	(.L_1477 - .L_1476)
.L_1476:
        /*009c*/ 	.word	0x00000000
        /*00a0*/ 	.short	0x000a
        /*00a2*/ 	.short	0x0040
        /*00a4*/ 	.byte	0x00, 0xf5, 0x21, 0x00


	//----- nvinfo : EIATTR_KPARAM_INFO
	.align		4
.L_1477:
        /*00a8*/ 	.byte	0x04, 0x17
        /*00aa*/ 	.short	(.L_1479 - .L_1478)
.L_1478:
        /*00ac*/ 	.word	0x00000000
        /*00b0*/ 	.short	0x0009
        /*00b2*/ 	.short	0x0038
        /*00b4*/ 	.byte	0x00, 0xf5, 0x21, 0x00


	//----- nvinfo : EIATTR_KPARAM_INFO
	.align		4
.L_1479:
        /*00b8*/ 	.byte	0x04, 0x17
        /*00ba*/ 	.short	(.L_1481 - .L_1480)
.L_1480:
        /*00bc*/ 	.word	0x00000000
        /*00c0*/ 	.short	0x0008
        /*00c2*/ 	.short	0x0034
        /*00c4*/ 	.byte	0x00, 0xf0, 0x11, 0x00


	//----- nvinfo : EIATTR_KPARAM_INFO
	.align		4
.L_1481:
        /*00c8*/ 	.byte	0x04, 0x17
        /*00ca*/ 	.short	(.L_1483 - .L_1482)
.L_1482:
        /*00cc*/ 	.word	0x00000000
        /*00d0*/ 	.short	0x0007
        /*00d2*/ 	.short	0x0030
        /*00d4*/ 	.byte	0x00, 0xf0, 0x11, 0x00


	//----- nvinfo : EIATTR_KPARAM_INFO
	.align		4
.L_1483:
        /*00d8*/ 	.byte	0x04, 0x17
        /*00da*/ 	.short	(.L_1485 - .L_1484)
.L_1484:
        /*00dc*/ 	.word	0x00000000
        /*00e0*/ 	.short	0x0006
        /*00e2*/ 	.short	0x002c
        /*00e4*/ 	.byte	0x00, 0xf0, 0x11, 0x00


	//----- nvinfo : EIATTR_KPARAM_INFO
	.align		4
.L_1485:
        /*00e8*/ 	.byte	0x04, 0x17
        /*00ea*/ 	.short	(.L_1487 - .L_1486)
.L_1486:
        /*00ec*/ 	.word	0x00000000
        /*00f0*/ 	.short	0x0005
        /*00f2*/ 	.short	0x0028
        /*00f4*/ 	.byte	0x00, 0xf0, 0x11, 0x00


	//----- nvinfo : EIATTR_KPARAM_INFO
	.align		4
.L_1487:
        /*00f8*/ 	.byte	0x04, 0x17
        /*00fa*/ 	.short	(.L_1489 - .L_1488)
.L_1488:
        /*00fc*/ 	.word	0x00000000
        /*0100*/ 	.short	0x0004
        /*0102*/ 	.short	0x0020
        /*0104*/ 	.byte	0x00, 0xf5, 0x21, 0x00


	//----- nvinfo : EIATTR_KPARAM_INFO
	.align		4
.L_1489:
        /*0108*/ 	.byte	0x04, 0x17
        /*010a*/ 	.short	(.L_1491 - .L_1490)
.L_1490:
        /*010c*/ 	.word	0x00000000
        /*0110*/ 	.short	0x0003
        /*0112*/ 	.short	0x0018
        /*0114*/ 	.byte	0x00, 0xf5, 0x21, 0x00


	//----- nvinfo : EIATTR_KPARAM_INFO
	.align		4
.L_1491:
        /*0118*/ 	.byte	0x04, 0x17
        /*011a*/ 	.short	(.L_1493 - .L_1492)
.L_1492:
        /*011c*/ 	.word	0x00000000
        /*0120*/ 	.short	0x0002
        /*0122*/ 	.short	0x0010
        /*0124*/ 	.byte	0x00, 0xf5, 0x21, 0x00


	//----- nvinfo : EIATTR_KPARAM_INFO
	.align		4
.L_1493:
        /*0128*/ 	.byte	0x04, 0x17
        /*012a*/ 	.short	(.L_1495 - .L_1494)
.L_1494:
        /*012c*/ 	.word	0x00000000
        /*0130*/ 	.short	0x0001
        /*0132*/ 	.short	0x0008
        /*0134*/ 	.byte	0x00, 0xf5, 0x21, 0x00


	//----- nvinfo : EIATTR_KPARAM_INFO
	.align		4
.L_1495:
        /*0138*/ 	.byte	0x04, 0x17
        /*013a*/ 	.short	(.L_1497 - .L_1496)
.L_1496:
        /*013c*/ 	.word	0x00000000
        /*0140*/ 	.short	0x0000
        /*0142*/ 	.short	0x0000
        /*0144*/ 	.byte	0x00, 0xf5, 0x21, 0x00


	//----- nvinfo : EIATTR_SPARSE_MMA_MASK
	.align		4
.L_1497:
        /*0148*/ 	.byte	0x03, 0x50
        /*014a*/ 	.short	0x0000


	//----- nvinfo : EIATTR_MAXREG_COUNT
	.align		4
        /*014c*/ 	.byte	0x03, 0x1b
        /*014e*/ 	.short	0x00ff


	//----- nvinfo : EIATTR_NUM_BARRIERS
	.align		4
        /*0150*/ 	.byte	0x02, 0x4c
        /*0152*/ 	.byte	0x01
	.zero		1


	//----- nvinfo : EIATTR_MERCURY_ISA_VERSION
	.align		4
        /*0154*/ 	.byte	0x03, 0x5f
        /*0156*/ 	.short	0x0101


	//----- nvinfo : EIATTR_VRC_CTA_INIT_COUNT
	.align		4
        /*0158*/ 	.byte	0x02, 0x4a
	.zero		1
	.zero		1


	//----- nvinfo : EIATTR_EXIT_INSTR_OFFSETS
	.align		4
        /*015c*/ 	.byte	0x04, 0x1c
        /*015e*/ 	.short	(.L_1499 - .L_1498)


	//   ....[0]....
.L_1498:
        /*0160*/ 	.word	0x00000050


	//   ....[1]....
        /*0164*/ 	.word	0x00000280


	//   ....[2]....
        /*0168*/ 	.word	0x00000e50


	//   ....[3]....
        /*016c*/ 	.word	0x000125a0


	//   ....[4]....
        /*0170*/ 	.word	0x000127d0


	//   ....[5]....
        /*0174*/ 	.word	0x00012a00


	//   ....[6]....
        /*0178*/ 	.word	0x00012b30


	//   ....[7]....
        /*017c*/ 	.word	0x00012bc0


	//   ....[8]....
        /*0180*/ 	.word	0x00012c00


	//----- nvinfo : EIATTR_CRS_STACK_SIZE
	.align		4
.L_1499:
        /*0184*/ 	.byte	0x04, 0x1e
        /*0186*/ 	.short	(.L_1501 - .L_1500)
.L_1500:
        /*0188*/ 	.word	0x00000000


	//----- nvinfo : EIATTR_CBANK_PARAM_SIZE
	.align		4
.L_1501:
        /*018c*/ 	.byte	0x03, 0x19
        /*018e*/ 	.short	0x0074


	//----- nvinfo : EIATTR_PARAM_CBANK
	.align		4
        /*0190*/ 	.byte	0x04, 0x0a
        /*0192*/ 	.short	(.L_1503 - .L_1502)
	.align		4
.L_1502:
        /*0194*/ 	.word	index@(.nv.constant0._Z23gemm_half_q_half_kernelILi4ELi140ELb1ELb0ELi32EEvPK6__halfPKjS4_S2_PS0_iiiiPKtS7_iiiiiibS2_i)
        /*0198*/ 	.short	0x0380
        /*019a*/ 	.short	0x0074


	//----- nvinfo : EIATTR_SW_WAR
	.align		4
.L_1503:
        /*019c*/ 	.byte	0x04, 0x36
        /*019e*/ 	.short	(.L_1505 - .L_1504)
.L_1504:
        /*01a0*/ 	.word	0x00000008
.L_1505:


//--------------------- .nv.info._Z23gemm_half_q_half_kernelILi4ELi20ELb1ELb0ELi32EEvPK6__halfPKjS4_S2_PS0_iiiiPKtS7_iiiiiibS2_i --------------------------
	.section	.nv.info._Z23gemm_half_q_half_kernelILi4ELi20ELb1ELb0ELi32EEvPK6__halfPKjS4_S2_PS0_iiiiPKtS7_iiiiiibS2_i,"",@"SHT_CUDA_INFO"
	.sectionflags	@""
	.align	4


	//----- nvinfo : EIATTR_CUDA_API_VERSION
	.align		4
        /*0000*/ 	.byte	0x04, 0x37
        /*0002*/ 	.short	(.L_1507 - .L_1506)
.L_1506:
        /*0004*/ 	.word	0x00000082


	//----- nvinfo : EIATTR_KPARAM_INFO
	.align		4
.L_1507:
        /*0008*/ 	.byte	0x04, 0x17
        /*000a*/ 	.short	(.L_1509 - .L_1508)
.L_1508:
        /*000c*/ 	.word	0x00000000
        /*0010*/ 	.short	0x0013
        /*0012*/ 	.short	0x0070
        /*0014*/ 	.byte	0x00, 0xf0, 0x11, 0x00


	//----- nvinfo : EIATTR_KPARAM_INFO
	.align		4
.L_1509:
        /*0018*/ 	.byte	0x04, 0x17
        /*001a*/ 	.short	(.L_1511 - .L_1510)
.L_1510:
        /*001c*/ 	.word	0x00000000
        /*0020*/ 	.short	0x0012
        /*0022*/ 	.short	0x0068
        /*0024*/ 	.byte	0x00, 0xf5, 0x21, 0x00


	//----- nvinfo : EIATTR_KPARAM_INFO
	.align		4
.L_1511:
        /*0028*/ 	.byte	0x04, 0x17
        /*002a*/ 	.short	(.L_1513 - .L_1512)
.L_1512:
        /*002c*/ 	.word	0x00000000
        /*0030*/ 	.short	0x0011
        /*0032*/ 	.short	0x0060
        /*0034*/ 	.byte	0x00, 0xf0, 0x05, 0x00


	//----- nvinfo : EIATTR_KPARAM_INFO
	.align		4
.L_1513:
        /*0038*/ 	.byte	0x04, 0x17
        /*003a*/ 	.short	(.L_1515 - .L_1514)
.L_1514:
        /*003c*/ 	.word	0x00000000
        /*0040*/ 	.short	0x0010
        /*0042*/ 	.short	0x005c
        /*0044*/ 	.byte	0x00, 0xf0, 0x11, 0x00


	//----- nvinfo : EIATTR_KPARAM_INFO
	.align		4
.L_1515:
        /*0048*/ 	.byte	0x04, 0x17
        /*004a*/ 	.short	(.L_1517 - .L_1516)
.L_1516:
        /*004c*/ 	.word	0x00000000
        /*0050*/ 	.short	0x000f
        /*0052*/ 	.short	0x0058
        /*0054*/ 	.byte	0x00, 0xf0, 0x11, 0x00


	//----- nvinfo : EIATTR_KPARAM_INFO
	.align		4
.L_1517:
        /*0058*/ 	.byte	0x04, 0x17
        /*005a*/ 	.short	(.L_1519 - .L_1518)
.L_1518:
        /*005c*/ 	.word	0x00000000
        /*0060*/ 	.short	0x000e
        /*0062*/ 	.short	0x0054
        /*0064*/ 	.byte	0x00, 0xf0, 0x11, 0x00


	//----- nvinfo : EIATTR_KPARAM_INFO
	.align		4
.L_1519:
        /*0068*/ 	.byte	0x04, 0x17
        /*006a*/ 	.short	(.L_1521 - .L_1520)
.L_1520:
        /*006c*/ 	.word	0x00000000
        /*0070*/ 	.short	0x000d
        /*0072*/ 	.short	0x0050
        /*0074*/ 	.byte	0x00, 0xf0, 0x11, 0x00


	//----- nvinfo : EIATTR_KPARAM_INFO
	.align		4
.L_1521:
        /*0078*/ 	.byte	0x04, 0x17
        /*007a*/ 	.short	(.L_1523 - .L_1522)
.L_1522:
        /*007c*/ 	.word	0x00000000
        /*0080*/ 	.short	0x000c
        /*0082*/ 	.short	0x004c
        /*0084*/ 	.byte	0x00, 0xf0, 0x11, 0x00


	//----- nvinfo : EIATTR_KPARAM_INFO
	.align		4
.L_1523:
        /*0088*/ 	.byte	0x04, 0x17
        /*008a*/ 	.short	(.L_1525 - .L_1524)
.L_1524:
        /*008c*/ 	.word	0x00000000
        /*0090*/ 	.short	0x000b
        /*0092*/ 	.short	0x0048
        /*0094*/ 	.byte	0x00, 0xf0, 0x11, 0x00


	//----- nvinfo : EIATTR_KPARAM_INFO
	.align		4
.L_1525:
        /*0098*/ 	.byte	0x04, 0x17
        /*009a*/ 	.short	(.L_1527 - .L_1526)
.L_1526:
        /*009c*/ 	.word	0x00000000
        /*00a0*/ 	.short	0x000a
        /*00a2*/ 	.short	0x0040
        /*00a4*/ 	.byte	0x00, 0xf5, 0x21, 0x00


	//----- nvinfo : EIATTR_KPARAM_INFO
	.align		4
.L_1527:
        /*00a8*/ 	.byte	0x04, 0x17
        /*00aa*/ 	.short	(.L_1529 - .L_1528)
.L_1528:
        /*00ac*/ 	.word	0x00000000
        /*00b0*/ 	.short	0x0009
        /*00b2*/ 	.short	0x0038
        /*00b4*/ 	.byte	0x00, 0xf5, 0x21, 0x00


	//----- nvinfo : EIATTR_KPARAM_INFO
	.align		4
.L_1529:
        /*00b8*/ 	.byte	0x04, 0x17
        /*00ba*/ 	.short	(.L_1531 - .L_1530)
.L_1530:
        /*00bc*/ 	.word	0x00000000
        /*00c0*/ 	.short	0x0008
        /*00c2*/ 	.short	0x0034
        /*00c4*/ 	.byte	0x00, 0xf0, 0x11, 0x00


	//----- nvinfo : EIATTR_KPARAM_INFO
	.align		4
.L_1531:
        /*00c8*/ 	.byte	0x04, 0x17
        /*00ca*/ 	.short	(.L_1533 - .L_1532)
.L_1532:
        /*00cc*/ 	.word	0x00000000
        /*00d0*/ 	.short	0x0007
        /*00d2*/ 	.short	0x0030
        /*00d4*/ 	.byte	0x00, 0xf0, 0x11, 0x00


	//----- nvinfo : EIATTR_KPARAM_INFO
	.align		4
.L_1533:
        /*00d8*/ 	.byte	0x04, 0x17
        /*00da*/ 	.short	(.L_1535 - .L_1534)
.L_1534:
        /*00dc*/ 	.word	0x00000000
        /*00e0*/ 	.short	0x0006
        /*00e2*/ 	.short	0x002c
        /*00e4*/ 	.byte	0x00, 0xf0, 0x11, 0x00


	//----- nvinfo : EIATTR_KPARAM_INFO
	.align		4
.L_1535:
        /*00e8*/ 	.byte	0x04, 0x17
        /*00ea*/ 	.short	(.L_1537 - .L_1536)
.L_1536:
        /*00ec*/ 	.word	0x00000000
        /*00f0*/ 	.short	0x0005
        /*00f2*/ 	.short	0x0028
        /*00f4*/ 	.byte	0x00, 0xf0, 0x11, 0x00


	//----- nvinfo : EIATTR_KPARAM_INFO
	.align		4
.L_1537:
        /*00f8*/ 	.byte	0x04, 0x17
        /*00fa*/ 	.short	(.L_1539 - .L_1538)
.L_1538:
        /*00fc*/ 	.word	0x00000000
        /*0100*/ 	.short	0x0004
        /*0102*/ 	.short	0x0020
        /*0104*/ 	.byte	0x00, 0xf5, 0x21, 0x00


	//----- nvinfo : EIATTR_KPARAM_INFO
	.align		4
.L_1539:
        /*0108*/ 	.byte	0x04, 0x17
        /*010a*/ 	.short	(.L_1541 - .L_1540)
.L_1540:
        /*010c*/ 	.word	0x00000000
        /*0110*/ 	.short	0x0003
        /*0112*/ 	.short	0x0018
        /*0114*/ 	.byte	0x00, 0xf5, 0x21, 0x00


	//----- nvinfo : EIATTR_KPARAM_INFO
	.align		4
.L_1541:
        /*0118*/ 	.byte	0x04, 0x17
        /*011a*/ 	.short	(.L_1543 - .L_1542)
.L_1542:
        /*011c*/ 	.word	0x00000000
        /*0120*/ 	.short	0x0002
        /*0122*/ 	.short	0x0010
        /*0124*/ 	.byte	0x00, 0xf5, 0x21, 0x00


	//----- nvinfo : EIATTR_KPARAM_INFO
	.align		4
.L_1543:
        /*0128*/ 	.byte	0x04, 0x17
        /*012a*/ 	.short	(.L_1545 - .L_1544)
.L_1544:
        /*012c*/ 	.word	0x00000000
        /*0130*/ 	.short	0x0001
        /*0132*/ 	.short	0x0008
        /*0134*/ 	.byte	0x00, 0xf5, 0x21, 0x00


	//----- nvinfo : EIATTR_KPARAM_INFO
	.align		4
.L_1545:
        /*0138*/ 	.byte	0x04, 0x17
        /*013a*/ 	.short	(.L_1547 - .L_1546)
.L_1546:
        /*013c*/ 	.word	0x00000000
        /*0140*/ 	.short	0x0000
        /*0142*/ 	.short	0x0000
        /*0144*/ 	.byte	0x00, 0xf5, 0x21, 0x00


	//----- nvinfo : EIATTR_SPARSE_MMA_MASK
	.align		4
.L_1547:
        /*0148*/ 	.byte	0x03, 0x50
        /*014a*/ 	.short	0x0000


	//----- nvinfo : EIATTR_MAXREG_COUNT
	.align		4
        /*014c*/ 	.byte	0x03, 0x1b
        /*014e*/ 	.short	0x00ff


	//----- nvinfo : EIATTR_NUM_BARRIERS
	.align		4
        /*0150*/ 	.byte	0x02, 0x4c
        /*0152*/ 	.byte	0x01
	.zero		1


	//----- nvinfo : EIATTR_MERCURY_ISA_VERSION
	.align		4
        /*0154*/ 	.byte	0x03, 0x5f
        /*0156*/ 	.short	0x0101


	//----- nvinfo : EIATTR_VRC_CTA_INIT_COUNT
	.align		4
        /*0158*/ 	.byte	0x02, 0x4a
	.zero		1
	.zero		1


	//----- nvinfo : EIATTR_EXIT_INSTR_OFFSETS
	.align		4
        /*015c*/ 	.byte	0x04, 0x1c
        /*015e*/ 	.short	(.L_1549 - .L_1548)


	//   ....[0]....
.L_1548:
        /*0160*/ 	.word	0x00000060


	//   ....[1]....
        /*0164*/ 	.word	0x00000280


	//   ....[2]....
        /*0168*/ 	.word	0x00000e50


	//   ....[3]....
        /*016c*/ 	.word	0x00006650


	//   ....[4]....
        /*0170*/ 	.word	0x00006880


	//   ....[5]....
        /*0174*/ 	.word	0x00006ab0


	//   ....[6]....
        /*0178*/ 	.word	0x00006be0


	//   ....[7]....
        /*017c*/ 	.word	0x00006c70


	//   ....[8]....
        /*0180*/ 	.word	0x00006cb0


	//----- nvinfo : EIATTR_CRS_STACK_SIZE
	.align		4
.L_1549:
        /*0184*/ 	.byte	0x04, 0x1e
        /*0186*/ 	.short	(.L_1551 - .L_1550)
.L_1550:
        /*0188*/ 	.word	0x00000000


	//----- nvinfo : EIATTR_CBANK_PARAM_SIZE
	.align		4
.L_1551:
        /*018c*/ 	.byte	0x03, 0x19
        /*018e*/ 	.short	0x0074


	//----- nvinfo : EIATTR_PARAM_CBANK
	.align		4
        /*0190*/ 	.byte	0x04, 0x0a
        /*0192*/ 	.short	(.L_1553 - .L_1552)
	.align		4
.L_1552:
        /*0194*/ 	.word	index@(.nv.constant0._Z23gemm_half_q_half_kernelILi4ELi20ELb1ELb0ELi32EEvPK6__halfPKjS4_S2_PS0_iiiiPKtS7_iiiiiibS2_i)
        /*0198*/ 	.short	0x0380
        /*019a*/ 	.short	0x0074


	//----- nvinfo : EIATTR_SW_WAR
	.align		4
.L_1553:
        /*019c*/ 	.byte	0x04, 0x36
        /*019e*/ 	.short	(.L_1555 - .L_1554)
.L_1554:
        /*01a0*/ 	.word	0x00000008
.L_1555:


//--------------------- .nv.info._Z23gemm_half_q_half_kernelILi4ELi38ELb1ELb0ELi32EEvPK6__halfPKjS4_S2_PS0_iiiiPKtS7_iiiiiibS2_i --------------------------
	.section	.nv.info._Z23gemm_half_q_half_kernelILi4ELi38ELb1ELb0ELi32EEvPK6__halfPKjS4_S2_PS0_iiiiPKtS7_iiiiiibS2_i,"",@"SHT_CUDA_INFO"
	.sectionflags	@""
	.align	4


	//----- nvinfo : EIATTR_CUDA_API_VERSION
	.align		4
        /*0000*/ 	.byte	0x04, 0x37
        /*0002*/ 	.short	(.L_1557 - .L_1556)
.L_1556:
        /*0004*/ 	.word	0x00000082


	//----- nvinfo : EIATTR_KPARAM_INFO
	.align		4
.L_1557:
        /*0008*/ 	.byte	0x04, 0x17
        /*000a*/ 	.short	(.L_1559 - .L_1558)
.L_1558:
        /*000c*/ 	.word	0x00000000
        /*0010*/ 	.short	0x0013
        /*0012*/ 	.short	0x0070
        /*0014*/ 	.byte	0x00, 0xf0, 0x11, 0x00


	//----- nvinfo : EIATTR_KPARAM_INFO
	.align		4
.L_1559:
        /*0018*/ 	.byte	0x04, 0x17
        /*001a*/ 	.short	(.L_1561 - .L_1560)
.L_1560:
        /*001c*/ 	.word	0x00000000
        /*0020*/ 	.short	0x0012
        /*0022*/ 	.short	0x0068
        /*0024*/ 	.byte	0x00, 0xf5, 0x21, 0x00


	//----- nvinfo : EIATTR_KPARAM_INFO
	.align		4
.L_1561:
        /*0028*/ 	.byte	0x04, 0x17
        /*002a*/ 	.short	(.L_1563 - .L_1562)
.L_1562:
        /*002c*/ 	.word	0x00000000
        /*0030*/ 	.short	0x0011
        /*0032*/ 	.short	0x0060
        /*0034*/ 	.byte	0x00, 0xf0, 0x05, 0x00


	//----- nvinfo : EIATTR_KPARAM_INFO
	.align		4
.L_1563:
        /*0038*/ 	.byte	0x04, 0x17
        /*003a*/ 	.short	(.L_1565 - .L_1564)
.L_1564:
        /*003c*/ 	.word	0x00000000
        /*0040*/ 	.short	0x0010
        /*0042*/ 	.short	0x005c
        /*0044*/ 	.byte	0x00, 0xf0, 0x11, 0x00


	//----- nvinfo : EIATTR_KPARAM_INFO
	.align		4
.L_1565:
        /*0048*/ 	.byte	0x04, 0x17
        /*004a*/ 	.short	(.L_1567 - .L_1566)
.L_1566:
        /*004c*/ 	.word	0x00000000
        /*0050*/ 	.short	0x000f
        /*0052*/ 	.short	0x0058
        /*0054*/ 	.byte	0x00, 0xf0, 0x11, 0x00


	//----- nvinfo : EIATTR_KPARAM_INFO
	.align		4
.L_1567:
        /*0058*/ 	.byte	0x04, 0x17
        /*005a*/ 	.short	(.L_1569 - .L_1568)
.L_1568:
        /*005c*/ 	.word	0x00000000
        /*0060*/ 	.short	0x000e
        /*0062*/ 	.short	0x0054
        /*0064*/ 	.byte	0x00, 0xf0, 0x11, 0x00


	//----- nvinfo : EIATTR_KPARAM_INFO
	.align		4
.L_1569:
        /*0068*/ 	.byte	0x04, 0x17
        /*006a*/ 	.short	(.L_1571 - .L_1570)
.L_1570:
        /*006c*/ 	.word	0x00000000
        /*0070*/ 	.short	0x000d
        /*0072*/ 	.short	0x0050
        /*0074*/ 	.byte	0x00, 0xf0, 0x11, 0x00


	//----- nvinfo : EIATTR_KPARAM_INFO
	.align		4
.L_1571:
        /*0078*/ 	.byte	0x04, 0x17
        /*007a*/ 	.short	(.L_1573 - .L_1572)
.L_1572:
        /*007c*/ 	.word	0x00000000
        /*0080*/ 	.short	0x000c
        /*0082*/ 	.short	0x004c
        /*0084*/ 	.byte	0x00, 0xf0, 0x11, 0x00


	//----- nvinfo : EIATTR_KPARAM_INFO
	.align		4
.L_1573:
        /*0088*/ 	.byte	0x04, 0x17
        /*008a*/ 	.short	(.L_1575 - .L_1574)
.L_1574:
        /*008c*/ 	.word	0x00000000
        /*0090*/ 	.short	0x000b
        /*0092*/ 	.short	0x0048
        /*0094*/ 	.byte	0x00, 0xf0, 0x11, 0x00


	//----- nvinfo : EIATTR_KPARAM_INFO
	.align		4
.L_1575:
        /*0098*/ 	.byte	0x04, 0x17
        /*009a*/ 	.short	(.L_1577 - .L_1576)
.L_1576:
        /*009c*/ 	.word	0x00000000
        /*00a0*/ 	.short	0x000a
        /*00a2*/ 	.short	0x0040
        /*00a4*/ 	.byte	0x00, 0xf5, 0x21, 0x00


	//----- nvinfo : EIATTR_KPARAM_INFO
	.align		4
.L_1577:
        /*00a8*/ 	.byte	0x04, 0x17
        /*00aa*/ 	.short	(.L_1579 - .L_1578)
.L_1578:
        /*00ac*/ 	.word	0x00000000
        /*00b0*/ 	.short	0x0009
        /*00b2*/ 	.short	0x0038
        /*00b4*/ 	.byte	0x00, 0xf5, 0x21, 0x00


	//----- nvinfo : EIATTR_KPARAM_INFO
	.align		4
.L_1579:
        /*00b8*/ 	.byte	0x04, 0x17
        /*00ba*/ 	.short	(.L_1581 - .L_1580)
.L_1580:
        /*00bc*/ 	.word	0x00000000
        /*00c0*/ 	.short	0x0008
        /*00c2*/ 	.short	0x0034
        /*00c4*/ 	.byte	0x00, 0xf0, 0x11, 0x00


	//----- nvinfo : EIATTR_KPARAM_INFO
	.align		4
.L_1581:
        /*00c8*/ 	.byte	0x04, 0x17
        /*00ca*/ 	.short	(.L_1583 - .L_1582)
.L_1582:
        /*00cc*/ 	.word	0x00000000
        /*00d0*/ 	.short	0x0007
        /*00d2*/ 	.short	0x0030
        /*00d4*/ 	.byte	0x00, 0xf0, 0x11, 0x00


	//----- nvinfo : EIATTR_KPARAM_INFO
	.align		4
.L_1583:
        /*00d8*/ 	.byte	0x04, 0x17
        /*00da*/ 	.short	(.L_1585 - .L_1584)
.L_1584:
        /*00dc*/ 	.word	0x00000000
        /*00e0*/ 	.short	0x0006
        /*00e2*/ 	.short	0x002c
        /*00e4*/ 	.byte	0x00, 0xf0, 0x11, 0x00


	//----- nvinfo : EIATTR_KPARAM_INFO
	.align		4
.L_1585:
        /*00e8*/ 	.byte	0x04, 0x17
        /*00ea*/ 	.short	(.L_1587 - .L_1586)
.L_1586:
        /*00ec*/ 	.word	0x00000000
        /*00f0*/ 	.short	0x0005
        /*00f2*/ 	.short	0x0028
        /*00f4*/ 	.byte	0x00, 0xf0, 0x11, 0x00


	//----- nvinfo : EIATTR_KPARAM_INFO
	.align		4
.L_1587:
        /*00f8*/ 	.byte	0x04, 0x17
        /*00fa*/ 	.short	(.L_1589 - .L_1588)
.L_1588:
        /*00fc*/ 	.word	0x00000000
        /*0100*/ 	.short	0x0004
        /*0102*/ 	.short	0x0020
        /*0104*/ 	.byte	0x00, 0xf5, 0x21, 0x00


	//----- nvinfo : EIATTR_KPARAM_INFO
	.align		4
.L_1589:
        /*0108*/ 	.byte	0x04, 0x17
        /*010a*/ 	.short	(.L_1591 - .L_1590)
.L_1590:
        /*010c*/ 	.word	0x00000000
        /*0110*/ 	.short	0x0003
        /*0112*/ 	.short	0x0018
        /*0114*/ 	.byte	0x00, 0xf5, 0x21, 0x00


	//----- nvinfo : EIATTR_KPARAM_INFO
	.align		4
.L_1591:
        /*0118*/ 	.byte	0x04, 0x17
        /*011a*/ 	.short	(.L_1593 - .L_1592)
.L_1592:
        /*011c*/ 	.word	0x00000000
        /*0120*/ 	.short	0x0002
        /*0122*/ 	.short	0x0010
        /*0124*/ 	.byte	0x00, 0xf5, 0x21, 0x00


	//----- nvinfo : EIATTR_KPARAM_INFO
	.align		4
.L_1593:
        /*0128*/ 	.byte	0x04, 0x17
        /*012a*/ 	.short	(.L_1595 - .L_1594)
.L_1594:
        /*012c*/ 	.word	0x00000000
        /*0130*/ 	.short	0x0001
        /*0132*/ 	.short	0x0008
        /*0134*/ 	.byte	0x00, 0xf5, 0x21, 0x00


	//----- nvinfo : EIATTR_KPARAM_INFO
	.align		4
.L_1595:
        /*0138*/ 	.byte	0x04, 0x17
        /*013a*/ 	.short	(.L_1597 - .L_1596)
.L_1596:
        /*013c*/ 	.word	0x00000000
        /*0140*/ 	.short	0x0000
        /*0142*/ 	.short	0x0000
        /*0144*/ 	.byte	0x00, 0xf5, 0x21, 0x00


	//----- nvinfo : EIATTR_SPARSE_MMA_MASK
	.align		4
.L_1597:
        /*0148*/ 	.byte	0x03, 0x50
        /*014a*/ 	.short	0x0000


	//----- nvinfo : EIATTR_MAXREG_COUNT
	.align		4
        /*014c*/ 	.byte	0x03, 0x1b
        /*014e*/ 	.short	0x00ff


	//----- nvinfo : EIATTR_NUM_BARRIERS
	.align		4
        /*0150*/ 	.byte	0x02, 0x4c
        /*0152*/ 	.byte	0x01
	.zero		1


	//----- nvinfo : EIATTR_MERCURY_ISA_VERSION
	.align		4
        /*0154*/ 	.byte	0x03, 0x5f
        /*0156*/ 	.short	0x0101


	//----- nvinfo : EIATTR_VRC_CTA_INIT_COUNT
	.align		4
        /*0158*/ 	.byte	0x02, 0x4a
	.zero		1
	.zero		1


	//----- nvinfo : EIATTR_EXIT_INSTR_OFFSETS
	.align		4
        /*015c*/ 	.byte	0x04, 0x1c
        /*015e*/ 	.short	(.L_1599 - .L_1598)


	//   ....[0]....
.L_1598:
        /*0160*/ 	.word	0x00000060


	//   ....[1]....
        /*0164*/ 	.word	0x00000290


	//   ....[2]....
        /*0168*/ 	.word	0x00000e60


	//   ....[3]....
        /*016c*/ 	.word	0x00007de0


	//   ....[4]....
        /*0170*/ 	.word	0x00008010


	//   ....[5]....
        /*0174*/ 	.word	0x00008240


	//   ....[6]....
        /*0178*/ 	.word	0x00008370


	//   ....[7]....
        /*017c*/ 	.word	0x00008400


	//   ....[8]....
        /*0180*/ 	.word	0x00008440


	//----- nvinfo : EIATTR_CRS_STACK_SIZE
	.align		4
.L_1599:
        /*0184*/ 	.byte	0x04, 0x1e
        /*0186*/ 	.short	(.L_1601 - .L_1600)
.L_1600:
        /*0188*/ 	.word	0x00000000


	//----- nvinfo : EIATTR_CBANK_PARAM_SIZE
	.align		4
.L_1601:
        /*018c*/ 	.byte	0x03, 0x19
        /*018e*/ 	.short	0x0074


	//----- nvinfo : EIATTR_PARAM_CBANK
	.align		4
        /*0190*/ 	.byte	0x04, 0x0a
        /*0192*/ 	.short	(.L_1603 - .L_1602)
	.align		4
.L_1602:
        /*0194*/ 	.word	index@(.nv.constant0._Z23gemm_half_q_half_kernelILi4ELi38ELb1ELb0ELi32EEvPK6__halfPKjS4_S2_PS0_iiiiPKtS7_iiiiiibS2_i)
        /*0198*/ 	.short	0x0380
        /*019a*/ 	.short	0x0074


	//----- nvinfo : EIATTR_SW_WAR
	.align		4
.L_1603:
        /*019c*/ 	.byte	0x04, 0x36
        /*019e*/ 	.short	(.L_1605 - .L_1604)
.L_1604:
        /*01a0*/ 	.word	0x00000008
.L_1605:


//--------------------- .nv.info._Z23gemm_half_q_half_kernelILi4ELi128ELb1ELb0ELi32EEvPK6__halfPKjS4_S2_PS0_iiiiPKtS7_iiiiiibS2_i --------------------------
	.section	.nv.info._Z23gemm_half_q_half_kernelILi4ELi128ELb1ELb0ELi32EEvPK6__halfPKjS4_S2_PS0_iiiiPKtS7_iiiiiibS2_i,"",@"SHT_CUDA_INFO"
	.sectionflags	@""
	.align	4


	//----- nvinfo : EIATTR_CUDA_API_VERSION
	.align		4
        /*0000*/ 	.byte	0x04, 0x37
        /*0002*/ 	.short	(.L_1607 - .L_1606)
.L_1606:
        /*0004*/ 	.word	0x00000082


	//----- nvinfo : EIATTR_KPARAM_INFO
	.align		4
.L_1607:
        /*0008*/ 	.byte	0x04, 0x17
        /*000a*/ 	.short	(.L_1609 - .L_1608)
.L_1608:
        /*000c*/ 	.word	0x00000000
        /*0010*/ 	.short	0x0013
        /*0012*/ 	.short	0x0070
        /*0014*/ 	.byte	0x00, 0xf0, 0x11, 0x00


	//----- nvinfo : EIATTR_KPARAM_INFO
	.align		4
.L_1609:
        /*0018*/ 	.byte	0x04, 0x17
        /*001a*/ 	.short	(.L_1611 - .L_1610)
.L_1610:
        /*001c*/ 	.word	0x00000000
        /*0020*/ 	.short	0x0012
        /*0022*/ 	.short	0x0068
        /*0024*/ 	.byte	0x00, 0xf5, 0x21, 0x00


	//----- nvinfo : EIATTR_KPARAM_INFO
	.align		4
.L_1611:
        /*0028*/ 	.byte	0x04, 0x17
        /*002a*/ 	.short	(.L_1613 - .L_1612)
.L_1612:
        /*002c*/ 	.word	0x00000000
        /*0030*/ 	.short	0x0011
        /*0032*/ 	.short	0x0060
        /*0034*/ 	.byte	0x00, 0xf0, 0x05, 0x00


	//----- nvinfo : EIATTR_KPARAM_INFO
	.align		4
.L_1613:
        /*0038*/ 	.byte	0x04, 0x17
        /*003a*/ 	.short	(.L_1615 - .L_1614)
.L_1614:
        /*003c*/ 	.word	0x00000000
        /*0040*/ 	.short	0x0010
        /*0042*/ 	.short	0x005c
        /*0044*/ 	.byte	0x00, 0xf0, 0x11, 0x00


	//----- nvinfo : EIATTR_KPARAM_INFO
	.align		4
.L_1615:
        /*0048*/ 	.byte	0x04, 0x17
        /*004a*/ 	.short	(.L_1617 - .L_1616)
.L_1616:
        /*004c*/ 	.word	0x00000000
        /*0050*/ 	.short	0x000f
        /*0052*/ 	.short	0x0058
        /*0054*/ 	.byte	0x00, 0xf0, 0x11, 0x00


	//----- nvinfo : EIATTR_KPARAM_INFO
	.align		4
.L_1617:
        /*0058*/ 	.byte	0x04, 0x17
        /*005a*/ 	.short	(.L_1619 - .L_1618)
.L_1618:
        /*005c*/ 	.word	0x00000000
        /*0060*/ 	.short	0x000e
        /*0062*/ 	.short	0x0054
        /*0064*/ 	.byte	0x00, 0xf0, 0x11, 0x00


	//----- nvinfo : EIATTR_KPARAM_INFO
	.align		4
.L_1619:
        /*0068*/ 	.byte	0x04, 0x17
        /*006a*/ 	.short	(.L_1621 - .L_1620)
.L_1620:
        /*006c*/ 	.word	0x00000000
        /*0070*/ 	.short	0x000d
        /*0072*/ 	.short	0x0050
        /*0074*/ 	.byte	0x00, 0xf0, 0x11, 0x00


	//----- nvinfo : EIATTR_KPARAM_INFO
	.align		4
.L_1621:
        /*0078*/ 	.byte	0x04, 0x17
        /*007a*/ 	.short	(.L_1623 - .L_1622)
.L_1622:
        /*007c*/ 	.word	0x00000000
        /*0080*/ 	.short	0x000c
        /*0082*/ 	.short	0x004c
        /*0084*/ 	.byte	0x00, 0xf0, 0x11, 0x00


	//----- nvinfo : EIATTR_KPARAM_INFO
	.align		4
.L_1623:
        /*0088*/ 	.byte	0x04, 0x17
        /*008a*/ 	.short	(.L_1625 - .L_1624)
.L_1624:
        /*008c*/ 	.word	0x00000000
        /*0090*/ 	.short	0x000b
        /*0092*/ 	.short	0x0048
        /*0094*/ 	.byte	0x00, 0xf0, 0x11, 0x00


	//----- nvinfo : EIATTR_KPARAM_INFO
	.align		4
.L_1625:
        /*0098*/ 	.byte	0x04, 0x17
        /*009a*/ 	.short	(.L_1627 - .L_1626)
.L_1626:
        /*009c*/ 	.word	0x00000000
        /*00a0*/ 	.short	0x000a
        /*00a2*/ 	.short	0x0040
        /*00a4*/ 	.byte	0x00, 0xf5, 0x21, 0x00


	//----- nvinfo : EIATTR_KPARAM_INFO
	.align		4
.L_1627:
        /*00a8*/ 	.byte	0x04, 0x17
        /*00aa*/ 	.short	(.L_1629 - .L_1628)
.L_1628:
        /*00ac*/ 	.word	0x00000000
        /*00b0*/ 	.short	0x0009
        /*00b2*/ 	.short	0x0038
        /*00b4*/ 	.byte	0x00, 0xf5, 0x21, 0x00


	//----- nvinfo : EIATTR_KPARAM_INFO
	.align		4
.L_1629:
        /*00b8*/ 	.byte	0x04, 0x17
        /*00ba*/ 	.short	(.L_1631 - .L_1630)
.L_1630:
        /*00bc*/ 	.word	0x00000000
        /*00c0*/ 	.short	0x0008
        /*00c2*/ 	.short	0x0034
        /*00c4*/ 	.byte	0x00, 0xf0, 0x11, 0x00


	//----- nvinfo : EIATTR_KPARAM_INFO
	.align		4
.L_1631:
        /*00c8*/ 	.byte	0x04, 0x17
        /*00ca*/ 	.short	(.L_1633 - .L_1632)
.L_1632:
        /*00cc*/ 	.word	0x00000000
        /*00d0*/ 	.short	0x0007
        /*00d2*/ 	.short	0x0030
        /*00d4*/ 	.byte	0x00, 0xf0, 0x11, 0x00


	//----- nvinfo : EIATTR_KPARAM_INFO
	.align		4
.L_1633:
        /*00d8*/ 	.byte	0x04, 0x17
        /*00da*/ 	.short	(.L_1635 - .L_1634)
.L_1634:
        /*00dc*/ 	.word	0x00000000
        /*00e0*/ 	.short	0x0006
        /*00e2*/ 	.short	0x002c
        /*00e4*/ 	.byte	0x00, 0xf0, 0x11, 0x00


	//----- nvinfo : EIATTR_KPARAM_INFO
	.align		4
.L_1635:
        /*00e8*/ 	.byte	0x04, 0x17
        /*00ea*/ 	.short	(.L_1637 - .L_1636)
.L_1636:
        /*00ec*/ 	.word	0x00000000
        /*00f0*/ 	.short	0x0005
        /*00f2*/ 	.short	0x0028
        /*00f4*/ 	.byte	0x00, 0xf0, 0x11, 0x00


	//----- nvinfo : EIATTR_KPARAM_INFO
	.align		4
.L_1637:
        /*00f8*/ 	.byte	0x04, 0x17
        /*00fa*/ 	.short	(.L_1639 - .L_1638)
.L_1638:
        /*00fc*/ 	.word	0x00000000
        /*0100*/ 	.short	0x0004
        /*0102*/ 	.short	0x0020
        /*0104*/ 	.byte	0x00, 0xf5, 0x21, 0x00


	//----- nvinfo : EIATTR_KPARAM_INFO
	.align		4
.L_1639:
        /*0108*/ 	.byte	0x04, 0x17
        /*010a*/ 	.short	(.L_1641 - .L_1640)
.L_1640:
        /*010c*/ 	.word	0x00000000
        /*0110*/ 	.short	0x0003
        /*0112*/ 	.short	0x0018
        /*0114*/ 	.byte	0x00, 0xf5, 0x21, 0x00


	//----- nvinfo : EIATTR_KPARAM_INFO
	.align		4
.L_1641:
        /*0118*/ 	.byte	0x04, 0x17
        /*011a*/ 	.short	(.L_1643 - .L_1642)
.L_1642:
        /*011c*/ 	.word	0x00000000
        /*0120*/ 	.short	0x0002
        /*0122*/ 	.short	0x0010
        /*0124*/ 	.byte	0x00, 0xf5, 0x21, 0x00


	//----- nvinfo : EIATTR_KPARAM_INFO
	.align		4
.L_1643:
        /*0128*/ 	.byte	0x04, 0x17
        /*012a*/ 	.short	(.L_1645 - .L_1644)
.L_1644:
        /*012c*/ 	.word	0x00000000
        /*0130*/ 	.short	0x0001
        /*0132*/ 	.short	0x0008
        /*0134*/ 	.byte	0x00, 0xf5, 0x21, 0x00


	//----- nvinfo : EIATTR_KPARAM_INFO
	.align		4
.L_1645:
        /*0138*/ 	.byte	0x04, 0x17
        /*013a*/ 	.short	(.L_1647 - .L_1646)
.L_1646:
        /*013c*/ 	.word	0x00000000
        /*0140*/ 	.short	0x0000
        /*0142*/ 	.short	0x0000
        /*0144*/ 	.byte	0x00, 0xf5, 0x21, 0x00


	//----- nvinfo : EIATTR_SPARSE_MMA_MASK
	.align		4
.L_1647:
        /*0148*/ 	.byte	0x03, 0x50
        /*014a*/ 	.short	0x0000


	//----- nvinfo : EIATTR_MAXREG_COUNT
	.align		4
        /*014c*/ 	.byte	0x03, 0x1b
        /*014e*/ 	.short	0x00ff


	//----- nvinfo : EIATTR_NUM_BARRIERS
	.align		4
        /*0150*/ 	.byte	0x02, 0x4c
        /*0152*/ 	.byte	0x01
	.zero		1


	//----- nvinfo : EIATTR_MERCURY_ISA_VERSION
	.align		4
        /*0154*/ 	.byte	0x03, 0x5f
        /*0156*/ 	.short	0x0101


	//----- nvinfo : EIATTR_VRC_CTA_INIT_COUNT
	.align		4
        /*0158*/ 	.byte	0x02, 0x4a
	.zero		1
	.zero		1


	//----- nvinfo : EIATTR_EXIT_INSTR_OFFSETS
	.align		4
        /*015c*/ 	.byte	0x04, 0x1c
        /*015e*/ 	.short	(.L_1649 - .L_1648)


	//   ....[0]....
.L_1648:
        /*0160*/ 	.word	0x00000060


	//   ....[1]....
        /*0164*/ 	.word	0x000002b0


	//   ....[2]....
        /*0168*/ 	.word	0x00000e60


	//   ....[3]....
        /*016c*/ 	.word	0x00009a20


	//   ....[4]....
        /*0170*/ 	.word	0x00009c80


	//   ....[5]....
        /*0174*/ 	.word	0x00009ed0


	//   ....[6]....
        /*0178*/ 	.word	0x0000a020


	//   ....[7]....
        /*017c*/ 	.word	0x0000a0b0


	//   ....[8]....
        /*0180*/ 	.word	0x0000a0f0


	//----- nvinfo : EIATTR_CRS_STACK_SIZE
	.align		4
.L_1649:
        /*0184*/ 	.byte	0x04, 0x1e
        /*0186*/ 	.short	(.L_1651 - .L_1650)
.L_1650:
        /*0188*/ 	.word	0x00000000


	//----- nvinfo : EIATTR_CBANK_PARAM_SIZE
	.align		4
.L_1651:
        /*018c*/ 	.byte	0x03, 0x19
        /*018e*/ 	.short	0x0074


	//----- nvinfo : EIATTR_PARAM_CBANK
	.align		4
        /*0190*/ 	.byte	0x04, 0x0a
        /*0192*/ 	.short	(.L_1653 - .L_1652)
	.align		4
.L_1652:
        /*0194*/ 	.word	index@(.nv.constant0._Z23gemm_half_q_half_kernelILi4ELi128ELb1ELb0ELi32EEvPK6__halfPKjS4_S2_PS0_iiiiPKtS7_iiiiiibS2_i)
        /*0198*/ 	.short	0x0380
        /*019a*/ 	.short	0x0074


	//----- nvinfo : EIATTR_SW_WAR
	.align		4
.L_1653:
        /*019c*/ 	.byte	0x04, 0x36
        /*019e*/ 	.short	(.L_1655 - .L_1654)
.L_1654:
        /*01a0*/ 	.word	0x00000008
.L_1655:


//--------------------- .nv.info._Z23gemm_half_q_half_kernelILi3ELi190ELb1ELb0ELi64EEvPK6__halfPKjS4_S2_PS0_iiiiPKtS7_iiiiiibS2_i --------------------------
	.section	.nv.info._Z23gemm_half_q_half_kernelILi3ELi190ELb1ELb0ELi64EEvPK6__halfPKjS4_S2_PS0_iiiiPKtS7_iiiiiibS2_i,"",@"SHT_CUDA_INFO"
	.sectionflags	@""
	.align	4


	//----- nvinfo : EIATTR_CUDA_API_VERSION
	.align		4
        /*0000*/ 	.byte	0x04, 0x37
        /*0002*/ 	.short	(.L_1657 - .L_1656)
.L_1656:
        /*0004*/ 	.word	0x00000082


	//----- nvinfo : EIATTR_KPARAM_INFO
	.align		4
.L_1657:
        /*0008*/ 	.byte	0x04, 0x17
        /*000a*/ 	.short	(.L_1659 - .L_1658)
.L_1658:
        /*000c*/ 	.word	0x00000000
        /*0010*/ 	.short	0x0013
        /*0012*/ 	.short	0x0070
        /*0014*/ 	.byte	0x00, 0xf0, 0x11, 0x00


	//----- nvinfo : EIATTR_KPARAM_INFO
	.align		4
.L_1659:
        /*0018*/ 	.byte	0x04, 0x17
        /*001a*/ 	.short	(.L_1661 - .L_1660)
.L_1660:
        /*001c*/ 	.word	0x00000000
        /*0020*/ 	.short	0x0012
        /*0022*/ 	.short	0x0068
        /*0024*/ 	.byte	0x00, 0xf5, 0x21, 0x00


	//----- nvinfo : EIATTR_KPARAM_INFO
	.align		4
.L_1661:
        /*0028*/ 	.byte	0x04, 0x17
        /*002a*/ 	.short	(.L_1663 - .L_1662)
.L_1662:
        /*002c*/ 	.word	0x00000000
        /*0030*/ 	.short	0x0011
        /*0032*/ 	.short	0x0060
        /*0034*/ 	.byte	0x00, 0xf0, 0x05, 0x00


	//----- nvinfo : EIATTR_KPARAM_INFO
	.align		4
.L_1663:
        /*0038*/ 	.byte	0x04, 0x17
        /*003a*/ 	.short	(.L_1665 - .L_1664)
.L_1664:
        /*003c*/ 	.word	0x00000000
        /*0040*/ 	.short	0x0010
        /*0042*/ 	.short	0x005c
        /*0044*/ 	.byte	0x00, 0xf0, 0x11, 0x00


	//----- nvinfo : EIATTR_KPARAM_INFO
	.align		4
.L_1665:
        /*0048*/ 	.byte	0x04, 0x17
        /*004a*/ 	.short	(.L_1667 - .L_1666)
.L_1666:
        /*004c*/ 	.word	0x00000000
        /*0050*/ 	.short	0x000f
        /*0052*/ 	.short	0x0058
        /*0054*/ 	.byte	0x00, 0xf0, 0x11, 0x00


	//----- nvinfo : EIATTR_KPARAM_INFO
	.align		4
.L_1667:
        /*0058*/ 	.byte	0x04, 0x17
        /*005a*/ 	.short	(.L_1669 - .L_1668)
.L_1668:
        /*005c*/ 	.word	0x00000000
        /*0060*/ 	.short	0x000e
        /*0062*/ 	.short	0x0054
        /*0064*/ 	.byte	0x00, 0xf0, 0x11, 0x00


	//----- nvinfo : EIATTR_KPARAM_INFO
	.align		4
.L_1669:
        /*0068*/ 	.byte	0x04, 0x17
        /*006a*/ 	.short	(.L_1671 - .L_1670)
.L_1670:
        /*006c*/ 	.word	0x00000000
        /*0070*/ 	.short	0x000d
        /*0072*/ 	.short	0x0050
        /*0074*/ 	.byte	0x00, 0xf0, 0x11, 0x00


	//----- nvinfo : EIATTR_KPARAM_INFO
	.align		4
.L_1671:
        /*0078*/ 	.byte	0x04, 0x17
        /*007a*/ 	.short	(.L_1673 - .L_1672)
.L_1672:
        /*007c*/ 	.word	0x00000000
        /*0080*/ 	.short	0x000c
        /*0082*/ 	.short	0x004c
        /*0084*/ 	.byte	0x00, 0xf0, 0x11, 0x00


	//----- nvinfo : EIATTR_KPARAM_INFO
	.align		4
.L_1673:
        /*0088*/ 	.byte	0x04, 0x17
        /*008a*/ 	.short	(.L_1675 - .L_1674)
.L_1674:
        /*008c*/ 	.word	0x00000000
        /*0090*/ 	.short	0x000b
        /*0092*/ 	.short	0x0048
        /*0094*/ 	.byte	0x00, 0xf0, 0x11, 0x00


	//----- nvinfo : EIATTR_KPARAM_INFO
	.align		4
.L_1675:
        /*0098*/ 	.byte	0x04, 0x17
        /*009a*/ 	.short	(.L_1677 - .L_1676)
.L_1676:
        /*009c*/ 	.word	0x00000000
        /*00a0*/ 	.short	0x000a
        /*00a2*/ 	.short	0x0040
        /*00a4*/ 	.byte	0x00, 0xf5, 0x21, 0x00


	//----- nvinfo : EIATTR_KPARAM_INFO
	.align		4
.L_1677:
        /*00a8*/ 	.byte	0x04, 0x17
        /*00aa*/ 	.short	(.L_1679 - .L_1678)
.L_1678:
        /*00ac*/ 	.word	0x00000000
        /*00b0*/ 	.short	0x0009
        /*00b2*/ 	.short	0x0038
        /*00b4*/ 	.byte	0x00, 0xf5, 0x21, 0x00


	//----- nvinfo : EIATTR_KPARAM_INFO
	.align		4
.L_1679:
        /*00b8*/ 	.byte	0x04, 0x17
        /*00ba*/ 	.short	(.L_1681 - .L_1680)
.L_1680:
        /*00bc*/ 	.word	0x00000000
        /*00c0*/ 	.short	0x0008
        /*00c2*/ 	.short	0x0034
        /*00c4*/ 	.byte	0x00, 0xf0, 0x11, 0x00


	//----- nvinfo : EIATTR_KPARAM_INFO
	.align		4
.L_1681:
        /*00c8*/ 	.byte	0x04, 0x17
        /*00ca*/ 	.short	(.L_1683 - .L_1682)
.L_1682:
        /*00cc*/ 	.word	0x00000000
        /*00d0*/ 	.short	0x0007
        /*00d2*/ 	.short	0x0030
        /*00d4*/ 	.byte	0x00, 0xf0, 0x11, 0x00


	//----- nvinfo : EIATTR_KPARAM_INFO
	.align		4
.L_1683:
        /*00d8*/ 	.byte	0x04, 0x17
        /*00da*/ 	.short	(.L_1685 - .L_1684)
.L_1684:
        /*00dc*/ 	.word	0x00000000
        /*00e0*/ 	.short	0x0006
        /*00e2*/ 	.short	0x002c
        /*00e4*/ 	.byte	0x00, 0xf0, 0x11, 0x00


	//----- nvinfo : EIATTR_KPARAM_INFO
	.align		4
.L_1685:
        /*00e8*/ 	.byte	0x04, 0x17
        /*00ea*/ 	.short	(.L_1687 - .L_1686)
.L_1686:
        /*00ec*/ 	.word	0x00000000
        /*00f0*/ 	.short	0x0005
        /*00f2*/ 	.short	0x0028
        /*00f4*/ 	.byte	0x00, 0xf0, 0x11, 0x00


	//----- nvinfo : EIATTR_KPARAM_INFO
	.align		4
.L_1687:
        /*00f8*/ 	.byte	0x04, 0x17
        /*00fa*/ 	.short	(.L_1689 - .L_1688)
.L_1688:
        /*00fc*/ 	.word	0x00000000
        /*0100*/ 	.short	0x0004
        /*0102*/ 	.short	0x0020
        /*0104*/ 	.byte	0x00, 0xf5, 0x21, 0x00


	//----- nvinfo : EIATTR_KPARAM_INFO
	.align		4
.L_1689:
        /*0108*/ 	.byte	0x04, 0x17
        /*010a*/ 	.short	(.L_1691 - .L_1690)
.L_1690:
        /*010c*/ 	.word	0x00000000
        /*0110*/ 	.short	0x0003
        /*0112*/ 	.short	0x0018
        /*0114*/ 	.byte	0x00, 0xf5, 0x21, 0x00


	//----- nvinfo : EIATTR_KPARAM_INFO
	.align		4
.L_1691:
        /*0118*/ 	.byte	0x04, 0x17
        /*011a*/ 	.short	(.L_1693 - .L_1692)
.L_1692:
        /*011c*/ 	.word	0x00000000
        /*0120*/ 	.short	0x0002
        /*0122*/ 	.short	0x0010
        /*0124*/ 	.byte	0x00, 0xf5, 0x21, 0x00


	//----- nvinfo : EIATTR_KPARAM_INFO
	.align		4
.L_1693:
        /*0128*/ 	.byte	0x04, 0x17
        /*012a*/ 	.short	(.L_1695 - .L_1694)
.L_1694:
        /*012c*/ 	.word	0x00000000
        /*0130*/ 	.short	0x0001
        /*0132*/ 	.short	0x0008
        /*0134*/ 	.byte	0x00, 0xf5, 0x21, 0x00


	//----- nvinfo : EIATTR_KPARAM_INFO
	.align		4
.L_1695:
        /*0138*/ 	.byte	0x04, 0x17
        /*013a*/ 	.short	(.L_1697 - .L_1696)
.L_1696:
        /*013c*/ 	.word	0x00000000
        /*0140*/ 	.short	0x0000
        /*0142*/ 	.short	0x0000
        /*0144*/ 	.byte	0x00, 0xf5, 0x21, 0x00


	//----- nvinfo : EIATTR_SPARSE_MMA_MASK
	.align		4
.L_1697:
        /*0148*/ 	.byte	0x03, 0x50
        /*014a*/ 	.short	0x0000


	//----- nvinfo : EIATTR_MAXREG_COUNT
	.align		4
        /*014c*/ 	.byte	0x03, 0x1b
        /*014e*/ 	.short	0x00ff


	//----- nvinfo : EIATTR_NUM_BARRIERS
	.align		4
        /*0150*/ 	.byte	0x02, 0x4c
        /*0152*/ 	.byte	0x01
	.zero		1


	//----- nvinfo : EIATTR_MERCURY_ISA_VERSION
	.align		4
        /*0154*/ 	.byte	0x03, 0x5f
        /*0156*/ 	.short	0x0101


	//----- nvinfo : EIATTR_VRC_CTA_INIT_COUNT
	.align		4
        /*0158*/ 	.byte	0x02, 0x4a
	.zero		1
	.zero		1


	//----- nvinfo : EIATTR_EXIT_INSTR_OFFSETS
	.align		4
        /*015c*/ 	.byte	0x04, 0x1c
        /*015e*/ 	.short	(.L_1699 - .L_1698)


	//   ....[0]....
.L_1698:
        /*0160*/ 	.word	0x00000070


	//   ....[1]....
        /*0164*/ 	.word	0x00000230


	//   ....[2]....
        /*0168*/ 	.word	0x00000df0


	//   ....[3]....
        /*016c*/ 	.word	0x00014820


	//   ....[4]....
        /*0170*/ 	.word	0x00014a50


	//   ....[5]....
        /*0174*/ 	.word	0x00014b80


	//   ....[6]....
        /*0178*/ 	.word	0x00014c10


	//   ....[7]....
        /*017c*/ 	.word	0x00014c50


	//----- nvinfo : EIATTR_CRS_STACK_SIZE
	.align		4
.L_1699:
        /*0180*/ 	.byte	0x04, 0x1e
        /*0182*/ 	.short	(.L_1701 - .L_1700)
.L_1700:
        /*0184*/ 	.word	0x00000000


	//----- nvinfo : EIATTR_CBANK_PARAM_SIZE
	.align		4
.L_1701:
        /*0188*/ 	.byte	0x03, 0x19
        /*018a*/ 	.short	0x0074


	//----- nvinfo : EIATTR_PARAM_CBANK
	.align		4
        /*018c*/ 	.byte	0x04, 0x0a
        /*018e*/ 	.short	(.L_1703 - .L_1702)
	.align		4
.L_1702:
        /*0190*/ 	.word	index@(.nv.constant0._Z23gemm_half_q_half_kernelILi3ELi190ELb1ELb0ELi64EEvPK6__halfPKjS4_S2_PS0_iiiiPKtS7_iiiiiibS2_i)
        /*0194*/ 	.short	0x0380
        /*0196*/ 	.short	0x0074


	//----- nvinfo : EIATTR_SW_WAR
	.align		4
.L_1703:
        /*0198*/ 	.byte	0x04, 0x36
        /*019a*/ 	.short	(.L_1705 - .L_1704)
.L_1704:
        /*019c*/ 	.word	0x00000008
.L_1705:


//--------------------- .nv.info._Z23gemm_half_q_half_kernelILi3ELi160ELb1ELb0ELi64EEvPK6__halfPKjS4_S2_PS0_iiiiPKtS7_iiiiiibS2_i --------------------------
	.section	.nv.info._Z23gemm_half_q_half_kernelILi3ELi160ELb1ELb0ELi64EEvPK6__halfPKjS4_S2_PS0_iiiiPKtS7_iiiiiibS2_i,"",@"SHT_CUDA_INFO"
	.sectionflags	@""
	.align	4


	//----- nvinfo : EIATTR_CUDA_API_VERSION
	.align		4
        /*0000*/ 	.byte	0x04, 0x37
        /*0002*/ 	.short	(.L_1707 - .L_1706)
.L_1706:
        /*0004*/ 	.word	0x00000082


	//----- nvinfo : EIATTR_KPARAM_INFO
	.align		4
.L_1707:
        /*0008*/ 	.byte	0x04, 0x17
        /*000a*/ 	.short	(.L_1709 - .L_1708)
.L_1708:
        /*000c*/ 	.word	0x00000000
        /*0010*/ 	.short	0x0013
        /*0012*/ 	.short	0x0070
        /*0014*/ 	.byte	0x00, 0xf0, 0x11, 0x00


	//----- nvinfo : EIATTR_KPARAM_INFO
	.align		4
.L_1709:
        /*0018*/ 	.byte	0x04, 0x17
        /*001a*/ 	.short	(.L_1711 - .L_1710)
.L_1710:
        /*001c*/ 	.word	0x00000000
        /*0020*/ 	.short	0x0012
        /*0022*/ 	.short	0x0068
        /*0024*/ 	.byte	0x00, 0xf5, 0x21, 0x00


	//----- nvinfo : EIATTR_KPARAM_INFO
	.align		4
.L_1711:
        /*0028*/ 	.byte	0x04, 0x17
        /*002a*/ 	.short	(.L_1713 - .L_1712)
.L_1712:
        /*002c*/ 	.word	0x00000000
        /*0030*/ 	.short	0x0011
        /*0032*/ 	.short	0x0060
        /*0034*/ 	.byte	0x00, 0xf0, 0x05, 0x00


	//----- nvinfo : EIATTR_KPARAM_INFO
	.align		4
.L_1713:
        /*0038*/ 	.byte	0x04, 0x17
        /*003a*/ 	.short	(.L_1715 - .L_1714)
.L_1714:
        /*003c*/ 	.word	0x00000000
        /*0040*/ 	.short	0x0010
        /*0042*/ 	.short	0x005c
        /*0044*/ 	.byte	0x00, 0xf0, 0x11, 0x00


	//----- nvinfo : EIATTR_KPARAM_INFO
	.align		4
.L_1715:
        /*0048*/ 	.byte	0x04, 0x17
        /*004a*/ 	.short	(.L_1717 - .L_1716)
.L_1716:
        /*004c*/ 	.word	0x00000000
        /*0050*/ 	.short	0x000f
        /*0052*/ 	.short	0x0058
        /*0054*/ 	.byte	0x00, 0xf0, 0x11, 0x00


	//----- nvinfo : EIATTR_KPARAM_INFO
	.align		4
.L_1717:
        /*0058*/ 	.byte	0x04, 0x17
        /*005a*/ 	.short	(.L_1719 - .L_1718)
.L_1718:
        /*005c*/ 	.word	0x00000000
        /*0060*/ 	.short	0x000e
        /*0062*/ 	.short	0x0054
        /*0064*/ 	.byte	0x00, 0xf0, 0x11, 0x00


	//----- nvinfo : EIATTR_KPARAM_INFO
	.align		4
.L_1719:
        /*0068*/ 	.byte	0x04, 0x17
        /*006a*/ 	.short	(.L_1721 - .L_1720)
.L_1720:
        /*006c*/ 	.word	0x00000000
        /*0070*/ 	.short	0x000d
        /*0072*/ 	.short	0x0050
        /*0074*/ 	.byte	0x00, 0xf0, 0x11, 0x00


	//----- nvinfo : EIATTR_KPARAM_INFO
	.align		4
.L_1721:
        /*0078*/ 	.byte	0x04, 0x17
        /*007a*/ 	.short	(.L_1723 - .L_1722)
.L_1722:
        /*007c*/ 	.word	0x00000000
        /*0080*/ 	.short	0x000c
        /*0082*/ 	.short	0x004c
        /*0084*/ 	.byte	0x00, 0xf0, 0x11, 0x00


	//----- nvinfo : EIATTR_KPARAM_INFO
	.align		4
.L_1723:
        /*0088*/ 	.byte	0x04, 0x17
        /*008a*/ 	.short	(.L_1725 - .L_1724)
.L_1724:
        /*008c*/ 	.word	0x00000000
        /*0090*/ 	.short	0x000b
        /*0092*/ 	.short	0x0048
        /*0094*/ 	.byte	0x00, 0xf0, 0x11, 0x00


	//----- nvinfo : EIATTR_KPARAM_INFO
	.align		4
.L_1725:
        /*0098*/ 	.byte	0x04, 0x17
        /*009a*/ 	.short	(.L_1727 - .L_1726)
.L_1726:
        /*009c*/ 	.word	0x00000000
        /*00a0*/ 	.short	0x000a
        /*00a2*/ 	.short	0x0040
        /*00a4*/ 	.byte	0x00, 0xf5, 0x21, 0x00


	//----- nvinfo : EIATTR_KPARAM_INFO
	.align		4
.L_1727:
        /*00a8*/ 	.byte	0x04, 0x17
        /*00aa*/ 	.short	(.L_1729 - .L_1728)
.L_1728:
        /*00ac*/ 	.word	0x00000000
        /*00b0*/ 	.short	0x0009
        /*00b2*/ 	.short	0x0038
        /*00b4*/ 	.byte	0x00, 0xf5, 0x21, 0x00


	//----- nvinfo : EIATTR_KPARAM_INFO
	.align		4
.L_1729:
        /*00b8*/ 	.byte	0x04, 0x17
        /*00ba*/ 	.short	(.L_1731 - .L_1730)
.L_1730:
        /*00bc*/ 	.word	0x00000000
        /*00c0*/ 	.short	0x0008
        /*00c2*/ 	.short	0x0034
        /*00c4*/ 	.byte	0x00, 0xf0, 0x11, 0x00


	//----- nvinfo : EIATTR_KPARAM_INFO
	.align		4
.L_1731:
        /*00c8*/ 	.byte	0x04, 0x17
        /*00ca*/ 	.short	(.L_1733 - .L_1732)
.L_1732:
        /*00cc*/ 	.word	0x00000000
        /*00d0*/ 	.short	0x0007
        /*00d2*/ 	.short	0x0030
        /*00d4*/ 	.byte	0x00, 0xf0, 0x11, 0x00


	//----- nvinfo : EIATTR_KPARAM_INFO
	.align		4
.L_1733:
        /*00d8*/ 	.byte	0x04, 0x17
        /*00da*/ 	.short	(.L_1735 - .L_1734)
.L_1734:
        /*00dc*/ 	.word	0x00000000
        /*00e0*/ 	.short	0x0006
        /*00e2*/ 	.short	0x002c
        /*00e4*/ 	.byte	0x00, 0xf0, 0x11, 0x00


	//----- nvinfo : EIATTR_KPARAM_INFO
	.align		4
.L_1735:
        /*00e8*/ 	.byte	0x04, 0x17
        /*00ea*/ 	.short	(.L_1737 - .L_1736)
.L_1736:
        /*00ec*/ 	.word	0x00000000
        /*00f0*/ 	.short	0x0005
        /*00f2*/ 	.short	0x0028
        /*00f4*/ 	.byte	0x00, 0xf0, 0x11, 0x00


	//----- nvinfo : EIATTR_KPARAM_INFO
	.align		4
.L_1737:
        /*00f8*/ 	.byte	0x04, 0x17
        /*00fa*/ 	.short	(.L_1739 - .L_1738)
.L_1738:
        /*00fc*/ 	.word	0x00000000
        /*0100*/ 	.short	0x0004
        /*0102*/ 	.short	0x0020
        /*0104*/ 	.byte	0x00, 0xf5, 0x21, 0x00


	//----- nvinfo : EIATTR_KPARAM_INFO
	.align		4
.L_1739:
        /*0108*/ 	.byte	0x04, 0x17
        /*010a*/ 	.short	(.L_1741 - .L_1740)
.L_1740:
        /*010c*/ 	.word	0x00000000
        /*0110*/ 	.short	0x0003
        /*0112*/ 	.short	0x0018
        /*0114*/ 	.byte	0x00, 0xf5, 0x21, 0x00


	//----- nvinfo : EIATTR_KPARAM_INFO
	.align		4
.L_1741:
        /*0118*/ 	.byte	0x04, 0x17
        /*011a*/ 	.short	(.L_1743 - .L_1742)
.L_1742:
        /*011c*/ 	.word	0x00000000
        /*0120*/ 	.short	0x0002
        /*0122*/ 	.short	0x0010
        /*0124*/ 	.byte	0x00, 0xf5, 0x21, 0x00


	//----- nvinfo : EIATTR_KPARAM_INFO
	.align		4
.L_1743:
        /*0128*/ 	.byte	0x04, 0x17
        /*012a*/ 	.short	(.L_1745 - .L_1744)
.L_1744:
        /*012c*/ 	.word	0x00000000
        /*0130*/ 	.short	0x0001
        /*0132*/ 	.short	0x0008
        /*0134*/ 	.byte	0x00, 0xf5, 0x21, 0x00


	//----- nvinfo : EIATTR_KPARAM_INFO
	.align		4
.L_1745:
        /*0138*/ 	.byte	0x04, 0x17
        /*013a*/ 	.short	(.L_1747 - .L_1746)
.L_1746:
        /*013c*/ 	.word	0x00000000
        /*0140*/ 	.short	0x0000
        /*0142*/ 	.short	0x0000
        /*0144*/ 	.byte	0x00, 0xf5, 0x21, 0x00


	//----- nvinfo : EIATTR_SPARSE_MMA_MASK
	.align		4
.L_1747:
        /*0148*/ 	.byte	0x03, 0x50
        /*014a*/ 	.short	0x0000


	//----- nvinfo : EIATTR_MAXREG_COUNT
	.align		4
        /*014c*/ 	.byte	0x03, 0x1b
        /*014e*/ 	.short	0x00ff


	//----- nvinfo : EIATTR_NUM_BARRIERS
	.align		4
        /*0150*/ 	.byte	0x02, 0x4c
        /*0152*/ 	.byte	0x01
	.zero		1


	//----- nvinfo : EIATTR_MERCURY_ISA_VERSION
	.align		4
        /*0154*/ 	.byte	0x03, 0x5f
        /*0156*/ 	.short	0x0101


	//----- nvinfo : EIATTR_VRC_CTA_INIT_COUNT
	.align		4
        /*0158*/ 	.byte	0x02, 0x4a
	.zero		1
	.zero		1


	//----- nvinfo : EIATTR_EXIT_INSTR_OFFSETS
	.align		4
        /*015c*/ 	.byte	0x04, 0x1c
        /*015e*/ 	.short	(.L_1749 - .L_1748)


	//   ....[0]....
.L_1748:
        /*0160*/ 	.word	0x00000070


	//   ....[1]....
        /*0164*/ 	.word	0x00000230


	//   ....[2]....
        /*0168*/ 	.word	0x00000df0


	//   ....[3]....
        /*016c*/ 	.word	0x0000a370


	//   ....[4]....
        /*0170*/ 	.word	0x0000a5a0


	//   ....[5]....
        /*0174*/ 	.word	0x0000a6d0


	//   ....[6]....
        /*0178*/ 	.word	0x0000a760


	//   ....[7]....
        /*017c*/ 	.word	0x0000a7a0


	//----- nvinfo : EIATTR_CRS_STACK_SIZE
	.align		4
.L_1749:
        /*0180*/ 	.byte	0x04, 0x1e
        /*0182*/ 	.short	(.L_1751 - .L_1750)
.L_1750:
        /*0184*/ 	.word	0x00000000


	//----- nvinfo : EIATTR_CBANK_PARAM_SIZE
	.align		4
.L_1751:
        /*0188*/ 	.byte	0x03, 0x19
        /*018a*/ 	.short	0x0074


	//----- nvinfo : EIATTR_PARAM_CBANK
	.align		4
        /*018c*/ 	.byte	0x04, 0x0a
        /*018e*/ 	.short	(.L_1753 - .L_1752)
	.align		4
.L_1752:
        /*0190*/ 	.word	index@(.nv.constant0._Z23gemm_half_q_half_kernelILi3ELi160ELb1ELb0ELi64EEvPK6__halfPKjS4_S2_PS0_iiiiPKtS7_iiiiiibS2_i)
        /*0194*/ 	.short	0x0380
        /*0196*/ 	.short	0x0074


	//----- nvinfo : EIATTR_SW_WAR
	.align		4
.L_1753:
        /*0198*/ 	.byte	0x04, 0x36
        /*019a*/ 	.short	(.L_1755 - .L_1754)
.L_1754:
        /*019c*/ 	.word	0x00000008
.L_1755:


//--------------------- .nv.info._Z23gemm_half_q_half_kernelILi3ELi40ELb1ELb0ELi64EEvPK6__halfPKjS4_S2_PS0_iiiiPKtS7_iiiiiibS2_i --------------------------
	.section	.nv.info._Z23gemm_half_q_half_kernelILi3ELi40ELb1ELb0ELi64EEvPK6__halfPKjS4_S2_PS0_iiiiPKtS7_iiiiiibS2_i,"",@"SHT_CUDA_INFO"
	.sectionflags	@""
	.align	4


	//----- nvinfo : EIATTR_CUDA_API_VERSION
	.align		4
        /*0000*/ 	.byte	0x04, 0x37
        /*0002*/ 	.short	(.L_1757 - .L_1756)
.L_1756:
        /*0004*/ 	.word	0x00000082


	//----- nvinfo : EIATTR_KPARAM_INFO
	.align		4
.L_1757:
        /*0008*/ 	.byte	0x04, 0x17
        /*000a*/ 	.short	(.L_1759 - .L_1758)
.L_1758:
        /*000c*/ 	.word	0x00000000
        /*0010*/ 	.short	0x0013
        /*0012*/ 	.short	0x0070
        /*0014*/ 	.byte	0x00, 0xf0, 0x11, 0x00


	//----- nvinfo : EIATTR_KPARAM_INFO
	.align		4
.L_1759:
        /*0018*/ 	.byte	0x04, 0x17
        /*001a*/ 	.short	(.L_1761 - .L_1760)
.L_1760:
        /*001c*/ 	.word	0x00000000
        /*0020*/ 	.short	0x0012
        /*0022*/ 	.short	0x0068
        /*0024*/ 	.byte	0x00, 0xf5, 0x21, 0x00


	//----- nvinfo : EIATTR_KPARAM_INFO
	.align		4
.L_1761:
        /*0028*/ 	.byte	0x04, 0x17
        /*002a*/ 	.short	(.L_1763 - .L_1762)
.L_1762:
        /*002c*/ 	.word	0x00000000
        /*0030*/ 	.short	0x0011
        /*0032*/ 	.short	0x0060
        /*0034*/ 	.byte	0x00, 0xf0, 0x05, 0x00


	//----- nvinfo : EIATTR_KPARAM_INFO
	.align		4
.L_1763:
        /*0038*/ 	.byte	0x04, 0x17
        /*003a*/ 	.short	(.L_1765 - .L_1764)
.L_1764:
        /*003c*/ 	.word	0x00000000
        /*0040*/ 	.short	0x0010
        /*0042*/ 	.short	0x005c
        /*0044*/ 	.byte	0x00, 0xf0, 0x11, 0x00


	//----- nvinfo : EIATTR_KPARAM_INFO
	.align		4
.L_1765:
        /*0048*/ 	.byte	0x04, 0x17
        /*004a*/ 	.short	(.L_1767 - .L_1766)
.L_1766:
        /*004c*/ 	.word	0x00000000
        /*0050*/ 	.short	0x000f
        /*0052*/ 	.short	0x0058
        /*0054*/ 	.byte	0x00, 0xf0, 0x11, 0x00


	//----- nvinfo : EIATTR_KPARAM_INFO
	.align		4
.L_1767:
        /*0058*/ 	.byte	0x04, 0x17
        /*005a*/ 	.short	(.L_1769 - .L_1768)
.L_1768:
        /*005c*/ 	.word	0x00000000
        /*0060*/ 	.short	0x000e
        /*0062*/ 	.short	0x0054
        /*0064*/ 	.byte	0x00, 0xf0, 0x11, 0x00


	//----- nvinfo : EIATTR_KPARAM_INFO
	.align		4
.L_1769:
        /*0068*/ 	.byte	0x04, 0x17
        /*006a*/ 	.short	(.L_1771 - .L_1770)
.L_1770:
        /*006c*/ 	.word	0x00000000
        /*0070*/ 	.short	0x000d
        /*0072*/ 	.short	0x0050
        /*0074*/ 	.byte	0x00, 0xf0, 0x11, 0x00


	//----- nvinfo : EIATTR_KPARAM_INFO
	.align		4
.L_1771:
        /*0078*/ 	.byte	0x04, 0x17
        /*007a*/ 	.short	(.L_1773 - .L_1772)
.L_1772:
        /*007c*/ 	.word	0x00000000
        /*0080*/ 	.short	0x000c
        /*0082*/ 	.short	0x004c
        /*0084*/ 	.byte	0x00, 0xf0, 0x11, 0x00


	//----- nvinfo : EIATTR_KPARAM_INFO
	.align		4
.L_1773:
        /*0088*/ 	.byte	0x04, 0x17
        /*008a*/ 	.short	(.L_1775 - .L_1774)
.L_1774:
        /*008c*/ 	.word	0x00000000
        /*0090*/ 	.short	0x000b
        /*0092*/ 	.short	0x0048
        /*0094*/ 	.byte	0x00, 0xf0, 0x11, 0x00


	//----- nvinfo : EIATTR_KPARAM_INFO
	.align		4
.L_1775:
        /*0098*/ 	.byte	0x04, 0x17
        /*009a*/ 	.short	(.L_1777 - .L_1776)
.L_1776:
        /*009c*/ 	.word	0x00000000
        /*00a0*/ 	.short	0x000a
        /*00a2*/ 	.short	0x0040
        /*00a4*/ 	.byte	0x00, 0xf5, 0x21, 0x00


	//----- nvinfo : EIATTR_KPARAM_INFO
	.align		4
.L_1777:
        /*00a8*/ 	.byte	0x04, 0x17
        /*00aa*/ 	.short	(.L_1779 - .L_1778)
.L_1778:
        /*00ac*/ 	.word	0x00000000
        /*00b0*/ 	.short	0x0009
        /*00b2*/ 	.short	0x0038
        /*00b4*/ 	.byte	0x00, 0xf5, 0x21, 0x00


	//----- nvinfo : EIATTR_KPARAM_INFO
	.align		4
.L_1779:
        /*00b8*/ 	.byte	0x04, 0x17
        /*00ba*/ 	.short	(.L_1781 - .L_1780)
.L_1780:
        /*00bc*/ 	.word	0x00000000
        /*00c0*/ 	.short	0x0008
        /*00c2*/ 	.short	0x0034
        /*00c4*/ 	.byte	0x00, 0xf0, 0x11, 0x00


	//----- nvinfo : EIATTR_KPARAM_INFO
	.align		4
.L_1781:
        /*00c8*/ 	.byte	0x04, 0x17
        /*00ca*/ 	.short	(.L_1783 - .L_1782)
.L_1782:
        /*00cc*/ 	.word	0x00000000
        /*00d0*/ 	.short	0x0007
        /*00d2*/ 	.short	0x0030
        /*00d4*/ 	.byte	0x00, 0xf0, 0x11, 0x00


	//----- nvinfo : EIATTR_KPARAM_INFO
	.align		4
.L_1783:
        /*00d8*/ 	.byte	0x04, 0x17
        /*00da*/ 	.short	(.L_1785 - .L_1784)
.L_1784:
        /*00dc*/ 	.word	0x00000000
        /*00e0*/ 	.short	0x0006
        /*00e2*/ 	.short	0x002c
        /*00e4*/ 	.byte	0x00, 0xf0, 0x11, 0x00


	//----- nvinfo : EIATTR_KPARAM_INFO
	.align		4
.L_1785:
        /*00e8*/ 	.byte	0x04, 0x17
        /*00ea*/ 	.short	(.L_1787 - .L_1786)
.L_1786:
        /*00ec*/ 	.word	0x00000000
        /*00f0*/ 	.short	0x0005
        /*00f2*/ 	.short	0x0028
        /*00f4*/ 	.byte	0x00, 0xf0, 0x11, 0x00


	//----- nvinfo : EIATTR_KPARAM_INFO
	.align		4
.L_1787:
        /*00f8*/ 	.byte	0x04, 0x17
        /*00fa*/ 	.short	(.L_1789 - .L_1788)
.L_1788:
        /*00fc*/ 	.word	0x00000000
        /*0100*/ 	.short	0x0004
        /*0102*/ 	.short	0x0020
        /*0104*/ 	.byte	0x00, 0xf5, 0x21, 0x00


	//----- nvinfo : EIATTR_KPARAM_INFO
	.align		4
.L_1789:
        /*0108*/ 	.byte	0x04, 0x17
        /*010a*/ 	.short	(.L_1791 - .L_1790)
.L_1790:
        /*010c*/ 	.word	0x00000000
        /*0110*/ 	.short	0x0003
        /*0112*/ 	.short	0x0018
        /*0114*/ 	.byte	0x00, 0xf5, 0x21, 0x00


	//----- nvinfo : EIATTR_KPARAM_INFO
	.align		4
.L_1791:
        /*0118*/ 	.byte	0x04, 0x17
        /*011a*/ 	.short	(.L_1793 - .L_1792)
.L_1792:
        /*011c*/ 	.word	0x00000000
        /*0120*/ 	.short	0x0002
        /*0122*/ 	.short	0x0010
        /*0124*/ 	.byte	0x00, 0xf5, 0x21, 0x00


	//----- nvinfo : EIATTR_KPARAM_INFO
	.align		4
.L_1793:
        /*0128*/ 	.byte	0x04, 0x17
        /*012a*/ 	.short	(.L_1795 - .L_1794)
.L_1794:
        /*012c*/ 	.word	0x00000000
        /*0130*/ 	.short	0x0001
        /*0132*/ 	.short	0x0008
        /*0134*/ 	.byte	0x00, 0xf5, 0x21, 0x00


	//----- nvinfo : EIATTR_KPARAM_INFO
	.align		4
.L_1795:
        /*0138*/ 	.byte	0x04, 0x17
        /*013a*/ 	.short	(.L_1797 - .L_1796)
.L_1796:
        /*013c*/ 	.word	0x00000000
        /*0140*/ 	.short	0x0000
        /*0142*/ 	.short	0x0000
        /*0144*/ 	.byte	0x00, 0xf5, 0x21, 0x00


	//----- nvinfo : EIATTR_SPARSE_MMA_MASK
	.align		4
.L_1797:
        /*0148*/ 	.byte	0x03, 0x50
        /*014a*/ 	.short	0x0000


	//----- nvinfo : EIATTR_MAXREG_COUNT
	.align		4
        /*014c*/ 	.byte	0x03, 0x1b
        /*014e*/ 	.short	0x00ff


	//----- nvinfo : EIATTR_NUM_BARRIERS
	.align		4
        /*0150*/ 	.byte	0x02, 0x4c
        /*0152*/ 	.byte	0x01
	.zero		1


	//----- nvinfo : EIATTR_MERCURY_ISA_VERSION
	.align		4
        /*0154*/ 	.byte	0x03, 0x5f
        /*0156*/ 	.short	0x0101


	//----- nvinfo : EIATTR_VRC_CTA_INIT_COUNT
	.align		4
        /*0158*/ 	.byte	0x02, 0x4a
	.zero		1
	.zero		1


	//----- nvinfo : EIATTR_EXIT_INSTR_OFFSETS
	.align		4
        /*015c*/ 	.byte	0x04, 0x1c
        /*015e*/ 	.short	(.L_1799 - .L_1798)


	//   ....[0]....
.L_1798:
        /*0160*/ 	.word	0x00000070


	//   ....[1]....
        /*0164*/ 	.word	0x00000230


	//   ....[2]....
        /*0168*/ 	.word	0x00000df0


	//   ....[3]....
        /*016c*/ 	.word	0x000094f0


	//   ....[4]....
        /*0170*/ 	.word	0x00009720


	//   ....[5]....
        /*0174*/ 	.word	0x00009850


	//   ....[6]....
        /*0178*/ 	.word	0x000098e0


	//   ....[7]....
        /*017c*/ 	.word	0x00009920


	//----- nvinfo : EIATTR_CRS_STACK_SIZE
	.align		4
.L_1799:
        /*0180*/ 	.byte	0x04, 0x1e
        /*0182*/ 	.short	(.L_1801 - .L_1800)
.L_1800:
        /*0184*/ 	.word	0x00000000


	//----- nvinfo : EIATTR_CBANK_PARAM_SIZE
	.align		4
.L_1801:
        /*0188*/ 	.byte	0x03, 0x19
        /*018a*/ 	.short	0x0074


	//----- nvinfo : EIATTR_PARAM_CBANK
	.align		4
        /*018c*/ 	.byte	0x04, 0x0a
        /*018e*/ 	.short	(.L_1803 - .L_1802)
	.align		4
.L_1802:
        /*0190*/ 	.word	index@(.nv.constant0._Z23gemm_half_q_half_kernelILi3ELi40ELb1ELb0ELi64EEvPK6__halfPKjS4_S2_PS0_iiiiPKtS7_iiiiiibS2_i)
        /*0194*/ 	.short	0x0380
        /*0196*/ 	.short	0x0074


	//----- nvinfo : EIATTR_SW_WAR
	.align		4
.L_1803:
        /*0198*/ 	.byte	0x04, 0x36
        /*019a*/ 	.short	(.L_1805 - .L_1804)
.L_1804:
        /*019c*/ 	.word	0x00000008
.L_1805:


//--------------------- .nv.info._Z23gemm_half_q_half_kernelILi3ELi10ELb1ELb0ELi64EEvPK6__halfPKjS4_S2_PS0_iiiiPKtS7_iiiiiibS2_i --------------------------
	.section	.nv.info._Z23gemm_half_q_half_kernelILi3ELi10ELb1ELb0ELi64EEvPK6__halfPKjS4_S2_PS0_iiiiPKtS7_iiiiiibS2_i,"",@"SHT_CUDA_INFO"
	.sectionflags	@""
	.align	4


	//----- nvinfo : EIATTR_CUDA_API_VERSION
	.align		4
        /*0000*/ 	.byte	0x04, 0x37
        /*0002*/ 	.short	(.L_1807 - .L_1806)
.L_1806:
        /*0004*/ 	.word	0x00000082


	//----- nvinfo : EIATTR_KPARAM_INFO
	.align		4
.L_1807:
        /*0008*/ 	.byte	0x04, 0x17
        /*000a*/ 	.short	(.L_1809 - .L_1808)
.L_1808:
        /*000c*/ 	.word	0x00000000
        /*0010*/ 	.short	0x0013
        /*0012*/ 	.short	0x0070
        /*0014*/ 	.byte	0x00, 0xf0, 0x11, 0x00


	//----- nvinfo : EIATTR_KPARAM_INFO
	.align		4
.L_1809:
        /*0018*/ 	.byte	0x04, 0x17
        /*001a*/ 	.short	(.L_1811 - .L_1810)
.L_1810:
        /*001c*/ 	.word	0x00000000
        /*0020*/ 	.short	0x0012
        /*0022*/ 	.short	0x0068
        /*0024*/ 	.byte	0x00, 0xf5, 0x21, 0x00


	//----- nvinfo : EIATTR_KPARAM_INFO
	.align		4
.L_1811:
        /*0028*/ 	.byte	0x04, 0x17
        /*002a*/ 	.short	(.L_1813 - .L_1812)
.L_1812:
        /*002c*/ 	.word	0x00000000
        /*0030*/ 	.short	0x0011
        /*0032*/ 	.short	0x0060
        /*0034*/ 	.byte	0x00, 0xf0, 0x05, 0x00


	//----- nvinfo : EIATTR_KPARAM_INFO
	.align		4
.L_1813:
        /*0038*/ 	.byte	0x04, 0x17
        /*003a*/ 	.short	(.L_1815 - .L_1814)
.L_1814:
        /*003c*/ 	.word	0x00000000
        /*0040*/ 	.short	0x0010
        /*0042*/ 	.short	0x005c
        /*0044*/ 	.byte	0x00, 0xf0, 0x11, 0x00


	//----- nvinfo : EIATTR_KPARAM_INFO
	.align		4
.L_1815:
        /*0048*/ 	.byte	0x04, 0x17
        /*004a*/ 	.short	(.L_1817 - .L_1816)
.L_1816:
        /*004c*/ 	.word	0x00000000
        /*0050*/ 	.short	0x000f
        /*0052*/ 	.short	0x0058
        /*0054*/ 	.byte	0x00, 0xf0, 0x11, 0x00


	//----- nvinfo : EIATTR_KPARAM_INFO
	.align		4
.L_1817:
        /*0058*/ 	.byte	0x04, 0x17
        /*005a*/ 	.short	(.L_1819 - .L_1818)
.L_1818:
        /*005c*/ 	.word	0x00000000
        /*0060*/ 	.short	0x000e
        /*0062*/ 	.short	0x0054
        /*0064*/ 	.byte	0x00, 0xf0, 0x11, 0x00


	//----- nvinfo : EIATTR_KPARAM_INFO
	.align		4
.L_1819:
        /*0068*/ 	.byte	0x04, 0x17
        /*006a*/ 	.short	(.L_1821 - .L_1820)
.L_1820:
        /*006c*/ 	.word	0x00000000
        /*0070*/ 	.short	0x000d
        /*0072*/ 	.short	0x0050
        /*0074*/ 	.byte	0x00, 0xf0, 0x11, 0x00


	//----- nvinfo : EIATTR_KPARAM_INFO
	.align		4
.L_1821:
        /*0078*/ 	.byte	0x04, 0x17
        /*007a*/ 	.short	(.L_1823 - .L_1822)
.L_1822:
        /*007c*/ 	.word	0x00000000
        /*0080*/ 	.short	0x000c
        /*0082*/ 	.short	0x004c
        /*0084*/ 	.byte	0x00, 0xf0, 0x11, 0x00


	//----- nvinfo : EIATTR_KPARAM_INFO
	.align		4
.L_1823:
        /*0088*/ 	.byte	0x04, 0x17
        /*008a*/ 	.short	(.L_1825 - .L_1824)
.L_1824:
        /*008c*/ 	.word	0x00000000
        /*0090*/ 	.short	0x000b
        /*0092*/ 	.short	0x0048
        /*0094*/ 	.byte	0x00, 0xf0, 0x11, 0x00


	//----- nvinfo : EIATTR_KPARAM_INFO
	.align		4
.L_1825:
        /*0098*/ 	.byte	0x04, 0x17
        /*009a*/ 	.short	(.L_1827 - .L_1826)
.L_1826:
        /*009c*/ 	.word	0x00000000
        /*00a0*/ 	.short	0x000a
        /*00a2*/ 	.short	0x0040
        /*00a4*/ 	.byte	0x00, 0xf5, 0x21, 0x00


	//----- nvinfo : EIATTR_KPARAM_INFO
	.align		4
.L_1827:
        /*00a8*/ 	.byte	0x04, 0x17
        /*00aa*/ 	.short	(.L_1829 - .L_1828)
.L_1828:
        /*00ac*/ 	.word	0x00000000
        /*00b0*/ 	.short	0x0009
        /*00b2*/ 	.short	0x0038
        /*00b4*/ 	.byte	0x00, 0xf5, 0x21, 0x00


	//----- nvinfo : EIATTR_KPARAM_INFO
	.align		4
.L_1829:
        /*00b8*/ 	.byte	0x04, 0x17
        /*00ba*/ 	.short	(.L_1831 - .L_1830)
.L_1830:
        /*00bc*/ 	.word	0x00000000
        /*00c0*/ 	.short	0x0008
        /*00c2*/ 	.short	0x0034
        /*00c4*/ 	.byte	0x00, 0xf0, 0x11, 0x00


	//----- nvinfo : EIATTR_KPARAM_INFO
	.align		4
.L_1831:
        /*00c8*/ 	.byte	0x04, 0x17
        /*00ca*/ 	.short	(.L_1833 - .L_1832)
.L_1832:
        /*00cc*/ 	.word	0x00000000
        /*00d0*/ 	.short	0x0007
        /*00d2*/ 	.short	0x0030
        /*00d4*/ 	.byte	0x00, 0xf0, 0x11, 0x00


	//----- nvinfo : EIATTR_KPARAM_INFO
	.align		4
.L_1833:
        /*00d8*/ 	.byte	0x04, 0x17
        /*00da*/ 	.short	(.L_1835 - .L_1834)
.L_1834:
        /*00dc*/ 	.word	0x00000000
        /*00e0*/ 	.short	0x0006
        /*00e2*/ 	.short	0x002c
        /*00e4*/ 	.byte	0x00, 0xf0, 0x11, 0x00


	//----- nvinfo : EIATTR_KPARAM_INFO
	.align		4
.L_1835:
        /*00e8*/ 	.byte	0x04, 0x17
        /*00ea*/ 	.short	(.L_1837 - .L_1836)
.L_1836:
        /*00ec*/ 	.word	0x00000000
        /*00f0*/ 	.short	0x0005
        /*00f2*/ 	.short	0x0028
        /*00f4*/ 	.byte	0x00, 0xf0, 0x11, 0x00


	//----- nvinfo : EIATTR_KPARAM_INFO
	.align		4
.L_1837:
        /*00f8*/ 	.byte	0x04, 0x17
        /*00fa*/ 	.short	(.L_1839 - .L_1838)
.L_1838:
        /*00fc*/ 	.word	0x00000000
        /*0100*/ 	.short	0x0004
        /*0102*/ 	.short	0x0020
        /*0104*/ 	.byte	0x00, 0xf5, 0x21, 0x00


	//----- nvinfo : EIATTR_KPARAM_INFO
	.align		4
.L_1839:
        /*0108*/ 	.byte	0x04, 0x17
        /*010a*/ 	.short	(.L_1841 - .L_1840)
.L_1840:
        /*010c*/ 	.word	0x00000000
        /*0110*/ 	.short	0x0003
        /*0112*/ 	.short	0x0018
        /*0114*/ 	.byte	0x00, 0xf5, 0x21, 0x00


	//----- nvinfo : EIATTR_KPARAM_INFO
	.align		4
.L_1841:
        /*0118*/ 	.byte	0x04, 0x17
        /*011a*/ 	.short	(.L_1843 - .L_1842)
.L_1842:
        /*011c*/ 	.word	0x00000000
        /*0120*/ 	.short	0x0002
        /*0122*/ 	.short	0x0010
        /*0124*/ 	.byte	0x00, 0xf5, 0x21, 0x00


	//----- nvinfo : EIATTR_KPARAM_INFO
	.align		4
.L_1843:
        /*0128*/ 	.byte	0x04, 0x17
        /*012a*/ 	.short	(.L_1845 - .L_1844)
.L_1844:
        /*012c*/ 	.word	0x00000000
        /*0130*/ 	.short	0x0001
        /*0132*/ 	.short	0x0008
        /*0134*/ 	.byte	0x00, 0xf5, 0x21, 0x00


	//----- nvinfo : EIATTR_KPARAM_INFO
	.align		4
.L_1845:
        /*0138*/ 	.byte	0x04, 0x17
        /*013a*/ 	.short	(.L_1847 - .L_1846)
.L_1846:
        /*013c*/ 	.word	0x00000000
        /*0140*/ 	.short	0x0000
        /*0142*/ 	.short	0x0000
        /*0144*/ 	.byte	0x00, 0xf5, 0x21, 0x00


	//----- nvinfo : EIATTR_SPARSE_MMA_MASK
	.align		4
.L_1847:
        /*0148*/ 	.byte	0x03, 0x50
        /*014a*/ 	.short	0x0000


	//----- nvinfo : EIATTR_MAXREG_COUNT
	.align		4
        /*014c*/ 	.byte	0x03, 0x1b
        /*014e*/ 	.short	0x00ff


	//----- nvinfo : EIATTR_NUM_BARRIERS
	.align		4
        /*0150*/ 	.byte	0x02, 0x4c
        /*0152*/ 	.byte	0x01
	.zero		1


	//----- nvinfo : EIATTR_MERCURY_ISA_VERSION
	.align		4
        /*0154*/ 	.byte	0x03, 0x5f
        /*0156*/ 	.short	0x0101


	//----- nvinfo : EIATTR_VRC_CTA_INIT_COUNT
	.align		4
        /*0158*/ 	.byte	0x02, 0x4a
	.zero		1
	.zero		1


	//----- nvinfo : EIATTR_EXIT_INSTR_OFFSETS
	.align		4
        /*015c*/ 	.byte	0x04, 0x1c
        /*015e*/ 	.short	(.L_1849 - .L_1848)


	//   ....[0]....
.L_1848:
        /*0160*/ 	.word	0x00000060


	//   ....[1]....
        /*0164*/ 	.word	0x00000220


	//   ....[2]....
        /*0168*/ 	.word	0x00000de0


	//   ....[3]....
        /*016c*/ 	.word	0x00008250


	//   ....[4]....
        /*0170*/ 	.word	0x00008480


	//   ....[5]....
        /*0174*/ 	.word	0x000085b0


	//   ....[6]....
        /*0178*/ 	.word	0x00008640


	//   ....[7]....
        /*017c*/ 	.word	0x00008680


	//----- nvinfo : EIATTR_CRS_STACK_SIZE
	.align		4
.L_1849:
        /*0180*/ 	.byte	0x04, 0x1e
        /*0182*/ 	.short	(.L_1851 - .L_1850)
.L_1850:
        /*0184*/ 	.word	0x00000000


	//----- nvinfo : EIATTR_CBANK_PARAM_SIZE
	.align		4
.L_1851:
        /*0188*/ 	.byte	0x03, 0x19
        /*018a*/ 	.short	0x0074


	//----- nvinfo : EIATTR_PARAM_CBANK
	.align		4
        /*018c*/ 	.byte	0x04, 0x0a
        /*018e*/ 	.short	(.L_1853 - .L_1852)
	.align		4
.L_1852:
        /*0190*/ 	.word	index@(.nv.constant0._Z23gemm_half_q_half_kernelILi3ELi10ELb1ELb0ELi64EEvPK6__halfPKjS4_S2_PS0_iiiiPKtS7_iiiiiibS2_i)
        /*0194*/ 	.short	0x0380
        /*0196*/ 	.short	0x0074


	//----- nvinfo : EIATTR_SW_WAR
	.align		4
.L_1853:
        /*0198*/ 	.byte	0x04, 0x36
        /*019a*/ 	.short	(.L_1855 - .L_1854)
.L_1854:
        /*019c*/ 	.word	0x00000008
.L_1855:


//--------------------- .nv.info._Z23gemm_half_q_half_kernelILi3ELi172ELb1ELb0ELi64EEvPK6__halfPKjS4_S2_PS0_iiiiPKtS7_iiiiiibS2_i --------------------------
	.section	.nv.info._Z23gemm_half_q_half_kernelILi3ELi172ELb1ELb0ELi64EEvPK6__halfPKjS4_S2_PS0_iiiiPKtS7_iiiiiibS2_i,"",@"SHT_CUDA_INFO"
	.sectionflags	@""
	.align	4


	//----- nvinfo : EIATTR_CUDA_API_VERSION
	.align		4
        /*0000*/ 	.byte	0x04, 0x37
        /*0002*/ 	.short	(.L_1857 - .L_1856)
.L_1856:
        /*0004*/ 	.word	0x00000082


	//----- nvinfo : EIATTR_KPARAM_INFO
	.align		4
.L_1857:
        /*0008*/ 	.byte	0x04, 0x17
        /*000a*/ 	.short	(.L_1859 - .L_1858)
.L_1858:
        /*000c*/ 	.word	0x00000000
        /*0010*/ 	.short	0x0013
        /*0012*/ 	.short	0x0070
        /*0014*/ 	.byte	0x00, 0xf0, 0x11, 0x00


	//----- nvinfo : EIATTR_KPARAM_INFO
	.align		4
.L_1859:
        /*0018*/ 	.byte	0x04, 0x17
        /*001a*/ 	.short	(.L_1861 - .L_1860)
.L_1860:
        /*001c*/ 	.word	0x00000000
        /*0020*/ 	.short	0x0012
        /*0022*/ 	.short	0x0068
        /*0024*/ 	.byte	0x00, 0xf5, 0x21, 0x00


	//----- nvinfo : EIATTR_KPARAM_INFO
	.align		4
.L_1861:
        /*0028*/ 	.byte	0x04, 0x17
        /*002a*/ 	.short	(.L_1863 - .L_1862)
.L_1862:
        /*002c*/ 	.word	0x00000000
        /*0030*/ 	.short	0x0011
        /*0032*/ 	.short	0x0060
        /*0034*/ 	.byte	0x00, 0xf0, 0x05, 0x00


	//----- nvinfo : EIATTR_KPARAM_INFO
	.align		4
.L_1863:
        /*0038*/ 	.byte	0x04, 0x17
        /*003a*/ 	.short	(.L_1865 - .L_1864)
.L_1864:
        /*003c*/ 	.word	0x00000000
        /*0040*/ 	.short	0x0010
        /*0042*/ 	.short	0x005c
        /*0044*/ 	.byte	0x00, 0xf0, 0x11, 0x00


	//----- nvinfo : EIATTR_KPARAM_INFO
	.align		4
.L_1865:
        /*0048*/ 	.byte	0x04, 0x17
        /*004a*/ 	.short	(.L_1867 - .L_1866)
.L_1866:
        /*004c*/ 	.word	0x00000000
        /*0050*/ 	.short	0x000f
        /*0052*/ 	.short	0x0058
        /*0054*/ 	.byte	0x00, 0xf0, 0x11, 0x00


	//----- nvinfo : EIATTR_KPARAM_INFO
	.align		4
.L_1867:
        /*0058*/ 	.byte	0x04, 0x17
        /*005a*/ 	.short	(.L_1869 - .L_1868)
.L_1868:
        /*005c*/ 	.word	0x00000000
        /*0060*/ 	.short	0x000e
        /*0062*/ 	.short	0x0054
        /*0064*/ 	.byte	0x00, 0xf0, 0x11, 0x00


	//----- nvinfo : EIATTR_KPARAM_INFO
	.align		4
.L_1869:
        /*0068*/ 	.byte	0x04, 0x17
        /*006a*/ 	.short	(.L_1871 - .L_1870)
.L_1870:
        /*006c*/ 	.word	0x00000000
        /*0070*/ 	.short	0x000d
        /*0072*/ 	.short	0x0050
        /*0074*/ 	.byte	0x00, 0xf0, 0x11, 0x00


	//----- nvinfo : EIATTR_KPARAM_INFO
	.align		4
.L_1871:
        /*0078*/ 	.byte	0x04, 0x17
        /*007a*/ 	.short	(.L_1873 - .L_1872)
.L_1872:
        /*007c*/ 	.word	0x00000000
        /*0080*/ 	.short	0x000c
        /*0082*/ 	.short	0x004c
        /*0084*/ 	.byte	0x00, 0xf0, 0x11, 0x00


	//----- nvinfo : EIATTR_KPARAM_INFO
	.align		4
.L_1873:
        /*0088*/ 	.byte	0x04, 0x17
        /*008a*/ 	.short	(.L_1875 - .L_1874)
.L_1874:
        /*008c*/ 	.word	0x00000000
        /*0090*/ 	.short	0x000b
        /*0092*/ 	.short	0x0048
        /*0094*/ 	.byte	0x00, 0xf0, 0x11, 0x00


	//----- nvinfo : EIATTR_KPARAM_INFO
	.align		4
.L_1875:
        /*0098*/ 	.byte	0x04, 0x17
        /*009a*/ 	.short	(.L_1877 - .L_1876)
.L_1876:
        /*009c*/ 	.word	0x00000000
        /*00a0*/ 	.short	0x000a
        /*00a2*/ 	.short	0x0040
        /*00a4*/ 	.byte	0x00, 0xf5, 0x21, 0x00


	//----- nvinfo : EIATTR_KPARAM_INFO
	.align		4
.L_1877:
        /*00a8*/ 	.byte	0x04, 0x17
        /*00aa*/ 	.short	(.L_1879 - .L_1878)
.L_1878:
        /*00ac*/ 	.word	0x00000000
        /*00b0*/ 	.short	0x0009
        /*00b2*/ 	.short	0x0038
        /*00b4*/ 	.byte	0x00, 0xf5, 0x21, 0x00


	//----- nvinfo : EIATTR_KPARAM_INFO
	.align		4
.L_1879:
        /*00b8*/ 	.byte	0x04, 0x17
        /*00ba*/ 	.short	(.L_1881 - .L_1880)
.L_1880:
        /*00bc*/ 	.word	0x00000000
        /*00c0*/ 	.short	0x0008
        /*00c2*/ 	.short	0x0034
        /*00c4*/ 	.byte	0x00, 0xf0, 0x11, 0x00


	//----- nvinfo : EIATTR_KPARAM_INFO
	.align		4
.L_1881:
        /*00c8*/ 	.byte	0x04, 0x17
        /*00ca*/ 	.short	(.L_1883 - .L_1882)
.L_1882:
        /*00cc*/ 	.word	0x00000000
        /*00d0*/ 	.short	0x0007
        /*00d2*/ 	.short	0x0030
        /*00d4*/ 	.byte	0x00, 0xf0, 0x11, 0x00


	//----- nvinfo : EIATTR_KPARAM_INFO
	.align		4
.L_1883:
        /*00d8*/ 	.byte	0x04, 0x17
        /*00da*/ 	.short	(.L_1885 - .L_1884)
.L_1884:
        /*00dc*/ 	.word	0x00000000
        /*00e0*/ 	.short	0x0006
        /*00e2*/ 	.short	0x002c
        /*00e4*/ 	.byte	0x00, 0xf0, 0x11, 0x00


	//----- nvinfo : EIATTR_KPARAM_INFO
	.align		4
.L_1885:
        /*00e8*/ 	.byte	0x04, 0x17
        /*00ea*/ 	.short	(.L_1887 - .L_1886)
.L_1886:
        /*00ec*/ 	.word	0x00000000
        /*00f0*/ 	.short	0x0005
        /*00f2*/ 	.short	0x0028
        /*00f4*/ 	.byte	0x00, 0xf0, 0x11, 0x00


	//----- nvinfo : EIATTR_KPARAM_INFO
	.align		4
.L_1887:
        /*00f8*/ 	.byte	0x04, 0x17
        /*00fa*/ 	.short	(.L_1889 - .L_1888)
.L_1888:
        /*00fc*/ 	.word	0x00000000
        /*0100*/ 	.short	0x0004
        /*0102*/ 	.short	0x0020
        /*0104*/ 	.byte	0x00, 0xf5, 0x21, 0x00


	//----- nvinfo : EIATTR_KPARAM_INFO
	.align		4
.L_1889:
        /*0108*/ 	.byte	0x04, 0x17
        /*010a*/ 	.short	(.L_1891 - .L_1890)
.L_1890:
        /*010c*/ 	.word	0x00000000
        /*0110*/ 	.short	0x0003
        /*0112*/ 	.short	0x0018
        /*0114*/ 	.byte	0x00, 0xf5, 0x21, 0x00


	//----- nvinfo : EIATTR_KPARAM_INFO
	.align		4
.L_1891:
        /*0118*/ 	.byte	0x04, 0x17
        /*011a*/ 	.short	(.L_1893 - .L_1892)
.L_1892:
        /*011c*/ 	.word	0x00000000
        /*0120*/ 	.short	0x0002
        /*0122*/ 	.short	0x0010
        /*0124*/ 	.byte	0x00, 0xf5, 0x21, 0x00


	//----- nvinfo : EIATTR_KPARAM_INFO
	.align		4
.L_1893:
        /*0128*/ 	.byte	0x04, 0x17
        /*012a*/ 	.short	(.L_1895 - .L_1894)
.L_1894:
        /*012c*/ 	.word	0x00000000
        /*0130*/ 	.short	0x0001
        /*0132*/ 	.short	0x0008
        /*0134*/ 	.byte	0x00, 0xf5, 0x21, 0x00


	//----- nvinfo : EIATTR_KPARAM_INFO
	.align		4
.L_1895:
        /*0138*/ 	.byte	0x04, 0x17
        /*013a*/ 	.short	(.L_1897 - .L_1896)
.L_1896:
        /*013c*/ 	.word	0x00000000
        /*0140*/ 	.short	0x0000
        /*0142*/ 	.short	0x0000
        /*0144*/ 	.byte	0x00, 0xf5, 0x21, 0x00


	//----- nvinfo : EIATTR_SPARSE_MMA_MASK
	.align		4
.L_1897:
        /*0148*/ 	.byte	0x03, 0x50
        /*014a*/ 	.short	0x0000


	//----- nvinfo : EIATTR_MAXREG_COUNT
	.align		4
        /*014c*/ 	.byte	0x03, 0x1b
        /*014e*/ 	.short	0x00ff


	//----- nvinfo : EIATTR_NUM_BARRIERS
	.align		4
        /*0150*/ 	.byte	0x02, 0x4c
        /*0152*/ 	.byte	0x01
	.zero		1


	//----- nvinfo : EIATTR_MERCURY_ISA_VERSION
	.align		4
        /*0154*/ 	.byte	0x03, 0x5f
        /*0156*/ 	.short	0x0101


	//----- nvinfo : EIATTR_VRC_CTA_INIT_COUNT
	.align		4
        /*0158*/ 	.byte	0x02, 0x4a
	.zero		1
	.zero		1


	//----- nvinfo : EIATTR_EXIT_INSTR_OFFSETS
	.align		4
        /*015c*/ 	.byte	0x04, 0x1c
        /*015e*/ 	.short	(.L_1899 - .L_1898)


	//   ....[0]....
.L_1898:
        /*0160*/ 	.word	0x00000060


	//   ....[1]....
        /*0164*/ 	.word	0x00000220


	//   ....[2]....
        /*0168*/ 	.word	0x00000de0


	//   ....[3]....
        /*016c*/ 	.word	0x00011810


	//   ....[4]....
        /*0170*/ 	.word	0x00011a40


	//   ....[5]....
        /*0174*/ 	.word	0x00011b70


	//   ....[6]....
        /*0178*/ 	.word	0x00011c00


	//   ....[7]....
        /*017c*/ 	.word	0x00011c40


	//----- nvinfo : EIATTR_CRS_STACK_SIZE
	.align		4
.L_1899:
        /*0180*/ 	.byte	0x04, 0x1e
        /*0182*/ 	.short	(.L_1901 - .L_1900)
.L_1900:
        /*0184*/ 	.word	0x00000000


	//----- nvinfo : EIATTR_CBANK_PARAM_SIZE
	.align		4
.L_1901:
        /*0188*/ 	.byte	0x03, 0x19
        /*018a*/ 	.short	0x0074


	//----- nvinfo : EIATTR_PARAM_CBANK
	.align		4
        /*018c*/ 	.byte	0x04, 0x0a
        /*018e*/ 	.short	(.L_1903 - .L_1902)
	.align		4
.L_1902:
        /*0190*/ 	.word	index@(.nv.constant0._Z23gemm_half_q_half_kernelILi3ELi172ELb1ELb0ELi64EEvPK6__halfPKjS4_S2_PS0_iiiiPKtS7_iiiiiibS2_i)
        /*0194*/ 	.short	0x0380
        /*0196*/ 	.short	0x0074


	//----- nvinfo : EIATTR_SW_WAR
	.align		4
.L_1903:
        /*0198*/ 	.byte	0x04, 0x36
        /*019a*/ 	.short	(.L_1905 - .L_1904)
.L_1904:
        /*019c*/ 	.word	0x00000008
.L_1905:


//--------------------- .nv.info._Z23gemm_half_q_half_kernelILi3ELi176ELb1ELb0ELi64EEvPK6__halfPKjS4_S2_PS0_iiiiPKtS7_iiiiiibS2_i --------------------------
	.section	.nv.info._Z23gemm_half_q_half_kernelILi3ELi176ELb1ELb0ELi64EEvPK6__halfPKjS4_S2_PS0_iiiiPKtS7_iiiiiibS2_i,"",@"SHT_CUDA_INFO"
	.sectionflags	@""
	.align	4


	//----- nvinfo : EIATTR_CUDA_API_VERSION
	.align		4
        /*0000*/ 	.byte	0x04, 0x37
        /*0002*/ 	.short	(.L_1907 - .L_1906)
.L_1906:
        /*0004*/ 	.word	0x00000082


	//----- nvinfo : EIATTR_KPARAM_INFO
	.align		4
.L_1907:
        /*0008*/ 	.byte	0x04, 0x17
        /*000a*/ 	.short	(.L_1909 - .L_1908)
.L_1908:
        /*000c*/ 	.word	0x00000000
        /*0010*/ 	.short	0x0013
        /*0012*/ 	.short	0x0070
        /*0014*/ 	.byte	0x00, 0xf0, 0x11, 0x00


	//----- nvinfo : EIATTR_KPARAM_INFO
	.align		4
.L_1909:
        /*0018*/ 	.byte	0x04, 0x17
        /*001a*/ 	.short	(.L_1911 - .L_1910)
.L_1910:
        /*001c*/ 	.word	0x00000000
        /*0020*/ 	.short	0x0012
        /*0022*/ 	.short	0x0068
        /*0024*/ 	.byte	0x00, 0xf5, 0x21, 0x00


	//----- nvinfo : EIATTR_KPARAM_INFO
	.align		4
.L_1911:
        /*0028*/ 	.byte	0x04, 0x17
        /*002a*/ 	.short	(.L_1913 - .L_1912)
.L_1912:
        /*002c*/ 	.word	0x00000000
        /*0030*/ 	.short	0x0011
        /*0032*/ 	.short	0x0060
        /*0034*/ 	.byte	0x00, 0xf0, 0x05, 0x00


	//----- nvinfo : EIATTR_KPARAM_INFO
	.align		4
.L_1913:
        /*0038*/ 	.byte	0x04, 0x17
        /*003a*/ 	.short	(.L_1915 - .L_1914)
.L_1914:
        /*003c*/ 	.word	0x00000000
        /*0040*/ 	.short	0x0010
        /*0042*/ 	.short	0x005c
        /*0044*/ 	.byte	0x00, 0xf0, 0x11, 0x00


	//----- nvinfo : EIATTR_KPARAM_INFO
	.align		4
.L_1915:
        /*0048*/ 	.byte	0x04, 0x17
        /*004a*/ 	.short	(.L_1917 - .L_1916)
.L_1916:
        /*004c*/ 	.word	0x00000000
        /*0050*/ 	.short	0x000f
        /*0052*/ 	.short	0x0058
        /*0054*/ 	.byte	0x00, 0xf0, 0x11, 0x00


	//----- nvinfo : EIATTR_KPARAM_INFO
	.align		4
.L_1917:
        /*0058*/ 	.byte	0x04, 0x17
        /*005a*/ 	.short	(.L_1919 - .L_1918)
.L_1918:
        /*005c*/ 	.word	0x00000000
        /*0060*/ 	.short	0x000e
        /*0062*/ 	.short	0x0054
        /*0064*/ 	.byte	0x00, 0xf0, 0x11, 0x00


	//----- nvinfo : EIATTR_KPARAM_INFO
	.align		4
.L_1919:
        /*0068*/ 	.byte	0x04, 0x17
        /*006a*/ 	.short	(.L_1921 - .L_1920)
.L_1920:
        /*006c*/ 	.word	0x00000000
        /*0070*/ 	.short	0x000d
        /*0072*/ 	.short	0x0050
        /*0074*/ 	.byte	0x00, 0xf0, 0x11, 0x00


	//----- nvinfo : EIATTR_KPARAM_INFO
	.align		4
.L_1921:
        /*0078*/ 	.byte	0x04, 0x17
        /*007a*/ 	.short	(.L_1923 - .L_1922)
.L_1922:
        /*007c*/ 	.word	0x00000000
        /*0080*/ 	.short	0x000c
        /*0082*/ 	.short	0x004c
        /*0084*/ 	.byte	0x00, 0xf0, 0x11, 0x00


	//----- nvinfo : EIATTR_KPARAM_INFO
	.align		4
.L_1923:
        /*0088*/ 	.byte	0x04, 0x17
        /*008a*/ 	.short	(.L_1925 - .L_1924)
.L_1924:
        /*008c*/ 	.word	0x00000000
        /*0090*/ 	.short	0x000b
        /*0092*/ 	.short	0x0048
        /*0094*/ 	.byte	0x00, 0xf0, 0x11, 0x00


	//----- nvinfo : EIATTR_KPARAM_INFO
	.align		4
.L_1925:
        /*0098*/ 	.byte	0x04, 0x17
        /*009a*/ 	.short	(.L_1927 - .L_1926)
.L_1926:
        /*009c*/ 	.word	0x00000000
        /*00a0*/ 	.short	0x000a
        /*00a2*/ 	.short	0x0040
        /*00a4*/ 	.byte	0x00, 0xf5, 0x21, 0x00


	//----- nvinfo : EIATTR_KPARAM_INFO
	.align		4
.L_1927:
        /*00a8*/ 	.byte	0x04, 0x17
        /*00aa*/ 	.short	(.L_1929 - .L_1928)
.L_1928:
        /*00ac*/ 	.word	0x00000000
        /*00b0*/ 	.short	0x0009
        /*00b2*/ 	.short	0x0038
        /*00b4*/ 	.byte	0x00, 0xf5, 0x21, 0x00


	//----- nvinfo : EIATTR_KPARAM_INFO
	.align		4
.L_1929:
        /*00b8*/ 	.byte	0x04, 0x17
        /*00ba*/ 	.short	(.L_1931 - .L_1930)
.L_1930:
        /*00bc*/ 	.word	0x00000000
        /*00c0*/ 	.short	0x0008
        /*00c2*/ 	.short	0x0034
        /*00c4*/ 	.byte	0x00, 0xf0, 0x11, 0x00


	//----- nvinfo : EIATTR_KPARAM_INFO
	.align		4
.L_1931:
        /*00c8*/ 	.byte	0x04, 0x17
        /*00ca*/ 	.short	(.L_1933 - .L_1932)
.L_1932:
        /*00cc*/ 	.word	0x00000000
        /*00d0*/ 	.short	0x0007
        /*00d2*/ 	.short	0x0030
        /*00d4*/ 	.byte	0x00, 0xf0, 0x11, 0x00


	//----- nvinfo : EIATTR_KPARAM_INFO
	.align		4
.L_1933:
        /*00d8*/ 	.byte	0x04, 0x17
        /*00da*/ 	.short	(.L_1935 - .L_1934)
.L_1934:
        /*00dc*/ 	.word	0x00000000
        /*00e0*/ 	.short	0x0006
        /*00e2*/ 	.short	0x002c
        /*00e4*/ 	.byte	0x00, 0xf0, 0x11, 0x00


	//----- nvinfo : EIATTR_KPARAM_INFO
	.align		4
.L_1935:
        /*00e8*/ 	.byte	0x04, 0x17
        /*00ea*/ 	.short	(.L_1937 - .L_1936)
.L_1936:
        /*00ec*/ 	.word	0x00000000
        /*00f0*/ 	.short	0x0005
        /*00f2*/ 	.short	0x0028
        /*00f4*/ 	.byte	0x00, 0xf0, 0x11, 0x00


	//----- nvinfo : EIATTR_KPARAM_INFO
	.align		4
.L_1937:
        /*00f8*/ 	.byte	0x04, 0x17
        /*00fa*/ 	.short	(.L_1939 - .L_1938)
.L_1938:
        /*00fc*/ 	.word	0x00000000
        /*0100*/ 	.short	0x0004
        /*0102*/ 	.short	0x0020
        /*0104*/ 	.byte	0x00, 0xf5, 0x21, 0x00


	//----- nvinfo : EIATTR_KPARAM_INFO
	.align		4
.L_1939:
        /*0108*/ 	.byte	0x04, 0x17
        /*010a*/ 	.short	(.L_1941 - .L_1940)
.L_1940:
        /*010c*/ 	.word	0x00000000
        /*0110*/ 	.short	0x0003
        /*0112*/ 	.short	0x0018
        /*0114*/ 	.byte	0x00, 0xf5, 0x21, 0x00


	//----- nvinfo : EIATTR_KPARAM_INFO
	.align		4
.L_1941:
        /*0118*/ 	.byte	0x04, 0x17
        /*011a*/ 	.short	(.L_1943 - .L_1942)
.L_1942:
        /*011c*/ 	.word	0x00000000
        /*0120*/ 	.short	0x0002
        /*0122*/ 	.short	0x0010
        /*0124*/ 	.byte	0x00, 0xf5, 0x21, 0x00


	//----- nvinfo : EIATTR_KPARAM_INFO
	.align		4
.L_1943:
        /*0128*/ 	.byte	0x04, 0x17
        /*012a*/ 	.short	(.L_1945 - .L_1944)
.L_1944:
        /*012c*/ 	.word	0x00000000
        /*0130*/ 	.short	0x0001
        /*0132*/ 	.short	0x0008
        /*0134*/ 	.byte	0x00, 0xf5, 0x21, 0x00


	//----- nvinfo : EIATTR_KPARAM_INFO
	.align		4
.L_1945:
        /*0138*/ 	.byte	0x04, 0x17
        /*013a*/ 	.short	(.L_1947 - .L_1946)
.L_1946:
        /*013c*/ 	.word	0x00000000
        /*0140*/ 	.short	0x0000
        /*0142*/ 	.short	0x0000
        /*0144*/ 	.byte	0x00, 0xf5, 0x21, 0x00


	//----- nvinfo : EIATTR_SPARSE_MMA_MASK
	.align		4
.L_1947:
        /*0148*/ 	.byte	0x03, 0x50
        /*014a*/ 	.short	0x0000


	//----- nvinfo : EIATTR_MAXREG_COUNT
	.align		4
        /*014c*/ 	.byte	0x03, 0x1b
        /*014e*/ 	.short	0x00ff


	//----- nvinfo : EIATTR_NUM_BARRIERS
	.align		4
        /*0150*/ 	.byte	0x02, 0x4c
        /*0152*/ 	.byte	0x01
	.zero		1


	//----- nvinfo : EIATTR_MERCURY_ISA_VERSION
	.align		4
        /*0154*/ 	.byte	0x03, 0x5f
        /*0156*/ 	.short	0x0101


	//----- nvinfo : EIATTR_VRC_CTA_INIT_COUNT
	.align		4
        /*0158*/ 	.byte	0x02, 0x4a
	.zero		1
	.zero		1


	//----- nvinfo : EIATTR_EXIT_INSTR_OFFSETS
	.align		4
        /*015c*/ 	.byte	0x04, 0x1c
        /*015e*/ 	.short	(.L_1949 - .L_1948)


	//   ....[0]....
.L_1948:
        /*0160*/ 	.word	0x00000060


	//   ....[1]....
        /*0164*/ 	.word	0x00000220


	//   ....[2]....
        /*0168*/ 	.word	0x00000de0


	//   ....[3]....
        /*016c*/ 	.word	0x0000c530


	//   ....[4]....
        /*0170*/ 	.word	0x0000c760


	//   ....[5]....
        /*0174*/ 	.word	0x0000c890


	//   ....[6]....
        /*0178*/ 	.word	0x0000c920


	//   ....[7]....
        /*017c*/ 	.word	0x0000c960


	//----- nvinfo : EIATTR_CRS_STACK_SIZE
	.align		4
.L_1949:
        /*0180*/ 	.byte	0x04, 0x1e
        /*0182*/ 	.short	(.L_1951 - .L_1950)
.L_1950:
        /*0184*/ 	.word	0x00000000


	//----- nvinfo : EIATTR_CBANK_PARAM_SIZE
	.align		4
.L_1951:
        /*0188*/ 	.byte	0x03, 0x19
        /*018a*/ 	.short	0x0074


	//----- nvinfo : EIATTR_PARAM_CBANK
	.align		4
        /*018c*/ 	.byte	0x04, 0x0a
        /*018e*/ 	.short	(.L_1953 - .L_1952)
	.align		4
.L_1952:
        /*0190*/ 	.word	index@(.nv.constant0._Z23gemm_half_q_half_kernelILi3ELi176ELb1ELb0ELi64EEvPK6__halfPKjS4_S2_PS0_iiiiPKtS7_iiiiiibS2_i)
        /*0194*/ 	.short	0x0380
        /*0196*/ 	.short	0x0074


	//----- nvinfo : EIATTR_SW_WAR
	.align		4
.L_1953:
        /*0198*/ 	.byte	0x04, 0x36
        /*019a*/ 	.short	(.L_1955 - .L_1954)
.L_1954:
        /*019c*/ 	.word	0x00000008
.L_1955:


//--------------------- .nv.info._Z23gemm_half_q_half_kernelILi3ELi152ELb1ELb0ELi64EEvPK6__halfPKjS4_S2_PS0_iiiiPKtS7_iiiiiibS2_i --------------------------
	.section	.nv.info._Z23gemm_half_q_half_kernelILi3ELi152ELb1ELb0ELi64EEvPK6__halfPKjS4_S2_PS0_iiiiPKtS7_iiiiiibS2_i,"",@"SHT_CUDA_INFO"
	.sectionflags	@""
	.align	4


	//----- nvinfo : EIATTR_CUDA_API_VERSION
	.align		4
        /*0000*/ 	.byte	0x04, 0x37
        /*0002*/ 	.short	(.L_1957 - .L_1956)
.L_1956:
        /*0004*/ 	.word	0x00000082


	//----- nvinfo : EIATTR_KPARAM_INFO
	.align		4
.L_1957:
        /*0008*/ 	.byte	0x04, 0x17
        /*000a*/ 	.short	(.L_1959 - .L_1958)
.L_1958:
        /*000c*/ 	.word	0x00000000
        /*0010*/ 	.short	0x0013
        /*0012*/ 	.short	0x0070
        /*0014*/ 	.byte	0x00, 0xf0, 0x11, 0x00


	//----- nvinfo : EIATTR_KPARAM_INFO
	.align		4
.L_1959:
        /*0018*/ 	.byte	0x04, 0x17
        /*001a*/ 	.short	(.L_1961 - .L_1960)
.L_1960:
        /*001c*/ 	.word	0x00000000
        /*0020*/ 	.short	0x0012
        /*0022*/ 	.short	0x0068
        /*0024*/ 	.byte	0x00, 0xf5, 0x21, 0x00


	//----- nvinfo : EIATTR_KPARAM_INFO
	.align		4
.L_1961:
        /*0028*/ 	.byte	0x04, 0x17
        /*002a*/ 	.short	(.L_1963 - .L_1962)
.L_1962:
        /*002c*/ 	.word	0x00000000
        /*0030*/ 	.short	0x0011
        /*0032*/ 	.short	0x0060
        /*0034*/ 	.byte	0x00, 0xf0, 0x05, 0x00


	//----- nvinfo : EIATTR_KPARAM_INFO
	.align		4
.L_1963:
        /*0038*/ 	.byte	0x04, 0x17
        /*003a*/ 	.short	(.L_1965 - .L_1964)
.L_1964:
        /*003c*/ 	.word	0x00000000
        /*0040*/ 	.short	0x0010
        /*0042*/ 	.short	0x005c
        /*0044*/ 	.byte	0x00, 0xf0, 0x11, 0x00


	//----- nvinfo : EIATTR_KPARAM_INFO
	.align		4
.L_1965:
        /*0048*/ 	.byte	0x04, 0x17
        /*004a*/ 	.short	(.L_1967 - .L_1966)
.L_1966:
        /*004c*/ 	.word	0x00000000
        /*0050*/ 	.short	0x000f
        /*0052*/ 	.short	0x0058
        /*0054*/ 	.byte	0x00, 0xf0, 0x11, 0x00


	//----- nvinfo : EIATTR_KPARAM_INFO
	.align		4
.L_1967:
        /*0058*/ 	.byte	0x04, 0x17
        /*005a*/ 	.short	(.L_1969 - .L_1968)
.L_1968:
        /*005c*/ 	.word	0x00000000
        /*0060*/ 	.short	0x000e
        /*0062*/ 	.short	0x0054
        /*0064*/ 	.byte	0x00, 0xf0, 0x11, 0x00


	//----- nvinfo : EIATTR_KPARAM_INFO
	.align		4
.L_1969:
        /*0068*/ 	.byte	0x04, 0x17
        /*006a*/ 	.short	(.L_1971 - .L_1970)
.L_1970:
        /*006c*/ 	.word	0x00000000
        /*0070*/ 	.short	0x000d
        /*0072*/ 	.short	0x0050
        /*0074*/ 	.byte	0x00, 0xf0, 0x11, 0x00


	//----- nvinfo : EIATTR_KPARAM_INFO
	.align		4
.L_1971:
        /*0078*/ 	.byte	0x04, 0x17
        /*007a*/ 	.short	(.L_1973 - .L_1972)
.L_1972:
        /*007c*/ 	.word	0x00000000
        /*0080*/ 	.short	0x000c
        /*0082*/ 	.short	0x004c
        /*0084*/ 	.byte	0x00, 0xf0, 0x11, 0x00


	//----- nvinfo : EIATTR_KPARAM_INFO
	.align		4
.L_1973:
        /*0088*/ 	.byte	0x04, 0x17
        /*008a*/ 	.short	(.L_1975 - .L_1974)
.L_1974:
        /*008c*/ 	.word	0x00000000
        /*0090*/ 	.short	0x000b
        /*0092*/ 	.short	0x0048
        /*0094*/ 	.byte	0x00, 0xf0, 0x11, 0x00


	//----- nvinfo : EIATTR_KPARAM_INFO
	.align		4
.L_1975:
        /*0098*/ 	.byte	0x04, 0x17
        /*009a*/ 	.short	(.L_1977 - .L_1976)
.L_1976:
        /*009c*/ 	.word	0x00000000
        /*00a0*/ 	.short	0x000a
        /*00a2*/ 	.short	0x0040
        /*00a4*/ 	.byte	0x00, 0xf5, 0x21, 0x00


	//----- nvinfo : EIATTR_KPARAM_INFO
	.align		4
.L_1977:
        /*00a8*/ 	.byte	0x04, 0x17
        /*00aa*/ 	.short	(.L_1979 - .L_1978)
.L_1978:
        /*00ac*/ 	.word	0x00000000
        /*00b0*/ 	.short	0x0009
        /*00b2*/ 	.short	0x0038
        /*00b4*/ 	.byte	0x00, 0xf5, 0x21, 0x00


	//----- nvinfo : EIATTR_KPARAM_INFO
	.align		4
.L_1979:
        /*00b8*/ 	.byte	0x04, 0x17
        /*00ba*/ 	.short	(.L_1981 - .L_1980)
.L_1980:
        /*00bc*/ 	.word	0x00000000
        /*00c0*/ 	.short	0x0008
        /*00c2*/ 	.short	0x0034
        /*00c4*/ 	.byte	0x00, 0xf0, 0x11, 0x00


	//----- nvinfo : EIATTR_KPARAM_INFO
	.align		4
.L_1981:
        /*00c8*/ 	.byte	0x04, 0x17
        /*00ca*/ 	.short	(.L_1983 - .L_1982)
.L_1982:
        /*00cc*/ 	.word	0x00000000
        /*00d0*/ 	.short	0x0007
        /*00d2*/ 	.short	0x0030
        /*00d4*/ 	.byte	0x00, 0xf0, 0x11, 0x00


	//----- nvinfo : EIATTR_KPARAM_INFO
	.align		4
.L_1983:
        /*00d8*/ 	.byte	0x04, 0x17
        /*00da*/ 	.short	(.L_1985 - .L_1984)
.L_1984:
        /*00dc*/ 	.word	0x00000000
        /*00e0*/ 	.short	0x0006
        /*00e2*/ 	.short	0x002c
        /*00e4*/ 	.byte	0x00, 0xf0, 0x11, 0x00


	//----- nvinfo : EIATTR_KPARAM_INFO
	.align		4
.L_1985:
        /*00e8*/ 	.byte	0x04, 0x17
        /*00ea*/ 	.short	(.L_1987 - .L_1986)
.L_1986:
        /*00ec*/ 	.word	0x00000000
        /*00f0*/ 	.short	0x0005
        /*00f2*/ 	.short	0x0028
        /*00f4*/ 	.byte	0x00, 0xf0, 0x11, 0x00


	//----- nvinfo : EIATTR_KPARAM_INFO
	.align		4
.L_1987:
        /*00f8*/ 	.byte	0x04, 0x17
        /*00fa*/ 	.short	(.L_1989 - .L_1988)
.L_1988:
        /*00fc*/ 	.word	0x00000000
        /*0100*/ 	.short	0x0004
        /*0102*/ 	.short	0x0020
        /*0104*/ 	.byte	0x00, 0xf5, 0x21, 0x00


	//----- nvinfo : EIATTR_KPARAM_INFO
	.align		4
.L_1989:
        /*0108*/ 	.byte	0x04, 0x17
        /*010a*/ 	.short	(.L_1991 - .L_1990)
.L_1990:
        /*010c*/ 	.word	0x00000000
        /*0110*/ 	.short	0x0003
        /*0112*/ 	.short	0x0018
        /*0114*/ 	.byte	0x00, 0xf5, 0x21, 0x00


	//----- nvinfo : EIATTR_KPARAM_INFO
	.align		4
.L_1991:
        /*0118*/ 	.byte	0x04, 0x17
        /*011a*/ 	.short	(.L_1993 - .L_1992)
.L_1992:
        /*011c*/ 	.word	0x00000000
        /*0120*/ 	.short	0x0002
        /*0122*/ 	.short	0x0010
        /*0124*/ 	.byte	0x00, 0xf5, 0x21, 0x00


	//----- nvinfo : EIATTR_KPARAM_INFO
	.align		4
.L_1993:
        /*0128*/ 	.byte	0x04, 0x17
        /*012a*/ 	.short	(.L_1995 - .L_1994)
.L_1994:
        /*012c*/ 	.word	0x00000000
        /*0130*/ 	.short	0x0001
        /*0132*/ 	.short	0x0008
        /*0134*/ 	.byte	0x00, 0xf5, 0x21, 0x00


	//----- nvinfo : EIATTR_KPARAM_INFO
	.align		4
.L_1995:
        /*0138*/ 	.byte	0x04, 0x17
        /*013a*/ 	.short	(.L_1997 - .L_1996)
.L_1996:
        /*013c*/ 	.word	0x00000000
        /*0140*/ 	.short	0x0000
        /*0142*/ 	.short	0x0000
        /*0144*/ 	.byte	0x00, 0xf5, 0x21, 0x00


	//----- nvinfo : EIATTR_SPARSE_MMA_MASK
	.align		4
.L_1997:
        /*0148*/ 	.byte	0x03, 0x50
        /*014a*/ 	.short	0x0000


	//----- nvinfo : EIATTR_MAXREG_COUNT
	.align		4
        /*014c*/ 	.byte	0x03, 0x1b
        /*014e*/ 	.short	0x00ff


	//----- nvinfo : EIATTR_NUM_BARRIERS
	.align		4
        /*0150*/ 	.byte	0x02, 0x4c
        /*0152*/ 	.byte	0x01
	.zero		1


	//----- nvinfo : EIATTR_MERCURY_ISA_VERSION
	.align		4
        /*0154*/ 	.byte	0x03, 0x5f
        /*0156*/ 	.short	0x0101


	//----- nvinfo : EIATTR_VRC_CTA_INIT_COUNT
	.align		4
        /*0158*/ 	.byte	0x02, 0x4a
	.zero		1
	.zero		1


	//----- nvinfo : EIATTR_EXIT_INSTR_OFFSETS
	.align		4
        /*015c*/ 	.byte	0x04, 0x1c
        /*015e*/ 	.short	(.L_1999 - .L_1998)


	//   ....[0]....
.L_1998:
        /*0160*/ 	.word	0x00000070


	//   ....[1]....
        /*0164*/ 	.word	0x00000230


	//   ....[2]....
        /*0168*/ 	.word	0x00000df0


	//   ....[3]....
        /*016c*/ 	.word	0x0000f3e0


	//   ....[4]....
        /*0170*/ 	.word	0x0000f610


	//   ....[5]....
        /*0174*/ 	.word	0x0000f740


	//   ....[6]....
        /*0178*/ 	.word	0x0000f7d0


	//   ....[7]....
        /*017c*/ 	.word	0x0000f810


	//----- nvinfo : EIATTR_CRS_STACK_SIZE
	.align		4
.L_1999:
        /*0180*/ 	.byte	0x04, 0x1e
        /*0182*/ 	.short	(.L_2001 - .L_2000)
.L_2000:
        /*0184*/ 	.word	0x00000000


	//----- nvinfo : EIATTR_CBANK_PARAM_SIZE
	.align		4
.L_2001:
        /*0188*/ 	.byte	0x03, 0x19
        /*018a*/ 	.short	0x0074


	//----- nvinfo : EIATTR_PARAM_CBANK
	.align		4
        /*018c*/ 	.byte	0x04, 0x0a
        /*018e*/ 	.short	(.L_2003 - .L_2002)
	.align		4
.L_2002:
        /*0190*/ 	.word	index@(.nv.constant0._Z23gemm_half_q_half_kernelILi3ELi152ELb1ELb0ELi64EEvPK6__halfPKjS4_S2_PS0_iiiiPKtS7_iiiiiibS2_i)
        /*0194*/ 	.short	0x0380
        /*0196*/ 	.short	0x0074


	//----- nvinfo : EIATTR_SW_WAR
	.align		4
.L_2003:
        /*0198*/ 	.byte	0x04, 0x36
        /*019a*/ 	.short	(.L_2005 - .L_2004)
.L_2004:
        /*019c*/ 	.word	0x00000008
.L_2005:


//--------------------- .nv.info._Z23gemm_half_q_half_kernelILi3ELi140ELb1ELb0ELi64EEvPK6__halfPKjS4_S2_PS0_iiiiPKtS7_iiiiiibS2_i --------------------------
	.section	.nv.info._Z23gemm_half_q_half_kernelILi3ELi140ELb1ELb0ELi64EEvPK6__halfPKjS4_S2_PS0_iiiiPKtS7_iiiiiibS2_i,"",@"SHT_CUDA_INFO"
	.sectionflags	@""
	.align	4


	//----- nvinfo : EIATTR_CUDA_API_VERSION
	.align		4
        /*0000*/ 	.byte	0x04, 0x37
        /*0002*/ 	.short	(.L_2007 - .L_2006)
.L_2006:
        /*0004*/ 	.word	0x00000082


	//----- nvinfo : EIATTR_KPARAM_INFO
	.align		4
.L_2007:
        /*0008*/ 	.byte	0x04, 0x17
        /*000a*/ 	.short	(.L_2009 - .L_2008)
.L_2008:
        /*000c*/ 	.word	0x00000000
        /*0010*/ 	.short	0x0013
        /*0012*/ 	.short	0x0070
        /*0014*/ 	.byte	0x00, 0xf0, 0x11, 0x00


	//----- nvinfo : EIATTR_KPARAM_INFO
	.align		4
.L_2009:
        /*0018*/ 	.byte	0x04, 0x17
        /*001a*/ 	.short	(.L_2011 - .L_2010)
.L_2010:
        /*001c*/ 	.word	0x00000000
        /*0020*/ 	.short	0x0012
        /*0022*/ 	.short	0x0068
        /*0024*/ 	.byte	0x00, 0xf5, 0x21, 0x00


	//----- nvinfo : EIATTR_KPARAM_INFO
	.align		4
.L_2011:
        /*0028*/ 	.byte	0x04, 0x17
        /*002a*/ 	.short	(.L_2013 - .L_2012)
.L_2012:
        /*002c*/ 	.word	0x00000000
        /*0030*/ 	.short	0x0011
        /*0032*/ 	.short	0x0060
        /*0034*/ 	.byte	0x00, 0xf0, 0x05, 0x00


	//----- nvinfo : EIATTR_KPARAM_INFO
	.align		4
.L_2013:
        /*0038*/ 	.byte	0x04, 0x17
        /*003a*/ 	.short	(.L_2015 - .L_2014)
.L_2014:
        /*003c*/ 	.word	0x00000000
        /*0040*/ 	.short	0x0010
        /*0042*/ 	.short	0x005c
        /*0044*/ 	.byte	0x00, 0xf0, 0x11, 0x00


	//----- nvinfo : EIATTR_KPARAM_INFO
	.align		4
.L_2015:
        /*0048*/ 	.byte	0x04, 0x17
        /*004a*/ 	.short	(.L_2017 - .L_2016)
.L_2016:
        /*004c*/ 	.word	0x00000000
        /*0050*/ 	.short	0x000f
        /*0052*/ 	.short	0x0058
        /*0054*/ 	.byte	0x00, 0xf0, 0x11, 0x00


	//----- nvinfo : EIATTR_KPARAM_INFO
	.align		4
.L_2017:
        /*0058*/ 	.byte	0x04, 0x17
        /*005a*/ 	.short	(.L_2019 - .L_2018)
.L_2018:
        /*005c*/ 	.word	0x00000000
        /*0060*/ 	.short	0x000e
        /*0062*/ 	.short	0x0054
        /*0064*/ 	.byte	0x00, 0xf0, 0x11, 0x00


	//----- nvinfo : EIATTR_KPARAM_INFO
	.align		4
.L_2019:
        /*0068*/ 	.byte	0x04, 0x17
        /*006a*/ 	.short	(.L_2021 - .L_2020)
.L_2020:
        /*006c*/ 	.word	0x00000000
        /*0070*/ 	.short	0x000d
        /*0072*/ 	.short	0x0050
        /*0074*/ 	.byte	0x00, 0xf0, 0x11, 0x00


	//----- nvinfo : EIATTR_KPARAM_INFO
	.align		4
.L_2021:
        /*0078*/ 	.byte	0x04, 0x17
        /*007a*/ 	.short	(.L_2023 - .L_2022)
.L_2022:
        /*007c*/ 	.word	0x00000000
        /*0080*/ 	.short	0x000c
        /*0082*/ 	.short	0x004c
        /*0084*/ 	.byte	0x00, 0xf0, 0x11, 0x00


	//----- nvinfo : EIATTR_KPARAM_INFO
	.align		4
.L_2023:
        /*0088*/ 	.byte	0x04, 0x17
        /*008a*/ 	.short	(.L_2025 - .L_2024)
.L_2024:
        /*008c*/ 	.word	0x00000000
        /*0090*/ 	.short	0x000b
        /*0092*/ 	.short	0x0048
        /*0094*/ 	.byte	0x00, 0xf0, 0x11, 0x00


	//----- nvinfo : EIATTR_KPARAM_INFO
	.align		4
.L_2025:
        /*0098*/ 	.byte	0x04, 0x17
        /*009a*/ 	.short	(.L_2027 - .L_2026)
.L_2026:
        /*009c*/ 	.word	0x00000000
        /*00a0*/ 	.short	0x000a
        /*00a2*/ 	.short	0x0040
        /*00a4*/ 	.byte	0x00, 0xf5, 0x21, 0x00


	//----- nvinfo : EIATTR_KPARAM_INFO
	.align		4
.L_2027:
        /*00a8*/ 	.byte	0x04, 0x17
        /*00aa*/ 	.short	(.L_2029 - .L_2028)
.L_2028:
        /*00ac*/ 	.word	0x00000000
        /*00b0*/ 	.short	0x0009
        /*00b2*/ 	.short	0x0038
        /*00b4*/ 	.byte	0x00, 0xf5, 0x21, 0x00


	//----- nvinfo : EIATTR_KPARAM_INFO
	.align		4
.L_2029:
        /*00b8*/ 	.byte	0x04, 0x17
        /*00ba*/ 	.short	(.L_2031 - .L_2030)
.L_2030:
        /*00bc*/ 	.word	0x00000000
        /*00c0*/ 	.short	0x0008
        /*00c2*/ 	.short	0x0034
        /*00c4*/ 	.byte	0x00, 0xf0, 0x11, 0x00


	//----- nvinfo : EIATTR_KPARAM_INFO
	.align		4
.L_2031:
        /*00c8*/ 	.byte	0x04, 0x17
        /*00ca*/ 	.short	(.L_2033 - .L_2032)
.L_2032:
        /*00cc*/ 	.word	0x00000000
        /*00d0*/ 	.short	0x0007
        /*00d2*/ 	.short	0x0030
        /*00d4*/ 	.byte	0x00, 0xf0, 0x11, 0x00


	//----- nvinfo : EIATTR_KPARAM_INFO
	.align		4
.L_2033:
        /*00d8*/ 	.byte	0x04, 0x17
        /*00da*/ 	.short	(.L_2035 - .L_2034)
.L_2034:
        /*00dc*/ 	.word	0x00000000
        /*00e0*/ 	.short	0x0006
        /*00e2*/ 	.short	0x002c
        /*00e4*/ 	.byte	0x00, 0xf0, 0x11, 0x00


	//----- nvinfo : EIATTR_KPARAM_INFO
	.align		4
.L_2035:
        /*00e8*/ 	.byte	0x04, 0x17
        /*00ea*/ 	.short	(.L_2037 - .L_2036)
.L_2036:
        /*00ec*/ 	.word	0x00000000
        /*00f0*/ 	.short	0x0005
        /*00f2*/ 	.short	0x0028
        /*00f4*/ 	.byte	0x00, 0xf0, 0x11, 0x00


	//----- nvinfo : EIATTR_KPARAM_INFO
	.align		4
.L_2037:
        /*00f8*/ 	.byte	0x04, 0x17
        /*00fa*/ 	.short	(.L_2039 - .L_2038)
.L_2038:
        /*00fc*/ 	.word	0x00000000
        /*0100*/ 	.short	0x0004
        /*0102*/ 	.short	0x0020
        /*0104*/ 	.byte	0x00, 0xf5, 0x21, 0x00


	//----- nvinfo : EIATTR_KPARAM_INFO
	.align		4
.L_2039:
        /*0108*/ 	.byte	0x04, 0x17
        /*010a*/ 	.short	(.L_2041 - .L_2040)
.L_2040:
        /*010c*/ 	.word	0x00000000
        /*0110*/ 	.short	0x0003
        /*0112*/ 	.short	0x0018
        /*0114*/ 	.byte	0x00, 0xf5, 0x21, 0x00


	//----- nvinfo : EIATTR_KPARAM_INFO
	.align		4
.L_2041:
        /*0118*/ 	.byte	0x04, 0x17
        /*011a*/ 	.short	(.L_2043 - .L_2042)
.L_2042:
        /*011c*/ 	.word	0x00000000
        /*0120*/ 	.short	0x0002
        /*0122*/ 	.short	0x0010
        /*0124*/ 	.byte	0x00, 0xf5, 0x21, 0x00


	//----- nvinfo : EIATTR_KPARAM_INFO
	.align		4
.L_2043:
        /*0128*/ 	.byte	0x04, 0x17
        /*012a*/ 	.short	(.L_2045 - .L_2044)
.L_2044:
        /*012c*/ 	.word	0x00000000
        /*0130*/ 	.short	0x0001
        /*0132*/ 	.short	0x0008
        /*0134*/ 	.byte	0x00, 0xf5, 0x21, 0x00


	//----- nvinfo : EIATTR_KPARAM_INFO
	.align		4
.L_2045:
        /*0138*/ 	.byte	0x04, 0x17
        /*013a*/ 	.short	(.L_2047 - .L_2046)
.L_2046:
        /*013c*/ 	.word	0x00000000
        /*0140*/ 	.short	0x0000
        /*0142*/ 	.short	0x0000
        /*0144*/ 	.byte	0x00, 0xf5, 0x21, 0x00


	//----- nvinfo : EIATTR_SPARSE_MMA_MASK
	.align		4
.L_2047:
        /*0148*/ 	.byte	0x03, 0x50
        /*014a*/ 	.short	0x0000


	//----- nvinfo : EIATTR_MAXREG_COUNT
	.align		4
        /*014c*/ 	.byte	0x03, 0x1b
        /*014e*/ 	.short	0x00ff


	//----- nvinfo : EIATTR_NUM_BARRIERS
	.align		4
        /*0150*/ 	.byte	0x02, 0x4c
        /*0152*/ 	.byte	0x01
	.zero		1


	//----- nvinfo : EIATTR_MERCURY_ISA_VERSION
	.align		4
        /*0154*/ 	.byte	0x03, 0x5f
        /*0156*/ 	.short	0x0101


	//----- nvinfo : EIATTR_VRC_CTA_INIT_COUNT
	.align		4
        /*0158*/ 	.byte	0x02, 0x4a
	.zero		1
	.zero		1


	//----- nvinfo : EIATTR_EXIT_INSTR_OFFSETS
	.align		4
        /*015c*/ 	.byte	0x04, 0x1c
        /*015e*/ 	.short	(.L_2049 - .L_2048)


	//   ....[0]....
.L_2048:
        /*0160*/ 	.word	0x00000060


	//   ....[1]....
        /*0164*/ 	.word	0x00000220


	//   ....[2]....
        /*0168*/ 	.word	0x00000de0


	//   ....[3]....
        /*016c*/ 	.word	0x0000f390


	//   ....[4]....
        /*0170*/ 	.word	0x0000f5c0


	//   ....[5]....
        /*0174*/ 	.word	0x0000f6f0


	//   ....[6]....
        /*0178*/ 	.word	0x0000f780


	//   ....[7]....
        /*017c*/ 	.word	0x0000f7c0


	//----- nvinfo : EIATTR_CRS_STACK_SIZE
	.align		4
.L_2049:
        /*0180*/ 	.byte	0x04, 0x1e
        /*0182*/ 	.short	(.L_2051 - .L_2050)
.L_2050:
        /*0184*/ 	.word	0x00000000


	//----- nvinfo : EIATTR_CBANK_PARAM_SIZE
	.align		4
.L_2051:
        /*0188*/ 	.byte	0x03, 0x19
        /*018a*/ 	.short	0x0074


	//----- nvinfo : EIATTR_PARAM_CBANK
	.align		4
        /*018c*/ 	.byte	0x04, 0x0a
        /*018e*/ 	.short	(.L_2053 - .L_2052)
	.align		4
.L_2052:
        /*0190*/ 	.word	index@(.nv.constant0._Z23gemm_half_q_half_kernelILi3ELi140ELb1ELb0ELi64EEvPK6__halfPKjS4_S2_PS0_iiiiPKtS7_iiiiiibS2_i)
        /*0194*/ 	.short	0x0380
        /*0196*/ 	.short	0x0074


	//----- nvinfo : EIATTR_SW_WAR
	.align		4
.L_2053:
        /*0198*/ 	.byte	0x04, 0x36
        /*019a*/ 	.short	(.L_2055 - .L_2054)
.L_2054:
        /*019c*/ 	.word	0x00000008
.L_2055:


//--------------------- .nv.info._Z23gemm_half_q_half_kernelILi3ELi20ELb1ELb0ELi64EEvPK6__halfPKjS4_S2_PS0_iiiiPKtS7_iiiiiibS2_i --------------------------
	.section	.nv.info._Z23gemm_half_q_half_kernelILi3ELi20ELb1ELb0ELi64EEvPK6__halfPKjS4_S2_PS0_iiiiPKtS7_iiiiiibS2_i,"",@"SHT_CUDA_INFO"
	.sectionflags	@""
	.align	4


	//----- nvinfo : EIATTR_CUDA_API_VERSION
	.align		4
        /*0000*/ 	.byte	0x04, 0x37
        /*0002*/ 	.short	(.L_2057 - .L_2056)
.L_2056:
        /*0004*/ 	.word	0x00000082


	//----- nvinfo : EIATTR_KPARAM_INFO
	.align		4
.L_2057:
        /*0008*/ 	.byte	0x04, 0x17
        /*000a*/ 	.short	(.L_2059 - .L_2058)
.L_2058:
        /*000c*/ 	.word	0x00000000
        /*0010*/ 	.short	0x0013
        /*0012*/ 	.short	0x0070
        /*0014*/ 	.byte	0x00, 0xf0, 0x11, 0x00


	//----- nvinfo : EIATTR_KPARAM_INFO
	.align		4
.L_2059:
        /*0018*/ 	.byte	0x04, 0x17
        /*001a*/ 	.short	(.L_2061 - .L_2060)
.L_2060:
        /*001c*/ 	.word	0x00000000
        /*0020*/ 	.short	0x0012
        /*0022*/ 	.short	0x0068
        /*0024*/ 	.byte	0x00, 0xf5, 0x21, 0x00


	//----- nvinfo : EIATTR_KPARAM_INFO
	.align		4
.L_2061:
        /*0028*/ 	.byte	0x04, 0x17
        /*002a*/ 	.short	(.L_2063 - .L_2062)
.L_2062:
        /*002c*/ 	.word	0x00000000
        /*0030*/ 	.short	0x0011
        /*0032*/ 	.short	0x0060
        /*0034*/ 	.byte	0x00, 0xf0, 0x05, 0x00


	//----- nvinfo : EIATTR_KPARAM_INFO
	.align		4
.L_2063:
        /*0038*/ 	.byte	0x04, 0x17
        /*003a*/ 	.short	(.L_2065 - .L_2064)
.L_2064:
        /*003c*/ 	.word	0x00000000
        /*0040*/ 	.short	0x0010
        /*0042*/ 	.short	0x005c
        /*0044*/ 	.byte	0x00, 0xf0, 0x11, 0x00


	//----- nvinfo : EIATTR_KPARAM_INFO
	.align		4
.L_2065:
        /*0048*/ 	.byte	0x04, 0x17
        /*004a*/ 	.short	(.L_2067 - .L_2066)
.L_2066:
        /*004c*/ 	.word	0x00000000
        /*0050*/ 	.short	0x000f
        /*0052*/ 	.short	0x0058
        /*0054*/ 	.byte	0x00, 0xf0, 0x11, 0x00


	//----- nvinfo : EIATTR_KPARAM_INFO
	.align		4
.L_2067:
        /*0058*/ 	.byte	0x04, 0x17
        /*005a*/ 	.short	(.L_2069 - .L_2068)
.L_2068:
        /*005c*/ 	.word	0x00000000
        /*0060*/ 	.short	0x000e
        /*0062*/ 	.short	0x0054
        /*0064*/ 	.byte	0x00, 0xf0, 0x11, 0x00


	//----- nvinfo : EIATTR_KPARAM_INFO
	.align		4
.L_2069:
        /*0068*/ 	.byte	0x04, 0x17
        /*006a*/ 	.short	(.L_2071 - .L_2070)
.L_2070:
        /*006c*/ 	.word	0x00000000
        /*0070*/ 	.short	0x000d
        /*0072*/ 	.short	0x0050
        /*0074*/ 	.byte	0x00, 0xf0, 0x11, 0x00


	//----- nvinfo : EIATTR_KPARAM_INFO
	.align		4
.L_2071:
        /*0078*/ 	.byte	0x04, 0x17
        /*007a*/ 	.short	(.L_2073 - .L_2072)
.L_2072:
        /*007c*/ 	.word	0x00000000
        /*0080*/ 	.short	0x000c
        /*0082*/ 	.short	0x004c
        /*0084*/ 	.byte	0x00, 0xf0, 0x11, 0x00


	//----- nvinfo : EIATTR_KPARAM_INFO
	.align		4
.L_2073:
        /*0088*/ 	.byte	0x04, 0x17
        /*008a*/ 	.short	(.L_2075 - .L_2074)
.L_2074:
        /*008c*/ 	.word	0x00000000
        /*0090*/ 	.short	0x000b
        /*0092*/ 	.short	0x0048
        /*0094*/ 	.byte	0x00, 0xf0, 0x11, 0x00


	//----- nvinfo : EIATTR_KPARAM_INFO
	.align		4
.L_2075:
        /*0098*/ 	.byte	0x04, 0x17
        /*009a*/ 	.short	(.L_2077 - .L_2076)
.L_2076:
        /*009c*/ 	.word	0x00000000
        /*00a0*/ 	.short	0x000a
        /*00a2*/ 	.short	0x0040
        /*00a4*/ 	.byte	0x00, 0xf5, 0x21, 0x00


	//----- nvinfo : EIATTR_KPARAM_INFO
	.align		4
.L_2077:
        /*00a8*/ 	.byte	0x04, 0x17
        /*00aa*/ 	.short	(.L_2079 - .L_2078)
.L_2078:
        /*00ac*/ 	.word	0x00000000
        /*00b0*/ 	.short	0x0009
        /*00b2*/ 	.short	0x0038
        /*00b4*/ 	.byte	0x00, 0xf5, 0x21, 0x00


	//----- nvinfo : EIATTR_KPARAM_INFO
	.align		4
.L_2079:
        /*00b8*/ 	.byte	0x04, 0x17
        /*00ba*/ 	.short	(.L_2081 - .L_2080)
.L_2080:
        /*00bc*/ 	.word	0x00000000
        /*00c0*/ 	.short	0x0008
        /*00c2*/ 	.short	0x0034
        /*00c4*/ 	.byte	0x00, 0xf0, 0x11, 0x00


	//----- nvinfo : EIATTR_KPARAM_INFO
	.align		4
.L_2081:
        /*00c8*/ 	.byte	0x04, 0x17
        /*00ca*/ 	.short	(.L_2083 - .L_2082)
.L_2082:
        /*00cc*/ 	.word	0x00000000
        /*00d0*/ 	.short	0x0007
        /*00d2*/ 	.short	0x0030
        /*00d4*/ 	.byte	0x00, 0xf0, 0x11, 0x00


	//----- nvinfo : EIATTR_KPARAM_INFO
	.align		4
.L_2083:
        /*00d8*/ 	.byte	0x04, 0x17
        /*00da*/ 	.short	(.L_2085 - .L_2084)
.L_2084:
        /*00dc*/ 	.word	0x00000000
        /*00e0*/ 	.short	0x0006
        /*00e2*/ 	.short	0x002c
        /*00e4*/ 	.byte	0x00, 0xf0, 0x11, 0x00


	//----- nvinfo : EIATTR_KPARAM_INFO
	.align		4
.L_2085:
        /*00e8*/ 	.byte	0x04, 0x17
        /*00ea*/ 	.short	(.L_2087 - .L_2086)
.L_2086:
        /*00ec*/ 	.word	0x00000000
        /*00f0*/ 	.short	0x0005
        /*00f2*/ 	.short	0x0028
        /*00f4*/ 	.byte	0x00, 0xf0, 0x11, 0x00


	//----- nvinfo : EIATTR_KPARAM_INFO
	.align		4
.L_2087:
        /*00f8*/ 	.byte	0x04, 0x17
        /*00fa*/ 	.short	(.L_2089 - .L_2088)
.L_2088:
        /*00fc*/ 	.word	0x00000000
        /*0100*/ 	.short	0x0004
        /*0102*/ 	.short	0x0020
        /*0104*/ 	.byte	0x00, 0xf5, 0x21, 0x00


	//----- nvinfo : EIATTR_KPARAM_INFO
	.align		4
.L_2089:
        /*0108*/ 	.byte	0x04, 0x17
        /*010a*/ 	.short	(.L_2091 - .L_2090)
.L_2090:
        /*010c*/ 	.word	0x00000000
        /*0110*/ 	.short	0x0003
        /*0112*/ 	.short	0x0018
        /*0114*/ 	.byte	0x00, 0xf5, 0x21, 0x00


	//----- nvinfo : EIATTR_KPARAM_INFO
	.align		4
.L_2091:
        /*0118*/ 	.byte	0x04, 0x17
        /*011a*/ 	.short	(.L_2093 - .L_2092)
.L_2092:
        /*011c*/ 	.word	0x00000000
        /*0120*/ 	.short	0x0002
        /*0122*/ 	.short	0x0010
        /*0124*/ 	.byte	0x00, 0xf5, 0x21, 0x00


	//----- nvinfo : EIATTR_KPARAM_INFO
	.align		4
.L_2093:
        /*0128*/ 	.byte	0x04, 0x17
        /*012a*/ 	.short	(.L_2095 - .L_2094)
.L_2094:
        /*012c*/ 	.word	0x00000000
        /*0130*/ 	.short	0x0001
        /*0132*/ 	.short	0x0008
        /*0134*/ 	.byte	0x00, 0xf5, 0x21, 0x00


	//----- nvinfo : EIATTR_KPARAM_INFO
	.align		4
.L_2095:
        /*0138*/ 	.byte	0x04, 0x17
        /*013a*/ 	.short	(.L_2097 - .L_2096)
.L_2096:
        /*013c*/ 	.word	0x00000000
        /*0140*/ 	.short	0x0000
        /*0142*/ 	.short	0x0000
        /*0144*/ 	.byte	0x00, 0xf5, 0x21, 0x00


	//----- nvinfo : EIATTR_SPARSE_MMA_MASK
	.align		4
.L_2097:
        /*0148*/ 	.byte	0x03, 0x50
        /*014a*/ 	.short	0x0000


	//----- nvinfo : EIATTR_MAXREG_COUNT
	.align		4
        /*014c*/ 	.byte	0x03, 0x1b
        /*014e*/ 	.short	0x00ff


	//----- nvinfo : EIATTR_NUM_BARRIERS
	.align		4
        /*0150*/ 	.byte	0x02, 0x4c
        /*0152*/ 	.byte	0x01
	.zero		1


	//----- nvinfo : EIATTR_MERCURY_ISA_VERSION
	.align		4
        /*0154*/ 	.byte	0x03, 0x5f
        /*0156*/ 	.short	0x0101


	//----- nvinfo : EIATTR_VRC_CTA_INIT_COUNT
	.align		4
        /*0158*/ 	.byte	0x02, 0x4a
	.zero		1
	.zero		1


	//----- nvinfo : EIATTR_EXIT_INSTR_OFFSETS
	.align		4
        /*015c*/ 	.byte	0x04, 0x1c
        /*015e*/ 	.short	(.L_2099 - .L_2098)


	//   ....[0]....
.L_2098:
        /*0160*/ 	.word	0x00000070


	//   ....[1]....
        /*0164*/ 	.word	0x00000230


	//   ....[2]....
        /*0168*/ 	.word	0x00000df0


	//   ....[3]....
        /*016c*/ 	.word	0x00005c90


	//   ....[4]....
        /*0170*/ 	.word	0x00005ec0


	//   ....[5]....
        /*0174*/ 	.word	0x00005ff0


	//   ....[6]....
        /*0178*/ 	.word	0x00006080


	//   ....[7]....
        /*017c*/ 	.word	0x000060c0


	//----- nvinfo : EIATTR_CRS_STACK_SIZE
	.align		4
.L_2099:
        /*0180*/ 	.byte	0x04, 0x1e
        /*0182*/ 	.short	(.L_2101 - .L_2100)
.L_2100:
        /*0184*/ 	.word	0x00000000


	//----- nvinfo : EIATTR_CBANK_PARAM_SIZE
	.align		4
.L_2101:
        /*0188*/ 	.byte	0x03, 0x19
        /*018a*/ 	.short	0x0074


	//----- nvinfo : EIATTR_PARAM_CBANK
	.align		4
        /*018c*/ 	.byte	0x04, 0x0a
        /*018e*/ 	.short	(.L_2103 - .L_2102)
	.align		4
.L_2102:
        /*0190*/ 	.word	index@(.nv.constant0._Z23gemm_half_q_half_kernelILi3ELi20ELb1ELb0ELi64EEvPK6__halfPKjS4_S2_PS0_iiiiPKtS7_iiiiiibS2_i)
        /*0194*/ 	.short	0x0380
        /*0196*/ 	.short	0x0074


	//----- nvinfo : EIATTR_SW_WAR
	.align		4
.L_2103:
        /*0198*/ 	.byte	0x04, 0x36
        /*019a*/ 	.short	(.L_2105 - .L_2104)
.L_2104:
        /*019c*/ 	.word	0x00000008
.L_2105:


//--------------------- .nv.info._Z23gemm_half_q_half_kernelILi3ELi38ELb1ELb0ELi64EEvPK6__halfPKjS4_S2_PS0_iiiiPKtS7_iiiiiibS2_i --------------------------
	.section	.nv.info._Z23gemm_half_q_half_kernelILi3ELi38ELb1ELb0ELi64EEvPK6__halfPKjS4_S2_PS0_iiiiPKtS7_iiiiiibS2_i,"",@"SHT_CUDA_INFO"
	.sectionflags	@""
	.align	4


	//----- nvinfo : EIATTR_CUDA_API_VERSION
	.align		4
        /*0000*/ 	.byte	0x04, 0x37
        /*0002*/ 	.short	(.L_2107 - .L_2106)
.L_2106:
        /*0004*/ 	.word	0x00000082


	//----- nvinfo : EIATTR_KPARAM_INFO
	.align		4
.L_2107:
        /*0008*/ 	.byte	0x04, 0x17
        /*000a*/ 	.short	(.L_2109 - .L_2108)
.L_2108:
        /*000c*/ 	.word	0x00000000
        /*0010*/ 	.short	0x0013
        /*0012*/ 	.short	0x0070
        /*0014*/ 	.byte	0x00, 0xf0, 0x11, 0x00


	//----- nvinfo : EIATTR_KPARAM_INFO
	.align		4
.L_2109:
        /*0018*/ 	.byte	0x04, 0x17
        /*001a*/ 	.short	(.L_2111 - .L_2110)
.L_2110:
        /*001c*/ 	.word	0x00000000
        /*0020*/ 	.short	0x0012
        /*0022*/ 	.short	0x0068
        /*0024*/ 	.byte	0x00, 0xf5, 0x21, 0x00


	//----- nvinfo : EIATTR_KPARAM_INFO
	.align		4
.L_2111:
        /*0028*/ 	.byte	0x04, 0x17
        /*002a*/ 	.short	(.L_2113 - .L_2112)
.L_2112:
        /*002c*/ 	.word	0x00000000
        /*0030*/ 	.short	0x0011
        /*0032*/ 	.short	0x0060
        /*0034*/ 	.byte	0x00, 0xf0, 0x05, 0x00


	//----- nvinfo : EIATTR_KPARAM_INFO
	.align		4
.L_2113:
        /*0038*/ 	.byte	0x04, 0x17
        /*003a*/ 	.short	(.L_2115 - .L_2114)
.L_2114:
        /*003c*/ 	.word	0x00000000
        /*0040*/ 	.short	0x0010
        /*0042*/ 	.short	0x005c
        /*0044*/ 	.byte	0x00, 0xf0, 0x11, 0x00


	//----- nvinfo : EIATTR_KPARAM_INFO
	.align		4
.L_2115:
        /*0048*/ 	.byte	0x04, 0x17
        /*004a*/ 	.short	(.L_2117 - .L_2116)
.L_2116:
        /*004c*/ 	.word	0x00000000
        /*0050*/ 	.short	0x000f
        /*0052*/ 	.short	0x0058
        /*0054*/ 	.byte	0x00, 0xf0, 0x11, 0x00


	//----- nvinfo : EIATTR_KPARAM_INFO
	.align		4
.L_2117:
        /*0058*/ 	.byte	0x04, 0x17
        /*005a*/ 	.short	(.L_2119 - .L_2118)
.L_2118:
        /*005c*/ 	.word	0x00000000
        /*0060*/ 	.short	0x000e
        /*0062*/ 	.short	0x0054
        /*0064*/ 	.byte	0x00, 0xf0, 0x11, 0x00


	//----- nvinfo : EIATTR_KPARAM_INFO
	.align		4
.L_2119:
        /*0068*/ 	.byte	0x04, 0x17
        /*006a*/ 	.short	(.L_2121 - .L_2120)
.L_2120:
        /*006c*/ 	.word	0x00000000
        /*0070*/ 	.short	0x000d
        /*0072*/ 	.short	0x0050
        /*0074*/ 	.byte	0x00, 0xf0, 0x11, 0x00


	//----- nvinfo : EIATTR_KPARAM_INFO
	.align		4
.L_2121:
        /*0078*/ 	.byte	0x04, 0x17
        /*007a*/ 	.short	(.L_2123 - .L_2122)
.L_2122:
        /*007c*/ 	.word	0x00000000
        /*0080*/ 	.short	0x000c
        /*0082*/ 	.short	0x004c
        /*0084*/ 	.byte	0x00, 0xf0, 0x11, 0x00


	//----- nvinfo : EIATTR_KPARAM_INFO
	.align		4
.L_2123:
        /*0088*/ 	.byte	0x04, 0x17
        /*008a*/ 	.short	(.L_2125 - .L_2124)
.L_2124:
        /*008c*/ 	.word	0x00000000
        /*0090*/ 	.short	0x000b
        /*0092*/ 	.short	0x0048
        /*0094*/ 	.byte	0x00, 0xf0, 0x11, 0x00


	//----- nvinfo : EIATTR_KPARAM_INFO
	.align		4
.L_2125:
        /*0098*/ 	.byte	0x04, 0x17
        /*009a*/ 	.short	(.L_2127 - .L_2126)
.L_2126:
        /*009c*/ 	.word	0x00000000
        /*00a0*/ 	.short	0x000a
        /*00a2*/ 	.short	0x0040
        /*00a4*/ 	.byte	0x00, 0xf5, 0x21, 0x00


	//----- nvinfo : EIATTR_KPARAM_INFO
	.align		4
.L_2127:
        /*00a8*/ 	.byte	0x04, 0x17
        /*00aa*/ 	.short	(.L_2129 - .L_2128)
.L_2128:
        /*00ac*/ 	.word	0x00000000
        /*00b0*/ 	.short	0x0009
        /*00b2*/ 	.short	0x0038
        /*00b4*/ 	.byte	0x00, 0xf5, 0x21, 0x00


	//----- nvinfo : EIATTR_KPARAM_INFO
	.align		4
.L_2129:
        /*00b8*/ 	.byte	0x04, 0x17
        /*00ba*/ 	.short	(.L_2131 - .L_2130)
.L_2130:
        /*00bc*/ 	.word	0x00000000
        /*00c0*/ 	.short	0x0008
        /*00c2*/ 	.short	0x0034
        /*00c4*/ 	.byte	0x00, 0xf0, 0x11, 0x00


	//----- nvinfo : EIATTR_KPARAM_INFO
	.align		4
.L_2131:
        /*00c8*/ 	.byte	0x04, 0x17
        /*00ca*/ 	.short	(.L_2133 - .L_2132)
.L_2132:
        /*00cc*/ 	.word	0x00000000
        /*00d0*/ 	.short	0x0007
        /*00d2*/ 	.short	0x0030
        /*00d4*/ 	.byte	0x00, 0xf0, 0x11, 0x00


	//----- nvinfo : EIATTR_KPARAM_INFO
	.align		4
.L_2133:
        /*00d8*/ 	.byte	0x04, 0x17
        /*00da*/ 	.short	(.L_2135 - .L_2134)
.L_2134:
        /*00dc*/ 	.word	0x00000000
        /*00e0*/ 	.short	0x0006
        /*00e2*/ 	.short	0x002c
        /*00e4*/ 	.byte	0x00, 0xf0, 0x11, 0x00


	//----- nvinfo : EIATTR_KPARAM_INFO
	.align		4
.L_2135:
        /*00e8*/ 	.byte	0x04, 0x17
        /*00ea*/ 	.short	(.L_2137 - .L_2136)
.L_2136:
        /*00ec*/ 	.word	0x00000000
        /*00f0*/ 	.short	0x0005
        /*00f2*/ 	.short	0x0028
        /*00f4*/ 	.byte	0x00, 0xf0, 0x11, 0x00


	//----- nvinfo : EIATTR_KPARAM_INFO
	.align		4
.L_2137:
        /*00f8*/ 	.byte	0x04, 0x17
        /*00fa*/ 	.short	(.L_2139 - .L_2138)
.L_2138:
        /*00fc*/ 	.word	0x00000000
        /*0100*/ 	.short	0x0004
        /*0102*/ 	.short	0x0020
        /*0104*/ 	.byte	0x00, 0xf5, 0x21, 0x00


	//----- nvinfo : EIATTR_KPARAM_INFO
	.align		4
.L_2139:
        /*0108*/ 	.byte	0x04, 0x17
        /*010a*/ 	.short	(.L_2141 - .L_2140)
.L_2140:
        /*010c*/ 	.word	0x00000000
        /*0110*/ 	.short	0x0003
        /*0112*/ 	.short	0x0018
        /*0114*/ 	.byte	0x00, 0xf5, 0x21, 0x00


	//----- nvinfo : EIATTR_KPARAM_INFO
	.align		4
.L_2141:
        /*0118*/ 	.byte	0x04, 0x17
        /*011a*/ 	.short	(.L_2143 - .L_2142)
.L_2142:
        /*011c*/ 	.word	0x00000000
        /*0120*/ 	.short	0x0002
        /*0122*/ 	.short	0x0010
        /*0124*/ 	.byte	0x00, 0xf5, 0x21, 0x00


	//----- nvinfo : EIATTR_KPARAM_INFO
	.align		4
.L_2143:
        /*0128*/ 	.byte	0x04, 0x17
        /*012a*/ 	.short	(.L_2145 - .L_2144)
.L_2144:
        /*012c*/ 	.word	0x00000000
        /*0130*/ 	.short	0x0001
        /*0132*/ 	.short	0x0008
        /*0134*/ 	.byte	0x00, 0xf5, 0x21, 0x00


	//----- nvinfo : EIATTR_KPARAM_INFO
	.align		4
.L_2145:
        /*0138*/ 	.byte	0x04, 0x17
        /*013a*/ 	.short	(.L_2147 - .L_2146)
.L_2146:
        /*013c*/ 	.word	0x00000000
        /*0140*/ 	.short	0x0000
        /*0142*/ 	.short	0x0000
        /*0144*/ 	.byte	0x00, 0xf5, 0x21, 0x00


	//----- nvinfo : EIATTR_SPARSE_MMA_MASK
	.align		4
.L_2147:
        /*0148*/ 	.byte	0x03, 0x50
        /*014a*/ 	.short	0x0000


	//----- nvinfo : EIATTR_MAXREG_COUNT
	.align		4
        /*014c*/ 	.byte	0x03, 0x1b
        /*014e*/ 	.short	0x00ff


	//----- nvinfo : EIATTR_NUM_BARRIERS
	.align		4
        /*0150*/ 	.byte	0x02, 0x4c
        /*0152*/ 	.byte	0x01
	.zero		1


	//----- nvinfo : EIATTR_MERCURY_ISA_VERSION
	.align		4
        /*0154*/ 	.byte	0x03, 0x5f
        /*0156*/ 	.short	0x0101


	//----- nvinfo : EIATTR_VRC_CTA_INIT_COUNT
	.align		4
        /*0158*/ 	.byte	0x02, 0x4a
	.zero		1
	.zero		1


	//----- nvinfo : EIATTR_EXIT_INSTR_OFFSETS
	.align		4
        /*015c*/ 	.byte	0x04, 0x1c
        /*015e*/ 	.short	(.L_2149 - .L_2148)


	//   ....[0]....
.L_2148:
        /*0160*/ 	.word	0x00000070


	//   ....[1]....
        /*0164*/ 	.word	0x00000230


	//   ....[2]....
        /*0168*/ 	.word	0x00000df0


	//   ....[3]....
        /*016c*/ 	.word	0x00007080


	//   ....[4]....
        /*0170*/ 	.word	0x000072b0


	//   ....[5]....
        /*0174*/ 	.word	0x000073e0


	//   ....[6]....
        /*0178*/ 	.word	0x00007470


	//   ....[7]....
        /*017c*/ 	.word	0x000074b0


	//----- nvinfo : EIATTR_CRS_STACK_SIZE
	.align		4
.L_2149:
        /*0180*/ 	.byte	0x04, 0x1e
        /*0182*/ 	.short	(.L_2151 - .L_2150)
.L_2150:
        /*0184*/ 	.word	0x00000000


	//----- nvinfo : EIATTR_CBANK_PARAM_SIZE
	.align		4
.L_2151:
        /*0188*/ 	.byte	0x03, 0x19
        /*018a*/ 	.short	0x0074


	//----- nvinfo : EIATTR_PARAM_CBANK
	.align		4
        /*018c*/ 	.byte	0x04, 0x0a
        /*018e*/ 	.short	(.L_2153 - .L_2152)
	.align		4
.L_2152:
        /*0190*/ 	.word	index@(.nv.constant0._Z23gemm_half_q_half_kernelILi3ELi38ELb1ELb0ELi64EEvPK6__halfPKjS4_S2_PS0_iiiiPKtS7_iiiiiibS2_i)
        /*0194*/ 	.short	0x0380
        /*0196*/ 	.short	0x0074


	//----- nvinfo : EIATTR_SW_WAR
	.align		4
.L_2153:
        /*0198*/ 	.byte	0x04, 0x36
        /*019a*/ 	.short	(.L_2155 - .L_2154)
.L_2154:
        /*019c*/ 	.word	0x00000008
.L_2155:


//--------------------- .nv.info._Z23gemm_half_q_half_kernelILi3ELi128ELb1ELb0ELi64EEvPK6__halfPKjS4_S2_PS0_iiiiPKtS7_iiiiiibS2_i --------------------------
	.section	.nv.info._Z23gemm_half_q_half_kernelILi3ELi128ELb1ELb0ELi64EEvPK6__halfPKjS4_S2_PS0_iiiiPKtS7_iiiiiibS2_i,"",@"SHT_CUDA_INFO"
	.sectionflags	@""
	.align	4


	//----- nvinfo : EIATTR_CUDA_API_VERSION
	.align		4
        /*0000*/ 	.byte	0x04, 0x37
        /*0002*/ 	.short	(.L_2157 - .L_2156)
.L_2156:
        /*0004*/ 	.word	0x00000082


	//----- nvinfo : EIATTR_KPARAM_INFO
	.align		4
.L_2157:
        /*0008*/ 	.byte	0x04, 0x17
        /*000a*/ 	.short	(.L_2159 - .L_2158)
.L_2158:
        /*000c*/ 	.word	0x00000000
        /*0010*/ 	.short	0x0013
        /*0012*/ 	.short	0x0070
        /*0014*/ 	.byte	0x00, 0xf0, 0x11, 0x00


	//----- nvinfo : EIATTR_KPARAM_INFO
	.align		4
.L_2159:
        /*0018*/ 	.byte	0x04, 0x17
        /*001a*/ 	.short	(.L_2161 - .L_2160)
.L_2160:
        /*001c*/ 	.word	0x00000000
        /*0020*/ 	.short	0x0012
        /*0022*/ 	.short	0x0068
        /*0024*/ 	.byte	0x00, 0xf5, 0x21, 0x00


	//----- nvinfo : EIATTR_KPARAM_INFO
	.align		4
.L_2161:
        /*0028*/ 	.byte	0x04, 0x17
        /*002a*/ 	.short	(.L_2163 - .L_2162)
.L_2162:
        /*002c*/ 	.word	0x00000000
        /*0030*/ 	.short	0x0011
        /*0032*/ 	.short	0x0060
        /*0034*/ 	.byte	0x00, 0xf0, 0x05, 0x00


	//----- nvinfo : EIATTR_KPARAM_INFO
	.align		4
.L_2163:
        /*0038*/ 	.byte	0x04, 0x17
        /*003a*/ 	.short	(.L_2165 - .L_2164)
.L_2164:
        /*003c*/ 	.word	0x00000000
        /*0040*/ 	.short	0x0010
        /*0042*/ 	.short	0x005c
        /*0044*/ 	.byte	0x00, 0xf0, 0x11, 0x00


	//----- nvinfo : EIATTR_KPARAM_INFO
	.align		4
.L_2165:
        /*0048*/ 	.byte	0x04, 0x17
        /*004a*/ 	.short	(.L_2167 - .L_2166)
.L_2166:
        /*004c*/ 	.word	0x00000000
        /*0050*/ 	.short	0x000f
        /*0052*/ 	.short	0x0058
        /*0054*/ 	.byte	0x00, 0xf0, 0x11, 0x00


	//----- nvinfo : EIATTR_KPARAM_INFO
	.align		4
.L_2167:
        /*0058*/ 	.byte	0x04, 0x17
        /*005a*/ 	.short	(.L_2169 - .L_2168)
.L_2168:
        /*005c*/ 	.word	0x00000000
        /*0060*/ 	.short	0x000e
        /*0062*/ 	.short	0x0054
        /*0064*/ 	.byte	0x00, 0xf0, 0x11, 0x00


	//----- nvinfo : EIATTR_KPARAM_INFO
	.align		4
.L_2169:
        /*0068*/ 	.byte	0x04, 0x17
        /*006a*/ 	.short	(.L_2171 - .L_2170)
.L_2170:
        /*006c*/ 	.word	0x00000000
        /*0070*/ 	.short	0x000d
        /*0072*/ 	.short	0x0050
        /*0074*/ 	.byte	0x00, 0xf0, 0x11, 0x00


	//----- nvinfo : EIATTR_KPARAM_INFO
	.align		4
.L_2171:
        /*0078*/ 	.byte	0x04, 0x17
        /*007a*/ 	.short	(.L_2173 - .L_2172)
.L_2172:
        /*007c*/ 	.word	0x00000000
        /*0080*/ 	.short	0x000c
        /*0082*/ 	.short	0x004c
        /*0084*/ 	.byte	0x00, 0xf0, 0x11, 0x00


	//----- nvinfo : EIATTR_KPARAM_INFO
	.align		4
.L_2173:
        /*0088*/ 	.byte	0x04, 0x17
        /*008a*/ 	.short	(.L_2175 - .L_2174)
.L_2174:
        /*008c*/ 	.word	0x00000000
        /*0090*/ 	.short	0x000b
        /*0092*/ 	.short	0x0048
        /*0094*/ 	.byte	0x00, 0xf0, 0x11, 0x00


	//----- nvinfo : EIATTR_KPARAM_INFO
	.align		4
.L_2175:
        /*0098*/ 	.byte	0x04, 0x17
        /*009a*/ 	.short	(.L_2177 - .L_2176)
.L_2176:
        /*009c*/ 	.word	0x00000000
        /*00a0*/ 	.short	0x000a
        /*00a2*/ 	.short	0x0040
        /*00a4*/ 	.byte	0x00, 0xf5, 0x21, 0x00


	//----- nvinfo : EIATTR_KPARAM_INFO
	.align		4
.L_2177:
        /*00a8*/ 	.byte	0x04, 0x17
        /*00aa*/ 	.short	(.L_2179 - .L_2178)
.L_2178:
        /*00ac*/ 	.word	0x00000000
        /*00b0*/ 	.short	0x0009
        /*00b2*/ 	.short	0x0038
        /*00b4*/ 	.byte	0x00, 0xf5, 0x21, 0x00


	//----- nvinfo : EIATTR_KPARAM_INFO
	.align		4
.L_2179:
        /*00b8*/ 	.byte	0x04, 0x17
        /*00ba*/ 	.short	(.L_2181 - .L_2180)
.L_2180:
        /*00bc*/ 	.word	0x00000000
        /*00c0*/ 	.short	0x0008
        /*00c2*/ 	.short	0x0034
        /*00c4*/ 	.byte	0x00, 0xf0, 0x11, 0x00


	//----- nvinfo : EIATTR_KPARAM_INFO
	.align		4
.L_2181:
        /*00c8*/ 	.byte	0x04, 0x17
        /*00ca*/ 	.short	(.L_2183 - .L_2182)
.L_2182:
        /*00cc*/ 	.word	0x00000000
        /*00d0*/ 	.short	0x0007
        /*00d2*/ 	.short	0x0030
        /*00d4*/ 	.byte	0x00, 0xf0, 0x11, 0x00


	//----- nvinfo : EIATTR_KPARAM_INFO
	.align		4
.L_2183:
        /*00d8*/ 	.byte	0x04, 0x17
        /*00da*/ 	.short	(.L_2185 - .L_2184)
.L_2184:
        /*00dc*/ 	.word	0x00000000
        /*00e0*/ 	.short	0x0006
        /*00e2*/ 	.short	0x002c
        /*00e4*/ 	.byte	0x00, 0xf0, 0x11, 0x00


	//----- nvinfo : EIATTR_KPARAM_INFO
	.align		4
.L_2185:
        /*00e8*/ 	.byte	0x04, 0x17
        /*00ea*/ 	.short	(.L_2187 - .L_2186)
.L_2186:
        /*00ec*/ 	.word	0x00000000
        /*00f0*/ 	.short	0x0005
        /*00f2*/ 	.short	0x0028
        /*00f4*/ 	.byte	0x00, 0xf0, 0x11, 0x00


	//----- nvinfo : EIATTR_KPARAM_INFO
	.align		4
.L_2187:
        /*00f8*/ 	.byte	0x04, 0x17
        /*00fa*/ 	.short	(.L_2189 - .L_2188)
.L_2188:
        /*00fc*/ 	.word	0x00000000
        /*0100*/ 	.short	0x0004
        /*0102*/ 	.short	0x0020
        /*0104*/ 	.byte	0x00, 0xf5, 0x21, 0x00


	//----- nvinfo : EIATTR_KPARAM_INFO
	.align		4
.L_2189:
        /*0108*/ 	.byte	0x04, 0x17
        /*010a*/ 	.short	(.L_2191 - .L_2190)
.L_2190:
        /*010c*/ 	.word	0x00000000
        /*0110*/ 	.short	0x0003
        /*0112*/ 	.short	0x0018
        /*0114*/ 	.byte	0x00, 0xf5, 0x21, 0x00


	//----- nvinfo : EIATTR_KPARAM_INFO
	.align		4
.L_2191:
        /*0118*/ 	.byte	0x04, 0x17
        /*011a*/ 	.short	(.L_2193 - .L_2192)
.L_2192:
        /*011c*/ 	.word	0x00000000
        /*0120*/ 	.short	0x0002
        /*0122*/ 	.short	0x0010
        /*0124*/ 	.byte	0x00, 0xf5, 0x21, 0x00


	//----- nvinfo : EIATTR_KPARAM_INFO
	.align		4
.L_2193:
        /*0128*/ 	.byte	0x04, 0x17
        /*012a*/ 	.short	(.L_2195 - .L_2194)
.L_2194:
        /*012c*/ 	.word	0x00000000
        /*0130*/ 	.short	0x0001
        /*0132*/ 	.short	0x0008
        /*0134*/ 	.byte	0x00, 0xf5, 0x21, 0x00


	//----- nvinfo : EIATTR_KPARAM_INFO
	.align		4
.L_2195:
        /*0138*/ 	.byte	0x04, 0x17
        /*013a*/ 	.short	(.L_2197 - .L_2196)
.L_2196:
        /*013c*/ 	.word	0x00000000
        /*0140*/ 	.short	0x0000
        /*0142*/ 	.short	0x0000
        /*0144*/ 	.byte	0x00, 0xf5, 0x21, 0x00


	//----- nvinfo : EIATTR_SPARSE_MMA_MASK
	.align		4
.L_2197:
        /*0148*/ 	.byte	0x03, 0x50
        /*014a*/ 	.short	0x0000


	//----- nvinfo : EIATTR_MAXREG_COUNT
	.align		4
        /*014c*/ 	.byte	0x03, 0x1b
        /*014e*/ 	.short	0x00ff


	//----- nvinfo : EIATTR_NUM_BARRIERS
	.align		4
        /*0150*/ 	.byte	0x02, 0x4c
        /*0152*/ 	.byte	0x01
	.zero		1


	//----- nvinfo : EIATTR_MERCURY_ISA_VERSION
	.align		4
        /*0154*/ 	.byte	0x03, 0x5f
        /*0156*/ 	.short	0x0101


	//----- nvinfo : EIATTR_VRC_CTA_INIT_COUNT
	.align		4
        /*0158*/ 	.byte	0x02, 0x4a
	.zero		1
	.zero		1


	//----- nvinfo : EIATTR_EXIT_INSTR_OFFSETS
	.align		4
        /*015c*/ 	.byte	0x04, 0x1c
        /*015e*/ 	.short	(.L_2199 - .L_2198)


	//   ....[0]....
.L_2198:
        /*0160*/ 	.word	0x00000080


	//   ....[1]....
        /*0164*/ 	.word	0x00000290


	//   ....[2]....
        /*0168*/ 	.word	0x00000e40


	//   ....[3]....
        /*016c*/ 	.word	0x00008140


	//   ....[4]....
        /*0170*/ 	.word	0x00008390


	//   ....[5]....
        /*0174*/ 	.word	0x000084d0


	//   ....[6]....
        /*0178*/ 	.word	0x00008560


	//   ....[7]....
        /*017c*/ 	.word	0x000085a0


	//----- nvinfo : EIATTR_CRS_STACK_SIZE
	.align		4
.L_2199:
        /*0180*/ 	.byte	0x04, 0x1e
        /*0182*/ 	.short	(.L_2201 - .L_2200)
.L_2200:
        /*0184*/ 	.word	0x00000000


	//----- nvinfo : EIATTR_CBANK_PARAM_SIZE
	.align		4
.L_2201:
        /*0188*/ 	.byte	0x03, 0x19
        /*018a*/ 	.short	0x0074


	//----- nvinfo : EIATTR_PARAM_CBANK
	.align		4
        /*018c*/ 	.byte	0x04, 0x0a
        /*018e*/ 	.short	(.L_2203 - .L_2202)
	.align		4
.L_2202:
        /*0190*/ 	.word	index@(.nv.constant0._Z23gemm_half_q_half_kernelILi3ELi128ELb1ELb0ELi64EEvPK6__halfPKjS4_S2_PS0_iiiiPKtS7_iiiiiibS2_i)
        /*0194*/ 	.short	0x0380
        /*0196*/ 	.short	0x0074


	//----- nvinfo : EIATTR_SW_WAR
	.align		4
.L_2203:
        /*0198*/ 	.byte	0x04, 0x36
        /*019a*/ 	.short	(.L_2205 - .L_2204)
.L_2204:
        /*019c*/ 	.word	0x00000008
.L_2205:


//--------------------- .nv.info._Z23gemm_half_q_half_kernelILi3ELi190ELb1ELb0ELi32EEvPK6__halfPKjS4_S2_PS0_iiiiPKtS7_iiiiiibS2_i --------------------------
	.section	.nv.info._Z23gemm_half_q_half_kernelILi3ELi190ELb1ELb0ELi32EEvPK6__halfPKjS4_S2_PS0_iiiiPKtS7_iiiiiibS2_i,"",@"SHT_CUDA_INFO"
	.sectionflags	@""
	.align	4


	//----- nvinfo : EIATTR_CUDA_API_VERSION
	.align		4
        /*0000*/ 	.byte	0x04, 0x37
        /*0002*/ 	.short	(.L_2207 - .L_2206)
.L_2206:
        /*0004*/ 	.word	0x00000082


	//----- nvinfo : EIATTR_KPARAM_INFO
	.align		4
.L_2207:
        /*0008*/ 	.byte	0x04, 0x17
        /*000a*/ 	.short	(.L_2209 - .L_2208)
.L_2208:
        /*000c*/ 	.word	0x00000000
        /*0010*/ 	.short	0x0013
        /*0012*/ 	.short	0x0070
        /*0014*/ 	.byte	0x00, 0xf0, 0x11, 0x00


	//----- nvinfo : EIATTR_KPARAM_INFO
	.align		4
.L_2209:
        /*0018*/ 	.byte	0x04, 0x17
        /*001a*/ 	.short	(.L_2211 - .L_2210)
.L_2210:
        /*001c*/ 	.word	0x00000000
        /*0020*/ 	.short	0x0012
        /*0022*/ 	.short	0x0068
        /*0024*/ 	.byte	0x00, 0xf5, 0x21, 0x00


	//----- nvinfo : EIATTR_KPARAM_INFO
	.align		4
.L_2211:
        /*0028*/ 	.byte	0x04, 0x17
        /*002a*/ 	.short	(.L_2213 - .L_2212)
.L_2212:
        /*002c*/ 	.word	0x00000000
        /*0030*/ 	.short	0x0011
        /*0032*/ 	.short	0x0060
        /*0034*/ 	.byte	0x00, 0xf0, 0x05, 0x00


	//----- nvinfo : EIATTR_KPARAM_INFO
	.align		4
.L_2213:
        /*0038*/ 	.byte	0x04, 0x17
        /*003a*/ 	.short	(.L_2215 - .L_2214)
.L_2214:
        /*003c*/ 	.word	0x00000000
        /*0040*/ 	.short	0x0010
        /*0042*/ 	.short	0x005c
        /*0044*/ 	.byte	0x00, 0xf0, 0x11, 0x00


	//----- nvinfo : EIATTR_KPARAM_INFO
	.align		4
.L_2215:
        /*0048*/ 	.byte	0x04, 0x17
        /*004a*/ 	.short	(.L_2217 - .L_2216)
.L_2216:
        /*004c*/ 	.word	0x00000000
        /*0050*/ 	.short	0x000f
        /*0052*/ 	.short	0x0058
        /*0054*/ 	.byte	0x00, 0xf0, 0x11, 0x00


	//----- nvinfo : EIATTR_KPARAM_INFO
	.align		4
.L_2217:
        /*0058*/ 	.byte	0x04, 0x17
        /*005a*/ 	.short	(.L_2219 - .L_2218)
.L_2218:
        /*005c*/ 	.word	0x00000000
        /*0060*/ 	.short	0x000e
        /*0062*/ 	.short	0x0054
        /*0064*/ 	.byte	0x00, 0xf0, 0x11, 0x00


	//----- nvinfo : EIATTR_KPARAM_INFO
	.align		4
.L_2219:
        /*0068*/ 	.byte	0x04, 0x17
        /*006a*/ 	.short	(.L_2221 - .L_2220)
.L_2220:
        /*006c*/ 	.word	0x00000000
        /*0070*/ 	.short	0x000d
        /*0072*/ 	.short	0x0050
        /*0074*/ 	.byte	0x00, 0xf0, 0x11, 0x00


	//----- nvinfo : EIATTR_KPARAM_INFO
	.align		4
.L_2221:
        /*0078*/ 	.byte	0x04, 0x17
        /*007a*/ 	.short	(.L_2223 - .L_2222)
.L_2222:
        /*007c*/ 	.word	0x00000000
        /*0080*/ 	.short	0x000c
        /*0082*/ 	.short	0x004c
        /*0084*/ 	.byte	0x00, 0xf0, 0x11, 0x00


	//----- nvinfo : EIATTR_KPARAM_INFO
	.align		4
.L_2223:
        /*0088*/ 	.byte	0x04, 0x17
        /*008a*/ 	.short	(.L_2225 - .L_2224)
.L_2224:
        /*008c*/ 	.word	0x00000000
        /*0090*/ 	.short	0x000b
        /*0092*/ 	.short	0x0048
        /*0094*/ 	.byte	0x00, 0xf0, 0x11, 0x00


	//----- nvinfo : EIATTR_KPARAM_INFO
	.align		4
.L_2225:
        /*0098*/ 	.byte	0x04, 0x17
        /*009a*/ 	.short	(.L_2227 - .L_2226)
.L_2226:
        /*009c*/ 	.word	0x00000000
        /*00a0*/ 	.short	0x000a
        /*00a2*/ 	.short	0x0040
        /*00a4*/ 	.byte	0x00, 0xf5, 0x21, 0x00


	//----- nvinfo : EIATTR_KPARAM_INFO
	.align		4
.L_2227:
        /*00a8*/ 	.byte	0x04, 0x17
        /*00aa*/ 	.short	(.L_2229 - .L_2228)
.L_2228:
        /*00ac*/ 	.word	0x00000000
        /*00b0*/ 	.short	0x0009
        /*00b2*/ 	.short	0x0038
        /*00b4*/ 	.byte	0x00, 0xf5, 0x21, 0x00


	//----- nvinfo : EIATTR_KPARAM_INFO
	.align		4
.L_2229:
        /*00b8*/ 	.byte	0x04, 0x17
        /*00ba*/ 	.short	(.L_2231 - .L_2230)
.L_2230:
        /*00bc*/ 	.word	0x00000000
        /*00c0*/ 	.short	0x0008
        /*00c2*/ 	.short	0x0034
        /*00c4*/ 	.byte	0x00, 0xf0, 0x11, 0x00


	//----- nvinfo : EIATTR_KPARAM_INFO
	.align		4
.L_2231:
        /*00c8*/ 	.byte	0x04, 0x17
        /*00ca*/ 	.short	(.L_2233 - .L_2232)
.L_2232:
        /*00cc*/ 	.word	0x00000000
        /*00d0*/ 	.short	0x0007
        /*00d2*/ 	.short	0x0030
        /*00d4*/ 	.byte	0x00, 0xf0, 0x11, 0x00


	//----- nvinfo : EIATTR_KPARAM_INFO
	.align		4
.L_2233:
        /*00d8*/ 	.byte	0x04, 0x17
        /*00da*/ 	.short	(.L_2235 - .L_2234)
.L_2234:
        /*00dc*/ 	.word	0x00000000
        /*00e0*/ 	.short	0x0006
        /*00e2*/ 	.short	0x002c
        /*00e4*/ 	.byte	0x00, 0xf0, 0x11, 0x00


	//----- nvinfo : EIATTR_KPARAM_INFO
	.align		4
.L_2235:
        /*00e8*/ 	.byte	0x04, 0x17
        /*00ea*/ 	.short	(.L_2237 - .L_2236)
.L_2236:
        /*00ec*/ 	.word	0x00000000
        /*00f0*/ 	.short	0x0005
        /*00f2*/ 	.short	0x0028
        /*00f4*/ 	.byte	0x00, 0xf0, 0x11, 0x00


	//----- nvinfo : EIATTR_KPARAM_INFO
	.align		4
.L_2237:
        /*00f8*/ 	.byte	0x04, 0x17
        /*00fa*/ 	.short	(.L_2239 - .L_2238)
.L_2238:
        /*00fc*/ 	.word	0x00000000
        /*0100*/ 	.short	0x0004
        /*0102*/ 	.short	0x0020
        /*0104*/ 	.byte	0x00, 0xf5, 0x21, 0x00


	//----- nvinfo : EIATTR_KPARAM_INFO
	.align		4
.L_2239:
        /*0108*/ 	.byte	0x04, 0x17
        /*010a*/ 	.short	(.L_2241 - .L_2240)
.L_2240:
        /*010c*/ 	.word	0x00000000
        /*0110*/ 	.short	0x0003
        /*0112*/ 	.short	0x0018
        /*0114*/ 	.byte	0x00, 0xf5, 0x21, 0x00


	//----- nvinfo : EIATTR_KPARAM_INFO
	.align		4
.L_2241:
        /*0118*/ 	.byte	0x04, 0x17
        /*011a*/ 	.short	(.L_2243 - .L_2242)
.L_2242:
        /*011c*/ 	.word	0x00000000
        /*0120*/ 	.short	0x0002
        /*0122*/ 	.short	0x0010
        /*0124*/ 	.byte	0x00, 0xf5, 0x21, 0x00


	//----- nvinfo : EIATTR_KPARAM_INFO
	.align		4
.L_2243:
        /*0128*/ 	.byte	0x04, 0x17
        /*012a*/ 	.short	(.L_2245 - .L_2244)
.L_2244:
        /*012c*/ 	.word	0x00000000
        /*0130*/ 	.short	0x0001
        /*0132*/ 	.short	0x0008
        /*0134*/ 	.byte	0x00, 0xf5, 0x21, 0x00


	//----- nvinfo : EIATTR_KPARAM_INFO
	.align		4
.L_2245:
        /*0138*/ 	.byte	0x04, 0x17
        /*013a*/ 	.short	(.L_2247 - .L_2246)
.L_2246:
        /*013c*/ 	.word	0x00000000
        /*0140*/ 	.short	0x0000
        /*0142*/ 	.short	0x0000
        /*0144*/ 	.byte	0x00, 0xf5, 0x21, 0x00


	//----- nvinfo : EIATTR_SPARSE_MMA_MASK
	.align		4
.L_2247:
        /*0148*/ 	.byte	0x03, 0x50
        /*014a*/ 	.short	0x0000


	//----- nvinfo : EIATTR_MAXREG_COUNT
	.align		4
        /*014c*/ 	.byte	0x03, 0x1b
        /*014e*/ 	.short	0x00ff


	//----- nvinfo : EIATTR_NUM_BARRIERS
	.align		4
        /*0150*/ 	.byte	0x02, 0x4c
        /*0152*/ 	.byte	0x01
	.zero		1


	//----- nvinfo : EIATTR_MERCURY_ISA_VERSION
	.align		4
        /*0154*/ 	.byte	0x03, 0x5f
        /*0156*/ 	.short	0x0101


	//----- nvinfo : EIATTR_VRC_CTA_INIT_COUNT
	.align		4
        /*0158*/ 	.byte	0x02, 0x4a
	.zero		1
	.zero		1


	//----- nvinfo : EIATTR_EXIT_INSTR_OFFSETS
	.align		4
        /*015c*/ 	.byte	0x04, 0x1c
        /*015e*/ 	.short	(.L_2249 - .L_2248)


	//   ....[0]....
.L_2248:
        /*0160*/ 	.word	0x00000050


	//   ....[1]....
        /*0164*/ 	.word	0x00000240


	//   ....[2]....
        /*0168*/ 	.word	0x00000e00


	//   ....[3]....
        /*016c*/ 	.word	0x000145e0


	//   ....[4]....
        /*0170*/ 	.word	0x00014840


	//   ....[5]....
        /*0174*/ 	.word	0x000149a0


	//   ....[6]....
        /*0178*/ 	.word	0x00014a30


	//   ....[7]....
        /*017c*/ 	.word	0x00014a70


	//----- nvinfo : EIATTR_CRS_STACK_SIZE
	.align		4
.L_2249:
        /*0180*/ 	.byte	0x04, 0x1e
        /*0182*/ 	.short	(.L_2251 - .L_2250)
.L_2250:
        /*0184*/ 	.word	0x00000000


	//----- nvinfo : EIATTR_CBANK_PARAM_SIZE
	.align		4
.L_2251:
        /*0188*/ 	.byte	0x03, 0x19
        /*018a*/ 	.short	0x0074


	//----- nvinfo : EIATTR_PARAM_CBANK
	.align		4
        /*018c*/ 	.byte	0x04, 0x0a
        /*018e*/ 	.short	(.L_2253 - .L_2252)
	.align		4
.L_2252:
        /*0190*/ 	.word	index@(.nv.constant0._Z23gemm_half_q_half_kernelILi3ELi190ELb1ELb0ELi32EEvPK6__halfPKjS4_S2_PS0_iiiiPKtS7_iiiiiibS2_i)
        /*0194*/ 	.short	0x0380
        /*0196*/ 	.short	0x0074


	//----- nvinfo : EIATTR_SW_WAR
	.align		4
.L_2253:
        /*0198*/ 	.byte	0x04, 0x36
        /*019a*/ 	.short	(.L_2255 - .L_2254)
.L_2254:
        /*019c*/ 	.word	0x00000008
.L_2255:


//--------------------- .nv.info._Z23gemm_half_q_half_kernelILi3ELi160ELb1ELb0ELi32EEvPK6__halfPKjS4_S2_PS0_iiiiPKtS7_iiiiiibS2_i --------------------------
	.section	.nv.info._Z23gemm_half_q_half_kernelILi3ELi160ELb1ELb0ELi32EEvPK6__halfPKjS4_S2_PS0_iiiiPKtS7_iiiiiibS2_i,"",@"SHT_CUDA_INFO"
	.sectionflags	@""
	.align	4


	//----- nvinfo : EIATTR_CUDA_API_VERSION
	.align		4
        /*0000*/ 	.byte	0x04, 0x37
        /*0002*/ 	.short	(.L_2257 - .L_2256)
.L_2256:
        /*0004*/ 	.word	0x00000082


	//----- nvinfo : EIATTR_KPARAM_INFO
	.align		4
.L_2257:
        /*0008*/ 	.byte	0x04, 0x17
        /*000a*/ 	.short	(.L_2259 - .L_2258)
.L_2258:
        /*000c*/ 	.word	0x00000000
        /*0010*/ 	.short	0x0013
        /*0012*/ 	.short	0x0070
        /*0014*/ 	.byte	0x00, 0xf0, 0x11, 0x00


	//----- nvinfo : EIATTR_KPARAM_INFO
	.align		4
.L_2259:
        /*0018*/ 	.byte	0x04, 0x17
        /*001a*/ 	.short	(.L_2261 - .L_2260)
.L_2260:
        /*001c*/ 	.word	0x00000000
        /*0020*/ 	.short	0x0012
        /*0022*/ 	.short	0x0068
        /*0024*/ 	.byte	0x00, 0xf5, 0x21, 0x00


	//----- nvinfo : EIATTR_KPARAM_INFO
	.align		4
.L_2261:
        /*0028*/ 	.byte	0x04, 0x17
        /*002a*/ 	.short	(.L_2263 - .L_2262)
.L_2262:
        /*002c*/ 	.word	0x00000000
        /*0030*/ 	.short	0x0011
        /*0032*/ 	.short	0x0060
        /*0034*/ 	.byte	0x00, 0xf0, 0x05, 0x00


	//----- nvinfo : EIATTR_KPARAM_INFO
	.align		4
.L_2263:
        /*0038*/ 	.byte	0x04, 0x17
        /*003a*/ 	.short	(.L_2265 - .L_2264)
.L_2264:
        /*003c*/ 	.word	0x00000000
        /*0040*/ 	.short	0x0010
        /*0042*/ 	.short	0x005c
        /*0044*/ 	.byte	0x00, 0xf0, 0x11, 0x00


	//----- nvinfo : EIATTR_KPARAM_INFO
	.align		4
.L_2265:
        /*0048*/ 	.byte	0x04, 0x17
        /*004a*/ 	.short	(.L_2267 - .L_2266)
.L_2266:
        /*004c*/ 	.word	0x00000000
        /*0050*/ 	.short	0x000f
        /*0052*/ 	.short	0x0058
        /*0054*/ 	.byte	0x00, 0xf0, 0x11, 0x00


	//----- nvinfo : EIATTR_KPARAM_INFO
	.align		4
.L_2267:
        /*0058*/ 	.byte	0x04, 0x17
        /*005a*/ 	.short	(.L_2269 - .L_2268)
.L_2268:
        /*005c*/ 	.word	0x00000000
        /*0060*/ 	.short	0x000e
        /*0062*/ 	.short	0x0054
        /*0064*/ 	.byte	0x00, 0xf0, 0x11, 0x00


	//----- nvinfo : EIATTR_KPARAM_INFO
	.align		4
.L_2269:
        /*0068*/ 	.byte	0x04, 0x17
        /*006a*/ 	.short	(.L_2271 - .L_2270)
.L_2270:
        /*006c*/ 	.word	0x00000000
        /*0070*/ 	.short	0x000d
        /*0072*/ 	.short	0x0050
        /*0074*/ 	.byte	0x00, 0xf0, 0x11, 0x00


	//----- nvinfo : EIATTR_KPARAM_INFO
	.align		4
.L_2271:
        /*0078*/ 	.byte	0x04, 0x17
        /*007a*/ 	.short	(.L_2273 - .L_2272)
.L_2272:
        /*007c*/ 	.word	0x00000000
        /*0080*/ 	.short	0x000c
        /*0082*/ 	.short	0x004c
        /*0084*/ 	.byte	0x00, 0xf0, 0x11, 0x00


	//----- nvinfo : EIATTR_KPARAM_INFO
	.align		4
.L_2273:
        /*0088*/ 	.byte	0x04, 0x17
        /*008a*/ 	.short	(.L_2275 - .L_2274)
.L_2274:
        /*008c*/ 	.word	0x00000000
        /*0090*/ 	.short	0x000b
        /*0092*/ 	.short	0x0048
        /*0094*/ 	.byte	0x00, 0xf0, 0x11, 0x00


	//----- nvinfo : EIATTR_KPARAM_INFO
	.align		4
.L_2275:
        /*0098*/ 	.byte	0x04, 0x17
        /*009a*/ 	.short	(.L_2277 - .L_2276)
.L_2276:
        /*009c*/ 	.word	0x00000000
        /*00a0*/ 	.short	0x000a
        /*00a2*/ 	.short	0x0040
        /*00a4*/ 	.byte	0x00, 0xf5, 0x21, 0x00


	//----- nvinfo : EIATTR_KPARAM_INFO
	.align		4
.L_2277:
        /*00a8*/ 	.byte	0x04, 0x17
        /*00aa*/ 	.short	(.L_2279 - .L_2278)
.L_2278:
        /*00ac*/ 	.word	0x00000000
        /*00b0*/ 	.short	0x0009
        /*00b2*/ 	.short	0x0038
        /*00b4*/ 	.byte	0x00, 0xf5, 0x21, 0x00


	//----- nvinfo : EIATTR_KPARAM_INFO
	.align		4
.L_2279:
        /*00b8*/ 	.byte	0x04, 0x17
        /*00ba*/ 	.short	(.L_2281 - .L_2280)
.L_2280:
        /*00bc*/ 	.word	0x00000000
        /*00c0*/ 	.short	0x0008
        /*00c2*/ 	.short	0x0034
        /*00c4*/ 	.byte	0x00, 0xf0, 0x11, 0x00


	//----- nvinfo : EIATTR_KPARAM_INFO
	.align		4
.L_2281:
        /*00c8*/ 	.byte	0x04, 0x17
        /*00ca*/ 	.short	(.L_2283 - .L_2282)
.L_2282:
        /*00cc*/ 	.word	0x00000000
        /*00d0*/ 	.short	0x0007
        /*00d2*/ 	.short	0x0030
        /*00d4*/ 	.byte	0x00, 0xf0, 0x11, 0x00


	//----- nvinfo : EIATTR_KPARAM_INFO
	.align		4
.L_2283:
        /*00d8*/ 	.byte	0x04, 0x17
        /*00da*/ 	.short	(.L_2285 - .L_2284)
.L_2284:
        /*00dc*/ 	.word	0x00000000
        /*00e0*/ 	.short	0x0006
        /*00e2*/ 	.short	0x002c
        /*00e4*/ 	.byte	0x00, 0xf0, 0x11, 0x00


	//----- nvinfo : EIATTR_KPARAM_INFO
	.align		4
.L_2285:
        /*00e8*/ 	.byte	0x04, 0x17
        /*00ea*/ 	.short	(.L_2287 - .L_2286)
.L_2286:
        /*00ec*/ 	.word	0x00000000
        /*00f0*/ 	.short	0x0005
        /*00f2*/ 	.short	0x0028
        /*00f4*/ 	.byte	0x00, 0xf0, 0x11, 0x00


	//----- nvinfo : EIATTR_KPARAM_INFO
	.align		4
.L_2287:
        /*00f8*/ 	.byte	0x04, 0x17
        /*00fa*/ 	.short	(.L_2289 - .L_2288)
.L_2288:
        /*00fc*/ 	.word	0x00000000
        /*0100*/ 	.short	0x0004
        /*0102*/ 	.short	0x0020
        /*0104*/ 	.byte	0x00, 0xf5, 0x21, 0x00


	//----- nvinfo : EIATTR_KPARAM_INFO
	.align		4
.L_2289:
        /*0108*/ 	.byte	0x04, 0x17
        /*010a*/ 	.short	(.L_2291 - .L_2290)
.L_2290:
        /*010c*/ 	.word	0x00000000
        /*0110*/ 	.short	0x0003
        /*0112*/ 	.short	0x0018
        /*0114*/ 	.byte	0x00, 0xf5, 0x21, 0x00


	//----- nvinfo : EIATTR_KPARAM_INFO
	.align		4
.L_2291:
        /*0118*/ 	.byte	0x04, 0x17
        /*011a*/ 	.short	(.L_2293 - .L_2292)
.L_2292:
        /*011c*/ 	.word	0x00000000
        /*0120*/ 	.short	0x0002
        /*0122*/ 	.short	0x0010
        /*0124*/ 	.byte	0x00, 0xf5, 0x21, 0x00


	//----- nvinfo : EIATTR_KPARAM_INFO
	.align		4
.L_2293:
        /*0128*/ 	.byte	0x04, 0x17
        /*012a*/ 	.short	(.L_2295 - .L_2294)
.L_2294:
        /*012c*/ 	.word	0x00000000
        /*0130*/ 	.short	0x0001
        /*0132*/ 	.short	0x0008
        /*0134*/ 	.byte	0x00, 0xf5, 0x21, 0x00


	//----- nvinfo : EIATTR_KPARAM_INFO
	.align		4
.L_2295:
        /*0138*/ 	.byte	0x04, 0x17
        /*013a*/ 	.short	(.L_2297 - .L_2296)
.L_2296:
        /*013c*/ 	.word	0x00000000
        /*0140*/ 	.short	0x0000
        /*0142*/ 	.short	0x0000
        /*0144*/ 	.byte	0x00, 0xf5, 0x21, 0x00


	//----- nvinfo : EIATTR_SPARSE_MMA_MASK
	.align		4
.L_2297:
        /*0148*/ 	.byte	0x03, 0x50
        /*014a*/ 	.short	0x0000


	//----- nvinfo : EIATTR_MAXREG_COUNT
	.align		4
        /*014c*/ 	.byte	0x03, 0x1b
        /*014e*/ 	.short	0x00ff


	//----- nvinfo : EIATTR_NUM_BARRIERS
	.align		4
        /*0150*/ 	.byte	0x02, 0x4c
        /*0152*/ 	.byte	0x01
	.zero		1


	//----- nvinfo : EIATTR_MERCURY_ISA_VERSION
	.align		4
        /*0154*/ 	.byte	0x03, 0x5f
        /*0156*/ 	.short	0x0101


	//----- nvinfo : EIATTR_VRC_CTA_INIT_COUNT
	.align		4
        /*0158*/ 	.byte	0x02, 0x4a
	.zero		1
	.zero		1


	//----- nvinfo : EIATTR_EXIT_INSTR_OFFSETS
	.align		4
        /*015c*/ 	.byte	0x04, 0x1c
        /*015e*/ 	.short	(.L_2299 - .L_2298)


	//   ....[0]....
.L_2298:
        /*0160*/ 	.word	0x00000060


	//   ....[1]....
        /*0164*/ 	.word	0x00000280


	//   ....[2]....
        /*0168*/ 	.word	0x00000e60


	//   ....[3]....
        /*016c*/ 	.word	0x0000a280


	//   ....[4]....
        /*0170*/ 	.word	0x0000a4c0


	//   ....[5]....
        /*0174*/ 	.word	0x0000a5f0


	//   ....[6]....
        /*0178*/ 	.word	0x0000a680


	//   ....[7]....
        /*017c*/ 	.word	0x0000a6c0


	//----- nvinfo : EIATTR_CRS_STACK_SIZE
	.align		4
.L_2299:
        /*0180*/ 	.byte	0x04, 0x1e
        /*0182*/ 	.short	(.L_2301 - .L_2300)
.L_2300:
        /*0184*/ 	.word	0x00000000


	//----- nvinfo : EIATTR_CBANK_PARAM_SIZE
	.align		4
.L_2301:
        /*0188*/ 	.byte	0x03, 0x19
        /*018a*/ 	.short	0x0074


	//----- nvinfo : EIATTR_PARAM_CBANK
	.align		4
        /*018c*/ 	.byte	0x04, 0x0a
        /*018e*/ 	.short	(.L_2303 - .L_2302)
	.align		4
.L_2302:
        /*0190*/ 	.word	index@(.nv.constant0._Z23gemm_half_q_half_kernelILi3ELi160ELb1ELb0ELi32EEvPK6__halfPKjS4_S2_PS0_iiiiPKtS7_iiiiiibS2_i)
        /*0194*/ 	.short	0x0380
        /*0196*/ 	.short	0x0074


	//----- nvinfo : EIATTR_SW_WAR
	.align		4
.L_2303:
        /*0198*/ 	.byte	0x04, 0x36
        /*019a*/ 	.short	(.L_2305 - .L_2304)
.L_2304:
        /*019c*/ 	.word	0x00000008
.L_2305:


//--------------------- .nv.info._Z23gemm_half_q_half_kernelILi3ELi40ELb1ELb0ELi32EEvPK6__halfPKjS4_S2_PS0_iiiiPKtS7_iiiiiibS2_i --------------------------
	.section	.nv.info._Z23gemm_half_q_half_kernelILi3ELi40ELb1ELb0ELi32EEvPK6__halfPKjS4_S2_PS0_iiiiPKtS7_iiiiiibS2_i,"",@"SHT_CUDA_INFO"
	.sectionflags	@""
	.align	4


	//----- nvinfo : EIATTR_CUDA_API_VERSION
	.align		4
        /*0000*/ 	.byte	0x04, 0x37
        /*0002*/ 	.short	(.L_2307 - .L_2306)
.L_2306:
        /*0004*/ 	.word	0x00000082


	//----- nvinfo : EIATTR_KPARAM_INFO
	.align		4
.L_2307:
        /*0008*/ 	.byte	0x04, 0x17
        /*000a*/ 	.short	(.L_2309 - .L_2308)
.L_2308:
        /*000c*/ 	.word	0x00000000
        /*0010*/ 	.short	0x0013
        /*0012*/ 	.short	0x0070
        /*0014*/ 	.byte	0x00, 0xf0, 0x11, 0x00


	//----- nvinfo : EIATTR_KPARAM_INFO
	.align		4
.L_2309:
        /*0018*/ 	.byte	0x04, 0x17
        /*001a*/ 	.short	(.L_2311 - .L_2310)
.L_2310:
        /*001c*/ 	.word	0x00000000
        /*0020*/ 	.short	0x0012
        /*0022*/ 	.short	0x0068
        /*0024*/ 	.byte	0x00, 0xf5, 0x21, 0x00


	//----- nvinfo : EIATTR_KPARAM_INFO
	.align		4
.L_2311:
        /*0028*/ 	.byte	0x04, 0x17
        /*002a*/ 	.short	(.L_2313 - .L_2312)
.L_2312:
        /*002c*/ 	.word	0x00000000
        /*0030*/ 	.short	0x0011
        /*0032*/ 	.short	0x0060
        /*0034*/ 	.byte	0x00, 0xf0, 0x05, 0x00


	//----- nvinfo : EIATTR_KPARAM_INFO
	.align		4
.L_2313:
        /*0038*/ 	.byte	0x04, 0x17
        /*003a*/ 	.short	(.L_2315 - .L_2314)
.L_2314:
        /*003c*/ 	.word	0x00000000
        /*0040*/ 	.short	0x0010
        /*0042*/ 	.short	0x005c
        /*0044*/ 	.byte	0x00, 0xf0, 0x11, 0x00


	//----- nvinfo : EIATTR_KPARAM_INFO
	.align		4
.L_2315:
        /*0048*/ 	.byte	0x04, 0x17
        /*004a*/ 	.short	(.L_2317 - .L_2316)
.L_2316:
        /*004c*/ 	.word	0x00000000
        /*0050*/ 	.short	0x000f
        /*0052*/ 	.short	0x0058
        /*0054*/ 	.byte	0x00, 0xf0, 0x11, 0x00


	//----- nvinfo : EIATTR_KPARAM_INFO
	.align		4
.L_2317:
        /*0058*/ 	.byte	0x04, 0x17
        /*005a*/ 	.short	(.L_2319 - .L_2318)
.L_2318:
        /*005c*/ 	.word	0x00000000
        /*0060*/ 	.short	0x000e
        /*0062*/ 	.short	0x0054
        /*0064*/ 	.byte	0x00, 0xf0, 0x11, 0x00


	//----- nvinfo : EIATTR_KPARAM_INFO
	.align		4
.L_2319:
        /*0068*/ 	.byte	0x04, 0x17
        /*006a*/ 	.short	(.L_2321 - .L_2320)
.L_2320:
        /*006c*/ 	.word	0x00000000
        /*0070*/ 	.short	0x000d
        /*0072*/ 	.short	0x0050
        /*0074*/ 	.byte	0x00, 0xf0, 0x11, 0x00


	//----- nvinfo : EIATTR_KPARAM_INFO
	.align		4
.L_2321:
        /*0078*/ 	.byte	0x04, 0x17
        /*007a*/ 	.short	(.L_2323 - .L_2322)
.L_2322:
        /*007c*/ 	.word	0x00000000
        /*0080*/ 	.short	0x000c
        /*0082*/ 	.short	0x004c
        /*0084*/ 	.byte	0x00, 0xf0, 0x11, 0x00


	//----- nvinfo : EIATTR_KPARAM_INFO
	.align		4
.L_2323:
        /*0088*/ 	.byte	0x04, 0x17
        /*008a*/ 	.short	(.L_2325 - .L_2324)
.L_2324:
        /*008c*/ 	.word	0x00000000
        /*0090*/ 	.short	0x000b
        /*0092*/ 	.short	0x0048
        /*0094*/ 	.byte	0x00, 0xf0, 0x11, 0x00


	//----- nvinfo : EIATTR_KPARAM_INFO
	.align		4
.L_2325:
        /*0098*/ 	.byte	0x04, 0x17
        /*009a*/ 	.short	(.L_2327 - .L_2326)
.L_2326:
        /*009c*/ 	.word	0x00000000
        /*00a0*/ 	.short	0x000a
        /*00a2*/ 	.short	0x0040
        /*00a4*/ 	.byte	0x00, 0xf5, 0x21, 0x00


	//----- nvinfo : EIATTR_KPARAM_INFO
	.align		4
.L_2327:
        /*00a8*/ 	.byte	0x04, 0x17
        /*00aa*/ 	.short	(.L_2329 - .L_2328)
.L_2328:
        /*00ac*/ 	.word	0x00000000
        /*00b0*/ 	.short	0x0009
        /*00b2*/ 	.short	0x0038
        /*00b4*/ 	.byte	0x00, 0xf5, 0x21, 0x00


	//----- nvinfo : EIATTR_KPARAM_INFO
	.align		4
.L_2329:
        /*00b8*/ 	.byte	0x04, 0x17
        /*00ba*/ 	.short	(.L_2331 - .L_2330)
.L_2330:
        /*00bc*/ 	.word	0x00000000
        /*00c0*/ 	.short	0x0008
        /*00c2*/ 	.short	0x0034
        /*00c4*/ 	.byte	0x00, 0xf0, 0x11, 0x00


	//----- nvinfo : EIATTR_KPARAM_INFO
	.align		4
.L_2331:
        /*00c8*/ 	.byte	0x04, 0x17
        /*00ca*/ 	.short	(.L_2333 - .L_2332)
.L_2332:
        /*00cc*/ 	.word	0x00000000
        /*00d0*/ 	.short	0x0007
        /*00d2*/ 	.short	0x0030
        /*00d4*/ 	.byte	0x00, 0xf0, 0x11, 0x00


	//----- nvinfo : EIATTR_KPARAM_INFO
	.align		4
.L_2333:
        /*00d8*/ 	.byte	0x04, 0x17
        /*00da*/ 	.short	(.L_2335 - .L_2334)
.L_2334:
        /*00dc*/ 	.word	0x00000000
        /*00e0*/ 	.short	0x0006
        /*00e2*/ 	.short	0x002c
        /*00e4*/ 	.byte	0x00, 0xf0, 0x11, 0x00


	//----- nvinfo : EIATTR_KPARAM_INFO
	.align		4
.L_2335:
        /*00e8*/ 	.byte	0x04, 0x17
        /*00ea*/ 	.short	(.L_2337 - .L_2336)
.L_2336:
        /*00ec*/ 	.word	0x00000000
        /*00f0*/ 	.short	0x0005
        /*00f2*/ 	.short	0x0028
        /*00f4*/ 	.byte	0x00, 0xf0, 0x11, 0x00


	//----- nvinfo : EIATTR_KPARAM_INFO
	.align		4
.L_2337:
        /*00f8*/ 	.byte	0x04, 0x17
        /*00fa*/ 	.short	(.L_2339 - .L_2338)
.L_2338:
        /*00fc*/ 	.word	0x00000000
        /*0100*/ 	.short	0x0004
        /*0102*/ 	.short	0x0020
        /*0104*/ 	.byte	0x00, 0xf5, 0x21, 0x00


	//----- nvinfo : EIATTR_KPARAM_INFO
	.align		4
.L_2339:
        /*0108*/ 	.byte	0x04, 0x17
        /*010a*/ 	.short	(.L_2341 - .L_2340)
.L_2340:
        /*010c*/ 	.word	0x00000000
        /*0110*/ 	.short	0x0003
        /*0112*/ 	.short	0x0018
        /*0114*/ 	.byte	0x00, 0xf5, 0x21, 0x00


	//----- nvinfo : EIATTR_KPARAM_INFO
	.align		4
.L_2341:
        /*0118*/ 	.byte	0x04, 0x17
        /*011a*/ 	.short	(.L_2343 - .L_2342)
.L_2342:
        /*011c*/ 	.word	0x00000000
        /*0120*/ 	.short	0x0002
        /*0122*/ 	.short	0x0010
        /*0124*/ 	.byte	0x00, 0xf5, 0x21, 0x00


	//----- nvinfo : EIATTR_KPARAM_INFO
	.align		4
.L_2343:
        /*0128*/ 	.byte	0x04, 0x17
        /*012a*/ 	.short	(.L_2345 - .L_2344)
.L_2344:
        /*012c*/ 	.word	0x00000000
        /*0130*/ 	.short	0x0001
        /*0132*/ 	.short	0x0008
        /*0134*/ 	.byte	0x00, 0xf5, 0x21, 0x00


	//----- nvinfo : EIATTR_KPARAM_INFO
	.align		4
.L_2345:
        /*0138*/ 	.byte	0x04, 0x17
        /*013a*/ 	.short	(.L_2347 - .L_2346)
.L_2346:
        /*013c*/ 	.word	0x00000000
        /*0140*/ 	.short	0x0000
        /*0142*/ 	.short	0x0000
        /*0144*/ 	.byte	0x00, 0xf5, 0x21, 0x00


	//----- nvinfo : EIATTR_SPARSE_MMA_MASK
	.align		4
.L_2347:
        /*0148*/ 	.byte	0x03, 0x50
        /*014a*/ 	.short	0x0000


	//----- nvinfo : EIATTR_MAXREG_COUNT
	.align		4
        /*014c*/ 	.byte	0x03, 0x1b
        /*014e*/ 	.short	0x00ff


	//----- nvinfo : EIATTR_NUM_BARRIERS
	.align		4
        /*0150*/ 	.byte	0x02, 0x4c
        /*0152*/ 	.byte	0x01
	.zero		1


	//----- nvinfo : EIATTR_MERCURY_ISA_VERSION
	.align		4
        /*0154*/ 	.byte	0x03, 0x5f
        /*0156*/ 	.short	0x0101


	//----- nvinfo : EIATTR_VRC_CTA_INIT_COUNT
	.align		4
        /*0158*/ 	.byte	0x02, 0x4a
	.zero		1
	.zero		1


	//----- nvinfo : EIATTR_EXIT_INSTR_OFFSETS
	.align		4
        /*015c*/ 	.byte	0x04, 0x1c
        /*015e*/ 	.short	(.L_2349 - .L_2348)


	//   ....[0]....
.L_2348:
        /*0160*/ 	.word	0x00000060


	//   ....[1]....
        /*0164*/ 	.word	0x00000280


	//   ....[2]....
        /*0168*/ 	.word	0x00000e30


	//   ....[3]....
        /*016c*/ 	.word	0x000094f0


	//   ....[4]....
        /*0170*/ 	.word	0x00009740


	//   ....[5]....
        /*0174*/ 	.word	0x00009880


	//   ....[6]....
        /*0178*/ 	.word	0x00009910


	//   ....[7]....
        /*017c*/ 	.word	0x00009950


	//----- nvinfo : EIATTR_CRS_STACK_SIZE
	.align		4
.L_2349:
        /*0180*/ 	.byte	0x04, 0x1e
        /*0182*/ 	.short	(.L_2351 - .L_2350)
.L_2350:
        /*0184*/ 	.word	0x00000000


	//----- nvinfo : EIATTR_CBANK_PARAM_SIZE
	.align		4
.L_2351:
        /*0188*/ 	.byte	0x03, 0x19
        /*018a*/ 	.short	0x0074


	//----- nvinfo : EIATTR_PARAM_CBANK
	.align		4
        /*018c*/ 	.byte	0x04, 0x0a
        /*018e*/ 	.short	(.L_2353 - .L_2352)
	.align		4
.L_2352:
        /*0190*/ 	.word	index@(.nv.constant0._Z23gemm_half_q_half_kernelILi3ELi40ELb1ELb0ELi32EEvPK6__halfPKjS4_S2_PS0_iiiiPKtS7_iiiiiibS2_i)
        /*0194*/ 	.short	0x0380
        /*0196*/ 	.short	0x0074


	//----- nvinfo : EIATTR_SW_WAR
	.align		4
.L_2353:
        /*0198*/ 	.byte	0x04, 0x36
        /*019a*/ 	.short	(.L_2355 - .L_2354)
.L_2354:
        /*019c*/ 	.word	0x00000008
.L_2355:


//--------------------- .nv.info._Z23gemm_half_q_half_kernelILi3ELi10ELb1ELb0ELi32EEvPK6__halfPKjS4_S2_PS0_iiiiPKtS7_iiiiiibS2_i --------------------------
	.section	.nv.info._Z23gemm_half_q_half_kernelILi3ELi10ELb1ELb0ELi32EEvPK6__halfPKjS4_S2_PS0_iiiiPKtS7_iiiiiibS2_i,"",@"SHT_CUDA_INFO"
	.sectionflags	@""
	.align	4


	//----- nvinfo : EIATTR_CUDA_API_VERSION
	.align		4
        /*0000*/ 	.byte	0x04, 0x37
        /*0002*/ 	.short	(.L_2357 - .L_2356)
.L_2356:
        /*0004*/ 	.word	0x00000082


	//----- nvinfo : EIATTR_KPARAM_INFO
	.align		4
.L_2357:
        /*0008*/ 	.byte	0x04, 0x17
        /*000a*/ 	.short	(.L_2359 - .L_2358)
.L_2358:
        /*000c*/ 	.word	0x00000000
        /*0010*/ 	.short	0x0013
        /*0012*/ 	.short	0x0070
        /*0014*/ 	.byte	0x00, 0xf0, 0x11, 0x00


	//----- nvinfo : EIATTR_KPARAM_INFO
	.align		4
.L_2359:
        /*0018*/ 	.byte	0x04, 0x17
        /*001a*/ 	.short	(.L_2361 - .L_2360)
.L_2360:
        /*001c*/ 	.word	0x00000000
        /*0020*/ 	.short	0x0012
        /*0022*/ 	.short	0x0068
        /*0024*/ 	.byte	0x00, 0xf5, 0x21, 0x00


	//----- nvinfo : EIATTR_KPARAM_INFO
	.align		4
.L_2361:
        /*0028*/ 	.byte	0x04, 0x17
        /*002a*/ 	.short	(.L_2363 - .L_2362)
.L_2362:
        /*002c*/ 	.word	0x00000000
        /*0030*/ 	.short	0x0011
        /*0032*/ 	.short	0x0060
        /*0034*/ 	.byte	0x00, 0xf0, 0x05, 0x00


	//----- nvinfo : EIATTR_KPARAM_INFO
	.align		4
.L_2363:
        /*0038*/ 	.byte	0x04, 0x17
        /*003a*/ 	.short	(.L_2365 - .L_2364)
.L_2364:
        /*003c*/ 	.word	0x00000000
        /*0040*/ 	.short	0x0010
        /*0042*/ 	.short	0x005c
        /*0044*/ 	.byte	0x00, 0xf0, 0x11, 0x00


	//----- nvinfo : EIATTR_KPARAM_INFO
	.align		4
.L_2365:
        /*0048*/ 	.byte	0x04, 0x17
        /*004a*/ 	.short	(.L_2367 - .L_2366)
.L_2366:
        /*004c*/ 	.word	0x00000000
        /*0050*/ 	.short	0x000f
        /*0052*/ 	.short	0x0058
        /*0054*/ 	.byte	0x00, 0xf0, 0x11, 0x00


	//----- nvinfo : EIATTR_KPARAM_INFO
	.align		4
.L_2367:
        /*0058*/ 	.byte	0x04, 0x17
        /*005a*/ 	.short	(.L_2369 - .L_2368)
.L_2368:
        /*005c*/ 	.word	0x00000000
        /*0060*/ 	.short	0x000e
        /*0062*/ 	.short	0x0054
        /*0064*/ 	.byte	0x00, 0xf0, 0x11, 0x00


	//----- nvinfo : EIATTR_KPARAM_INFO
	.align		4
.L_2369:
        /*0068*/ 	.byte	0x04, 0x17
        /*006a*/ 	.short	(.L_2371 - .L_2370)
.L_2370:
        /*006c*/ 	.word	0x00000000
        /*0070*/ 	.short	0x000d
        /*0072*/ 	.short	0x0050
        /*0074*/ 	.byte	0x00, 0xf0, 0x11, 0x00


	//----- nvinfo : EIATTR_KPARAM_INFO
	.align		4
.L_2371:
        /*0078*/ 	.byte	0x04, 0x17
        /*007a*/ 	.short	(.L_2373 - .L_2372)
.L_2372:
        /*007c*/ 	.word	0x00000000
        /*0080*/ 	.short	0x000c
        /*0082*/ 	.short	0x004c
        /*0084*/ 	.byte	0x00, 0xf0, 0x11, 0x00


	//----- nvinfo : EIATTR_KPARAM_INFO
	.align		4
.L_2373:
        /*0088*/ 	.byte	0x04, 0x17
        /*008a*/ 	.short	(.L_2375 - .L_2374)
.L_2374:
        /*008c*/ 	.word	0x00000000
        /*0090*/ 	.short	0x000b
        /*0092*/ 	.short	0x0048
        /*0094*/ 	.byte	0x00, 0xf0, 0x11, 0x00


	//----- nvinfo : EIATTR_KPARAM_INFO
	.align		4
.L_2375:
        /*0098*/ 	.byte	0x04, 0x17
        /*009a*/ 	.short	(.L_2377 - .L_2376)
.L_2376:
        /*009c*/ 	.word	0x00000000
        /*00a0*/ 	.short	0x000a
        /*00a2*/ 	.short	0x0040
        /*00a4*/ 	.byte	0x00, 0xf5, 0x21, 0x00


	//----- nvinfo : EIATTR_KPARAM_INFO
	.align		4
.L_2377:
        /*00a8*/ 	.byte	0x04, 0x17
        /*00aa*/ 	.short	(.L_2379 - .L_2378)
.L_2378:
        /*00ac*/ 	.word	0x00000000
        /*00b0*/ 	.short	0x0009
        /*00b2*/ 	.short	0x0038
        /*00b4*/ 	.byte	0x00, 0xf5, 0x21, 0x00


	//----- nvinfo : EIATTR_KPARAM_INFO
	.align		4
.L_2379:
        /*00b8*/ 	.byte	0x04, 0x17
        /*00ba*/ 	.short	(.L_2381 - .L_2380)
.L_2380:
        /*00bc*/ 	.word	0x00000000
        /*00c0*/ 	.short	0x0008
        /*00c2*/ 	.short	0x0034
        /*00c4*/ 	.byte	0x00, 0xf0, 0x11, 0x00


	//----- nvinfo : EIATTR_KPARAM_INFO
	.align		4
.L_2381:
        /*00c8*/ 	.byte	0x04, 0x17
        /*00ca*/ 	.short	(.L_2383 - .L_2382)
.L_2382:
        /*00cc*/ 	.word	0x00000000
        /*00d0*/ 	.short	0x0007
        /*00d2*/ 	.short	0x0030
        /*00d4*/ 	.byte	0x00, 0xf0, 0x11, 0x00


	//----- nvinfo : EIATTR_KPARAM_INFO
	.align		4
.L_2383:
        /*00d8*/ 	.byte	0x04, 0x17
        /*00da*/ 	.short	(.L_2385 - .L_2384)
.L_2384:
        /*00dc*/ 	.word	0x00000000
        /*00e0*/ 	.short	0x0006
        /*00e2*/ 	.short	0x002c
        /*00e4*/ 	.byte	0x00, 0xf0, 0x11, 0x00


	//----- nvinfo : EIATTR_KPARAM_INFO
	.align		4
.L_2385:
        /*00e8*/ 	.byte	0x04, 0x17
        /*00ea*/ 	.short	(.L_2387 - .L_2386)
.L_2386:
        /*00ec*/ 	.word	0x00000000
        /*00f0*/ 	.short	0x0005
        /*00f2*/ 	.short	0x0028
        /*00f4*/ 	.byte	0x00, 0xf0, 0x11, 0x00


	//----- nvinfo : EIATTR_KPARAM_INFO
	.align		4
.L_2387:
        /*00f8*/ 	.byte	0x04, 0x17
        /*00fa*/ 	.short	(.L_2389 - .L_2388)
.L_2388:
        /*00fc*/ 	.word	0x00000000
        /*0100*/ 	.short	0x0004
        /*0102*/ 	.short	0x0020
        /*0104*/ 	.byte	0x00, 0xf5, 0x21, 0x00


	//----- nvinfo : EIATTR_KPARAM_INFO
	.align		4
.L_2389:
        /*0108*/ 	.byte	0x04, 0x17
        /*010a*/ 	.short	(.L_2391 - .L_2390)
.L_2390:
        /*010c*/ 	.word	0x00000000
        /*0110*/ 	.short	0x0003
        /*0112*/ 	.short	0x0018
        /*0114*/ 	.byte	0x00, 0xf5, 0x21, 0x00


	//----- nvinfo : EIATTR_KPARAM_INFO
	.align		4
.L_2391:
        /*0118*/ 	.byte	0x04, 0x17
        /*011a*/ 	.short	(.L_2393 - .L_2392)
.L_2392:
        /*011c*/ 	.word	0x00000000
        /*0120*/ 	.short	0x0002
        /*0122*/ 	.short	0x0010
        /*0124*/ 	.byte	0x00, 0xf5, 0x21, 0x00


	//----- nvinfo : EIATTR_KPARAM_INFO
	.align		4
.L_2393:
        /*0128*/ 	.byte	0x04, 0x17
        /*012a*/ 	.short	(.L_2395 - .L_2394)
.L_2394:
        /*012c*/ 	.word	0x00000000
        /*0130*/ 	.short	0x0001
        /*0132*/ 	.short	0x0008
        /*0134*/ 	.byte	0x00, 0xf5, 0x21, 0x00


	//----- nvinfo : EIATTR_KPARAM_INFO
	.align		4
.L_2395:
        /*0138*/ 	.byte	0x04, 0x17
        /*013a*/ 	.short	(.L_2397 - .L_2396)
.L_2396:
        /*013c*/ 	.word	0x00000000
        /*0140*/ 	.short	0x0000
        /*0142*/ 	.short	0x0000
        /*0144*/ 	.byte	0x00, 0xf5, 0x21, 0x00


	//----- nvinfo : EIATTR_SPARSE_MMA_MASK
	.align		4
.L_2397:
        /*0148*/ 	.byte	0x03, 0x50
        /*014a*/ 	.short	0x0000


	//----- nvinfo : EIATTR_MAXREG_COUNT
	.align		4
        /*014c*/ 	.byte	0x03, 0x1b
        /*014e*/ 	.short	0x00ff


	//----- nvinfo : EIATTR_NUM_BARRIERS
	.align		4
        /*0150*/ 	.byte	0x02, 0x4c
        /*0152*/ 	.byte	0x01
	.zero		1


	//----- nvinfo : EIATTR_MERCURY_ISA_VERSION
	.align		4
        /*0154*/ 	.byte	0x03, 0x5f
        /*0156*/ 	.short	0x0101


	//----- nvinfo : EIATTR_VRC_CTA_INIT_COUNT
	.align		4
        /*0158*/ 	.byte	0x02, 0x4a
	.zero		1
	.zero		1


	//----- nvinfo : EIATTR_EXIT_INSTR_OFFSETS
	.align		4
        /*015c*/ 	.byte	0x04, 0x1c
        /*015e*/ 	.short	(.L_2399 - .L_2398)


	//   ....[0]....
.L_2398:
        /*0160*/ 	.word	0x00000060


	//   ....[1]....
        /*0164*/ 	.word	0x00000230


	//   ....[2]....
        /*0168*/ 	.word	0x00000df0


	//   ....[3]....
        /*016c*/ 	.word	0x00008090


	//   ....[4]....
        /*0170*/ 	.word	0x000082c0


	//   ....[5]....
        /*0174*/ 	.word	0x000083f0


	//   ....[6]....
        /*0178*/ 	.word	0x00008480


	//   ....[7]....
        /*017c*/ 	.word	0x000084c0


	//----- nvinfo : EIATTR_CRS_STACK_SIZE
	.align		4
.L_2399:
        /*0180*/ 	.byte	0x04, 0x1e
        /*0182*/ 	.short	(.L_2401 - .L_2400)
.L_2400:
        /*0184*/ 	.word	0x00000000


	//----- nvinfo : EIATTR_CBANK_PARAM_SIZE
	.align		4
.L_2401:
        /*0188*/ 	.byte	0x03, 0x19
        /*018a*/ 	.short	0x0074


	//----- nvinfo : EIATTR_PARAM_CBANK
	.align		4
        /*018c*/ 	.byte	0x04, 0x0a
        /*018e*/ 	.short	(.L_2403 - .L_2402)
	.align		4
.L_2402:
        /*0190*/ 	.word	index@(.nv.constant0._Z23gemm_half_q_half_kernelILi3ELi10ELb1ELb0ELi32EEvPK6__halfPKjS4_S2_PS0_iiiiPKtS7_iiiiiibS2_i)
        /*0194*/ 	.short	0x0380
        /*0196*/ 	.short	0x0074


	//----- nvinfo : EIATTR_SW_WAR
	.align		4
.L_2403:
        /*0198*/ 	.byte	0x04, 0x36
        /*019a*/ 	.short	(.L_2405 - .L_2404)
.L_2404:
        /*019c*/ 	.word	0x00000008
.L_2405:


//--------------------- .nv.info._Z23gemm_half_q_half_kernelILi3ELi172ELb1ELb0ELi32EEvPK6__halfPKjS4_S2_PS0_iiiiPKtS7_iiiiiibS2_i --------------------------
	.section	.nv.info._Z23gemm_half_q_half_kernelILi3ELi172ELb1ELb0ELi32EEvPK6__halfPKjS4_S2_PS0_iiiiPKtS7_iiiiiibS2_i,"",@"SHT_CUDA_INFO"
	.sectionflags	@""
	.align	4


	//----- nvinfo : EIATTR_CUDA_API_VERSION
	.align		4
        /*0000*/ 	.byte	0x04, 0x37
        /*0002*/ 	.short	(.L_2407 - .L_2406)
.L_2406:
        /*0004*/ 	.word	0x00000082


	//----- nvinfo : EIATTR_KPARAM_INFO
	.align		4
.L_2407:
        /*0008*/ 	.byte	0x04, 0x17
        /*000a*/ 	.short	(.L_2409 - .L_2408)
.L_2408:
        /*000c*/ 	.word	0x00000000
        /*0010*/ 	.short	0x0013
        /*0012*/ 	.short	0x0070
        /*0014*/ 	.byte	0x00, 0xf0, 0x11, 0x00


	//----- nvinfo : EIATTR_KPARAM_INFO
	.align		4
.L_2409:
        /*0018*/ 	.byte	0x04, 0x17
        /*001a*/ 	.short	(.L_2411 - .L_2410)
.L_2410:
        /*001c*/ 	.word	0x00000000
        /*0020*/ 	.short	0x0012
        /*0022*/ 	.short	0x0068
        /*0024*/ 	.byte	0x00, 0xf5, 0x21, 0x00


	//----- nvinfo : EIATTR_KPARAM_INFO
	.align		4
.L_2411:
        /*0028*/ 	.byte	0x04, 0x17
        /*002a*/ 	.short	(.L_2413 - .L_2412)
.L_2412:
        /*002c*/ 	.word	0x00000000
        /*0030*/ 	.short	0x0011
        /*0032*/ 	.short	0x0060
        /*0034*/ 	.byte	0x00, 0xf0, 0x05, 0x00


	//----- nvinfo : EIATTR_KPARAM_INFO
	.align		4
.L_2413:
        /*0038*/ 	.byte	0x04, 0x17
        /*003a*/ 	.short	(.L_2415 - .L_2414)
.L_2414:
        /*003c*/ 	.word	0x00000000
        /*0040*/ 	.short	0x0010
        /*0042*/ 	.short	0x005c
        /*0044*/ 	.byte	0x00, 0xf0, 0x11, 0x00


	//----- nvinfo : EIATTR_KPARAM_INFO
	.align		4
.L_2415:
        /*0048*/ 	.byte	0x04, 0x17
        /*004a*/ 	.short	(.L_2417 - .L_2416)
.L_2416:
        /*004c*/ 	.word	0x00000000
        /*0050*/ 	.short	0x000f
        /*0052*/ 	.short	0x0058
        /*0054*/ 	.byte	0x00, 0xf0, 0x11, 0x00


	//----- nvinfo : EIATTR_KPARAM_INFO
	.align		4
.L_2417:
        /*0058*/ 	.byte	0x04, 0x17
        /*005a*/ 	.short	(.L_2419 - .L_2418)
.L_2418:
        /*005c*/ 	.word	0x00000000
        /*0060*/ 	.short	0x000e
        /*0062*/ 	.short	0x0054
        /*0064*/ 	.byte	0x00, 0xf0, 0x11, 0x00


	//----- nvinfo : EIATTR_KPARAM_INFO
	.align		4
.L_2419:
        /*0068*/ 	.byte	0x04, 0x17
        /*006a*/ 	.short	(.L_2421 - .L_2420)
.L_2420:
        /*006c*/ 	.word	0x00000000
        /*0070*/ 	.short	0x000d
        /*0072*/ 	.short	0x0050
        /*0074*/ 	.byte	0x00, 0xf0, 0x11, 0x00


	//----- nvinfo : EIATTR_KPARAM_INFO
	.align		4
.L_2421:
        /*0078*/ 	.byte	0x04, 0x17
        /*007a*/ 	.short	(.L_2423 - .L_2422)
.L_2422:
        /*007c*/ 	.word	0x00000000
        /*0080*/ 	.short	0x000c
        /*0082*/ 	.short	0x004c
        /*0084*/ 	.byte	0x00, 0xf0, 0x11, 0x00


	//----- nvinfo : EIATTR_KPARAM_INFO
	.align		4
.L_2423:
        /*0088*/ 	.byte	0x04, 0x17
        /*008a*/ 	.short	(.L_2425 - .L_2424)
.L_2424:
        /*008c*/ 	.word	0x00000000
        /*0090*/ 	.short	0x000b
        /*0092*/ 	.short	0x0048
        /*0094*/ 	.byte	0x00, 0xf0, 0x11, 0x00


	//----- nvinfo : EIATTR_KPARAM_INFO
	.align		4
.L_2425:
        /*0098*/ 	.byte	0x04, 0x17
        /*009a*/ 	.short	(.L_2427 - .L_2426)
.L_2426:
        /*009c*/ 	.word	0x00000000
        /*00a0*/ 	.short	0x000a
        /*00a2*/ 	.short	0x0040
        /*00a4*/ 	.byte	0x00, 0xf5, 0x21, 0x00


	//----- nvinfo : EIATTR_KPARAM_INFO
	.align		4
.L_2427:
        /*00a8*/ 	.byte	0x04, 0x17
        /*00aa*/ 	.short	(.L_2429 - .L_2428)
.L_2428:
        /*00ac*/ 	.word	0x00000000
        /*00b0*/ 	.short	0x0009
        /*00b2*/ 	.short	0x0038
        /*00b4*/ 	.byte	0x00, 0xf5, 0x21, 0x00


	//----- nvinfo : EIATTR_KPARAM_INFO
	.align		4
.L_2429:
        /*00b8*/ 	.byte	0x04, 0x17
        /*00ba*/ 	.short	(.L_2431 - .L_2430)
.L_2430:
        /*00bc*/ 	.word	0x00000000
        /*00c0*/ 	.short	0x0008
        /*00c2*/ 	.short	0x0034
        /*00c4*/ 	.byte	0x00, 0xf0, 0x11, 0x00


	//----- nvinfo : EIATTR_KPARAM_INFO
	.align		4
.L_2431:
        /*00c8*/ 	.byte	0x04, 0x17
        /*00ca*/ 	.short	(.L_2433 - .L_2432)
.L_2432:
        /*00cc*/ 	.word	0x00000000
        /*00d0*/ 	.short	0x0007
        /*00d2*/ 	.short	0x0030
        /*00d4*/ 	.byte	0x00, 0xf0, 0x11, 0x00


	//----- nvinfo : EIATTR_KPARAM_INFO
	.align		4
.L_2433:
        /*00d8*/ 	.byte	0x04, 0x17
        /*00da*/ 	.short	(.L_2435 - .L_2434)
.L_2434:
        /*00dc*/ 	.word	0x00000000
        /*00e0*/ 	.short	0x0006
        /*00e2*/ 	.short	0x002c
        /*00e4*/ 	.byte	0x00, 0xf0, 0x11, 0x00


	//----- nvinfo : EIATTR_KPARAM_INFO
	.align		4
.L_2435:
        /*00e8*/ 	.byte	0x04, 0x17
        /*00ea*/ 	.short	(.L_2437 - .L_2436)
.L_2436:
        /*00ec*/ 	.word	0x00000000
        /*00f0*/ 	.short	0x0005
        /*00f2*/ 	.short	0x0028
        /*00f4*/ 	.byte	0x00, 0xf0, 0x11, 0x00


	//----- nvinfo : EIATTR_KPARAM_INFO
	.align		4
.L_2437:
        /*00f8*/ 	.byte	0x04, 0x17
        /*00fa*/ 	.short	(.L_2439 - .L_2438)
.L_2438:
        /*00fc*/ 	.word	0x00000000
        /*0100*/ 	.short	0x0004
        /*0102*/ 	.short	0x0020
        /*0104*/ 	.byte	0x00, 0xf5, 0x21, 0x00


	//----- nvinfo : EIATTR_KPARAM_INFO
	.align		4
.L_2439:
        /*0108*/ 	.byte	0x04, 0x17
        /*010a*/ 	.short	(.L_2441 - .L_2440)
.L_2440:
        /*010c*/ 	.word	0x00000000
        /*0110*/ 	.short	0x0003
        /*0112*/ 	.short	0x0018
        /*0114*/ 	.byte	0x00, 0xf5, 0x21, 0x00


	//----- nvinfo : EIATTR_KPARAM_INFO
	.align		4
.L_2441:
        /*0118*/ 	.byte	0x04, 0x17
        /*011a*/ 	.short	(.L_2443 - .L_2442)
.L_2442:
        /*011c*/ 	.word	0x00000000
        /*0120*/ 	.short	0x0002
        /*0122*/ 	.short	0x0010
        /*0124*/ 	.byte	0x00, 0xf5, 0x21, 0x00


	//----- nvinfo : EIATTR_KPARAM_INFO
	.align		4
.L_2443:
        /*0128*/ 	.byte	0x04, 0x17
        /*012a*/ 	.short	(.L_2445 - .L_2444)
.L_2444:
        /*012c*/ 	.word	0x00000000
        /*0130*/ 	.short	0x0001
        /*0132*/ 	.short	0x0008
        /*0134*/ 	.byte	0x00, 0xf5, 0x21, 0x00


	//----- nvinfo : EIATTR_KPARAM_INFO
	.align		4
.L_2445:
        /*0138*/ 	.byte	0x04, 0x17
        /*013a*/ 	.short	(.L_2447 - .L_2446)
.L_2446:
        /*013c*/ 	.word	0x00000000
        /*0140*/ 	.short	0x0000
        /*0142*/ 	.short	0x0000
        /*0144*/ 	.byte	0x00, 0xf5, 0x21, 0x00


	//----- nvinfo : EIATTR_SPARSE_MMA_MASK
	.align		4
.L_2447:
        /*0148*/ 	.byte	0x03, 0x50
        /*014a*/ 	.short	0x0000


	//----- nvinfo : EIATTR_MAXREG_COUNT
	.align		4
        /*014c*/ 	.byte	0x03, 0x1b
        /*014e*/ 	.short	0x00ff


	//----- nvinfo : EIATTR_NUM_BARRIERS
	.align		4
        /*0150*/ 	.byte	0x02, 0x4c
        /*0152*/ 	.byte	0x01
	.zero		1


	//----- nvinfo : EIATTR_MERCURY_ISA_VERSION
	.align		4
        /*0154*/ 	.byte	0x03, 0x5f
        /*0156*/ 	.short	0x0101


	//----- nvinfo : EIATTR_VRC_CTA_INIT_COUNT
	.align		4
        /*0158*/ 	.byte	0x02, 0x4a
	.zero		1
	.zero		1


	//----- nvinfo : EIATTR_EXIT_INSTR_OFFSETS
	.align		4
        /*015c*/ 	.byte	0x04, 0x1c
        /*015e*/ 	.short	(.L_2449 - .L_2448)


	//   ....[0]....
.L_2448:
        /*0160*/ 	.word	0x00000050


	//   ....[1]....
        /*0164*/ 	.word	0x00000220


	//   ....[2]....
        /*0168*/ 	.word	0x00000de0


	//   ....[3]....
        /*016c*/ 	.word	0x000113c0


	//   ....[4]....
        /*0170*/ 	.word	0x00011620


	//   ....[5]....
        /*0174*/ 	.word	0x00011780


	//   ....[6]....
        /*0178*/ 	.word	0x00011810


	//   ....[7]....
        /*017c*/ 	.word	0x00011850


	//----- nvinfo : EIATTR_CRS_STACK_SIZE
	.align		4
.L_2449:
        /*0180*/ 	.byte	0x04, 0x1e
        /*0182*/ 	.short	(.L_2451 - .L_2450)
.L_2450:
        /*0184*/ 	.word	0x00000000


	//----- nvinfo : EIATTR_CBANK_PARAM_SIZE
	.align		4
.L_2451:
        /*0188*/ 	.byte	0x03, 0x19
        /*018a*/ 	.short	0x0074


	//----- nvinfo : EIATTR_PARAM_CBANK
	.align		4
        /*018c*/ 	.byte	0x04, 0x0a
        /*018e*/ 	.short	(.L_2453 - .L_2452)
	.align		4
.L_2452:
        /*0190*/ 	.word	index@(.nv.constant0._Z23gemm_half_q_half_kernelILi3ELi172ELb1ELb0ELi32EEvPK6__halfPKjS4_S2_PS0_iiiiPKtS7_iiiiiibS2_i)
        /*0194*/ 	.short	0x0380
        /*0196*/ 	.short	0x0074


	//----- nvinfo : EIATTR_SW_WAR
	.align		4
.L_2453:
        /*0198*/ 	.byte	0x04, 0x36
        /*019a*/ 	.short	(.L_2455 - .L_2454)
.L_2454:
        /*019c*/ 	.word	0x00000008
.L_2455:


//--------------------- .nv.info._Z23gemm_half_q_half_kernelILi3ELi176ELb1ELb0ELi32EEvPK6__halfPKjS4_S2_PS0_iiiiPKtS7_iiiiiibS2_i --------------------------
	.section	.nv.info._Z23gemm_half_q_half_kernelILi3ELi176ELb1ELb0ELi32EEvPK6__halfPKjS4_S2_PS0_iiiiPKtS7_iiiiiibS2_i,"",@"SHT_CUDA_INFO"
	.sectionflags	@""
	.align	4


	//----- nvinfo : EIATTR_CUDA_API_VERSION
	.align		4
        /*0000*/ 	.byte	0x04, 0x37
        /*0002*/ 	.short	(.L_2457 - .L_2456)
.L_2456:
        /*0004*/ 	.word	0x00000082


	//----- nvinfo : EIATTR_KPARAM_INFO
	.align		4
.L_2457:
        /*0008*/ 	.byte	0x04, 0x17
        /*000a*/ 	.short	(.L_2459 - .L_2458)
.L_2458:
        /*000c*/ 	.word	0x00000000
        /*0010*/ 	.short	0x0013
        /*0012*/ 	.short	0x0070
        /*0014*/ 	.byte	0x00, 0xf0, 0x11, 0x00


	//----- nvinfo : EIATTR_KPARAM_INFO
	.align		4
.L_2459:
        /*0018*/ 	.byte	0x04, 0x17
        /*001a*/ 	.short	(.L_2461 - .L_2460)
.L_2460:
        /*001c*/ 	.word	0x00000000
        /*0020*/ 	.short	0x0012
        /*0022*/ 	.short	0x0068
        /*0024*/ 	.byte	0x00, 0xf5, 0x21, 0x00


	//----- nvinfo : EIATTR_KPARAM_INFO
	.align		4
.L_2461:
        /*0028*/ 	.byte	0x04, 0x17
        /*002a*/ 	.short	(.L_2463 - .L_2462)
.L_2462:
        /*002c*/ 	.word	0x00000000
        /*0030*/ 	.short	0x0011
        /*0032*/ 	.short	0x0060
        /*0034*/ 	.byte	0x00, 0xf0, 0x05, 0x00


	//----- nvinfo : EIATTR_KPARAM_INFO
	.align		4
.L_2463:
        /*0038*/ 	.byte	0x04, 0x17
        /*003a*/ 	.short	(.L_2465 - .L_2464)
.L_2464:
        /*003c*/ 	.word	0x00000000
        /*0040*/ 	.short	0x0010
        /*0042*/ 	.short	0x005c
        /*0044*/ 	.byte	0x00, 0xf0, 0x11, 0x00


	//----- nvinfo : EIATTR_KPARAM_INFO
	.align		4
.L_2465:
        /*0048*/ 	.byte	0x04, 0x17
        /*004a*/ 	.short	(.L_2467 - .L_2466)
.L_2466:
        /*004c*/ 	.word	0x00000000
        /*0050*/ 	.short	0x000f
        /*0052*/ 	.short	0x0058
        /*0054*/ 	.byte	0x00, 0xf0, 0x11, 0x00


	//----- nvinfo : EIATTR_KPARAM_INFO
	.align		4
.L_2467:
        /*0058*/ 	.byte	0x04, 0x17
        /*005a*/ 	.short	(.L_2469 - .L_2468)
.L_2468:
        /*005c*/ 	.word	0x00000000
        /*0060*/ 	.short	0x000e
        /*0062*/ 	.short	0x0054
        /*0064*/ 	.byte	0x00, 0xf0, 0x11, 0x00


	//----- nvinfo : EIATTR_KPARAM_INFO
	.align		4
.L_2469:
        /*0068*/ 	.byte	0x04, 0x17
        /*006a*/ 	.short	(.L_2471 - .L_2470)
.L_2470:
        /*006c*/ 	.word	0x00000000
        /*0070*/ 	.short	0x000d
        /*0072*/ 	.short	0x0050
        /*0074*/ 	.byte	0x00, 0xf0, 0x11, 0x00


	//----- nvinfo : EIATTR_KPARAM_INFO
	.align		4
.L_2471:
        /*0078*/ 	.byte	0x04, 0x17
        /*007a*/ 	.short	(.L_2473 - .L_2472)
.L_2472:
        /*007c*/ 	.word	0x00000000
        /*0080*/ 	.short	0x000c
        /*0082*/ 	.short	0x004c
        /*0084*/ 	.byte	0x00, 0xf0, 0x11, 0x00


	//----- nvinfo : EIATTR_KPARAM_INFO
	.align		4
.L_2473:
        /*0088*/ 	.byte	0x04, 0x17
        /*008a*/ 	.short	(.L_2475 - .L_2474)
.L_2474:
        /*008c*/ 	.word	0x00000000
        /*0090*/ 	.short	0x000b
        /*0092*/ 	.short	0x0048
        /*0094*/ 	.byte	0x00, 0xf0, 0x11, 0x00


	//----- nvinfo : EIATTR_KPARAM_INFO
	.align		4
.L_2475:
        /*0098*/ 	.byte	0x04, 0x17
        /*009a*/ 	.short	(.L_2477 - .L_2476)
.L_2476:
        /*009c*/ 	.word	0x00000000
        /*00a0*/ 	.short	0x000a
        /*00a2*/ 	.short	0x0040
        /*00a4*/ 	.byte	0x00, 0xf5, 0x21, 0x00


	//----- nvinfo : EIATTR_KPARAM_INFO
	.align		4
.L_2477:
        /*00a8*/ 	.byte	0x04, 0x17
        /*00aa*/ 	.short	(.L_2479 - .L_2478)
.L_2478:
        /*00ac*/ 	.word	0x00000000
        /*00b0*/ 	.short	0x0009
        /*00b2*/ 	.short	0x0038
        /*00b4*/ 	.byte	0x00, 0xf5, 0x21, 0x00


	//----- nvinfo : EIATTR_KPARAM_INFO
	.align		4
.L_2479:
        /*00b8*/ 	.byte	0x04, 0x17
        /*00ba*/ 	.short	(.L_2481 - .L_2480)
.L_2480:
        /*00bc*/ 	.word	0x00000000
        /*00c0*/ 	.short	0x0008
        /*00c2*/ 	.short	0x0034
        /*00c4*/ 	.byte	0x00, 0xf0, 0x11, 0x00


	//----- nvinfo : EIATTR_KPARAM_INFO
	.align		4
.L_2481:
        /*00c8*/ 	.byte	0x04, 0x17
        /*00ca*/ 	.short	(.L_2483 - .L_2482)
.L_2482:
        /*00cc*/ 	.word	0x00000000
        /*00d0*/ 	.short	0x0007
        /*00d2*/ 	.short	0x0030
        /*00d4*/ 	.byte	0x00, 0xf0, 0x11, 0x00


	//----- nvinfo : EIATTR_KPARAM_INFO
	.align		4
.L_2483:
        /*00d8*/ 	.byte	0x04, 0x17
        /*00da*/ 	.short	(.L_2485 - .L_2484)
.L_2484:
        /*00dc*/ 	.word	0x00000000
        /*00e0*/ 	.short	0x0006
        /*00e2*/ 	.short	0x002c
        /*00e4*/ 	.byte	0x00, 0xf0, 0x11, 0x00


	//----- nvinfo : EIATTR_KPARAM_INFO
	.align		4
.L_2485:
        /*00e8*/ 	.byte	0x04, 0x17
        /*00ea*/ 	.short	(.L_2487 - .L_2486)
.L_2486:
        /*00ec*/ 	.word	0x00000000
        /*00f0*/ 	.short	0x0005
        /*00f2*/ 	.short	0x0028
        /*00f4*/ 	.byte	0x00, 0xf0, 0x11, 0x00


	//----- nvinfo : EIATTR_KPARAM_INFO
	.align		4
.L_2487:
        /*00f8*/ 	.byte	0x04, 0x17
        /*00fa*/ 	.short	(.L_2489 - .L_2488)
.L_2488:
        /*00fc*/ 	.word	0x00000000
        /*0100*/ 	.short	0x0004
        /*0102*/ 	.short	0x0020
        /*0104*/ 	.byte	0x00, 0xf5, 0x21, 0x00


	//----- nvinfo : EIATTR_KPARAM_INFO
	.align		4
.L_2489:
        /*0108*/ 	.byte	0x04, 0x17
        /*010a*/ 	.short	(.L_2491 - .L_2490)
.L_2490:
        /*010c*/ 	.word	0x00000000
        /*0110*/ 	.short	0x0003
        /*0112*/ 	.short	0x0018
        /*0114*/ 	.byte	0x00, 0xf5, 0x21, 0x00


	//----- nvinfo : EIATTR_KPARAM_INFO
	.align		4
.L_2491:
        /*0118*/ 	.byte	0x04, 0x17
        /*011a*/ 	.short	(.L_2493 - .L_2492)
.L_2492:
        /*011c*/ 	.word	0x00000000
        /*0120*/ 	.short	0x0002
        /*0122*/ 	.short	0x0010
        /*0124*/ 	.byte	0x00, 0xf5, 0x21, 0x00


	//----- nvinfo : EIATTR_KPARAM_INFO
	.align		4
.L_2493:
        /*0128*/ 	.byte	0x04, 0x17
        /*012a*/ 	.short	(.L_2495 - .L_2494)
.L_2494:
        /*012c*/ 	.word	0x00000000
        /*0130*/ 	.short	0x0001
        /*0132*/ 	.short	0x0008
        /*0134*/ 	.byte	0x00, 0xf5, 0x21, 0x00


	//----- nvinfo : EIATTR_KPARAM_INFO
	.align		4
.L_2495:
        /*0138*/ 	.byte	0x04, 0x17
        /*013a*/ 	.short	(.L_2497 - .L_2496)
.L_2496:
        /*013c*/ 	.word	0x00000000
        /*0140*/ 	.short	0x0000
        /*0142*/ 	.short	0x0000
        /*0144*/ 	.byte	0x00, 0xf5, 0x21, 0x00


	//----- nvinfo : EIATTR_SPARSE_MMA_MASK
	.align		4
.L_2497:
        /*0148*/ 	.byte	0x03, 0x50
        /*014a*/ 	.short	0x0000


	//----- nvinfo : EIATTR_MAXREG_COUNT
	.align		4
        /*014c*/ 	.byte	0x03, 0x1b
        /*014e*/ 	.short	0x00ff


	//----- nvinfo : EIATTR_NUM_BARRIERS
	.align		4
        /*0150*/ 	.byte	0x02, 0x4c
        /*0152*/ 	.byte	0x01
	.zero		1


	//----- nvinfo : EIATTR_MERCURY_ISA_VERSION
	.align		4
        /*0154*/ 	.byte	0x03, 0x5f
        /*0156*/ 	.short	0x0101


	//----- nvinfo : EIATTR_VRC_CTA_INIT_COUNT
	.align		4
        /*0158*/ 	.byte	0x02, 0x4a
	.zero		1
	.zero		1


	//----- nvinfo : EIATTR_EXIT_INSTR_OFFSETS
	.align		4
        /*015c*/ 	.byte	0x04, 0x1c
        /*015e*/ 	.short	(.L_2499 - .L_2498)


	//   ....[0]....
.L_2498:
        /*0160*/ 	.word	0x00000050


	//   ....[1]....
        /*0164*/ 	.word	0x00000220


	//   ....[2]....
        /*0168*/ 	.word	0x00000de0


	//   ....[3]....
        /*016c*/ 	.word	0x0000c1c0


	//   ....[4]....
        /*0170*/ 	.word	0x0000c3f0


	//   ....[5]....
        /*0174*/ 	.word	0x0000c520


	//   ....[6]....
        /*0178*/ 	.word	0x0000c5b0


	//   ....[7]....
        /*017c*/ 	.word	0x0000c5f0


	//----- nvinfo : EIATTR_CRS_STACK_SIZE
	.align		4
.L_2499:
        /*0180*/ 	.byte	0x04, 0x1e
        /*0182*/ 	.short	(.L_2501 - .L_2500)
.L_2500:
        /*0184*/ 	.word	0x00000000


	//----- nvinfo : EIATTR_CBANK_PARAM_SIZE
	.align		4
.L_2501:
        /*0188*/ 	.byte	0x03, 0x19
        /*018a*/ 	.short	0x0074


	//----- nvinfo : EIATTR_PARAM_CBANK
	.align		4
        /*018c*/ 	.byte	0x04, 0x0a
        /*018e*/ 	.short	(.L_2503 - .L_2502)
	.align		4
.L_2502:
        /*0190*/ 	.word	index@(.nv.constant0._Z23gemm_half_q_half_kernelILi3ELi176ELb1ELb0ELi32EEvPK6__halfPKjS4_S2_PS0_iiiiPKtS7_iiiiiibS2_i)
        /*0194*/ 	.short	0x0380
        /*0196*/ 	.short	0x0074


	//----- nvinfo : EIATTR_SW_WAR
	.align		4
.L_2503:
        /*0198*/ 	.byte	0x04, 0x36
        /*019a*/ 	.short	(.L_2505 - .L_2504)
.L_2504:
        /*019c*/ 	.word	0x00000008
.L_2505:


//--------------------- .nv.info._Z23gemm_half_q_half_kernelILi3ELi152ELb1ELb0ELi32EEvPK6__halfPKjS4_S2_PS0_iiiiPKtS7_iiiiiibS2_i --------------------------
	.section	.nv.info._Z23gemm_half_q_half_kernelILi3ELi152ELb1ELb0ELi32EEvPK6__halfPKjS4_S2_PS0_iiiiPKtS7_iiiiiibS2_i,"",@"SHT_CUDA_INFO"
	.sectionflags	@""
	.align	4


	//----- nvinfo : EIATTR_CUDA_API_VERSION
	.align		4
        /*0000*/ 	.byte	0x04, 0x37
        /*0002*/ 	.short	(.L_2507 - .L_2506)
.L_2506:
        /*0004*/ 	.word	0x00000082


	//----- nvinfo : EIATTR_KPARAM_INFO
	.align		4
.L_2507:
        /*0008*/ 	.byte	0x04, 0x17
        /*000a*/ 	.short	(.L_2509 - .L_2508)
.L_2508:
        /*000c*/ 	.word	0x00000000
        /*0010*/ 	.short	0x0013
        /*0012*/ 	.short	0x0070
        /*0014*/ 	.byte	0x00, 0xf0, 0x11, 0x00


	//----- nvinfo : EIATTR_KPARAM_INFO
	.align		4
.L_2509:
        /*0018*/ 	.byte	0x04, 0x17
        /*001a*/ 	.short	(.L_2511 - .L_2510)
.L_2510:
        /*001c*/ 	.word	0x00000000
        /*0020*/ 	.short	0x0012
        /*0022*/ 	.short	0x0068
        /*0024*/ 	.byte	0x00, 0xf5, 0x21, 0x00


	//----- nvinfo : EIATTR_KPARAM_INFO
	.align		4
.L_2511:
        /*0028*/ 	.byte	0x04, 0x17
        /*002a*/ 	.short	(.L_2513 - .L_2512)
.L_2512:
        /*002c*/ 	.word	0x00000000
        /*0030*/ 	.short	0x0011
        /*0032*/ 	.short	0x0060
        /*0034*/ 	.byte	0x00, 0xf0, 0x05, 0x00


	//----- nvinfo : EIATTR_KPARAM_INFO
	.align		4
.L_2513:
        /*0038*/ 	.byte	0x04, 0x17
        /*003a*/ 	.short	(.L_2515 - .L_2514)
.L_2514:
        /*003c*/ 	.word	0x00000000
        /*0040*/ 	.short	0x0010
        /*0042*/ 	.short	0x005c
        /*0044*/ 	.byte	0x00, 0xf0, 0x11, 0x00


	//----- nvinfo : EIATTR_KPARAM_INFO
	.align		4
.L_2515:
        /*0048*/ 	.byte	0x04, 0x17
        /*004a*/ 	.short	(.L_2517 - .L_2516)
.L_2516:
        /*004c*/ 	.word	0x00000000
        /*0050*/ 	.short	0x000f
        /*0052*/ 	.short	0x0058
        /*0054*/ 	.byte	0x00, 0xf0, 0x11, 0x00


	//----- nvinfo : EIATTR_KPARAM_INFO
	.align		4
.L_2517:
        /*0058*/ 	.byte	0x04, 0x17
        /*005a*/ 	.short	(.L_2519 - .L_2518)
.L_2518:
        /*005c*/ 	.word	0x00000000
        /*0060*/ 	.short	0x000e
        /*0062*/ 	.short	0x0054
        /*0064*/ 	.byte	0x00, 0xf0, 0x11, 0x00


	//----- nvinfo : EIATTR_KPARAM_INFO
	.align		4
.L_2519:
        /*0068*/ 	.byte	0x04, 0x17
        /*006a*/ 	.short	(.L_2521 - .L_2520)
.L_2520:
        /*006c*/ 	.word	0x00000000
        /*0070*/ 	.short	0x000d
        /*0072*/ 	.short	0x0050
        /*0074*/ 	.byte	0x00, 0xf0, 0x11, 0x00


	//----- nvinfo : EIATTR_KPARAM_INFO
	.align		4
.L_2521:
        /*0078*/ 	.byte	0x04, 0x17
        /*007a*/ 	.short	(.L_2523 - .L_2522)
.L_2522:
        /*007c*/ 	.word	0x00000000
        /*0080*/ 	.short	0x000c
        /*0082*/ 	.short	0x004c
        /*0084*/ 	.byte	0x00, 0xf0, 0x11, 0x00


	//----- nvinfo : EIATTR_KPARAM_INFO
	.align		4
.L_2523:
        /*0088*/ 	.byte	0x04, 0x17
        /*008a*/ 	.short	(.L_2525 - .L_2524)
.L_2524:
        /*008c*/ 	.word	0x00000000
        /*0090*/ 	.short	0x000b
        /*0092*/ 	.short	0x0048
        /*0094*/ 	.byte	0x00, 0xf0, 0x11, 0x00


	//----- nvinfo : EIATTR_KPARAM_INFO
	.align		4
.L_2525:
        /*0098*/ 	.byte	0x04, 0x17
        /*009a*/ 	.short	(.L_2527 - .L_2526)
.L_2526:
        /*009c*/ 	.word	0x00000000
        /*00a0*/ 	.short	0x000a
        /*00a2*/ 	.short	0x0040
        /*00a4*/ 	.byte	0x00, 0xf5, 0x21, 0x00


	//----- nvinfo : EIATTR_KPARAM_INFO
	.align		4
.L_2527:
        /*00a8*/ 	.byte	0x04, 0x17
        /*00aa*/ 	.short	(.L_2529 - .L_2528)
.L_2528:
        /*00ac*/ 	.word	0x00000000
        /*00b0*/ 	.short	0x0009
        /*00b2*/ 	.short	0x0038
        /*00b4*/ 	.byte	0x00, 0xf5, 0x21, 0x00


	//----- nvinfo : EIATTR_KPARAM_INFO
	.align		4
.L_2529:
        /*00b8*/ 	.byte	0x04, 0x17
        /*00ba*/ 	.short	(.L_2531 - .L_2530)
.L_2530:
        /*00bc*/ 	.word	0x00000000
        /*00c0*/ 	.short	0x0008
        /*00c2*/ 	.short	0x0034
        /*00c4*/ 	.byte	0x00, 0xf0, 0x11, 0x00


	//----- nvinfo : EIATTR_KPARAM_INFO
	.align		4
.L_2531:
        /*00c8*/ 	.byte	0x04, 0x17
        /*00ca*/ 	.short	(.L_2533 - .L_2532)
.L_2532:
        /*00cc*/ 	.word	0x00000000
        /*00d0*/ 	.short	0x0007
        /*00d2*/ 	.short	0x0030
        /*00d4*/ 	.byte	0x00, 0xf0, 0x11, 0x00


	//----- nvinfo : EIATTR_KPARAM_INFO
	.align		4
.L_2533:
        /*00d8*/ 	.byte	0x04, 0x17
        /*00da*/ 	.short	(.L_2535 - .L_2534)
.L_2534:
        /*00dc*/ 	.word	0x00000000
        /*00e0*/ 	.short	0x0006
        /*00e2*/ 	.short	0x002c
        /*00e4*/ 	.byte	0x00, 0xf0, 0x11, 0x00


	//----- nvinfo : EIATTR_KPARAM_INFO
	.align		4
.L_2535:
        /*00e8*/ 	.byte	0x04, 0x17
        /*00ea*/ 	.short	(.L_2537 - .L_2536)
.L_2536:
        /*00ec*/ 	.word	0x00000000
        /*00f0*/ 	.short	0x0005
        /*00f2*/ 	.short	0x0028
        /*00f4*/ 	.byte	0x00, 0xf0, 0x11, 0x00


	//----- nvinfo : EIATTR_KPARAM_INFO
	.align		4
.L_2537:
        /*00f8*/ 	.byte	0x04, 0x17
        /*00fa*/ 	.short	(.L_2539 - .L_2538)
.L_2538:
        /*00fc*/ 	.word	0x00000000
        /*0100*/ 	.short	0x0004
        /*0102*/ 	.short	0x0020
        /*0104*/ 	.byte	0x00, 0xf5, 0x21, 0x00


	//----- nvinfo : EIATTR_KPARAM_INFO
	.align		4
.L_2539:
        /*0108*/ 	.byte	0x04, 0x17
        /*010a*/ 	.short	(.L_2541 - .L_2540)
.L_2540:
        /*010c*/ 	.word	0x00000000
        /*0110*/ 	.short	0x0003
        /*0112*/ 	.short	0x0018
        /*0114*/ 	.byte	0x00, 0xf5, 0x21, 0x00


	//----- nvinfo : EIATTR_KPARAM_INFO
	.align		4
.L_2541:
        /*0118*/ 	.byte	0x04, 0x17
        /*011a*/ 	.short	(.L_2543 - .L_2542)
.L_2542:
        /*011c*/ 	.word	0x00000000
        /*0120*/ 	.short	0x0002
        /*0122*/ 	.short	0x0010
        /*0124*/ 	.byte	0x00, 0xf5, 0x21, 0x00


	//----- nvinfo : EIATTR_KPARAM_INFO
	.align		4
.L_2543:
        /*0128*/ 	.byte	0x04, 0x17
        /*012a*/ 	.short	(.L_2545 - .L_2544)
.L_2544:
        /*012c*/ 	.word	0x00000000
        /*0130*/ 	.short	0x0001
        /*0132*/ 	.short	0x0008
        /*0134*/ 	.byte	0x00, 0xf5, 0x21, 0x00


	//----- nvinfo : EIATTR_KPARAM_INFO
	.align		4
.L_2545:
        /*0138*/ 	.byte	0x04, 0x17
        /*013a*/ 	.short	(.L_2547 - .L_2546)
.L_2546:
        /*013c*/ 	.word	0x00000000
        /*0140*/ 	.short	0x0000
        /*0142*/ 	.short	0x0000
        /*0144*/ 	.byte	0x00, 0xf5, 0x21, 0x00


	//----- nvinfo : EIATTR_SPARSE_MMA_MASK
	.align		4
.L_2547:
        /*0148*/ 	.byte	0x03, 0x50
        /*014a*/ 	.short	0x0000


	//----- nvinfo : EIATTR_MAXREG_COUNT
	.align		4
        /*014c*/ 	.byte	0x03, 0x1b
        /*014e*/ 	.short	0x00ff


	//----- nvinfo : EIATTR_NUM_BARRIERS
	.align		4
        /*0150*/ 	.byte	0x02, 0x4c
        /*0152*/ 	.byte	0x01
	.zero		1


	//----- nvinfo : EIATTR_MERCURY_ISA_VERSION
	.align		4
        /*0154*/ 	.byte	0x03, 0x5f
        /*0156*/ 	.short	0x0101


	//----- nvinfo : EIATTR_VRC_CTA_INIT_COUNT
	.align		4
        /*0158*/ 	.byte	0x02, 0x4a
	.zero		1
	.zero		1


	//----- nvinfo : EIATTR_EXIT_INSTR_OFFSETS
	.align		4
        /*015c*/ 	.byte	0x04, 0x1c
        /*015e*/ 	.short	(.L_2549 - .L_2548)


	//   ....[0]....
.L_2548:
        /*0160*/ 	.word	0x00000060


	//   ....[1]....
        /*0164*/ 	.word	0x000002a0


	//   ....[2]....
        /*0168*/ 	.word	0x00000e80


	//   ....[3]....
        /*016c*/ 	.word	0x0000f2a0


	//   ....[4]....
        /*0170*/ 	.word	0x0000f4e0


	//   ....[5]....
        /*0174*/ 	.word	0x0000f610


	//   ....[6]....
        /*0178*/ 	.word	0x0000f6a0


	//   ....[7]....
        /*017c*/ 	.word	0x0000f6e0


	//----- nvinfo : EIATTR_CRS_STACK_SIZE
	.align		4
.L_2549:
        /*0180*/ 	.byte	0x04, 0x1e
        /*0182*/ 	.short	(.L_2551 - .L_2550)
.L_2550:
        /*0184*/ 	.word	0x00000000


	//----- nvinfo : EIATTR_CBANK_PARAM_SIZE
	.align		4
.L_2551:
        /*0188*/ 	.byte	0x03, 0x19
        /*018a*/ 	.short	0x0074


	//----- nvinfo : EIATTR_PARAM_CBANK
	.align		4
        /*018c*/ 	.byte	0x04, 0x0a
        /*018e*/ 	.short	(.L_2553 - .L_2552)
	.align		4
.L_2552:
        /*0190*/ 	.word	index@(.nv.constant0._Z23gemm_half_q_half_kernelILi3ELi152ELb1ELb0ELi32EEvPK6__halfPKjS4_S2_PS0_iiiiPKtS7_iiiiiibS2_i)
        /*0194*/ 	.short	0x0380
        /*0196*/ 	.short	0x0074


	//----- nvinfo : EIATTR_SW_WAR
	.align		4
.L_2553:
        /*0198*/ 	.byte	0x04, 0x36
        /*019a*/ 	.short	(.L_2555 - .L_2554)
.L_2554:
        /*019c*/ 	.word	0x00000008
.L_2555:


//--------------------- .nv.info._Z23gemm_half_q_half_kernelILi3ELi140ELb1ELb0ELi32EEvPK6__halfPKjS4_S2_PS0_iiiiPKtS7_iiiiiibS2_i --------------------------
	.section	.nv.info._Z23gemm_half_q_half_kernelILi3ELi140ELb1ELb0ELi32EEvPK6__halfPKjS4_S2_PS0_iiiiPKtS7_iiiiiibS2_i,"",@"SHT_CUDA_INFO"
	.sectionflags	@""
	.align	4


	//----- nvinfo : EIATTR_CUDA_API_VERSION
	.align		4
        /*0000*/ 	.byte	0x04, 0x37
        /*0002*/ 	.short	(.L_2557 - .L_2556)
.L_2556:
        /*0004*/ 	.word	0x00000082


	//----- nvinfo : EIATTR_KPARAM_INFO
	.align		4
.L_2557:
        /*0008*/ 	.byte	0x04, 0x17
        /*000a*/ 	.short	(.L_2559 - .L_2558)
.L_2558:
        /*000c*/ 	.word	0x00000000
        /*0010*/ 	.short	0x0013
        /*0012*/ 	.short	0x0070
        /*0014*/ 	.byte	0x00, 0xf0, 0x11, 0x00


	//----- nvinfo : EIATTR_KPARAM_INFO
	.align		4
.L_2559:
        /*0018*/ 	.byte	0x04, 0x17
        /*001a*/ 	.short	(.L_2561 - .L_2560)
.L_2560:
        /*001c*/ 	.word	0x00000000
        /*0020*/ 	.short	0x0012
        /*0022*/ 	.short	0x0068
        /*0024*/ 	.byte	0x00, 0xf5, 0x21, 0x00


	//----- nvinfo : EIATTR_KPARAM_INFO
	.align		4
.L_2561:
        /*0028*/ 	.byte	0x04, 0x17
        /*002a*/ 	.short	(.L_2563 - .L_2562)
.L_2562:
        /*002c*/ 	.word	0x00000000
        /*0030*/ 	.short	0x0011
        /*0032*/ 	.short	0x0060
        /*0034*/ 	.byte	0x00, 0xf0, 0x05, 0x00


	//----- nvinfo : EIATTR_KPARAM_INFO
	.align		4
.L_2563:
        /*0038*/ 	.byte	0x04, 0x17
        /*003a*/ 	.short	(.L_2565 - .L_2564)
.L_2564:
        /*003c*/ 	.word	0x00000000
        /*0040*/ 	.short	0x0010
        /*0042*/ 	.short	0x005c
        /*0044*/ 	.byte	0x00, 0xf0, 0x11, 0x00


	//----- nvinfo : EIATTR_KPARAM_INFO
	.align		4
.L_2565:
        /*0048*/ 	.byte	0x04, 0x17
        /*004a*/ 	.short	(.L_2567 - .L_2566)
.L_2566:
        /*004c*/ 	.word	0x00000000
        /*0050*/ 	.short	0x000f
        /*0052*/ 	.short	0x0058
        /*0054*/ 	.byte	0x00, 0xf0, 0x11, 0x00


	//----- nvinfo : EIATTR_KPARAM_INFO
	.align		4
.L_2567:
        /*0058*/ 	.byte	0x04, 0x17
        /*005a*/ 	.short	(.L_2569 - .L_2568)
.L_2568:
        /*005c*/ 	.word	0x00000000
        /*0060*/ 	.short	0x000e
        /*0062*/ 	.short	0x0054
        /*0064*/ 	.byte	0x00, 0xf0, 0x11, 0x00


	//----- nvinfo : EIATTR_KPARAM_INFO
	.align		4
.L_2569:
        /*0068*/ 	.byte	0x04, 0x17
        /*006a*/ 	.short	(.L_2571 - .L_2570)
.L_2570:
        /*006c*/ 	.word	0x00000000
        /*0070*/ 	.short	0x000d
        /*0072*/ 	.short	0x0050
        /*0074*/ 	.byte	0x00, 0xf0, 0x11, 0x00


	//----- nvinfo : EIATTR_KPARAM_INFO
	.align		4
.L_2571:
        /*0078*/ 	.byte	0x04, 0x17
        /*007a*/ 	.short	(.L_2573 - .L_2572)
.L_2572:
        /*007c*/ 	.word	0x00000000
        /*0080*/ 	.short	0x000c
        /*0082*/ 	.short	0x004c
        /*0084*/ 	.byte	0x00, 0xf0, 0x11, 0x00


	//----- nvinfo : EIATTR_KPARAM_INFO
	.align		4
.L_2573:
        /*0088*/ 	.byte	0x04, 0x17
        /*008a*/ 	.short	(.L_2575 - .L_2574)
.L_2574:
        /*008c*/ 	.word	0x00000000
        /*0090*/ 	.short	0x000b
        /*0092*/ 	.short	0x0048
        /*0094*/ 	.byte	0x00, 0xf0, 0x11, 0x00


	//----- nvinfo : EIATTR_KPARAM_INFO
	.align		4
.L_2575:
        /*0098*/ 	.byte	0x04, 0x17
        /*009a*/ 	.short	(.L_2577 - .L_2576)
.L_2576:
        /*009c*/ 	.word	0x00000000
        /*00a0*/ 	.short	0x000a
        /*00a2*/ 	.short	0x0040
        /*00a4*/ 	.byte	0x00, 0xf5, 0x21, 0x00


	//----- nvinfo : EIATTR_KPARAM_INFO
	.align		4
.L_2577:
        /*00a8*/ 	.byte	0x04, 0x17
        /*00aa*/ 	.short	(.L_2579 - .L_2578)
.L_2578:
        /*00ac*/ 	.word	0x00000000
        /*00b0*/ 	.short	0x0009
        /*00b2*/ 	.short	0x0038
        /*00b4*/ 	.byte	0x00, 0xf5, 0x21, 0x00


	//----- nvinfo : EIATTR_KPARAM_INFO
	.align		4
.L_2579:
        /*00b8*/ 	.byte	0x04, 0x17
        /*00ba*/ 	.short	(.L_2581 - .L_2580)
.L_2580:
        /*00bc*/ 	.word	0x00000000
        /*00c0*/ 	.short	0x0008
        /*00c2*/ 	.short	0x0034
        /*00c4*/ 	.byte	0x00, 0xf0, 0x11, 0x00


	//----- nvinfo : EIATTR_KPARAM_INFO
	.align		4
.L_2581:
        /*00c8*/ 	.byte	0x04, 0x17
        /*00ca*/ 	.short	(.L_2583 - .L_2582)
.L_2582:
        /*00cc*/ 	.word	0x00000000
        /*00d0*/ 	.short	0x0007
        /*00d2*/ 	.short	0x0030
        /*00d4*/ 	.byte	0x00, 0xf0, 0x11, 0x00


	//----- nvinfo : EIATTR_KPARAM_INFO
	.align		4
.L_2583:
        /*00d8*/ 	.byte	0x04, 0x17
        /*00da*/ 	.short	(.L_2585 - .L_2584)
.L_2584:
        /*00dc*/ 	.word	0x00000000
        /*00e0*/ 	.short	0x0006
        /*00e2*/ 	.short	0x002c
        /*00e4*/ 	.byte	0x00, 0xf0, 0x11, 0x00


	//----- nvinfo : EIATTR_KPARAM_INFO
	.align		4
.L_2585:
        /*00e8*/ 	.byte	0x04, 0x17
        /*00ea*/ 	.short	(.L_2587 - .L_2586)
.L_2586:
        /*00ec*/ 	.word	0x00000000
        /*00f0*/ 	.short	0x0005
        /*00f2*/ 	.short	0x0028
        /*00f4*/ 	.byte	0x00, 0xf0, 0x11, 0x00


	//----- nvinfo : EIATTR_KPARAM_INFO
	.align		4
.L_2587:
        /*00f8*/ 	.byte	0x04, 0x17
        /*00fa*/ 	.short	(.L_2589 - .L_2588)
.L_2588:
        /*00fc*/ 	.word	0x00000000
        /*0100*/ 	.short	0x0004
        /*0102*/ 	.short	0x0020
        /*0104*/ 	.byte	0x00, 0xf5, 0x21, 0x00


	//----- nvinfo : EIATTR_KPARAM_INFO
	.align		4
.L_2589:
        /*0108*/ 	.byte	0x04, 0x17
        /*010a*/ 	.short	(.L_2591 - .L_2590)
.L_2590:
        /*010c*/ 	.word	0x00000000
        /*0110*/ 	.short	0x0003
        /*0112*/ 	.short	0x0018
        /*0114*/ 	.byte	0x00, 0xf5, 0x21, 0x00


	//----- nvinfo : EIATTR_KPARAM_INFO
	.align		4
.L_2591:
        /*0118*/ 	.byte	0x04, 0x17
        /*011a*/ 	.short	(.L_2593 - .L_2592)
.L_2592:
        /*011c*/ 	.word	0x00000000
        /*0120*/ 	.short	0x0002
        /*0122*/ 	.short	0x0010
        /*0124*/ 	.byte	0x00, 0xf5, 0x21, 0x00


	//----- nvinfo : EIATTR_KPARAM_INFO
	.align		4
.L_2593:
        /*0128*/ 	.byte	0x04, 0x17
        /*012a*/ 	.short	(.L_2595 - .L_2594)
.L_2594:
        /*012c*/ 	.word	0x00000000
        /*0130*/ 	.short	0x0001
        /*0132*/ 	.short	0x0008
        /*0134*/ 	.byte	0x00, 0xf5, 0x21, 0x00


	//----- nvinfo : EIATTR_KPARAM_INFO
	.align		4
.L_2595:
        /*0138*/ 	.byte	0x04, 0x17
        /*013a*/ 	.short	(.L_2597 - .L_2596)
.L_2596:
        /*013c*/ 	.word	0x00000000
        /*0140*/ 	.short	0x0000
        /*0142*/ 	.short	0x0000
        /*0144*/ 	.byte	0x00, 0xf5, 0x21, 0x00


	//----- nvinfo : EIATTR_SPARSE_MMA_MASK
	.align		4
.L_2597:
        /*0148*/ 	.byte	0x03, 0x50
        /*014a*/ 	.short	0x0000


	//----- nvinfo : EIATTR_MAXREG_COUNT
	.align		4
        /*014c*/ 	.byte	0x03, 0x1b
        /*014e*/ 	.short	0x00ff


	//----- nvinfo : EIATTR_NUM_BARRIERS
	.align		4
        /*0150*/ 	.byte	0x02, 0x4c
        /*0152*/ 	.byte	0x01
	.zero		1


	//----- nvinfo : EIATTR_MERCURY_ISA_VERSION
	.align		4
        /*0154*/ 	.byte	0x03, 0x5f
        /*0156*/ 	.short	0x0101


	//----- nvinfo : EIATTR_VRC_CTA_INIT_COUNT
	.align		4
        /*0158*/ 	.byte	0x02, 0x4a
	.zero		1
	.zero		1


	//----- nvinfo : EIATTR_EXIT_INSTR_OFFSETS
	.align		4
        /*015c*/ 	.byte	0x04, 0x1c
        /*015e*/ 	.short	(.L_2599 - .L_2598)


	//   ....[0]....
.L_2598:
        /*0160*/ 	.word	0x00000050


	//   ....[1]....
        /*0164*/ 	.word	0x00000220


	//   ....[2]....
        /*0168*/ 	.word	0x00000de0


	//   ....[3]....
        /*016c*/ 	.word	0x0000f000


	//   ....[4]....
        /*0170*/ 	.word	0x0000f260


	//   ....[5]....
        /*0174*/ 	.word	0x0000f3c0


	//   ....[6]....
        /*0178*/ 	.word	0x0000f450


	//   ....[7]....
        /*017c*/ 	.word	0x0000f490


	//----- nvinfo : EIATTR_CRS_STACK_SIZE
	.align		4
.L_2599:
        /*0180*/ 	.byte	0x04, 0x1e
        /*0182*/ 	.short	(.L_2601 - .L_2600)
.L_2600:
        /*0184*/ 	.word	0x00000000


	//----- nvinfo : EIATTR_CBANK_PARAM_SIZE
	.align		4
.L_2601:
        /*0188*/ 	.byte	0x03, 0x19
        /*018a*/ 	.short	0x0074


	//----- nvinfo : EIATTR_PARAM_CBANK
	.align		4
        /*018c*/ 	.byte	0x04, 0x0a
        /*018e*/ 	.short	(.L_2603 - .L_2602)
	.align		4
.L_2602:
        /*0190*/ 	.word	index@(.nv.constant0._Z23gemm_half_q_half_kernelILi3ELi140ELb1ELb0ELi32EEvPK6__halfPKjS4_S2_PS0_iiiiPKtS7_iiiiiibS2_i)
        /*0194*/ 	.short	0x0380
        /*0196*/ 	.short	0x0074


	//----- nvinfo : EIATTR_SW_WAR
	.align		4
.L_2603:
        /*0198*/ 	.byte	0x04, 0x36
        /*019a*/ 	.short	(.L_2605 - .L_2604)
.L_2604:
        /*019c*/ 	.word	0x00000008
.L_2605:


//--------------------- .nv.info._Z23gemm_half_q_half_kernelILi3ELi20ELb1ELb0ELi32EEvPK6__halfPKjS4_S2_PS0_iiiiPKtS7_iiiiiibS2_i --------------------------
	.section	.nv.info._Z23gemm_half_q_half_kernelILi3ELi20ELb1ELb0ELi32EEvPK6__halfPKjS4_S2_PS0_iiiiPKtS7_iiiiiibS2_i,"",@"SHT_CUDA_INFO"
	.sectionflags	@""
	.align	4


	//----- nvinfo : EIATTR_CUDA_API_VERSION
	.align		4
        /*0000*/ 	.byte	0x04, 0x37
        /*0002*/ 	.short	(.L_2607 - .L_2606)
.L_2606:
        /*0004*/ 	.word	0x00000082


	//----- nvinfo : EIATTR_KPARAM_INFO
	.align		4
.L_2607:
        /*0008*/ 	.byte	0x04, 0x17
        /*000a*/ 	.short	(.L_2609 - .L_2608)
.L_2608:
        /*000c*/ 	.word	0x00000000
        /*0010*/ 	.short	0x0013
        /*0012*/ 	.short	0x0070
        /*0014*/ 	.byte	0x00, 0xf0, 0x11, 0x00


	//----- nvinfo : EIATTR_KPARAM_INFO
	.align		4
.L_2609:
        /*0018*/ 	.byte	0x04, 0x17
        /*001a*/ 	.short	(.L_2611 - .L_2610)
.L_2610:
        /*001c*/ 	.word	0x00000000
        /*0020*/ 	.short	0x0012
        /*0022*/ 	.short	0x0068
        /*0024*/ 	.byte	0x00, 0xf5, 0x21, 0x00


	//----- nvinfo : EIATTR_KPARAM_INFO
	.align		4
.L_2611:
        /*0028*/ 	.byte	0x04, 0x17
        /*002a*/ 	.short	(.L_2613 - .L_2612)
.L_2612:
        /*002c*/ 	.word	0x00000000
        /*0030*/ 	.short	0x0011
        /*0032*/ 	.short	0x0060
        /*0034*/ 	.byte	0x00, 0xf0, 0x05, 0x00


	//----- nvinfo : EIATTR_KPARAM_INFO
	.align		4
.L_2613:
        /*0038*/ 	.byte	0x04, 0x17
        /*003a*/ 	.short	(.L_2615 - .L_2614)
.L_2614:
        /*003c*/ 	.word	0x00000000
        /*0040*/ 	.short	0x0010
        /*0042*/ 	.short	0x005c
        /*0044*/ 	.byte	0x00, 0xf0, 0x11, 0x00


	//----- nvinfo : EIATTR_KPARAM_INFO
	.align		4
.L_2615:
        /*0048*/ 	.byte	0x04, 0x17
        /*004a*/ 	.short	(.L_2617 - .L_2616)
.L_2616:
        /*004c*/ 	.word	0x00000000
        /*0050*/ 	.short	0x000f
        /*0052*/ 	.short	0x0058
        /*0054*/ 	.byte	0x00, 0xf0, 0x11, 0x00


	//----- nvinfo : EIATTR_KPARAM_INFO
	.align		4
.L_2617:
        /*0058*/ 	.byte	0x04, 0x17
        /*005a*/ 	.short	(.L_2619 - .L_2618)
.L_2618:
        /*005c*/ 	.word	0x00000000
        /*0060*/ 	.short	0x000e
        /*0062*/ 	.short	0x0054
        /*0064*/ 	.byte	0x00, 0xf0, 0x11, 0x00


	//----- nvinfo : EIATTR_KPARAM_INFO
	.align		4
.L_2619:
        /*0068*/ 	.byte	0x04, 0x17
        /*006a*/ 	.short	(.L_2621 - .L_2620)
.L_2620:
        /*006c*/ 	.word	0x00000000
        /*0070*/ 	.short	0x000d
        /*0072*/ 	.short	0x0050
        /*0074*/ 	.byte	0x00, 0xf0, 0x11, 0x00


	//----- nvinfo : EIATTR_KPARAM_INFO
	.align		4
.L_2621:
        /*0078*/ 	.byte	0x04, 0x17
        /*007a*/ 	.short	(.L_2623 - .L_2622)
.L_2622:
        /*007c*/ 	.word	0x00000000
        /*0080*/ 	.short	0x000c
        /*0082*/ 	.short	0x004c
        /*0084*/ 	.byte	0x00, 0xf0, 0x11, 0x00


	//----- nvinfo : EIATTR_KPARAM_INFO
	.align		4
.L_2623:
        /*0088*/ 	.byte	0x04, 0x17
        /*008a*/ 	.short	(.L_2625 - .L_2624)
.L_2624:
        /*008c*/ 	.word	0x00000000
        /*0090*/ 	.short	0x000b
        /*0092*/ 	.short	0x0048
        /*0094*/ 	.byte	0x00, 0xf0, 0x11, 0x00


	//----- nvinfo : EIATTR_KPARAM_INFO
	.align		4
.L_2625:
        /*0098*/ 	.byte	0x04, 0x17
        /*009a*/ 	.short	(.L_2627 - .L_2626)
.L_2626:
        /*009c*/ 	.word	0x00000000
        /*00a0*/ 	.short	0x000a
        /*00a2*/ 	.short	0x0040
        /*00a4*/ 	.byte	0x00, 0xf5, 0x21, 0x00


	//----- nvinfo : EIATTR_KPARAM_INFO
	.align		4
.L_2627:
        /*00a8*/ 	.byte	0x04, 0x17
        /*00aa*/ 	.short	(.L_2629 - .L_2628)
.L_2628:
        /*00ac*/ 	.word	0x00000000
        /*00b0*/ 	.short	0x0009
        /*00b2*/ 	.short	0x0038
        /*00b4*/ 	.byte	0x00, 0xf5, 0x21, 0x00


	//----- nvinfo : EIATTR_KPARAM_INFO
	.align		4
.L_2629:
        /*00b8*/ 	.byte	0x04, 0x17
        /*00ba*/ 	.short	(.L_2631 - .L_2630)
.L_2630:
        /*00bc*/ 	.word	0x00000000
        /*00c0*/ 	.short	0x0008
        /*00c2*/ 	.short	0x0034
        /*00c4*/ 	.byte	0x00, 0xf0, 0x11, 0x00


	//----- nvinfo : EIATTR_KPARAM_INFO
	.align		4
.L_2631:
        /*00c8*/ 	.byte	0x04, 0x17
        /*00ca*/ 	.short	(.L_2633 - .L_2632)
.L_2632:
        /*00cc*/ 	.word	0x00000000
        /*00d0*/ 	.short	0x0007
        /*00d2*/ 	.short	0x0030
        /*00d4*/ 	.byte	0x00, 0xf0, 0x11, 0x00


	//----- nvinfo : EIATTR_KPARAM_INFO
	.align		4
.L_2633:
        /*00d8*/ 	.byte	0x04, 0x17
        /*00da*/ 	.short	(.L_2635 - .L_2634)
.L_2634:
        /*00dc*/ 	.word	0x00000000
        /*00e0*/ 	.short	0x0006
        /*00e2*/ 	.short	0x002c
        /*00e4*/ 	.byte	0x00, 0xf0, 0x11, 0x00


	//----- nvinfo : EIATTR_KPARAM_INFO
	.align		4
.L_2635:
        /*00e8*/ 	.byte	0x04, 0x17
        /*00ea*/ 	.short	(.L_2637 - .L_2636)
.L_2636:
        /*00ec*/ 	.word	0x00000000
        /*00f0*/ 	.short	0x0005
        /*00f2*/ 	.short	0x0028
        /*00f4*/ 	.byte	0x00, 0xf0, 0x11, 0x00


	//----- nvinfo : EIATTR_KPARAM_INFO
	.align		4
.L_2637:
        /*00f8*/ 	.byte	0x04, 0x17
        /*00fa*/ 	.short	(.L_2639 - .L_2638)
.L_2638:
        /*00fc*/ 	.word	0x00000000
        /*0100*/ 	.short	0x0004
        /*0102*/ 	.short	0x0020
        /*0104*/ 	.byte	0x00, 0xf5, 0x21, 0x00


	//----- nvinfo : EIATTR_KPARAM_INFO
	.align		4
.L_2639:
        /*0108*/ 	.byte	0x04, 0x17
        /*010a*/ 	.short	(.L_2641 - .L_2640)
.L_2640:
        /*010c*/ 	.word	0x00000000
        /*0110*/ 	.short	0x0003
        /*0112*/ 	.short	0x0018
        /*0114*/ 	.byte	0x00, 0xf5, 0x21, 0x00


	//----- nvinfo : EIATTR_KPARAM_INFO
	.align		4
.L_2641:
        /*0118*/ 	.byte	0x04, 0x17
        /*011a*/ 	.short	(.L_2643 - .L_2642)
.L_2642:
        /*011c*/ 	.word	0x00000000
        /*0120*/ 	.short	0x0002
        /*0122*/ 	.short	0x0010
        /*0124*/ 	.byte	0x00, 0xf5, 0x21, 0x00


	//----- nvinfo : EIATTR_KPARAM_INFO
	.align		4
.L_2643:
        /*0128*/ 	.byte	0x04, 0x17
        /*012a*/ 	.short	(.L_2645 - .L_2644)
.L_2644:
        /*012c*/ 	.word	0x00000000
        /*0130*/ 	.short	0x0001
        /*0132*/ 	.short	0x0008
        /*0134*/ 	.byte	0x00, 0xf5, 0x21, 0x00


	//----- nvinfo : EIATTR_KPARAM_INFO
	.align		4
.L_2645:
        /*0138*/ 	.byte	0x04, 0x17
        /*013a*/ 	.short	(.L_2647 - .L_2646)
.L_2646:
        /*013c*/ 	.word	0x00000000
        /*0140*/ 	.short	0x0000
        /*0142*/ 	.short	0x0000
        /*0144*/ 	.byte	0x00, 0xf5, 0x21, 0x00


	//----- nvinfo : EIATTR_SPARSE_MMA_MASK
	.align		4
.L_2647:
        /*0148*/ 	.byte	0x03, 0x50
        /*014a*/ 	.short	0x0000


	//----- nvinfo : EIATTR_MAXREG_COUNT
	.align		4
        /*014c*/ 	.byte	0x03, 0x1b
        /*014e*/ 	.short	0x00ff


	//----- nvinfo : EIATTR_NUM_BARRIERS
	.align		4
        /*0150*/ 	.byte	0x02, 0x4c
        /*0152*/ 	.byte	0x01
	.zero		1


	//----- nvinfo : EIATTR_MERCURY_ISA_VERSION
	.align		4
        /*0154*/ 	.byte	0x03, 0x5f
        /*0156*/ 	.short	0x0101


	//----- nvinfo : EIATTR_VRC_CTA_INIT_COUNT
	.align		4
        /*0158*/ 	.byte	0x02, 0x4a
	.zero		1
	.zero		1


	//----- nvinfo : EIATTR_EXIT_INSTR_OFFSETS
	.align		4
        /*015c*/ 	.byte	0x04, 0x1c
        /*015e*/ 	.short	(.L_2649 - .L_2648)


	//   ....[0]....
.L_2648:
        /*0160*/ 	.word	0x00000060


	//   ....[1]....
        /*0164*/ 	.word	0x00000280


	//   ....[2]....
        /*0168*/ 	.word	0x00000e20


	//   ....[3]....
        /*016c*/ 	.word	0x00005c90


	//   ....[4]....
        /*0170*/ 	.word	0x00005f10


	//   ....[5]....
        /*0174*/ 	.word	0x00006080


	//   ....[6]....
        /*0178*/ 	.word	0x00006110


	//   ....[7]....
        /*017c*/ 	.word	0x00006150


	//----- nvinfo : EIATTR_CRS_STACK_SIZE
	.align		4
.L_2649:
        /*0180*/ 	.byte	0x04, 0x1e
        /*0182*/ 	.short	(.L_2651 - .L_2650)
.L_2650:
        /*0184*/ 	.word	0x00000000


	//----- nvinfo : EIATTR_CBANK_PARAM_SIZE
	.align		4
.L_2651:
        /*0188*/ 	.byte	0x03, 0x19
        /*018a*/ 	.short	0x0074


	//----- nvinfo : EIATTR_PARAM_CBANK
	.align		4
        /*018c*/ 	.byte	0x04, 0x0a
        /*018e*/ 	.short	(.L_2653 - .L_2652)
	.align		4
.L_2652:
        /*0190*/ 	.word	index@(.nv.constant0._Z23gemm_half_q_half_kernelILi3ELi20ELb1ELb0ELi32EEvPK6__halfPKjS4_S2_PS0_iiiiPKtS7_iiiiiibS2_i)
        /*0194*/ 	.short	0x0380
        /*0196*/ 	.short	0x0074


	//----- nvinfo : EIATTR_SW_WAR
	.align		4
.L_2653:
        /*0198*/ 	.byte	0x04, 0x36
        /*019a*/ 	.short	(.L_2655 - .L_2654)
.L_2654:
        /*019c*/ 	.word	0x00000008
.L_2655:


//--------------------- .nv.info._Z23gemm_half_q_half_kernelILi3ELi38ELb1ELb0ELi32EEvPK6__halfPKjS4_S2_PS0_iiiiPKtS7_iiiiiibS2_i --------------------------
	.section	.nv.info._Z23gemm_half_q_half_kernelILi3ELi38ELb1ELb0ELi32EEvPK6__halfPKjS4_S2_PS0_iiiiPKtS7_iiiiiibS2_i,"",@"SHT_CUDA_INFO"
	.sectionflags	@""
	.align	4


	//----- nvinfo : EIATTR_CUDA_API_VERSION
	.align		4
        /*0000*/ 	.byte	0x04, 0x37
        /*0002*/ 	.short	(.L_2657 - .L_2656)
.L_2656:
        /*0004*/ 	.word	0x00000082


	//----- nvinfo : EIATTR_KPARAM_INFO
	.align		4
.L_2657:
        /*0008*/ 	.byte	0x04, 0x17
        /*000a*/ 	.short	(.L_2659 - .L_2658)
.L_2658:
        /*000c*/ 	.word	0x00000000
        /*0010*/ 	.short	0x0013
        /*0012*/ 	.short	0x0070
        /*0014*/ 	.byte	0x00, 0xf0, 0x11, 0x00


	//----- nvinfo : EIATTR_KPARAM_INFO
	.align		4
.L_2659:
        /*0018*/ 	.byte	0x04, 0x17
        /*001a*/ 	.short	(.L_2661 - .L_2660)
.L_2660:
        /*001c*/ 	.word	0x00000000
        /*0020*/ 	.short	0x0012
        /*0022*/ 	.short	0x0068
        /*0024*/ 	.byte	0x00, 0xf5, 0x21, 0x00


	//----- nvinfo : EIATTR_KPARAM_INFO
	.align		4
.L_2661:
        /*0028*/ 	.byte	0x04, 0x17
        /*002a*/ 	.short	(.L_2663 - .L_2662)
.L_2662:
        /*002c*/ 	.word	0x00000000
        /*0030*/ 	.short	0x0011
        /*0032*/ 	.short	0x0060
        /*0034*/ 	.byte	0x00, 0xf0, 0x05, 0x00


	//----- nvinfo : EIATTR_KPARAM_INFO
	.align		4
.L_2663:
        /*0038*/ 	.byte	0x04, 0x17
        /*003a*/ 	.short	(.L_2665 - .L_2664)
.L_2664:
        /*003c*/ 	.word	0x00000000
        /*0040*/ 	.short	0x0010
        /*0042*/ 	.short	0x005c
        /*0044*/ 	.byte	0x00, 0xf0, 0x11, 0x00


	//----- nvinfo : EIATTR_KPARAM_INFO
	.align		4
.L_2665:
        /*0048*/ 	.byte	0x04, 0x17
        /*004a*/ 	.short	(.L_2667 - .L_2666)
.L_2666:
        /*004c*/ 	.word	0x00000000
        /*0050*/ 	.short	0x000f
        /*0052*/ 	.short	0x0058
        /*0054*/ 	.byte	0x00, 0xf0, 0x11, 0x00


	//----- nvinfo : EIATTR_KPARAM_INFO
	.align		4
.L_2667:
        /*0058*/ 	.byte	0x04, 0x17
        /*005a*/ 	.short	(.L_2669 - .L_2668)
.L_2668:
        /*005c*/ 	.word	0x00000000
        /*0060*/ 	.short	0x000e
        /*0062*/ 	.short	0x0054
        /*0064*/ 	.byte	0x00, 0xf0, 0x11, 0x00


	//----- nvinfo : EIATTR_KPARAM_INFO
	.align		4
.L_2669:
        /*0068*/ 	.byte	0x04, 0x17
        /*006a*/ 	.short	(.L_2671 - .L_2670)
.L_2670:
        /*006c*/ 	.word	0x00000000
        /*0070*/ 	.short	0x000d
        /*0072*/ 	.short	0x0050
        /*0074*/ 	.byte	0x00, 0xf0, 0x11, 0x00


	//----- nvinfo : EIATTR_KPARAM_INFO
	.align		4
.L_2671:
        /*0078*/ 	.byte	0x04, 0x17
        /*007a*/ 	.short	(.L_2673 - .L_2672)
.L_2672:
        /*007c*/ 	.word	0x00000000
        /*0080*/ 	.short	0x000c
        /*0082*/ 	.short	0x004c
        /*0084*/ 	.byte	0x00, 0xf0, 0x11, 0x00


	//----- nvinfo : EIATTR_KPARAM_INFO
	.align		4
.L_2673:
        /*0088*/ 	.byte	0x04, 0x17
        /*008a*/ 	.short	(.L_2675 - .L_2674)
.L_2674:
        /*008c*/ 	.word	0x00000000
        /*0090*/ 	.short	0x000b
        /*0092*/ 	.short	0x0048
        /*0094*/ 	.byte	0x00, 0xf0, 0x11, 0x00


	//----- nvinfo : EIATTR_KPARAM_INFO
	.align		4
.L_2675:
        /*0098*/ 	.byte	0x04, 0x17
        /*009a*/ 	.short	(.L_2677 - .L_2676)
.L_2676:
        /*009c*/ 	.word	0x00000000
        /*00a0*/ 	.short	0x000a
        /*00a2*/ 	.short	0x0040
        /*00a4*/ 	.byte	0x00, 0xf5, 0x21, 0x00


	//----- nvinfo : EIATTR_KPARAM_INFO
	.align		4
.L_2677:
        /*00a8*/ 	.byte	0x04, 0x17
        /*00aa*/ 	.short	(.L_2679 - .L_2678)
.L_2678:
        /*00ac*/ 	.word	0x00000000
        /*00b0*/ 	.short	0x0009
        /*00b2*/ 	.short	0x0038
        /*00b4*/ 	.byte	0x00, 0xf5, 0x21, 0x00


	//----- nvinfo : EIATTR_KPARAM_INFO
	.align		4
.L_2679:
        /*00b8*/ 	.byte	0x04, 0x17
        /*00ba*/ 	.short	(.L_2681 - .L_2680)
.L_2680:
        /*00bc*/ 	.word	0x00000000
        /*00c0*/ 	.short	0x0008
        /*00c2*/ 	.short	0x0034
        /*00c4*/ 	.byte	0x00, 0xf0, 0x11, 0x00


	//----- nvinfo : EIATTR_KPARAM_INFO
	.align		4
.L_2681:
        /*00c8*/ 	.byte	0x04, 0x17
        /*00ca*/ 	.short	(.L_2683 - .L_2682)
.L_2682:
        /*00cc*/ 	.word	0x00000000
        /*00d0*/ 	.short	0x0007
        /*00d2*/ 	.short	0x0030
        /*00d4*/ 	.byte	0x00, 0xf0, 0x11, 0x00


	//----- nvinfo : EIATTR_KPARAM_INFO
	.align		4
.L_2683:
        /*00d8*/ 	.byte	0x04, 0x17
        /*00da*/ 	.short	(.L_2685 - .L_2684)
.L_2684:
        /*00dc*/ 	.word	0x00000000
        /*00e0*/ 	.short	0x0006
        /*00e2*/ 	.short	0x002c
        /*00e4*/ 	.byte	0x00, 0xf0, 0x11, 0x00


	//----- nvinfo : EIATTR_KPARAM_INFO
	.align		4
.L_2685:
        /*00e8*/ 	.byte	0x04, 0x17
        /*00ea*/ 	.short	(.L_2687 - .L_2686)
.L_2686:
        /*00ec*/ 	.word	0x00000000
        /*00f0*/ 	.short	0x0005
        /*00f2*/ 	.short	0x0028
        /*00f4*/ 	.byte	0x00, 0xf0, 0x11, 0x00


	//----- nvinfo : EIATTR_KPARAM_INFO
	.align		4
.L_2687:
        /*00f8*/ 	.byte	0x04, 0x17
        /*00fa*/ 	.short	(.L_2689 - .L_2688)
.L_2688:
        /*00fc*/ 	.word	0x00000000
        /*0100*/ 	.short	0x0004
        /*0102*/ 	.short	0x0020
        /*0104*/ 	.byte	0x00, 0xf5, 0x21, 0x00


	//----- nvinfo : EIATTR_KPARAM_INFO
	.align		4
.L_2689:
        /*0108*/ 	.byte	0x04, 0x17
        /*010a*/ 	.short	(.L_2691 - .L_2690)
.L_2690:
        /*010c*/ 	.word	0x00000000
        /*0110*/ 	.short	0x0003
        /*0112*/ 	.short	0x0018
        /*0114*/ 	.byte	0x00, 0xf5, 0x21, 0x00


	//----- nvinfo : EIATTR_KPARAM_INFO
	.align		4
.L_2691:
        /*0118*/ 	.byte	0x04, 0x17
        /*011a*/ 	.short	(.L_2693 - .L_2692)
.L_2692:
        /*011c*/ 	.word	0x00000000
        /*0120*/ 	.short	0x0002
        /*0122*/ 	.short	0x0010
        /*0124*/ 	.byte	0x00, 0xf5, 0x21, 0x00


	//----- nvinfo : EIATTR_KPARAM_INFO
	.align		4
.L_2693:
        /*0128*/ 	.byte	0x04, 0x17
        /*012a*/ 	.short	(.L_2695 - .L_2694)
.L_2694:
        /*012c*/ 	.word	0x00000000
        /*0130*/ 	.short	0x0001
        /*0132*/ 	.short	0x0008
        /*0134*/ 	.byte	0x00, 0xf5, 0x21, 0x00


	//----- nvinfo : EIATTR_KPARAM_INFO
	.align		4
.L_2695:
        /*0138*/ 	.byte	0x04, 0x17
        /*013a*/ 	.short	(.L_2697 - .L_2696)
.L_2696:
        /*013c*/ 	.word	0x00000000
        /*0140*/ 	.short	0x0000
        /*0142*/ 	.short	0x0000
        /*0144*/ 	.byte	0x00, 0xf5, 0x21, 0x00


	//----- nvinfo : EIATTR_SPARSE_MMA_MASK
	.align		4
.L_2697:
        /*0148*/ 	.byte	0x03, 0x50
        /*014a*/ 	.short	0x0000


	//----- nvinfo : EIATTR_MAXREG_COUNT
	.align		4
        /*014c*/ 	.byte	0x03, 0x1b
        /*014e*/ 	.short	0x00ff


	//----- nvinfo : EIATTR_NUM_BARRIERS
	.align		4
        /*0150*/ 	.byte	0x02, 0x4c
        /*0152*/ 	.byte	0x01
	.zero		1


	//----- nvinfo : EIATTR_MERCURY_ISA_VERSION
	.align		4
        /*0154*/ 	.byte	0x03, 0x5f
        /*0156*/ 	.short	0x0101


	//----- nvinfo : EIATTR_VRC_CTA_INIT_COUNT
	.align		4
        /*0158*/ 	.byte	0x02, 0x4a
	.zero		1
	.zero		1


	//----- nvinfo : EIATTR_EXIT_INSTR_OFFSETS
	.align		4
        /*015c*/ 	.byte	0x04, 0x1c
        /*015e*/ 	.short	(.L_2699 - .L_2698)


	//   ....[0]....
.L_2698:
        /*0160*/ 	.word	0x00000060


	//   ....[1]....
        /*0164*/ 	.word	0x000002a0


	//   ....[2]....
        /*0168*/ 	.word	0x00000e70


	//   ....[3]....
        /*016c*/ 	.word	0x00007100


	//   ....[4]....
        /*0170*/ 	.word	0x00007370


	//   ....[5]....
        /*0174*/ 	.word	0x000074e0


	//   ....[6]....
        /*0178*/ 	.word	0x00007570


	//   ....[7]....
        /*017c*/ 	.word	0x000075b0


	//----- nvinfo : EIATTR_CRS_STACK_SIZE
	.align		4
.L_2699:
        /*0180*/ 	.byte	0x04, 0x1e
        /*0182*/ 	.short	(.L_2701 - .L_2700)
.L_2700:
        /*0184*/ 	.word	0x00000000


	//----- nvinfo : EIATTR_CBANK_PARAM_SIZE
	.align		4
.L_2701:
        /*0188*/ 	.byte	0x03, 0x19
        /*018a*/ 	.short	0x0074


	//----- nvinfo : EIATTR_PARAM_CBANK
	.align		4
        /*018c*/ 	.byte	0x04, 0x0a
        /*018e*/ 	.short	(.L_2703 - .L_2702)
	.align		4
.L_2702:
        /*0190*/ 	.word	index@(.nv.constant0._Z23gemm_half_q_half_kernelILi3ELi38ELb1ELb0ELi32EEvPK6__halfPKjS4_S2_PS0_iiiiPKtS7_iiiiiibS2_i)
        /*0194*/ 	.short	0x0380
        /*0196*/ 	.short	0x0074


	//----- nvinfo : EIATTR_SW_WAR
	.align		4
.L_2703:
        /*0198*/ 	.byte	0x04, 0x36
        /*019a*/ 	.short	(.L_2705 - .L_2704)
.L_2704:
        /*019c*/ 	.word	0x00000008
.L_2705:


//--------------------- .nv.info._Z23gemm_half_q_half_kernelILi3ELi128ELb1ELb0ELi32EEvPK6__halfPKjS4_S2_PS0_iiiiPKtS7_iiiiiibS2_i --------------------------
	.section	.nv.info._Z23gemm_half_q_half_kernelILi3ELi128ELb1ELb0ELi32EEvPK6__halfPKjS4_S2_PS0_iiiiPKtS7_iiiiiibS2_i,"",@"SHT_CUDA_INFO"
	.sectionflags	@""
	.align	4


	//----- nvinfo : EIATTR_CUDA_API_VERSION
	.align		4
        /*0000*/ 	.byte	0x04, 0x37
        /*0002*/ 	.short	(.L_2707 - .L_2706)
.L_2706:
        /*0004*/ 	.word	0x00000082


	//----- nvinfo : EIATTR_KPARAM_INFO
	.align		4
.L_2707:
        /*0008*/ 	.byte	0x04, 0x17
        /*000a*/ 	.short	(.L_2709 - .L_2708)
.L_2708:
        /*000c*/ 	.word	0x00000000
        /*0010*/ 	.short	0x0013
        /*0012*/ 	.short	0x0070
        /*0014*/ 	.byte	0x00, 0xf0, 0x11, 0x00


	//----- nvinfo : EIATTR_KPARAM_INFO
	.align		4
.L_2709:
        /*0018*/ 	.byte	0x04, 0x17
        /*001a*/ 	.short	(.L_2711 - .L_2710)
.L_2710:
        /*001c*/ 	.word	0x00000000
        /*0020*/ 	.short	0x0012
        /*0022*/ 	.short	0x0068
        /*0024*/ 	.byte	0x00, 0xf5, 0x21, 0x00


	//----- nvinfo : EIATTR_KPARAM_INFO
	.align		4
.L_2711:
        /*0028*/ 	.byte	0x04, 0x17
        /*002a*/ 	.short	(.L_2713 - .L_2712)
.L_2712:
        /*002c*/ 	.word	0x00000000
        /*0030*/ 	.short	0x0011
        /*0032*/ 	.short	0x0060
        /*0034*/ 	.byte	0x00, 0xf0, 0x05, 0x00


	//----- nvinfo : EIATTR_KPARAM_INFO
	.align		4
.L_2713:
        /*0038*/ 	.byte	0x04, 0x17
        /*003a*/ 	.short	(.L_2715 - .L_2714)
.L_2714:
        /*003c*/ 	.word	0x00000000
        /*0040*/ 	.short	0x0010
        /*0042*/ 	.short	0x005c
        /*0044*/ 	.byte	0x00, 0xf0, 0x11, 0x00


	//----- nvinfo : EIATTR_KPARAM_INFO
	.align		4
.L_2715:
        /*0048*/ 	.byte	0x04, 0x17
        /*004a*/ 	.short	(.L_2717 - .L_2716)
.L_2716:
        /*004c*/ 	.word	0x00000000
        /*0050*/ 	.short	0x000f
        /*0052*/ 	.short	0x0058
        /*0054*/ 	.byte	0x00, 0xf0, 0x11, 0x00


	//----- nvinfo : EIATTR_KPARAM_INFO
	.align		4
.L_2717:
        /*0058*/ 	.byte	0x04, 0x17
        /*005a*/ 	.short	(.L_2719 - .L_2718)
.L_2718:
        /*005c*/ 	.word	0x00000000
        /*0060*/ 	.short	0x000e
        /*0062*/ 	.short	0x0054
        /*0064*/ 	.byte	0x00, 0xf0, 0x11, 0x00


	//----- nvinfo : EIATTR_KPARAM_INFO
	.align		4
.L_2719:
        /*0068*/ 	.byte	0x04, 0x17
        /*006a*/ 	.short	(.L_2721 - .L_2720)
.L_2720:
        /*006c*/ 	.word	0x00000000
        /*0070*/ 	.short	0x000d
        /*0072*/ 	.short	0x0050
        /*0074*/ 	.byte	0x00, 0xf0, 0x11, 0x00


	//----- nvinfo : EIATTR_KPARAM_INFO
	.align		4
.L_2721:
        /*0078*/ 	.byte	0x04, 0x17
        /*007a*/ 	.short	(.L_2723 - .L_2722)
.L_2722:
        /*007c*/ 	.word	0x00000000
        /*0080*/ 	.short	0x000c
        /*0082*/ 	.short	0x004c
        /*0084*/ 	.byte	0x00, 0xf0, 0x11, 0x00


	//----- nvinfo : EIATTR_KPARAM_INFO
	.align		4
.L_2723:
        /*0088*/ 	.byte	0x04, 0x17
        /*008a*/ 	.short	(.L_2725 - .L_2724)
.L_2724:
        /*008c*/ 	.word	0x00000000
        /*0090*/ 	.short	0x000b
        /*0092*/ 	.short	0x0048
        /*0094*/ 	.byte	0x00, 0xf0, 0x11, 0x00


	//----- nvinfo : EIATTR_KPARAM_INFO
	.align		4
.L_2725:
        /*0098*/ 	.byte	0x04, 0x17
        /*009a*/ 	.short	(.L_2727 - .L_2726)
.L_2726:
        /*009c*/ 	.word	0x00000000
        /*00a0*/ 	.short	0x000a
        /*00a2*/ 	.short	0x0040
        /*00a4*/ 	.byte	0x00, 0xf5, 0x21, 0x00


	//----- nvinfo : EIATTR_KPARAM_INFO
	.align		4
.L_2727:
        /*00a8*/ 	.byte	0x04, 0x17
        /*00aa*/ 	.short	(.L_2729 - .L_2728)
.L_2728:
        /*00ac*/ 	.word	0x00000000
        /*00b0*/ 	.short	0x0009
        /*00b2*/ 	.short	0x0038
        /*00b4*/ 	.byte	0x00, 0xf5, 0x21, 0x00


	//----- nvinfo : EIATTR_KPARAM_INFO
	.align		4
.L_2729:
        /*00b8*/ 	.byte	0x04, 0x17
        /*00ba*/ 	.short	(.L_2731 - .L_2730)
.L_2730:
        /*00bc*/ 	.word	0x00000000
        /*00c0*/ 	.short	0x0008
        /*00c2*/ 	.short	0x0034
        /*00c4*/ 	.byte	0x00, 0xf0, 0x11, 0x00


	//----- nvinfo : EIATTR_KPARAM_INFO
	.align		4
.L_2731:
        /*00c8*/ 	.byte	0x04, 0x17
        /*00ca*/ 	.short	(.L_2733 - .L_2732)
.L_2732:
        /*00cc*/ 	.word	0x00000000
        /*00d0*/ 	.short	0x0007
        /*00d2*/ 	.short	0x0030
        /*00d4*/ 	.byte	0x00, 0xf0, 0x11, 0x00


	//----- nvinfo : EIATTR_KPARAM_INFO
	.align		4
.L_2733:
        /*00d8*/ 	.byte	0x04, 0x17
        /*00da*/ 	.short	(.L_2735 - .L_2734)
.L_2734:
        /*00dc*/ 	.word	0x00000000
        /*00e0*/ 	.short	0x0006
        /*00e2*/ 	.short	0x002c
        /*00e4*/ 	.byte	0x00, 0xf0, 0x11, 0x00


	//----- nvinfo : EIATTR_KPARAM_INFO
	.align		4
.L_2735:
        /*00e8*/ 	.byte	0x04, 0x17
        /*00ea*/ 	.short	(.L_2737 - .L_2736)
.L_2736:
        /*00ec*/ 	.word	0x00000000
        /*00f0*/ 	.short	0x0005
        /*00f2*/ 	.short	0x0028
        /*00f4*/ 	.byte	0x00, 0xf0, 0x11, 0x00


	//----- nvinfo : EIATTR_KPARAM_INFO
	.align		4
.L_2737:
        /*00f8*/ 	.byte	0x04, 0x17
        /*00fa*/ 	.short	(.L_2739 - .L_2738)
.L_2738:
        /*00fc*/ 	.word	0x00000000
        /*0100*/ 	.short	0x0004
        /*0102*/ 	.short	0x0020
        /*0104*/ 	.byte	0x00, 0xf5, 0x21, 0x00


	//----- nvinfo : EIATTR_KPARAM_INFO
	.align		4
.L_2739:
        /*0108*/ 	.byte	0x04, 0x17
        /*010a*/ 	.short	(.L_2741 - .L_2740)
.L_2740:
        /*010c*/ 	.word	0x00000000
        /*0110*/ 	.short	0x0003
        /*0112*/ 	.short	0x0018
        /*0114*/ 	.byte	0x00, 0xf5, 0x21, 0x00


	//----- nvinfo : EIATTR_KPARAM_INFO
	.align		4
.L_2741:
        /*0118*/ 	.byte	0x04, 0x17
        /*011a*/ 	.short	(.L_2743 - .L_2742)
.L_2742:
        /*011c*/ 	.word	0x00000000
        /*0120*/ 	.short	0x0002
        /*0122*/ 	.short	0x0010
        /*0124*/ 	.byte	0x00, 0xf5, 0x21, 0x00


	//----- nvinfo : EIATTR_KPARAM_INFO
	.align		4
.L_2743:
        /*0128*/ 	.byte	0x04, 0x17
        /*012a*/ 	.short	(.L_2745 - .L_2744)
.L_2744:
        /*012c*/ 	.word	0x00000000
        /*0130*/ 	.short	0x0001
        /*0132*/ 	.short	0x0008
        /*0134*/ 	.byte	0x00, 0xf5, 0x21, 0x00


	//----- nvinfo : EIATTR_KPARAM_INFO
	.align		4
.L_2745:
        /*0138*/ 	.byte	0x04, 0x17
        /*013a*/ 	.short	(.L_2747 - .L_2746)
.L_2746:
        /*013c*/ 	.word	0x00000000
        /*0140*/ 	.short	0x0000
        /*0142*/ 	.short	0x0000
        /*0144*/ 	.byte	0x00, 0xf5, 0x21, 0x00


	//----- nvinfo : EIATTR_SPARSE_MMA_MASK
	.align		4
.L_2747:
        /*0148*/ 	.byte	0x03, 0x50
        /*014a*/ 	.short	0x0000


	//----- nvinfo : EIATTR_MAXREG_COUNT
	.align		4
        /*014c*/ 	.byte	0x03, 0x1b
        /*014e*/ 	.short	0x00ff


	//----- nvinfo : EIATTR_NUM_BARRIERS
	.align		4
        /*0150*/ 	.byte	0x02, 0x4c
        /*0152*/ 	.byte	0x01
	.zero		1


	//----- nvinfo : EIATTR_MERCURY_ISA_VERSION
	.align		4
        /*0154*/ 	.byte	0x03, 0x5f
        /*0156*/ 	.short	0x0101


	//----- nvinfo : EIATTR_VRC_CTA_INIT_COUNT
	.align		4
        /*0158*/ 	.byte	0x02, 0x4a
	.zero		1
	.zero		1


	//----- nvinfo : EIATTR_EXIT_INSTR_OFFSETS
	.align		4
        /*015c*/ 	.byte	0x04, 0x1c
        /*015e*/ 	.short	(.L_2749 - .L_2748)


	//   ....[0]....
.L_2748:
        /*0160*/ 	.word	0x00000060


	//   ....[1]....
        /*0164*/ 	.word	0x00000250


	//   ....[2]....
        /*0168*/ 	.word	0x00000e00


	//   ....[3]....
        /*016c*/ 	.word	0x00008070


	//   ....[4]....
        /*0170*/ 	.word	0x000082c0


	//   ....[5]....
        /*0174*/ 	.word	0x00008400


	//   ....[6]....
        /*0178*/ 	.word	0x00008480


	//   ....[7]....
        /*017c*/ 	.word	0x000084c0


	//----- nvinfo : EIATTR_CRS_STACK_SIZE
	.align		4
.L_2749:
        /*0180*/ 	.byte	0x04, 0x1e
        /*0182*/ 	.short	(.L_2751 - .L_2750)
.L_2750:
        /*0184*/ 	.word	0x00000000


	//----- nvinfo : EIATTR_CBANK_PARAM_SIZE
	.align		4
.L_2751:
        /*0188*/ 	.byte	0x03, 0x19
        /*018a*/ 	.short	0x0074


	//----- nvinfo : EIATTR_PARAM_CBANK
	.align		4
        /*018c*/ 	.byte	0x04, 0x0a
        /*018e*/ 	.short	(.L_2753 - .L_2752)
	.align		4
.L_2752:
        /*0190*/ 	.word	index@(.nv.constant0._Z23gemm_half_q_half_kernelILi3ELi128ELb1ELb0ELi32EEvPK6__halfPKjS4_S2_PS0_iiiiPKtS7_iiiiiibS2_i)
        /*0194*/ 	.short	0x0380
        /*0196*/ 	.short	0x0074


	//----- nvinfo : EIATTR_SW_WAR
	.align		4
.L_2753:
        /*0198*/ 	.byte	0x04, 0x36
        /*019a*/ 	.short	(.L_2755 - .L_2754)
.L_2754:
        /*019c*/ 	.word	0x00000008
.L_2755:


//--------------------- .nv.info._Z23gemm_half_q_half_kernelILi2ELi190ELb1ELb0ELi64EEvPK6__halfPKjS4_S2_PS0_iiiiPKtS7_iiiiiibS2_i --------------------------
	.section	.nv.info._Z23gemm_half_q_half_kernelILi2ELi190ELb1ELb0ELi64EEvPK6__halfPKjS4_S2_PS0_iiiiPKtS7_iiiiiibS2_i,"",@"SHT_CUDA_INFO"
	.sectionflags	@""
	.align	4


	//----- nvinfo : EIATTR_CUDA_API_VERSION
	.align		4
        /*0000*/ 	.byte	0x04, 0x37
        /*0002*/ 	.short	(.L_2757 - .L_2756)
.L_2756:
        /*0004*/ 	.word	0x00000082


	//----- nvinfo : EIATTR_KPARAM_INFO
	.align		4
.L_2757:
        /*0008*/ 	.byte	0x04, 0x17
        /*000a*/ 	.short	(.L_2759 - .L_2758)
.L_2758:
        /*000c*/ 	.word	0x00000000
        /*0010*/ 	.short	0x0013
        /*0012*/ 	.short	0x0070
        /*0014*/ 	.byte	0x00, 0xf0, 0x11, 0x00


	//----- nvinfo : EIATTR_KPARAM_INFO
	.align		4
.L_2759:
        /*0018*/ 	.byte	0x04, 0x17
        /*001a*/ 	.short	(.L_2761 - .L_2760)
.L_2760:
        /*001c*/ 	.word	0x00000000
        /*0020*/ 	.short	0x0012
        /*0022*/ 	.short	0x0068
        /*0024*/ 	.byte	0x00, 0xf5, 0x21, 0x00


	//----- nvinfo : EIATTR_KPARAM_INFO
	.align		4
.L_2761:
        /*0028*/ 	.byte	0x04, 0x17
        /*002a*/ 	.short	(.L_2763 - .L_2762)
.L_2762:
        /*002c*/ 	.word	0x00000000
        /*0030*/ 	.short	0x0011
        /*0032*/ 	.short	0x0060
        /*0034*/ 	.byte	0x00, 0xf0, 0x05, 0x00


	//----- nvinfo : EIATTR_KPARAM_INFO
	.align		4
.L_2763:
        /*0038*/ 	.byte	0x04, 0x17
        /*003a*/ 	.short	(.L_2765 - .L_2764)
.L_2764:
        /*003c*/ 	.word	0x00000000
        /*0040*/ 	.short	0x0010
        /*0042*/ 	.short	0x005c
        /*0044*/ 	.byte	0x00, 0xf0, 0x11, 0x00


	//----- nvinfo : EIATTR_KPARAM_INFO
	.align		4
.L_2765:
        /*0048*/ 	.byte	0x04, 0x17
        /*004a*/ 	.short	(.L_2767 - .L_2766)
.L_2766:
        /*004c*/ 	.word	0x00000000
        /*0050*/ 	.short	0x000f
        /*0052*/ 	.short	0x0058
        /*0054*/ 	.byte	0x00, 0xf0, 0x11, 0x00


	//----- nvinfo : EIATTR_KPARAM_INFO
	.align		4
.L_2767:
        /*0058*/ 	.byte	0x04, 0x17
        /*005a*/ 	.short	(.L_2769 - .L_2768)
.L_2768:
        /*005c*/ 	.word	0x00000000
        /*0060*/ 	.short	0x000e
        /*0062*/ 	.short	0x0054
        /*0064*/ 	.byte	0x00, 0xf0, 0x11, 0x00


	//----- nvinfo : EIATTR_KPARAM_INFO
	.align		4
.L_2769:
        /*0068*/ 	.byte	0x04, 0x17
        /*006a*/ 	.short	(.L_2771 - .L_2770)
.L_2770:
        /*006c*/ 	.word	0x00000000
        /*0070*/ 	.short	0x000d
        /*0072*/ 	.short	0x0050
        /*0074*/ 	.byte	0x00, 0xf0, 0x11, 0x00


	//----- nvinfo : EIATTR_KPARAM_INFO
	.align		4
.L_2771:
        /*0078*/ 	.byte	0x04, 0x17
        /*007a*/ 	.short	(.L_2773 - .L_2772)
.L_2772:
        /*007c*/ 	.word	0x00000000
        /*0080*/ 	.short	0x000c
        /*0082*/ 	.short	0x004c
        /*0084*/ 	.byte	0x00, 0xf0, 0x11, 0x00


	//----- nvinfo : EIATTR_KPARAM_INFO
	.align		4
.L_2773:
        /*0088*/ 	.byte	0x04, 0x17
        /*008a*/ 	.short	(.L_2775 - .L_2774)
.L_2774:
        /*008c*/ 	.word	0x00000000
        /*0090*/ 	.short	0x000b
        /*0092*/ 	.short	0x0048
        /*0094*/ 	.byte	0x00, 0xf0, 0x11, 0x00


	//----- nvinfo : EIATTR_KPARAM_INFO
	.align		4
.L_2775:
        /*0098*/ 	.byte	0x04, 0x17
        /*009a*/ 	.short	(.L_2777 - .L_2776)
.L_2776:
        /*009c*/ 	.word	0x00000000
        /*00a0*/ 	.short	0x000a
        /*00a2*/ 	.short	0x0040
        /*00a4*/ 	.byte	0x00, 0xf5, 0x21, 0x00


	//----- nvinfo : EIATTR_KPARAM_INFO
	.align		4
.L_2777:
        /*00a8*/ 	.byte	0x04, 0x17
        /*00aa*/ 	.short	(.L_2779 - .L_2778)
.L_2778:
        /*00ac*/ 	.word	0x00000000
        /*00b0*/ 	.short	0x0009
        /*00b2*/ 	.short	0x0038
        /*00b4*/ 	.byte	0x00, 0xf5, 0x21, 0x00


	//----- nvinfo : EIATTR_KPARAM_INFO
	.align		4
.L_2779:
        /*00b8*/ 	.byte	0x04, 0x17
        /*00ba*/ 	.short	(.L_2781 - .L_2780)
.L_2780:
        /*00bc*/ 	.word	0x00000000
        /*00c0*/ 	.short	0x0008
        /*00c2*/ 	.short	0x0034
        /*00c4*/ 	.byte	0x00, 0xf0, 0x11, 0x00


	//----- nvinfo : EIATTR_KPARAM_INFO
	.align		4
.L_2781:
        /*00c8*/ 	.byte	0x04, 0x17
        /*00ca*/ 	.short	(.L_2783 - .L_2782)
.L_2782:
        /*00cc*/ 	.word	0x00000000
        /*00d0*/ 	.short	0x0007
        /*00d2*/ 	.short	0x0030
        /*00d4*/ 	.byte	0x00, 0xf0, 0x11, 0x00


	//----- nvinfo : EIATTR_KPARAM_INFO
	.align		4
.L_2783:
        /*00d8*/ 	.byte	0x04, 0x17
        /*00da*/ 	.short	(.L_2785 - .L_2784)
.L_2784:
        /*00dc*/ 	.word	0x00000000
        /*00e0*/ 	.short	0x0006
        /*00e2*/ 	.short	0x002c
        /*00e4*/ 	.byte	0x00, 0xf0, 0x11, 0x00


	//----- nvinfo : EIATTR_KPARAM_INFO
	.align		4
.L_2785:
        /*00e8*/ 	.byte	0x04, 0x17
        /*00ea*/ 	.short	(.L_2787 - .L_2786)
.L_2786:
        /*00ec*/ 	.word	0x00000000
        /*00f0*/ 	.short	0x0005
        /*00f2*/ 	.short	0x0028
        /*00f4*/ 	.byte	0x00, 0xf0, 0x11, 0x00


	//----- nvinfo : EIATTR_KPARAM_INFO
	.align		4
.L_2787:
        /*00f8*/ 	.byte	0x04, 0x17
        /*00fa*/ 	.short	(.L_2789 - .L_2788)
.L_2788:
        /*00fc*/ 	.word	0x00000000
        /*0100*/ 	.short	0x0004
        /*0102*/ 	.short	0x0020
        /*0104*/ 	.byte	0x00, 0xf5, 0x21, 0x00


	//----- nvinfo : EIATTR_KPARAM_INFO
	.align		4
.L_2789:
        /*0108*/ 	.byte	0x04, 0x17
        /*010a*/ 	.short	(.L_2791 - .L_2790)
.L_2790:
        /*010c*/ 	.word	0x00000000
        /*0110*/ 	.short	0x0003
        /*0112*/ 	.short	0x0018
        /*0114*/ 	.byte	0x00, 0xf5, 0x21, 0x00


	//----- nvinfo : EIATTR_KPARAM_INFO
	.align		4
.L_2791:
        /*0118*/ 	.byte	0x04, 0x17
        /*011a*/ 	.short	(.L_2793 - .L_2792)
.L_2792:
        /*011c*/ 	.word	0x00000000
        /*0120*/ 	.short	0x0002
        /*0122*/ 	.short	0x0010
        /*0124*/ 	.byte	0x00, 0xf5, 0x21, 0x00


	//----- nvinfo : EIATTR_KPARAM_INFO
	.align		4
.L_2793:
        /*0128*/ 	.byte	0x04, 0x17
        /*012a*/ 	.short	(.L_2795 - .L_2794)
.L_2794:
        /*012c*/ 	.word	0x00000000
        /*0130*/ 	.short	0x0001
        /*0132*/ 	.short	0x0008
        /*0134*/ 	.byte	0x00, 0xf5, 0x21, 0x00


	//----- nvinfo : EIATTR_KPARAM_INFO
	.align		4
.L_2795:
        /*0138*/ 	.byte	0x04, 0x17
        /*013a*/ 	.short	(.L_2797 - .L_2796)
.L_2796:
        /*013c*/ 	.word	0x00000000
        /*0140*/ 	.short	0x0000
        /*0142*/ 	.short	0x0000
        /*0144*/ 	.byte	0x00, 0xf5, 0x21, 0x00


	//----- nvinfo : EIATTR_SPARSE_MMA_MASK
	.align		4
.L_2797:
        /*0148*/ 	.byte	0x03, 0x50
        /*014a*/ 	.short	0x0000


	//----- nvinfo : EIATTR_MAXREG_COUNT
	.align		4
        /*014c*/ 	.byte	0x03, 0x1b
        /*014e*/ 	.short	0x00ff


	//----- nvinfo : EIATTR_NUM_BARRIERS
	.align		4
        /*0150*/ 	.byte	0x02, 0x4c
        /*0152*/ 	.byte	0x01
	.zero		1


	//----- nvinfo : EIATTR_MERCURY_ISA_VERSION
	.align		4
        /*0154*/ 	.byte	0x03, 0x5f
        /*0156*/ 	.short	0x0101


	//----- nvinfo : EIATTR_VRC_CTA_INIT_COUNT
	.align		4
        /*0158*/ 	.byte	0x02, 0x4a
	.zero		1
	.zero		1


	//----- nvinfo : EIATTR_EXIT_INSTR_OFFSETS
	.align		4
        /*015c*/ 	.byte	0x04, 0x1c
        /*015e*/ 	.short	(.L_2799 - .L_2798)


	//   ....[0]....
.L_2798:
        /*0160*/ 	.word	0x00000060


	//   ....[1]....
        /*0164*/ 	.word	0x00000130


	//   ....[2]....
        /*0168*/ 	.word	0x00000d80


	//   ....[3]....
        /*016c*/ 	.word	0x000105e0


	//   ....[4]....
        /*0170*/ 	.word	0x00010710


	//   ....[5]....
        /*0174*/ 	.word	0x000107a0


	//   ....[6]....
        /*0178*/ 	.word	0x000107e0


	//----- nvinfo : EIATTR_CRS_STACK_SIZE
	.align		4
.L_2799:
        /*017c*/ 	.byte	0x04, 0x1e
        /*017e*/ 	.short	(.L_2801 - .L_2800)
.L_2800:
        /*0180*/ 	.word	0x00000000


	//----- nvinfo : EIATTR_CBANK_PARAM_SIZE
	.align		4
.L_2801:
        /*0184*/ 	.byte	0x03, 0x19
        /*0186*/ 	.short	0x0074


	//----- nvinfo : EIATTR_PARAM_CBANK
	.align		4
        /*0188*/ 	.byte	0x04, 0x0a
        /*018a*/ 	.short	(.L_2803 - .L_2802)
	.align		4
.L_2802:
        /*018c*/ 	.word	index@(.nv.constant0._Z23gemm_half_q_half_kernelILi2ELi190ELb1ELb0ELi64EEvPK6__halfPKjS4_S2_PS0_iiiiPKtS7_iiiiiibS2_i)
        /*0190*/ 	.short	0x0380
        /*0192*/ 	.short	0x0074


	//----- nvinfo : EIATTR_SW_WAR
	.align		4
.L_2803:
        /*0194*/ 	.byte	0x04, 0x36
        /*0196*/ 	.short	(.L_2805 - .L_2804)
.L_2804:
        /*0198*/ 	.word	0x00000008
.L_2805:


//--------------------- .nv.info._Z23gemm_half_q_half_kernelILi2ELi160ELb1ELb0ELi64EEvPK6__halfPKjS4_S2_PS0_iiiiPKtS7_iiiiiibS2_i --------------------------
	.section	.nv.info._Z23gemm_half_q_half_kernelILi2ELi160ELb1ELb0ELi64EEvPK6__halfPKjS4_S2_PS0_iiiiPKtS7_iiiiiibS2_i,"",@"SHT_CUDA_INFO"
	.sectionflags	@""
	.align	4


	//----- nvinfo : EIATTR_CUDA_API_VERSION
	.align		4
        /*0000*/ 	.byte	0x04, 0x37
        /*0002*/ 	.short	(.L_2807 - .L_2806)
.L_2806:
        /*0004*/ 	.word	0x00000082


	//----- nvinfo : EIATTR_KPARAM_INFO
	.align		4
.L_2807:
        /*0008*/ 	.byte	0x04, 0x17
        /*000a*/ 	.short	(.L_2809 - .L_2808)
.L_2808:
        /*000c*/ 	.word	0x00000000
        /*0010*/ 	.short	0x0013
        /*0012*/ 	.short	0x0070
        /*0014*/ 	.byte	0x00, 0xf0, 0x11, 0x00


	//----- nvinfo : EIATTR_KPARAM_INFO
	.align		4
.L_2809:
        /*0018*/ 	.byte	0x04, 0x17
        /*001a*/ 	.short	(.L_2811 - .L_2810)
.L_2810:
        /*001c*/ 	.word	0x00000000
        /*0020*/ 	.short	0x0012
        /*0022*/ 	.short	0x0068
        /*0024*/ 	.byte	0x00, 0xf5, 0x21, 0x00


	//----- nvinfo : EIATTR_KPARAM_INFO
	.align		4
.L_2811:
        /*0028*/ 	.byte	0x04, 0x17
        /*002a*/ 	.short	(.L_2813 - .L_2812)
.L_2812:
        /*002c*/ 	.word	0x00000000
        /*0030*/ 	.short	0x0011
        /*0032*/ 	.short	0x0060
        /*0034*/ 	.byte	0x00, 0xf0, 0x05, 0x00


	//----- nvinfo : EIATTR_KPARAM_INFO
	.align		4
.L_2813:
        /*0038*/ 	.byte	0x04, 0x17
        /*003a*/ 	.short	(.L_2815 - .L_2814)
.L_2814:
        /*003c*/ 	.word	0x00000000
        /*0040*/ 	.short	0x0010
        /*0042*/ 	.short	0x005c
        /*0044*/ 	.byte	0x00, 0xf0, 0x11, 0x00


	//----- nvinfo : EIATTR_KPARAM_INFO
	.align		4
.L_2815:
        /*0048*/ 	.byte	0x04, 0x17
        /*004a*/ 	.short	(.L_2817 - .L_2816)
.L_2816:
        /*004c*/ 	.word	0x00000000
        /*0050*/ 	.short	0x000f
        /*0052*/ 	.short	0x0058
        /*0054*/ 	.byte	0x00, 0xf0, 0x11, 0x00


	//----- nvinfo : EIATTR_KPARAM_INFO
	.align		4
.L_2817:
        /*0058*/ 	.byte	0x04, 0x17
        /*005a*/ 	.short	(.L_2819 - .L_2818)
.L_2818:
        /*005c*/ 	.word	0x00000000
        /*0060*/ 	.short	0x000e
        /*0062*/ 	.short	0x0054
        /*0064*/ 	.byte	0x00, 0xf0, 0x11, 0x00


	//----- nvinfo : EIATTR_KPARAM_INFO
	.align		4
.L_2819:
        /*0068*/ 	.byte	0x04, 0x17
        /*006a*/ 	.short	(.L_2821 - .L_2820)
.L_2820:
        /*006c*/ 	.word	0x00000000
        /*0070*/ 	.short	0x000d
        /*0072*/ 	.short	0x0050
        /*0074*/ 	.byte	0x00, 0xf0, 0x11, 0x00


	//----- nvinfo : EIATTR_KPARAM_INFO
	.align		4
.L_2821:
        /*0078*/ 	.byte	0x04, 0x17
        /*007a*/ 	.short	(.L_2823 - .L_2822)
.L_2822:
        /*007c*/ 	.word	0x00000000
        /*0080*/ 	.short	0x000c
        /*0082*/ 	.short	0x004c
        /*0084*/ 	.byte	0x00, 0xf0, 0x11, 0x00


	//----- nvinfo : EIATTR_KPARAM_INFO
	.align		4
.L_2823:
        /*0088*/ 	.byte	0x04, 0x17
        /*008a*/ 	.short	(.L_2825 - .L_2824)
.L_2824:
        /*008c*/ 	.word	0x00000000
        /*0090*/ 	.short	0x000b
        /*0092*/ 	.short	0x0048
        /*0094*/ 	.byte	0x00, 0xf0, 0x11, 0x00


	//----- nvinfo : EIATTR_KPARAM_INFO
	.align		4
.L_2825:
        /*0098*/ 	.byte	0x04, 0x17
        /*009a*/ 	.short	(.L_2827 - .L_2826)
.L_2826:
        /*009c*/ 	.word	0x00000000
        /*00a0*/ 	.short	0x000a
        /*00a2*/ 	.short	0x0040
        /*00a4*/ 	.byte	0x00, 0xf5, 0x21, 0x00


	//----- nvinfo : EIATTR_KPARAM_INFO
	.align		4
.L_2827:
        /*00a8*/ 	.byte	0x04, 0x17
        /*00aa*/ 	.short	(.L_2829 - .L_2828)
.L_2828:
        /*00ac*/ 	.word	0x00000000
        /*00b0*/ 	.short	0x0009
        /*00b2*/ 	.short	0x0038
        /*00b4*/ 	.byte	0x00, 0xf5, 0x21, 0x00


	//----- nvinfo : EIATTR_KPARAM_INFO
	.align		4
.L_2829:
        /*00b8*/ 	.byte	0x04, 0x17
        /*00ba*/ 	.short	(.L_2831 - .L_2830)
.L_2830:
        /*00bc*/ 	.word	0x00000000
        /*00c0*/ 	.short	0x0008
        /*00c2*/ 	.short	0x0034
        /*00c4*/ 	.byte	0x00, 0xf0, 0x11, 0x00


	//----- nvinfo : EIATTR_KPARAM_INFO
	.align		4
.L_2831:
        /*00c8*/ 	.byte	0x04, 0x17
        /*00ca*/ 	.short	(.L_2833 - .L_2832)
.L_2832:
        /*00cc*/ 	.word	0x00000000
        /*00d0*/ 	.short	0x0007
        /*00d2*/ 	.short	0x0030
        /*00d4*/ 	.byte	0x00, 0xf0, 0x11, 0x00


	//----- nvinfo : EIATTR_KPARAM_INFO
	.align		4
.L_2833:
        /*00d8*/ 	.byte	0x04, 0x17
        /*00da*/ 	.short	(.L_2835 - .L_2834)
.L_2834:
        /*00dc*/ 	.word	0x00000000
        /*00e0*/ 	.short	0x0006
        /*00e2*/ 	.short	0x002c
        /*00e4*/ 	.byte	0x00, 0xf0, 0x11, 0x00


	//----- nvinfo : EIATTR_KPARAM_INFO
	.align		4
.L_2835:
        /*00e8*/ 	.byte	0x04, 0x17
        /*00ea*/ 	.short	(.L_2837 - .L_2836)
.L_2836:
        /*00ec*/ 	.word	0x00000000
        /*00f0*/ 	.short	0x0005
        /*00f2*/ 	.short	0x0028
        /*00f4*/ 	.byte	0x00, 0xf0, 0x11, 0x00


	//----- nvinfo : EIATTR_KPARAM_INFO
	.align		4
.L_2837:
        /*00f8*/ 	.byte	0x04, 0x17
        /*00fa*/ 	.short	(.L_2839 - .L_2838)
.L_2838:
        /*00fc*/ 	.word	0x00000000
        /*0100*/ 	.short	0x0004
        /*0102*/ 	.short	0x0020
        /*0104*/ 	.byte	0x00, 0xf5, 0x21, 0x00


	//----- nvinfo : EIATTR_KPARAM_INFO
	.align		4
.L_2839:
        /*0108*/ 	.byte	0x04, 0x17
        /*010a*/ 	.short	(.L_2841 - .L_2840)
.L_2840:
        /*010c*/ 	.word	0x00000000
        /*0110*/ 	.short	0x0003
        /*0112*/ 	.short	0x0018
        /*0114*/ 	.byte	0x00, 0xf5, 0x21, 0x00


	//----- nvinfo : EIATTR_KPARAM_INFO
	.align		4
.L_2841:
        /*0118*/ 	.byte	0x04, 0x17
        /*011a*/ 	.short	(.L_2843 - .L_2842)
.L_2842:
        /*011c*/ 	.word	0x00000000
        /*0120*/ 	.short	0x0002
        /*0122*/ 	.short	0x0010
        /*0124*/ 	.byte	0x00, 0xf5, 0x21, 0x00


	//----- nvinfo : EIATTR_KPARAM_INFO
	.align		4
.L_2843:
        /*0128*/ 	.byte	0x04, 0x17
        /*012a*/ 	.short	(.L_2845 - .L_2844)
.L_2844:
        /*012c*/ 	.word	0x00000000
        /*0130*/ 	.short	0x0001
        /*0132*/ 	.short	0x0008
        /*0134*/ 	.byte	0x00, 0xf5, 0x21, 0x00


	//----- nvinfo : EIATTR_KPARAM_INFO
	.align		4
.L_2845:
        /*0138*/ 	.byte	0x04, 0x17
        /*013a*/ 	.short	(.L_2847 - .L_2846)
.L_2846:
        /*013c*/ 	.word	0x00000000
        /*0140*/ 	.short	0x0000
        /*0142*/ 	.short	0x0000
        /*0144*/ 	.byte	0x00, 0xf5, 0x21, 0x00


	//----- nvinfo : EIATTR_SPARSE_MMA_MASK
	.align		4
.L_2847:
        /*0148*/ 	.byte	0x03, 0x50
        /*014a*/ 	.short	0x0000


	//----- nvinfo : EIATTR_MAXREG_COUNT
	.align		4
        /*014c*/ 	.byte	0x03, 0x1b
        /*014e*/ 	.short	0x00ff


	//----- nvinfo : EIATTR_NUM_BARRIERS
	.align		4
        /*0150*/ 	.byte	0x02, 0x4c
        /*0152*/ 	.byte	0x01
	.zero		1


	//----- nvinfo : EIATTR_MERCURY_ISA_VERSION
	.align		4
        /*0154*/ 	.byte	0x03, 0x5f
        /*0156*/ 	.short	0x0101


	//----- nvinfo : EIATTR_VRC_CTA_INIT_COUNT
	.align		4
        /*0158*/ 	.byte	0x02, 0x4a
	.zero		1
	.zero		1


	//----- nvinfo : EIATTR_EXIT_INSTR_OFFSETS
	.align		4
        /*015c*/ 	.byte	0x04, 0x1c
        /*015e*/ 	.short	(.L_2849 - .L_2848)


	//   ....[0]....
.L_2848:
        /*0160*/ 	.word	0x00000060


	//   ....[1]....
        /*0164*/ 	.word	0x00000130


	//   ....[2]....
        /*0168*/ 	.word	0x00000d80


	//   ....[3]....
        /*016c*/ 	.word	0x000084f0


	//   ....[4]....
        /*0170*/ 	.word	0x00008620


	//   ....[5]....
        /*0174*/ 	.word	0x000086b0


	//   ....[6]....
        /*0178*/ 	.word	0x000086f0


	//----- nvinfo : EIATTR_CRS_STACK_SIZE
	.align		4
.L_2849:
        /*017c*/ 	.byte	0x04, 0x1e
        /*017e*/ 	.short	(.L_2851 - .L_2850)
.L_2850:
        /*0180*/ 	.word	0x00000000


	//----- nvinfo : EIATTR_CBANK_PARAM_SIZE
	.align		4
.L_2851:
        /*0184*/ 	.byte	0x03, 0x19
        /*0186*/ 	.short	0x0074


	//----- nvinfo : EIATTR_PARAM_CBANK
	.align		4
        /*0188*/ 	.byte	0x04, 0x0a
        /*018a*/ 	.short	(.L_2853 - .L_2852)
	.align		4
.L_2852:
        /*018c*/ 	.word	index@(.nv.constant0._Z23gemm_half_q_half_kernelILi2ELi160ELb1ELb0ELi64EEvPK6__halfPKjS4_S2_PS0_iiiiPKtS7_iiiiiibS2_i)
        /*0190*/ 	.short	0x0380
        /*0192*/ 	.short	0x0074


	//----- nvinfo : EIATTR_SW_WAR
	.align		4
.L_2853:
        /*0194*/ 	.byte	0x04, 0x36
        /*0196*/ 	.short	(.L_2855 - .L_2854)
.L_2854:
        /*0198*/ 	.word	0x00000008
.L_2855:


//--------------------- .nv.info._Z23gemm_half_q_half_kernelILi2ELi40ELb1ELb0ELi64EEvPK6__halfPKjS4_S2_PS0_iiiiPKtS7_iiiiiibS2_i --------------------------
	.section	.nv.info._Z23gemm_half_q_half_kernelILi2ELi40ELb1ELb0ELi64EEvPK6__halfPKjS4_S2_PS0_iiiiPKtS7_iiiiiibS2_i,"",@"SHT_CUDA_INFO"
	.sectionflags	@""
	.align	4


	//----- nvinfo : EIATTR_CUDA_API_VERSION
	.align		4
        /*0000*/ 	.byte	0x04, 0x37
        /*0002*/ 	.short	(.L_2857 - .L_2856)
.L_2856:
        /*0004*/ 	.word	0x00000082


	//----- nvinfo : EIATTR_KPARAM_INFO
	.align		4
.L_2857:
        /*0008*/ 	.byte	0x04, 0x17
        /*000a*/ 	.short	(.L_2859 - .L_2858)
.L_2858:
        /*000c*/ 	.word	0x00000000
        /*0010*/ 	.short	0x0013
        /*0012*/ 	.short	0x0070
        /*0014*/ 	.byte	0x00, 0xf0, 0x11, 0x00


	//----- nvinfo : EIATTR_KPARAM_INFO
	.align		4
.L_2859:
        /*0018*/ 	.byte	0x04, 0x17
        /*001a*/ 	.short	(.L_2861 - .L_2860)
.L_2860:
        /*001c*/ 	.word	0x00000000
        /*0020*/ 	.short	0x0012
        /*0022*/ 	.short	0x0068
        /*0024*/ 	.byte	0x00, 0xf5, 0x21, 0x00


	//----- nvinfo : EIATTR_KPARAM_INFO
	.align		4
.L_2861:
        /*0028*/ 	.byte	0x04, 0x17
        /*002a*/ 	.short	(.L_2863 - .L_2862)
.L_2862:
        /*002c*/ 	.word	0x00000000
        /*0030*/ 	.short	0x0011
        /*0032*/ 	.short	0x0060
        /*0034*/ 	.byte	0x00, 0xf0, 0x05, 0x00


	//----- nvinfo : EIATTR_KPARAM_INFO
	.align		4
.L_2863:
        /*0038*/ 	.byte	0x04, 0x17
        /*003a*/ 	.short	(.L_2865 - .L_2864)
.L_2864:
        /*003c*/ 	.word	0x00000000
        /*0040*/ 	.short	0x0010
        /*0042*/ 	.short	0x005c
        /*0044*/ 	.byte	0x00, 0xf0, 0x11, 0x00


	//----- nvinfo : EIATTR_KPARAM_INFO
	.align		4
.L_2865:
        /*0048*/ 	.byte	0x04, 0x17
        /*004a*/ 	.short	(.L_2867 - .L_2866)
.L_2866:
        /*004c*/ 	.word	0x00000000
        /*0050*/ 	.short	0x000f
        /*0052*/ 	.short	0x0058
        /*0054*/ 	.byte	0x00, 0xf0, 0x11, 0x00


	//----- nvinfo : EIATTR_KPARAM_INFO
	.align		4
.L_2867:
        /*0058*/ 	.byte	0x04, 0x17
        /*005a*/ 	.short	(.L_2869 - .L_2868)
.L_2868:
        /*005c*/ 	.word	0x00000000
        /*0060*/ 	.short	0x000e
        /*0062*/ 	.short	0x0054
        /*0064*/ 	.byte	0x00, 0xf0, 0x11, 0x00


	//----- nvinfo : EIATTR_KPARAM_INFO
	.align		4
.L_2869:
        /*0068*/ 	.byte	0x04, 0x17
        /*006a*/ 	.short	(.L_2871 - .L_2870)
.L_2870:
        /*006c*/ 	.word	0x00000000
        /*0070*/ 	.short	0x000d
        /*0072*/ 	.short	0x0050
        /*0074*/ 	.byte	0x00, 0xf0, 0x11, 0x00


	//----- nvinfo : EIATTR_KPARAM_INFO
	.align		4
.L_2871:
        /*0078*/ 	.byte	0x04, 0x17
        /*007a*/ 	.short	(.L_2873 - .L_2872)
.L_2872:
        /*007c*/ 	.word	0x00000000
        /*0080*/ 	.short	0x000c
        /*0082*/ 	.short	0x004c
        /*0084*/ 	.byte	0x00, 0xf0, 0x11, 0x00


	//----- nvinfo : EIATTR_KPARAM_INFO
	.align		4
.L_2873:
        /*0088*/ 	.byte	0x04, 0x17
        /*008a*/ 	.short	(.L_2875 - .L_2874)
.L_2874:
        /*008c*/ 	.word	0x00000000
        /*0090*/ 	.short	0x000b
        /*0092*/ 	.short	0x0048
        /*0094*/ 	.byte	0x00, 0xf0, 0x11, 0x00


	//----- nvinfo : EIATTR_KPARAM_INFO
	.align		4
.L_2875:
        /*0098*/ 	.byte	0x04, 0x17
        /*009a*/ 	.short	(.L_2877 - .L_2876)
.L_2876:
        /*009c*/ 	.word	0x00000000
        /*00a0*/ 	.short	0x000a
        /*00a2*/ 	.short	0x0040
        /*00a4*/ 	.byte	0x00, 0xf5, 0x21, 0x00


	//----- nvinfo : EIATTR_KPARAM_INFO
	.align		4
.L_2877:
        /*00a8*/ 	.byte	0x04, 0x17
        /*00aa*/ 	.short	(.L_2879 - .L_2878)
.L_2878:
        /*00ac*/ 	.word	0x00000000
        /*00b0*/ 	.short	0x0009
        /*00b2*/ 	.short	0x0038
        /*00b4*/ 	.byte	0x00, 0xf5, 0x21, 0x00


	//----- nvinfo : EIATTR_KPARAM_INFO
	.align		4
.L_2879:
        /*00b8*/ 	.byte	0x04, 0x17
        /*00ba*/ 	.short	(.L_2881 - .L_2880)
.L_2880:
        /*00bc*/ 	.word	0x00000000
        /*00c0*/ 	.short	0x0008
        /*00c2*/ 	.short	0x0034
        /*00c4*/ 	.byte	0x00, 0xf0, 0x11, 0x00


	//----- nvinfo : EIATTR_KPARAM_INFO
	.align		4
.L_2881:
        /*00c8*/ 	.byte	0x04, 0x17
        /*00ca*/ 	.short	(.L_2883 - .L_2882)
.L_2882:
        /*00cc*/ 	.word	0x00000000
        /*00d0*/ 	.short	0x0007
        /*00d2*/ 	.short	0x0030
        /*00d4*/ 	.byte	0x00, 0xf0, 0x11, 0x00


	//----- nvinfo : EIATTR_KPARAM_INFO
	.align		4
.L_2883:
        /*00d8*/ 	.byte	0x04, 0x17
        /*00da*/ 	.short	(.L_2885 - .L_2884)
.L_2884:
        /*00dc*/ 	.word	0x00000000
        /*00e0*/ 	.short	0x0006
        /*00e2*/ 	.short	0x002c
        /*00e4*/ 	.byte	0x00, 0xf0, 0x11, 0x00


	//----- nvinfo : EIATTR_KPARAM_INFO
	.align		4
.L_2885:
        /*00e8*/ 	.byte	0x04, 0x17
        /*00ea*/ 	.short	(.L_2887 - .L_2886)
.L_2886:
        /*00ec*/ 	.word	0x00000000
        /*00f0*/ 	.short	0x0005
        /*00f2*/ 	.short	0x0028
        /*00f4*/ 	.byte	0x00, 0xf0, 0x11, 0x00


	//----- nvinfo : EIATTR_KPARAM_INFO
	.align		4
.L_2887:
        /*00f8*/ 	.byte	0x04, 0x17
        /*00fa*/ 	.short	(.L_2889 - .L_2888)
.L_2888:
        /*00fc*/ 	.word	0x00000000
        /*0100*/ 	.short	0x0004
        /*0102*/ 	.short	0x0020
        /*0104*/ 	.byte	0x00, 0xf5, 0x21, 0x00


	//----- nvinfo : EIATTR_KPARAM_INFO
	.align		4
.L_2889:
        /*0108*/ 	.byte	0x04, 0x17
        /*010a*/ 	.short	(.L_2891 - .L_2890)
.L_2890:
        /*010c*/ 	.word	0x00000000
        /*0110*/ 	.short	0x0003
        /*0112*/ 	.short	0x0018
        /*0114*/ 	.byte	0x00, 0xf5, 0x21, 0x00


	//----- nvinfo : EIATTR_KPARAM_INFO
	.align		4
.L_2891:
        /*0118*/ 	.byte	0x04, 0x17
        /*011a*/ 	.short	(.L_2893 - .L_2892)
.L_2892:
        /*011c*/ 	.word	0x00000000
        /*0120*/ 	.short	0x0002
        /*0122*/ 	.short	0x0010
        /*0124*/ 	.byte	0x00, 0xf5, 0x21, 0x00


	//----- nvinfo : EIATTR_KPARAM_INFO
	.align		4
.L_2893:
        /*0128*/ 	.byte	0x04, 0x17
        /*012a*/ 	.short	(.L_2895 - .L_2894)
.L_2894:
        /*012c*/ 	.word	0x00000000
        /*0130*/ 	.short	0x0001
        /*0132*/ 	.short	0x0008
        /*0134*/ 	.byte	0x00, 0xf5, 0x21, 0x00


	//----- nvinfo : EIATTR_KPARAM_INFO
	.align		4
.L_2895:
        /*0138*/ 	.byte	0x04, 0x17
        /*013a*/ 	.short	(.L_2897 - .L_2896)
.L_2896:
        /*013c*/ 	.word	0x00000000
        /*0140*/ 	.short	0x0000
        /*0142*/ 	.short	0x0000
        /*0144*/ 	.byte	0x00, 0xf5, 0x21, 0x00


	//----- nvinfo : EIATTR_SPARSE_MMA_MASK
	.align		4
.L_2897:
        /*0148*/ 	.byte	0x03, 0x50
        /*014a*/ 	.short	0x0000


	//----- nvinfo : EIATTR_MAXREG_COUNT
	.align		4
        /*014c*/ 	.byte	0x03, 0x1b
        /*014e*/ 	.short	0x00ff


	//----- nvinfo : EIATTR_NUM_BARRIERS
	.align		4
        /*0150*/ 	.byte	0x02, 0x4c
        /*0152*/ 	.byte	0x01
	.zero		1


	//----- nvinfo : EIATTR_MERCURY_ISA_VERSION
	.align		4
        /*0154*/ 	.byte	0x03, 0x5f
        /*0156*/ 	.short	0x0101


	//----- nvinfo : EIATTR_VRC_CTA_INIT_COUNT
	.align		4
        /*0158*/ 	.byte	0x02, 0x4a
	.zero		1
	.zero		1


	//----- nvinfo : EIATTR_EXIT_INSTR_OFFSETS
	.align		4
        /*015c*/ 	.byte	0x04, 0x1c
        /*015e*/ 	.short	(.L_2899 - .L_2898)


	//   ....[0]....
.L_2898:
        /*0160*/ 	.word	0x00000080


	//   ....[1]....
        /*0164*/ 	.word	0x00000190


	//   ....[2]....
        /*0168*/ 	.word	0x00000de0


	//   ....[3]....
        /*016c*/ 	.word	0x000079a0


	//   ....[4]....
        /*0170*/ 	.word	0x00007ae0


	//   ....[5]....
        /*0174*/ 	.word	0x00007b70


	//   ....[6]....
        /*0178*/ 	.word	0x00007bb0


	//----- nvinfo : EIATTR_CRS_STACK_SIZE
	.align		4
.L_2899:
        /*017c*/ 	.byte	0x04, 0x1e
        /*017e*/ 	.short	(.L_2901 - .L_2900)
.L_2900:
        /*0180*/ 	.word	0x00000000


	//----- nvinfo : EIATTR_CBANK_PARAM_SIZE
	.align		4
.L_2901:
        /*0184*/ 	.byte	0x03, 0x19
        /*0186*/ 	.short	0x0074


	//----- nvinfo : EIATTR_PARAM_CBANK
	.align		4
        /*0188*/ 	.byte	0x04, 0x0a
        /*018a*/ 	.short	(.L_2903 - .L_2902)
	.align		4
.L_2902:
        /*018c*/ 	.word	index@(.nv.constant0._Z23gemm_half_q_half_kernelILi2ELi40ELb1ELb0ELi64EEvPK6__halfPKjS4_S2_PS0_iiiiPKtS7_iiiiiibS2_i)
        /*0190*/ 	.short	0x0380
        /*0192*/ 	.short	0x0074


	//----- nvinfo : EIATTR_SW_WAR
	.align		4
.L_2903:
        /*0194*/ 	.byte	0x04, 0x36
        /*0196*/ 	.short	(.L_2905 - .L_2904)
.L_2904:
        /*0198*/ 	.word	0x00000008
.L_2905:


//--------------------- .nv.info._Z23gemm_half_q_half_kernelILi2ELi10ELb1ELb0ELi64EEvPK6__halfPKjS4_S2_PS0_iiiiPKtS7_iiiiiibS2_i --------------------------
	.section	.nv.info._Z23gemm_half_q_half_kernelILi2ELi10ELb1ELb0ELi64EEvPK6__halfPKjS4_S2_PS0_iiiiPKtS7_iiiiiibS2_i,"",@"SHT_CUDA_INFO"
	.sectionflags	@""
	.align	4


	//----- nvinfo : EIATTR_CUDA_API_VERSION
	.align		4
        /*0000*/ 	.byte	0x04, 0x37
        /*0002*/ 	.short	(.L_2907 - .L_2906)
.L_2906:
        /*0004*/ 	.word	0x00000082


	//----- nvinfo : EIATTR_KPARAM_INFO
	.align		4
.L_2907:
        /*0008*/ 	.byte	0x04, 0x17
        /*000a*/ 	.short	(.L_2909 - .L_2908)
.L_2908:
        /*000c*/ 	.word	0x00000000
        /*0010*/ 	.short	0x0013
        /*0012*/ 	.short	0x0070
        /*0014*/ 	.byte	0x00, 0xf0, 0x11, 0x00


	//----- nvinfo : EIATTR_KPARAM_INFO
	.align		4
.L_2909:
        /*0018*/ 	.byte	0x04, 0x17
        /*001a*/ 	.short	(.L_2911 - .L_2910)
.L_2910:
        /*001c*/ 	.word	0x00000000
        /*0020*/ 	.short	0x0012
        /*0022*/ 	.short	0x0068
        /*0024*/ 	.byte	0x00, 0xf5, 0x21, 0x00


	//----- nvinfo : EIATTR_KPARAM_INFO
	.align		4
.L_2911:
        /*0028*/ 	.byte	0x04, 0x17
        /*002a*/ 	.short	(.L_2913 - .L_2912)
.L_2912:
        /*002c*/ 	.word	0x00000000
        /*0030*/ 	.short	0x0011
        /*0032*/ 	.short	0x0060
        /*0034*/ 	.byte	0x00, 0xf0, 0x05, 0x00


	//----- nvinfo : EIATTR_KPARAM_INFO
	.align		4
.L_2913:
        /*0038*/ 	.byte	0x04, 0x17
        /*003a*/ 	.short	(.L_2915 - .L_2914)
.L_2914:
        /*003c*/ 	.word	0x00000000
        /*0040*/ 	.short	0x0010
        /*0042*/ 	.short	0x005c
        /*0044*/ 	.byte	0x00, 0xf0, 0x11, 0x00


	//----- nvinfo : EIATTR_KPARAM_INFO
	.align		4
.L_2915:
        /*0048*/ 	.byte	0x04, 0x17
        /*004a*/ 	.short	(.L_2917 - .L_2916)
.L_2916:
        /*004c*/ 	.word	0x00000000
        /*0050*/ 	.short	0x000f
        /*0052*/ 	.short	0x0058
        /*0054*/ 	.byte	0x00, 0xf0, 0x11, 0x00


	//----- nvinfo : EIATTR_KPARAM_INFO
	.align		4
.L_2917:
        /*0058*/ 	.byte	0x04, 0x17
        /*005a*/ 	.short	(.L_2919 - .L_2918)
.L_2918:
        /*005c*/ 	.word	0x00000000
        /*0060*/ 	.short	0x000e
        /*0062*/ 	.short	0x0054
        /*0064*/ 	.byte	0x00, 0xf0, 0x11, 0x00


	//----- nvinfo : EIATTR_KPARAM_INFO
	.align		4
.L_2919:
        /*0068*/ 	.byte	0x04, 0x17
        /*006a*/ 	.short	(.L_2921 - .L_2920)
.L_2920:
        /*006c*/ 	.word	0x00000000
        /*0070*/ 	.short	0x000d
        /*0072*/ 	.short	0x0050
        /*0074*/ 	.byte	0x00, 0xf0, 0x11, 0x00


	//----- nvinfo : EIATTR_KPARAM_INFO
	.align		4
.L_2921:
        /*0078*/ 	.byte	0x04, 0x17
        /*007a*/ 	.short	(.L_2923 - .L_2922)
.L_2922:
        /*007c*/ 	.word	0x00000000
        /*0080*/ 	.short	0x000c
        /*0082*/ 	.short	0x004c
        /*0084*/ 	.byte	0x00, 0xf0, 0x11, 0x00


	//----- nvinfo : EIATTR_KPARAM_INFO
	.align		4
.L_2923:
        /*0088*/ 	.byte	0x04, 0x17
        /*008a*/ 	.short	(.L_2925 - .L_2924)
.L_2924:
        /*008c*/ 	.word	0x00000000
        /*0090*/ 	.short	0x000b
        /*0092*/ 	.short	0x0048
        /*0094*/ 	.byte	0x00, 0xf0, 0x11, 0x00


	//----- nvinfo : EIATTR_KPARAM_INFO
	.align		4
.L_2925:
        /*0098*/ 	.byte	0x04, 0x17
        /*009a*/ 	.short	(.L_2927 - .L_2926)
.L_2926:
        /*009c*/ 	.word	0x00000000
        /*00a0*/ 	.short	0x000a
        /*00a2*/ 	.short	0x0040
        /*00a4*/ 	.byte	0x00, 0xf5, 0x21, 0x00


	//----- nvinfo : EIATTR_KPARAM_INFO
	.align		4
.L_2927:
        /*00a8*/ 	.byte	0x04, 0x17
        /*00aa*/ 	.short	(.L_2929 - .L_2928)
.L_2928:
        /*00ac*/ 	.word	0x00000000
        /*00b0*/ 	.short	0x0009
        /*00b2*/ 	.short	0x0038
        /*00b4*/ 	.byte	0x00, 0xf5, 0x21, 0x00


	//----- nvinfo : EIATTR_KPARAM_INFO
	.align		4
.L_2929:
        /*00b8*/ 	.byte	0x04, 0x17
        /*00ba*/ 	.short	(.L_2931 - .L_2930)
.L_2930:
        /*00bc*/ 	.word	0x00000000
        /*00c0*/ 	.short	0x0008
        /*00c2*/ 	.short	0x0034
        /*00c4*/ 	.byte	0x00, 0xf0, 0x11, 0x00


	//----- nvinfo : EIATTR_KPARAM_INFO
	.align		4
.L_2931:
        /*00c8*/ 	.byte	0x04, 0x17
        /*00ca*/ 	.short	(.L_2933 - .L_2932)
.L_2932:
        /*00cc*/ 	.word	0x00000000
        /*00d0*/ 	.short	0x0007
        /*00d2*/ 	.short	0x0030
        /*00d4*/ 	.byte	0x00, 0xf0, 0x11, 0x00


	//----- nvinfo : EIATTR_KPARAM_INFO
	.align		4
.L_2933:
        /*00d8*/ 	.byte	0x04, 0x17
        /*00da*/ 	.short	(.L_2935 - .L_2934)
.L_2934:
        /*00dc*/ 	.word	0x00000000
        /*00e0*/ 	.short	0x0006
        /*00e2*/ 	.short	0x002c
        /*00e4*/ 	.byte	0x00, 0xf0, 0x11, 0x00


	//----- nvinfo : EIATTR_KPARAM_INFO
	.align		4
.L_2935:
        /*00e8*/ 	.byte	0x04, 0x17
        /*00ea*/ 	.short	(.L_2937 - .L_2936)
.L_2936:
        /*00ec*/ 	.word	0x00000000
        /*00f0*/ 	.short	0x0005
        /*00f2*/ 	.short	0x0028
        /*00f4*/ 	.byte	0x00, 0xf0, 0x11, 0x00


	//----- nvinfo : EIATTR_KPARAM_INFO
	.align		4
.L_2937:
        /*00f8*/ 	.byte	0x04, 0x17
        /*00fa*/ 	.short	(.L_2939 - .L_2938)
.L_2938:
        /*00fc*/ 	.word	0x00000000
        /*0100*/ 	.short	0x0004
        /*0102*/ 	.short	0x0020
        /*0104*/ 	.byte	0x00, 0xf5, 0x21, 0x00


	//----- nvinfo : EIATTR_KPARAM_INFO
	.align		4
.L_2939:
        /*0108*/ 	.byte	0x04, 0x17
        /*010a*/ 	.short	(.L_2941 - .L_2940)
.L_2940:
        /*010c*/ 	.word	0x00000000
        /*0110*/ 	.short	0x0003
        /*0112*/ 	.short	0x0018
        /*0114*/ 	.byte	0x00, 0xf5, 0x21, 0x00


	//----- nvinfo : EIATTR_KPARAM_INFO
	.align		4
.L_2941:
        /*0118*/ 	.byte	0x04, 0x17
        /*011a*/ 	.short	(.L_2943 - .L_2942)
.L_2942:
        /*011c*/ 	.word	0x00000000
        /*0120*/ 	.short	0x0002
        /*0122*/ 	.short	0x0010
        /*0124*/ 	.byte	0x00, 0xf5, 0x21, 0x00


	//----- nvinfo : EIATTR_KPARAM_INFO
	.align		4
.L_2943:
        /*0128*/ 	.byte	0x04, 0x17
        /*012a*/ 	.short	(.L_2945 - .L_2944)
.L_2944:
        /*012c*/ 	.word	0x00000000
        /*0130*/ 	.short	0x0001
        /*0132*/ 	.short	0x0008
        /*0134*/ 	.byte	0x00, 0xf5, 0x21, 0x00


	//----- nvinfo : EIATTR_KPARAM_INFO
	.align		4
.L_2945:
        /*0138*/ 	.byte	0x04, 0x17
        /*013a*/ 	.short	(.L_2947 - .L_2946)
.L_2946:
        /*013c*/ 	.word	0x00000000
        /*0140*/ 	.short	0x0000
        /*0142*/ 	.short	0x0000
        /*0144*/ 	.byte	0x00, 0xf5, 0x21, 0x00


	//----- nvinfo : EIATTR_SPARSE_MMA_MASK
	.align		4
.L_2947:
        /*0148*/ 	.byte	0x03, 0x50
        /*014a*/ 	.short	0x0000


	//----- nvinfo : EIATTR_MAXREG_COUNT
	.align		4
        /*014c*/ 	.byte	0x03, 0x1b
        /*014e*/ 	.short	0x00ff


	//----- nvinfo : EIATTR_NUM_BARRIERS
	.align		4
        /*0150*/ 	.byte	0x02, 0x4c
        /*0152*/ 	.byte	0x01
	.zero		1


	//----- nvinfo : EIATTR_MERCURY_ISA_VERSION
	.align		4
        /*0154*/ 	.byte	0x03, 0x5f
        /*0156*/ 	.short	0x0101


	//----- nvinfo : EIATTR_VRC_CTA_INIT_COUNT
	.align		4
        /*0158*/ 	.byte	0x02, 0x4a
	.zero		1
	.zero		1


	//----- nvinfo : EIATTR_EXIT_INSTR_OFFSETS
	.align		4
        /*015c*/ 	.byte	0x04, 0x1c
        /*015e*/ 	.short	(.L_2949 - .L_2948)


	//   ....[0]....
.L_2948:
        /*0160*/ 	.word	0x00000080


	//   ....[1]....
        /*0164*/ 	.word	0x00000190


	//   ....[2]....
        /*0168*/ 	.word	0x00000de0


	//   ....[3]....
        /*016c*/ 	.word	0x00006910


	//   ....[4]....
        /*0170*/ 	.word	0x00006a50


	//   ....[5]....
        /*0174*/ 	.word	0x00006ae0


	//   ....[6]....
        /*0178*/ 	.word	0x00006b20


	//----- nvinfo : EIATTR_CRS_STACK_SIZE
	.align		4
.L_2949:
        /*017c*/ 	.byte	0x04, 0x1e
        /*017e*/ 	.short	(.L_2951 - .L_2950)
.L_2950:
        /*0180*/ 	.word	0x00000000


	//----- nvinfo : EIATTR_CBANK_PARAM_SIZE
	.align		4
.L_2951:
        /*0184*/ 	.byte	0x03, 0x19
        /*0186*/ 	.short	0x0074


	//----- nvinfo : EIATTR_PARAM_CBANK
	.align		4
        /*0188*/ 	.byte	0x04, 0x0a
        /*018a*/ 	.short	(.L_2953 - .L_2952)
	.align		4
.L_2952:
        /*018c*/ 	.word	index@(.nv.constant0._Z23gemm_half_q_half_kernelILi2ELi10ELb1ELb0ELi64EEvPK6__halfPKjS4_S2_PS0_iiiiPKtS7_iiiiiibS2_i)
        /*0190*/ 	.short	0x0380
        /*0192*/ 	.short	0x0074


	//----- nvinfo : EIATTR_SW_WAR
	.align		4
.L_2953:
        /*0194*/ 	.byte	0x04, 0x36
        /*0196*/ 	.short	(.L_2955 - .L_2954)
.L_2954:
        /*0198*/ 	.word	0x00000008
.L_2955:


//--------------------- .nv.info._Z23gemm_half_q_half_kernelILi2ELi172ELb1ELb0ELi64EEvPK6__halfPKjS4_S2_PS0_iiiiPKtS7_iiiiiibS2_i --------------------------
	.section	.nv.info._Z23gemm_half_q_half_kernelILi2ELi172ELb1ELb0ELi64EEvPK6__halfPKjS4_S2_PS0_iiiiPKtS7_iiiiiibS2_i,"",@"SHT_CUDA_INFO"
	.sectionflags	@""
	.align	4


	//----- nvinfo : EIATTR_CUDA_API_VERSION
	.align		4
        /*0000*/ 	.byte	0x04, 0x37
        /*0002*/ 	.short	(.L_2957 - .L_2956)
.L_2956:
        /*0004*/ 	.word	0x00000082


	//----- nvinfo : EIATTR_KPARAM_INFO
	.align		4
.L_2957:
        /*0008*/ 	.byte	0x04, 0x17
        /*000a*/ 	.short	(.L_2959 - .L_2958)
.L_2958:
        /*000c*/ 	.word	0x00000000
        /*0010*/ 	.short	0x0013
        /*0012*/ 	.short	0x0070
        /*0014*/ 	.byte	0x00, 0xf0, 0x11, 0x00


	//----- nvinfo : EIATTR_KPARAM_INFO
	.align		4
.L_2959:
        /*0018*/ 	.byte	0x04, 0x17
        /*001a*/ 	.short	(.L_2961 - .L_2960)
.L_2960:
        /*001c*/ 	.word	0x00000000
        /*0020*/ 	.short	0x0012
        /*0022*/ 	.short	0x0068
        /*0024*/ 	.byte	0x00, 0xf5, 0x21, 0x00


	//----- nvinfo : EIATTR_KPARAM_INFO
	.align		4
.L_2961:
        /*0028*/ 	.byte	0x04, 0x17
        /*002a*/ 	.short	(.L_2963 - .L_2962)
.L_2962:
        /*002c*/ 	.word	0x00000000
        /*0030*/ 	.short	0x0011
        /*0032*/ 	.short	0x0060
        /*0034*/ 	.byte	0x00, 0xf0, 0x05, 0x00


	//----- nvinfo : EIATTR_KPARAM_INFO
	.align		4
.L_2963:
        /*0038*/ 	.byte	0x04, 0x17
        /*003a*/ 	.short	(.L_2965 - .L_2964)
.L_2964:
        /*003c*/ 	.word	0x00000000
        /*0040*/ 	.short	0x0010
        /*0042*/ 	.short	0x005c
        /*0044*/ 	.byte	0x00, 0xf0, 0x11, 0x00


	//----- nvinfo : EIATTR_KPARAM_INFO
	.align		4
.L_2965:
        /*0048*/ 	.byte	0x04, 0x17
        /*004a*/ 	.short	(.L_2967 - .L_2966)
.L_2966:
        /*004c*/ 	.word	0x00000000
        /*0050*/ 	.short	0x000f
        /*0052*/ 	.short	0x0058
        /*0054*/ 	.byte	0x00, 0xf0, 0x11, 0x00


	//----- nvinfo : EIATTR_KPARAM_INFO
	.align		4
.L_2967:
        /*0058*/ 	.byte	0x04, 0x17
        /*005a*/ 	.short	(.L_2969 - .L_2968)
.L_2968:
        /*005c*/ 	.word	0x00000000
        /*0060*/ 	.short	0x000e
        /*0062*/ 	.short	0x0054
        /*0064*/ 	.byte	0x00, 0xf0, 0x11, 0x00


	//----- nvinfo : EIATTR_KPARAM_INFO
	.align		4
.L_2969:
        /*0068*/ 	.byte	0x04, 0x17
        /*006a*/ 	.short	(.L_2971 - .L_2970)
.L_2970:
        /*006c*/ 	.word	0x00000000
        /*0070*/ 	.short	0x000d
        /*0072*/ 	.short	0x0050
        /*0074*/ 	.byte	0x00, 0xf0, 0x11, 0x00


	//----- nvinfo : EIATTR_KPARAM_INFO
	.align		4
.L_2971:
        /*0078*/ 	.byte	0x04, 0x17
        /*007a*/ 	.short	(.L_2973 - .L_2972)
.L_2972:
        /*007c*/ 	.word	0x00000000
        /*0080*/ 	.short	0x000c
        /*0082*/ 	.short	0x004c
        /*0084*/ 	.byte	0x00, 0xf0, 0x11, 0x00


	//----- nvinfo : EIATTR_KPARAM_INFO
	.align		4
.L_2973:
        /*0088*/ 	.byte	0x04, 0x17
        /*008a*/ 	.short	(.L_2975 - .L_2974)
.L_2974:
        /*008c*/ 	.word	0x00000000
        /*0090*/ 	.short	0x000b
        /*0092*/ 	.short	0x0048
        /*0094*/ 	.byte	0x00, 0xf0, 0x11, 0x00


	//----- nvinfo : EIATTR_KPARAM_INFO
	.align		4
.L_2975:
        /*0098*/ 	.byte	0x04, 0x17
        /*009a*/ 	.short	(.L_2977 - .L_2976)
.L_2976:
        /*009c*/ 	.word	0x00000000
        /*00a0*/ 	.short	0x000a
        /*00a2*/ 	.short	0x0040
        /*00a4*/ 	.byte	0x00, 0xf5, 0x21, 0x00


	//----- nvinfo : EIATTR_KPARAM_INFO
	.align		4
.L_2977:
        /*00a8*/ 	.byte	0x04, 0x17
        /*00aa*/ 	.short	(.L_2979 - .L_2978)
.L_2978:
        /*00ac*/ 	.word	0x00000000
        /*00b0*/ 	.short	0x0009
        /*00b2*/ 	.short	0x0038
        /*00b4*/ 	.byte	0x00, 0xf5, 0x21, 0x00


	//----- nvinfo : EIATTR_KPARAM_INFO
	.align		4
.L_2979:
        /*00b8*/ 	.byte	0x04, 0x17
        /*00ba*/ 	.short	(.L_2981 - .L_2980)
.L_2980:
        /*00bc*/ 	.word	0x00000000
        /*00c0*/ 	.short	0x0008
        /*00c2*/ 	.short	0x0034
        /*00c4*/ 	.byte	0x00, 0xf0, 0x11, 0x00


	//----- nvinfo : EIATTR_KPARAM_INFO
	.align		4
.L_2981:
        /*00c8*/ 	.byte	0x04, 0x17
        /*00ca*/ 	.short	(.L_2983 - .L_2982)
.L_2982:
        /*00cc*/ 	.word	0x00000000
        /*00d0*/ 	.short	0x0007
        /*00d2*/ 	.short	0x0030
        /*00d4*/ 	.byte	0x00, 0xf0, 0x11, 0x00


	//----- nvinfo : EIATTR_KPARAM_INFO
	.align		4
.L_2983:
        /*00d8*/ 	.byte	0x04, 0x17
        /*00da*/ 	.short	(.L_2985 - .L_2984)
.L_2984:
        /*00dc*/ 	.word	0x00000000
        /*00e0*/ 	.short	0x0006
        /*00e2*/ 	.short	0x002c
        /*00e4*/ 	.byte	0x00, 0xf0, 0x11, 0x00


	//----- nvinfo : EIATTR_KPARAM_INFO
	.align		4
.L_2985:
        /*00e8*/ 	.byte	0x04, 0x17
        /*00ea*/ 	.short	(.L_2987 - .L_2986)
.L_2986:
        /*00ec*/ 	.word	0x00000000
        /*00f0*/ 	.short	0x0005
        /*00f2*/ 	.short	0x0028
        /*00f4*/ 	.byte	0x00, 0xf0, 0x11, 0x00


	//----- nvinfo : EIATTR_KPARAM_INFO
	.align		4
.L_2987:
        /*00f8*/ 	.byte	0x04, 0x17
        /*00fa*/ 	.short	(.L_2989 - .L_2988)
.L_2988:
        /*00fc*/ 	.word	0x00000000
        /*0100*/ 	.short	0x0004
        /*0102*/ 	.short	0x0020
        /*0104*/ 	.byte	0x00, 0xf5, 0x21, 0x00


	//----- nvinfo : EIATTR_KPARAM_INFO
	.align		4
.L_2989:
        /*0108*/ 	.byte	0x04, 0x17
        /*010a*/ 	.short	(.L_2991 - .L_2990)
.L_2990:
        /*010c*/ 	.word	0x00000000
        /*0110*/ 	.short	0x0003
        /*0112*/ 	.short	0x0018
        /*0114*/ 	.byte	0x00, 0xf5, 0x21, 0x00


	//----- nvinfo : EIATTR_KPARAM_INFO
	.align		4
.L_2991:
        /*0118*/ 	.byte	0x04, 0x17
        /*011a*/ 	.short	(.L_2993 - .L_2992)
.L_2992:
        /*011c*/ 	.word	0x00000000
        /*0120*/ 	.short	0x0002
        /*0122*/ 	.short	0x0010
        /*0124*/ 	.byte	0x00, 0xf5, 0x21, 0x00


	//----- nvinfo : EIATTR_KPARAM_INFO
	.align		4
.L_2993:
        /*0128*/ 	.byte	0x04, 0x17
        /*012a*/ 	.short	(.L_2995 - .L_2994)
.L_2994:
        /*012c*/ 	.word	0x00000000
        /*0130*/ 	.short	0x0001
        /*0132*/ 	.short	0x0008
        /*0134*/ 	.byte	0x00, 0xf5, 0x21, 0x00


	//----- nvinfo : EIATTR_KPARAM_INFO
	.align		4
.L_2995:
        /*0138*/ 	.byte	0x04, 0x17
        /*013a*/ 	.short	(.L_2997 - .L_2996)
.L_2996:
        /*013c*/ 	.word	0x00000000
        /*0140*/ 	.short	0x0000
        /*0142*/ 	.short	0x0000
        /*0144*/ 	.byte	0x00, 0xf5, 0x21, 0x00


	//----- nvinfo : EIATTR_SPARSE_MMA_MASK
	.align		4
.L_2997:
        /*0148*/ 	.byte	0x03, 0x50
        /*014a*/ 	.short	0x0000


	//----- nvinfo : EIATTR_MAXREG_COUNT
	.align		4
        /*014c*/ 	.byte	0x03, 0x1b
        /*014e*/ 	.short	0x00ff


	//----- nvinfo : EIATTR_NUM_BARRIERS
	.align		4
        /*0150*/ 	.byte	0x02, 0x4c
        /*0152*/ 	.byte	0x01
	.zero		1


	//----- nvinfo : EIATTR_MERCURY_ISA_VERSION
	.align		4
        /*0154*/ 	.byte	0x03, 0x5f
        /*0156*/ 	.short	0x0101


	//----- nvinfo : EIATTR_VRC_CTA_INIT_COUNT
	.align		4
        /*0158*/ 	.byte	0x02, 0x4a
	.zero		1
	.zero		1


	//----- nvinfo : EIATTR_EXIT_INSTR_OFFSETS
	.align		4
        /*015c*/ 	.byte	0x04, 0x1c
        /*015e*/ 	.short	(.L_2999 - .L_2998)


	//   ....[0]....
.L_2998:
        /*0160*/ 	.word	0x00000060


	//   ....[1]....
        /*0164*/ 	.word	0x00000130


	//   ....[2]....
        /*0168*/ 	.word	0x00000d80


	//   ....[3]....
        /*016c*/ 	.word	0x0000dc00


	//   ....[4]....
        /*0170*/ 	.word	0x0000dd30


	//   ....[5]....
        /*0174*/ 	.word	0x0000ddc0


	//   ....[6]....
        /*0178*/ 	.word	0x0000de00


	//----- nvinfo : EIATTR_CRS_STACK_SIZE
	.align		4
.L_2999:
        /*017c*/ 	.byte	0x04, 0x1e
        /*017e*/ 	.short	(.L_3001 - .L_3000)
.L_3000:
        /*0180*/ 	.word	0x00000000


	//----- nvinfo : EIATTR_CBANK_PARAM_SIZE
	.align		4
.L_3001:
        /*0184*/ 	.byte	0x03, 0x19
        /*0186*/ 	.short	0x0074


	//----- nvinfo : EIATTR_PARAM_CBANK
	.align		4
        /*0188*/ 	.byte	0x04, 0x0a
        /*018a*/ 	.short	(.L_3003 - .L_3002)
	.align		4
.L_3002:
        /*018c*/ 	.word	index@(.nv.constant0._Z23gemm_half_q_half_kernelILi2ELi172ELb1ELb0ELi64EEvPK6__halfPKjS4_S2_PS0_iiiiPKtS7_iiiiiibS2_i)
        /*0190*/ 	.short	0x0380
        /*0192*/ 	.short	0x0074


	//----- nvinfo : EIATTR_SW_WAR
	.align		4
.L_3003:
        /*0194*/ 	.byte	0x04, 0x36
        /*0196*/ 	.short	(.L_3005 - .L_3004)
.L_3004:
        /*0198*/ 	.word	0x00000008
.L_3005:


//--------------------- .nv.info._Z23gemm_half_q_half_kernelILi2ELi176ELb1ELb0ELi64EEvPK6__halfPKjS4_S2_PS0_iiiiPKtS7_iiiiiibS2_i --------------------------
	.section	.nv.info._Z23gemm_half_q_half_kernelILi2ELi176ELb1ELb0ELi64EEvPK6__halfPKjS4_S2_PS0_iiiiPKtS7_iiiiiibS2_i,"",@"SHT_CUDA_INFO"
	.sectionflags	@""
	.align	4


	//----- nvinfo : EIATTR_CUDA_API_VERSION
	.align		4
        /*0000*/ 	.byte	0x04, 0x37
        /*0002*/ 	.short	(.L_3007 - .L_3006)
.L_3006:
        /*0004*/ 	.word	0x00000082


	//----- nvinfo : EIATTR_KPARAM_INFO
	.align		4
.L_3007:
        /*0008*/ 	.byte	0x04, 0x17
        /*000a*/ 	.short	(.L_3009 - .L_3008)
.L_3008:
        /*000c*/ 	.word	0x00000000
        /*0010*/ 	.short	0x0013
        /*0012*/ 	.short	0x0070
        /*0014*/ 	.byte	0x00, 0xf0, 0x11, 0x00


	//----- nvinfo : EIATTR_KPARAM_INFO
	.align		4
.L_3009:
        /*0018*/ 	.byte	0x04, 0x17
        /*001a*/ 	.short	(.L_3011 - .L_3010)
.L_3010:
        /*001c*/ 	.word	0x00000000
        /*0020*/ 	.short	0x0012
        /*0022*/ 	.short	0x0068
        /*0024*/ 	.byte	0x00, 0xf5, 0x21, 0x00


	//----- nvinfo : EIATTR_KPARAM_INFO
	.align		4
.L_3011:
        /*0028*/ 	.byte	0x04, 0x17
        /*002a*/ 	.short	(.L_3013 - .L_3012)
.L_3012:
        /*002c*/ 	.word	0x00000000
        /*0030*/ 	.short	0x0011
        /*0032*/ 	.short	0x0060
        /*0034*/ 	.byte	0x00, 0xf0, 0x05, 0x00


	//----- nvinfo : EIATTR_KPARAM_INFO
	.align		4
.L_3013:
        /*0038*/ 	.byte	0x04, 0x17
        /*003a*/ 	.short	(.L_3015 - .L_3014)
.L_3014:
        /*003c*/ 	.word	0x00000000
        /*0040*/ 	.short	0x0010
        /*0042*/ 	.short	0x005c
        /*0044*/ 	.byte	0x00, 0xf0, 0x11, 0x00


	//----- nvinfo : EIATTR_KPARAM_INFO
	.align		4
.L_3015:
        /*0048*/ 	.byte	0x04, 0x17
        /*004a*/ 	.short	(.L_3017 - .L_3016)
.L_3016:
        /*004c*/ 	.word	0x00000000
        /*0050*/ 	.short	0x000f
        /*0052*/ 	.short	0x0058
        /*0054*/ 	.byte	0x00, 0xf0, 0x11, 0x00


	//----- nvinfo : EIATTR_KPARAM_INFO
	.align		4
.L_3017:
        /*0058*/ 	.byte	0x04, 0x17
        /*005a*/ 	.short	(.L_3019 - .L_3018)
.L_3018:
        /*005c*/ 	.word	0x00000000
        /*0060*/ 	.short	0x000e
        /*0062*/ 	.short	0x0054
        /*0064*/ 	.byte	0x00, 0xf0, 0x11, 0x00


	//----- nvinfo : EIATTR_KPARAM_INFO
	.align		4
.L_3019:
        /*0068*/ 	.byte	0x04, 0x17
        /*006a*/ 	.short	(.L_3021 - .L_3020)
.L_3020:
        /*006c*/ 	.word	0x00000000
        /*0070*/ 	.short	0x000d
        /*0072*/ 	.short	0x0050
        /*0074*/ 	.byte	0x00, 0xf0, 0x11, 0x00


	//----- nvinfo : EIATTR_KPARAM_INFO
	.align		4
.L_3021:
        /*0078*/ 	.byte	0x04, 0x17
        /*007a*/ 	.short	(.L_3023 - .L_3022)
.L_3022:
        /*007c*/ 	.word	0x00000000
        /*0080*/ 	.short	0x000c
        /*0082*/ 	.short	0x004c
        /*0084*/ 	.byte	0x00, 0xf0, 0x11, 0x00


	//----- nvinfo : EIATTR_KPARAM_INFO
	.align		4
.L_3023:
        /*0088*/ 	.byte	0x04, 0x17
        /*008a*/ 	.short	(.L_3025 - .L_3024)
.L_3024:
        /*008c*/ 	.word	0x00000000
        /*0090*/ 	.short	0x000b
        /*0092*/ 	.short	0x0048
        /*0094*/ 	.byte	0x00, 0xf0, 0x11, 0x00


	//----- nvinfo : EIATTR_KPARAM_INFO
	.align		4
.L_3025:
        /*0098*/ 	.byte	0x04, 0x17
        /*009a*/ 	.short	(.L_3027 - .L_3026)
.L_3026:
        /*009c*/ 	.word	0x00000000
        /*00a0*/ 	.short	0x000a
        /*00a2*/ 	.short	0x0040
        /*00a4*/ 	.byte	0x00, 0xf5, 0x21, 0x00


	//----- nvinfo : EIATTR_KPARAM_INFO
	.align		4
.L_3027:
        /*00a8*/ 	.byte	0x04, 0x17
        /*00aa*/ 	.short	(.L_3029 - .L_3028)
.L_3028:
        /*00ac*/ 	.word	0x00000000
        /*00b0*/ 	.short	0x0009
        /*00b2*/ 	.short	0x0038
        /*00b4*/ 	.byte	0x00, 0xf5, 0x21, 0x00


	//----- nvinfo : EIATTR_KPARAM_INFO
	.align		4
.L_3029:
        /*00b8*/ 	.byte	0x04, 0x17
        /*00ba*/ 	.short	(.L_3031 - .L_3030)
.L_3030:
        /*00bc*/ 	.word	0x00000000
        /*00c0*/ 	.short	0x0008
        /*00c2*/ 	.short	0x0034
        /*00c4*/ 	.byte	0x00, 0xf0, 0x11, 0x00


	//----- nvinfo : EIATTR_KPARAM_INFO
	.align		4
.L_3031:
        /*00c8*/ 	.byte	0x04, 0x17
        /*00ca*/ 	.short	(.L_3033 - .L_3032)
.L_3032:
        /*00cc*/ 	.word	0x00000000
        /*00d0*/ 	.short	0x0007
        /*00d2*/ 	.short	0x0030
        /*00d4*/ 	.byte	0x00, 0xf0, 0x11, 0x00


	//----- nvinfo : EIATTR_KPARAM_INFO
	.align		4
.L_3033:
        /*00d8*/ 	.byte	0x04, 0x17
        /*00da*/ 	.short	(.L_3035 - .L_3034)
.L_3034:
        /*00dc*/ 	.word	0x00000000
        /*00e0*/ 	.short	0x0006
        /*00e2*/ 	.short	0x002c
        /*00e4*/ 	.byte	0x00, 0xf0, 0x11, 0x00


	//----- nvinfo : EIATTR_KPARAM_INFO
	.align		4
.L_3035:
        /*00e8*/ 	.byte	0x04, 0x17
        /*00ea*/ 	.short	(.L_3037 - .L_3036)
.L_3036:
        /*00ec*/ 	.word	0x00000000
        /*00f0*/ 	.short	0x0005
        /*00f2*/ 	.short	0x0028
        /*00f4*/ 	.byte	0x00, 0xf0, 0x11, 0x00


	//----- nvinfo : EIATTR_KPARAM_INFO
	.align		4
.L_3037:
        /*00f8*/ 	.byte	0x04, 0x17
        /*00fa*/ 	.short	(.L_3039 - .L_3038)
.L_3038:
        /*00fc*/ 	.word	0x00000000
        /*0100*/ 	.short	0x0004
        /*0102*/ 	.short	0x0020
        /*0104*/ 	.byte	0x00, 0xf5, 0x21, 0x00


	//----- nvinfo : EIATTR_KPARAM_INFO
	.align		4
.L_3039:
        /*0108*/ 	.byte	0x04, 0x17
        /*010a*/ 	.short	(.L_3041 - .L_3040)
.L_3040:
        /*010c*/ 	.word	0x00000000
        /*0110*/ 	.short	0x0003
        /*0112*/ 	.short	0x0018
        /*0114*/ 	.byte	0x00, 0xf5, 0x21, 0x00


	//----- nvinfo : EIATTR_KPARAM_INFO
	.align		4
.L_3041:
        /*0118*/ 	.byte	0x04, 0x17
        /*011a*/ 	.short	(.L_3043 - .L_3042)
.L_3042:
        /*011c*/ 	.word	0x00000000
        /*0120*/ 	.short	0x0002
        /*0122*/ 	.short	0x0010
        /*0124*/ 	.byte	0x00, 0xf5, 0x21, 0x00


	//----- nvinfo : EIATTR_KPARAM_INFO
	.align		4
.L_3043:
        /*0128*/ 	.byte	0x04, 0x17
        /*012a*/ 	.short	(.L_3045 - .L_3044)
.L_3044:
        /*012c*/ 	.word	0x00000000
        /*0130*/ 	.short	0x0001
        /*0132*/ 	.short	0x0008
        /*0134*/ 	.byte	0x00, 0xf5, 0x21, 0x00


	//----- nvinfo : EIATTR_KPARAM_INFO
	.align		4
.L_3045:
        /*0138*/ 	.byte	0x04, 0x17
        /*013a*/ 	.short	(.L_3047 - .L_3046)
.L_3046:
        /*013c*/ 	.word	0x00000000
        /*0140*/ 	.short	0x0000
        /*0142*/ 	.short	0x0000
        /*0144*/ 	.byte	0x00, 0xf5, 0x21, 0x00


	//----- nvinfo : EIATTR_SPARSE_MMA_MASK
	.align		4
.L_3047:
        /*0148*/ 	.byte	0x03, 0x50
        /*014a*/ 	.short	0x0000


	//----- nvinfo : EIATTR_MAXREG_COUNT
	.align		4
        /*014c*/ 	.byte	0x03, 0x1b
        /*014e*/ 	.short	0x00ff


	//----- nvinfo : EIATTR_NUM_BARRIERS
	.align		4
        /*0150*/ 	.byte	0x02, 0x4c
        /*0152*/ 	.byte	0x01
	.zero		1


	//----- nvinfo : EIATTR_MERCURY_ISA_VERSION
	.align		4
        /*0154*/ 	.byte	0x03, 0x5f
        /*0156*/ 	.short	0x0101


	//----- nvinfo : EIATTR_VRC_CTA_INIT_COUNT
	.align		4
        /*0158*/ 	.byte	0x02, 0x4a
	.zero		1
	.zero		1


	//----- nvinfo : EIATTR_EXIT_INSTR_OFFSETS
	.align		4
        /*015c*/ 	.byte	0x04, 0x1c
        /*015e*/ 	.short	(.L_3049 - .L_3048)


	//   ....[0]....
.L_3048:
        /*0160*/ 	.word	0x00000060


	//   ....[1]....
        /*0164*/ 	.word	0x00000140


	//   ....[2]....
        /*0168*/ 	.word	0x00000db0


	//   ....[3]....
        /*016c*/ 	.word	0x0000a1c0


	//   ....[4]....
        /*0170*/ 	.word	0x0000a2f0


	//   ....[5]....
        /*0174*/ 	.word	0x0000a380


	//   ....[6]....
        /*0178*/ 	.word	0x0000a3c0


	//----- nvinfo : EIATTR_CRS_STACK_SIZE
	.align		4
.L_3049:
        /*017c*/ 	.byte	0x04, 0x1e
        /*017e*/ 	.short	(.L_3051 - .L_3050)
.L_3050:
        /*0180*/ 	.word	0x00000000


	//----- nvinfo : EIATTR_CBANK_PARAM_SIZE
	.align		4
.L_3051:
        /*0184*/ 	.byte	0x03, 0x19
        /*0186*/ 	.short	0x0074


	//----- nvinfo : EIATTR_PARAM_CBANK
	.align		4
        /*0188*/ 	.byte	0x04, 0x0a
        /*018a*/ 	.short	(.L_3053 - .L_3052)
	.align		4
.L_3052:
        /*018c*/ 	.word	index@(.nv.constant0._Z23gemm_half_q_half_kernelILi2ELi176ELb1ELb0ELi64EEvPK6__halfPKjS4_S2_PS0_iiiiPKtS7_iiiiiibS2_i)
        /*0190*/ 	.short	0x0380
        /*0192*/ 	.short	0x0074


	//----- nvinfo : EIATTR_SW_WAR
	.align		4
.L_3053:
        /*0194*/ 	.byte	0x04, 0x36
        /*0196*/ 	.short	(.L_3055 - .L_3054)
.L_3054:
        /*0198*/ 	.word	0x00000008
.L_3055:


//--------------------- .nv.info._Z23gemm_half_q_half_kernelILi2ELi152ELb1ELb0ELi64EEvPK6__halfPKjS4_S2_PS0_iiiiPKtS7_iiiiiibS2_i --------------------------
	.section	.nv.info._Z23gemm_half_q_half_kernelILi2ELi152ELb1ELb0ELi64EEvPK6__halfPKjS4_S2_PS0_iiiiPKtS7_iiiiiibS2_i,"",@"SHT_CUDA_INFO"
	.sectionflags	@""
	.align	4


	//----- nvinfo : EIATTR_CUDA_API_VERSION
	.align		4
        /*0000*/ 	.byte	0x04, 0x37
        /*0002*/ 	.short	(.L_3057 - .L_3056)
.L_3056:
        /*0004*/ 	.word	0x00000082


	//----- nvinfo : EIATTR_KPARAM_INFO
	.align		4
.L_3057:
        /*0008*/ 	.byte	0x04, 0x17
        /*000a*/ 	.short	(.L_3059 - .L_3058)
.L_3058:
        /*000c*/ 	.word	0x00000000
        /*0010*/ 	.short	0x0013
        /*0012*/ 	.short	0x0070
        /*0014*/ 	.byte	0x00, 0xf0, 0x11, 0x00


	//----- nvinfo : EIATTR_KPARAM_INFO
	.align		4
.L_3059:
        /*0018*/ 	.byte	0x04, 0x17
        /*001a*/ 	.short	(.L_3061 - .L_3060)
.L_3060:
        /*001c*/ 	.word	0x00000000
        /*0020*/ 	.short	0x0012
        /*0022*/ 	.short	0x0068
        /*0024*/ 	.byte	0x00, 0xf5, 0x21, 0x00


	//----- nvinfo : EIATTR_KPARAM_INFO
	.align		4
.L_3061:
        /*0028*/ 	.byte	0x04, 0x17
        /*002a*/ 	.short	(.L_3063 - .L_3062)
.L_3062:
        /*002c*/ 	.word	0x00000000
        /*0030*/ 	.short	0x0011
        /*0032*/ 	.short	0x0060
        /*0034*/ 	.byte	0x00, 0xf0, 0x05, 0x00


	//----- nvinfo : EIATTR_KPARAM_INFO
	.align		4
.L_3063:
        /*0038*/ 	.byte	0x04, 0x17
        /*003a*/ 	.short	(.L_3065 - .L_3064)
.L_3064:
        /*003c*/ 	.word	0x00000000
        /*0040*/ 	.short	0x0010
        /*0042*/ 	.short	0x005c
        /*0044*/ 	.byte	0x00, 0xf0, 0x11, 0x00


	//----- nvinfo : EIATTR_KPARAM_INFO
	.align		4
.L_3065:
        /*0048*/ 	.byte	0x04, 0x17
        /*004a*/ 	.short	(.L_3067 - .L_3066)
.L_3066:
        /*004c*/ 	.word	0x00000000
        /*0050*/ 	.short	0x000f
        /*0052*/ 	.short	0x0058
        /*0054*/ 	.byte	0x00, 0xf0, 0x11, 0x00


	//----- nvinfo : EIATTR_KPARAM_INFO
	.align		4
.L_3067:
        /*0058*/ 	.byte	0x04, 0x17
        /*005a*/ 	.short	(.L_3069 - .L_3068)
.L_3068:
        /*005c*/ 	.word	0x00000000
        /*0060*/ 	.short	0x000e
        /*0062*/ 	.short	0x0054
        /*0064*/ 	.byte	0x00, 0xf0, 0x11, 0x00


	//----- nvinfo : EIATTR_KPARAM_INFO
	.align		4
.L_3069:
        /*0068*/ 	.byte	0x04, 0x17
        /*006a*/ 	.short	(.L_3071 - .L_3070)
.L_3070:
        /*006c*/ 	.word	0x00000000
        /*0070*/ 	.short	0x000d
        /*0072*/ 	.short	0x0050
        /*0074*/ 	.byte	0x00, 0xf0, 0x11, 0x00


	//----- nvinfo : EIATTR_KPARAM_INFO
	.align		4
.L_3071:
        /*0078*/ 	.byte	0x04, 0x17
        /*007a*/ 	.short	(.L_3073 - .L_3072)
.L_3072:
        /*007c*/ 	.word	0x00000000
        /*0080*/ 	.short	0x000c
        /*0082*/ 	.short	0x004c
        /*0084*/ 	.byte	0x00, 0xf0, 0x11, 0x00


	//----- nvinfo : EIATTR_KPARAM_INFO
	.align		4
.L_3073:
        /*0088*/ 	.byte	0x04, 0x17
        /*008a*/ 	.short	(.L_3075 - .L_3074)
.L_3074:
        /*008c*/ 	.word	0x00000000
        /*0090*/ 	.short	0x000b
        /*0092*/ 	.short	0x0048
        /*0094*/ 	.byte	0x00, 0xf0, 0x11, 0x00


	//----- nvinfo : EIATTR_KPARAM_INFO
	.align		4
.L_3075:
        /*0098*/ 	.byte	0x04, 0x17
        /*009a*/ 	.short	(.L_3077 - .L_3076)
.L_3076:
        /*009c*/ 	.word	0x00000000
        /*00a0*/ 	.short	0x000a
        /*00a2*/ 	.short	0x0040
        /*00a4*/ 	.byte	0x00, 0xf5, 0x21, 0x00


	//----- nvinfo : EIATTR_KPARAM_INFO
	.align		4
.L_3077:
        /*00a8*/ 	.byte	0x04, 0x17
        /*00aa*/ 	.short	(.L_3079 - .L_3078)
.L_3078:
        /*00ac*/ 	.word	0x00000000
        /*00b0*/ 	.short	0x0009
        /*00b2*/ 	.short	0x0038
        /*00b4*/ 	.byte	0x00, 0xf5, 0x21, 0x00


	//----- nvinfo : EIATTR_KPARAM_INFO
	.align		4
.L_3079:
        /*00b8*/ 	.byte	0x04, 0x17
        /*00ba*/ 	.short	(.L_3081 - .L_3080)
.L_3080:
        /*00bc*/ 	.word	0x00000000
        /*00c0*/ 	.short	0x0008
        /*00c2*/ 	.short	0x0034
        /*00c4*/ 	.byte	0x00, 0xf0, 0x11, 0x00


	//----- nvinfo : EIATTR_KPARAM_INFO
	.align		4
.L_3081:
        /*00c8*/ 	.byte	0x04, 0x17
        /*00ca*/ 	.short	(.L_3083 - .L_3082)
.L_3082:
        /*00cc*/ 	.word	0x00000000
        /*00d0*/ 	.short	0x0007
        /*00d2*/ 	.short	0x0030
        /*00d4*/ 	.byte	0x00, 0xf0, 0x11, 0x00


	//----- nvinfo : EIATTR_KPARAM_INFO
	.align		4
.L_3083:
        /*00d8*/ 	.byte	0x04, 0x17
        /*00da*/ 	.short	(.L_3085 - .L_3084)
.L_3084:
        /*00dc*/ 	.word	0x00000000
        /*00e0*/ 	.short	0x0006
        /*00e2*/ 	.short	0x002c
        /*00e4*/ 	.byte	0x00, 0xf0, 0x11, 0x00


	//----- nvinfo : EIATTR_KPARAM_INFO
	.align		4
.L_3085:
        /*00e8*/ 	.byte	0x04, 0x17
        /*00ea*/ 	.short	(.L_3087 - .L_3086)
.L_3086:
        /*00ec*/ 	.word	0x00000000
        /*00f0*/ 	.short	0x0005
        /*00f2*/ 	.short	0x0028
        /*00f4*/ 	.byte	0x00, 0xf0, 0x11, 0x00


	//----- nvinfo : EIATTR_KPARAM_INFO
	.align		4
.L_3087:
        /*00f8*/ 	.byte	0x04, 0x17
        /*00fa*/ 	.short	(.L_3089 - .L_3088)
.L_3088:
        /*00fc*/ 	.word	0x00000000
        /*0100*/ 	.short	0x0004
        /*0102*/ 	.short	0x0020
        /*0104*/ 	.byte	0x00, 0xf5, 0x21, 0x00


	//----- nvinfo : EIATTR_KPARAM_INFO
	.align		4
.L_3089:
        /*0108*/ 	.byte	0x04, 0x17
        /*010a*/ 	.short	(.L_3091 - .L_3090)
.L_3090:
        /*010c*/ 	.word	0x00000000
        /*0110*/ 	.short	0x0003
        /*0112*/ 	.short	0x0018
        /*0114*/ 	.byte	0x00, 0xf5, 0x21, 0x00


	//----- nvinfo : EIATTR_KPARAM_INFO
	.align		4
.L_3091:
        /*0118*/ 	.byte	0x04, 0x17
        /*011a*/ 	.short	(.L_3093 - .L_3092)
.L_3092:
        /*011c*/ 	.word	0x00000000
        /*0120*/ 	.short	0x0002
        /*0122*/ 	.short	0x0010
        /*0124*/ 	.byte	0x00, 0xf5, 0x21, 0x00


	//----- nvinfo : EIATTR_KPARAM_INFO
	.align		4
.L_3093:
        /*0128*/ 	.byte	0x04, 0x17
        /*012a*/ 	.short	(.L_3095 - .L_3094)
.L_3094:
        /*012c*/ 	.word	0x00000000
        /*0130*/ 	.short	0x0001
        /*0132*/ 	.short	0x0008
        /*0134*/ 	.byte	0x00, 0xf5, 0x21, 0x00


	//----- nvinfo : EIATTR_KPARAM_INFO
	.align		4
.L_3095:
        /*0138*/ 	.byte	0x04, 0x17
        /*013a*/ 	.short	(.L_3097 - .L_3096)
.L_3096:
        /*013c*/ 	.word	0x00000000
        /*0140*/ 	.short	0x0000
        /*0142*/ 	.short	0x0000
        /*0144*/ 	.byte	0x00, 0xf5, 0x21, 0x00


	//----- nvinfo : EIATTR_SPARSE_MMA_MASK
	.align		4
.L_3097:
        /*0148*/ 	.byte	0x03, 0x50
        /*014a*/ 	.short	0x0000


	//----- nvinfo : EIATTR_MAXREG_COUNT
	.align		4
        /*014c*/ 	.byte	0x03, 0x1b
        /*014e*/ 	.short	0x00ff


	//----- nvinfo : EIATTR_NUM_BARRIERS
	.align		4
        /*0150*/ 	.byte	0x02, 0x4c
        /*0152*/ 	.byte	0x01
	.zero		1


	//----- nvinfo : EIATTR_MERCURY_ISA_VERSION
	.align		4
        /*0154*/ 	.byte	0x03, 0x5f
        /*0156*/ 	.short	0x0101


	//----- nvinfo : EIATTR_VRC_CTA_INIT_COUNT
	.align		4
        /*0158*/ 	.byte	0x02, 0x4a
	.zero		1
	.zero		1


	//----- nvinfo : EIATTR_EXIT_INSTR_OFFSETS
	.align		4
        /*015c*/ 	.byte	0x04, 0x1c
        /*015e*/ 	.short	(.L_3099 - .L_3098)


	//   ....[0]....
.L_3098:
        /*0160*/ 	.word	0x00000060


	//   ....[1]....
        /*0164*/ 	.word	0x00000130


	//   ....[2]....
        /*0168*/ 	.word	0x00000d80


	//   ....[3]....
        /*016c*/ 	.word	0x0000bfc0


	//   ....[4]....
        /*0170*/ 	.word	0x0000c0f0


	//   ....[5]....
        /*0174*/ 	.word	0x0000c180


	//   ....[6]....
        /*0178*/ 	.word	0x0000c1c0


	//----- nvinfo : EIATTR_CRS_STACK_SIZE
	.align		4
.L_3099:
        /*017c*/ 	.byte	0x04, 0x1e
        /*017e*/ 	.short	(.L_3101 - .L_3100)
.L_3100:
        /*0180*/ 	.word	0x00000000


	//----- nvinfo : EIATTR_CBANK_PARAM_SIZE
	.align		4
.L_3101:
        /*0184*/ 	.byte	0x03, 0x19
        /*0186*/ 	.short	0x0074


	//----- nvinfo : EIATTR_PARAM_CBANK
	.align		4
        /*0188*/ 	.byte	0x04, 0x0a
        /*018a*/ 	.short	(.L_3103 - .L_3102)
	.align		4
.L_3102:
        /*018c*/ 	.word	index@(.nv.constant0._Z23gemm_half_q_half_kernelILi2ELi152ELb1ELb0ELi64EEvPK6__halfPKjS4_S2_PS0_iiiiPKtS7_iiiiiibS2_i)
        /*0190*/ 	.short	0x0380
        /*0192*/ 	.short	0x0074


	//----- nvinfo : EIATTR_SW_WAR
	.align		4
.L_3103:
        /*0194*/ 	.byte	0x04, 0x36
        /*0196*/ 	.short	(.L_3105 - .L_3104)
.L_3104:
        /*0198*/ 	.word	0x00000008
.L_3105:


//--------------------- .nv.info._Z23gemm_half_q_half_kernelILi2ELi140ELb1ELb0ELi64EEvPK6__halfPKjS4_S2_PS0_iiiiPKtS7_iiiiiibS2_i --------------------------
	.section	.nv.info._Z23gemm_half_q_half_kernelILi2ELi140ELb1ELb0ELi64EEvPK6__halfPKjS4_S2_PS0_iiiiPKtS7_iiiiiibS2_i,"",@"SHT_CUDA_INFO"
	.sectionflags	@""
	.align	4


	//----- nvinfo : EIATTR_CUDA_API_VERSION
	.align		4
        /*0000*/ 	.byte	0x04, 0x37
        /*0002*/ 	.short	(.L_3107 - .L_3106)
.L_3106:
        /*0004*/ 	.word	0x00000082


	//----- nvinfo : EIATTR_KPARAM_INFO
	.align		4
.L_3107:
        /*0008*/ 	.byte	0x04, 0x17
        /*000a*/ 	.short	(.L_3109 - .L_3108)
.L_3108:
        /*000c*/ 	.word	0x00000000
        /*0010*/ 	.short	0x0013
        /*0012*/ 	.short	0x0070
        /*0014*/ 	.byte	0x00, 0xf0, 0x11, 0x00


	//----- nvinfo : EIATTR_KPARAM_INFO
	.align		4
.L_3109:
        /*0018*/ 	.byte	0x04, 0x17
        /*001a*/ 	.short	(.L_3111 - .L_3110)
.L_3110:
        /*001c*/ 	.word	0x00000000
        /*0020*/ 	.short	0x0012
        /*0022*/ 	.short	0x0068
        /*0024*/ 	.byte	0x00, 0xf5, 0x21, 0x00


	//----- nvinfo : EIATTR_KPARAM_INFO
	.align		4
.L_3111:
        /*0028*/ 	.byte	0x04, 0x17
        /*002a*/ 	.short	(.L_3113 - .L_3112)
.L_3112:
        /*002c*/ 	.word	0x00000000
        /*0030*/ 	.short	0x0011
        /*0032*/ 	.short	0x0060
        /*0034*/ 	.byte	0x00, 0xf0, 0x05, 0x00


	//----- nvinfo : EIATTR_KPARAM_INFO
	.align		4
.L_3113:
        /*0038*/ 	.byte	0x04, 0x17
        /*003a*/ 	.short	(.L_3115 - .L_3114)
.L_3114:
        /*003c*/ 	.word	0x00000000
        /*0040*/ 	.short	0x0010
        /*0042*/ 	.short	0x005c
        /*0044*/ 	.byte	0x00, 0xf0, 0x11, 0x00


	//----- nvinfo : EIATTR_KPARAM_INFO
	.align		4
.L_3115:
        /*0048*/ 	.byte	0x04, 0x17
        /*004a*/ 	.short	(.L_3117 - .L_3116)
.L_3116:
        /*004c*/ 	.word	0x00000000
        /*0050*/ 	.short	0x000f
        /*0052*/ 	.short	0x0058
        /*0054*/ 	.byte	0x00, 0xf0, 0x11, 0x00


	//----- nvinfo : EIATTR_KPARAM_INFO
	.align		4
.L_3117:
        /*0058*/ 	.byte	0x04, 0x17
        /*005a*/ 	.short	(.L_3119 - .L_3118)
.L_3118:
        /*005c*/ 	.word	0x00000000
        /*0060*/ 	.short	0x000e
        /*0062*/ 	.short	0x0054
        /*0064*/ 	.byte	0x00, 0xf0, 0x11, 0x00


	//----- nvinfo : EIATTR_KPARAM_INFO
	.align		4
.L_3119:
        /*0068*/ 	.byte	0x04, 0x17
        /*006a*/ 	.short	(.L_3121 - .L_3120)
.L_3120:
        /*006c*/ 	.word	0x00000000
        /*0070*/ 	.short	0x000d
        /*0072*/ 	.short	0x0050
        /*0074*/ 	.byte	0x00, 0xf0, 0x11, 0x00


	//----- nvinfo : EIATTR_KPARAM_INFO
	.align		4
.L_3121:
        /*0078*/ 	.byte	0x04, 0x17
        /*007a*/ 	.short	(.L_3123 - .L_3122)
.L_3122:
        /*007c*/ 	.word	0x00000000
        /*0080*/ 	.short	0x000c
        /*0082*/ 	.short	0x004c
        /*0084*/ 	.byte	0x00, 0xf0, 0x11, 0x00


	//----- nvinfo : EIATTR_KPARAM_INFO
	.align		4
.L_3123:
        /*0088*/ 	.byte	0x04, 0x17
        /*008a*/ 	.short	(.L_3125 - .L_3124)
.L_3124:
        /*008c*/ 	.word	0x00000000
        /*0090*/ 	.short	0x000b
        /*0092*/ 	.short	0x0048
        /*0094*/ 	.byte	0x00, 0xf0, 0x11, 0x00


	//----- nvinfo : EIATTR_KPARAM_INFO
	.align		4
.L_3125:
        /*0098*/ 	.byte	0x04, 0x17
        /*009a*/ 	.short	(.L_3127 - .L_3126)
.L_3126:
        /*009c*/ 	.word	0x00000000
        /*00a0*/ 	.short	0x000a
        /*00a2*/ 	.short	0x0040
        /*00a4*/ 	.byte	0x00, 0xf5, 0x21, 0x00


	//----- nvinfo : EIATTR_KPARAM_INFO
	.align		4
.L_3127:
        /*00a8*/ 	.byte	0x04, 0x17
        /*00aa*/ 	.short	(.L_3129 - .L_3128)
.L_3128:
        /*00ac*/ 	.word	0x00000000
        /*00b0*/ 	.short	0x0009
        /*00b2*/ 	.short	0x0038
        /*00b4*/ 	.byte	0x00, 0xf5, 0x21, 0x00


	//----- nvinfo : EIATTR_KPARAM_INFO
	.align		4
.L_3129:
        /*00b8*/ 	.byte	0x04, 0x17
        /*00ba*/ 	.short	(.L_3131 - .L_3130)
.L_3130:
        /*00bc*/ 	.word	0x00000000
        /*00c0*/ 	.short	0x0008
        /*00c2*/ 	.short	0x0034
        /*00c4*/ 	.byte	0x00, 0xf0, 0x11, 0x00


	//----- nvinfo : EIATTR_KPARAM_INFO
	.align		4
.L_3131:
        /*00c8*/ 	.byte	0x04, 0x17
        /*00ca*/ 	.short	(.L_3133 - .L_3132)
.L_3132:
        /*00cc*/ 	.word	0x00000000
        /*00d0*/ 	.short	0x0007
        /*00d2*/ 	.short	0x0030
        /*00d4*/ 	.byte	0x00, 0xf0, 0x11, 0x00


	//----- nvinfo : EIATTR_KPARAM_INFO
	.align		4
.L_3133:
        /*00d8*/ 	.byte	0x04, 0x17
        /*00da*/ 	.short	(.L_3135 - .L_3134)
.L_3134:
        /*00dc*/ 	.word	0x00000000
        /*00e0*/ 	.short	0x0006
        /*00e2*/ 	.short	0x002c
        /*00e4*/ 	.byte	0x00, 0xf0, 0x11, 0x00


	//----- nvinfo : EIATTR_KPARAM_INFO
	.align		4
.L_3135:
        /*00e8*/ 	.byte	0x04, 0x17
        /*00ea*/ 	.short	(.L_3137 - .L_3136)
.L_3136:
        /*00ec*/ 	.word	0x00000000
        /*00f0*/ 	.short	0x0005
        /*00f2*/ 	.short	0x0028
        /*00f4*/ 	.byte	0x00, 0xf0, 0x11, 0x00


	//----- nvinfo : EIATTR_KPARAM_INFO
	.align		4
.L_3137:
        /*00f8*/ 	.byte	0x04, 0x17
        /*00fa*/ 	.short	(.L_3139 - .L_3138)
.L_3138:
        /*00fc*/ 	.word	0x00000000
        /*0100*/ 	.short	0x0004
        /*0102*/ 	.short	0x0020
        /*0104*/ 	.byte	0x00, 0xf5, 0x21, 0x00


	//----- nvinfo : EIATTR_KPARAM_INFO
	.align		4
.L_3139:
        /*0108*/ 	.byte	0x04, 0x17
        /*010a*/ 	.short	(.L_3141 - .L_3140)
.L_3140:
        /*010c*/ 	.word	0x00000000
        /*0110*/ 	.short	0x0003
        /*0112*/ 	.short	0x0018
        /*0114*/ 	.byte	0x00, 0xf5, 0x21, 0x00


	//----- nvinfo : EIATTR_KPARAM_INFO
	.align		4
.L_3141:
        /*0118*/ 	.byte	0x04, 0x17
        /*011a*/ 	.short	(.L_3143 - .L_3142)
.L_3142:
        /*011c*/ 	.word	0x00000000
        /*0120*/ 	.short	0x0002
        /*0122*/ 	.short	0x0010
        /*0124*/ 	.byte	0x00, 0xf5, 0x21, 0x00


	//----- nvinfo : EIATTR_KPARAM_INFO
	.align		4
.L_3143:
        /*0128*/ 	.byte	0x04, 0x17
        /*012a*/ 	.short	(.L_3145 - .L_3144)
.L_3144:
        /*012c*/ 	.word	0x00000000
        /*0130*/ 	.short	0x0001
        /*0132*/ 	.short	0x0008
        /*0134*/ 	.byte	0x00, 0xf5, 0x21, 0x00


	//----- nvinfo : EIATTR_KPARAM_INFO
	.align		4
.L_3145:
        /*0138*/ 	.byte	0x04, 0x17
        /*013a*/ 	.short	(.L_3147 - .L_3146)
.L_3146:
        /*013c*/ 	.word	0x00000000
        /*0140*/ 	.short	0x0000
        /*0142*/ 	.short	0x0000
        /*0144*/ 	.byte	0x00, 0xf5, 0x21, 0x00


	//----- nvinfo : EIATTR_SPARSE_MMA_MASK
	.align		4
.L_3147:
        /*0148*/ 	.byte	0x03, 0x50
        /*014a*/ 	.short	0x0000


	//----- nvinfo : EIATTR_MAXREG_COUNT
	.align		4
        /*014c*/ 	.byte	0x03, 0x1b
        /*014e*/ 	.short	0x00ff


	//----- nvinfo : EIATTR_NUM_BARRIERS
	.align		4
        /*0150*/ 	.byte	0x02, 0x4c
        /*0152*/ 	.byte	0x01
	.zero		1


	//----- nvinfo : EIATTR_MERCURY_ISA_VERSION
	.align		4
        /*0154*/ 	.byte	0x03, 0x5f
        /*0156*/ 	.short	0x0101


	//----- nvinfo : EIATTR_VRC_CTA_INIT_COUNT
	.align		4
        /*0158*/ 	.byte	0x02, 0x4a
	.zero		1
	.zero		1


	//----- nvinfo : EIATTR_EXIT_INSTR_OFFSETS
	.align		4
        /*015c*/ 	.byte	0x04, 0x1c
        /*015e*/ 	.short	(.L_3149 - .L_3148)


	//   ....[0]....
.L_3148:
        /*0160*/ 	.word	0x00000060


	//   ....[1]....
        /*0164*/ 	.word	0x00000130


	//   ....[2]....
        /*0168*/ 	.word	0x00000d80


	//   ....[3]....
        /*016c*/ 	.word	0x0000be00


	//   ....[4]....
        /*0170*/ 	.word	0x0000bf30


	//   ....[5]....
        /*0174*/ 	.word	0x0000bfc0


	//   ....[6]....
        /*0178*/ 	.word	0x0000c000


	//----- nvinfo : EIATTR_CRS_STACK_SIZE
	.align		4
.L_3149:
        /*017c*/ 	.byte	0x04, 0x1e
        /*017e*/ 	.short	(.L_3151 - .L_3150)
.L_3150:
        /*0180*/ 	.word	0x00000000


	//----- nvinfo : EIATTR_CBANK_PARAM_SIZE
	.align		4
.L_3151:
        /*0184*/ 	.byte	0x03, 0x19
        /*0186*/ 	.short	0x0074


	//----- nvinfo : EIATTR_PARAM_CBANK
	.align		4
        /*0188*/ 	.byte	0x04, 0x0a
        /*018a*/ 	.short	(.L_3153 - .L_3152)
	.align		4
.L_3152:
        /*018c*/ 	.word	index@(.nv.constant0._Z23gemm_half_q_half_kernelILi2ELi140ELb1ELb0ELi64EEvPK6__halfPKjS4_S2_PS0_iiiiPKtS7_iiiiiibS2_i)
        /*0190*/ 	.short	0x0380
        /*0192*/ 	.short	0x0074


	//----- nvinfo : EIATTR_SW_WAR
	.align		4
.L_3153:
        /*0194*/ 	.byte	0x04, 0x36
        /*0196*/ 	.short	(.L_3155 - .L_3154)
.L_3154:
        /*0198*/ 	.word	0x00000008
.L_3155:


//--------------------- .nv.info._Z23gemm_half_q_half_kernelILi2ELi20ELb1ELb0ELi64EEvPK6__halfPKjS4_S2_PS0_iiiiPKtS7_iiiiiibS2_i --------------------------
	.section	.nv.info._Z23gemm_half_q_half_kernelILi2ELi20ELb1ELb0ELi64EEvPK6__halfPKjS4_S2_PS0_iiiiPKtS7_iiiiiibS2_i,"",@"SHT_CUDA_INFO"
	.sectionflags	@""
	.align	4


	//----- nvinfo : EIATTR_CUDA_API_VERSION
	.align		4
        /*0000*/ 	.byte	0x04, 0x37
        /*0002*/ 	.short	(.L_3157 - .L_3156)
.L_3156:
        /*0004*/ 	.word	0x00000082


	//----- nvinfo : EIATTR_KPARAM_INFO
	.align		4
.L_3157:
        /*0008*/ 	.byte	0x04, 0x17
        /*000a*/ 	.short	(.L_3159 - .L_3158)
.L_3158:
        /*000c*/ 	.word	0x00000000
        /*0010*/ 	.short	0x0013
        /*0012*/ 	.short	0x0070
        /*0014*/ 	.byte	0x00, 0xf0, 0x11, 0x00


	//----- nvinfo : EIATTR_KPARAM_INFO
	.align		4
.L_3159:
        /*0018*/ 	.byte	0x04, 0x17
        /*001a*/ 	.short	(.L_3161 - .L_3160)
.L_3160:
        /*001c*/ 	.word	0x00000000
        /*0020*/ 	.short	0x0012
        /*0022*/ 	.short	0x0068
        /*0024*/ 	.byte	0x00, 0xf5, 0x21, 0x00


	//----- nvinfo : EIATTR_KPARAM_INFO
	.align		4
.L_3161:
        /*0028*/ 	.byte	0x04, 0x17
        /*002a*/ 	.short	(.L_3163 - .L_3162)
.L_3162:
        /*002c*/ 	.word	0x00000000
        /*0030*/ 	.short	0x0011
        /*0032*/ 	.short	0x0060
        /*0034*/ 	.byte	0x00, 0xf0, 0x05, 0x00


	//----- nvinfo : EIATTR_KPARAM_INFO
	.align		4
.L_3163:
        /*0038*/ 	.byte	0x04, 0x17
        /*003a*/ 	.short	(.L_3165 - .L_3164)
.L_3164:
        /*003c*/ 	.word	0x00000000
        /*0040*/ 	.short	0x0010
        /*0042*/ 	.short	0x005c
        /*0044*/ 	.byte	0x00, 0xf0, 0x11, 0x00


	//----- nvinfo : EIATTR_KPARAM_INFO
	.align		4
.L_3165:
        /*0048*/ 	.byte	0x04, 0x17
        /*004a*/ 	.short	(.L_3167 - .L_3166)
.L_3166:
        /*004c*/ 	.word	0x00000000
        /*0050*/ 	.short	0x000f
        /*0052*/ 	.short	0x0058
        /*0054*/ 	.byte	0x00, 0xf0, 0x11, 0x00


	//----- nvinfo : EIATTR_KPARAM_INFO
	.align		4
.L_3167:
        /*0058*/ 	.byte	0x04, 0x17
        /*005a*/ 	.short	(.L_3169 - .L_3168)
.L_3168:
        /*005c*/ 	.word	0x00000000
        /*0060*/ 	.short	0x000e
        /*0062*/ 	.short	0x0054
        /*0064*/ 	.byte	0x00, 0xf0, 0x11, 0x00


	//----- nvinfo : EIATTR_KPARAM_INFO
	.align		4
.L_3169:
        /*0068*/ 	.byte	0x04, 0x17
        /*006a*/ 	.short	(.L_3171 - .L_3170)
.L_3170:
        /*006c*/ 	.word	0x00000000
        /*0070*/ 	.short	0x000d
        /*0072*/ 	.short	0x0050
        /*0074*/ 	.byte	0x00, 0xf0, 0x11, 0x00


	//----- nvinfo : EIATTR_KPARAM_INFO
	.align		4
.L_3171:
        /*0078*/ 	.byte	0x04, 0x17
        /*007a*/ 	.short	(.L_3173 - .L_3172)
.L_3172:
        /*007c*/ 	.word	0x00000000
        /*0080*/ 	.short	0x000c
        /*0082*/ 	.short	0x004c
        /*0084*/ 	.byte	0x00, 0xf0, 0x11, 0x00


	//----- nvinfo : EIATTR_KPARAM_INFO
	.align		4
.L_3173:
        /*0088*/ 	.byte	0x04, 0x17
        /*008a*/ 	.short	(.L_3175 - .L_3174)
.L_3174:
        /*008c*/ 	.word	0x00000000
        /*0090*/ 	.short	0x000b
        /*0092*/ 	.short	0x0048
        /*0094*/ 	.byte	0x00, 0xf0, 0x11, 0x00


	//----- nvinfo : EIATTR_KPARAM_INFO
	.align		4
.L_3175:
        /*0098*/ 	.byte	0x04, 0x17
        /*009a*/ 	.short	(.L_3177 - .L_3176)
.L_3176:
        /*009c*/ 	.word	0x00000000
        /*00a0*/ 	.short	0x000a
        /*00a2*/ 	.short	0x0040
        /*00a4*/ 	.byte	0x00, 0xf5, 0x21, 0x00


	//----- nvinfo : EIATTR_KPARAM_INFO
	.align		4
.L_3177:
        /*00a8*/ 	.byte	0x04, 0x17
        /*00aa*/ 	.short	(.L_3179 - .L_3178)
.L_3178:
        /*00ac*/ 	.word	0x00000000
        /*00b0*/ 	.short	0x0009
        /*00b2*/ 	.short	0x0038
        /*00b4*/ 	.byte	0x00, 0xf5, 0x21, 0x00


	//----- nvinfo : EIATTR_KPARAM_INFO
	.align		4
.L_3179:
        /*00b8*/ 	.byte	0x04, 0x17
        /*00ba*/ 	.short	(.L_3181 - .L_3180)
.L_3180:
        /*00bc*/ 	.word	0x00000000
        /*00c0*/ 	.short	0x0008
        /*00c2*/ 	.short	0x0034
        /*00c4*/ 	.byte	0x00, 0xf0, 0x11, 0x00


	//----- nvinfo : EIATTR_KPARAM_INFO
	.align		4
.L_3181:
        /*00c8*/ 	.byte	0x04, 0x17
        /*00ca*/ 	.short	(.L_3183 - .L_3182)
.L_3182:
        /*00cc*/ 	.word	0x00000000
        /*00d0*/ 	.short	0x0007
        /*00d2*/ 	.short	0x0030
        /*00d4*/ 	.byte	0x00, 0xf0, 0x11, 0x00


	//----- nvinfo : EIATTR_KPARAM_INFO
	.align		4
.L_3183:
        /*00d8*/ 	.byte	0x04, 0x17
        /*00da*/ 	.short	(.L_3185 - .L_3184)
.L_3184:
        /*00dc*/ 	.word	0x00000000
        /*00e0*/ 	.short	0x0006
        /*00e2*/ 	.short	0x002c
        /*00e4*/ 	.byte	0x00, 0xf0, 0x11, 0x00


	//----- nvinfo : EIATTR_KPARAM_INFO
	.align		4
.L_3185:
        /*00e8*/ 	.byte	0x04, 0x17
        /*00ea*/ 	.short	(.L_3187 - .L_3186)
.L_3186:
        /*00ec*/ 	.word	0x00000000
        /*00f0*/ 	.short	0x0005
        /*00f2*/ 	.short	0x0028
        /*00f4*/ 	.byte	0x00, 0xf0, 0x11, 0x00


	//----- nvinfo : EIATTR_KPARAM_INFO
	.align		4
.L_3187:
        /*00f8*/ 	.byte	0x04, 0x17
        /*00fa*/ 	.short	(.L_3189 - .L_3188)
.L_3188:
        /*00fc*/ 	.word	0x00000000
        /*0100*/ 	.short	0x0004
        /*0102*/ 	.short	0x0020
        /*0104*/ 	.byte	0x00, 0xf5, 0x21, 0x00


	//----- nvinfo : EIATTR_KPARAM_INFO
	.align		4
.L_3189:
        /*0108*/ 	.byte	0x04, 0x17
        /*010a*/ 	.short	(.L_3191 - .L_3190)
.L_3190:
        /*010c*/ 	.word	0x00000000
        /*0110*/ 	.short	0x0003
        /*0112*/ 	.short	0x0018
        /*0114*/ 	.byte	0x00, 0xf5, 0x21, 0x00


	//----- nvinfo : EIATTR_KPARAM_INFO
	.align		4
.L_3191:
        /*0118*/ 	.byte	0x04, 0x17
        /*011a*/ 	.short	(.L_3193 - .L_3192)
.L_3192:
        /*011c*/ 	.word	0x00000000
        /*0120*/ 	.short	0x0002
        /*0122*/ 	.short	0x0010
        /*0124*/ 	.byte	0x00, 0xf5, 0x21, 0x00


	//----- nvinfo : EIATTR_KPARAM_INFO
	.align		4
.L_3193:
        /*0128*/ 	.byte	0x04, 0x17
        /*012a*/ 	.short	(.L_3195 - .L_3194)
.L_3194:
        /*012c*/ 	.word	0x00000000
        /*0130*/ 	.short	0x0001
        /*0132*/ 	.short	0x0008
        /*0134*/ 	.byte	0x00, 0xf5, 0x21, 0x00


	//----- nvinfo : EIATTR_KPARAM_INFO
	.align		4
.L_3195:
        /*0138*/ 	.byte	0x04, 0x17
        /*013a*/ 	.short	(.L_3197 - .L_3196)
.L_3196:
        /*013c*/ 	.word	0x00000000
        /*0140*/ 	.short	0x0000
        /*0142*/ 	.short	0x0000
        /*0144*/ 	.byte	0x00, 0xf5, 0x21, 0x00


	//----- nvinfo : EIATTR_SPARSE_MMA_MASK
	.align		4
.L_3197:
        /*0148*/ 	.byte	0x03, 0x50
        /*014a*/ 	.short	0x0000


	//----- nvinfo : EIATTR_MAXREG_COUNT
	.align		4
        /*014c*/ 	.byte	0x03, 0x1b
        /*014e*/ 	.short	0x00ff


	//----- nvinfo : EIATTR_NUM_BARRIERS
	.align		4
        /*0150*/ 	.byte	0x02, 0x4c
        /*0152*/ 	.byte	0x01
	.zero		1


	//----- nvinfo : EIATTR_MERCURY_ISA_VERSION
	.align		4
        /*0154*/ 	.byte	0x03, 0x5f
        /*0156*/ 	.short	0x0101


	//----- nvinfo : EIATTR_VRC_CTA_INIT_COUNT
	.align		4
        /*0158*/ 	.byte	0x02, 0x4a
	.zero		1
	.zero		1


	//----- nvinfo : EIATTR_EXIT_INSTR_OFFSETS
	.align		4
        /*015c*/ 	.byte	0x04, 0x1c
        /*015e*/ 	.short	(.L_3199 - .L_3198)


	//   ....[0]....
.L_3198:
        /*0160*/ 	.word	0x00000060


	//   ....[1]....
        /*0164*/ 	.word	0x00000130


	//   ....[2]....
        /*0168*/ 	.word	0x00000d80


	//   ....[3]....
        /*016c*/ 	.word	0x00005230


	//   ....[4]....
        /*0170*/ 	.word	0x00005360


	//   ....[5]....
        /*0174*/ 	.word	0x00005400


	//   ....[6]....
        /*0178*/ 	.word	0x00005440


	//----- nvinfo : EIATTR_CRS_STACK_SIZE
	.align		4
.L_3199:
        /*017c*/ 	.byte	0x04, 0x1e
        /*017e*/ 	.short	(.L_3201 - .L_3200)
.L_3200:
        /*0180*/ 	.word	0x00000000


	//----- nvinfo : EIATTR_CBANK_PARAM_SIZE
	.align		4
.L_3201:
        /*0184*/ 	.byte	0x03, 0x19
        /*0186*/ 	.short	0x0074


	//----- nvinfo : EIATTR_PARAM_CBANK
	.align		4
        /*0188*/ 	.byte	0x04, 0x0a
        /*018a*/ 	.short	(.L_3203 - .L_3202)
	.align		4
.L_3202:
        /*018c*/ 	.word	index@(.nv.constant0._Z23gemm_half_q_half_kernelILi2ELi20ELb1ELb0ELi64EEvPK6__halfPKjS4_S2_PS0_iiiiPKtS7_iiiiiibS2_i)
        /*0190*/ 	.short	0x0380
        /*0192*/ 	.short	0x0074


	//----- nvinfo : EIATTR_SW_WAR
	.align		4
.L_3203:
        /*0194*/ 	.byte	0x04, 0x36
        /*0196*/ 	.short	(.L_3205 - .L_3204)
.L_3204:
        /*0198*/ 	.word	0x00000008
.L_3205:


//--------------------- .nv.info._Z23gemm_half_q_half_kernelILi2ELi38ELb1ELb0ELi64EEvPK6__halfPKjS4_S2_PS0_iiiiPKtS7_iiiiiibS2_i --------------------------
	.section	.nv.info._Z23gemm_half_q_half_kernelILi2ELi38ELb1ELb0ELi64EEvPK6__halfPKjS4_S2_PS0_iiiiPKtS7_iiiiiibS2_i,"",@"SHT_CUDA_INFO"
	.sectionflags	@""
	.align	4


	//----- nvinfo : EIATTR_CUDA_API_VERSION
	.align		4
        /*0000*/ 	.byte	0x04, 0x37
        /*0002*/ 	.short	(.L_3207 - .L_3206)
.L_3206:
        /*0004*/ 	.word	0x00000082


	//----- nvinfo : EIATTR_KPARAM_INFO
	.align		4
.L_3207:
        /*0008*/ 	.byte	0x04, 0x17
        /*000a*/ 	.short	(.L_3209 - .L_3208)
.L_3208:
        /*000c*/ 	.word	0x00000000
        /*0010*/ 	.short	0x0013
        /*0012*/ 	.short	0x0070
        /*0014*/ 	.byte	0x00, 0xf0, 0x11, 0x00


	//----- nvinfo : EIATTR_KPARAM_INFO
	.align		4
.L_3209:
        /*0018*/ 	.byte	0x04, 0x17
        /*001a*/ 	.short	(.L_3211 - .L_3210)
.L_3210:
        /*001c*/ 	.word	0x00000000
        /*0020*/ 	.short	0x0012
        /*0022*/ 	.short	0x0068
        /*0024*/ 	.byte	0x00, 0xf5, 0x21, 0x00


	//----- nvinfo : EIATTR_KPARAM_INFO
	.align		4
.L_3211:
        /*0028*/ 	.byte	0x04, 0x17
        /*002a*/ 	.short	(.L_3213 - .L_3212)
.L_3212:
        /*002c*/ 	.word	0x00000000
        /*0030*/ 	.short	0x0011
        /*0032*/ 	.short	0x0060
        /*0034*/ 	.byte	0x00, 0xf0, 0x05, 0x00


	//----- nvinfo : EIATTR_KPARAM_INFO
	.align		4
.L_3213:
        /*0038*/ 	.byte	0x04, 0x17
        /*003a*/ 	.short	(.L_3215 - .L_3214)
.L_3214:
        /*003c*/ 	.word	0x00000000
        /*0040*/ 	.short	0x0010
        /*0042*/ 	.short	0x005c
        /*0044*/ 	.byte	0x00, 0xf0, 0x11, 0x00


	//----- nvinfo : EIATTR_KPARAM_INFO
	.align		4
.L_3215:
        /*0048*/ 	.byte	0x04, 0x17
        /*004a*/ 	.short	(.L_3217 - .L_3216)
.L_3216:
        /*004c*/ 	.word	0x00000000
        /*0050*/ 	.short	0x000f
        /*0052*/ 	.short	0x0058
        /*0054*/ 	.byte	0x00, 0xf0, 0x11, 0x00


	//----- nvinfo : EIATTR_KPARAM_INFO
	.align		4
.L_3217:
        /*0058*/ 	.byte	0x04, 0x17
        /*005a*/ 	.short	(.L_3219 - .L_3218)
.L_3218:
        /*005c*/ 	.word	0x00000000
        /*0060*/ 	.short	0x000e
        /*0062*/ 	.short	0x0054
        /*0064*/ 	.byte	0x00, 0xf0, 0x11, 0x00


	//----- nvinfo : EIATTR_KPARAM_INFO
	.align		4
.L_3219:
        /*0068*/ 	.byte	0x04, 0x17
        /*006a*/ 	.short	(.L_3221 - .L_3220)
.L_3220:
        /*006c*/ 	.word	0x00000000
        /*0070*/ 	.short	0x000d
        /*0072*/ 	.short	0x0050
        /*0074*/ 	.byte	0x00, 0xf0, 0x11, 0x00


	//----- nvinfo : EIATTR_KPARAM_INFO
	.align		4
.L_3221:
        /*0078*/ 	.byte	0x04, 0x17
        /*007a*/ 	.short	(.L_3223 - .L_3222)
.L_3222:
        /*007c*/ 	.word	0x00000000
        /*0080*/ 	.short	0x000c
        /*0082*/ 	.short	0x004c
        /*0084*/ 	.byte	0x00, 0xf0, 0x11, 0x00


	//----- nvinfo : EIATTR_KPARAM_INFO
	.align		4
.L_3223:
        /*0088*/ 	.byte	0x04, 0x17
        /*008a*/ 	.short	(.L_3225 - .L_3224)
.L_3224:
        /*008c*/ 	.word	0x00000000
        /*0090*/ 	.short	0x000b
        /*0092*/ 	.short	0x0048
        /*0094*/ 	.byte	0x00, 0xf0, 0x11, 0x00


	//----- nvinfo : EIATTR_KPARAM_INFO
	.align		4
.L_3225:
        /*0098*/ 	.byte	0x04, 0x17
        /*009a*/ 	.short	(.L_3227 - .L_3226)
.L_3226:
        /*009c*/ 	.word	0x00000000
        /*00a0*/ 	.short	0x000a
        /*00a2*/ 	.short	0x0040
        /*00a4*/ 	.byte	0x00, 0xf5, 0x21, 0x00


	//----- nvinfo : EIATTR_KPARAM_INFO
	.align		4
.L_3227:
        /*00a8*/ 	.byte	0x04, 0x17
        /*00aa*/ 	.short	(.L_3229 - .L_3228)
.L_3228:
        /*00ac*/ 	.word	0x00000000
        /*00b0*/ 	.short	0x0009
        /*00b2*/ 	.short	0x0038
        /*00b4*/ 	.byte	0x00, 0xf5, 0x21, 0x00


	//----- nvinfo : EIATTR_KPARAM_INFO
	.align		4
.L_3229:
        /*00b8*/ 	.byte	0x04, 0x17
        /*00ba*/ 	.short	(.L_3231 - .L_3230)
.L_3230:
        /*00bc*/ 	.word	0x00000000
        /*00c0*/ 	.short	0x0008
        /*00c2*/ 	.short	0x0034
        /*00c4*/ 	.byte	0x00, 0xf0, 0x11, 0x00


	//----- nvinfo : EIATTR_KPARAM_INFO
	.align		4
.L_3231:
        /*00c8*/ 	.byte	0x04, 0x17
        /*00ca*/ 	.short	(.L_3233 - .L_3232)
.L_3232:
        /*00cc*/ 	.word	0x00000000
        /*00d0*/ 	.short	0x0007
        /*00d2*/ 	.short	0x0030
        /*00d4*/ 	.byte	0x00, 0xf0, 0x11, 0x00


	//----- nvinfo : EIATTR_KPARAM_INFO
	.align		4
.L_3233:
        /*00d8*/ 	.byte	0x04, 0x17
        /*00da*/ 	.short	(.L_3235 - .L_3234)
.L_3234:
        /*00dc*/ 	.word	0x00000000
        /*00e0*/ 	.short	0x0006
        /*00e2*/ 	.short	0x002c
        /*00e4*/ 	.byte	0x00, 0xf0, 0x11, 0x00


	//----- nvinfo : EIATTR_KPARAM_INFO
	.align		4
.L_3235:
        /*00e8*/ 	.byte	0x04, 0x17
        /*00ea*/ 	.short	(.L_3237 - .L_3236)
.L_3236:
        /*00ec*/ 	.word	0x00000000
        /*00f0*/ 	.short	0x0005
        /*00f2*/ 	.short	0x0028
        /*00f4*/ 	.byte	0x00, 0xf0, 0x11, 0x00


	//----- nvinfo : EIATTR_KPARAM_INFO
	.align		4
.L_3237:
        /*00f8*/ 	.byte	0x04, 0x17
        /*00fa*/ 	.short	(.L_3239 - .L_3238)
.L_3238:
        /*00fc*/ 	.word	0x00000000
        /*0100*/ 	.short	0x0004
        /*0102*/ 	.short	0x0020
        /*0104*/ 	.byte	0x00, 0xf5, 0x21, 0x00


	//----- nvinfo : EIATTR_KPARAM_INFO
	.align		4
.L_3239:
        /*0108*/ 	.byte	0x04, 0x17
        /*010a*/ 	.short	(.L_3241 - .L_3240)
.L_3240:
        /*010c*/ 	.word	0x00000000
        /*0110*/ 	.short	0x0003
        /*0112*/ 	.short	0x0018
        /*0114*/ 	.byte	0x00, 0xf5, 0x21, 0x00


	//----- nvinfo : EIATTR_KPARAM_INFO
	.align		4
.L_3241:
        /*0118*/ 	.byte	0x04, 0x17
        /*011a*/ 	.short	(.L_3243 - .L_3242)
.L_3242:
        /*011c*/ 	.word	0x00000000
        /*0120*/ 	.short	0x0002
        /*0122*/ 	.short	0x0010
        /*0124*/ 	.byte	0x00, 0xf5, 0x21, 0x00


	//----- nvinfo : EIATTR_KPARAM_INFO
	.align		4
.L_3243:
        /*0128*/ 	.byte	0x04, 0x17
        /*012a*/ 	.short	(.L_3245 - .L_3244)
.L_3244:
        /*012c*/ 	.word	0x00000000
        /*0130*/ 	.short	0x0001
        /*0132*/ 	.short	0x0008
        /*0134*/ 	.byte	0x00, 0xf5, 0x21, 0x00


	//----- nvinfo : EIATTR_KPARAM_INFO
	.align		4
.L_3245:
        /*0138*/ 	.byte	0x04, 0x17
        /*013a*/ 	.short	(.L_3247 - .L_3246)
.L_3246:
        /*013c*/ 	.word	0x00000000
        /*0140*/ 	.short	0x0000
        /*0142*/ 	.short	0x0000
        /*0144*/ 	.byte	0x00, 0xf5, 0x21, 0x00


	//----- nvinfo : EIATTR_SPARSE_MMA_MASK
	.align		4
.L_3247:
        /*0148*/ 	.byte	0x03, 0x50
        /*014a*/ 	.short	0x0000


	//----- nvinfo : EIATTR_MAXREG_COUNT
	.align		4
        /*014c*/ 	.byte	0x03, 0x1b
        /*014e*/ 	.short	0x00ff


	//----- nvinfo : EIATTR_NUM_BARRIERS
	.align		4
        /*0150*/ 	.byte	0x02, 0x4c
        /*0152*/ 	.byte	0x01
	.zero		1


	//----- nvinfo : EIATTR_MERCURY_ISA_VERSION
	.align		4
        /*0154*/ 	.byte	0x03, 0x5f
        /*0156*/ 	.short	0x0101


	//----- nvinfo : EIATTR_VRC_CTA_INIT_COUNT
	.align		4
        /*0158*/ 	.byte	0x02, 0x4a
	.zero		1
	.zero		1


	//----- nvinfo : EIATTR_EXIT_INSTR_OFFSETS
	.align		4
        /*015c*/ 	.byte	0x04, 0x1c
        /*015e*/ 	.short	(.L_3249 - .L_3248)


	//   ....[0]....
.L_3248:
        /*0160*/ 	.word	0x00000060


	//   ....[1]....
        /*0164*/ 	.word	0x00000140


	//   ....[2]....
        /*0168*/ 	.word	0x00000da0


	//   ....[3]....
        /*016c*/ 	.word	0x00006460


	//   ....[4]....
        /*0170*/ 	.word	0x000065a0


	//   ....[5]....
        /*0174*/ 	.word	0x00006630


	//   ....[6]....
        /*0178*/ 	.word	0x00006670


	//----- nvinfo : EIATTR_CRS_STACK_SIZE
	.align		4
.L_3249:
        /*017c*/ 	.byte	0x04, 0x1e
        /*017e*/ 	.short	(.L_3251 - .L_3250)
.L_3250:
        /*0180*/ 	.word	0x00000000


	//----- nvinfo : EIATTR_CBANK_PARAM_SIZE
	.align		4
.L_3251:
        /*0184*/ 	.byte	0x03, 0x19
        /*0186*/ 	.short	0x0074


	//----- nvinfo : EIATTR_PARAM_CBANK
	.align		4
        /*0188*/ 	.byte	0x04, 0x0a
        /*018a*/ 	.short	(.L_3253 - .L_3252)
	.align		4
.L_3252:
        /*018c*/ 	.word	index@(.nv.constant0._Z23gemm_half_q_half_kernelILi2ELi38ELb1ELb0ELi64EEvPK6__halfPKjS4_S2_PS0_iiiiPKtS7_iiiiiibS2_i)
        /*0190*/ 	.short	0x0380
        /*0192*/ 	.short	0x0074


	//----- nvinfo : EIATTR_SW_WAR
	.align		4
.L_3253:
        /*0194*/ 	.byte	0x04, 0x36
        /*0196*/ 	.short	(.L_3255 - .L_3254)
.L_3254:
        /*0198*/ 	.word	0x00000008
.L_3255:


//--------------------- .nv.info._Z23gemm_half_q_half_kernelILi2ELi128ELb1ELb0ELi64EEvPK6__halfPKjS4_S2_PS0_iiiiPKtS7_iiiiiibS2_i --------------------------
	.section	.nv.info._Z23gemm_half_q_half_kernelILi2ELi128ELb1ELb0ELi64EEvPK6__halfPKjS4_S2_PS0_iiiiPKtS7_iiiiiibS2_i,"",@"SHT_CUDA_INFO"
	.sectionflags	@""
	.align	4


	//----- nvinfo : EIATTR_CUDA_API_VERSION
	.align		4
        /*0000*/ 	.byte	0x04, 0x37
        /*0002*/ 	.short	(.L_3257 - .L_3256)
.L_3256:
        /*0004*/ 	.word	0x00000082


	//----- nvinfo : EIATTR_KPARAM_INFO
	.align		4
.L_3257:
        /*0008*/ 	.byte	0x04, 0x17
        /*000a*/ 	.short	(.L_3259 - .L_3258)
.L_3258:
        /*000c*/ 	.word	0x00000000
        /*0010*/ 	.short	0x0013
        /*0012*/ 	.short	0x0070
        /*0014*/ 	.byte	0x00, 0xf0, 0x11, 0x00


	//----- nvinfo : EIATTR_KPARAM_INFO
	.align		4
.L_3259:
        /*0018*/ 	.byte	0x04, 0x17
        /*001a*/ 	.short	(.L_3261 - .L_3260)
.L_3260:
        /*001c*/ 	.word	0x00000000
        /*0020*/ 	.short	0x0012
        /*0022*/ 	.short	0x0068
        /*0024*/ 	.byte	0x00, 0xf5, 0x21, 0x00


	//----- nvinfo : EIATTR_KPARAM_INFO
	.align		4
.L_3261:
        /*0028*/ 	.byte	0x04, 0x17
        /*002a*/ 	.short	(.L_3263 - .L_3262)
.L_3262:
        /*002c*/ 	.word	0x00000000
        /*0030*/ 	.short	0x0011
        /*0032*/ 	.short	0x0060
        /*0034*/ 	.byte	0x00, 0xf0, 0x05, 0x00


	//----- nvinfo : EIATTR_KPARAM_INFO
	.align		4
.L_3263:
        /*0038*/ 	.byte	0x04, 0x17
        /*003a*/ 	.short	(.L_3265 - .L_3264)
.L_3264:
        /*003c*/ 	.word	0x00000000
        /*0040*/ 	.short	0x0010
        /*0042*/ 	.short	0x005c
        /*0044*/ 	.byte	0x00, 0xf0, 0x11, 0x00


	//----- nvinfo : EIATTR_KPARAM_INFO
	.align		4
.L_3265:
        /*0048*/ 	.byte	0x04, 0x17
        /*004a*/ 	.short	(.L_3267 - .L_3266)
.L_3266:
        /*004c*/ 	.word	0x00000000
        /*0050*/ 	.short	0x000f
        /*0052*/ 	.short	0x0058
        /*0054*/ 	.byte	0x00, 0xf0, 0x11, 0x00


	//----- nvinfo : EIATTR_KPARAM_INFO
	.align		4
.L_3267:
        /*0058*/ 	.byte	0x04, 0x17
        /*005a*/ 	.short	(.L_3269 - .L_3268)
.L_3268:
        /*005c*/ 	.word	0x00000000
        /*0060*/ 	.short	0x000e
        /*0062*/ 	.short	0x0054
        /*0064*/ 	.byte	0x00, 0xf0, 0x11, 0x00


	//----- nvinfo : EIATTR_KPARAM_INFO
	.align		4
.L_3269:
        /*0068*/ 	.byte	0x04, 0x17
        /*006a*/ 	.short	(.L_3271 - .L_3270)
.L_3270:
        /*006c*/ 	.word	0x00000000
        /*0070*/ 	.short	0x000d
        /*0072*/ 	.short	0x0050
        /*0074*/ 	.byte	0x00, 0xf0, 0x11, 0x00


	//----- nvinfo : EIATTR_KPARAM_INFO
	.align		4
.L_3271:
        /*0078*/ 	.byte	0x04, 0x17
        /*007a*/ 	.short	(.L_3273 - .L_3272)
.L_3272:
        /*007c*/ 	.word	0x00000000
        /*0080*/ 	.short	0x000c
        /*0082*/ 	.short	0x004c
        /*0084*/ 	.byte	0x00, 0xf0, 0x11, 0x00


	//----- nvinfo : EIATTR_KPARAM_INFO
	.align		4
.L_3273:
        /*0088*/ 	.byte	0x04, 0x17
        /*008a*/ 	.short	(.L_3275 - .L_3274)
.L_3274:
        /*008c*/ 	.word	0x00000000
        /*0090*/ 	.short	0x000b
        /*0092*/ 	.short	0x0048
        /*0094*/ 	.byte	0x00, 0xf0, 0x11, 0x00


	//----- nvinfo : EIATTR_KPARAM_INFO
	.align		4
.L_3275:
        /*0098*/ 	.byte	0x04, 0x17
        /*009a*/ 	.short	(.L_3277 - .L_3276)
.L_3276:
        /*009c*/ 	.word	0x00000000
        /*00a0*/ 	.short	0x000a
        /*00a2*/ 	.short	0x0040
        /*00a4*/ 	.byte	0x00, 0xf5, 0x21, 0x00


	//----- nvinfo : EIATTR_KPARAM_INFO
	.align		4
.L_3277:
        /*00a8*/ 	.byte	0x04, 0x17
        /*00aa*/ 	.short	(.L_3279 - .L_3278)
.L_3278:
        /*00ac*/ 	.word	0x00000000
        /*00b0*/ 	.short	0x0009
        /*00b2*/ 	.short	0x0038
        /*00b4*/ 	.byte	0x00, 0xf5, 0x21, 0x00


	//----- nvinfo : EIATTR_KPARAM_INFO
	.align		4
.L_3279:
        /*00b8*/ 	.byte	0x04, 0x17
        /*00ba*/ 	.short	(.L_3281 - .L_3280)
.L_3280:
        /*00bc*/ 	.word	0x00000000
        /*00c0*/ 	.short	0x0008
        /*00c2*/ 	.short	0x0034
        /*00c4*/ 	.byte	0x00, 0xf0, 0x11, 0x00


	//----- nvinfo : EIATTR_KPARAM_INFO
	.align		4
.L_3281:
        /*00c8*/ 	.byte	0x04, 0x17
        /*00ca*/ 	.short	(.L_3283 - .L_3282)
.L_3282:
        /*00cc*/ 	.word	0x00000000
        /*00d0*/ 	.short	0x0007
        /*00d2*/ 	.short	0x0030
        /*00d4*/ 	.byte	0x00, 0xf0, 0x11, 0x00


	//----- nvinfo : EIATTR_KPARAM_INFO
	.align		4
.L_3283:
        /*00d8*/ 	.byte	0x04, 0x17
        /*00da*/ 	.short	(.L_3285 - .L_3284)
.L_3284:
        /*00dc*/ 	.word	0x00000000
        /*00e0*/ 	.short	0x0006
        /*00e2*/ 	.short	0x002c
        /*00e4*/ 	.byte	0x00, 0xf0, 0x11, 0x00


	//----- nvinfo : EIATTR_KPARAM_INFO
	.align		4
.L_3285:
        /*00e8*/ 	.byte	0x04, 0x17
        /*00ea*/ 	.short	(.L_3287 - .L_3286)
.L_3286:
        /*00ec*/ 	.word	0x00000000
        /*00f0*/ 	.short	0x0005
        /*00f2*/ 	.short	0x0028
        /*00f4*/ 	.byte	0x00, 0xf0, 0x11, 0x00


	//----- nvinfo : EIATTR_KPARAM_INFO
	.align		4
.L_3287:
        /*00f8*/ 	.byte	0x04, 0x17
        /*00fa*/ 	.short	(.L_3289 - .L_3288)
.L_3288:
        /*00fc*/ 	.word	0x00000000
        /*0100*/ 	.short	0x0004
        /*0102*/ 	.short	0x0020
        /*0104*/ 	.byte	0x00, 0xf5, 0x21, 0x00


	//----- nvinfo : EIATTR_KPARAM_INFO
	.align		4
.L_3289:
        /*0108*/ 	.byte	0x04, 0x17
        /*010a*/ 	.short	(.L_3291 - .L_3290)
.L_3290:
        /*010c*/ 	.word	0x00000000
        /*0110*/ 	.short	0x0003
        /*0112*/ 	.short	0x0018
        /*0114*/ 	.byte	0x00, 0xf5, 0x21, 0x00


	//----- nvinfo : EIATTR_KPARAM_INFO
	.align		4
.L_3291:
        /*0118*/ 	.byte	0x04, 0x17
        /*011a*/ 	.short	(.L_3293 - .L_3292)
.L_3292:
        /*011c*/ 	.word	0x00000000
        /*0120*/ 	.short	0x0002
        /*0122*/ 	.short	0x0010
        /*0124*/ 	.byte	0x00, 0xf5, 0x21, 0x00


	//----- nvinfo : EIATTR_KPARAM_INFO
	.align		4
.L_3293:
        /*0128*/ 	.byte	0x04, 0x17
        /*012a*/ 	.short	(.L_3295 - .L_3294)
.L_3294:
        /*012c*/ 	.word	0x00000000
        /*0130*/ 	.short	0x0001
        /*0132*/ 	.short	0x0008
        /*0134*/ 	.byte	0x00, 0xf5, 0x21, 0x00


	//----- nvinfo : EIATTR_KPARAM_INFO
	.align		4
.L_3295:
        /*0138*/ 	.byte	0x04, 0x17
        /*013a*/ 	.short	(.L_3297 - .L_3296)
.L_3296:
        /*013c*/ 	.word	0x00000000
        /*0140*/ 	.short	0x0000
        /*0142*/ 	.short	0x0000
        /*0144*/ 	.byte	0x00, 0xf5, 0x21, 0x00


	//----- nvinfo : EIATTR_SPARSE_MMA_MASK
	.align		4
.L_3297:
        /*0148*/ 	.byte	0x03, 0x50
        /*014a*/ 	.short	0x0000


	//----- nvinfo : EIATTR_MAXREG_COUNT
	.align		4
        /*014c*/ 	.byte	0x03, 0x1b
        /*014e*/ 	.short	0x00ff


	//----- nvinfo : EIATTR_NUM_BARRIERS
	.align		4
        /*0150*/ 	.byte	0x02, 0x4c
        /*0152*/ 	.byte	0x01
	.zero		1


	//----- nvinfo : EIATTR_MERCURY_ISA_VERSION
	.align		4
        /*0154*/ 	.byte	0x03, 0x5f
        /*0156*/ 	.short	0x0101


	//----- nvinfo : EIATTR_VRC_CTA_INIT_COUNT
	.align		4
        /*0158*/ 	.byte	0x02, 0x4a
	.zero		1
	.zero		1


	//----- nvinfo : EIATTR_EXIT_INSTR_OFFSETS
	.align		4
        /*015c*/ 	.byte	0x04, 0x1c
        /*015e*/ 	.short	(.L_3299 - .L_3298)


	//   ....[0]....
.L_3298:
        /*0160*/ 	.word	0x00000070


	//   ....[1]....
        /*0164*/ 	.word	0x00000140


	//   ....[2]....
        /*0168*/ 	.word	0x00000da0


	//   ....[3]....
        /*016c*/ 	.word	0x000068a0


	//   ....[4]....
        /*0170*/ 	.word	0x000069e0


	//   ....[5]....
        /*0174*/ 	.word	0x00006a70


	//   ....[6]....
        /*0178*/ 	.word	0x00006ab0


	//----- nvinfo : EIATTR_CRS_STACK_SIZE
	.align		4
.L_3299:
        /*017c*/ 	.byte	0x04, 0x1e
        /*017e*/ 	.short	(.L_3301 - .L_3300)
.L_3300:
        /*0180*/ 	.word	0x00000000


	//----- nvinfo : EIATTR_CBANK_PARAM_SIZE
	.align		4
.L_3301:
        /*0184*/ 	.byte	0x03, 0x19
        /*0186*/ 	.short	0x0074


	//----- nvinfo : EIATTR_PARAM_CBANK
	.align		4
        /*0188*/ 	.byte	0x04, 0x0a
        /*018a*/ 	.short	(.L_3303 - .L_3302)
	.align		4
.L_3302:
        /*018c*/ 	.word	index@(.nv.constant0._Z23gemm_half_q_half_kernelILi2ELi128ELb1ELb0ELi64EEvPK6__halfPKjS4_S2_PS0_iiiiPKtS7_iiiiiibS2_i)
        /*0190*/ 	.short	0x0380
        /*0192*/ 	.short	0x0074


	//----- nvinfo : EIATTR_SW_WAR
	.align		4
.L_3303:
        /*0194*/ 	.byte	0x04, 0x36
        /*0196*/ 	.short	(.L_3305 - .L_3304)
.L_3304:
        /*0198*/ 	.word	0x00000008
.L_3305:


//--------------------- .nv.info._Z23gemm_half_q_half_kernelILi2ELi190ELb1ELb0ELi32EEvPK6__halfPKjS4_S2_PS0_iiiiPKtS7_iiiiiibS2_i --------------------------
	.section	.nv.info._Z23gemm_half_q_half_kernelILi2ELi190ELb1ELb0ELi32EEvPK6__halfPKjS4_S2_PS0_iiiiPKtS7_iiiiiibS2_i,"",@"SHT_CUDA_INFO"
	.sectionflags	@""
	.align	4


	//----- nvinfo : EIATTR_CUDA_API_VERSION
	.align		4
        /*0000*/ 	.byte	0x04, 0x37
        /*0002*/ 	.short	(.L_3307 - .L_3306)
.L_3306:
        /*0004*/ 	.word	0x00000082


	//----- nvinfo : EIATTR_KPARAM_INFO
	.align		4
.L_3307:
        /*0008*/ 	.byte	0x04, 0x17
        /*000a*/ 	.short	(.L_3309 - .L_3308)
.L_3308:
        /*000c*/ 	.word	0x00000000
        /*0010*/ 	.short	0x0013
        /*0012*/ 	.short	0x0070
        /*0014*/ 	.byte	0x00, 0xf0, 0x11, 0x00


	//----- nvinfo : EIATTR_KPARAM_INFO
	.align		4
.L_3309:
        /*0018*/ 	.byte	0x04, 0x17
        /*001a*/ 	.short	(.L_3311 - .L_3310)
.L_3310:
        /*001c*/ 	.word	0x00000000
        /*0020*/ 	.short	0x0012
        /*0022*/ 	.short	0x0068
        /*0024*/ 	.byte	0x00, 0xf5, 0x21, 0x00


	//----- nvinfo : EIATTR_KPARAM_INFO
	.align		4
.L_3311:
        /*0028*/ 	.byte	0x04, 0x17
        /*002a*/ 	.short	(.L_3313 - .L_3312)
.L_3312:
        /*002c*/ 	.word	0x00000000
        /*0030*/ 	.short	0x0011
        /*0032*/ 	.short	0x0060
        /*0034*/ 	.byte	0x00, 0xf0, 0x05, 0x00


	//----- nvinfo : EIATTR_KPARAM_INFO
	.align		4
.L_3313:
        /*0038*/ 	.byte	0x04, 0x17
        /*003a*/ 	.short	(.L_3315 - .L_3314)
.L_3314:
        /*003c*/ 	.word	0x00000000
        /*0040*/ 	.short	0x0010
        /*0042*/ 	.short	0x005c
        /*0044*/ 	.byte	0x00, 0xf0, 0x11, 0x00


	//----- nvinfo : EIATTR_KPARAM_INFO
	.align		4
.L_3315:
        /*0048*/ 	.byte	0x04, 0x17
        /*004a*/ 	.short	(.L_3317 - .L_3316)
.L_3316:
        /*004c*/ 	.word	0x00000000
        /*0050*/ 	.short	0x000f
        /*0052*/ 	.short	0x0058
        /*0054*/ 	.byte	0x00, 0xf0, 0x11, 0x00


	//----- nvinfo : EIATTR_KPARAM_INFO
	.align		4
.L_3317:
        /*0058*/ 	.byte	0x04, 0x17
        /*005a*/ 	.short	(.L_3319 - .L_3318)
.L_3318:
        /*005c*/ 	.word	0x00000000
        /*0060*/ 	.short	0x000e
        /*0062*/ 	.short	0x0054
        /*0064*/ 	.byte	0x00, 0xf0, 0x11, 0x00


	//----- nvinfo : EIATTR_KPARAM_INFO
	.align		4
.L_3319:
        /*0068*/ 	.byte	0x04, 0x17
        /*006a*/ 	.short	(.L_3321 - .L_3320)
.L_3320:
        /*006c*/ 	.word	0x00000000
        /*0070*/ 	.short	0x000d
        /*0072*/ 	.short	0x0050
        /*0074*/ 	.byte	0x00, 0xf0, 0x11, 0x00


	//----- nvinfo : EIATTR_KPARAM_INFO
	.align		4
.L_3321:
        /*0078*/ 	.byte	0x04, 0x17
        /*007a*/ 	.short	(.L_3323 - .L_3322)
.L_3322:
        /*007c*/ 	.word	0x00000000
        /*0080*/ 	.short	0x000c
        /*0082*/ 	.short	0x004c
        /*0084*/ 	.byte	0x00, 0xf0, 0x11, 0x00


	//----- nvinfo : EIATTR_KPARAM_INFO
	.align		4
.L_3323:
        /*0088*/ 	.byte	0x04, 0x17
        /*008a*/ 	.short	(.L_3325 - .L_3324)
.L_3324:
        /*008c*/ 	.word	0x00000000
        /*0090*/ 	.short	0x000b
        /*0092*/ 	.short	0x0048
        /*0094*/ 	.byte	0x00, 0xf0, 0x11, 0x00


	//----- nvinfo : EIATTR_KPARAM_INFO
	.align		4
.L_3325:
        /*0098*/ 	.byte	0x04, 0x17
        /*009a*/ 	.short	(.L_3327 - .L_3326)
.L_3326:
        /*009c*/ 	.word	0x00000000
        /*00a0*/ 	.short	0x000a
        /*00a2*/ 	.short	0x0040
        /*00a4*/ 	.byte	0x00, 0xf5, 0x21, 0x00


	//----- nvinfo : EIATTR_KPARAM_INFO
	.align		4
.L_3327:
        /*00a8*/ 	.byte	0x04, 0x17
        /*00aa*/ 	.short	(.L_3329 - .L_3328)
.L_3328:
        /*00ac*/ 	.word	0x00000000
        /*00b0*/ 	.short	0x0009
        /*00b2*/ 	.short	0x0038
        /*00b4*/ 	.byte	0x00, 0xf5, 0x21, 0x00


	//----- nvinfo : EIATTR_KPARAM_INFO
	.align		4
.L_3329:
        /*00b8*/ 	.byte	0x04, 0x17
        /*00ba*/ 	.short	(.L_3331 - .L_3330)
.L_3330:
        /*00bc*/ 	.word	0x00000000
        /*00c0*/ 	.short	0x0008
        /*00c2*/ 	.short	0x0034
        /*00c4*/ 	.byte	0x00, 0xf0, 0x11, 0x00


	//----- nvinfo : EIATTR_KPARAM_INFO
	.align		4
.L_3331:
        /*00c8*/ 	.byte	0x04, 0x17
        /*00ca*/ 	.short	(.L_3333 - .L_3332)
.L_3332:
        /*00cc*/ 	.word	0x00000000
        /*00d0*/ 	.short	0x0007
        /*00d2*/ 	.short	0x0030
        /*00d4*/ 	.byte	0x00, 0xf0, 0x11, 0x00


	//----- nvinfo : EIATTR_KPARAM_INFO
	.align		4
.L_3333:
        /*00d8*/ 	.byte	0x04, 0x17
        /*00da*/ 	.short	(.L_3335 - .L_3334)
.L_3334:
        /*00dc*/ 	.word	0x00000000
        /*00e0*/ 	.short	0x0006
        /*00e2*/ 	.short	0x002c
        /*00e4*/ 	.byte	0x00, 0xf0, 0x11, 0x00


	//----- nvinfo : EIATTR_KPARAM_INFO
	.align		4
.L_3335:
        /*00e8*/ 	.byte	0x04, 0x17
        /*00ea*/ 	.short	(.L_3337 - .L_3336)
.L_3336:
        /*00ec*/ 	.word	0x00000000
        /*00f0*/ 	.short	0x0005
        /*00f2*/ 	.short	0x0028
        /*00f4*/ 	.byte	0x00, 0xf0, 0x11, 0x00


	//----- nvinfo : EIATTR_KPARAM_INFO
	.align		4
.L_3337:
        /*00f8*/ 	.byte	0x04, 0x17
        /*00fa*/ 	.short	(.L_3339 - .L_3338)
.L_3338:
        /*00fc*/ 	.word	0x00000000
        /*0100*/ 	.short	0x0004
        /*0102*/ 	.short	0x0020
        /*0104*/ 	.byte	0x00, 0xf5, 0x21, 0x00


	//----- nvinfo : EIATTR_KPARAM_INFO
	.align		4
.L_3339:
        /*0108*/ 	.byte	0x04, 0x17
        /*010a*/ 	.short	(.L_3341 - .L_3340)
.L_3340:
        /*010c*/ 	.word	0x00000000
        /*0110*/ 	.short	0x0003
        /*0112*/ 	.short	0x0018
        /*0114*/ 	.byte	0x00, 0xf5, 0x21, 0x00


	//----- nvinfo : EIATTR_KPARAM_INFO
	.align		4
.L_3341:
        /*0118*/ 	.byte	0x04, 0x17
        /*011a*/ 	.short	(.L_3343 - .L_3342)
.L_3342:
        /*011c*/ 	.word	0x00000000
        /*0120*/ 	.short	0x0002
        /*0122*/ 	.short	0x0010
        /*0124*/ 	.byte	0x00, 0xf5, 0x21, 0x00


	//----- nvinfo : EIATTR_KPARAM_INFO
	.align		4
.L_3343:
        /*0128*/ 	.byte	0x04, 0x17
        /*012a*/ 	.short	(.L_3345 - .L_3344)
.L_3344:
        /*012c*/ 	.word	0x00000000
        /*0130*/ 	.short	0x0001
        /*0132*/ 	.short	0x0008
        /*0134*/ 	.byte	0x00, 0xf5, 0x21, 0x00


	//----- nvinfo : EIATTR_KPARAM_INFO
	.align		4
.L_3345:
        /*0138*/ 	.byte	0x04, 0x17
        /*013a*/ 	.short	(.L_3347 - .L_3346)
.L_3346:
        /*013c*/ 	.word	0x00000000
        /*0140*/ 	.short	0x0000
        /*0142*/ 	.short	0x0000
        /*0144*/ 	.byte	0x00, 0xf5, 0x21, 0x00


	//----- nvinfo : EIATTR_SPARSE_MMA_MASK
	.align		4
.L_3347:
        /*0148*/ 	.byte	0x03, 0x50
        /*014a*/ 	.short	0x0000


	//----- nvinfo : EIATTR_MAXREG_COUNT
	.align		4
        /*014c*/ 	.byte	0x03, 0x1b
        /*014e*/ 	.short	0x00ff


	//----- nvinfo : EIATTR_NUM_BARRIERS
	.align		4
        /*0150*/ 	.byte	0x02, 0x4c
        /*0152*/ 	.byte	0x01
	.zero		1


	//----- nvinfo : EIATTR_MERCURY_ISA_VERSION
	.align		4
        /*0154*/ 	.byte	0x03, 0x5f
        /*0156*/ 	.short	0x0101


	//----- nvinfo : EIATTR_VRC_CTA_INIT_COUNT
	.align		4
        /*0158*/ 	.byte	0x02, 0x4a
	.zero		1
	.zero		1


	//----- nvinfo : EIATTR_EXIT_INSTR_OFFSETS
	.align		4
        /*015c*/ 	.byte	0x04, 0x1c
        /*015e*/ 	.short	(.L_3349 - .L_3348)


	//   ....[0]....
.L_3348:
        /*0160*/ 	.word	0x00000050


	//   ....[1]....
        /*0164*/ 	.word	0x00000120


	//   ....[2]....
        /*0168*/ 	.word	0x00000d80


	//   ....[3]....
        /*016c*/ 	.word	0x0000ff90


	//   ....[4]....
        /*0170*/ 	.word	0x000100c0


	//   ....[5]....
        /*0174*/ 	.word	0x00010150


	//   ....[6]....
        /*0178*/ 	.word	0x00010190


	//----- nvinfo : EIATTR_CRS_STACK_SIZE
	.align		4
.L_3349:
        /*017c*/ 	.byte	0x04, 0x1e
        /*017e*/ 	.short	(.L_3351 - .L_3350)
.L_3350:
        /*0180*/ 	.word	0x00000000


	//----- nvinfo : EIATTR_CBANK_PARAM_SIZE
	.align		4
.L_3351:
        /*0184*/ 	.byte	0x03, 0x19
        /*0186*/ 	.short	0x0074


	//----- nvinfo : EIATTR_PARAM_CBANK
	.align		4
        /*0188*/ 	.byte	0x04, 0x0a
        /*018a*/ 	.short	(.L_3353 - .L_3352)
	.align		4
.L_3352:
        /*018c*/ 	.word	index@(.nv.constant0._Z23gemm_half_q_half_kernelILi2ELi190ELb1ELb0ELi32EEvPK6__halfPKjS4_S2_PS0_iiiiPKtS7_iiiiiibS2_i)
        /*0190*/ 	.short	0x0380
        /*0192*/ 	.short	0x0074


	//----- nvinfo : EIATTR_SW_WAR
	.align		4
.L_3353:
        /*0194*/ 	.byte	0x04, 0x36
        /*0196*/ 	.short	(.L_3355 - .L_3354)
.L_3354:
        /*0198*/ 	.word	0x00000008
.L_3355:


//--------------------- .nv.info._Z23gemm_half_q_half_kernelILi2ELi160ELb1ELb0ELi32EEvPK6__halfPKjS4_S2_PS0_iiiiPKtS7_iiiiiibS2_i --------------------------
	.section	.nv.info._Z23gemm_half_q_half_kernelILi2ELi160ELb1ELb0ELi32EEvPK6__halfPKjS4_S2_PS0_iiiiPKtS7_iiiiiibS2_i,"",@"SHT_CUDA_INFO"
	.sectionflags	@""
	.align	4


	//----- nvinfo : EIATTR_CUDA_API_VERSION
	.align		4
        /*0000*/ 	.byte	0x04, 0x37
        /*0002*/ 	.short	(.L_3357 - .L_3356)
.L_3356:
        /*0004*/ 	.word	0x00000082


	//----- nvinfo : EIATTR_KPARAM_INFO
	.align		4
.L_3357:
        /*0008*/ 	.byte	0x04, 0x17
        /*000a*/ 	.short	(.L_3359 - .L_3358)
.L_3358:
        /*000c*/ 	.word	0x00000000
        /*0010*/ 	.short	0x0013
        /*0012*/ 	.short	0x0070
        /*0014*/ 	.byte	0x00, 0xf0, 0x11, 0x00


	//----- nvinfo : EIATTR_KPARAM_INFO
	.align		4
.L_3359:
        /*0018*/ 	.byte	0x04, 0x17
        /*001a*/ 	.short	(.L_3361 - .L_3360)
.L_3360:
        /*001c*/ 	.word	0x00000000
        /*0020*/ 	.short	0x0012
        /*0022*/ 	.short	0x0068
        /*0024*/ 	.byte	0x00, 0xf5, 0x21, 0x00


	//----- nvinfo : EIATTR_KPARAM_INFO
	.align		4
.L_3361:
        /*0028*/ 	.byte	0x04, 0x17
        /*002a*/ 	.short	(.L_3363 - .L_3362)
.L_3362:
        /*002c*/ 	.word	0x00000000
        /*0030*/ 	.short	0x0011
        /*0032*/ 	.short	0x0060
        /*0034*/ 	.byte	0x00, 0xf0, 0x05, 0x00


	//----- nvinfo : EIATTR_KPARAM_INFO
	.align		4
.L_3363:
        /*0038*/ 	.byte	0x04, 0x17
        /*003a*/ 	.short	(.L_3365 - .L_3364)
.L_3364:
        /*003c*/ 	.word	0x00000000
        /*0040*/ 	.short	0x0010
        /*0042*/ 	.short	0x005c
        /*0044*/ 	.byte	0x00, 0xf0, 0x11, 0x00


	//----- nvinfo : EIATTR_KPARAM_INFO
	.align		4
.L_3365:
        /*0048*/ 	.byte	0x04, 0x17
        /*004a*/ 	.short	(.L_3367 - .L_3366)
.L_3366:
        /*004c*/ 	.word	0x00000000
        /*0050*/ 	.short	0x000f
        /*0052*/ 	.short	0x0058
        /*0054*/ 	.byte	0x00, 0xf0, 0x11, 0x00


	//----- nvinfo : EIATTR_KPARAM_INFO
	.align		4
.L_3367:
        /*0058*/ 	.byte	0x04, 0x17
        /*005a*/ 	.short	(.L_3369 - .L_3368)
.L_3368:
        /*005c*/ 	.word	0x00000000
        /*0060*/ 	.short	0x000e
        /*0062*/ 	.short	0x0054
        /*0064*/ 	.byte	0x00, 0xf0, 0x11, 0x00


	//----- nvinfo : EIATTR_KPARAM_INFO
	.align		4
.L_3369:
        /*0068*/ 	.byte	0x04, 0x17
        /*006a*/ 	.short	(.L_3371 - .L_3370)
.L_3370:
        /*006c*/ 	.word	0x00000000
        /*0070*/ 	.short	0x000d
        /*0072*/ 	.short	0x0050
        /*0074*/ 	.byte	0x00, 0xf0, 0x11, 0x00


	//----- nvinfo : EIATTR_KPARAM_INFO
	.align		4
.L_3371:
        /*0078*/ 	.byte	0x04, 0x17
        /*007a*/ 	.short	(.L_3373 - .L_3372)
.L_3372:
        /*007c*/ 	.word	0x00000000
        /*0080*/ 	.short	0x000c
        /*0082*/ 	.short	0x004c
        /*0084*/ 	.byte	0x00, 0xf0, 0x11, 0x00


	//----- nvinfo : EIATTR_KPARAM_INFO
	.align		4
.L_3373:
        /*0088*/ 	.byte	0x04, 0x17
        /*008a*/ 	.short	(.L_3375 - .L_3374)
.L_3374:
        /*008c*/ 	.word	0x00000000
        /*0090*/ 	.short	0x000b
        /*0092*/ 	.short	0x0048
        /*0094*/ 	.byte	0x00, 0xf0, 0x11, 0x00


	//----- nvinfo : EIATTR_KPARAM_INFO
	.align		4
.L_3375:
        /*0098*/ 	.byte	0x04, 0x17
        /*009a*/ 	.short	(.L_3377 - .L_3376)
.L_3376:
        /*009c*/ 	.word	0x00000000
        /*00a0*/ 	.short	0x000a
        /*00a2*/ 	.short	0x0040
        /*00a4*/ 	.byte	0x00, 0xf5, 0x21, 0x00


	//----- nvinfo : EIATTR_KPARAM_INFO
	.align		4
.L_3377:
        /*00a8*/ 	.byte	0x04, 0x17
        /*00aa*/ 	.short	(.L_3379 - .L_3378)
.L_3378:
        /*00ac*/ 	.word	0x00000000
        /*00b0*/ 	.short	0x0009
        /*00b2*/ 	.short	0x0038
        /*00b4*/ 	.byte	0x00, 0xf5, 0x21, 0x00


	//----- nvinfo : EIATTR_KPARAM_INFO
	.align		4
.L_3379:
        /*00b8*/ 	.byte	0x04, 0x17
        /*00ba*/ 	.short	(.L_3381 - .L_3380)
.L_3380:
        /*00bc*/ 	.word	0x00000000
        /*00c0*/ 	.short	0x0008
        /*00c2*/ 	.short	0x0034
        /*00c4*/ 	.byte	0x00, 0xf0, 0x11, 0x00


	//----- nvinfo : EIATTR_KPARAM_INFO
	.align		4
.L_3381:
        /*00c8*/ 	.byte	0x04, 0x17
        /*00ca*/ 	.short	(.L_3383 - .L_3382)
.L_3382:
        /*00cc*/ 	.word	0x00000000
        /*00d0*/ 	.short	0x0007
        /*00d2*/ 	.short	0x0030
        /*00d4*/ 	.byte	0x00, 0xf0, 0x11, 0x00


	//----- nvinfo : EIATTR_KPARAM_INFO
	.align		4
.L_3383:
        /*00d8*/ 	.byte	0x04, 0x17
        /*00da*/ 	.short	(.L_3385 - .L_3384)
.L_3384:
        /*00dc*/ 	.word	0x00000000
        /*00e0*/ 	.short	0x0006
        /*00e2*/ 	.short	0x002c
        /*00e4*/ 	.byte	0x00, 0xf0, 0x11, 0x00


	//----- nvinfo : EIATTR_KPARAM_INFO
	.align		4
.L_3385:
        /*00e8*/ 	.byte	0x04, 0x17
        /*00ea*/ 	.short	(.L_3387 - .L_3386)
.L_3386:
        /*00ec*/ 	.word	0x00000000
        /*00f0*/ 	.short	0x0005
        /*00f2*/ 	.short	0x0028
        /*00f4*/ 	.byte	0x00, 0xf0, 0x11, 0x00


	//----- nvinfo : EIATTR_KPARAM_INFO
	.align		4
.L_3387:
        /*00f8*/ 	.byte	0x04, 0x17
        /*00fa*/ 	.short	(.L_3389 - .L_3388)
.L_3388:
        /*00fc*/ 	.word	0x00000000
        /*0100*/ 	.short	0x0004
        /*0102*/ 	.short	0x0020
        /*0104*/ 	.byte	0x00, 0xf5, 0x21, 0x00


	//----- nvinfo : EIATTR_KPARAM_INFO
	.align		4
.L_3389:
        /*0108*/ 	.byte	0x04, 0x17
        /*010a*/ 	.short	(.L_3391 - .L_3390)
.L_3390:
        /*010c*/ 	.word	0x00000000
        /*0110*/ 	.short	0x0003
        /*0112*/ 	.short	0x0018
        /*0114*/ 	.byte	0x00, 0xf5, 0x21, 0x00


	//----- nvinfo : EIATTR_KPARAM_INFO
	.align		4
.L_3391:
        /*0118*/ 	.byte	0x04, 0x17
        /*011a*/ 	.short	(.L_3393 - .L_3392)
.L_3392:
        /*011c*/ 	.word	0x00000000
        /*0120*/ 	.short	0x0002
        /*0122*/ 	.short	0x0010
        /*0124*/ 	.byte	0x00, 0xf5, 0x21, 0x00


	//----- nvinfo : EIATTR_KPARAM_INFO
	.align		4
.L_3393:
        /*0128*/ 	.byte	0x04, 0x17
        /*012a*/ 	.short	(.L_3395 - .L_3394)
.L_3394:
        /*012c*/ 	.word	0x00000000
        /*0130*/ 	.short	0x0001
        /*0132*/ 	.short	0x0008
        /*0134*/ 	.byte	0x00, 0xf5, 0x21, 0x00


	//----- nvinfo : EIATTR_KPARAM_INFO
	.align		4
.L_3395:
        /*0138*/ 	.byte	0x04, 0x17
        /*013a*/ 	.short	(.L_3397 - .L_3396)
.L_3396:
        /*013c*/ 	.word	0x00000000
        /*0140*/ 	.short	0x0000
        /*0142*/ 	.short	0x0000
        /*0144*/ 	.byte	0x00, 0xf5, 0x21, 0x00


	//----- nvinfo : EIATTR_SPARSE_MMA_MASK
	.align		4
.L_3397:
        /*0148*/ 	.byte	0x03, 0x50
        /*014a*/ 	.short	0x0000


	//----- nvinfo : EIATTR_MAXREG_COUNT
	.align		4
        /*014c*/ 	.byte	0x03, 0x1b
        /*014e*/ 	.short	0x00ff


	//----- nvinfo : EIATTR_NUM_BARRIERS
	.align		4
        /*0150*/ 	.byte	0x02, 0x4c
        /*0152*/ 	.byte	0x01
	.zero		1


	//----- nvinfo : EIATTR_MERCURY_ISA_VERSION
	.align		4
        /*0154*/ 	.byte	0x03, 0x5f
        /*0156*/ 	.short	0x0101


	//----- nvinfo : EIATTR_VRC_CTA_INIT_COUNT
	.align		4
        /*0158*/ 	.byte	0x02, 0x4a
	.zero		1
	.zero		1


	//----- nvinfo : EIATTR_EXIT_INSTR_OFFSETS
	.align		4
        /*015c*/ 	.byte	0x04, 0x1c
        /*015e*/ 	.short	(.L_3399 - .L_3398)


	//   ....[0]....
.L_3398:
        /*0160*/ 	.word	0x00000060


	//   ....[1]....
        /*0164*/ 	.word	0x00000130


	//   ....[2]....
        /*0168*/ 	.word	0x00000d90


	//   ....[3]....
        /*016c*/ 	.word	0x00008200


	//   ....[4]....
        /*0170*/ 	.word	0x00008330


	//   ....[5]....
        /*0174*/ 	.word	0x000083c0


	//   ....[6]....
        /*0178*/ 	.word	0x00008400


	//----- nvinfo : EIATTR_CRS_STACK_SIZE
	.align		4
.L_3399:
        /*017c*/ 	.byte	0x04, 0x1e
        /*017e*/ 	.short	(.L_3401 - .L_3400)
.L_3400:
        /*0180*/ 	.word	0x00000000


	//----- nvinfo : EIATTR_CBANK_PARAM_SIZE
	.align		4
.L_3401:
        /*0184*/ 	.byte	0x03, 0x19
        /*0186*/ 	.short	0x0074


	//----- nvinfo : EIATTR_PARAM_CBANK
	.align		4
        /*0188*/ 	.byte	0x04, 0x0a
        /*018a*/ 	.short	(.L_3403 - .L_3402)
	.align		4
.L_3402:
        /*018c*/ 	.word	index@(.nv.constant0._Z23gemm_half_q_half_kernelILi2ELi160ELb1ELb0ELi32EEvPK6__halfPKjS4_S2_PS0_iiiiPKtS7_iiiiiibS2_i)
        /*0190*/ 	.short	0x0380
        /*0192*/ 	.short	0x0074


	//----- nvinfo : EIATTR_SW_WAR
	.align		4
.L_3403:
        /*0194*/ 	.byte	0x04, 0x36
        /*0196*/ 	.short	(.L_3405 - .L_3404)
.L_3404:
        /*0198*/ 	.word	0x00000008
.L_3405:


//--------------------- .nv.info._Z23gemm_half_q_half_kernelILi2ELi40ELb1ELb0ELi32EEvPK6__halfPKjS4_S2_PS0_iiiiPKtS7_iiiiiibS2_i --------------------------
	.section	.nv.info._Z23gemm_half_q_half_kernelILi2ELi40ELb1ELb0ELi32EEvPK6__halfPKjS4_S2_PS0_iiiiPKtS7_iiiiiibS2_i,"",@"SHT_CUDA_INFO"
	.sectionflags	@""
	.align	4


	//----- nvinfo : EIATTR_CUDA_API_VERSION
	.align		4
        /*0000*/ 	.byte	0x04, 0x37
        /*0002*/ 	.short	(.L_3407 - .L_3406)
.L_3406:
        /*0004*/ 	.word	0x00000082


	//----- nvinfo : EIATTR_KPARAM_INFO
	.align		4
.L_3407:
        /*0008*/ 	.byte	0x04, 0x17
        /*000a*/ 	.short	(.L_3409 - .L_3408)
.L_3408:
        /*000c*/ 	.word	0x00000000
        /*0010*/ 	.short	0x0013
        /*0012*/ 	.short	0x0070
        /*0014*/ 	.byte	0x00, 0xf0, 0x11, 0x00


	//----- nvinfo : EIATTR_KPARAM_INFO
	.align		4
.L_3409:
        /*0018*/ 	.byte	0x04, 0x17
        /*001a*/ 	.short	(.L_3411 - .L_3410)
.L_3410:
        /*001c*/ 	.word	0x00000000
        /*0020*/ 	.short	0x0012
        /*0022*/ 	.short	0x0068
        /*0024*/ 	.byte	0x00, 0xf5, 0x21, 0x00


	//----- nvinfo : EIATTR_KPARAM_INFO
	.align		4
.L_3411:
        /*0028*/ 	.byte	0x04, 0x17
        /*002a*/ 	.short	(.L_3413 - .L_3412)
.L_3412:
        /*002c*/ 	.word	0x00000000
        /*0030*/ 	.short	0x0011
        /*0032*/ 	.short	0x0060
        /*0034*/ 	.byte	0x00, 0xf0, 0x05, 0x00


	//----- nvinfo : EIATTR_KPARAM_INFO
	.align		4
.L_3413:
        /*0038*/ 	.byte	0x04, 0x17
        /*003a*/ 	.short	(.L_3415 - .L_3414)
.L_3414:
        /*003c*/ 	.word	0x00000000
        /*0040*/ 	.short	0x0010
        /*0042*/ 	.short	0x005c
        /*0044*/ 	.byte	0x00, 0xf0, 0x11, 0x00


	//----- nvinfo : EIATTR_KPARAM_INFO
	.align		4
.L_3415:
        /*0048*/ 	.byte	0x04, 0x17
        /*004a*/ 	.short	(.L_3417 - .L_3416)
.L_3416:
        /*004c*/ 	.word	0x00000000
        /*0050*/ 	.short	0x000f
        /*0052*/ 	.short	0x0058
        /*0054*/ 	.byte	0x00, 0xf0, 0x11, 0x00


	//----- nvinfo : EIATTR_KPARAM_INFO
	.align		4
.L_3417:
        /*0058*/ 	.byte	0x04, 0x17
        /*005a*/ 	.short	(.L_3419 - .L_3418)
.L_3418:
        /*005c*/ 	.word	0x00000000
        /*0060*/ 	.short	0x000e
        /*0062*/ 	.short	0x0054
        /*0064*/ 	.byte	0x00, 0xf0, 0x11, 0x00


	//----- nvinfo : EIATTR_KPARAM_INFO
	.align		4
.L_3419:
        /*0068*/ 	.byte	0x04, 0x17
        /*006a*/ 	.short	(.L_3421 - .L_3420)
.L_3420:
        /*006c*/ 	.word	0x00000000
        /*0070*/ 	.short	0x000d
        /*0072*/ 	.short	0x0050
        /*0074*/ 	.byte	0x00, 0xf0, 0x11, 0x00


	//----- nvinfo : EIATTR_KPARAM_INFO
	.align		4
.L_3421:
        /*0078*/ 	.byte	0x04, 0x17
        /*007a*/ 	.short	(.L_3423 - .L_3422)
.L_3422:
        /*007c*/ 	.word	0x00000000
        /*0080*/ 	.short	0x000c
        /*0082*/ 	.short	0x004c
        /*0084*/ 	.byte	0x00, 0xf0, 0x11, 0x00


	//----- nvinfo : EIATTR_KPARAM_INFO
	.align		4
.L_3423:
        /*0088*/ 	.byte	0x04, 0x17
        /*008a*/ 	.short	(.L_3425 - .L_3424)
.L_3424:
        /*008c*/ 	.word	0x00000000
        /*0090*/ 	.short	0x000b
        /*0092*/ 	.short	0x0048
        /*0094*/ 	.byte	0x00, 0xf0, 0x11, 0x00


	//----- nvinfo : EIATTR_KPARAM_INFO
	.align		4
.L_3425:
        /*0098*/ 	.byte	0x04, 0x17
        /*009a*/ 	.short	(.L_3427 - .L_3426)
.L_3426:
        /*009c*/ 	.word	0x00000000
        /*00a0*/ 	.short	0x000a
        /*00a2*/ 	.short	0x0040
        /*00a4*/ 	.byte	0x00, 0xf5, 0x21, 0x00


	//----- nvinfo : EIATTR_KPARAM_INFO
	.align		4
.L_3427:
        /*00a8*/ 	.byte	0x04, 0x17
        /*00aa*/ 	.short	(.L_3429 - .L_3428)
.L_3428:
        /*00ac*/ 	.word	0x00000000
        /*00b0*/ 	.short	0x0009
        /*00b2*/ 	.short	0x0038
        /*00b4*/ 	.byte	0x00, 0xf5, 0x21, 0x00


	//----- nvinfo : EIATTR_KPARAM_INFO
	.align		4
.L_3429:
        /*00b8*/ 	.byte	0x04, 0x17
        /*00ba*/ 	.short	(.L_3431 - .L_3430)
.L_3430:
        /*00bc*/ 	.word	0x00000000
        /*00c0*/ 	.short	0x0008
        /*00c2*/ 	.short	0x0034
        /*00c4*/ 	.byte	0x00, 0xf0, 0x11, 0x00


	//----- nvinfo : EIATTR_KPARAM_INFO
	.align		4
.L_3431:
        /*00c8*/ 	.byte	0x04, 0x17
        /*00ca*/ 	.short	(.L_3433 - .L_3432)
.L_3432:
        /*00cc*/ 	.word	0x00000000
        /*00d0*/ 	.short	0x0007
        /*00d2*/ 	.short	0x0030
        /*00d4*/ 	.byte	0x00, 0xf0, 0x11, 0x00


	//----- nvinfo : EIATTR_KPARAM_INFO
	.align		4
.L_3433:
        /*00d8*/ 	.byte	0x04, 0x17
        /*00da*/ 	.short	(.L_3435 - .L_3434)
.L_3434:
        /*00dc*/ 	.word	0x00000000
        /*00e0*/ 	.short	0x0006
        /*00e2*/ 	.short	0x002c
        /*00e4*/ 	.byte	0x00, 0xf0, 0x11, 0x00


	//----- nvinfo : EIATTR_KPARAM_INFO
	.align		4
.L_3435:
        /*00e8*/ 	.byte	0x04, 0x17
        /*00ea*/ 	.short	(.L_3437 - .L_3436)
.L_3436:
        /*00ec*/ 	.word	0x00000000
        /*00f0*/ 	.short	0x0005
        /*00f2*/ 	.short	0x0028
        /*00f4*/ 	.byte	0x00, 0xf0, 0x11, 0x00


	//----- nvinfo : EIATTR_KPARAM_INFO
	.align		4
.L_3437:
        /*00f8*/ 	.byte	0x04, 0x17
        /*00fa*/ 	.short	(.L_3439 - .L_3438)
.L_3438:
        /*00fc*/ 	.word	0x00000000
        /*0100*/ 	.short	0x0004
        /*0102*/ 	.short	0x0020
        /*0104*/ 	.byte	0x00, 0xf5, 0x21, 0x00


	//----- nvinfo : EIATTR_KPARAM_INFO
	.align		4
.L_3439:
        /*0108*/ 	.byte	0x04, 0x17
        /*010a*/ 	.short	(.L_3441 - .L_3440)
.L_3440:
        /*010c*/ 	.word	0x00000000
        /*0110*/ 	.short	0x0003
        /*0112*/ 	.short	0x0018
        /*0114*/ 	.byte	0x00, 0xf5, 0x21, 0x00


	//----- nvinfo : EIATTR_KPARAM_INFO
	.align		4
.L_3441:
        /*0118*/ 	.byte	0x04, 0x17
        /*011a*/ 	.short	(.L_3443 - .L_3442)
.L_3442:
        /*011c*/ 	.word	0x00000000
        /*0120*/ 	.short	0x0002
        /*0122*/ 	.short	0x0010
        /*0124*/ 	.byte	0x00, 0xf5, 0x21, 0x00


	//----- nvinfo : EIATTR_KPARAM_INFO
	.align		4
.L_3443:
        /*0128*/ 	.byte	0x04, 0x17
        /*012a*/ 	.short	(.L_3445 - .L_3444)
.L_3444:
        /*012c*/ 	.word	0x00000000
        /*0130*/ 	.short	0x0001
        /*0132*/ 	.short	0x0008
        /*0134*/ 	.byte	0x00, 0xf5, 0x21, 0x00


	//----- nvinfo : EIATTR_KPARAM_INFO
	.align		4
.L_3445:
        /*0138*/ 	.byte	0x04, 0x17
        /*013a*/ 	.short	(.L_3447 - .L_3446)
.L_3446:
        /*013c*/ 	.word	0x00000000
        /*0140*/ 	.short	0x0000
        /*0142*/ 	.short	0x0000
        /*0144*/ 	.byte	0x00, 0xf5, 0x21, 0x00


	//----- nvinfo : EIATTR_SPARSE_MMA_MASK
	.align		4
.L_3447:
        /*0148*/ 	.byte	0x03, 0x50
        /*014a*/ 	.short	0x0000


	//----- nvinfo : EIATTR_MAXREG_COUNT
	.align		4
        /*014c*/ 	.byte	0x03, 0x1b
        /*014e*/ 	.short	0x00ff


	//----- nvinfo : EIATTR_NUM_BARRIERS
	.align		4
        /*0150*/ 	.byte	0x02, 0x4c
        /*0152*/ 	.byte	0x01
	.zero		1


	//----- nvinfo : EIATTR_MERCURY_ISA_VERSION
	.align		4
        /*0154*/ 	.byte	0x03, 0x5f
        /*0156*/ 	.short	0x0101


	//----- nvinfo : EIATTR_VRC_CTA_INIT_COUNT
	.align		4
        /*0158*/ 	.byte	0x02, 0x4a
	.zero		1
	.zero		1


	//----- nvinfo : EIATTR_EXIT_INSTR_OFFSETS
	.align		4
        /*015c*/ 	.byte	0x04, 0x1c
        /*015e*/ 	.short	(.L_3449 - .L_3448)


	//   ....[0]....
.L_3448:
        /*0160*/ 	.word	0x00000070


	//   ....[1]....
        /*0164*/ 	.word	0x00000180


	//   ....[2]....
        /*0168*/ 	.word	0x00000e10


	//   ....[3]....
        /*016c*/ 	.word	0x00007670


	//   ....[4]....
        /*0170*/ 	.word	0x000077b0


	//   ....[5]....
        /*0174*/ 	.word	0x00007840


	//   ....[6]....
        /*0178*/ 	.word	0x00007880


	//----- nvinfo : EIATTR_CRS_STACK_SIZE
	.align		4
.L_3449:
        /*017c*/ 	.byte	0x04, 0x1e
        /*017e*/ 	.short	(.L_3451 - .L_3450)
.L_3450:
        /*0180*/ 	.word	0x00000000


	//----- nvinfo : EIATTR_CBANK_PARAM_SIZE
	.align		4
.L_3451:
        /*0184*/ 	.byte	0x03, 0x19
        /*0186*/ 	.short	0x0074


	//----- nvinfo : EIATTR_PARAM_CBANK
	.align		4
        /*0188*/ 	.byte	0x04, 0x0a
        /*018a*/ 	.short	(.L_3453 - .L_3452)
	.align		4
.L_3452:
        /*018c*/ 	.word	index@(.nv.constant0._Z23gemm_half_q_half_kernelILi2ELi40ELb1ELb0ELi32EEvPK6__halfPKjS4_S2_PS0_iiiiPKtS7_iiiiiibS2_i)
        /*0190*/ 	.short	0x0380
        /*0192*/ 	.short	0x0074


	//----- nvinfo : EIATTR_SW_WAR
	.align		4
.L_3453:
        /*0194*/ 	.byte	0x04, 0x36
        /*0196*/ 	.short	(.L_3455 - .L_3454)
.L_3454:
        /*0198*/ 	.word	0x00000008
.L_3455:


//--------------------- .nv.info._Z23gemm_half_q_half_kernelILi2ELi10ELb1ELb0ELi32EEvPK6__halfPKjS4_S2_PS0_iiiiPKtS7_iiiiiibS2_i --------------------------
	.section	.nv.info._Z23gemm_half_q_half_kernelILi2ELi10ELb1ELb0ELi32EEvPK6__halfPKjS4_S2_PS0_iiiiPKtS7_iiiiiibS2_i,"",@"SHT_CUDA_INFO"
	.sectionflags	@""
	.align	4


	//----- nvinfo : EIATTR_CUDA_API_VERSION
	.align		4
        /*0000*/ 	.byte	0x04, 0x37
        /*0002*/ 	.short	(.L_3457 - .L_3456)
.L_3456:
        /*0004*/ 	.word	0x00000082


	//----- nvinfo : EIATTR_KPARAM_INFO
	.align		4
.L_3457:
        /*0008*/ 	.byte	0x04, 0x17
        /*000a*/ 	.short	(.L_3459 - .L_3458)
.L_3458:
        /*000c*/ 	.word	0x00000000
        /*0010*/ 	.short	0x0013
        /*0012*/ 	.short	0x0070
        /*0014*/ 	.byte	0x00, 0xf0, 0x11, 0x00


	//----- nvinfo : EIATTR_KPARAM_INFO
	.align		4
.L_3459:
        /*0018*/ 	.byte	0x04, 0x17
        /*001a*/ 	.short	(.L_3461 - .L_3460)
.L_3460:
        /*001c*/ 	.word	0x00000000
        /*0020*/ 	.short	0x0012
        /*0022*/ 	.short	0x0068
        /*0024*/ 	.byte	0x00, 0xf5, 0x21, 0x00


	//----- nvinfo : EIATTR_KPARAM_INFO
	.align		4
.L_3461:
        /*0028*/ 	.byte	0x04, 0x17
        /*002a*/ 	.short	(.L_3463 - .L_3462)
.L_3462:
        /*002c*/ 	.word	0x00000000
        /*0030*/ 	.short	0x0011
        /*0032*/ 	.short	0x0060
        /*0034*/ 	.byte	0x00, 0xf0, 0x05, 0x00


	//----- nvinfo : EIATTR_KPARAM_INFO
	.align		4
.L_3463:
        /*0038*/ 	.byte	0x04, 0x17
        /*003a*/ 	.short	(.L_3465 - .L_3464)
.L_3464:
        /*003c*/ 	.word	0x00000000
        /*0040*/ 	.short	0x0010
        /*0042*/ 	.short	0x005c
        /*0044*/ 	.byte	0x00, 0xf0, 0x11, 0x00


	//----- nvinfo : EIATTR_KPARAM_INFO
	.align		4
.L_3465:
        /*0048*/ 	.byte	0x04, 0x17
        /*004a*/ 	.short	(.L_3467 - .L_3466)
.L_3466:
        /*004c*/ 	.word	0x00000000
        /*0050*/ 	.short	0x000f
        /*0052*/ 	.short	0x0058
        /*0054*/ 	.byte	0x00, 0xf0, 0x11, 0x00


	//----- nvinfo : EIATTR_KPARAM_INFO
	.align		4
.L_3467:
        /*0058*/ 	.byte	0x04, 0x17
        /*005a*/ 	.short	(.L_3469 - .L_3468)
.L_3468:
        /*005c*/ 	.word	0x00000000
        /*0060*/ 	.short	0x000e
        /*0062*/ 	.short	0x0054
        /*0064*/ 	.byte	0x00, 0xf0, 0x11, 0x00


	//----- nvinfo : EIATTR_KPARAM_INFO
	.align		4
.L_3469:
        /*0068*/ 	.byte	0x04, 0x17
        /*006a*/ 	.short	(.L_3471 - .L_3470)
.L_3470:
        /*006c*/ 	.word	0x00000000
        /*0070*/ 	.short	0x000d
        /*0072*/ 	.short	0x0050
        /*0074*/ 	.byte	0x00, 0xf0, 0x11, 0x00


	//----- nvinfo : EIATTR_KPARAM_INFO
	.align		4
.L_3471:
        /*0078*/ 	.byte	0x04, 0x17
        /*007a*/ 	.short	(.L_3473 - .L_3472)
.L_3472:
        /*007c*/ 	.word	0x00000000
        /*0080*/ 	.short	0x000c
        /*0082*/ 	.short	0x004c
        /*0084*/ 	.byte	0x00, 0xf0, 0x11, 0x00


	//----- nvinfo : EIATTR_KPARAM_INFO
	.align		4
.L_3473:
        /*0088*/ 	.byte	0x04, 0x17
        /*008a*/ 	.short	(.L_3475 - .L_3474)
.L_3474:
        /*008c*/ 	.word	0x00000000
        /*0090*/ 	.short	0x000b
        /*0092*/ 	.short	0x0048
        /*0094*/ 	.byte	0x00, 0xf0, 0x11, 0x00


	//----- nvinfo : EIATTR_KPARAM_INFO
	.align		4
.L_3475:
        /*0098*/ 	.byte	0x04, 0x17
        /*009a*/ 	.short	(.L_3477 - .L_3476)
.L_3476:
        /*009c*/ 	.word	0x00000000
        /*00a0*/ 	.short	0x000a
        /*00a2*/ 	.short	0x0040
        /*00a4*/ 	.byte	0x00, 0xf5, 0x21, 0x00


	//----- nvinfo : EIATTR_KPARAM_INFO
	.align		4
.L_3477:
        /*00a8*/ 	.byte	0x04, 0x17
        /*00aa*/ 	.short	(.L_3479 - .L_3478)
.L_3478:
        /*00ac*/ 	.word	0x00000000
        /*00b0*/ 	.short	0x0009
        /*00b2*/ 	.short	0x0038
        /*00b4*/ 	.byte	0x00, 0xf5, 0x21, 0x00


	//----- nvinfo : EIATTR_KPARAM_INFO
	.align		4
.L_3479:
        /*00b8*/ 	.byte	0x04, 0x17
        /*00ba*/ 	.short	(.L_3481 - .L_3480)
.L_3480:
        /*00bc*/ 	.word	0x00000000
        /*00c0*/ 	.short	0x0008
        /*00c2*/ 	.short	0x0034
        /*00c4*/ 	.byte	0x00, 0xf0, 0x11, 0x00


	//----- nvinfo : EIATTR_KPARAM_INFO
	.align		4
.L_3481:
        /*00c8*/ 	.byte	0x04, 0x17
        /*00ca*/ 	.short	(.L_3483 - .L_3482)
.L_3482:
        /*00cc*/ 	.word	0x00000000
        /*00d0*/ 	.short	0x0007
        /*00d2*/ 	.short	0x0030
        /*00d4*/ 	.byte	0x00, 0xf0, 0x11, 0x00


	//----- nvinfo : EIATTR_KPARAM_INFO
	.align		4
.L_3483:
        /*00d8*/ 	.byte	0x04, 0x17
        /*00da*/ 	.short	(.L_3485 - .L_3484)
.L_3484:
        /*00dc*/ 	.word	0x00000000
        /*00e0*/ 	.short	0x0006
        /*00e2*/ 	.short	0x002c
        /*00e4*/ 	.byte	0x00, 0xf0, 0x11, 0x00


	//----- nvinfo : EIATTR_KPARAM_INFO
	.align		4
.L_3485:
        /*00e8*/ 	.byte	0x04, 0x17
        /*00ea*/ 	.short	(.L_3487 - .L_3486)
.L_3486:
        /*00ec*/ 	.word	0x00000000
        /*00f0*/ 	.short	0x0005
        /*00f2*/ 	.short	0x0028
        /*00f4*/ 	.byte	0x00, 0xf0, 0x11, 0x00


	//----- nvinfo : EIATTR_KPARAM_INFO
	.align		4
.L_3487:
        /*00f8*/ 	.byte	0x04, 0x17
        /*00fa*/ 	.short	(.L_3489 - .L_3488)
.L_3488:
        /*00fc*/ 	.word	0x00000000
        /*0100*/ 	.short	0x0004
        /*0102*/ 	.short	0x0020
        /*0104*/ 	.byte	0x00, 0xf5, 0x21, 0x00


	//----- nvinfo : EIATTR_KPARAM_INFO
	.align		4
.L_3489:
        /*0108*/ 	.byte	0x04, 0x17
        /*010a*/ 	.short	(.L_3491 - .L_3490)
.L_3490:
        /*010c*/ 	.word	0x00000000
        /*0110*/ 	.short	0x0003
        /*0112*/ 	.short	0x0018
        /*0114*/ 	.byte	0x00, 0xf5, 0x21, 0x00


	//----- nvinfo : EIATTR_KPARAM_INFO
	.align		4
.L_3491:
        /*0118*/ 	.byte	0x04, 0x17
        /*011a*/ 	.short	(.L_3493 - .L_3492)
.L_3492:
        /*011c*/ 	.word	0x00000000
        /*0120*/ 	.short	0x0002
        /*0122*/ 	.short	0x0010
        /*0124*/ 	.byte	0x00, 0xf5, 0x21, 0x00


	//----- nvinfo : EIATTR_KPARAM_INFO
	.align		4
.L_3493:
        /*0128*/ 	.byte	0x04, 0x17
        /*012a*/ 	.short	(.L_3495 - .L_3494)
.L_3494:
        /*012c*/ 	.word	0x00000000
        /*0130*/ 	.short	0x0001
        /*0132*/ 	.short	0x0008
        /*0134*/ 	.byte	0x00, 0xf5, 0x21, 0x00


	//----- nvinfo : EIATTR_KPARAM_INFO
	.align		4
.L_3495:
        /*0138*/ 	.byte	0x04, 0x17
        /*013a*/ 	.short	(.L_3497 - .L_3496)
.L_3496:
        /*013c*/ 	.word	0x00000000
        /*0140*/ 	.short	0x0000
        /*0142*/ 	.short	0x0000
        /*0144*/ 	.byte	0x00, 0xf5, 0x21, 0x00


	//----- nvinfo : EIATTR_SPARSE_MMA_MASK
	.align		4
.L_3497:
        /*0148*/ 	.byte	0x03, 0x50
        /*014a*/ 	.short	0x0000


	//----- nvinfo : EIATTR_MAXREG_COUNT
	.align		4
        /*014c*/ 	.byte	0x03, 0x1b
        /*014e*/ 	.short	0x00ff


	//----- nvinfo : EIATTR_NUM_BARRIERS
	.align		4
        /*0150*/ 	.byte	0x02, 0x4c
        /*0152*/ 	.byte	0x01
	.zero		1


	//----- nvinfo : EIATTR_MERCURY_ISA_VERSION
	.align		4
        /*0154*/ 	.byte	0x03, 0x5f
        /*0156*/ 	.short	0x0101


	//----- nvinfo : EIATTR_VRC_CTA_INIT_COUNT
	.align		4
        /*0158*/ 	.byte	0x02, 0x4a
	.zero		1
	.zero		1


	//----- nvinfo : EIATTR_EXIT_INSTR_OFFSETS
	.align		4
        /*015c*/ 	.byte	0x04, 0x1c
        /*015e*/ 	.short	(.L_3499 - .L_3498)


	//   ....[0]....
.L_3498:
        /*0160*/ 	.word	0x00000050


	//   ....[1]....
        /*0164*/ 	.word	0x00000120


	//   ....[2]....
        /*0168*/ 	.word	0x00000d80


	//   ....[3]....
        /*016c*/ 	.word	0x000064a0


	//   ....[4]....
        /*0170*/ 	.word	0x000065d0


	//   ....[5]....
        /*0174*/ 	.word	0x00006660


	//   ....[6]....
        /*0178*/ 	.word	0x000066a0


	//----- nvinfo : EIATTR_CRS_STACK_SIZE
	.align		4
.L_3499:
        /*017c*/ 	.byte	0x04, 0x1e
        /*017e*/ 	.short	(.L_3501 - .L_3500)
.L_3500:
        /*0180*/ 	.word	0x00000000


	//----- nvinfo : EIATTR_CBANK_PARAM_SIZE
	.align		4
.L_3501:
        /*0184*/ 	.byte	0x03, 0x19
        /*0186*/ 	.short	0x0074


	//----- nvinfo : EIATTR_PARAM_CBANK
	.align		4
        /*0188*/ 	.byte	0x04, 0x0a
        /*018a*/ 	.short	(.L_3503 - .L_3502)
	.align		4
.L_3502:
        /*018c*/ 	.word	index@(.nv.constant0._Z23gemm_half_q_half_kernelILi2ELi10ELb1ELb0ELi32EEvPK6__halfPKjS4_S2_PS0_iiiiPKtS7_iiiiiibS2_i)
        /*0190*/ 	.short	0x0380
        /*0192*/ 	.short	0x0074


	//----- nvinfo : EIATTR_SW_WAR
	.align		4
.L_3503:
        /*0194*/ 	.byte	0x04, 0x36
        /*0196*/ 	.short	(.L_3505 - .L_3504)
.L_3504:
        /*0198*/ 	.word	0x00000008
.L_3505:


//--------------------- .nv.info._Z23gemm_half_q_half_kernelILi2ELi172ELb1ELb0ELi32EEvPK6__halfPKjS4_S2_PS0_iiiiPKtS7_iiiiiibS2_i --------------------------
	.section	.nv.info._Z23gemm_half_q_half_kernelILi2ELi172ELb1ELb0ELi32EEvPK6__halfPKjS4_S2_PS0_iiiiPKtS7_iiiiiibS2_i,"",@"SHT_CUDA_INFO"
	.sectionflags	@""
	.align	4


	//----- nvinfo : EIATTR_CUDA_API_VERSION
	.align		4
        /*0000*/ 	.byte	0x04, 0x37
        /*0002*/ 	.short	(.L_3507 - .L_3506)
.L_3506:
        /*0004*/ 	.word	0x00000082


	//----- nvinfo : EIATTR_KPARAM_INFO
	.align		4
.L_3507:
        /*0008*/ 	.byte	0x04, 0x17
        /*000a*/ 	.short	(.L_3509 - .L_3508)
.L_3508:
        /*000c*/ 	.word	0x00000000
        /*0010*/ 	.short	0x0013
        /*0012*/ 	.short	0x0070
        /*0014*/ 	.byte	0x00, 0xf0, 0x11, 0x00


	//----- nvinfo : EIATTR_KPARAM_INFO
	.align		4
.L_3509:
        /*0018*/ 	.byte	0x04, 0x17
        /*001a*/ 	.short	(.L_3511 - .L_3510)
.L_3510:
        /*001c*/ 	.word	0x00000000
        /*0020*/ 	.short	0x0012
        /*0022*/ 	.short	0x0068
        /*0024*/ 	.byte	0x00, 0xf5, 0x21, 0x00


	//----- nvinfo : EIATTR_KPARAM_INFO
	.align		4
.L_3511:
        /*0028*/ 	.byte	0x04, 0x17
        /*002a*/ 	.short	(.L_3513 - .L_3512)
.L_3512:
        /*002c*/ 	.word	0x00000000
        /*0030*/ 	.short	0x0011
        /*0032*/ 	.short	0x0060
        /*0034*/ 	.byte	0x00, 0xf0, 0x05, 0x00


	//----- nvinfo : EIATTR_KPARAM_INFO
	.align		4
.L_3513:
        /*0038*/ 	.byte	0x04, 0x17
        /*003a*/ 	.short	(.L_3515 - .L_3514)
.L_3514:
        /*003c*/ 	.word	0x00000000
        /*0040*/ 	.short	0x0010
        /*0042*/ 	.short	0x005c
        /*0044*/ 	.byte	0x00, 0xf0, 0x11, 0x00


	//----- nvinfo : EIATTR_KPARAM_INFO
	.align		4
.L_3515:
        /*0048*/ 	.byte	0x04, 0x17
        /*004a*/ 	.short	(.L_3517 - .L_3516)
.L_3516:
        /*004c*/ 	.word	0x00000000
        /*0050*/ 	.short	0x000f
        /*0052*/ 	.short	0x0058
        /*0054*/ 	.byte	0x00, 0xf0, 0x11, 0x00


	//----- nvinfo : EIATTR_KPARAM_INFO
	.align		4
.L_3517:
        /*0058*/ 	.byte	0x04, 0x17
        /*005a*/ 	.short	(.L_3519 - .L_3518)
.L_3518:
        /*005c*/ 	.word	0x00000000
        /*0060*/ 	.short	0x000e
        /*0062*/ 	.short	0x0054
        /*0064*/ 	.byte	0x00, 0xf0, 0x11, 0x00


	//----- nvinfo : EIATTR_KPARAM_INFO
	.align		4
.L_3519:
        /*0068*/ 	.byte	0x04, 0x17
        /*006a*/ 	.short	(.L_3521 - .L_3520)
.L_3520:
        /*006c*/ 	.word	0x00000000
        /*0070*/ 	.short	0x000d
        /*0072*/ 	.short	0x0050
        /*0074*/ 	.byte	0x00, 0xf0, 0x11, 0x00


	//----- nvinfo : EIATTR_KPARAM_INFO
	.align		4
.L_3521:
        /*0078*/ 	.byte	0x04, 0x17
        /*007a*/ 	.short	(.L_3523 - .L_3522)
.L_3522:
        /*007c*/ 	.word	0x00000000
        /*0080*/ 	.short	0x000c
        /*0082*/ 	.short	0x004c
        /*0084*/ 	.byte	0x00, 0xf0, 0x11, 0x00


	//----- nvinfo : EIATTR_KPARAM_INFO
	.align		4
.L_3523:
        /*0088*/ 	.byte	0x04, 0x17
        /*008a*/ 	.short	(.L_3525 - .L_3524)
.L_3524:
        /*008c*/ 	.word	0x00000000
        /*0090*/ 	.short	0x000b
        /*0092*/ 	.short	0x0048
        /*0094*/ 	.byte	0x00, 0xf0, 0x11, 0x00


	//----- nvinfo : EIATTR_KPARAM_INFO
	.align		4
.L_3525:
        /*0098*/ 	.byte	0x04, 0x17
        /*009a*/ 	.short	(.L_3527 - .L_3526)
.L_3526:
        /*009c*/ 	.word	0x00000000
        /*00a0*/ 	.short	0x000a
        /*00a2*/ 	.short	0x0040
        /*00a4*/ 	.byte	0x00, 0xf5, 0x21, 0x00


	//----- nvinfo : EIATTR_KPARAM_INFO
	.align		4
.L_3527:
        /*00a8*/ 	.byte	0x04, 0x17
        /*00aa*/ 	.short	(.L_3529 - .L_3528)
.L_3528:
        /*00ac*/ 	.word	0x00000000
        /*00b0*/ 	.short	0x0009
        /*00b2*/ 	.short	0x0038
        /*00b4*/ 	.byte	0x00, 0xf5, 0x21, 0x00


	//----- nvinfo : EIATTR_KPARAM_INFO
	.align		4
.L_3529:
        /*00b8*/ 	.byte	0x04, 0x17
        /*00ba*/ 	.short	(.L_3531 - .L_3530)
.L_3530:
        /*00bc*/ 	.word	0x00000000
        /*00c0*/ 	.short	0x0008
        /*00c2*/ 	.short	0x0034
        /*00c4*/ 	.byte	0x00, 0xf0, 0x11, 0x00


	//----- nvinfo : EIATTR_KPARAM_INFO
	.align		4
.L_3531:
        /*00c8*/ 	.byte	0x04, 0x17
        /*00ca*/ 	.short	(.L_3533 - .L_3532)
.L_3532:
        /*00cc*/ 	.word	0x00000000
        /*00d0*/ 	.short	0x0007
        /*00d2*/ 	.short	0x0030
        /*00d4*/ 	.byte	0x00, 0xf0, 0x11, 0x00


	//----- nvinfo : EIATTR_KPARAM_INFO
	.align		4
.L_3533:
        /*00d8*/ 	.byte	0x04, 0x17
        /*00da*/ 	.short	(.L_3535 - .L_3534)
.L_3534:
        /*00dc*/ 	.word	0x00000000
        /*00e0*/ 	.short	0x0006
        /*00e2*/ 	.short	0x002c
        /*00e4*/ 	.byte	0x00, 0xf0, 0x11, 0x00


	//----- nvinfo : EIATTR_KPARAM_INFO
	.align		4
.L_3535:
        /*00e8*/ 	.byte	0x04, 0x17
        /*00ea*/ 	.short	(.L_3537 - .L_3536)
.L_3536:
        /*00ec*/ 	.word	0x00000000
        /*00f0*/ 	.short	0x0005
        /*00f2*/ 	.short	0x0028
        /*00f4*/ 	.byte	0x00, 0xf0, 0x11, 0x00


	//----- nvinfo : EIATTR_KPARAM_INFO
	.align		4
.L_3537:
        /*00f8*/ 	.byte	0x04, 0x17
        /*00fa*/ 	.short	(.L_3539 - .L_3538)
.L_3538:
        /*00fc*/ 	.word	0x00000000
        /*0100*/ 	.short	0x0004
        /*0102*/ 	.short	0x0020
        /*0104*/ 	.byte	0x00, 0xf5, 0x21, 0x00


	//----- nvinfo : EIATTR_KPARAM_INFO
	.align		4
.L_3539:
        /*0108*/ 	.byte	0x04, 0x17
        /*010a*/ 	.short	(.L_3541 - .L_3540)
.L_3540:
        /*010c*/ 	.word	0x00000000
        /*0110*/ 	.short	0x0003
        /*0112*/ 	.short	0x0018
        /*0114*/ 	.byte	0x00, 0xf5, 0x21, 0x00


	//----- nvinfo : EIATTR_KPARAM_INFO
	.align		4
.L_3541:
        /*0118*/ 	.byte	0x04, 0x17
        /*011a*/ 	.short	(.L_3543 - .L_3542)
.L_3542:
        /*011c*/ 	.word	0x00000000
        /*0120*/ 	.short	0x0002
        /*0122*/ 	.short	0x0010
        /*0124*/ 	.byte	0x00, 0xf5, 0x21, 0x00


	//----- nvinfo : EIATTR_KPARAM_INFO
	.align		4
.L_3543:
        /*0128*/ 	.byte	0x04, 0x17
        /*012a*/ 	.short	(.L_3545 - .L_3544)
.L_3544:
        /*012c*/ 	.word	0x00000000
        /*0130*/ 	.short	0x0001
        /*0132*/ 	.short	0x0008
        /*0134*/ 	.byte	0x00, 0xf5, 0x21, 0x00


	//----- nvinfo : EIATTR_KPARAM_INFO
	.align		4
.L_3545:
        /*0138*/ 	.byte	0x04, 0x17
        /*013a*/ 	.short	(.L_3547 - .L_3546)
.L_3546:
        /*013c*/ 	.word	0x00000000
        /*0140*/ 	.short	0x0000
        /*0142*/ 	.short	0x0000
        /*0144*/ 	.byte	0x00, 0xf5, 0x21, 0x00


	//----- nvinfo : EIATTR_SPARSE_MMA_MASK
	.align		4
.L_3547:
        /*0148*/ 	.byte	0x03, 0x50
        /*014a*/ 	.short	0x0000


	//----- nvinfo : EIATTR_MAXREG_COUNT
	.align		4
        /*014c*/ 	.byte	0x03, 0x1b
        /*014e*/ 	.short	0x00ff


	//----- nvinfo : EIATTR_NUM_BARRIERS
	.align		4
        /*0150*/ 	.byte	0x02, 0x4c
        /*0152*/ 	.byte	0x01
	.zero		1


	//----- nvinfo : EIATTR_MERCURY_ISA_VERSION
	.align		4
        /*0154*/ 	.byte	0x03, 0x5f
        /*0156*/ 	.short	0x0101


	//----- nvinfo : EIATTR_VRC_CTA_INIT_COUNT
	.align		4
        /*0158*/ 	.byte	0x02, 0x4a
	.zero		1
	.zero		1


	//----- nvinfo : EIATTR_EXIT_INSTR_OFFSETS
	.align		4
        /*015c*/ 	.byte	0x04, 0x1c
        /*015e*/ 	.short	(.L_3549 - .L_3548)


	//   ....[0]....
.L_3548:
        /*0160*/ 	.word	0x00000050


	//   ....[1]....
        /*0164*/ 	.word	0x00000120


	//   ....[2]....
        /*0168*/ 	.word	0x00000d80


	//   ....[3]....
        /*016c*/ 	.word	0x0000d760


	//   ....[4]....
        /*0170*/ 	.word	0x0000d890


	//   ....[5]....
        /*0174*/ 	.word	0x0000d920


	//   ....[6]....
        /*0178*/ 	.word	0x0000d960


	//----- nvinfo : EIATTR_CRS_STACK_SIZE
	.align		4
.L_3549:
        /*017c*/ 	.byte	0x04, 0x1e
        /*017e*/ 	.short	(.L_3551 - .L_3550)
.L_3550:
        /*0180*/ 	.word	0x00000000


	//----- nvinfo : EIATTR_CBANK_PARAM_SIZE
	.align		4
.L_3551:
        /*0184*/ 	.byte	0x03, 0x19
        /*0186*/ 	.short	0x0074


	//----- nvinfo : EIATTR_PARAM_CBANK
	.align		4
        /*0188*/ 	.byte	0x04, 0x0a
        /*018a*/ 	.short	(.L_3553 - .L_3552)
	.align		4
.L_3552:
        /*018c*/ 	.word	index@(.nv.constant0._Z23gemm_half_q_half_kernelILi2ELi172ELb1ELb0ELi32EEvPK6__halfPKjS4_S2_PS0_iiiiPKtS7_iiiiiibS2_i)
        /*0190*/ 	.short	0x0380
        /*0192*/ 	.short	0x0074


	//----- nvinfo : EIATTR_SW_WAR
	.align		4
.L_3553:
        /*0194*/ 	.byte	0x04, 0x36
        /*0196*/ 	.short	(.L_3555 - .L_3554)
.L_3554:
        /*0198*/ 	.word	0x00000008
.L_3555:


//--------------------- .nv.info._Z23gemm_half_q_half_kernelILi2ELi176ELb1ELb0ELi32EEvPK6__halfPKjS4_S2_PS0_iiiiPKtS7_iiiiiibS2_i --------------------------
	.section	.nv.info._Z23gemm_half_q_half_kernelILi2ELi176ELb1ELb0ELi32EEvPK6__halfPKjS4_S2_PS0_iiiiPKtS7_iiiiiibS2_i,"",@"SHT_CUDA_INFO"
	.sectionflags	@""
	.align	4


	//----- nvinfo : EIATTR_CUDA_API_VERSION
	.align		4
        /*0000*/ 	.byte	0x04, 0x37
        /*0002*/ 	.short	(.L_3557 - .L_3556)
.L_3556:
        /*0004*/ 	.word	0x00000082


	//----- nvinfo : EIATTR_KPARAM_INFO
	.align		4
.L_3557:
        /*0008*/ 	.byte	0x04, 0x17
        /*000a*/ 	.short	(.L_3559 - .L_3558)
.L_3558:
        /*000c*/ 	.word	0x00000000
        /*0010*/ 	.short	0x0013
        /*0012*/ 	.short	0x0070
        /*0014*/ 	.byte	0x00, 0xf0, 0x11, 0x00


	//----- nvinfo : EIATTR_KPARAM_INFO
	.align		4
.L_3559:
        /*0018*/ 	.byte	0x04, 0x17
        /*001a*/ 	.short	(.L_3561 - .L_3560)
.L_3560:
        /*001c*/ 	.word	0x00000000
        /*0020*/ 	.short	0x0012
        /*0022*/ 	.short	0x0068
        /*0024*/ 	.byte	0x00, 0xf5, 0x21, 0x00


	//----- nvinfo : EIATTR_KPARAM_INFO
	.align		4
.L_3561:
        /*0028*/ 	.byte	0x04, 0x17
        /*002a*/ 	.short	(.L_3563 - .L_3562)
.L_3562:
        /*002c*/ 	.word	0x00000000
        /*0030*/ 	.short	0x0011
        /*0032*/ 	.short	0x0060
        /*0034*/ 	.byte	0x00, 0xf0, 0x05, 0x00


	//----- nvinfo : EIATTR_KPARAM_INFO
	.align		4
.L_3563:
        /*0038*/ 	.byte	0x04, 0x17
        /*003a*/ 	.short	(.L_3565 - .L_3564)
.L_3564:
        /*003c*/ 	.word	0x00000000
        /*0040*/ 	.short	0x0010
        /*0042*/ 	.short	0x005c
        /*0044*/ 	.byte	0x00, 0xf0, 0x11, 0x00


	//----- nvinfo : EIATTR_KPARAM_INFO
	.align		4
.L_3565:
        /*0048*/ 	.byte	0x04, 0x17
        /*004a*/ 	.short	(.L_3567 - .L_3566)
.L_3566:
        /*004c*/ 	.word	0x00000000
        /*0050*/ 	.short	0x000f
        /*0052*/ 	.short	0x0058
        /*0054*/ 	.byte	0x00, 0xf0, 0x11, 0x00


	//----- nvinfo : EIATTR_KPARAM_INFO
	.align		4
.L_3567:
        /*0058*/ 	.byte	0x04, 0x17
        /*005a*/ 	.short	(.L_3569 - .L_3568)
.L_3568:
        /*005c*/ 	.word	0x00000000
        /*0060*/ 	.short	0x000e
        /*0062*/ 	.short	0x0054
        /*0064*/ 	.byte	0x00, 0xf0, 0x11, 0x00


	//----- nvinfo : EIATTR_KPARAM_INFO
	.align		4
.L_3569:
        /*0068*/ 	.byte	0x04, 0x17
        /*006a*/ 	.short	(.L_3571 - .L_3570)
.L_3570:
        /*006c*/ 	.word	0x00000000
        /*0070*/ 	.short	0x000d
        /*0072*/ 	.short	0x0050
        /*0074*/ 	.byte	0x00, 0xf0, 0x11, 0x00


	//----- nvinfo : EIATTR_KPARAM_INFO
	.align		4
.L_3571:
        /*0078*/ 	.byte	0x04, 0x17
        /*007a*/ 	.short	(.L_3573 - .L_3572)
.L_3572:
        /*007c*/ 	.word	0x00000000
        /*0080*/ 	.short	0x000c
        /*0082*/ 	.short	0x004c
        /*0084*/ 	.byte	0x00, 0xf0, 0x11, 0x00


	//----- nvinfo : EIATTR_KPARAM_INFO
	.align		4
.L_3573:
        /*0088*/ 	.byte	0x04, 0x17
        /*008a*/ 	.short	(.L_3575 - .L_3574)
.L_3574:
        /*008c*/ 	.word	0x00000000
        /*0090*/ 	.short	0x000b
        /*0092*/ 	.short	0x0048
        /*0094*/ 	.byte	0x00, 0xf0, 0x11, 0x00


	//----- nvinfo : EIATTR_KPARAM_INFO
	.align		4
.L_3575:
        /*0098*/ 	.byte	0x04, 0x17
        /*009a*/ 	.short	(.L_3577 - .L_3576)
.L_3576:
        /*009c*/ 	.word	0x00000000
        /*00a0*/ 	.short	0x000a
        /*00a2*/ 	.short	0x0040
        /*00a4*/ 	.byte	0x00, 0xf5, 0x21, 0x00


	//----- nvinfo : EIATTR_KPARAM_INFO
	.align		4
.L_3577:
        /*00a8*/ 	.byte	0x04, 0x17
        /*00aa*/ 	.short	(.L_3579 - .L_3578)
.L_3578:
        /*00ac*/ 	.word	0x00000000
        /*00b0*/ 	.short	0x0009
        /*00b2*/ 	.short	0x0038
        /*00b4*/ 	.byte	0x00, 0xf5, 0x21, 0x00


	//----- nvinfo : EIATTR_KPARAM_INFO
	.align		4
.L_3579:
        /*00b8*/ 	.byte	0x04, 0x17
        /*00ba*/ 	.short	(.L_3581 - .L_3580)
.L_3580:
        /*00bc*/ 	.word	0x00000000
        /*00c0*/ 	.short	0x0008
        /*00c2*/ 	.short	0x0034
        /*00c4*/ 	.byte	0x00, 0xf0, 0x11, 0x00


	//----- nvinfo : EIATTR_KPARAM_INFO
	.align		4
.L_3581:
        /*00c8*/ 	.byte	0x04, 0x17
        /*00ca*/ 	.short	(.L_3583 - .L_3582)
.L_3582:
        /*00cc*/ 	.word	0x00000000
        /*00d0*/ 	.short	0x0007
        /*00d2*/ 	.short	0x0030
        /*00d4*/ 	.byte	0x00, 0xf0, 0x11, 0x00


	//----- nvinfo : EIATTR_KPARAM_INFO
	.align		4
.L_3583:
        /*00d8*/ 	.byte	0x04, 0x17
        /*00da*/ 	.short	(.L_3585 - .L_3584)
.L_3584:
        /*00dc*/ 	.word	0x00000000
        /*00e0*/ 	.short	0x0006
        /*00e2*/ 	.short	0x002c
        /*00e4*/ 	.byte	0x00, 0xf0, 0x11, 0x00


	//----- nvinfo : EIATTR_KPARAM_INFO
	.align		4
.L_3585:
        /*00e8*/ 	.byte	0x04, 0x17
        /*00ea*/ 	.short	(.L_3587 - .L_3586)
.L_3586:
        /*00ec*/ 	.word	0x00000000
        /*00f0*/ 	.short	0x0005
        /*00f2*/ 	.short	0x0028
        /*00f4*/ 	.byte	0x00, 0xf0, 0x11, 0x00


	//----- nvinfo : EIATTR_KPARAM_INFO
	.align		4
.L_3587:
        /*00f8*/ 	.byte	0x04, 0x17
        /*00fa*/ 	.short	(.L_3589 - .L_3588)
.L_3588:
        /*00fc*/ 	.word	0x00000000
        /*0100*/ 	.short	0x0004
        /*0102*/ 	.short	0x0020
        /*0104*/ 	.byte	0x00, 0xf5, 0x21, 0x00


	//----- nvinfo : EIATTR_KPARAM_INFO
	.align		4
.L_3589:
        /*0108*/ 	.byte	0x04, 0x17
        /*010a*/ 	.short	(.L_3591 - .L_3590)
.L_3590:
        /*010c*/ 	.word	0x00000000
        /*0110*/ 	.short	0x0003
        /*0112*/ 	.short	0x0018
        /*0114*/ 	.byte	0x00, 0xf5, 0x21, 0x00


	//----- nvinfo : EIATTR_KPARAM_INFO
	.align		4
.L_3591:
        /*0118*/ 	.byte	0x04, 0x17
        /*011a*/ 	.short	(.L_3593 - .L_3592)
.L_3592:
        /*011c*/ 	.word	0x00000000
        /*0120*/ 	.short	0x0002
        /*0122*/ 	.short	0x0010
        /*0124*/ 	.byte	0x00, 0xf5, 0x21, 0x00


	//----- nvinfo : EIATTR_KPARAM_INFO
	.align		4
.L_3593:
        /*0128*/ 	.byte	0x04, 0x17
        /*012a*/ 	.short	(.L_3595 - .L_3594)
.L_3594:
        /*012c*/ 	.word	0x00000000
        /*0130*/ 	.short	0x0001
        /*0132*/ 	.short	0x0008
        /*0134*/ 	.byte	0x00, 0xf5, 0x21, 0x00


	//----- nvinfo : EIATTR_KPARAM_INFO
	.align		4
.L_3595:
        /*0138*/ 	.byte	0x04, 0x17
        /*013a*/ 	.short	(.L_3597 - .L_3596)
.L_3596:
        /*013c*/ 	.word	0x00000000
        /*0140*/ 	.short	0x0000
        /*0142*/ 	.short	0x0000
        /*0144*/ 	.byte	0x00, 0xf5, 0x21, 0x00


	//----- nvinfo : EIATTR_SPARSE_MMA_MASK
	.align		4
.L_3597:
        /*0148*/ 	.byte	0x03, 0x50
        /*014a*/ 	.short	0x0000


	//----- nvinfo : EIATTR_MAXREG_COUNT
	.align		4
        /*014c*/ 	.byte	0x03, 0x1b
        /*014e*/ 	.short	0x00ff


	//----- nvinfo : EIATTR_NUM_BARRIERS
	.align		4
        /*0150*/ 	.byte	0x02, 0x4c
        /*0152*/ 	.byte	0x01
	.zero		1


	//----- nvinfo : EIATTR_MERCURY_ISA_VERSION
	.align		4
        /*0154*/ 	.byte	0x03, 0x5f
        /*0156*/ 	.short	0x0101


	//----- nvinfo : EIATTR_VRC_CTA_INIT_COUNT
	.align		4
        /*0158*/ 	.byte	0x02, 0x4a
	.zero		1
	.zero		1


	//----- nvinfo : EIATTR_EXIT_INSTR_OFFSETS
	.align		4
        /*015c*/ 	.byte	0x04, 0x1c
        /*015e*/ 	.short	(.L_3599 - .L_3598)


	//   ....[0]....
.L_3598:
        /*0160*/ 	.word	0x00000050


	//   ....[1]....
        /*0164*/ 	.word	0x00000120


	//   ....[2]....
        /*0168*/ 	.word	0x00000d80


	//   ....[3]....
        /*016c*/ 	.word	0x00009d30


	//   ....[4]....
        /*0170*/ 	.word	0x00009e60


	//   ....[5]....
        /*0174*/ 	.word	0x00009ef0


	//   ....[6]....
        /*0178*/ 	.word	0x00009f30


	//----- nvinfo : EIATTR_CRS_STACK_SIZE
	.align		4
.L_3599:
        /*017c*/ 	.byte	0x04, 0x1e
        /*017e*/ 	.short	(.L_3601 - .L_3600)
.L_3600:
        /*0180*/ 	.word	0x00000000


	//----- nvinfo : EIATTR_CBANK_PARAM_SIZE
	.align		4
.L_3601:
        /*0184*/ 	.byte	0x03, 0x19
        /*0186*/ 	.short	0x0074


	//----- nvinfo : EIATTR_PARAM_CBANK
	.align		4
        /*0188*/ 	.byte	0x04, 0x0a
        /*018a*/ 	.short	(.L_3603 - .L_3602)
	.align		4
.L_3602:
        /*018c*/ 	.word	index@(.nv.constant0._Z23gemm_half_q_half_kernelILi2ELi176ELb1ELb0ELi32EEvPK6__halfPKjS4_S2_PS0_iiiiPKtS7_iiiiiibS2_i)
        /*0190*/ 	.short	0x0380
        /*0192*/ 	.short	0x0074


	//----- nvinfo : EIATTR_SW_WAR
	.align		4
.L_3603:
        /*0194*/ 	.byte	0x04, 0x36
        /*0196*/ 	.short	(.L_3605 - .L_3604)
.L_3604:
        /*0198*/ 	.word	0x00000008
.L_3605:


//--------------------- .nv.info._Z23gemm_half_q_half_kernelILi2ELi152ELb1ELb0ELi32EEvPK6__halfPKjS4_S2_PS0_iiiiPKtS7_iiiiiibS2_i --------------------------
	.section	.nv.info._Z23gemm_half_q_half_kernelILi2ELi152ELb1ELb0ELi32EEvPK6__halfPKjS4_S2_PS0_iiiiPKtS7_iiiiiibS2_i,"",@"SHT_CUDA_INFO"
	.sectionflags	@""
	.align	4


	//----- nvinfo : EIATTR_CUDA_API_VERSION
	.align		4
        /*0000*/ 	.byte	0x04, 0x37
        /*0002*/ 	.short	(.L_3607 - .L_3606)
.L_3606:
        /*0004*/ 	.word	0x00000082


	//----- nvinfo : EIATTR_KPARAM_INFO
	.align		4
.L_3607:
        /*0008*/ 	.byte	0x04, 0x17
        /*000a*/ 	.short	(.L_3609 - .L_3608)
.L_3608:
        /*000c*/ 	.word	0x00000000
        /*0010*/ 	.short	0x0013
        /*0012*/ 	.short	0x0070
        /*0014*/ 	.byte	0x00, 0xf0, 0x11, 0x00


	//----- nvinfo : EIATTR_KPARAM_INFO
	.align		4
.L_3609:
        /*0018*/ 	.byte	0x04, 0x17
        /*001a*/ 	.short	(.L_3611 - .L_3610)
.L_3610:
        /*001c*/ 	.word	0x00000000
        /*0020*/ 	.short	0x0012
        /*0022*/ 	.short	0x0068
        /*0024*/ 	.byte	0x00, 0xf5, 0x21, 0x00


	//----- nvinfo : EIATTR_KPARAM_INFO
	.align		4
.L_3611:
        /*0028*/ 	.byte	0x04, 0x17
        /*002a*/ 	.short	(.L_3613 - .L_3612)
.L_3612:
        /*002c*/ 	.word	0x00000000
        /*0030*/ 	.short	0x0011
        /*0032*/ 	.short	0x0060
        /*0034*/ 	.byte	0x00, 0xf0, 0x05, 0x00


	//----- nvinfo : EIATTR_KPARAM_INFO
	.align		4
.L_3613:
        /*0038*/ 	.byte	0x04, 0x17
        /*003a*/ 	.short	(.L_3615 - .L_3614)
.L_3614:
        /*003c*/ 	.word	0x00000000
        /*0040*/ 	.short	0x0010
        /*0042*/ 	.short	0x005c
        /*0044*/ 	.byte	0x00, 0xf0, 0x11, 0x00


	//----- nvinfo : EIATTR_KPARAM_INFO
	.align		4
.L_3615:
        /*0048*/ 	.byte	0x04, 0x17
        /*004a*/ 	.short	(.L_3617 - .L_3616)
.L_3616:
        /*004c*/ 	.word	0x00000000
        /*0050*/ 	.short	0x000f
        /*0052*/ 	.short	0x0058
        /*0054*/ 	.byte	0x00, 0xf0, 0x11, 0x00


	//----- nvinfo : EIATTR_KPARAM_INFO
	.align		4
.L_3617:
        /*0058*/ 	.byte	0x04, 0x17
        /*005a*/ 	.short	(.L_3619 - .L_3618)
.L_3618:
        /*005c*/ 	.word	0x00000000
        /*0060*/ 	.short	0x000e
        /*0062*/ 	.short	0x0054
        /*0064*/ 	.byte	0x00, 0xf0, 0x11, 0x00


	//----- nvinfo : EIATTR_KPARAM_INFO
	.align		4
.L_3619:
        /*0068*/ 	.byte	0x04, 0x17
        /*006a*/ 	.short	(.L_3621 - .L_3620)
.L_3620:
        /*006c*/ 	.word	0x00000000
        /*0070*/ 	.short	0x000d
        /*0072*/ 	.short	0x0050
        /*0074*/ 	.byte	0x00, 0xf0, 0x11, 0x00


	//----- nvinfo : EIATTR_KPARAM_INFO
	.align		4
.L_3621:
        /*0078*/ 	.byte	0x04, 0x17
        /*007a*/ 	.short	(.L_3623 - .L_3622)
.L_3622:
        /*007c*/ 	.word	0x00000000
        /*0080*/ 	.short	0x000c
        /*0082*/ 	.short	0x004c
        /*0084*/ 	.byte	0x00, 0xf0, 0x11, 0x00


	//----- nvinfo : EIATTR_KPARAM_INFO
	.align		4
.L_3623:
        /*0088*/ 	.byte	0x04, 0x17
        /*008a*/ 	.short	(.L_3625 - .L_3624)
.L_3624:
        /*008c*/ 	.word	0x00000000
        /*0090*/ 	.short	0x000b
        /*0092*/ 	.short	0x0048
        /*0094*/ 	.byte	0x00, 0xf0, 0x11, 0x00


	//----- nvinfo : EIATTR_KPARAM_INFO
	.align		4
.L_3625:
        /*0098*/ 	.byte	0x04, 0x17
        /*009a*/ 	.short	(.L_3627 - .L_3626)
.L_3626:
        /*009c*/ 	.word	0x00000000
        /*00a0*/ 	.short	0x000a
        /*00a2*/ 	.short	0x0040
        /*00a4*/ 	.byte	0x00, 0xf5, 0x21, 0x00


	//----- nvinfo : EIATTR_KPARAM_INFO
	.align		4
.L_3627:
        /*00a8*/ 	.byte	0x04, 0x17
        /*00aa*/ 	.short	(.L_3629 - .L_3628)
.L_3628:
        /*00ac*/ 	.word	0x00000000
        /*00b0*/ 	.short	0x0009
        /*00b2*/ 	.short	0x0038
        /*00b4*/ 	.byte	0x00, 0xf5, 0x21, 0x00


	//----- nvinfo : EIATTR_KPARAM_INFO
	.align		4
.L_3629:
        /*00b8*/ 	.byte	0x04, 0x17
        /*00ba*/ 	.short	(.L_3631 - .L_3630)
.L_3630:
        /*00bc*/ 	.word	0x00000000
        /*00c0*/ 	.short	0x0008
        /*00c2*/ 	.short	0x0034
        /*00c4*/ 	.byte	0x00, 0xf0, 0x11, 0x00


	//----- nvinfo : EIATTR_KPARAM_INFO
	.align		4
.L_3631:
        /*00c8*/ 	.byte	0x04, 0x17
        /*00ca*/ 	.short	(.L_3633 - .L_3632)
.L_3632:
        /*00cc*/ 	.word	0x00000000
        /*00d0*/ 	.short	0x0007
        /*00d2*/ 	.short	0x0030
        /*00d4*/ 	.byte	0x00, 0xf0, 0x11, 0x00


	//----- nvinfo : EIATTR_KPARAM_INFO
	.align		4
.L_3633:
        /*00d8*/ 	.byte	0x04, 0x17
        /*00da*/ 	.short	(.L_3635 - .L_3634)
.L_3634:
        /*00dc*/ 	.word	0x00000000
        /*00e0*/ 	.short	0x0006
        /*00e2*/ 	.short	0x002c
        /*00e4*/ 	.byte	0x00, 0xf0, 0x11, 0x00


	//----- nvinfo : EIATTR_KPARAM_INFO
	.align		4
.L_3635:
        /*00e8*/ 	.byte	0x04, 0x17
        /*00ea*/ 	.short	(.L_3637 - .L_3636)
.L_3636:
        /*00ec*/ 	.word	0x00000000
        /*00f0*/ 	.short	0x0005
        /*00f2*/ 	.short	0x0028
        /*00f4*/ 	.byte	0x00, 0xf0, 0x11, 0x00


	//----- nvinfo : EIATTR_KPARAM_INFO
	.align		4
.L_3637:
        /*00f8*/ 	.byte	0x04, 0x17
        /*00fa*/ 	.short	(.L_3639 - .L_3638)
.L_3638:
        /*00fc*/ 	.word	0x00000000
        /*0100*/ 	.short	0x0004
        /*0102*/ 	.short	0x0020
        /*0104*/ 	.byte	0x00, 0xf5, 0x21, 0x00


	//----- nvinfo : EIATTR_KPARAM_INFO
	.align		4
.L_3639:
        /*0108*/ 	.byte	0x04, 0x17
        /*010a*/ 	.short	(.L_3641 - .L_3640)
.L_3640:
        /*010c*/ 	.word	0x00000000
        /*0110*/ 	.short	0x0003
        /*0112*/ 	.short	0x0018
        /*0114*/ 	.byte	0x00, 0xf5, 0x21, 0x00


	//----- nvinfo : EIATTR_KPARAM_INFO
	.align		4
.L_3641:
        /*0118*/ 	.byte	0x04, 0x17
        /*011a*/ 	.short	(.L_3643 - .L_3642)
.L_3642:
        /*011c*/ 	.word	0x00000000
        /*0120*/ 	.short	0x0002
        /*0122*/ 	.short	0x0010
        /*0124*/ 	.byte	0x00, 0xf5, 0x21, 0x00


	//----- nvinfo : EIATTR_KPARAM_INFO
	.align		4
.L_3643:
        /*0128*/ 	.byte	0x04, 0x17
        /*012a*/ 	.short	(.L_3645 - .L_3644)
.L_3644:
        /*012c*/ 	.word	0x00000000
        /*0130*/ 	.short	0x0001
        /*0132*/ 	.short	0x0008
        /*0134*/ 	.byte	0x00, 0xf5, 0x21, 0x00


	//----- nvinfo : EIATTR_KPARAM_INFO
	.align		4
.L_3645:
        /*0138*/ 	.byte	0x04, 0x17
        /*013a*/ 	.short	(.L_3647 - .L_3646)
.L_3646:
        /*013c*/ 	.word	0x00000000
        /*0140*/ 	.short	0x0000
        /*0142*/ 	.short	0x0000
        /*0144*/ 	.byte	0x00, 0xf5, 0x21, 0x00


	//----- nvinfo : EIATTR_SPARSE_MMA_MASK
	.align		4
.L_3647:
        /*0148*/ 	.byte	0x03, 0x50
        /*014a*/ 	.short	0x0000


	//----- nvinfo : EIATTR_MAXREG_COUNT
	.align		4
        /*014c*/ 	.byte	0x03, 0x1b
        /*014e*/ 	.short	0x00ff


	//----- nvinfo : EIATTR_NUM_BARRIERS
	.align		4
        /*0150*/ 	.byte	0x02, 0x4c
        /*0152*/ 	.byte	0x01
	.zero		1


	//----- nvinfo : EIATTR_MERCURY_ISA_VERSION
	.align		4
        /*0154*/ 	.byte	0x03, 0x5f
        /*0156*/ 	.short	0x0101


	//----- nvinfo : EIATTR_VRC_CTA_INIT_COUNT
	.align		4
        /*0158*/ 	.byte	0x02, 0x4a
	.zero		1
	.zero		1


	//----- nvinfo : EIATTR_EXIT_INSTR_OFFSETS
	.align		4
        /*015c*/ 	.byte	0x04, 0x1c
        /*015e*/ 	.short	(.L_3649 - .L_3648)


	//   ....[0]....
.L_3648:
        /*0160*/ 	.word	0x00000050


	//   ....[1]....
        /*0164*/ 	.word	0x00000120


	//   ....[2]....
        /*0168*/ 	.word	0x00000d80


	//   ....[3]....
        /*016c*/ 	.word	0x0000bbc0


	//   ....[4]....
        /*0170*/ 	.word	0x0000bcf0


	//   ....[5]....
        /*0174*/ 	.word	0x0000bd80


	//   ....[6]....
        /*0178*/ 	.word	0x0000bdc0


	//----- nvinfo : EIATTR_CRS_STACK_SIZE
	.align		4
.L_3649:
        /*017c*/ 	.byte	0x04, 0x1e
        /*017e*/ 	.short	(.L_3651 - .L_3650)
.L_3650:
        /*0180*/ 	.word	0x00000000


	//----- nvinfo : EIATTR_CBANK_PARAM_SIZE
	.align		4
.L_3651:
        /*0184*/ 	.byte	0x03, 0x19
        /*0186*/ 	.short	0x0074


	//----- nvinfo : EIATTR_PARAM_CBANK
	.align		4
        /*0188*/ 	.byte	0x04, 0x0a
        /*018a*/ 	.short	(.L_3653 - .L_3652)
	.align		4
.L_3652:
        /*018c*/ 	.word	index@(.nv.constant0._Z23gemm_half_q_half_kernelILi2ELi152ELb1ELb0ELi32EEvPK6__halfPKjS4_S2_PS0_iiiiPKtS7_iiiiiibS2_i)
        /*0190*/ 	.short	0x0380
        /*0192*/ 	.short	0x0074


	//----- nvinfo : EIATTR_SW_WAR
	.align		4
.L_3653:
        /*0194*/ 	.byte	0x04, 0x36
        /*0196*/ 	.short	(.L_3655 - .L_3654)
.L_3654:
        /*0198*/ 	.word	0x00000008
.L_3655:


//--------------------- .nv.info._Z23gemm_half_q_half_kernelILi2ELi140ELb1ELb0ELi32EEvPK6__halfPKjS4_S2_PS0_iiiiPKtS7_iiiiiibS2_i --------------------------
	.section	.nv.info._Z23gemm_half_q_half_kernelILi2ELi140ELb1ELb0ELi32EEvPK6__halfPKjS4_S2_PS0_iiiiPKtS7_iiiiiibS2_i,"",@"SHT_CUDA_INFO"
	.sectionflags	@""
	.align	4


	//----- nvinfo : EIATTR_CUDA_API_VERSION
	.align		4
        /*0000*/ 	.byte	0x04, 0x37
        /*0002*/ 	.short	(.L_3657 - .L_3656)
.L_3656:
        /*0004*/ 	.word	0x00000082


	//----- nvinfo : EIATTR_KPARAM_INFO
	.align		4
.L_3657:
        /*0008*/ 	.byte	0x04, 0x17
        /*000a*/ 	.short	(.L_3659 - .L_3658)
.L_3658:
        /*000c*/ 	.word	0x00000000
        /*0010*/ 	.short	0x0013
        /*0012*/ 	.short	0x0070
        /*0014*/ 	.byte	0x00, 0xf0, 0x11, 0x00


	//----- nvinfo : EIATTR_KPARAM_INFO
	.align		4
.L_3659:
        /*0018*/ 	.byte	0x04, 0x17
        /*001a*/ 	.short	(.L_3661 - .L_3660)
.L_3660:
        /*001c*/ 	.word	0x00000000
        /*0020*/ 	.short	0x0012
        /*0022*/ 	.short	0x0068
        /*0024*/ 	.byte	0x00, 0xf5, 0x21, 0x00


	//----- nvinfo : EIATTR_KPARAM_INFO
	.align		4
.L_3661:
        /*0028*/ 	.byte	0x04, 0x17
        /*002a*/ 	.short	(.L_3663 - .L_3662)
.L_3662:
        /*002c*/ 	.word	0x00000000
        /*0030*/ 	.short	0x0011
        /*0032*/ 	.short	0x0060
        /*0034*/ 	.byte	0x00, 0xf0, 0x05, 0x00


	//----- nvinfo : EIATTR_KPARAM_INFO
	.align		4
.L_3663:
        /*0038*/ 	.byte	0x04, 0x17
        /*003a*/ 	.short	(.L_3665 - .L_3664)
.L_3664:
        /*003c*/ 	.word	0x00000000
        /*0040*/ 	.short	0x0010
        /*0042*/ 	.short	0x005c
        /*0044*/ 	.byte	0x00, 0xf0, 0x11, 0x00


	//----- nvinfo : EIATTR_KPARAM_INFO
	.align		4
.L_3665:
        /*0048*/ 	.byte	0x04, 0x17
        /*004a*/ 	.short	(.L_3667 - .L_3666)
.L_3666:
        /*004c*/ 	.word	0x00000000
        /*0050*/ 	.short	0x000f
        /*0052*/ 	.short	0x0058
        /*0054*/ 	.byte	0x00, 0xf0, 0x11, 0x00


	//----- nvinfo : EIATTR_KPARAM_INFO
	.align		4
.L_3667:
        /*0058*/ 	.byte	0x04, 0x17
        /*005a*/ 	.short	(.L_3669 - .L_3668)
.L_3668:
        /*005c*/ 	.word	0x00000000
        /*0060*/ 	.short	0x000e
        /*0062*/ 	.short	0x0054
        /*0064*/ 	.byte	0x00, 0xf0, 0x11, 0x00


	//----- nvinfo : EIATTR_KPARAM_INFO
	.align		4
.L_3669:
        /*0068*/ 	.byte	0x04, 0x17
        /*006a*/ 	.short	(.L_3671 - .L_3670)
.L_3670:
        /*006c*/ 	.word	0x00000000
        /*0070*/ 	.short	0x000d
        /*0072*/ 	.short	0x0050
        /*0074*/ 	.byte	0x00, 0xf0, 0x11, 0x00


	//----- nvinfo : EIATTR_KPARAM_INFO
	.align		4
.L_3671:
        /*0078*/ 	.byte	0x04, 0x17
        /*007a*/ 	.short	(.L_3673 - .L_3672)
.L_3672:
        /*007c*/ 	.word	0x00000000
        /*0080*/ 	.short	0x000c
        /*0082*/ 	.short	0x004c
        /*0084*/ 	.byte	0x00, 0xf0, 0x11, 0x00


	//----- nvinfo : EIATTR_KPARAM_INFO
	.align		4
.L_3673:
        /*0088*/ 	.byte	0x04, 0x17
        /*008a*/ 	.short	(.L_3675 - .L_3674)
.L_3674:
        /*008c*/ 	.word	0x00000000
        /*0090*/ 	.short	0x000b
        /*0092*/ 	.short	0x0048
        /*0094*/ 	.byte	0x00, 0xf0, 0x11, 0x00


	//----- nvinfo : EIATTR_KPARAM_INFO
	.align		4
.L_3675:
        /*0098*/ 	.byte	0x04, 0x17
        /*009a*/ 	.short	(.L_3677 - .L_3676)
.L_3676:
        /*009c*/ 	.word	0x00000000
        /*00a0*/ 	.short	0x000a
        /*00a2*/ 	.short	0x0040
        /*00a4*/ 	.byte	0x00, 0xf5, 0x21, 0x00


	//----- nvinfo : EIATTR_KPARAM_INFO
	.align		4
.L_3677:
        /*00a8*/ 	.byte	0x04, 0x17
        /*00aa*/ 	.short	(.L_3679 - .L_3678)
.L_3678:
        /*00ac*/ 	.word	0x00000000
        /*00b0*/ 	.short	0x0009
        /*00b2*/ 	.short	0x0038
        /*00b4*/ 	.byte	0x00, 0xf5, 0x21, 0x00


	//----- nvinfo : EIATTR_KPARAM_INFO
	.align		4
.L_3679:
        /*00b8*/ 	.byte	0x04, 0x17
        /*00ba*/ 	.short	(.L_3681 - .L_3680)
.L_3680:
        /*00bc*/ 	.word	0x00000000
        /*00c0*/ 	.short	0x0008
        /*00c2*/ 	.short	0x0034
        /*00c4*/ 	.byte	0x00, 0xf0, 0x11, 0x00


	//----- nvinfo : EIATTR_KPARAM_INFO
	.align		4
.L_3681:
        /*00c8*/ 	.byte	0x04, 0x17
        /*00ca*/ 	.short	(.L_3683 - .L_3682)
.L_3682:
        /*00cc*/ 	.word	0x00000000
        /*00d0*/ 	.short	0x0007
        /*00d2*/ 	.short	0x0030
        /*00d4*/ 	.byte	0x00, 0xf0, 0x11, 0x00


	//----- nvinfo : EIATTR_KPARAM_INFO
	.align		4
.L_3683:
        /*00d8*/ 	.byte	0x04, 0x17
        /*00da*/ 	.short	(.L_3685 - .L_3684)
.L_3684:
        /*00dc*/ 	.word	0x00000000
        /*00e0*/ 	.short	0x0006
        /*00e2*/ 	.short	0x002c
        /*00e4*/ 	.byte	0x00, 0xf0, 0x11, 0x00


	//----- nvinfo : EIATTR_KPARAM_INFO
	.align		4
.L_3685:
        /*00e8*/ 	.byte	0x04, 0x17
        /*00ea*/ 	.short	(.L_3687 - .L_3686)
.L_3686:
        /*00ec*/ 	.word	0x00000000
        /*00f0*/ 	.short	0x0005
        /*00f2*/ 	.short	0x0028
        /*00f4*/ 	.byte	0x00, 0xf0, 0x11, 0x00


	//----- nvinfo : EIATTR_KPARAM_INFO
	.align		4
.L_3687:
        /*00f8*/ 	.byte	0x04, 0x17
        /*00fa*/ 	.short	(.L_3689 - .L_3688)
.L_3688:
        /*00fc*/ 	.word	0x00000000
        /*0100*/ 	.short	0x0004
        /*0102*/ 	.short	0x0020
        /*0104*/ 	.byte	0x00, 0xf5, 0x21, 0x00


	//----- nvinfo : EIATTR_KPARAM_INFO
	.align		4
.L_3689:
        /*0108*/ 	.byte	0x04, 0x17
        /*010a*/ 	.short	(.L_3691 - .L_3690)
.L_3690:
        /*010c*/ 	.word	0x00000000
        /*0110*/ 	.short	0x0003
        /*0112*/ 	.short	0x0018
        /*0114*/ 	.byte	0x00, 0xf5, 0x21, 0x00


	//----- nvinfo : EIATTR_KPARAM_INFO
	.align		4
.L_3691:
        /*0118*/ 	.byte	0x04, 0x17
        /*011a*/ 	.short	(.L_3693 - .L_3692)
.L_3692:
        /*011c*/ 	.word	0x00000000
        /*0120*/ 	.short	0x0002
        /*0122*/ 	.short	0x0010
        /*0124*/ 	.byte	0x00, 0xf5, 0x21, 0x00


	//----- nvinfo : EIATTR_KPARAM_INFO
	.align		4
.L_3693:
        /*0128*/ 	.byte	0x04, 0x17
        /*012a*/ 	.short	(.L_3695 - .L_3694)
.L_3694:
        /*012c*/ 	.word	0x00000000
        /*0130*/ 	.short	0x0001
        /*0132*/ 	.short	0x0008
        /*0134*/ 	.byte	0x00, 0xf5, 0x21, 0x00


	//----- nvinfo : EIATTR_KPARAM_INFO
	.align		4
.L_3695:
        /*0138*/ 	.byte	0x04, 0x17
        /*013a*/ 	.short	(.L_3697 - .L_3696)
.L_3696:
        /*013c*/ 	.word	0x00000000
        /*0140*/ 	.short	0x0000
        /*0142*/ 	.short	0x0000
        /*0144*/ 	.byte	0x00, 0xf5, 0x21, 0x00


	//----- nvinfo : EIATTR_SPARSE_MMA_MASK
	.align		4
.L_3697:
        /*0148*/ 	.byte	0x03, 0x50
        /*014a*/ 	.short	0x0000


	//----- nvinfo : EIATTR_MAXREG_COUNT
	.align		4
        /*014c*/ 	.byte	0x03, 0x1b
        /*014e*/ 	.short	0x00ff


	//----- nvinfo : EIATTR_NUM_BARRIERS
	.align		4
        /*0150*/ 	.byte	0x02, 0x4c
        /*0152*/ 	.byte	0x01
	.zero		1


	//----- nvinfo : EIATTR_MERCURY_ISA_VERSION
	.align		4
        /*0154*/ 	.byte	0x03, 0x5f
        /*0156*/ 	.short	0x0101


	//----- nvinfo : EIATTR_VRC_CTA_INIT_COUNT
	.align		4
        /*0158*/ 	.byte	0x02, 0x4a
	.zero		1
	.zero		1


	//----- nvinfo : EIATTR_EXIT_INSTR_OFFSETS
	.align		4
        /*015c*/ 	.byte	0x04, 0x1c
        /*015e*/ 	.short	(.L_3699 - .L_3698)


	//   ....[0]....
.L_3698:
        /*0160*/ 	.word	0x00000050


	//   ....[1]....
        /*0164*/ 	.word	0x00000120


	//   ....[2]....
        /*0168*/ 	.word	0x00000d80


	//   ....[3]....
        /*016c*/ 	.word	0x0000b9f0


	//   ....[4]....
        /*0170*/ 	.word	0x0000bb20


	//   ....[5]....
        /*0174*/ 	.word	0x0000bbb0


	//   ....[6]....
        /*0178*/ 	.word	0x0000bbf0


	//----- nvinfo : EIATTR_CRS_STACK_SIZE
	.align		4
.L_3699:
        /*017c*/ 	.byte	0x04, 0x1e
        /*017e*/ 	.short	(.L_3701 - .L_3700)
.L_3700:
        /*0180*/ 	.word	0x00000000


	//----- nvinfo : EIATTR_CBANK_PARAM_SIZE
	.align		4
.L_3701:
        /*0184*/ 	.byte	0x03, 0x19
        /*0186*/ 	.short	0x0074


	//----- nvinfo : EIATTR_PARAM_CBANK
	.align		4
        /*0188*/ 	.byte	0x04, 0x0a
        /*018a*/ 	.short	(.L_3703 - .L_3702)
	.align		4
.L_3702:
        /*018c*/ 	.word	index@(.nv.constant0._Z23gemm_half_q_half_kernelILi2ELi140ELb1ELb0ELi32EEvPK6__halfPKjS4_S2_PS0_iiiiPKtS7_iiiiiibS2_i)
        /*0190*/ 	.short	0x0380
        /*0192*/ 	.short	0x0074


	//----- nvinfo : EIATTR_SW_WAR
	.align		4
.L_3703:
        /*0194*/ 	.byte	0x04, 0x36
        /*0196*/ 	.short	(.L_3705 - .L_3704)
.L_3704:
        /*0198*/ 	.word	0x00000008
.L_3705:


//--------------------- .nv.info._Z23gemm_half_q_half_kernelILi2ELi20ELb1ELb0ELi32EEvPK6__halfPKjS4_S2_PS0_iiiiPKtS7_iiiiiibS2_i --------------------------
	.section	.nv.info._Z23gemm_half_q_half_kernelILi2ELi20ELb1ELb0ELi32EEvPK6__halfPKjS4_S2_PS0_iiiiPKtS7_iiiiiibS2_i,"",@"SHT_CUDA_INFO"
	.sectionflags	@""
	.align	4


	//----- nvinfo : EIATTR_CUDA_API_VERSION
	.align		4
        /*0000*/ 	.byte	0x04, 0x37
        /*0002*/ 	.short	(.L_3707 - .L_3706)
.L_3706:
        /*0004*/ 	.word	0x00000082


	//----- nvinfo : EIATTR_KPARAM_INFO
	.align		4
.L_3707:
        /*0008*/ 	.byte	0x04, 0x17
        /*000a*/ 	.short	(.L_3709 - .L_3708)
.L_3708:
        /*000c*/ 	.word	0x00000000
        /*0010*/ 	.short	0x0013
        /*0012*/ 	.short	0x0070
        /*0014*/ 	.byte	0x00, 0xf0, 0x11, 0x00


	//----- nvinfo : EIATTR_KPARAM_INFO
	.align		4
.L_3709:
        /*0018*/ 	.byte	0x04, 0x17
        /*001a*/ 	.short	(.L_3711 - .L_3710)
.L_3710:
        /*001c*/ 	.word	0x00000000
        /*0020*/ 	.short	0x0012
        /*0022*/ 	.short	0x0068
        /*0024*/ 	.byte	0x00, 0xf5, 0x21, 0x00


	//----- nvinfo : EIATTR_KPARAM_INFO
	.align		4
.L_3711:
        /*0028*/ 	.byte	0x04, 0x17
        /*002a*/ 	.short	(.L_3713 - .L_3712)
.L_3712:
        /*002c*/ 	.word	0x00000000
        /*0030*/ 	.short	0x0011
        /*0032*/ 	.short	0x0060
        /*0034*/ 	.byte	0x00, 0xf0, 0x05, 0x00


	//----- nvinfo : EIATTR_KPARAM_INFO
	.align		4
.L_3713:
        /*0038*/ 	.byte	0x04, 0x17
        /*003a*/ 	.short	(.L_3715 - .L_3714)
.L_3714:
        /*003c*/ 	.word	0x00000000
        /*0040*/ 	.short	0x0010
        /*0042*/ 	.short	0x005c
        /*0044*/ 	.byte	0x00, 0xf0, 0x11, 0x00


	//----- nvinfo : EIATTR_KPARAM_INFO
	.align		4
.L_3715:
        /*0048*/ 	.byte	0x04, 0x17
        /*004a*/ 	.short	(.L_3717 - .L_3716)
.L_3716:
        /*004c*/ 	.word	0x00000000
        /*0050*/ 	.short	0x000f
        /*0052*/ 	.short	0x0058
        /*0054*/ 	.byte	0x00, 0xf0, 0x11, 0x00


	//----- nvinfo : EIATTR_KPARAM_INFO
	.align		4
.L_3717:
        /*0058*/ 	.byte	0x04, 0x17
        /*005a*/ 	.short	(.L_3719 - .L_3718)
.L_3718:
        /*005c*/ 	.word	0x00000000
        /*0060*/ 	.short	0x000e
        /*0062*/ 	.short	0x0054
        /*0064*/ 	.byte	0x00, 0xf0, 0x11, 0x00


	//----- nvinfo : EIATTR_KPARAM_INFO
	.align		4
.L_3719:
        /*0068*/ 	.byte	0x04, 0x17
        /*006a*/ 	.short	(.L_3721 - .L_3720)
.L_3720:
        /*006c*/ 	.word	0x00000000
        /*0070*/ 	.short	0x000d
        /*0072*/ 	.short	0x0050
        /*0074*/ 	.byte	0x00, 0xf0, 0x11, 0x00


	//----- nvinfo : EIATTR_KPARAM_INFO
	.align		4
.L_3721:
        /*0078*/ 	.byte	0x04, 0x17
        /*007a*/ 	.short	(.L_3723 - .L_3722)
.L_3722:
        /*007c*/ 	.word	0x00000000
        /*0080*/ 	.short	0x000c
        /*0082*/ 	.short	0x004c
        /*0084*/ 	.byte	0x00, 0xf0, 0x11, 0x00


	//----- nvinfo : EIATTR_KPARAM_INFO
	.align		4
.L_3723:
        /*0088*/ 	.byte	0x04, 0x17
        /*008a*/ 	.short	(.L_3725 - .L_3724)
.L_3724:
        /*008c*/ 	.word	0x00000000
        /*0090*/ 	.short	0x000b
        /*0092*/ 	.short	0x0048
        /*0094*/ 	.byte	0x00, 0xf0, 0x11, 0x00


	//----- nvinfo : EIATTR_KPARAM_INFO
	.align		4
.L_3725:
        /*0098*/ 	.byte	0x04, 0x17
        /*009a*/ 	.short	(.L_3727 - .L_3726)
.L_3726:
        /*009c*/ 	.word	0x00000000
        /*00a0*/ 	.short	0x000a
        /*00a2*/ 	.short	0x0040
        /*00a4*/ 	.byte	0x00, 0xf5, 0x21, 0x00


	//----- nvinfo : EIATTR_KPARAM_INFO
	.align		4
.L_3727:
        /*00a8*/ 	.byte	0x04, 0x17
        /*00aa*/ 	.short	(.L_3729 - .L_3728)
.L_3728:
        /*00ac*/ 	.word	0x00000000
        /*00b0*/ 	.short	0x0009
        /*00b2*/ 	.short	0x0038
        /*00b4*/ 	.byte	0x00, 0xf5, 0x21, 0x00


	//----- nvinfo : EIATTR_KPARAM_INFO
	.align		4
.L_3729:
        /*00b8*/ 	.byte	0x04, 0x17
        /*00ba*/ 	.short	(.L_3731 - .L_3730)
.L_3730:
        /*00bc*/ 	.word	0x00000000
        /*00c0*/ 	.short	0x0008
        /*00c2*/ 	.short	0x0034
        /*00c4*/ 	.byte	0x00, 0xf0, 0x11, 0x00


	//----- nvinfo : EIATTR_KPARAM_INFO
	.align		4
.L_3731:
        /*00c8*/ 	.byte	0x04, 0x17
        /*00ca*/ 	.short	(.L_3733 - .L_3732)
.L_3732:
        /*00cc*/ 	.word	0x00000000
        /*00d0*/ 	.short	0x0007
        /*00d2*/ 	.short	0x0030
        /*00d4*/ 	.byte	0x00, 0xf0, 0x11, 0x00


	//----- nvinfo : EIATTR_KPARAM_INFO
	.align		4
.L_3733:
        /*00d8*/ 	.byte	0x04, 0x17
        /*00da*/ 	.short	(.L_3735 - .L_3734)
.L_3734:
        /*00dc*/ 	.word	0x00000000
        /*00e0*/ 	.short	0x0006
        /*00e2*/ 	.short	0x002c
        /*00e4*/ 	.byte	0x00, 0xf0, 0x11, 0x00


	//----- nvinfo : EIATTR_KPARAM_INFO
	.align		4
.L_3735:
        /*00e8*/ 	.byte	0x04, 0x17
        /*00ea*/ 	.short	(.L_3737 - .L_3736)
.L_3736:
        /*00ec*/ 	.word	0x00000000
        /*00f0*/ 	.short	0x0005
        /*00f2*/ 	.short	0x0028
        /*00f4*/ 	.byte	0x00, 0xf0, 0x11, 0x00


	//----- nvinfo : EIATTR_KPARAM_INFO
	.align		4
.L_3737:
        /*00f8*/ 	.byte	0x04, 0x17
        /*00fa*/ 	.short	(.L_3739 - .L_3738)
.L_3738:
        /*00fc*/ 	.word	0x00000000
        /*0100*/ 	.short	0x0004
        /*0102*/ 	.short	0x0020
        /*0104*/ 	.byte	0x00, 0xf5, 0x21, 0x00


	//----- nvinfo : EIATTR_KPARAM_INFO
	.align		4
.L_3739:
        /*0108*/ 	.byte	0x04, 0x17
        /*010a*/ 	.short	(.L_3741 - .L_3740)
.L_3740:
        /*010c*/ 	.word	0x00000000
        /*0110*/ 	.short	0x0003
        /*0112*/ 	.short	0x0018
        /*0114*/ 	.byte	0x00, 0xf5, 0x21, 0x00


	//----- nvinfo : EIATTR_KPARAM_INFO
	.align		4
.L_3741:
        /*0118*/ 	.byte	0x04, 0x17
        /*011a*/ 	.short	(.L_3743 - .L_3742)
.L_3742:
        /*011c*/ 	.word	0x00000000
        /*0120*/ 	.short	0x0002
        /*0122*/ 	.short	0x0010
        /*0124*/ 	.byte	0x00, 0xf5, 0x21, 0x00


	//----- nvinfo : EIATTR_KPARAM_INFO
	.align		4
.L_3743:
        /*0128*/ 	.byte	0x04, 0x17
        /*012a*/ 	.short	(.L_3745 - .L_3744)
.L_3744:
        /*012c*/ 	.word	0x00000000
        /*0130*/ 	.short	0x0001
        /*0132*/ 	.short	0x0008
        /*0134*/ 	.byte	0x00, 0xf5, 0x21, 0x00


	//----- nvinfo : EIATTR_KPARAM_INFO
	.align		4
.L_3745:
        /*0138*/ 	.byte	0x04, 0x17
        /*013a*/ 	.short	(.L_3747 - .L_3746)
.L_3746:
        /*013c*/ 	.word	0x00000000
        /*0140*/ 	.short	0x0000
        /*0142*/ 	.short	0x0000
        /*0144*/ 	.byte	0x00, 0xf5, 0x21, 0x00


	//----- nvinfo : EIATTR_SPARSE_MMA_MASK
	.align		4
.L_3747:
        /*0148*/ 	.byte	0x03, 0x50
        /*014a*/ 	.short	0x0000


	//----- nvinfo : EIATTR_MAXREG_COUNT
	.align		4
        /*014c*/ 	.byte	0x03, 0x1b
        /*014e*/ 	.short	0x00ff


	//----- nvinfo : EIATTR_NUM_BARRIERS
	.align		4
        /*0150*/ 	.byte	0x02, 0x4c
        /*0152*/ 	.byte	0x01
	.zero		1


	//----- nvinfo : EIATTR_MERCURY_ISA_VERSION
	.align		4
        /*0154*/ 	.byte	0x03, 0x5f
        /*0156*/ 	.short	0x0101


	//----- nvinfo : EIATTR_VRC_CTA_INIT_COUNT
	.align		4
        /*0158*/ 	.byte	0x02, 0x4a
	.zero		1
	.zero		1


	//----- nvinfo : EIATTR_EXIT_INSTR_OFFSETS
	.align		4
        /*015c*/ 	.byte	0x04, 0x1c
        /*015e*/ 	.short	(.L_3749 - .L_3748)


	//   ....[0]....
.L_3748:
        /*0160*/ 	.word	0x00000050


	//   ....[1]....
        /*0164*/ 	.word	0x00000120


	//   ....[2]....
        /*0168*/ 	.word	0x00000d70


	//   ....[3]....
        /*016c*/ 	.word	0x00004fb0


	//   ....[4]....
        /*0170*/ 	.word	0x00005110


	//   ....[5]....
        /*0174*/ 	.word	0x000051a0


	//   ....[6]....
        /*0178*/ 	.word	0x000051e0


	//----- nvinfo : EIATTR_CRS_STACK_SIZE
	.align		4
.L_3749:
        /*017c*/ 	.byte	0x04, 0x1e
        /*017e*/ 	.short	(.L_3751 - .L_3750)
.L_3750:
        /*0180*/ 	.word	0x00000000


	//----- nvinfo : EIATTR_CBANK_PARAM_SIZE
	.align		4
.L_3751:
        /*0184*/ 	.byte	0x03, 0x19
        /*0186*/ 	.short	0x0074


	//----- nvinfo : EIATTR_PARAM_CBANK
	.align		4
        /*0188*/ 	.byte	0x04, 0x0a
        /*018a*/ 	.short	(.L_3753 - .L_3752)
	.align		4
.L_3752:
        /*018c*/ 	.word	index@(.nv.constant0._Z23gemm_half_q_half_kernelILi2ELi20ELb1ELb0ELi32EEvPK6__halfPKjS4_S2_PS0_iiiiPKtS7_iiiiiibS2_i)
        /*0190*/ 	.short	0x0380
        /*0192*/ 	.short	0x0074


	//----- nvinfo : EIATTR_SW_WAR
	.align		4
.L_3753:
        /*0194*/ 	.byte	0x04, 0x36
        /*0196*/ 	.short	(.L_3755 - .L_3754)
.L_3754:
        /*0198*/ 	.word	0x00000008
.L_3755:


//--------------------- .nv.info._Z23gemm_half_q_half_kernelILi2ELi38ELb1ELb0ELi32EEvPK6__halfPKjS4_S2_PS0_iiiiPKtS7_iiiiiibS2_i --------------------------
	.section	.nv.info._Z23gemm_half_q_half_kernelILi2ELi38ELb1ELb0ELi32EEvPK6__halfPKjS4_S2_PS0_iiiiPKtS7_iiiiiibS2_i,"",@"SHT_CUDA_INFO"
	.sectionflags	@""
	.align	4


	//----- nvinfo : EIATTR_CUDA_API_VERSION
	.align		4
        /*0000*/ 	.byte	0x04, 0x37
        /*0002*/ 	.short	(.L_3757 - .L_3756)
.L_3756:
        /*0004*/ 	.word	0x00000082


	//----- nvinfo : EIATTR_KPARAM_INFO
	.align		4
.L_3757:
        /*0008*/ 	.byte	0x04, 0x17
        /*000a*/ 	.short	(.L_3759 - .L_3758)
.L_3758:
        /*000c*/ 	.word	0x00000000
        /*0010*/ 	.short	0x0013
        /*0012*/ 	.short	0x0070
        /*0014*/ 	.byte	0x00, 0xf0, 0x11, 0x00


	//----- nvinfo : EIATTR_KPARAM_INFO
	.align		4
.L_3759:
        /*0018*/ 	.byte	0x04, 0x17
        /*001a*/ 	.short	(.L_3761 - .L_3760)
.L_3760:
        /*001c*/ 	.word	0x00000000
        /*0020*/ 	.short	0x0012
        /*0022*/ 	.short	0x0068
        /*0024*/ 	.byte	0x00, 0xf5, 0x21, 0x00


	//----- nvinfo : EIATTR_KPARAM_INFO
	.align		4
.L_3761:
        /*0028*/ 	.byte	0x04, 0x17
        /*002a*/ 	.short	(.L_3763 - .L_3762)
.L_3762:
        /*002c*/ 	.word	0x00000000
        /*0030*/ 	.short	0x0011
        /*0032*/ 	.short	0x0060
        /*0034*/ 	.byte	0x00, 0xf0, 0x05, 0x00


	//----- nvinfo : EIATTR_KPARAM_INFO
	.align		4
.L_3763:
        /*0038*/ 	.byte	0x04, 0x17
        /*003a*/ 	.short	(.L_3765 - .L_3764)
.L_3764:
        /*003c*/ 	.word	0x00000000
        /*0040*/ 	.short	0x0010
        /*0042*/ 	.short	0x005c
        /*0044*/ 	.byte	0x00, 0xf0, 0x11, 0x00


	//----- nvinfo : EIATTR_KPARAM_INFO
	.align		4
.L_3765:
        /*0048*/ 	.byte	0x04, 0x17
        /*004a*/ 	.short	(.L_3767 - .L_3766)
.L_3766:
        /*004c*/ 	.word	0x00000000
        /*0050*/ 	.short	0x000f
        /*0052*/ 	.short	0x0058
        /*0054*/ 	.byte	0x00, 0xf0, 0x11, 0x00


	//----- nvinfo : EIATTR_KPARAM_INFO
	.align		4
.L_3767:
        /*0058*/ 	.byte	0x04, 0x17
        /*005a*/ 	.short	(.L_3769 - .L_3768)
.L_3768:
        /*005c*/ 	.word	0x00000000
        /*0060*/ 	.short	0x000e
        /*0062*/ 	.short	0x0054
        /*0064*/ 	.byte	0x00, 0xf0, 0x11, 0x00


	//----- nvinfo : EIATTR_KPARAM_INFO
	.align		4
.L_3769:
        /*0068*/ 	.byte	0x04, 0x17
        /*006a*/ 	.short	(.L_3771 - .L_3770)
.L_3770:
        /*006c*/ 	.word	0x00000000
        /*0070*/ 	.short	0x000d
        /*0072*/ 	.short	0x0050
        /*0074*/ 	.byte	0x00, 0xf0, 0x11, 0x00


	//----- nvinfo : EIATTR_KPARAM_INFO
	.align		4
.L_3771:
        /*0078*/ 	.byte	0x04, 0x17
        /*007a*/ 	.short	(.L_3773 - .L_3772)
.L_3772:
        /*007c*/ 	.word	0x00000000
        /*0080*/ 	.short	0x000c
        /*0082*/ 	.short	0x004c
        /*0084*/ 	.byte	0x00, 0xf0, 0x11, 0x00


	//----- nvinfo : EIATTR_KPARAM_INFO
	.align		4
.L_3773:
        /*0088*/ 	.byte	0x04, 0x17
        /*008a*/ 	.short	(.L_3775 - .L_3774)
.L_3774:
        /*008c*/ 	.word	0x00000000
        /*0090*/ 	.short	0x000b
        /*0092*/ 	.short	0x0048
        /*0094*/ 	.byte	0x00, 0xf0, 0x11, 0x00


	//----- nvinfo : EIATTR_KPARAM_INFO
	.align		4
.L_3775:
        /*0098*/ 	.byte	0x04, 0x17
        /*009a*/ 	.short	(.L_3777 - .L_3776)
.L_3776:
        /*009c*/ 	.word	0x00000000
        /*00a0*/ 	.short	0x000a
        /*00a2*/ 	.short	0x0040
        /*00a4*/ 	.byte	0x00, 0xf5, 0x21, 0x00


	//----- nvinfo : EIATTR_KPARAM_INFO
	.align		4
.L_3777:
        /*00a8*/ 	.byte	0x04, 0x17
        /*00aa*/ 	.short	(.L_3779 - .L_3778)
.L_3778:
        /*00ac*/ 	.word	0x00000000
        /*00b0*/ 	.short	0x0009
        /*00b2*/ 	.short	0x0038
        /*00b4*/ 	.byte	0x00, 0xf5, 0x21, 0x00


	//----- nvinfo : EIATTR_KPARAM_INFO
	.align		4
.L_3779:
        /*00b8*/ 	.byte	0x04, 0x17
        /*00ba*/ 	.short	(.L_3781 - .L_3780)
.L_3780:
        /*00bc*/ 	.word	0x00000000
        /*00c0*/ 	.short	0x0008
        /*00c2*/ 	.short	0x0034
        /*00c4*/ 	.byte	0x00, 0xf0, 0x11, 0x00


	//----- nvinfo : EIATTR_KPARAM_INFO
	.align		4
.L_3781:
        /*00c8*/ 	.byte	0x04, 0x17
        /*00ca*/ 	.short	(.L_3783 - .L_3782)
.L_3782:
        /*00cc*/ 	.word	0x00000000
        /*00d0*/ 	.short	0x0007
        /*00d2*/ 	.short	0x0030
        /*00d4*/ 	.byte	0x00, 0xf0, 0x11, 0x00


	//----- nvinfo : EIATTR_KPARAM_INFO
	.align		4
.L_3783:
        /*00d8*/ 	.byte	0x04, 0x17
        /*00da*/ 	.short	(.L_3785 - .L_3784)
.L_3784:
        /*00dc*/ 	.word	0x00000000
        /*00e0*/ 	.short	0x0006
        /*00e2*/ 	.short	0x002c
        /*00e4*/ 	.byte	0x00, 0xf0, 0x11, 0x00


	//----- nvinfo : EIATTR_KPARAM_INFO
	.align		4
.L_3785:
        /*00e8*/ 	.byte	0x04, 0x17
        /*00ea*/ 	.short	(.L_3787 - .L_3786)
.L_3786:
        /*00ec*/ 	.word	0x00000000
        /*00f0*/ 	.short	0x0005
        /*00f2*/ 	.short	0x0028
        /*00f4*/ 	.byte	0x00, 0xf0, 0x11, 0x00


	//----- nvinfo : EIATTR_KPARAM_INFO
	.align		4
.L_3787:
        /*00f8*/ 	.byte	0x04, 0x17
        /*00fa*/ 	.short	(.L_3789 - .L_3788)
.L_3788:
        /*00fc*/ 	.word	0x00000000
        /*0100*/ 	.short	0x0004
        /*0102*/ 	.short	0x0020
        /*0104*/ 	.byte	0x00, 0xf5, 0x21, 0x00


	//----- nvinfo : EIATTR_KPARAM_INFO
	.align		4
.L_3789:
        /*0108*/ 	.byte	0x04, 0x17
        /*010a*/ 	.short	(.L_3791 - .L_3790)
.L_3790:
        /*010c*/ 	.word	0x00000000
        /*0110*/ 	.short	0x0003
        /*0112*/ 	.short	0x0018
        /*0114*/ 	.byte	0x00, 0xf5, 0x21, 0x00


	//----- nvinfo : EIATTR_KPARAM_INFO
	.align		4
.L_3791:
        /*0118*/ 	.byte	0x04, 0x17
        /*011a*/ 	.short	(.L_3793 - .L_3792)
.L_3792:
        /*011c*/ 	.word	0x00000000
        /*0120*/ 	.short	0x0002
        /*0122*/ 	.short	0x0010
        /*0124*/ 	.byte	0x00, 0xf5, 0x21, 0x00


	//----- nvinfo : EIATTR_KPARAM_INFO
	.align		4
.L_3793:
        /*0128*/ 	.byte	0x04, 0x17
        /*012a*/ 	.short	(.L_3795 - .L_3794)
.L_3794:
        /*012c*/ 	.word	0x00000000
        /*0130*/ 	.short	0x0001
        /*0132*/ 	.short	0x0008
        /*0134*/ 	.byte	0x00, 0xf5, 0x21, 0x00


	//----- nvinfo : EIATTR_KPARAM_INFO
	.align		4
.L_3795:
        /*0138*/ 	.byte	0x04, 0x17
        /*013a*/ 	.short	(.L_3797 - .L_3796)
.L_3796:
        /*013c*/ 	.word	0x00000000
        /*0140*/ 	.short	0x0000
        /*0142*/ 	.short	0x0000
        /*0144*/ 	.byte	0x00, 0xf5, 0x21, 0x00


	//----- nvinfo : EIATTR_SPARSE_MMA_MASK
	.align		4
.L_3797:
        /*0148*/ 	.byte	0x03, 0x50
        /*014a*/ 	.short	0x0000


	//----- nvinfo : EIATTR_MAXREG_COUNT
	.align		4
        /*014c*/ 	.byte	0x03, 0x1b
        /*014e*/ 	.short	0x00ff


	//----- nvinfo : EIATTR_NUM_BARRIERS
	.align		4
        /*0150*/ 	.byte	0x02, 0x4c
        /*0152*/ 	.byte	0x01
	.zero		1


	//----- nvinfo : EIATTR_MERCURY_ISA_VERSION
	.align		4
        /*0154*/ 	.byte	0x03, 0x5f
        /*0156*/ 	.short	0x0101


	//----- nvinfo : EIATTR_VRC_CTA_INIT_COUNT
	.align		4
        /*0158*/ 	.byte	0x02, 0x4a
	.zero		1
	.zero		1


	//----- nvinfo : EIATTR_EXIT_INSTR_OFFSETS
	.align		4
        /*015c*/ 	.byte	0x04, 0x1c
        /*015e*/ 	.short	(.L_3799 - .L_3798)


	//   ....[0]....
.L_3798:
        /*0160*/ 	.word	0x00000050


	//   ....[1]....
        /*0164*/ 	.word	0x00000130


	//   ....[2]....
        /*0168*/ 	.word	0x00000d90


	//   ....[3]....
        /*016c*/ 	.word	0x000060d0


	//   ....[4]....
        /*0170*/ 	.word	0x00006240


	//   ....[5]....
        /*0174*/ 	.word	0x000062d0


	//   ....[6]....
        /*0178*/ 	.word	0x00006310


	//----- nvinfo : EIATTR_CRS_STACK_SIZE
	.align		4
.L_3799:
        /*017c*/ 	.byte	0x04, 0x1e
        /*017e*/ 	.short	(.L_3801 - .L_3800)
.L_3800:
        /*0180*/ 	.word	0x00000000


	//----- nvinfo : EIATTR_CBANK_PARAM_SIZE
	.align		4
.L_3801:
        /*0184*/ 	.byte	0x03, 0x19
        /*0186*/ 	.short	0x0074


	//----- nvinfo : EIATTR_PARAM_CBANK
	.align		4
        /*0188*/ 	.byte	0x04, 0x0a
        /*018a*/ 	.short	(.L_3803 - .L_3802)
	.align		4
.L_3802:
        /*018c*/ 	.word	index@(.nv.constant0._Z23gemm_half_q_half_kernelILi2ELi38ELb1ELb0ELi32EEvPK6__halfPKjS4_S2_PS0_iiiiPKtS7_iiiiiibS2_i)
        /*0190*/ 	.short	0x0380
        /*0192*/ 	.short	0x0074


	//----- nvinfo : EIATTR_SW_WAR
	.align		4
.L_3803:
        /*0194*/ 	.byte	0x04, 0x36
        /*0196*/ 	.short	(.L_3805 - .L_3804)
.L_3804:
        /*0198*/ 	.word	0x00000008
.L_3805:


//--------------------- .nv.info._Z23gemm_half_q_half_kernelILi2ELi128ELb1ELb0ELi32EEvPK6__halfPKjS4_S2_PS0_iiiiPKtS7_iiiiiibS2_i --------------------------
	.section	.nv.info._Z23gemm_half_q_half_kernelILi2ELi128ELb1ELb0ELi32EEvPK6__halfPKjS4_S2_PS0_iiiiPKtS7_iiiiiibS2_i,"",@"SHT_CUDA_INFO"
	.sectionflags	@""
	.align	4


	//----- nvinfo : EIATTR_CUDA_API_VERSION
	.align		4
        /*0000*/ 	.byte	0x04, 0x37
        /*0002*/ 	.short	(.L_3807 - .L_3806)
.L_3806:
        /*0004*/ 	.word	0x00000082


	//----- nvinfo : EIATTR_KPARAM_INFO
	.align		4
.L_3807:
        /*0008*/ 	.byte	0x04, 0x17
        /*000a*/ 	.short	(.L_3809 - .L_3808)
.L_3808:
        /*000c*/ 	.word	0x00000000
        /*0010*/ 	.short	0x0013
        /*0012*/ 	.short	0x0070
        /*0014*/ 	.byte	0x00, 0xf0, 0x11, 0x00


	//----- nvinfo : EIATTR_KPARAM_INFO
	.align		4
.L_3809:
        /*0018*/ 	.byte	0x04, 0x17
        /*001a*/ 	.short	(.L_3811 - .L_3810)
.L_3810:
        /*001c*/ 	.word	0x00000000
        /*0020*/ 	.short	0x0012
        /*0022*/ 	.short	0x0068
        /*0024*/ 	.byte	0x00, 0xf5, 0x21, 0x00


	//----- nvinfo : EIATTR_KPARAM_INFO
	.align		4
.L_3811:
        /*0028*/ 	.byte	0x04, 0x17
        /*002a*/ 	.short	(.L_3813 - .L_3812)
.L_3812:
        /*002c*/ 	.word	0x00000000
        /*0030*/ 	.short	0x0011
        /*0032*/ 	.short	0x0060
        /*0034*/ 	.byte	0x00, 0xf0, 0x05, 0x00


	//----- nvinfo : EIATTR_KPARAM_INFO
	.align		4
.L_3813:
        /*0038*/ 	.byte	0x04, 0x17
        /*003a*/ 	.short	(.L_3815 - .L_3814)
.L_3814:
        /*003c*/ 	.word	0x00000000
        /*0040*/ 	.short	0x0010
        /*0042*/ 	.short	0x005c
        /*0044*/ 	.byte	0x00, 0xf0, 0x11, 0x00


	//----- nvinfo : EIATTR_KPARAM_INFO
	.align		4
.L_3815:
        /*0048*/ 	.byte	0x04, 0x17
        /*004a*/ 	.short	(.L_3817 - .L_3816)
.L_3816:
        /*004c*/ 	.word	0x00000000
        /*0050*/ 	.short	0x000f
        /*0052*/ 	.short	0x0058
        /*0054*/ 	.byte	0x00, 0xf0, 0x11, 0x00


	//----- nvinfo : EIATTR_KPARAM_INFO
	.align		4
.L_3817:
        /*0058*/ 	.byte	0x04, 0x17
        /*005a*/ 	.short	(.L_3819 - .L_3818)
.L_3818:
        /*005c*/ 	.word	0x00000000
        /*0060*/ 	.short	0x000e
        /*0062*/ 	.short	0x0054
        /*0064*/ 	.byte	0x00, 0xf0, 0x11, 0x00


	//----- nvinfo : EIATTR_KPARAM_INFO
	.align		4
.L_3819:
        /*0068*/ 	.byte	0x04, 0x17
        /*006a*/ 	.short	(.L_3821 - .L_3820)
.L_3820:
        /*006c*/ 	.word	0x00000000
        /*0070*/ 	.short	0x000d
        /*0072*/ 	.short	0x0050
        /*0074*/ 	.byte	0x00, 0xf0, 0x11, 0x00


	//----- nvinfo : EIATTR_KPARAM_INFO
	.align		4
.L_3821:
        /*0078*/ 	.byte	0x04, 0x17
        /*007a*/ 	.short	(.L_3823 - .L_3822)
.L_3822:
        /*007c*/ 	.word	0x00000000
        /*0080*/ 	.short	0x000c
        /*0082*/ 	.short	0x004c
        /*0084*/ 	.byte	0x00, 0xf0, 0x11, 0x00


	//----- nvinfo : EIATTR_KPARAM_INFO
	.align		4
.L_3823:
        /*0088*/ 	.byte	0x04, 0x17
        /*008a*/ 	.short	(.L_3825 - .L_3824)
.L_3824:
        /*008c*/ 	.word	0x00000000
        /*0090*/ 	.short	0x000b
        /*0092*/ 	.short	0x0048
        /*0094*/ 	.byte	0x00, 0xf0, 0x11, 0x00


	//----- nvinfo : EIATTR_KPARAM_INFO
	.align		4
.L_3825:
        /*0098*/ 	.byte	0x04, 0x17
        /*009a*/ 	.short	(.L_3827 - .L_3826)
.L_3826:
        /*009c*/ 	.word	0x00000000
        /*00a0*/ 	.short	0x000a
        /*00a2*/ 	.short	0x0040
        /*00a4*/ 	.byte	0x00, 0xf5, 0x21, 0x00


	//----- nvinfo : EIATTR_KPARAM_INFO
	.align		4
.L_3827:
        /*00a8*/ 	.byte	0x04, 0x17
        /*00aa*/ 	.short	(.L_3829 - .L_3828)
.L_3828:
        /*00ac*/ 	.word	0x00000000
        /*00b0*/ 	.short	0x0009
        /*00b2*/ 	.short	0x0038
        /*00b4*/ 	.byte	0x00, 0xf5, 0x21, 0x00


	//----- nvinfo : EIATTR_KPARAM_INFO
	.align		4
.L_3829:
        /*00b8*/ 	.byte	0x04, 0x17
        /*00ba*/ 	.short	(.L_3831 - .L_3830)
.L_3830:
        /*00bc*/ 	.word	0x00000000
        /*00c0*/ 	.short	0x0008
        /*00c2*/ 	.short	0x0034
        /*00c4*/ 	.byte	0x00, 0xf0, 0x11, 0x00


	//----- nvinfo : EIATTR_KPARAM_INFO
	.align		4
.L_3831:
        /*00c8*/ 	.byte	0x04, 0x17
        /*00ca*/ 	.short	(.L_3833 - .L_3832)
.L_3832:
        /*00cc*/ 	.word	0x00000000
        /*00d0*/ 	.short	0x0007
        /*00d2*/ 	.short	0x0030
        /*00d4*/ 	.byte	0x00, 0xf0, 0x11, 0x00


	//----- nvinfo : EIATTR_KPARAM_INFO
	.align		4
.L_3833:
        /*00d8*/ 	.byte	0x04, 0x17
        /*00da*/ 	.short	(.L_3835 - .L_3834)
.L_3834:
        /*00dc*/ 	.word	0x00000000
        /*00e0*/ 	.short	0x0006
        /*00e2*/ 	.short	0x002c
        /*00e4*/ 	.byte	0x00, 0xf0, 0x11, 0x00


	//----- nvinfo : EIATTR_KPARAM_INFO
	.align		4
.L_3835:
        /*00e8*/ 	.byte	0x04, 0x17
        /*00ea*/ 	.short	(.L_3837 - .L_3836)
.L_3836:
        /*00ec*/ 	.word	0x00000000
        /*00f0*/ 	.short	0x0005
        /*00f2*/ 	.short	0x0028
        /*00f4*/ 	.byte	0x00, 0xf0, 0x11, 0x00


	//----- nvinfo : EIATTR_KPARAM_INFO
	.align		4
.L_3837:
        /*00f8*/ 	.byte	0x04, 0x17
        /*00fa*/ 	.short	(.L_3839 - .L_3838)
.L_3838:
        /*00fc*/ 	.word	0x00000000
        /*0100*/ 	.short	0x0004
        /*0102*/ 	.short	0x0020
        /*0104*/ 	.byte	0x00, 0xf5, 0x21, 0x00


	//----- nvinfo : EIATTR_KPARAM_INFO
	.align		4
.L_3839:
        /*0108*/ 	.byte	0x04, 0x17
        /*010a*/ 	.short	(.L_3841 - .L_3840)
.L_3840:
        /*010c*/ 	.word	0x00000000
        /*0110*/ 	.short	0x0003
        /*0112*/ 	.short	0x0018
        /*0114*/ 	.byte	0x00, 0xf5, 0x21, 0x00


	//----- nvinfo : EIATTR_KPARAM_INFO
	.align		4
.L_3841:
        /*0118*/ 	.byte	0x04, 0x17
        /*011a*/ 	.short	(.L_3843 - .L_3842)
.L_3842:
        /*011c*/ 	.word	0x00000000
        /*0120*/ 	.short	0x0002
        /*0122*/ 	.short	0x0010
        /*0124*/ 	.byte	0x00, 0xf5, 0x21, 0x00


	//----- nvinfo : EIATTR_KPARAM_INFO
	.align		4
.L_3843:
        /*0128*/ 	.byte	0x04, 0x17
        /*012a*/ 	.short	(.L_3845 - .L_3844)
.L_3844:
        /*012c*/ 	.word	0x00000000
        /*0130*/ 	.short	0x0001
        /*0132*/ 	.short	0x0008
        /*0134*/ 	.byte	0x00, 0xf5, 0x21, 0x00


	//----- nvinfo : EIATTR_KPARAM_INFO
	.align		4
.L_3845:
        /*0138*/ 	.byte	0x04, 0x17
        /*013a*/ 	.short	(.L_3847 - .L_3846)
.L_3846:
        /*013c*/ 	.word	0x00000000
        /*0140*/ 	.short	0x0000
        /*0142*/ 	.short	0x0000
        /*0144*/ 	.byte	0x00, 0xf5, 0x21, 0x00


	//----- nvinfo : EIATTR_SPARSE_MMA_MASK
	.align		4
.L_3847:
        /*0148*/ 	.byte	0x03, 0x50
        /*014a*/ 	.short	0x0000


	//----- nvinfo : EIATTR_MAXREG_COUNT
	.align		4
        /*014c*/ 	.byte	0x03, 0x1b
        /*014e*/ 	.short	0x00ff


	//----- nvinfo : EIATTR_NUM_BARRIERS
	.align		4
        /*0150*/ 	.byte	0x02, 0x4c
        /*0152*/ 	.byte	0x01
	.zero		1


	//----- nvinfo : EIATTR_MERCURY_ISA_VERSION
	.align		4
        /*0154*/ 	.byte	0x03, 0x5f
        /*0156*/ 	.short	0x0101


	//----- nvinfo : EIATTR_VRC_CTA_INIT_COUNT
	.align		4
        /*0158*/ 	.byte	0x02, 0x4a
	.zero		1
	.zero		1


	//----- nvinfo : EIATTR_EXIT_INSTR_OFFSETS
	.align		4
        /*015c*/ 	.byte	0x04, 0x1c
        /*015e*/ 	.short	(.L_3849 - .L_3848)


	//   ....[0]....
.L_3848:
        /*0160*/ 	.word	0x00000050


	//   ....[1]....
        /*0164*/ 	.word	0x00000120


	//   ....[2]....
        /*0168*/ 	.word	0x00000d60


	//   ....[3]....
        /*016c*/ 	.word	0x000065e0


	//   ....[4]....
        /*0170*/ 	.word	0x00006710


	//   ....[5]....
        /*0174*/ 	.word	0x000067a0


	//   ....[6]....
        /*0178*/ 	.word	0x000067e0


	//----- nvinfo : EIATTR_CRS_STACK_SIZE
	.align		4
.L_3849:
        /*017c*/ 	.byte	0x04, 0x1e
        /*017e*/ 	.short	(.L_3851 - .L_3850)
.L_3850:
        /*0180*/ 	.word	0x00000000


	//----- nvinfo : EIATTR_CBANK_PARAM_SIZE
	.align		4
.L_3851:
        /*0184*/ 	.byte	0x03, 0x19
        /*0186*/ 	.short	0x0074


	//----- nvinfo : EIATTR_PARAM_CBANK
	.align		4
        /*0188*/ 	.byte	0x04, 0x0a
        /*018a*/ 	.short	(.L_3853 - .L_3852)
	.align		4
.L_3852:
        /*018c*/ 	.word	index@(.nv.constant0._Z23gemm_half_q_half_kernelILi2ELi128ELb1ELb0ELi32EEvPK6__halfPKjS4_S2_PS0_iiiiPKtS7_iiiiiibS2_i)
        /*0190*/ 	.short	0x0380
        /*0192*/ 	.short	0x0074


	//----- nvinfo : EIATTR_SW_WAR
	.align		4
.L_3853:
        /*0194*/ 	.byte	0x04, 0x36
        /*0196*/ 	.short	(.L_3855 - .L_3854)
.L_3854:
        /*0198*/ 	.word	0x00000008
.L_3855:


//--------------------- .nv.info._Z23gemm_half_q_half_kernelILi1ELi190ELb1ELb0ELi64EEvPK6__halfPKjS4_S2_PS0_iiiiPKtS7_iiiiiibS2_i --------------------------
	.section	.nv.info._Z23gemm_half_q_half_kernelILi1ELi190ELb1ELb0ELi64EEvPK6__halfPKjS4_S2_PS0_iiiiPKtS7_iiiiiibS2_i,"",@"SHT_CUDA_INFO"
	.sectionflags	@""
	.align	4


	//----- nvinfo : EIATTR_CUDA_API_VERSION
	.align		4
        /*0000*/ 	.byte	0x04, 0x37
        /*0002*/ 	.short	(.L_3857 - .L_3856)
.L_3856:
        /*0004*/ 	.word	0x00000082


	//----- nvinfo : EIATTR_KPARAM_INFO
	.align		4
.L_3857:
        /*0008*/ 	.byte	0x04, 0x17
        /*000a*/ 	.short	(.L_3859 - .L_3858)
.L_3858:
        /*000c*/ 	.word	0x00000000
        /*0010*/ 	.short	0x0013
        /*0012*/ 	.short	0x0070
        /*0014*/ 	.byte	0x00, 0xf0, 0x11, 0x00


	//----- nvinfo : EIATTR_KPARAM_INFO
	.align		4
.L_3859:
        /*0018*/ 	.byte	0x04, 0x17
        /*001a*/ 	.short	(.L_3861 - .L_3860)
.L_3860:
        /*001c*/ 	.word	0x00000000
        /*0020*/ 	.short	0x0012
        /*0022*/ 	.short	0x0068
        /*0024*/ 	.byte	0x00, 0xf5, 0x21, 0x00


	//----- nvinfo : EIATTR_KPARAM_INFO
	.align		4
.L_3861:
        /*0028*/ 	.byte	0x04, 0x17
        /*002a*/ 	.short	(.L_3863 - .L_3862)
.L_3862:
        /*002c*/ 	.word	0x00000000
        /*0030*/ 	.short	0x0011
        /*0032*/ 	.short	0x0060
        /*0034*/ 	.byte	0x00, 0xf0, 0x05, 0x00


	//----- nvinfo : EIATTR_KPARAM_INFO
	.align		4
.L_3863:
        /*0038*/ 	.byte	0x04, 0x17
        /*003a*/ 	.short	(.L_3865 - .L_3864)
.L_3864:
        /*003c*/ 	.word	0x00000000
        /*0040*/ 	.short	0x0010
        /*0042*/ 	.short	0x005c
        /*0044*/ 	.byte	0x00, 0xf0, 0x11, 0x00


	//----- nvinfo : EIATTR_KPARAM_INFO
	.align		4
.L_3865:
        /*0048*/ 	.byte	0x04, 0x17
        /*004a*/ 	.short	(.L_3867 - .L_3866)
.L_3866:
        /*004c*/ 	.word	0x00000000
        /*0050*/ 	.short	0x000f
        /*0052*/ 	.short	0x0058
        /*0054*/ 	.byte	0x00, 0xf0, 0x11, 0x00


	//----- nvinfo : EIATTR_KPARAM_INFO
	.align		4
.L_3867:
        /*0058*/ 	.byte	0x04, 0x17
        /*005a*/ 	.short	(.L_3869 - .L_3868)
.L_3868:
        /*005c*/ 	.word	0x00000000
        /*0060*/ 	.short	0x000e
        /*0062*/ 	.short	0x0054
        /*0064*/ 	.byte	0x00, 0xf0, 0x11, 0x00


	//----- nvinfo : EIATTR_KPARAM_INFO
	.align		4
.L_3869:
        /*0068*/ 	.byte	0x04, 0x17
        /*006a*/ 	.short	(.L_3871 - .L_3870)
.L_3870:
        /*006c*/ 	.word	0x00000000
        /*0070*/ 	.short	0x000d
        /*0072*/ 	.short	0x0050
        /*0074*/ 	.byte	0x00, 0xf0, 0x11, 0x00


	//----- nvinfo : EIATTR_KPARAM_INFO
	.align		4
.L_3871:
        /*0078*/ 	.byte	0x04, 0x17
        /*007a*/ 	.short	(.L_3873 - .L_3872)
.L_3872:
        /*007c*/ 	.word	0x00000000
        /*0080*/ 	.short	0x000c
        /*0082*/ 	.short	0x004c
        /*0084*/ 	.byte	0x00, 0xf0, 0x11, 0x00


	//----- nvinfo : EIATTR_KPARAM_INFO
	.align		4
.L_3873:
        /*0088*/ 	.byte	0x04, 0x17
        /*008a*/ 	.short	(.L_3875 - .L_3874)
.L_3874:
        /*008c*/ 	.word	0x00000000
        /*0090*/ 	.short	0x000b
        /*0092*/ 	.short	0x0048
        /*0094*/ 	.byte	0x00, 0xf0, 0x11, 0x00


	//----- nvinfo : EIATTR_KPARAM_INFO
	.align		4
.L_3875:
        /*0098*/ 	.byte	0x04, 0x17
        /*009a*/ 	.short	(.L_3877 - .L_3876)
.L_3876:
        /*009c*/ 	.word	0x00000000
        /*00a0*/ 	.short	0x000a
        /*00a2*/ 	.short	0x0040
        /*00a4*/ 	.byte	0x00, 0xf5, 0x21, 0x00


	//----- nvinfo : EIATTR_KPARAM_INFO
	.align		4
.L_3877:
        /*00a8*/ 	.byte	0x04, 0x17
        /*00aa*/ 	.short	(.L_3879 - .L_3878)
.L_3878:
        /*00ac*/ 	.word	0x00000000
        /*00b0*/ 	.short	0x0009
        /*00b2*/ 	.short	0x0038
        /*00b4*/ 	.byte	0x00, 0xf5, 0x21, 0x00


	//----- nvinfo : EIATTR_KPARAM_INFO
	.align		4
.L_3879:
        /*00b8*/ 	.byte	0x04, 0x17
        /*00ba*/ 	.short	(.L_3881 - .L_3880)
.L_3880:
        /*00bc*/ 	.word	0x00000000
        /*00c0*/ 	.short	0x0008
        /*00c2*/ 	.short	0x0034
        /*00c4*/ 	.byte	0x00, 0xf0, 0x11, 0x00


	//----- nvinfo : EIATTR_KPARAM_INFO
	.align		4
.L_3881:
        /*00c8*/ 	.byte	0x04, 0x17
        /*00ca*/ 	.short	(.L_3883 - .L_3882)
.L_3882:
        /*00cc*/ 	.word	0x00000000
        /*00d0*/ 	.short	0x0007
        /*00d2*/ 	.short	0x0030
        /*00d4*/ 	.byte	0x00, 0xf0, 0x11, 0x00


	//----- nvinfo : EIATTR_KPARAM_INFO
	.align		4
.L_3883:
        /*00d8*/ 	.byte	0x04, 0x17
        /*00da*/ 	.short	(.L_3885 - .L_3884)
.L_3884:
        /*00dc*/ 	.word	0x00000000
        /*00e0*/ 	.short	0x0006
        /*00e2*/ 	.short	0x002c
        /*00e4*/ 	.byte	0x00, 0xf0, 0x11, 0x00


	//----- nvinfo : EIATTR_KPARAM_INFO
	.align		4
.L_3885:
        /*00e8*/ 	.byte	0x04, 0x17
        /*00ea*/ 	.short	(.L_3887 - .L_3886)
.L_3886:
        /*00ec*/ 	.word	0x00000000
        /*00f0*/ 	.short	0x0005
        /*00f2*/ 	.short	0x0028
        /*00f4*/ 	.byte	0x00, 0xf0, 0x11, 0x00


	//----- nvinfo : EIATTR_KPARAM_INFO
	.align		4
.L_3887:
        /*00f8*/ 	.byte	0x04, 0x17
        /*00fa*/ 	.short	(.L_3889 - .L_3888)
.L_3888:
        /*00fc*/ 	.word	0x00000000
        /*0100*/ 	.short	0x0004
        /*0102*/ 	.short	0x0020
        /*0104*/ 	.byte	0x00, 0xf5, 0x21, 0x00


	//----- nvinfo : EIATTR_KPARAM_INFO
	.align		4
.L_3889:
        /*0108*/ 	.byte	0x04, 0x17
        /*010a*/ 	.short	(.L_3891 - .L_3890)
.L_3890:
        /*010c*/ 	.word	0x00000000
        /*0110*/ 	.short	0x0003
        /*0112*/ 	.short	0x0018
        /*0114*/ 	.byte	0x00, 0xf5, 0x21, 0x00


	//----- nvinfo : EIATTR_KPARAM_INFO
	.align		4
.L_3891:
        /*0118*/ 	.byte	0x04, 0x17
        /*011a*/ 	.short	(.L_3893 - .L_3892)
.L_3892:
        /*011c*/ 	.word	0x00000000
        /*0120*/ 	.short	0x0002
        /*0122*/ 	.short	0x0010
        /*0124*/ 	.byte	0x00, 0xf5, 0x21, 0x00


	//----- nvinfo : EIATTR_KPARAM_INFO
	.align		4
.L_3893:
        /*0128*/ 	.byte	0x04, 0x17
        /*012a*/ 	.short	(.L_3895 - .L_3894)
.L_3894:
        /*012c*/ 	.word	0x00000000
        /*0130*/ 	.short	0x0001
        /*0132*/ 	.short	0x0008
        /*0134*/ 	.byte	0x00, 0xf5, 0x21, 0x00


	//----- nvinfo : EIATTR_KPARAM_INFO
	.align		4
.L_3895:
        /*0138*/ 	.byte	0x04, 0x17
        /*013a*/ 	.short	(.L_3897 - .L_3896)
.L_3896:
        /*013c*/ 	.word	0x00000000
        /*0140*/ 	.short	0x0000
        /*0142*/ 	.short	0x0000
        /*0144*/ 	.byte	0x00, 0xf5, 0x21, 0x00


	//----- nvinfo : EIATTR_SPARSE_MMA_MASK
	.align		4
.L_3897:
        /*0148*/ 	.byte	0x03, 0x50
        /*014a*/ 	.short	0x0000


	//----- nvinfo : EIATTR_MAXREG_COUNT
	.align		4
        /*014c*/ 	.byte	0x03, 0x1b
        /*014e*/ 	.short	0x00ff


	//----- nvinfo : EIATTR_NUM_BARRIERS
	.align		4
        /*0150*/ 	.byte	0x02, 0x4c
        /*0152*/ 	.byte	0x01
	.zero		1


	//----- nvinfo : EIATTR_MERCURY_ISA_VERSION
	.align		4
        /*0154*/ 	.byte	0x03, 0x5f
        /*0156*/ 	.short	0x0101


	//----- nvinfo : EIATTR_VRC_CTA_INIT_COUNT
	.align		4
        /*0158*/ 	.byte	0x02, 0x4a
	.zero		1
	.zero		1


	//----- nvinfo : EIATTR_EXIT_INSTR_OFFSETS
	.align		4
        /*015c*/ 	.byte	0x04, 0x1c
        /*015e*/ 	.short	(.L_3899 - .L_3898)


	//   ....[0]....
.L_3898:
        /*0160*/ 	.word	0x00000060


	//   ....[1]....
        /*0164*/ 	.word	0x000000c0


	//   ....[2]....
        /*0168*/ 	.word	0x000002d0


	//   ....[3]....
        /*016c*/ 	.word	0x0000b470


	//   ....[4]....
        /*0170*/ 	.word	0x0000b500


	//   ....[5]....
        /*0174*/ 	.word	0x0000b540


	//----- nvinfo : EIATTR_CRS_STACK_SIZE
	.align		4
.L_3899:
        /*0178*/ 	.byte	0x04, 0x1e
        /*017a*/ 	.short	(.L_3901 - .L_3900)
.L_3900:
        /*017c*/ 	.word	0x00000000


	//----- nvinfo : EIATTR_CBANK_PARAM_SIZE
	.align		4
.L_3901:
        /*0180*/ 	.byte	0x03, 0x19
        /*0182*/ 	.short	0x0074


	//----- nvinfo : EIATTR_PARAM_CBANK
	.align		4
        /*0184*/ 	.byte	0x04, 0x0a
        /*0186*/ 	.short	(.L_3903 - .L_3902)
	.align		4
.L_3902:
        /*0188*/ 	.word	index@(.nv.constant0._Z23gemm_half_q_half_kernelILi1ELi190ELb1ELb0ELi64EEvPK6__halfPKjS4_S2_PS0_iiiiPKtS7_iiiiiibS2_i)
        /*018c*/ 	.short	0x0380
        /*018e*/ 	.short	0x0074


	//----- nvinfo : EIATTR_SW_WAR
	.align		4
.L_3903:
        /*0190*/ 	.byte	0x04, 0x36
        /*0192*/ 	.short	(.L_3905 - .L_3904)
.L_3904:
        /*0194*/ 	.word	0x00000008
.L_3905:


//--------------------- .nv.info._Z23gemm_half_q_half_kernelILi1ELi160ELb1ELb0ELi64EEvPK6__halfPKjS4_S2_PS0_iiiiPKtS7_iiiiiibS2_i --------------------------
	.section	.nv.info._Z23gemm_half_q_half_kernelILi1ELi160ELb1ELb0ELi64EEvPK6__halfPKjS4_S2_PS0_iiiiPKtS7_iiiiiibS2_i,"",@"SHT_CUDA_INFO"
	.sectionflags	@""
	.align	4


	//----- nvinfo : EIATTR_CUDA_API_VERSION
	.align		4
        /*0000*/ 	.byte	0x04, 0x37
        /*0002*/ 	.short	(.L_3907 - .L_3906)
.L_3906:
        /*0004*/ 	.word	0x00000082


	//----- nvinfo : EIATTR_KPARAM_INFO
	.align		4
.L_3907:
        /*0008*/ 	.byte	0x04, 0x17
        /*000a*/ 	.short	(.L_3909 - .L_3908)
.L_3908:
        /*000c*/ 	.word	0x00000000
        /*0010*/ 	.short	0x0013
        /*0012*/ 	.short	0x0070
        /*0014*/ 	.byte	0x00, 0xf0, 0x11, 0x00


	//----- nvinfo : EIATTR_KPARAM_INFO
	.align		4
.L_3909:
        /*0018*/ 	.byte	0x04, 0x17
        /*001a*/ 	.short	(.L_3911 - .L_3910)
.L_3910:
        /*001c*/ 	.word	0x00000000
        /*0020*/ 	.short	0x0012
        /*0022*/ 	.short	0x0068
        /*0024*/ 	.byte	0x00, 0xf5, 0x21, 0x00


	//----- nvinfo : EIATTR_KPARAM_INFO
	.align		4
.L_3911:
        /*0028*/ 	.byte	0x04, 0x17
        /*002a*/ 	.short	(.L_3913 - .L_3912)
.L_3912:
        /*002c*/ 	.word	0x00000000
        /*0030*/ 	.short	0x0011
        /*0032*/ 	.short	0x0060
        /*0034*/ 	.byte	0x00, 0xf0, 0x05, 0x00


	//----- nvinfo : EIATTR_KPARAM_INFO
	.align		4
.L_3913:
        /*0038*/ 	.byte	0x04, 0x17
        /*003a*/ 	.short	(.L_3915 - .L_3914)
.L_3914:
        /*003c*/ 	.word	0x00000000
        /*0040*/ 	.short	0x0010
        /*0042*/ 	.short	0x005c
        /*0044*/ 	.byte	0x00, 0xf0, 0x11, 0x00


	//----- nvinfo : EIATTR_KPARAM_INFO
	.align		4
.L_3915:
        /*0048*/ 	.byte	0x04, 0x17
        /*004a*/ 	.short	(.L_3917 - .L_3916)
.L_3916:
        /*004c*/ 	.word	0x00000000
        /*0050*/ 	.short	0x000f
        /*0052*/ 	.short	0x0058
        /*0054*/ 	.byte	0x00, 0xf0, 0x11, 0x00


	//----- nvinfo : EIATTR_KPARAM_INFO
	.align		4
.L_3917:
        /*0058*/ 	.byte	0x04, 0x17
        /*005a*/ 	.short	(.L_3919 - .L_3918)
.L_3918:
        /*005c*/ 	.word	0x00000000
        /*0060*/ 	.short	0x000e
        /*0062*/ 	.short	0x0054
        /*0064*/ 	.byte	0x00, 0xf0, 0x11, 0x00


	//----- nvinfo : EIATTR_KPARAM_INFO
	.align		4
.L_3919:
        /*0068*/ 	.byte	0x04, 0x17
        /*006a*/ 	.short	(.L_3921 - .L_3920)
.L_3920:
        /*006c*/ 	.word	0x00000000
        /*0070*/ 	.short	0x000d
        /*0072*/ 	.short	0x0050
        /*0074*/ 	.byte	0x00, 0xf0, 0x11, 0x00


	//----- nvinfo : EIATTR_KPARAM_INFO
	.align		4
.L_3921:
        /*0078*/ 	.byte	0x04, 0x17
        /*007a*/ 	.short	(.L_3923 - .L_3922)
.L_3922:
        /*007c*/ 	.word	0x00000000
        /*0080*/ 	.short	0x000c
        /*0082*/ 	.short	0x004c
        /*0084*/ 	.byte	0x00, 0xf0, 0x11, 0x00


	//----- nvinfo : EIATTR_KPARAM_INFO
	.align		4
.L_3923:
        /*0088*/ 	.byte	0x04, 0x17
        /*008a*/ 	.short	(.L_3925 - .L_3924)
.L_3924:
        /*008c*/ 	.word	0x00000000
        /*0090*/ 	.short	0x000b
        /*0092*/ 	.short	0x0048
        /*0094*/ 	.byte	0x00, 0xf0, 0x11, 0x00


	//----- nvinfo : EIATTR_KPARAM_INFO
	.align		4
.L_3925:
        /*0098*/ 	.byte	0x04, 0x17
        /*009a*/ 	.short	(.L_3927 - .L_3926)
.L_3926:
        /*009c*/ 	.word	0x00000000
        /*00a0*/ 	.short	0x000a
        /*00a2*/ 	.short	0x0040
        /*00a4*/ 	.byte	0x00, 0xf5, 0x21, 0x00


	//----- nvinfo : EIATTR_KPARAM_INFO
	.align		4
.L_3927:
        /*00a8*/ 	.byte	0x04, 0x17
        /*00aa*/ 	.short	(.L_3929 - .L_3928)
.L_3928:
        /*00ac*/ 	.word	0x00000000
        /*00b0*/ 	.short	0x0009
        /*00b2*/ 	.short	0x0038
        /*00b4*/ 	.byte	0x00, 0xf5, 0x21, 0x00


	//----- nvinfo : EIATTR_KPARAM_INFO
	.align		4
.L_3929:
        /*00b8*/ 	.byte	0x04, 0x17
        /*00ba*/ 	.short	(.L_3931 - .L_3930)
.L_3930:
        /*00bc*/ 	.word	0x00000000
        /*00c0*/ 	.short	0x0008
        /*00c2*/ 	.short	0x0034
        /*00c4*/ 	.byte	0x00, 0xf0, 0x11, 0x00


	//----- nvinfo : EIATTR_KPARAM_INFO
	.align		4
.L_3931:
        /*00c8*/ 	.byte	0x04, 0x17
        /*00ca*/ 	.short	(.L_3933 - .L_3932)
.L_3932:
        /*00cc*/ 	.word	0x00000000
        /*00d0*/ 	.short	0x0007
        /*00d2*/ 	.short	0x0030
        /*00d4*/ 	.byte	0x00, 0xf0, 0x11, 0x00


	//----- nvinfo : EIATTR_KPARAM_INFO
	.align		4
.L_3933:
        /*00d8*/ 	.byte	0x04, 0x17
        /*00da*/ 	.short	(.L_3935 - .L_3934)
.L_3934:
        /*00dc*/ 	.word	0x00000000
        /*00e0*/ 	.short	0x0006
        /*00e2*/ 	.short	0x002c
        /*00e4*/ 	.byte	0x00, 0xf0, 0x11, 0x00


	//----- nvinfo : EIATTR_KPARAM_INFO
	.align		4
.L_3935:
        /*00e8*/ 	.byte	0x04, 0x17
        /*00ea*/ 	.short	(.L_3937 - .L_3936)
.L_3936:
        /*00ec*/ 	.word	0x00000000
        /*00f0*/ 	.short	0x0005
        /*00f2*/ 	.short	0x0028
        /*00f4*/ 	.byte	0x00, 0xf0, 0x11, 0x00


	//----- nvinfo : EIATTR_KPARAM_INFO
	.align		4
.L_3937:
        /*00f8*/ 	.byte	0x04, 0x17
        /*00fa*/ 	.short	(.L_3939 - .L_3938)
.L_3938:
        /*00fc*/ 	.word	0x00000000
        /*0100*/ 	.short	0x0004
        /*0102*/ 	.short	0x0020
        /*0104*/ 	.byte	0x00, 0xf5, 0x21, 0x00


	//----- nvinfo : EIATTR_KPARAM_INFO
	.align		4
.L_3939:
        /*0108*/ 	.byte	0x04, 0x17
        /*010a*/ 	.short	(.L_3941 - .L_3940)
.L_3940:
        /*010c*/ 	.word	0x00000000
        /*0110*/ 	.short	0x0003
        /*0112*/ 	.short	0x0018
        /*0114*/ 	.byte	0x00, 0xf5, 0x21, 0x00


	//----- nvinfo : EIATTR_KPARAM_INFO
	.align		4
.L_3941:
        /*0118*/ 	.byte	0x04, 0x17
        /*011a*/ 	.short	(.L_3943 - .L_3942)
.L_3942:
        /*011c*/ 	.word	0x00000000
        /*0120*/ 	.short	0x0002
        /*0122*/ 	.short	0x0010
        /*0124*/ 	.byte	0x00, 0xf5, 0x21, 0x00


	//----- nvinfo : EIATTR_KPARAM_INFO
	.align		4
.L_3943:
        /*0128*/ 	.byte	0x04, 0x17
        /*012a*/ 	.short	(.L_3945 - .L_3944)
.L_3944:
        /*012c*/ 	.word	0x00000000
        /*0130*/ 	.short	0x0001
        /*0132*/ 	.short	0x0008
        /*0134*/ 	.byte	0x00, 0xf5, 0x21, 0x00


	//----- nvinfo : EIATTR_KPARAM_INFO
	.align		4
.L_3945:
        /*0138*/ 	.byte	0x04, 0x17
        /*013a*/ 	.short	(.L_3947 - .L_3946)
.L_3946:
        /*013c*/ 	.word	0x00000000
        /*0140*/ 	.short	0x0000
        /*0142*/ 	.short	0x0000
        /*0144*/ 	.byte	0x00, 0xf5, 0x21, 0x00


	//----- nvinfo : EIATTR_SPARSE_MMA_MASK
	.align		4
.L_3947:
        /*0148*/ 	.byte	0x03, 0x50
        /*014a*/ 	.short	0x0000


	//----- nvinfo : EIATTR_MAXREG_COUNT
	.align		4
        /*014c*/ 	.byte	0x03, 0x1b
        /*014e*/ 	.short	0x00ff


	//----- nvinfo : EIATTR_NUM_BARRIERS
	.align		4
        /*0150*/ 	.byte	0x02, 0x4c
        /*0152*/ 	.byte	0x01
	.zero		1


	//----- nvinfo : EIATTR_MERCURY_ISA_VERSION
	.align		4
        /*0154*/ 	.byte	0x03, 0x5f
        /*0156*/ 	.short	0x0101


	//----- nvinfo : EIATTR_VRC_CTA_INIT_COUNT
	.align		4
        /*0158*/ 	.byte	0x02, 0x4a
	.zero		1
	.zero		1


	//----- nvinfo : EIATTR_EXIT_INSTR_OFFSETS
	.align		4
        /*015c*/ 	.byte	0x04, 0x1c
        /*015e*/ 	.short	(.L_3949 - .L_3948)


	//   ....[0]....
.L_3948:
        /*0160*/ 	.word	0x00000060


	//   ....[1]....
        /*0164*/ 	.word	0x000000c0


	//   ....[2]....
        /*0168*/ 	.word	0x000002d0


	//   ....[3]....
        /*016c*/ 	.word	0x00005830


	//   ....[4]....
        /*0170*/ 	.word	0x000058c0


	//   ....[5]....
        /*0174*/ 	.word	0x00005900


	//----- nvinfo : EIATTR_CRS_STACK_SIZE
	.align		4
.L_3949:
        /*0178*/ 	.byte	0x04, 0x1e
        /*017a*/ 	.short	(.L_3951 - .L_3950)
.L_3950:
        /*017c*/ 	.word	0x00000000


	//----- nvinfo : EIATTR_CBANK_PARAM_SIZE
	.align		4
.L_3951:
        /*0180*/ 	.byte	0x03, 0x19
        /*0182*/ 	.short	0x0074


	//----- nvinfo : EIATTR_PARAM_CBANK
	.align		4
        /*0184*/ 	.byte	0x04, 0x0a
        /*0186*/ 	.short	(.L_3953 - .L_3952)
	.align		4
.L_3952:
        /*0188*/ 	.word	index@(.nv.constant0._Z23gemm_half_q_half_kernelILi1ELi160ELb1ELb0ELi64EEvPK6__halfPKjS4_S2_PS0_iiiiPKtS7_iiiiiibS2_i)
        /*018c*/ 	.short	0x0380
        /*018e*/ 	.short	0x0074


	//----- nvinfo : EIATTR_SW_WAR
	.align		4
.L_3953:
        /*0190*/ 	.byte	0x04, 0x36
        /*0192*/ 	.short	(.L_3955 - .L_3954)
.L_3954:
        /*0194*/ 	.word	0x00000008
.L_3955:


//--------------------- .nv.info._Z23gemm_half_q_half_kernelILi1ELi40ELb1ELb0ELi64EEvPK6__halfPKjS4_S2_PS0_iiiiPKtS7_iiiiiibS2_i --------------------------
	.section	.nv.info._Z23gemm_half_q_half_kernelILi1ELi40ELb1ELb0ELi64EEvPK6__halfPKjS4_S2_PS0_iiiiPKtS7_iiiiiibS2_i,"",@"SHT_CUDA_INFO"
	.sectionflags	@""
	.align	4


	//----- nvinfo : EIATTR_CUDA_API_VERSION
	.align		4
        /*0000*/ 	.byte	0x04, 0x37
        /*0002*/ 	.short	(.L_3957 - .L_3956)
.L_3956:
        /*0004*/ 	.word	0x00000082


	//----- nvinfo : EIATTR_KPARAM_INFO
	.align		4
.L_3957:
        /*0008*/ 	.byte	0x04, 0x17
        /*000a*/ 	.short	(.L_3959 - .L_3958)
.L_3958:
        /*000c*/ 	.word	0x00000000
        /*0010*/ 	.short	0x0013
        /*0012*/ 	.short	0x0070
        /*0014*/ 	.byte	0x00, 0xf0, 0x11, 0x00


	//----- nvinfo : EIATTR_KPARAM_INFO
	.align		4
.L_3959:
        /*0018*/ 	.byte	0x04, 0x17
        /*001a*/ 	.short	(.L_3961 - .L_3960)
.L_3960:
        /*001c*/ 	.word	0x00000000
        /*0020*/ 	.short	0x0012
        /*0022*/ 	.short	0x0068
        /*0024*/ 	.byte	0x00, 0xf5, 0x21, 0x00


	//----- nvinfo : EIATTR_KPARAM_INFO
	.align		4
.L_3961:
        /*0028*/ 	.byte	0x04, 0x17
        /*002a*/ 	.short	(.L_3963 - .L_3962)
.L_3962:
        /*002c*/ 	.word	0x00000000
        /*0030*/ 	.short	0x0011
        /*0032*/ 	.short	0x0060
        /*0034*/ 	.byte	0x00, 0xf0, 0x05, 0x00


	//----- nvinfo : EIATTR_KPARAM_INFO
	.align		4
.L_3963:
        /*0038*/ 	.byte	0x04, 0x17
        /*003a*/ 	.short	(.L_3965 - .L_3964)
.L_3964:
        /*003c*/ 	.word	0x00000000
        /*0040*/ 	.short	0x0010
        /*0042*/ 	.short	0x005c
        /*0044*/ 	.byte	0x00, 0xf0, 0x11, 0x00


	//----- nvinfo : EIATTR_KPARAM_INFO
	.align		4
.L_3965:
        /*0048*/ 	.byte	0x04, 0x17
        /*004a*/ 	.short	(.L_3967 - .L_3966)
.L_3966:
        /*004c*/ 	.word	0x00000000
        /*0050*/ 	.short	0x000f
        /*0052*/ 	.short	0x0058
        /*0054*/ 	.byte	0x00, 0xf0, 0x11, 0x00


	//----- nvinfo : EIATTR_KPARAM_INFO
	.align		4
.L_3967:
        /*0058*/ 	.byte	0x04, 0x17
        /*005a*/ 	.short	(.L_3969 - .L_3968)
.L_3968:
        /*005c*/ 	.word	0x00000000
        /*0060*/ 	.short	0x000e
        /*0062*/ 	.short	0x0054
        /*0064*/ 	.byte	0x00, 0xf0, 0x11, 0x00


	//----- nvinfo : EIATTR_KPARAM_INFO
	.align		4
.L_3969:
        /*0068*/ 	.byte	0x04, 0x17
        /*006a*/ 	.short	(.L_3971 - .L_3970)
.L_3970:
        /*006c*/ 	.word	0x00000000
        /*0070*/ 	.short	0x000d
        /*0072*/ 	.short	0x0050
        /*0074*/ 	.byte	0x00, 0xf0, 0x11, 0x00


	//----- nvinfo : EIATTR_KPARAM_INFO
	.align		4
.L_3971:
        /*0078*/ 	.byte	0x04, 0x17
        /*007a*/ 	.short	(.L_3973 - .L_3972)
.L_3972:
        /*007c*/ 	.word	0x00000000
        /*0080*/ 	.short	0x000c
        /*0082*/ 	.short	0x004c
        /*0084*/ 	.byte	0x00, 0xf0, 0x11, 0x00


	//----- nvinfo : EIATTR_KPARAM_INFO
	.align		4
.L_3973:
        /*0088*/ 	.byte	0x04, 0x17
        /*008a*/ 	.short	(.L_3975 - .L_3974)
.L_3974:
        /*008c*/ 	.word	0x00000000
        /*0090*/ 	.short	0x000b
        /*0092*/ 	.short	0x0048
        /*0094*/ 	.byte	0x00, 0xf0, 0x11, 0x00


	//----- nvinfo : EIATTR_KPARAM_INFO
	.align		4
.L_3975:
        /*0098*/ 	.byte	0x04, 0x17
        /*009a*/ 	.short	(.L_3977 - .L_3976)
.L_3976:
        /*009c*/ 	.word	0x00000000
        /*00a0*/ 	.short	0x000a
        /*00a2*/ 	.short	0x0040
        /*00a4*/ 	.byte	0x00, 0xf5, 0x21, 0x00


	//----- nvinfo : EIATTR_KPARAM_INFO
	.align		4
.L_3977:
        /*00a8*/ 	.byte	0x04, 0x17
        /*00aa*/ 	.short	(.L_3979 - .L_3978)
.L_3978:
        /*00ac*/ 	.word	0x00000000
        /*00b0*/ 	.short	0x0009
        /*00b2*/ 	.short	0x0038
        /*00b4*/ 	.byte	0x00, 0xf5, 0x21, 0x00


	//----- nvinfo : EIATTR_KPARAM_INFO
	.align		4
.L_3979:
        /*00b8*/ 	.byte	0x04, 0x17
        /*00ba*/ 	.short	(.L_3981 - .L_3980)
.L_3980:
        /*00bc*/ 	.word	0x00000000
        /*00c0*/ 	.short	0x0008
        /*00c2*/ 	.short	0x0034
        /*00c4*/ 	.byte	0x00, 0xf0, 0x11, 0x00


	//----- nvinfo : EIATTR_KPARAM_INFO
	.align		4
.L_3981:
        /*00c8*/ 	.byte	0x04, 0x17
        /*00ca*/ 	.short	(.L_3983 - .L_3982)
.L_3982:
        /*00cc*/ 	.word	0x00000000
        /*00d0*/ 	.short	0x0007
        /*00d2*/ 	.short	0x0030
        /*00d4*/ 	.byte	0x00, 0xf0, 0x11, 0x00


	//----- nvinfo : EIATTR_KPARAM_INFO
	.align		4
.L_3983:
        /*00d8*/ 	.byte	0x04, 0x17
        /*00da*/ 	.short	(.L_3985 - .L_3984)
.L_3984:
        /*00dc*/ 	.word	0x00000000
        /*00e0*/ 	.short	0x0006
        /*00e2*/ 	.short	0x002c
        /*00e4*/ 	.byte	0x00, 0xf0, 0x11, 0x00


	//----- nvinfo : EIATTR_KPARAM_INFO
	.align		4
.L_3985:
        /*00e8*/ 	.byte	0x04, 0x17
        /*00ea*/ 	.short	(.L_3987 - .L_3986)
.L_3986:
        /*00ec*/ 	.word	0x00000000
        /*00f0*/ 	.short	0x0005
        /*00f2*/ 	.short	0x0028
        /*00f4*/ 	.byte	0x00, 0xf0, 0x11, 0x00


	//----- nvinfo : EIATTR_KPARAM_INFO
	.align		4
.L_3987:
        /*00f8*/ 	.byte	0x04, 0x17
        /*00fa*/ 	.short	(.L_3989 - .L_3988)
.L_3988:
        /*00fc*/ 	.word	0x00000000
        /*0100*/ 	.short	0x0004
        /*0102*/ 	.short	0x0020
        /*0104*/ 	.byte	0x00, 0xf5, 0x21, 0x00


	//----- nvinfo : EIATTR_KPARAM_INFO
	.align		4
.L_3989:
        /*0108*/ 	.byte	0x04, 0x17
        /*010a*/ 	.short	(.L_3991 - .L_3990)
.L_3990:
        /*010c*/ 	.word	0x00000000
        /*0110*/ 	.short	0x0003
        /*0112*/ 	.short	0x0018
        /*0114*/ 	.byte	0x00, 0xf5, 0x21, 0x00


	//----- nvinfo : EIATTR_KPARAM_INFO
	.align		4
.L_3991:
        /*0118*/ 	.byte	0x04, 0x17
        /*011a*/ 	.short	(.L_3993 - .L_3992)
.L_3992:
        /*011c*/ 	.word	0x00000000
        /*0120*/ 	.short	0x0002
        /*0122*/ 	.short	0x0010
        /*0124*/ 	.byte	0x00, 0xf5, 0x21, 0x00


	//----- nvinfo : EIATTR_KPARAM_INFO
	.align		4
.L_3993:
        /*0128*/ 	.byte	0x04, 0x17
        /*012a*/ 	.short	(.L_3995 - .L_3994)
.L_3994:
        /*012c*/ 	.word	0x00000000
        /*0130*/ 	.short	0x0001
        /*0132*/ 	.short	0x0008
        /*0134*/ 	.byte	0x00, 0xf5, 0x21, 0x00


	//----- nvinfo : EIATTR_KPARAM_INFO
	.align		4
.L_3995:
        /*0138*/ 	.byte	0x04, 0x17
        /*013a*/ 	.short	(.L_3997 - .L_3996)
.L_3996:
        /*013c*/ 	.word	0x00000000
        /*0140*/ 	.short	0x0000
        /*0142*/ 	.short	0x0000
        /*0144*/ 	.byte	0x00, 0xf5, 0x21, 0x00


	//----- nvinfo : EIATTR_SPARSE_MMA_MASK
	.align		4
.L_3997:
        /*0148*/ 	.byte	0x03, 0x50
        /*014a*/ 	.short	0x0000


	//----- nvinfo : EIATTR_MAXREG_COUNT
	.align		4
        /*014c*/ 	.byte	0x03, 0x1b
        /*014e*/ 	.short	0x00ff


	//----- nvinfo : EIATTR_NUM_BARRIERS
	.align		4
        /*0150*/ 	.byte	0x02, 0x4c
        /*0152*/ 	.byte	0x01
	.zero		1


	//----- nvinfo : EIATTR_MERCURY_ISA_VERSION
	.align		4
        /*0154*/ 	.byte	0x03, 0x5f
        /*0156*/ 	.short	0x0101


	//----- nvinfo : EIATTR_VRC_CTA_INIT_COUNT
	.align		4
        /*0158*/ 	.byte	0x02, 0x4a
	.zero		1
	.zero		1


	//----- nvinfo : EIATTR_EXIT_INSTR_OFFSETS
	.align		4
        /*015c*/ 	.byte	0x04, 0x1c
        /*015e*/ 	.short	(.L_3999 - .L_3998)


	//   ....[0]....
.L_3998:
        /*0160*/ 	.word	0x00000060


	//   ....[1]....
        /*0164*/ 	.word	0x000000b0


	//   ....[2]....
        /*0168*/ 	.word	0x000002e0


	//   ....[3]....
        /*016c*/ 	.word	0x00004c90


	//   ....[4]....
        /*0170*/ 	.word	0x00004d30


	//   ....[5]....
        /*0174*/ 	.word	0x00004d70


	//----- nvinfo : EIATTR_CRS_STACK_SIZE
	.align		4
.L_3999:
        /*0178*/ 	.byte	0x04, 0x1e
        /*017a*/ 	.short	(.L_4001 - .L_4000)
.L_4000:
        /*017c*/ 	.word	0x00000000


	//----- nvinfo : EIATTR_CBANK_PARAM_SIZE
	.align		4
.L_4001:
        /*0180*/ 	.byte	0x03, 0x19
        /*0182*/ 	.short	0x0074


	//----- nvinfo : EIATTR_PARAM_CBANK
	.align		4
        /*0184*/ 	.byte	0x04, 0x0a
        /*0186*/ 	.short	(.L_4003 - .L_4002)
	.align		4
.L_4002:
        /*0188*/ 	.word	index@(.nv.constant0._Z23gemm_half_q_half_kernelILi1ELi40ELb1ELb0ELi64EEvPK6__halfPKjS4_S2_PS0_iiiiPKtS7_iiiiiibS2_i)
        /*018c*/ 	.short	0x0380
        /*018e*/ 	.short	0x0074


	//----- nvinfo : EIATTR_SW_WAR
	.align		4
.L_4003:
        /*0190*/ 	.byte	0x04, 0x36
        /*0192*/ 	.short	(.L_4005 - .L_4004)
.L_4004:
        /*0194*/ 	.word	0x00000008
.L_4005:


//--------------------- .nv.info._Z23gemm_half_q_half_kernelILi1ELi10ELb1ELb0ELi64EEvPK6__halfPKjS4_S2_PS0_iiiiPKtS7_iiiiiibS2_i --------------------------
	.section	.nv.info._Z23gemm_half_q_half_kernelILi1ELi10ELb1ELb0ELi64EEvPK6__halfPKjS4_S2_PS0_iiiiPKtS7_iiiiiibS2_i,"",@"SHT_CUDA_INFO"
	.sectionflags	@""
	.align	4


	//----- nvinfo : EIATTR_CUDA_API_VERSION
	.align		4
        /*0000*/ 	.byte	0x04, 0x37
        /*0002*/ 	.short	(.L_4007 - .L_4006)
.L_4006:
        /*0004*/ 	.word	0x00000082


	//----- nvinfo : EIATTR_KPARAM_INFO
	.align		4
.L_4007:
        /*0008*/ 	.byte	0x04, 0x17
        /*000a*/ 	.short	(.L_4009 - .L_4008)
.L_4008:
        /*000c*/ 	.word	0x00000000
        /*0010*/ 	.short	0x0013
        /*0012*/ 	.short	0x0070
        /*0014*/ 	.byte	0x00, 0xf0, 0x11, 0x00


	//----- nvinfo : EIATTR_KPARAM_INFO
	.align		4
.L_4009:
        /*0018*/ 	.byte	0x04, 0x17
        /*001a*/ 	.short	(.L_4011 - .L_4010)
.L_4010:
        /*001c*/ 	.word	0x00000000
        /*0020*/ 	.short	0x0012
        /*0022*/ 	.short	0x0068
        /*0024*/ 	.byte	0x00, 0xf5, 0x21, 0x00


	//----- nvinfo : EIATTR_KPARAM_INFO
	.align		4
.L_4011:
        /*0028*/ 	.byte	0x04, 0x17
        /*002a*/ 	.short	(.L_4013 - .L_4012)
.L_4012:
        /*002c*/ 	.word	0x00000000
        /*0030*/ 	.short	0x0011
        /*0032*/ 	.short	0x0060
        /*0034*/ 	.byte	0x00, 0xf0, 0x05, 0x00


	//----- nvinfo : EIATTR_KPARAM_INFO
	.align		4
.L_4013:
        /*0038*/ 	.byte	0x04, 0x17
        /*003a*/ 	.short	(.L_4015 - .L_4014)
.L_4014:
        /*003c*/ 	.word	0x00000000
        /*0040*/ 	.short	0x0010
        /*0042*/ 	.short	0x005c
        /*0044*/ 	.byte	0x00, 0xf0, 0x11, 0x00


	//----- nvinfo : EIATTR_KPARAM_INFO
	.align		4
.L_4015:
        /*0048*/ 	.byte	0x04, 0x17
        /*004a*/ 	.short	(.L_4017 - .L_4016)
.L_4016:
        /*004c*/ 	.word	0x00000000
        /*0050*/ 	.short	0x000f
        /*0052*/ 	.short	0x0058
        /*0054*/ 	.byte	0x00, 0xf0, 0x11, 0x00


	//----- nvinfo : EIATTR_KPARAM_INFO
	.align		4
.L_4017:
        /*0058*/ 	.byte	0x04, 0x17
        /*005a*/ 	.short	(.L_4019 - .L_4018)
.L_4018:
        /*005c*/ 	.word	0x00000000
        /*0060*/ 	.short	0x000e
        /*0062*/ 	.short	0x0054
        /*0064*/ 	.byte	0x00, 0xf0, 0x11, 0x00


	//----- nvinfo : EIATTR_KPARAM_INFO
	.align		4
.L_4019:
        /*0068*/ 	.byte	0x04, 0x17
        /*006a*/ 	.short	(.L_4021 - .L_4020)
.L_4020:
        /*006c*/ 	.word	0x00000000
        /*0070*/ 	.short	0x000d
        /*0072*/ 	.short	0x0050
        /*0074*/ 	.byte	0x00, 0xf0, 0x11, 0x00


	//----- nvinfo : EIATTR_KPARAM_INFO
	.align		4
.L_4021:
        /*0078*/ 	.byte	0x04, 0x17
        /*007a*/ 	.short	(.L_4023 - .L_4022)
.L_4022:
        /*007c*/ 	.word	0x00000000
        /*0080*/ 	.short	0x000c
        /*0082*/ 	.short	0x004c
        /*0084*/ 	.byte	0x00, 0xf0, 0x11, 0x00


	//----- nvinfo : EIATTR_KPARAM_INFO
	.align		4
.L_4023:
        /*0088*/ 	.byte	0x04, 0x17
        /*008a*/ 	.short	(.L_4025 - .L_4024)
.L_4024:
        /*008c*/ 	.word	0x00000000
        /*0090*/ 	.short	0x000b
        /*0092*/ 	.short	0x0048
        /*0094*/ 	.byte	0x00, 0xf0, 0x11, 0x00


	//----- nvinfo : EIATTR_KPARAM_INFO
	.align		4
.L_4025:
        /*0098*/ 	.byte	0x04, 0x17
        /*009a*/ 	.short	(.L_4027 - .L_4026)
.L_4026:
        /*009c*/ 	.word	0x00000000
        /*00a0*/ 	.short	0x000a
        /*00a2*/ 	.short	0x0040
        /*00a4*/ 	.byte	0x00, 0xf5, 0x21, 0x00


	//----- nvinfo : EIATTR_KPARAM_INFO
	.align		4
.L_4027:
        /*00a8*/ 	.byte	0x04, 0x17
        /*00aa*/ 	.short	(.L_4029 - .L_4028)
.L_4028:
        /*00ac*/ 	.word	0x00000000
        /*00b0*/ 	.short	0x0009
        /*00b2*/ 	.short	0x0038
        /*00b4*/ 	.byte	0x00, 0xf5, 0x21, 0x00


	//----- nvinfo : EIATTR_KPARAM_INFO
	.align		4
.L_4029:
        /*00b8*/ 	.byte	0x04, 0x17
        /*00ba*/ 	.short	(.L_4031 - .L_4030)
.L_4030:
        /*00bc*/ 	.word	0x00000000
        /*00c0*/ 	.short	0x0008
        /*00c2*/ 	.short	0x0034
        /*00c4*/ 	.byte	0x00, 0xf0, 0x11, 0x00


	//----- nvinfo : EIATTR_KPARAM_INFO
	.align		4
.L_4031:
        /*00c8*/ 	.byte	0x04, 0x17
        /*00ca*/ 	.short	(.L_4033 - .L_4032)
.L_4032:
        /*00cc*/ 	.word	0x00000000
        /*00d0*/ 	.short	0x0007
        /*00d2*/ 	.short	0x0030
        /*00d4*/ 	.byte	0x00, 0xf0, 0x11, 0x00


	//----- nvinfo : EIATTR_KPARAM_INFO
	.align		4
.L_4033:
        /*00d8*/ 	.byte	0x04, 0x17
        /*00da*/ 	.short	(.L_4035 - .L_4034)
.L_4034:
        /*00dc*/ 	.word	0x00000000
        /*00e0*/ 	.short	0x0006
        /*00e2*/ 	.short	0x002c
        /*00e4*/ 	.byte	0x00, 0xf0, 0x11, 0x00


	//----- nvinfo : EIATTR_KPARAM_INFO
	.align		4
.L_4035:
        /*00e8*/ 	.byte	0x04, 0x17
        /*00ea*/ 	.short	(.L_4037 - .L_4036)
.L_4036:
        /*00ec*/ 	.word	0x00000000
        /*00f0*/ 	.short	0x0005
        /*00f2*/ 	.short	0x0028
        /*00f4*/ 	.byte	0x00, 0xf0, 0x11, 0x00


	//----- nvinfo : EIATTR_KPARAM_INFO
	.align		4
.L_4037:
        /*00f8*/ 	.byte	0x04, 0x17
        /*00fa*/ 	.short	(.L_4039 - .L_4038)
.L_4038:
        /*00fc*/ 	.word	0x00000000
        /*0100*/ 	.short	0x0004
        /*0102*/ 	.short	0x0020
        /*0104*/ 	.byte	0x00, 0xf5, 0x21, 0x00


	//----- nvinfo : EIATTR_KPARAM_INFO
	.align		4
.L_4039:
        /*0108*/ 	.byte	0x04, 0x17
        /*010a*/ 	.short	(.L_4041 - .L_4040)
.L_4040:
        /*010c*/ 	.word	0x00000000
        /*0110*/ 	.short	0x0003
        /*0112*/ 	.short	0x0018
        /*0114*/ 	.byte	0x00, 0xf5, 0x21, 0x00


	//----- nvinfo : EIATTR_KPARAM_INFO
	.align		4
.L_4041:
        /*0118*/ 	.byte	0x04, 0x17
        /*011a*/ 	.short	(.L_4043 - .L_4042)
.L_4042:
        /*011c*/ 	.word	0x00000000
        /*0120*/ 	.short	0x0002
        /*0122*/ 	.short	0x0010
        /*0124*/ 	.byte	0x00, 0xf5, 0x21, 0x00


	//----- nvinfo : EIATTR_KPARAM_INFO
	.align		4
.L_4043:
        /*0128*/ 	.byte	0x04, 0x17
        /*012a*/ 	.short	(.L_4045 - .L_4044)
.L_4044:
        /*012c*/ 	.word	0x00000000
        /*0130*/ 	.short	0x0001
        /*0132*/ 	.short	0x0008
        /*0134*/ 	.byte	0x00, 0xf5, 0x21, 0x00


	//----- nvinfo : EIATTR_KPARAM_INFO
	.align		4
.L_4045:
        /*0138*/ 	.byte	0x04, 0x17
        /*013a*/ 	.short	(.L_4047 - .L_4046)
.L_4046:
        /*013c*/ 	.word	0x00000000
        /*0140*/ 	.short	0x0000
        /*0142*/ 	.short	0x0000
        /*0144*/ 	.byte	0x00, 0xf5, 0x21, 0x00


	//----- nvinfo : EIATTR_SPARSE_MMA_MASK
	.align		4
.L_4047:
        /*0148*/ 	.byte	0x03, 0x50
        /*014a*/ 	.short	0x0000


	//----- nvinfo : EIATTR_MAXREG_COUNT
	.align		4
        /*014c*/ 	.byte	0x03, 0x1b
        /*014e*/ 	.short	0x00ff


	//----- nvinfo : EIATTR_NUM_BARRIERS
	.align		4
        /*0150*/ 	.byte	0x02, 0x4c
        /*0152*/ 	.byte	0x01
	.zero		1


	//----- nvinfo : EIATTR_MERCURY_ISA_VERSION
	.align		4
        /*0154*/ 	.byte	0x03, 0x5f
        /*0156*/ 	.short	0x0101


	//----- nvinfo : EIATTR_VRC_CTA_INIT_COUNT
	.align		4
        /*0158*/ 	.byte	0x02, 0x4a
	.zero		1
	.zero		1


	//----- nvinfo : EIATTR_EXIT_INSTR_OFFSETS
	.align		4
        /*015c*/ 	.byte	0x04, 0x1c
        /*015e*/ 	.short	(.L_4049 - .L_4048)


	//   ....[0]....
.L_4048:
        /*0160*/ 	.word	0x00000060


	//   ....[1]....
        /*0164*/ 	.word	0x000000c0


	//   ....[2]....
        /*0168*/ 	.word	0x000002d0


	//   ....[3]....
        /*016c*/ 	.word	0x00003d80


	//   ....[4]....
        /*0170*/ 	.word	0x00003e10


	//   ....[5]....
        /*0174*/ 	.word	0x00003e50


	//----- nvinfo : EIATTR_CRS_STACK_SIZE
	.align		4
.L_4049:
        /*0178*/ 	.byte	0x04, 0x1e
        /*017a*/ 	.short	(.L_4051 - .L_4050)
.L_4050:
        /*017c*/ 	.word	0x00000000


	//----- nvinfo : EIATTR_CBANK_PARAM_SIZE
	.align		4
.L_4051:
        /*0180*/ 	.byte	0x03, 0x19
        /*0182*/ 	.short	0x0074


	//----- nvinfo : EIATTR_PARAM_CBANK
	.align		4
        /*0184*/ 	.byte	0x04, 0x0a
        /*0186*/ 	.short	(.L_4053 - .L_4052)
	.align		4
.L_4052:
        /*0188*/ 	.word	index@(.nv.constant0._Z23gemm_half_q_half_kernelILi1ELi10ELb1ELb0ELi64EEvPK6__halfPKjS4_S2_PS0_iiiiPKtS7_iiiiiibS2_i)
        /*018c*/ 	.short	0x0380
        /*018e*/ 	.short	0x0074


	//----- nvinfo : EIATTR_SW_WAR
	.align		4
.L_4053:
        /*0190*/ 	.byte	0x04, 0x36
        /*0192*/ 	.short	(.L_4055 - .L_4054)
.L_4054:
        /*0194*/ 	.word	0x00000008
.L_4055:


//--------------------- .nv.info._Z23gemm_half_q_half_kernelILi1ELi172ELb1ELb0ELi64EEvPK6__halfPKjS4_S2_PS0_iiiiPKtS7_iiiiiibS2_i --------------------------
	.section	.nv.info._Z23gemm_half_q_half_kernelILi1ELi172ELb1ELb0ELi64EEvPK6__halfPKjS4_S2_PS0_iiiiPKtS7_iiiiiibS2_i,"",@"SHT_CUDA_INFO"
	.sectionflags	@""
	.align	4


	//----- nvinfo : EIATTR_CUDA_API_VERSION
	.align		4
        /*0000*/ 	.byte	0x04, 0x37
        /*0002*/ 	.short	(.L_4057 - .L_4056)
.L_4056:
        /*0004*/ 	.word	0x00000082


	//----- nvinfo : EIATTR_KPARAM_INFO
	.align		4
.L_4057:
        /*0008*/ 	.byte	0x04, 0x17
        /*000a*/ 	.short	(.L_4059 - .L_4058)
.L_4058:
        /*000c*/ 	.word	0x00000000
        /*0010*/ 	.short	0x0013
        /*0012*/ 	.short	0x0070
        /*0014*/ 	.byte	0x00, 0xf0, 0x11, 0x00


	//----- nvinfo : EIATTR_KPARAM_INFO
	.align		4
.L_4059:
        /*0018*/ 	.byte	0x04, 0x17
        /*001a*/ 	.short	(.L_4061 - .L_4060)
.L_4060:
        /*001c*/ 	.word	0x00000000
        /*0020*/ 	.short	0x0012
        /*0022*/ 	.short	0x0068
        /*0024*/ 	.byte	0x00, 0xf5, 0x21, 0x00


	//----- nvinfo : EIATTR_KPARAM_INFO
	.align		4
.L_4061:
        /*0028*/ 	.byte	0x04, 0x17
        /*002a*/ 	.short	(.L_4063 - .L_4062)
.L_4062:
        /*002c*/ 	.word	0x00000000
        /*0030*/ 	.short	0x0011
        /*0032*/ 	.short	0x0060
        /*0034*/ 	.byte	0x00, 0xf0, 0x05, 0x00


	//----- nvinfo : EIATTR_KPARAM_INFO
	.align		4
.L_4063:
        /*0038*/ 	.byte	0x04, 0x17
        /*003a*/ 	.short	(.L_4065 - .L_4064)
.L_4064:
        /*003c*/ 	.word	0x00000000
        /*0040*/ 	.short	0x0010
        /*0042*/ 	.short	0x005c
        /*0044*/ 	.byte	0x00, 0xf0, 0x11, 0x00


	//----- nvinfo : EIATTR_KPARAM_INFO
	.align		4
.L_4065:
        /*0048*/ 	.byte	0x04, 0x17
        /*004a*/ 	.short	(.L_4067 - .L_4066)
.L_4066:
        /*004c*/ 	.word	0x00000000
        /*0050*/ 	.short	0x000f
        /*0052*/ 	.short	0x0058
        /*0054*/ 	.byte	0x00, 0xf0, 0x11, 0x00


	//----- nvinfo : EIATTR_KPARAM_INFO
	.align		4
.L_4067:
        /*0058*/ 	.byte	0x04, 0x17
        /*005a*/ 	.short	(.L_4069 - .L_4068)
.L_4068:
        /*005c*/ 	.word	0x00000000
        /*0060*/ 	.short	0x000e
        /*0062*/ 	.short	0x0054
        /*0064*/ 	.byte	0x00, 0xf0, 0x11, 0x00


	//----- nvinfo : EIATTR_KPARAM_INFO
	.align		4
.L_4069:
        /*0068*/ 	.byte	0x04, 0x17
        /*006a*/ 	.short	(.L_4071 - .L_4070)
.L_4070:
        /*006c*/ 	.word	0x00000000
        /*0070*/ 	.short	0x000d
        /*0072*/ 	.short	0x0050
        /*0074*/ 	.byte	0x00, 0xf0, 0x11, 0x00


	//----- nvinfo : EIATTR_KPARAM_INFO
	.align		4
.L_4071:
        /*0078*/ 	.byte	0x04, 0x17
        /*007a*/ 	.short	(.L_4073 - .L_4072)
.L_4072:
        /*007c*/ 	.word	0x00000000
        /*0080*/ 	.short	0x000c
        /*0082*/ 	.short	0x004c
        /*0084*/ 	.byte	0x00, 0xf0, 0x11, 0x00


	//----- nvinfo : EIATTR_KPARAM_INFO
	.align		4
.L_4073:
        /*0088*/ 	.byte	0x04, 0x17
        /*008a*/ 	.short	(.L_4075 - .L_4074)
.L_4074:
        /*008c*/ 	.word	0x00000000
        /*0090*/ 	.short	0x000b
        /*0092*/ 	.short	0x0048
        /*0094*/ 	.byte	0x00, 0xf0, 0x11, 0x00


	//----- nvinfo : EIATTR_KPARAM_INFO
	.align		4
.L_4075:
        /*0098*/ 	.byte	0x04, 0x17
        /*009a*/ 	.short	(.L_4077 - .L_4076)
.L_4076:
        /*009c*/ 	.word	0x00000000
        /*00a0*/ 	.short	0x000a
        /*00a2*/ 	.short	0x0040
        /*00a4*/ 	.byte	0x00, 0xf5, 0x21, 0x00


	//----- nvinfo : EIATTR_KPARAM_INFO
	.align		4
.L_4077:
        /*00a8*/ 	.byte	0x04, 0x17
        /*00aa*/ 	.short	(.L_4079 - .L_4078)
.L_4078:
        /*00ac*/ 	.word	0x00000000
        /*00b0*/ 	.short	0x0009
        /*00b2*/ 	.short	0x0038
        /*00b4*/ 	.byte	0x00, 0xf5, 0x21, 0x00


	//----- nvinfo : EIATTR_KPARAM_INFO
	.align		4
.L_4079:
        /*00b8*/ 	.byte	0x04, 0x17
        /*00ba*/ 	.short	(.L_4081 - .L_4080)
.L_4080:
        /*00bc*/ 	.word	0x00000000
        /*00c0*/ 	.short	0x0008
        /*00c2*/ 	.short	0x0034
        /*00c4*/ 	.byte	0x00, 0xf0, 0x11, 0x00


	//----- nvinfo : EIATTR_KPARAM_INFO
	.align		4
.L_4081:
        /*00c8*/ 	.byte	0x04, 0x17
        /*00ca*/ 	.short	(.L_4083 - .L_4082)
.L_4082:
        /*00cc*/ 	.word	0x00000000
        /*00d0*/ 	.short	0x0007
        /*00d2*/ 	.short	0x0030
        /*00d4*/ 	.byte	0x00, 0xf0, 0x11, 0x00


	//----- nvinfo : EIATTR_KPARAM_INFO
	.align		4
.L_4083:
        /*00d8*/ 	.byte	0x04, 0x17
        /*00da*/ 	.short	(.L_4085 - .L_4084)
.L_4084:
        /*00dc*/ 	.word	0x00000000
        /*00e0*/ 	.short	0x0006
        /*00e2*/ 	.short	0x002c
        /*00e4*/ 	.byte	0x00, 0xf0, 0x11, 0x00


	//----- nvinfo : EIATTR_KPARAM_INFO
	.align		4
.L_4085:
        /*00e8*/ 	.byte	0x04, 0x17
        /*00ea*/ 	.short	(.L_4087 - .L_4086)
.L_4086:
        /*00ec*/ 	.word	0x00000000
        /*00f0*/ 	.short	0x0005
        /*00f2*/ 	.short	0x0028
        /*00f4*/ 	.byte	0x00, 0xf0, 0x11, 0x00


	//----- nvinfo : EIATTR_KPARAM_INFO
	.align		4
.L_4087:
        /*00f8*/ 	.byte	0x04, 0x17
        /*00fa*/ 	.short	(.L_4089 - .L_4088)
.L_4088:
        /*00fc*/ 	.word	0x00000000
        /*0100*/ 	.short	0x0004
        /*0102*/ 	.short	0x0020
        /*0104*/ 	.byte	0x00, 0xf5, 0x21, 0x00


	//----- nvinfo : EIATTR_KPARAM_INFO
	.align		4
.L_4089:
        /*0108*/ 	.byte	0x04, 0x17
        /*010a*/ 	.short	(.L_4091 - .L_4090)
.L_4090:
        /*010c*/ 	.word	0x00000000
        /*0110*/ 	.short	0x0003
        /*0112*/ 	.short	0x0018
        /*0114*/ 	.byte	0x00, 0xf5, 0x21, 0x00


	//----- nvinfo : EIATTR_KPARAM_INFO
	.align		4
.L_4091:
        /*0118*/ 	.byte	0x04, 0x17
        /*011a*/ 	.short	(.L_4093 - .L_4092)
.L_4092:
        /*011c*/ 	.word	0x00000000
        /*0120*/ 	.short	0x0002
        /*0122*/ 	.short	0x0010
        /*0124*/ 	.byte	0x00, 0xf5, 0x21, 0x00


	//----- nvinfo : EIATTR_KPARAM_INFO
	.align		4
.L_4093:
        /*0128*/ 	.byte	0x04, 0x17
        /*012a*/ 	.short	(.L_4095 - .L_4094)
.L_4094:
        /*012c*/ 	.word	0x00000000
        /*0130*/ 	.short	0x0001
        /*0132*/ 	.short	0x0008
        /*0134*/ 	.byte	0x00, 0xf5, 0x21, 0x00


	//----- nvinfo : EIATTR_KPARAM_INFO
	.align		4
.L_4095:
        /*0138*/ 	.byte	0x04, 0x17
        /*013a*/ 	.short	(.L_4097 - .L_4096)
.L_4096:
        /*013c*/ 	.word	0x00000000
        /*0140*/ 	.short	0x0000
        /*0142*/ 	.short	0x0000
        /*0144*/ 	.byte	0x00, 0xf5, 0x21, 0x00


	//----- nvinfo : EIATTR_SPARSE_MMA_MASK
	.align		4
.L_4097:
        /*0148*/ 	.byte	0x03, 0x50
        /*014a*/ 	.short	0x0000


	//----- nvinfo : EIATTR_MAXREG_COUNT
	.align		4
        /*014c*/ 	.byte	0x03, 0x1b
        /*014e*/ 	.short	0x00ff


	//----- nvinfo : EIATTR_NUM_BARRIERS
	.align		4
        /*0150*/ 	.byte	0x02, 0x4c
        /*0152*/ 	.byte	0x01
	.zero		1


	//----- nvinfo : EIATTR_MERCURY_ISA_VERSION
	.align		4
        /*0154*/ 	.byte	0x03, 0x5f
        /*0156*/ 	.short	0x0101


	//----- nvinfo : EIATTR_VRC_CTA_INIT_COUNT
	.align		4
        /*0158*/ 	.byte	0x02, 0x4a
	.zero		1
	.zero		1


	//----- nvinfo : EIATTR_EXIT_INSTR_OFFSETS
	.align		4
        /*015c*/ 	.byte	0x04, 0x1c
        /*015e*/ 	.short	(.L_4099 - .L_4098)


	//   ....[0]....
.L_4098:
        /*0160*/ 	.word	0x00000060


	//   ....[1]....
        /*0164*/ 	.word	0x000000c0


	//   ....[2]....
        /*0168*/ 	.word	0x000002d0


	//   ....[3]....
        /*016c*/ 	.word	0x00009260


	//   ....[4]....
        /*0170*/ 	.word	0x000092f0


	//   ....[5]....
        /*0174*/ 	.word	0x00009330


	//----- nvinfo : EIATTR_CRS_STACK_SIZE
	.align		4
.L_4099:
        /*0178*/ 	.byte	0x04, 0x1e
        /*017a*/ 	.short	(.L_4101 - .L_4100)
.L_4100:
        /*017c*/ 	.word	0x00000000


	//----- nvinfo : EIATTR_CBANK_PARAM_SIZE
	.align		4
.L_4101:
        /*0180*/ 	.byte	0x03, 0x19
        /*0182*/ 	.short	0x0074


	//----- nvinfo : EIATTR_PARAM_CBANK
	.align		4
        /*0184*/ 	.byte	0x04, 0x0a
        /*0186*/ 	.short	(.L_4103 - .L_4102)
	.align		4
.L_4102:
        /*0188*/ 	.word	index@(.nv.constant0._Z23gemm_half_q_half_kernelILi1ELi172ELb1ELb0ELi64EEvPK6__halfPKjS4_S2_PS0_iiiiPKtS7_iiiiiibS2_i)
        /*018c*/ 	.short	0x0380
        /*018e*/ 	.short	0x0074


	//----- nvinfo : EIATTR_SW_WAR
	.align		4
.L_4103:
        /*0190*/ 	.byte	0x04, 0x36
        /*0192*/ 	.short	(.L_4105 - .L_4104)
.L_4104:
        /*0194*/ 	.word	0x00000008
.L_4105:


//--------------------- .nv.info._Z23gemm_half_q_half_kernelILi1ELi176ELb1ELb0ELi64EEvPK6__halfPKjS4_S2_PS0_iiiiPKtS7_iiiiiibS2_i --------------------------
	.section	.nv.info._Z23gemm_half_q_half_kernelILi1ELi176ELb1ELb0ELi64EEvPK6__halfPKjS4_S2_PS0_iiiiPKtS7_iiiiiibS2_i,"",@"SHT_CUDA_INFO"
	.sectionflags	@""
	.align	4


	//----- nvinfo : EIATTR_CUDA_API_VERSION
	.align		4
        /*0000*/ 	.byte	0x04, 0x37
        /*0002*/ 	.short	(.L_4107 - .L_4106)
.L_4106:
        /*0004*/ 	.word	0x00000082


	//----- nvinfo : EIATTR_KPARAM_INFO
	.align		4
.L_4107:
        /*0008*/ 	.byte	0x04, 0x17
        /*000a*/ 	.short	(.L_4109 - .L_4108)
.L_4108:
        /*000c*/ 	.word	0x00000000
        /*0010*/ 	.short	0x0013
        /*0012*/ 	.short	0x0070
        /*0014*/ 	.byte	0x00, 0xf0, 0x11, 0x00


	//----- nvinfo : EIATTR_KPARAM_INFO
	.align		4
.L_4109:
        /*0018*/ 	.byte	0x04, 0x17
        /*001a*/ 	.short	(.L_4111 - .L_4110)
.L_4110:
        /*001c*/ 	.word	0x00000000
        /*0020*/ 	.short	0x0012
        /*0022*/ 	.short	0x0068
        /*0024*/ 	.byte	0x00, 0xf5, 0x21, 0x00


	//----- nvinfo : EIATTR_KPARAM_INFO
	.align		4
.L_4111:
        /*0028*/ 	.byte	0x04, 0x17
        /*002a*/ 	.short	(.L_4113 - .L_4112)
.L_4112:
        /*002c*/ 	.word	0x00000000
        /*0030*/ 	.short	0x0011
        /*0032*/ 	.short	0x0060
        /*0034*/ 	.byte	0x00, 0xf0, 0x05, 0x00


	//----- nvinfo : EIATTR_KPARAM_INFO
	.align		4
.L_4113:
        /*0038*/ 	.byte	0x04, 0x17
        /*003a*/ 	.short	(.L_4115 - .L_4114)
.L_4114:
        /*003c*/ 	.word	0x00000000
        /*0040*/ 	.short	0x0010
        /*0042*/ 	.short	0x005c
        /*0044*/ 	.byte	0x00, 0xf0, 0x11, 0x00


	//----- nvinfo : EIATTR_KPARAM_INFO
	.align		4
.L_4115:
        /*0048*/ 	.byte	0x04, 0x17
        /*004a*/ 	.short	(.L_4117 - .L_4116)
.L_4116:
        /*004c*/ 	.word	0x00000000
        /*0050*/ 	.short	0x000f
        /*0052*/ 	.short	0x0058
        /*0054*/ 	.byte	0x00, 0xf0, 0x11, 0x00


	//----- nvinfo : EIATTR_KPARAM_INFO
	.align		4
.L_4117:
        /*0058*/ 	.byte	0x04, 0x17
        /*005a*/ 	.short	(.L_4119 - .L_4118)
.L_4118:
        /*005c*/ 	.word	0x00000000
        /*0060*/ 	.short	0x000e
        /*0062*/ 	.short	0x0054
        /*0064*/ 	.byte	0x00, 0xf0, 0x11, 0x00


	//----- nvinfo : EIATTR_KPARAM_INFO
	.align		4
.L_4119:
        /*0068*/ 	.byte	0x04, 0x17
        /*006a*/ 	.short	(.L_4121 - .L_4120)
.L_4120:
        /*006c*/ 	.word	0x00000000
        /*0070*/ 	.short	0x000d
        /*0072*/ 	.short	0x0050
        /*0074*/ 	.byte	0x00, 0xf0, 0x11, 0x00


	//----- nvinfo : EIATTR_KPARAM_INFO
	.align		4
.L_4121:
        /*0078*/ 	.byte	0x04, 0x17
        /*007a*/ 	.short	(.L_4123 - .L_4122)
.L_4122:
        /*007c*/ 	.word	0x00000000
        /*0080*/ 	.short	0x000c
        /*0082*/ 	.short	0x004c
        /*0084*/ 	.byte	0x00, 0xf0, 0x11, 0x00


	//----- nvinfo : EIATTR_KPARAM_INFO
	.align		4
.L_4123:
        /*0088*/ 	.byte	0x04, 0x17
        /*008a*/ 	.short	(.L_4125 - .L_4124)
.L_4124:
        /*008c*/ 	.word	0x00000000
        /*0090*/ 	.short	0x000b
        /*0092*/ 	.short	0x0048
        /*0094*/ 	.byte	0x00, 0xf0, 0x11, 0x00


	//----- nvinfo : EIATTR_KPARAM_INFO
	.align		4
.L_4125:
        /*0098*/ 	.byte	0x04, 0x17
        /*009a*/ 	.short	(.L_4127 - .L_4126)
.L_4126:
        /*009c*/ 	.word	0x00000000
        /*00a0*/ 	.short	0x000a
        /*00a2*/ 	.short	0x0040
        /*00a4*/ 	.byte	0x00, 0xf5, 0x21, 0x00


	//----- nvinfo : EIATTR_KPARAM_INFO
	.align		4
.L_4127:
        /*00a8*/ 	.byte	0x04, 0x17
        /*00aa*/ 	.short	(.L_4129 - .L_4128)
.L_4128:
        /*00ac*/ 	.word	0x00000000
        /*00b0*/ 	.short	0x0009
        /*00b2*/ 	.short	0x0038
        /*00b4*/ 	.byte	0x00, 0xf5, 0x21, 0x00


	//----- nvinfo : EIATTR_KPARAM_INFO
	.align		4
.L_4129:
        /*00b8*/ 	.byte	0x04, 0x17
        /*00ba*/ 	.short	(.L_4131 - .L_4130)
.L_4130:
        /*00bc*/ 	.word	0x00000000
        /*00c0*/ 	.short	0x0008
        /*00c2*/ 	.short	0x0034
        /*00c4*/ 	.byte	0x00, 0xf0, 0x11, 0x00


	//----- nvinfo : EIATTR_KPARAM_INFO
	.align		4
.L_4131:
        /*00c8*/ 	.byte	0x04, 0x17
        /*00ca*/ 	.short	(.L_4133 - .L_4132)
.L_4132:
        /*00cc*/ 	.word	0x00000000
        /*00d0*/ 	.short	0x0007
        /*00d2*/ 	.short	0x0030
        /*00d4*/ 	.byte	0x00, 0xf0, 0x11, 0x00


	//----- nvinfo : EIATTR_KPARAM_INFO
	.align		4
.L_4133:
        /*00d8*/ 	.byte	0x04, 0x17
        /*00da*/ 	.short	(.L_4135 - .L_4134)
.L_4134:
        /*00dc*/ 	.word	0x00000000
        /*00e0*/ 	.short	0x0006
        /*00e2*/ 	.short	0x002c
        /*00e4*/ 	.byte	0x00, 0xf0, 0x11, 0x00


	//----- nvinfo : EIATTR_KPARAM_INFO
	.align		4
.L_4135:
        /*00e8*/ 	.byte	0x04, 0x17
        /*00ea*/ 	.short	(.L_4137 - .L_4136)
.L_4136:
        /*00ec*/ 	.word	0x00000000
        /*00f0*/ 	.short	0x0005
        /*00f2*/ 	.short	0x0028
        /*00f4*/ 	.byte	0x00, 0xf0, 0x11, 0x00


	//----- nvinfo : EIATTR_KPARAM_INFO
	.align		4
.L_4137:
        /*00f8*/ 	.byte	0x04, 0x17
        /*00fa*/ 	.short	(.L_4139 - .L_4138)
.L_4138:
        /*00fc*/ 	.word	0x00000000
        /*0100*/ 	.short	0x0004
        /*0102*/ 	.short	0x0020
        /*0104*/ 	.byte	0x00, 0xf5, 0x21, 0x00


	//----- nvinfo : EIATTR_KPARAM_INFO
	.align		4
.L_4139:
        /*0108*/ 	.byte	0x04, 0x17
        /*010a*/ 	.short	(.L_4141 - .L_4140)
.L_4140:
        /*010c*/ 	.word	0x00000000
        /*0110*/ 	.short	0x0003
        /*0112*/ 	.short	0x0018
        /*0114*/ 	.byte	0x00, 0xf5, 0x21, 0x00


	//----- nvinfo : EIATTR_KPARAM_INFO
	.align		4
.L_4141:
        /*0118*/ 	.byte	0x04, 0x17
        /*011a*/ 	.short	(.L_4143 - .L_4142)
.L_4142:
        /*011c*/ 	.word	0x00000000
        /*0120*/ 	.short	0x0002
        /*0122*/ 	.short	0x0010
        /*0124*/ 	.byte	0x00, 0xf5, 0x21, 0x00


	//----- nvinfo : EIATTR_KPARAM_INFO
	.align		4
.L_4143:
        /*0128*/ 	.byte	0x04, 0x17
        /*012a*/ 	.short	(.L_4145 - .L_4144)
.L_4144:
        /*012c*/ 	.word	0x00000000
        /*0130*/ 	.short	0x0001
        /*0132*/ 	.short	0x0008
        /*0134*/ 	.byte	0x00, 0xf5, 0x21, 0x00


	//----- nvinfo : EIATTR_KPARAM_INFO
	.align		4
.L_4145:
        /*0138*/ 	.byte	0x04, 0x17
        /*013a*/ 	.short	(.L_4147 - .L_4146)
.L_4146:
        /*013c*/ 	.word	0x00000000
        /*0140*/ 	.short	0x0000
        /*0142*/ 	.short	0x0000
        /*0144*/ 	.byte	0x00, 0xf5, 0x21, 0x00


	//----- nvinfo : EIATTR_SPARSE_MMA_MASK
	.align		4
.L_4147:
        /*0148*/ 	.byte	0x03, 0x50
        /*014a*/ 	.short	0x0000


	//----- nvinfo : EIATTR_MAXREG_COUNT
	.align		4
        /*014c*/ 	.byte	0x03, 0x1b
        /*014e*/ 	.short	0x00ff


	//----- nvinfo : EIATTR_NUM_BARRIERS
	.align		4
        /*0150*/ 	.byte	0x02, 0x4c
        /*0152*/ 	.byte	0x01
	.zero		1


	//----- nvinfo : EIATTR_MERCURY_ISA_VERSION
	.align		4
        /*0154*/ 	.byte	0x03, 0x5f
        /*0156*/ 	.short	0x0101


	//----- nvinfo : EIATTR_VRC_CTA_INIT_COUNT
	.align		4
        /*0158*/ 	.byte	0x02, 0x4a
	.zero		1
	.zero		1


	//----- nvinfo : EIATTR_EXIT_INSTR_OFFSETS
	.align		4
        /*015c*/ 	.byte	0x04, 0x1c
        /*015e*/ 	.short	(.L_4149 - .L_4148)


	//   ....[0]....
.L_4148:
        /*0160*/ 	.word	0x00000060


	//   ....[1]....
        /*0164*/ 	.word	0x000000c0


	//   ....[2]....
        /*0168*/ 	.word	0x000002d0


	//   ....[3]....
        /*016c*/ 	.word	0x00006f00


	//   ....[4]....
        /*0170*/ 	.word	0x00006f90


	//   ....[5]....
        /*0174*/ 	.word	0x00006fd0


	//----- nvinfo : EIATTR_CRS_STACK_SIZE
	.align		4
.L_4149:
        /*0178*/ 	.byte	0x04, 0x1e
        /*017a*/ 	.short	(.L_4151 - .L_4150)
.L_4150:
        /*017c*/ 	.word	0x00000000


	//----- nvinfo : EIATTR_CBANK_PARAM_SIZE
	.align		4
.L_4151:
        /*0180*/ 	.byte	0x03, 0x19
        /*0182*/ 	.short	0x0074


	//----- nvinfo : EIATTR_PARAM_CBANK
	.align		4
        /*0184*/ 	.byte	0x04, 0x0a
        /*0186*/ 	.short	(.L_4153 - .L_4152)
	.align		4
.L_4152:
        /*0188*/ 	.word	index@(.nv.constant0._Z23gemm_half_q_half_kernelILi1ELi176ELb1ELb0ELi64EEvPK6__halfPKjS4_S2_PS0_iiiiPKtS7_iiiiiibS2_i)
        /*018c*/ 	.short	0x0380
        /*018e*/ 	.short	0x0074


	//----- nvinfo : EIATTR_SW_WAR
	.align		4
.L_4153:
        /*0190*/ 	.byte	0x04, 0x36
        /*0192*/ 	.short	(.L_4155 - .L_4154)
.L_4154:
        /*0194*/ 	.word	0x00000008
.L_4155:


//--------------------- .nv.info._Z23gemm_half_q_half_kernelILi1ELi152ELb1ELb0ELi64EEvPK6__halfPKjS4_S2_PS0_iiiiPKtS7_iiiiiibS2_i --------------------------
	.section	.nv.info._Z23gemm_half_q_half_kernelILi1ELi152ELb1ELb0ELi64EEvPK6__halfPKjS4_S2_PS0_iiiiPKtS7_iiiiiibS2_i,"",@"SHT_CUDA_INFO"
	.sectionflags	@""
	.align	4


	//----- nvinfo : EIATTR_CUDA_API_VERSION
	.align		4
        /*0000*/ 	.byte	0x04, 0x37
        /*0002*/ 	.short	(.L_4157 - .L_4156)
.L_4156:
        /*0004*/ 	.word	0x00000082


	//----- nvinfo : EIATTR_KPARAM_INFO
	.align		4
.L_4157:
        /*0008*/ 	.byte	0x04, 0x17
        /*000a*/ 	.short	(.L_4159 - .L_4158)
.L_4158:
        /*000c*/ 	.word	0x00000000
        /*0010*/ 	.short	0x0013
        /*0012*/ 	.short	0x0070
        /*0014*/ 	.byte	0x00, 0xf0, 0x11, 0x00


	//----- nvinfo : EIATTR_KPARAM_INFO
	.align		4
.L_4159:
        /*0018*/ 	.byte	0x04, 0x17
        /*001a*/ 	.short	(.L_4161 - .L_4160)
.L_4160:
        /*001c*/ 	.word	0x00000000
        /*0020*/ 	.short	0x0012
        /*0022*/ 	.short	0x0068
        /*0024*/ 	.byte	0x00, 0xf5, 0x21, 0x00


	//----- nvinfo : EIATTR_KPARAM_INFO
	.align		4
.L_4161:
        /*0028*/ 	.byte	0x04, 0x17
        /*002a*/ 	.short	(.L_4163 - .L_4162)
.L_4162:
        /*002c*/ 	.word	0x00000000
        /*0030*/ 	.short	0x0011
        /*0032*/ 	.short	0x0060
        /*0034*/ 	.byte	0x00, 0xf0, 0x05, 0x00


	//----- nvinfo : EIATTR_KPARAM_INFO
	.align		4
.L_4163:
        /*0038*/ 	.byte	0x04, 0x17
        /*003a*/ 	.short	(.L_4165 - .L_4164)
.L_4164:
        /*003c*/ 	.word	0x00000000
        /*0040*/ 	.short	0x0010
        /*0042*/ 	.short	0x005c
        /*0044*/ 	.byte	0x00, 0xf0, 0x11, 0x00


	//----- nvinfo : EIATTR_KPARAM_INFO
	.align		4
.L_4165:
        /*0048*/ 	.byte	0x04, 0x17
        /*004a*/ 	.short	(.L_4167 - .L_4166)
.L_4166:
        /*004c*/ 	.word	0x00000000
        /*0050*/ 	.short	0x000f
        /*0052*/ 	.short	0x0058
        /*0054*/ 	.byte	0x00, 0xf0, 0x11, 0x00


	//----- nvinfo : EIATTR_KPARAM_INFO
	.align		4
.L_4167:
        /*0058*/ 	.byte	0x04, 0x17
        /*005a*/ 	.short	(.L_4169 - .L_4168)
.L_4168:
        /*005c*/ 	.word	0x00000000
        /*0060*/ 	.short	0x000e
        /*0062*/ 	.short	0x0054
        /*0064*/ 	.byte	0x00, 0xf0, 0x11, 0x00


	//----- nvinfo : EIATTR_KPARAM_INFO
	.align		4
.L_4169:
        /*0068*/ 	.byte	0x04, 0x17
        /*006a*/ 	.short	(.L_4171 - .L_4170)
.L_4170:
        /*006c*/ 	.word	0x00000000
        /*0070*/ 	.short	0x000d
        /*0072*/ 	.short	0x0050
        /*0074*/ 	.byte	0x00, 0xf0, 0x11, 0x00


	//----- nvinfo : EIATTR_KPARAM_INFO
	.align		4
.L_4171:
        /*0078*/ 	.byte	0x04, 0x17
        /*007a*/ 	.short	(.L_4173 - .L_4172)
.L_4172:
        /*007c*/ 	.word	0x00000000
        /*0080*/ 	.short	0x000c
        /*0082*/ 	.short	0x004c
        /*0084*/ 	.byte	0x00, 0xf0, 0x11, 0x00


	//----- nvinfo : EIATTR_KPARAM_INFO
	.align		4
.L_4173:
        /*0088*/ 	.byte	0x04, 0x17
        /*008a*/ 	.short	(.L_4175 - .L_4174)
.L_4174:
        /*008c*/ 	.word	0x00000000
        /*0090*/ 	.short	0x000b
        /*0092*/ 	.short	0x0048
        /*0094*/ 	.byte	0x00, 0xf0, 0x11, 0x00


	//----- nvinfo : EIATTR_KPARAM_INFO
	.align		4
.L_4175:
        /*0098*/ 	.byte	0x04, 0x17
        /*009a*/ 	.short	(.L_4177 - .L_4176)
.L_4176:
        /*009c*/ 	.word	0x00000000
        /*00a0*/ 	.short	0x000a
        /*00a2*/ 	.short	0x0040
        /*00a4*/ 	.byte	0x00, 0xf5, 0x21, 0x00


	//----- nvinfo : EIATTR_KPARAM_INFO
	.align		4
.L_4177:
        /*00a8*/ 	.byte	0x04, 0x17
        /*00aa*/ 	.short	(.L_4179 - .L_4178)
.L_4178:
        /*00ac*/ 	.word	0x00000000
        /*00b0*/ 	.short	0x0009
        /*00b2*/ 	.short	0x0038
        /*00b4*/ 	.byte	0x00, 0xf5, 0x21, 0x00


	//----- nvinfo : EIATTR_KPARAM_INFO
	.align		4
.L_4179:
        /*00b8*/ 	.byte	0x04, 0x17
        /*00ba*/ 	.short	(.L_4181 - .L_4180)
.L_4180:
        /*00bc*/ 	.word	0x00000000
        /*00c0*/ 	.short	0x0008
        /*00c2*/ 	.short	0x0034
        /*00c4*/ 	.byte	0x00, 0xf0, 0x11, 0x00


	//----- nvinfo : EIATTR_KPARAM_INFO
	.align		4
.L_4181:
        /*00c8*/ 	.byte	0x04, 0x17
        /*00ca*/ 	.short	(.L_4183 - .L_4182)
.L_4182:
        /*00cc*/ 	.word	0x00000000
        /*00d0*/ 	.short	0x0007
        /*00d2*/ 	.short	0x0030
        /*00d4*/ 	.byte	0x00, 0xf0, 0x11, 0x00


	//----- nvinfo : EIATTR_KPARAM_INFO
	.align		4
.L_4183:
        /*00d8*/ 	.byte	0x04, 0x17
        /*00da*/ 	.short	(.L_4185 - .L_4184)
.L_4184:
        /*00dc*/ 	.word	0x00000000
        /*00e0*/ 	.short	0x0006
        /*00e2*/ 	.short	0x002c
        /*00e4*/ 	.byte	0x00, 0xf0, 0x11, 0x00


	//----- nvinfo : EIATTR_KPARAM_INFO
	.align		4
.L_4185:
        /*00e8*/ 	.byte	0x04, 0x17
        /*00ea*/ 	.short	(.L_4187 - .L_4186)
.L_4186:
        /*00ec*/ 	.word	0x00000000
        /*00f0*/ 	.short	0x0005
        /*00f2*/ 	.short	0x0028
        /*00f4*/ 	.byte	0x00, 0xf0, 0x11, 0x00


	//----- nvinfo : EIATTR_KPARAM_INFO
	.align		4
.L_4187:
        /*00f8*/ 	.byte	0x04, 0x17
        /*00fa*/ 	.short	(.L_4189 - .L_4188)
.L_4188:
        /*00fc*/ 	.word	0x00000000
        /*0100*/ 	.short	0x0004
        /*0102*/ 	.short	0x0020
        /*0104*/ 	.byte	0x00, 0xf5, 0x21, 0x00


	//----- nvinfo : EIATTR_KPARAM_INFO
	.align		4
.L_4189:
        /*0108*/ 	.byte	0x04, 0x17
        /*010a*/ 	.short	(.L_4191 - .L_4190)
.L_4190:
        /*010c*/ 	.word	0x00000000
        /*0110*/ 	.short	0x0003
        /*0112*/ 	.short	0x0018
        /*0114*/ 	.byte	0x00, 0xf5, 0x21, 0x00


	//----- nvinfo : EIATTR_KPARAM_INFO
	.align		4
.L_4191:
        /*0118*/ 	.byte	0x04, 0x17
        /*011a*/ 	.short	(.L_4193 - .L_4192)
.L_4192:
        /*011c*/ 	.word	0x00000000
        /*0120*/ 	.short	0x0002
        /*0122*/ 	.short	0x0010
        /*0124*/ 	.byte	0x00, 0xf5, 0x21, 0x00


	//----- nvinfo : EIATTR_KPARAM_INFO
	.align		4
.L_4193:
        /*0128*/ 	.byte	0x04, 0x17
        /*012a*/ 	.short	(.L_4195 - .L_4194)
.L_4194:
        /*012c*/ 	.word	0x00000000
        /*0130*/ 	.short	0x0001
        /*0132*/ 	.short	0x0008
        /*0134*/ 	.byte	0x00, 0xf5, 0x21, 0x00


	//----- nvinfo : EIATTR_KPARAM_INFO
	.align		4
.L_4195:
        /*0138*/ 	.byte	0x04, 0x17
        /*013a*/ 	.short	(.L_4197 - .L_4196)
.L_4196:
        /*013c*/ 	.word	0x00000000
        /*0140*/ 	.short	0x0000
        /*0142*/ 	.short	0x0000
        /*0144*/ 	.byte	0x00, 0xf5, 0x21, 0x00


	//----- nvinfo : EIATTR_SPARSE_MMA_MASK
	.align		4
.L_4197:
        /*0148*/ 	.byte	0x03, 0x50
        /*014a*/ 	.short	0x0000


	//----- nvinfo : EIATTR_MAXREG_COUNT
	.align		4
        /*014c*/ 	.byte	0x03, 0x1b
        /*014e*/ 	.short	0x00ff


	//----- nvinfo : EIATTR_NUM_BARRIERS
	.align		4
        /*0150*/ 	.byte	0x02, 0x4c
        /*0152*/ 	.byte	0x01
	.zero		1


	//----- nvinfo : EIATTR_MERCURY_ISA_VERSION
	.align		4
        /*0154*/ 	.byte	0x03, 0x5f
        /*0156*/ 	.short	0x0101


	//----- nvinfo : EIATTR_VRC_CTA_INIT_COUNT
	.align		4
        /*0158*/ 	.byte	0x02, 0x4a
	.zero		1
	.zero		1


	//----- nvinfo : EIATTR_EXIT_INSTR_OFFSETS
	.align		4
        /*015c*/ 	.byte	0x04, 0x1c
        /*015e*/ 	.short	(.L_4199 - .L_4198)


	//   ....[0]....
.L_4198:
        /*0160*/ 	.word	0x00000060


	//   ....[1]....
        /*0164*/ 	.word	0x000000c0


	//   ....[2]....
        /*0168*/ 	.word	0x000002d0


	//   ....[3]....
        /*016c*/ 	.word	0x00007bc0


	//   ....[4]....
        /*0170*/ 	.word	0x00007c50


	//   ....[5]....
        /*0174*/ 	.word	0x00007c90


	//----- nvinfo : EIATTR_CRS_STACK_SIZE
	.align		4
.L_4199:
        /*0178*/ 	.byte	0x04, 0x1e
        /*017a*/ 	.short	(.L_4201 - .L_4200)
.L_4200:
        /*017c*/ 	.word	0x00000000


	//----- nvinfo : EIATTR_CBANK_PARAM_SIZE
	.align		4
.L_4201:
        /*0180*/ 	.byte	0x03, 0x19
        /*0182*/ 	.short	0x0074


	//----- nvinfo : EIATTR_PARAM_CBANK
	.align		4
        /*0184*/ 	.byte	0x04, 0x0a
        /*0186*/ 	.short	(.L_4203 - .L_4202)
	.align		4
.L_4202:
        /*0188*/ 	.word	index@(.nv.constant0._Z23gemm_half_q_half_kernelILi1ELi152ELb1ELb0ELi64EEvPK6__halfPKjS4_S2_PS0_iiiiPKtS7_iiiiiibS2_i)
        /*018c*/ 	.short	0x0380
        /*018e*/ 	.short	0x0074


	//----- nvinfo : EIATTR_SW_WAR
	.align		4
.L_4203:
        /*0190*/ 	.byte	0x04, 0x36
        /*0192*/ 	.short	(.L_4205 - .L_4204)
.L_4204:
        /*0194*/ 	.word	0x00000008
.L_4205:


//--------------------- .nv.info._Z23gemm_half_q_half_kernelILi1ELi140ELb1ELb0ELi64EEvPK6__halfPKjS4_S2_PS0_iiiiPKtS7_iiiiiibS2_i --------------------------
	.section	.nv.info._Z23gemm_half_q_half_kernelILi1ELi140ELb1ELb0ELi64EEvPK6__halfPKjS4_S2_PS0_iiiiPKtS7_iiiiiibS2_i,"",@"SHT_CUDA_INFO"
	.sectionflags	@""
	.align	4


	//----- nvinfo : EIATTR_CUDA_API_VERSION
	.align		4
        /*0000*/ 	.byte	0x04, 0x37
        /*0002*/ 	.short	(.L_4207 - .L_4206)
.L_4206:
        /*0004*/ 	.word	0x00000082


	//----- nvinfo : EIATTR_KPARAM_INFO
	.align		4
.L_4207:
        /*0008*/ 	.byte	0x04, 0x17
        /*000a*/ 	.short	(.L_4209 - .L_4208)
.L_4208:
        /*000c*/ 	.word	0x00000000
        /*0010*/ 	.short	0x0013
        /*0012*/ 	.short	0x0070
        /*0014*/ 	.byte	0x00, 0xf0, 0x11, 0x00


	//----- nvinfo : EIATTR_KPARAM_INFO
	.align		4
.L_4209:
        /*0018*/ 	.byte	0x04, 0x17
        /*001a*/ 	.short	(.L_4211 - .L_4210)
.L_4210:
        /*001c*/ 	.word	0x00000000
        /*0020*/ 	.short	0x0012
        /*0022*/ 	.short	0x0068
        /*0024*/ 	.byte	0x00, 0xf5, 0x21, 0x00


	//----- nvinfo : EIATTR_KPARAM_INFO
	.align		4
.L_4211:
        /*0028*/ 	.byte	0x04, 0x17
        /*002a*/ 	.short	(.L_4213 - .L_4212)
.L_4212:
        /*002c*/ 	.word	0x00000000
        /*0030*/ 	.short	0x0011
        /*0032*/ 	.short	0x0060
        /*0034*/ 	.byte	0x00, 0xf0, 0x05, 0x00


	//----- nvinfo : EIATTR_KPARAM_INFO
	.align		4
.L_4213:
        /*0038*/ 	.byte	0x04, 0x17
        /*003a*/ 	.short	(.L_4215 - .L_4214)
.L_4214:
        /*003c*/ 	.word	0x00000000
        /*0040*/ 	.short	0x0010
        /*0042*/ 	.short	0x005c
        /*0044*/ 	.byte	0x00, 0xf0, 0x11, 0x00


	//----- nvinfo : EIATTR_KPARAM_INFO
	.align		4
.L_4215:
        /*0048*/ 	.byte	0x04, 0x17
        /*004a*/ 	.short	(.L_4217 - .L_4216)
.L_4216:
        /*004c*/ 	.word	0x00000000
        /*0050*/ 	.short	0x000f
        /*0052*/ 	.short	0x0058
        /*0054*/ 	.byte	0x00, 0xf0, 0x11, 0x00


	//----- nvinfo : EIATTR_KPARAM_INFO
	.align		4
.L_4217:
        /*0058*/ 	.byte	0x04, 0x17
        /*005a*/ 	.short	(.L_4219 - .L_4218)
.L_4218:
        /*005c*/ 	.word	0x00000000
        /*0060*/ 	.short	0x000e
        /*0062*/ 	.short	0x0054
        /*0064*/ 	.byte	0x00, 0xf0, 0x11, 0x00


	//----- nvinfo : EIATTR_KPARAM_INFO
	.align		4
.L_4219:
        /*0068*/ 	.byte	0x04, 0x17
        /*006a*/ 	.short	(.L_4221 - .L_4220)
.L_4220:
        /*006c*/ 	.word	0x00000000
        /*0070*/ 	.short	0x000d
        /*0072*/ 	.short	0x0050
        /*0074*/ 	.byte	0x00, 0xf0, 0x11, 0x00


	//----- nvinfo : EIATTR_KPARAM_INFO
	.align		4
.L_4221:
        /*0078*/ 	.byte	0x04, 0x17
        /*007a*/ 	.short	(.L_4223 - .L_4222)
.L_4222:
        /*007c*/ 	.word	0x00000000
        /*0080*/ 	.short	0x000c
        /*0082*/ 	.short	0x004c
        /*0084*/ 	.byte	0x00, 0xf0, 0x11, 0x00


	//----- nvinfo : EIATTR_KPARAM_INFO
	.align		4
.L_4223:
        /*0088*/ 	.byte	0x04, 0x17
        /*008a*/ 	.short	(.L_4225 - .L_4224)
.L_4224:
        /*008c*/ 	.word	0x00000000
        /*0090*/ 	.short	0x000b
        /*0092*/ 	.short	0x0048
        /*0094*/ 	.byte	0x00, 0xf0, 0x11, 0x00


	//----- nvinfo : EIATTR_KPARAM_INFO
	.align		4
.L_4225:
        /*0098*/ 	.byte	0x04, 0x17
        /*009a*/ 	.short	(.L_4227 - .L_4226)
.L_4226:
        /*009c*/ 	.word	0x00000000
        /*00a0*/ 	.short	0x000a
        /*00a2*/ 	.short	0x0040
        /*00a4*/ 	.byte	0x00, 0xf5, 0x21, 0x00


	//----- nvinfo : EIATTR_KPARAM_INFO
	.align		4
.L_4227:
        /*00a8*/ 	.byte	0x04, 0x17
        /*00aa*/ 	.short	(.L_4229 - .L_4228)
.L_4228:
        /*00ac*/ 	.word	0x00000000
        /*00b0*/ 	.short	0x0009
        /*00b2*/ 	.short	0x0038
        /*00b4*/ 	.byte	0x00, 0xf5, 0x21, 0x00


	//----- nvinfo : EIATTR_KPARAM_INFO
	.align		4
.L_4229:
        /*00b8*/ 	.byte	0x04, 0x17
        /*00ba*/ 	.short	(.L_4231 - .L_4230)
.L_4230:
        /*00bc*/ 	.word	0x00000000
        /*00c0*/ 	.short	0x0008
        /*00c2*/ 	.short	0x0034
        /*00c4*/ 	.byte	0x00, 0xf0, 0x11, 0x00


	//----- nvinfo : EIATTR_KPARAM_INFO
	.align		4
.L_4231:
        /*00c8*/ 	.byte	0x04, 0x17
        /*00ca*/ 	.short	(.L_4233 - .L_4232)
.L_4232:
        /*00cc*/ 	.word	0x00000000
        /*00d0*/ 	.short	0x0007
        /*00d2*/ 	.short	0x0030
        /*00d4*/ 	.byte	0x00, 0xf0, 0x11, 0x00


	//----- nvinfo : EIATTR_KPARAM_INFO
	.align		4
.L_4233:
        /*00d8*/ 	.byte	0x04, 0x17
        /*00da*/ 	.short	(.L_4235 - .L_4234)
.L_4234:
        /*00dc*/ 	.word	0x00000000
        /*00e0*/ 	.short	0x0006
        /*00e2*/ 	.short	0x002c
        /*00e4*/ 	.byte	0x00, 0xf0, 0x11, 0x00


	//----- nvinfo : EIATTR_KPARAM_INFO
	.align		4
.L_4235:
        /*00e8*/ 	.byte	0x04, 0x17
        /*00ea*/ 	.short	(.L_4237 - .L_4236)
.L_4236:
        /*00ec*/ 	.word	0x00000000
        /*00f0*/ 	.short	0x0005
        /*00f2*/ 	.short	0x0028
        /*00f4*/ 	.byte	0x00, 0xf0, 0x11, 0x00


	//----- nvinfo : EIATTR_KPARAM_INFO
	.align		4
.L_4237:
        /*00f8*/ 	.byte	0x04, 0x17
        /*00fa*/ 	.short	(.L_4239 - .L_4238)
.L_4238:
        /*00fc*/ 	.word	0x00000000
        /*0100*/ 	.short	0x0004
        /*0102*/ 	.short	0x0020
        /*0104*/ 	.byte	0x00, 0xf5, 0x21, 0x00


	//----- nvinfo : EIATTR_KPARAM_INFO
	.align		4
.L_4239:
        /*0108*/ 	.byte	0x04, 0x17
        /*010a*/ 	.short	(.L_4241 - .L_4240)
.L_4240:
        /*010c*/ 	.word	0x00000000
        /*0110*/ 	.short	0x0003
        /*0112*/ 	.short	0x0018
        /*0114*/ 	.byte	0x00, 0xf5, 0x21, 0x00


	//----- nvinfo : EIATTR_KPARAM_INFO
	.align		4
.L_4241:
        /*0118*/ 	.byte	0x04, 0x17
        /*011a*/ 	.short	(.L_4243 - .L_4242)
.L_4242:
        /*011c*/ 	.word	0x00000000
        /*0120*/ 	.short	0x0002
        /*0122*/ 	.short	0x0010
        /*0124*/ 	.byte	0x00, 0xf5, 0x21, 0x00


	//----- nvinfo : EIATTR_KPARAM_INFO
	.align		4
.L_4243:
        /*0128*/ 	.byte	0x04, 0x17
        /*012a*/ 	.short	(.L_4245 - .L_4244)
.L_4244:
        /*012c*/ 	.word	0x00000000
        /*0130*/ 	.short	0x0001
        /*0132*/ 	.short	0x0008
        /*0134*/ 	.byte	0x00, 0xf5, 0x21, 0x00


	//----- nvinfo : EIATTR_KPARAM_INFO
	.align		4
.L_4245:
        /*0138*/ 	.byte	0x04, 0x17
        /*013a*/ 	.short	(.L_4247 - .L_4246)
.L_4246:
        /*013c*/ 	.word	0x00000000
        /*0140*/ 	.short	0x0000
        /*0142*/ 	.short	0x0000
        /*0144*/ 	.byte	0x00, 0xf5, 0x21, 0x00


	//----- nvinfo : EIATTR_SPARSE_MMA_MASK
	.align		4
.L_4247:
        /*0148*/ 	.byte	0x03, 0x50
        /*014a*/ 	.short	0x0000


	//----- nvinfo : EIATTR_MAXREG_COUNT
	.align		4
        /*014c*/ 	.byte	0x03, 0x1b
        /*014e*/ 	.short	0x00ff


	//----- nvinfo : EIATTR_NUM_BARRIERS
	.align		4
        /*0150*/ 	.byte	0x02, 0x4c
        /*0152*/ 	.byte	0x01
	.zero		1


	//----- nvinfo : EIATTR_MERCURY_ISA_VERSION
	.align		4
        /*0154*/ 	.byte	0x03, 0x5f
        /*0156*/ 	.short	0x0101


	//----- nvinfo : EIATTR_VRC_CTA_INIT_COUNT
	.align		4
        /*0158*/ 	.byte	0x02, 0x4a
	.zero		1
	.zero		1


	//----- nvinfo : EIATTR_EXIT_INSTR_OFFSETS
	.align		4
        /*015c*/ 	.byte	0x04, 0x1c
        /*015e*/ 	.short	(.L_4249 - .L_4248)


	//   ....[0]....
.L_4248:
        /*0160*/ 	.word	0x00000060


	//   ....[1]....
        /*0164*/ 	.word	0x000000c0


	//   ....[2]....
        /*0168*/ 	.word	0x000002d0


	//   ....[3]....
        /*016c*/ 	.word	0x00007a30


	//   ....[4]....
        /*0170*/ 	.word	0x00007ac0


	//   ....[5]....
        /*0174*/ 	.word	0x00007b00


	//----- nvinfo : EIATTR_CRS_STACK_SIZE
	.align		4
.L_4249:
        /*0178*/ 	.byte	0x04, 0x1e
        /*017a*/ 	.short	(.L_4251 - .L_4250)
.L_4250:
        /*017c*/ 	.word	0x00000000


	//----- nvinfo : EIATTR_CBANK_PARAM_SIZE
	.align		4
.L_4251:
        /*0180*/ 	.byte	0x03, 0x19
        /*0182*/ 	.short	0x0074


	//----- nvinfo : EIATTR_PARAM_CBANK
	.align		4
        /*0184*/ 	.byte	0x04, 0x0a
        /*0186*/ 	.short	(.L_4253 - .L_4252)
	.align		4
.L_4252:
        /*0188*/ 	.word	index@(.nv.constant0._Z23gemm_half_q_half_kernelILi1ELi140ELb1ELb0ELi64EEvPK6__halfPKjS4_S2_PS0_iiiiPKtS7_iiiiiibS2_i)
        /*018c*/ 	.short	0x0380
        /*018e*/ 	.short	0x0074


	//----- nvinfo : EIATTR_SW_WAR
	.align		4
.L_4253:
        /*0190*/ 	.byte	0x04, 0x36
        /*0192*/ 	.short	(.L_4255 - .L_4254)
.L_4254:
        /*0194*/ 	.word	0x00000008
.L_4255:


//--------------------- .nv.info._Z23gemm_half_q_half_kernelILi1ELi20ELb1ELb0ELi64EEvPK6__halfPKjS4_S2_PS0_iiiiPKtS7_iiiiiibS2_i --------------------------
	.section	.nv.info._Z23gemm_half_q_half_kernelILi1ELi20ELb1ELb0ELi64EEvPK6__halfPKjS4_S2_PS0_iiiiPKtS7_iiiiiibS2_i,"",@"SHT_CUDA_INFO"
	.sectionflags	@""
	.align	4


	//----- nvinfo : EIATTR_CUDA_API_VERSION
	.align		4
        /*0000*/ 	.byte	0x04, 0x37
        /*0002*/ 	.short	(.L_4257 - .L_4256)
.L_4256:
        /*0004*/ 	.word	0x00000082


	//----- nvinfo : EIATTR_KPARAM_INFO
	.align		4
.L_4257:
        /*0008*/ 	.byte	0x04, 0x17
        /*000a*/ 	.short	(.L_4259 - .L_4258)
.L_4258:
        /*000c*/ 	.word	0x00000000
        /*0010*/ 	.short	0x0013
        /*0012*/ 	.short	0x0070
        /*0014*/ 	.byte	0x00, 0xf0, 0x11, 0x00


	//----- nvinfo : EIATTR_KPARAM_INFO
	.align		4
.L_4259:
        /*0018*/ 	.byte	0x04, 0x17
        /*001a*/ 	.short	(.L_4261 - .L_4260)
.L_4260:
        /*001c*/ 	.word	0x00000000
        /*0020*/ 	.short	0x0012
        /*0022*/ 	.short	0x0068
        /*0024*/ 	.byte	0x00, 0xf5, 0x21, 0x00


	//----- nvinfo : EIATTR_KPARAM_INFO
	.align		4
.L_4261:
        /*0028*/ 	.byte	0x04, 0x17
        /*002a*/ 	.short	(.L_4263 - .L_4262)
.L_4262:
        /*002c*/ 	.word	0x00000000
        /*0030*/ 	.short	0x0011
        /*0032*/ 	.short	0x0060
        /*0034*/ 	.byte	0x00, 0xf0, 0x05, 0x00


	//----- nvinfo : EIATTR_KPARAM_INFO
	.align		4
.L_4263:
        /*0038*/ 	.byte	0x04, 0x17
        /*003a*/ 	.short	(.L_4265 - .L_4264)
.L_4264:
        /*003c*/ 	.word	0x00000000
        /*0040*/ 	.short	0x0010
        /*0042*/ 	.short	0x005c
        /*0044*/ 	.byte	0x00, 0xf0, 0x11, 0x00


	//----- nvinfo : EIATTR_KPARAM_INFO
	.align		4
.L_4265:
        /*0048*/ 	.byte	0x04, 0x17
        /*004a*/ 	.short	(.L_4267 - .L_4266)
.L_4266:
        /*004c*/ 	.word	0x00000000
        /*0050*/ 	.short	0x000f
        /*0052*/ 	.short	0x0058
        /*0054*/ 	.byte	0x00, 0xf0, 0x11, 0x00


	//----- nvinfo : EIATTR_KPARAM_INFO
	.align		4
.L_4267:
        /*0058*/ 	.byte	0x04, 0x17
        /*005a*/ 	.short	(.L_4269 - .L_4268)
.L_4268:
        /*005c*/ 	.word	0x00000000
        /*0060*/ 	.short	0x000e
        /*0062*/ 	.short	0x0054
        /*0064*/ 	.byte	0x00, 0xf0, 0x11, 0x00


	//----- nvinfo : EIATTR_KPARAM_INFO
	.align		4
.L_4269:
        /*0068*/ 	.byte	0x04, 0x17
        /*006a*/ 	.short	(.L_4271 - .L_4270)
.L_4270:
        /*006c*/ 	.word	0x00000000
        /*0070*/ 	.short	0x000d
        /*0072*/ 	.short	0x0050
        /*0074*/ 	.byte	0x00, 0xf0, 0x11, 0x00


	//----- nvinfo : EIATTR_KPARAM_INFO
	.align		4
.L_4271:
        /*0078*/ 	.byte	0x04, 0x17
        /*007a*/ 	.short	(.L_4273 - .L_4272)
.L_4272:
        /*007c*/ 	.word	0x00000000
        /*0080*/ 	.short	0x000c
        /*0082*/ 	.short	0x004c
        /*0084*/ 	.byte	0x00, 0xf0, 0x11, 0x00


	//----- nvinfo : EIATTR_KPARAM_INFO
	.align		4
.L_4273:
        /*0088*/ 	.byte	0x04, 0x17
        /*008a*/ 	.short	(.L_4275 - .L_4274)
.L_4274:
        /*008c*/ 	.word	0x00000000
        /*0090*/ 	.short	0x000b
        /*0092*/ 	.short	0x0048
        /*0094*/ 	.byte	0x00, 0xf0, 0x11, 0x00


	//----- nvinfo : EIATTR_KPARAM_INFO
	.align		4
.L_4275:
        /*0098*/ 	.byte	0x04, 0x17
        /*009a*/ 	.short	(.L_4277 - .L_4276)
.L_4276:
        /*009c*/ 	.word	0x00000000
        /*00a0*/ 	.short	0x000a
        /*00a2*/ 	.short	0x0040
        /*00a4*/ 	.byte	0x00, 0xf5, 0x21, 0x00


	//----- nvinfo : EIATTR_KPARAM_INFO
	.align		4
.L_4277:
        /*00a8*/ 	.byte	0x04, 0x17
        /*00aa*/ 	.short	(.L_4279 - .L_4278)
.L_4278:
        /*00ac*/ 	.word	0x00000000
        /*00b0*/ 	.short	0x0009
        /*00b2*/ 	.short	0x0038
        /*00b4*/ 	.byte	0x00, 0xf5, 0x21, 0x00


	//----- nvinfo : EIATTR_KPARAM_INFO
	.align		4
.L_4279:
        /*00b8*/ 	.byte	0x04, 0x17
        /*00ba*/ 	.short	(.L_4281 - .L_4280)
.L_4280:
        /*00bc*/ 	.word	0x00000000
        /*00c0*/ 	.short	0x0008
        /*00c2*/ 	.short	0x0034
        /*00c4*/ 	.byte	0x00, 0xf0, 0x11, 0x00


	//----- nvinfo : EIATTR_KPARAM_INFO
	.align		4
.L_4281:
        /*00c8*/ 	.byte	0x04, 0x17
        /*00ca*/ 	.short	(.L_4283 - .L_4282)
.L_4282:
        /*00cc*/ 	.word	0x00000000
        /*00d0*/ 	.short	0x0007
        /*00d2*/ 	.short	0x0030
        /*00d4*/ 	.byte	0x00, 0xf0, 0x11, 0x00


	//----- nvinfo : EIATTR_KPARAM_INFO
	.align		4
.L_4283:
        /*00d8*/ 	.byte	0x04, 0x17
        /*00da*/ 	.short	(.L_4285 - .L_4284)
.L_4284:
        /*00dc*/ 	.word	0x00000000
        /*00e0*/ 	.short	0x0006
        /*00e2*/ 	.short	0x002c
        /*00e4*/ 	.byte	0x00, 0xf0, 0x11, 0x00


	//----- nvinfo : EIATTR_KPARAM_INFO
	.align		4
.L_4285:
        /*00e8*/ 	.byte	0x04, 0x17
        /*00ea*/ 	.short	(.L_4287 - .L_4286)
.L_4286:
        /*00ec*/ 	.word	0x00000000
        /*00f0*/ 	.short	0x0005
        /*00f2*/ 	.short	0x0028
        /*00f4*/ 	.byte	0x00, 0xf0, 0x11, 0x00


	//----- nvinfo : EIATTR_KPARAM_INFO
	.align		4
.L_4287:
        /*00f8*/ 	.byte	0x04, 0x17
        /*00fa*/ 	.short	(.L_4289 - .L_4288)
.L_4288:
        /*00fc*/ 	.word	0x00000000
        /*0100*/ 	.short	0x0004
        /*0102*/ 	.short	0x0020
        /*0104*/ 	.byte	0x00, 0xf5, 0x21, 0x00


	//----- nvinfo : EIATTR_KPARAM_INFO
	.align		4
.L_4289:
        /*0108*/ 	.byte	0x04, 0x17
        /*010a*/ 	.short	(.L_4291 - .L_4290)
.L_4290:
        /*010c*/ 	.word	0x00000000
        /*0110*/ 	.short	0x0003
        /*0112*/ 	.short	0x0018
        /*0114*/ 	.byte	0x00, 0xf5, 0x21, 0x00


	//----- nvinfo : EIATTR_KPARAM_INFO
	.align		4
.L_4291:
        /*0118*/ 	.byte	0x04, 0x17
        /*011a*/ 	.short	(.L_4293 - .L_4292)
.L_4292:
        /*011c*/ 	.word	0x00000000
        /*0120*/ 	.short	0x0002
        /*0122*/ 	.short	0x0010
        /*0124*/ 	.byte	0x00, 0xf5, 0x21, 0x00


	//----- nvinfo : EIATTR_KPARAM_INFO
	.align		4
.L_4293:
        /*0128*/ 	.byte	0x04, 0x17
        /*012a*/ 	.short	(.L_4295 - .L_4294)
.L_4294:
        /*012c*/ 	.word	0x00000000
        /*0130*/ 	.short	0x0001
        /*0132*/ 	.short	0x0008
        /*0134*/ 	.byte	0x00, 0xf5, 0x21, 0x00


	//----- nvinfo : EIATTR_KPARAM_INFO
	.align		4
.L_4295:
        /*0138*/ 	.byte	0x04, 0x17
        /*013a*/ 	.short	(.L_4297 - .L_4296)
.L_4296:
        /*013c*/ 	.word	0x00000000
        /*0140*/ 	.short	0x0000
        /*0142*/ 	.short	0x0000
        /*0144*/ 	.byte	0x00, 0xf5, 0x21, 0x00


	//----- nvinfo : EIATTR_SPARSE_MMA_MASK
	.align		4
.L_4297:
        /*0148*/ 	.byte	0x03, 0x50
        /*014a*/ 	.short	0x0000


	//----- nvinfo : EIATTR_MAXREG_COUNT
	.align		4
        /*014c*/ 	.byte	0x03, 0x1b
        /*014e*/ 	.short	0x00ff


	//----- nvinfo : EIATTR_NUM_BARRIERS
	.align		4
        /*0150*/ 	.byte	0x02, 0x4c
        /*0152*/ 	.byte	0x01
	.zero		1


	//----- nvinfo : EIATTR_MERCURY_ISA_VERSION
	.align		4
        /*0154*/ 	.byte	0x03, 0x5f
        /*0156*/ 	.short	0x0101


	//----- nvinfo : EIATTR_VRC_CTA_INIT_COUNT
	.align		4
        /*0158*/ 	.byte	0x02, 0x4a
	.zero		1
	.zero		1


	//----- nvinfo : EIATTR_EXIT_INSTR_OFFSETS
	.align		4
        /*015c*/ 	.byte	0x04, 0x1c
        /*015e*/ 	.short	(.L_4299 - .L_4298)


	//   ....[0]....
.L_4298:
        /*0160*/ 	.word	0x00000060


	//   ....[1]....
        /*0164*/ 	.word	0x000000c0


	//   ....[2]....
        /*0168*/ 	.word	0x000002d0


	//   ....[3]....
        /*016c*/ 	.word	0x00003920


	//   ....[4]....
        /*0170*/ 	.word	0x000039b0


	//   ....[5]....
        /*0174*/ 	.word	0x000039f0


	//----- nvinfo : EIATTR_CRS_STACK_SIZE
	.align		4
.L_4299:
        /*0178*/ 	.byte	0x04, 0x1e
        /*017a*/ 	.short	(.L_4301 - .L_4300)
.L_4300:
        /*017c*/ 	.word	0x00000000


	//----- nvinfo : EIATTR_CBANK_PARAM_SIZE
	.align		4
.L_4301:
        /*0180*/ 	.byte	0x03, 0x19
        /*0182*/ 	.short	0x0074


	//----- nvinfo : EIATTR_PARAM_CBANK
	.align		4
        /*0184*/ 	.byte	0x04, 0x0a
        /*0186*/ 	.short	(.L_4303 - .L_4302)
	.align		4
.L_4302:
        /*0188*/ 	.word	index@(.nv.constant0._Z23gemm_half_q_half_kernelILi1ELi20ELb1ELb0ELi64EEvPK6__halfPKjS4_S2_PS0_iiiiPKtS7_iiiiiibS2_i)
        /*018c*/ 	.short	0x0380
        /*018e*/ 	.short	0x0074


	//----- nvinfo : EIATTR_SW_WAR
	.align		4
.L_4303:
        /*0190*/ 	.byte	0x04, 0x36
        /*0192*/ 	.short	(.L_4305 - .L_4304)
.L_4304:
        /*0194*/ 	.word	0x00000008
.L_4305:


//--------------------- .nv.info._Z23gemm_half_q_half_kernelILi1ELi38ELb1ELb0ELi64EEvPK6__halfPKjS4_S2_PS0_iiiiPKtS7_iiiiiibS2_i --------------------------
	.section	.nv.info._Z23gemm_half_q_half_kernelILi1ELi38ELb1ELb0ELi64EEvPK6__halfPKjS4_S2_PS0_iiiiPKtS7_iiiiiibS2_i,"",@"SHT_CUDA_INFO"
	.sectionflags	@""
	.align	4


	//----- nvinfo : EIATTR_CUDA_API_VERSION
	.align		4
        /*0000*/ 	.byte	0x04, 0x37
        /*0002*/ 	.short	(.L_4307 - .L_4306)
.L_4306:
        /*0004*/ 	.word	0x00000082


	//----- nvinfo : EIATTR_KPARAM_INFO
	.align		4
.L_4307:
        /*0008*/ 	.byte	0x04, 0x17
        /*000a*/ 	.short	(.L_4309 - .L_4308)
.L_4308:
        /*000c*/ 	.word	0x00000000
        /*0010*/ 	.short	0x0013
        /*0012*/ 	.short	0x0070
        /*0014*/ 	.byte	0x00, 0xf0, 0x11, 0x00


	//----- nvinfo : EIATTR_KPARAM_INFO
	.align		4
.L_4309:
        /*0018*/ 	.byte	0x04, 0x17
        /*001a*/ 	.short	(.L_4311 - .L_4310)
.L_4310:
        /*001c*/ 	.word	0x00000000
        /*0020*/ 	.short	0x0012
        /*0022*/ 	.short	0x0068
        /*0024*/ 	.byte	0x00, 0xf5, 0x21, 0x00


	//----- nvinfo : EIATTR_KPARAM_INFO
	.align		4
.L_4311:
        /*0028*/ 	.byte	0x04, 0x17
        /*002a*/ 	.short	(.L_4313 - .L_4312)
.L_4312:
        /*002c*/ 	.word	0x00000000
        /*0030*/ 	.short	0x0011
        /*0032*/ 	.short	0x0060
        /*0034*/ 	.byte	0x00, 0xf0, 0x05, 0x00


	//----- nvinfo : EIATTR_KPARAM_INFO
	.align		4
.L_4313:
        /*0038*/ 	.byte	0x04, 0x17
        /*003a*/ 	.short	(.L_4315 - .L_4314)
.L_4314:
        /*003c*/ 	.word	0x00000000
        /*0040*/ 	.short	0x0010
        /*0042*/ 	.short	0x005c
        /*0044*/ 	.byte	0x00, 0xf0, 0x11, 0x00


	//----- nvinfo : EIATTR_KPARAM_INFO
	.align		4
.L_4315:
        /*0048*/ 	.byte	0x04, 0x17
        /*004a*/ 	.short	(.L_4317 - .L_4316)
.L_4316:
        /*004c*/ 	.word	0x00000000
        /*0050*/ 	.short	0x000f
        /*0052*/ 	.short	0x0058
        /*0054*/ 	.byte	0x00, 0xf0, 0x11, 0x00


	//----- nvinfo : EIATTR_KPARAM_INFO
	.align		4
.L_4317:
        /*0058*/ 	.byte	0x04, 0x17
        /*005a*/ 	.short	(.L_4319 - .L_4318)
.L_4318:
        /*005c*/ 	.word	0x00000000
        /*0060*/ 	.short	0x000e
        /*0062*/ 	.short	0x0054
        /*0064*/ 	.byte	0x00, 0xf0, 0x11, 0x00


	//----- nvinfo : EIATTR_KPARAM_INFO
	.align		4
.L_4319:
        /*0068*/ 	.byte	0x04, 0x17
        /*006a*/ 	.short	(.L_4321 - .L_4320)
.L_4320:
        /*006c*/ 	.word	0x00000000
        /*0070*/ 	.short	0x000d
        /*0072*/ 	.short	0x0050
        /*0074*/ 	.byte	0x00, 0xf0, 0x11, 0x00


	//----- nvinfo : EIATTR_KPARAM_INFO
	.align		4
.L_4321:
        /*0078*/ 	.byte	0x04, 0x17
        /*007a*/ 	.short	(.L_4323 - .L_4322)
.L_4322:
        /*007c*/ 	.word	0x00000000
        /*0080*/ 	.short	0x000c
        /*0082*/ 	.short	0x004c
        /*0084*/ 	.byte	0x00, 0xf0, 0x11, 0x00


	//----- nvinfo : EIATTR_KPARAM_INFO
	.align		4
.L_4323:
        /*0088*/ 	.byte	0x04, 0x17
        /*008a*/ 	.short	(.L_4325 - .L_4324)
.L_4324:
        /*008c*/ 	.word	0x00000000
        /*0090*/ 	.short	0x000b
        /*0092*/ 	.short	0x0048
        /*0094*/ 	.byte	0x00, 0xf0, 0x11, 0x00


	//----- nvinfo : EIATTR_KPARAM_INFO
	.align		4
.L_4325:
        /*0098*/ 	.byte	0x04, 0x17
        /*009a*/ 	.short	(.L_4327 - .L_4326)
.L_4326:
        /*009c*/ 	.word	0x00000000
        /*00a0*/ 	.short	0x000a
        /*00a2*/ 	.short	0x0040
        /*00a4*/ 	.byte	0x00, 0xf5, 0x21, 0x00


	//----- nvinfo : EIATTR_KPARAM_INFO
	.align		4
.L_4327:
        /*00a8*/ 	.byte	0x04, 0x17
        /*00aa*/ 	.short	(.L_4329 - .L_4328)
.L_4328:
        /*00ac*/ 	.word	0x00000000
        /*00b0*/ 	.short	0x0009
        /*00b2*/ 	.short	0x0038
        /*00b4*/ 	.byte	0x00, 0xf5, 0x21, 0x00


	//----- nvinfo : EIATTR_KPARAM_INFO
	.align		4
.L_4329:
        /*00b8*/ 	.byte	0x04, 0x17
        /*00ba*/ 	.short	(.L_4331 - .L_4330)
.L_4330:
        /*00bc*/ 	.word	0x00000000
        /*00c0*/ 	.short	0x0008
        /*00c2*/ 	.short	0x0034
        /*00c4*/ 	.byte	0x00, 0xf0, 0x11, 0x00


	//----- nvinfo : EIATTR_KPARAM_INFO
	.align		4
.L_4331:
        /*00c8*/ 	.byte	0x04, 0x17
        /*00ca*/ 	.short	(.L_4333 - .L_4332)
.L_4332:
        /*00cc*/ 	.word	0x00000000
        /*00d0*/ 	.short	0x0007
        /*00d2*/ 	.short	0x0030
        /*00d4*/ 	.byte	0x00, 0xf0, 0x11, 0x00


	//----- nvinfo : EIATTR_KPARAM_INFO
	.align		4
.L_4333:
        /*00d8*/ 	.byte	0x04, 0x17
        /*00da*/ 	.short	(.L_4335 - .L_4334)
.L_4334:
        /*00dc*/ 	.word	0x00000000
        /*00e0*/ 	.short	0x0006
        /*00e2*/ 	.short	0x002c
        /*00e4*/ 	.byte	0x00, 0xf0, 0x11, 0x00


	//----- nvinfo : EIATTR_KPARAM_INFO
	.align		4
.L_4335:
        /*00e8*/ 	.byte	0x04, 0x17
        /*00ea*/ 	.short	(.L_4337 - .L_4336)
.L_4336:
        /*00ec*/ 	.word	0x00000000
        /*00f0*/ 	.short	0x0005
        /*00f2*/ 	.short	0x0028
        /*00f4*/ 	.byte	0x00, 0xf0, 0x11, 0x00


	//----- nvinfo : EIATTR_KPARAM_INFO
	.align		4
.L_4337:
        /*00f8*/ 	.byte	0x04, 0x17
        /*00fa*/ 	.short	(.L_4339 - .L_4338)
.L_4338:
        /*00fc*/ 	.word	0x00000000
        /*0100*/ 	.short	0x0004
        /*0102*/ 	.short	0x0020
        /*0104*/ 	.byte	0x00, 0xf5, 0x21, 0x00


	//----- nvinfo : EIATTR_KPARAM_INFO
	.align		4
.L_4339:
        /*0108*/ 	.byte	0x04, 0x17
        /*010a*/ 	.short	(.L_4341 - .L_4340)
.L_4340:
        /*010c*/ 	.word	0x00000000
        /*0110*/ 	.short	0x0003
        /*0112*/ 	.short	0x0018
        /*0114*/ 	.byte	0x00, 0xf5, 0x21, 0x00


	//----- nvinfo : EIATTR_KPARAM_INFO
	.align		4
.L_4341:
        /*0118*/ 	.byte	0x04, 0x17
        /*011a*/ 	.short	(.L_4343 - .L_4342)
.L_4342:
        /*011c*/ 	.word	0x00000000
        /*0120*/ 	.short	0x0002
        /*0122*/ 	.short	0x0010
        /*0124*/ 	.byte	0x00, 0xf5, 0x21, 0x00


	//----- nvinfo : EIATTR_KPARAM_INFO
	.align		4
.L_4343:
        /*0128*/ 	.byte	0x04, 0x17
        /*012a*/ 	.short	(.L_4345 - .L_4344)
.L_4344:
        /*012c*/ 	.word	0x00000000
        /*0130*/ 	.short	0x0001
        /*0132*/ 	.short	0x0008
        /*0134*/ 	.byte	0x00, 0xf5, 0x21, 0x00


	//----- nvinfo : EIATTR_KPARAM_INFO
	.align		4
.L_4345:
        /*0138*/ 	.byte	0x04, 0x17
        /*013a*/ 	.short	(.L_4347 - .L_4346)
.L_4346:
        /*013c*/ 	.word	0x00000000
        /*0140*/ 	.short	0x0000
        /*0142*/ 	.short	0x0000
        /*0144*/ 	.byte	0x00, 0xf5, 0x21, 0x00


	//----- nvinfo : EIATTR_SPARSE_MMA_MASK
	.align		4
.L_4347:
        /*0148*/ 	.byte	0x03, 0x50
        /*014a*/ 	.short	0x0000


	//----- nvinfo : EIATTR_MAXREG_COUNT
	.align		4
        /*014c*/ 	.byte	0x03, 0x1b
        /*014e*/ 	.short	0x00ff


	//----- nvinfo : EIATTR_NUM_BARRIERS
	.align		4
        /*0150*/ 	.byte	0x02, 0x4c
        /*0152*/ 	.byte	0x01
	.zero		1


	//----- nvinfo : EIATTR_MERCURY_ISA_VERSION
	.align		4
        /*0154*/ 	.byte	0x03, 0x5f
        /*0156*/ 	.short	0x0101


	//----- nvinfo : EIATTR_VRC_CTA_INIT_COUNT
	.align		4
        /*0158*/ 	.byte	0x02, 0x4a
	.zero		1
	.zero		1


	//----- nvinfo : EIATTR_EXIT_INSTR_OFFSETS
	.align		4
        /*015c*/ 	.byte	0x04, 0x1c
        /*015e*/ 	.short	(.L_4349 - .L_4348)


	//   ....[0]....
.L_4348:
        /*0160*/ 	.word	0x00000060


	//   ....[1]....
        /*0164*/ 	.word	0x000000c0


	//   ....[2]....
        /*0168*/ 	.word	0x000002d0


	//   ....[3]....
        /*016c*/ 	.word	0x000045d0


	//   ....[4]....
        /*0170*/ 	.word	0x00004660


	//   ....[5]....
        /*0174*/ 	.word	0x000046a0


	//----- nvinfo : EIATTR_CRS_STACK_SIZE
	.align		4
.L_4349:
        /*0178*/ 	.byte	0x04, 0x1e
        /*017a*/ 	.short	(.L_4351 - .L_4350)
.L_4350:
        /*017c*/ 	.word	0x00000000


	//----- nvinfo : EIATTR_CBANK_PARAM_SIZE
	.align		4
.L_4351:
        /*0180*/ 	.byte	0x03, 0x19
        /*0182*/ 	.short	0x0074


	//----- nvinfo : EIATTR_PARAM_CBANK
	.align		4
        /*0184*/ 	.byte	0x04, 0x0a
        /*0186*/ 	.short	(.L_4353 - .L_4352)
	.align		4
.L_4352:
        /*0188*/ 	.word	index@(.nv.constant0._Z23gemm_half_q_half_kernelILi1ELi38ELb1ELb0ELi64EEvPK6__halfPKjS4_S2_PS0_iiiiPKtS7_iiiiiibS2_i)
        /*018c*/ 	.short	0x0380
        /*018e*/ 	.short	0x0074


	//----- nvinfo : EIATTR_SW_WAR
	.align		4
.L_4353:
        /*0190*/ 	.byte	0x04, 0x36
        /*0192*/ 	.short	(.L_4355 - .L_4354)
.L_4354:
        /*0194*/ 	.word	0x00000008
.L_4355:


//--------------------- .nv.info._Z23gemm_half_q_half_kernelILi1ELi128ELb1ELb0ELi64EEvPK6__halfPKjS4_S2_PS0_iiiiPKtS7_iiiiiibS2_i --------------------------
	.section	.nv.info._Z23gemm_half_q_half_kernelILi1ELi128ELb1ELb0ELi64EEvPK6__halfPKjS4_S2_PS0_iiiiPKtS7_iiiiiibS2_i,"",@"SHT_CUDA_INFO"
	.sectionflags	@""
	.align	4


	//----- nvinfo : EIATTR_CUDA_API_VERSION
	.align		4
        /*0000*/ 	.byte	0x04, 0x37
        /*0002*/ 	.short	(.L_4357 - .L_4356)
.L_4356:
        /*0004*/ 	.word	0x00000082


	//----- nvinfo : EIATTR_KPARAM_INFO
	.align		4
.L_4357:
        /*0008*/ 	.byte	0x04, 0x17
        /*000a*/ 	.short	(.L_4359 - .L_4358)
.L_4358:
        /*000c*/ 	.word	0x00000000
        /*0010*/ 	.short	0x0013
        /*0012*/ 	.short	0x0070
        /*0014*/ 	.byte	0x00, 0xf0, 0x11, 0x00


	//----- nvinfo : EIATTR_KPARAM_INFO
	.align		4
.L_4359:
        /*0018*/ 	.byte	0x04, 0x17
        /*001a*/ 	.short	(.L_4361 - .L_4360)
.L_4360:
        /*001c*/ 	.word	0x00000000
        /*0020*/ 	.short	0x0012
        /*0022*/ 	.short	0x0068
        /*0024*/ 	.byte	0x00, 0xf5, 0x21, 0x00


	//----- nvinfo : EIATTR_KPARAM_INFO
	.align		4
.L_4361:
        /*0028*/ 	.byte	0x04, 0x17
        /*002a*/ 	.short	(.L_4363 - .L_4362)
.L_4362:
        /*002c*/ 	.word	0x00000000
        /*0030*/ 	.short	0x0011
        /*0032*/ 	.short	0x0060
        /*0034*/ 	.byte	0x00, 0xf0, 0x05, 0x00


	//----- nvinfo : EIATTR_KPARAM_INFO
	.align		4
.L_4363:
        /*0038*/ 	.byte	0x04, 0x17
        /*003a*/ 	.short	(.L_4365 - .L_4364)
.L_4364:
        /*003c*/ 	.word	0x00000000
        /*0040*/ 	.short	0x0010
        /*0042*/ 	.short	0x005c
        /*0044*/ 	.byte	0x00, 0xf0, 0x11, 0x00


	//----- nvinfo : EIATTR_KPARAM_INFO
	.align		4
.L_4365:
        /*0048*/ 	.byte	0x04, 0x17
        /*004a*/ 	.short	(.L_4367 - .L_4366)
.L_4366:
        /*004c*/ 	.word	0x00000000
        /*0050*/ 	.short	0x000f
        /*0052*/ 	.short	0x0058
        /*0054*/ 	.byte	0x00, 0xf0, 0x11, 0x00


	//----- nvinfo : EIATTR_KPARAM_INFO
	.align		4
.L_4367:
        /*0058*/ 	.byte	0x04, 0x17
        /*005a*/ 	.short	(.L_4369 - .L_4368)
.L_4368:
        /*005c*/ 	.word	0x00000000
        /*0060*/ 	.short	0x000e
        /*0062*/ 	.short	0x0054
        /*0064*/ 	.byte	0x00, 0xf0, 0x11, 0x00


	//----- nvinfo : EIATTR_KPARAM_INFO
	.align		4
.L_4369:
        /*0068*/ 	.byte	0x04, 0x17
        /*006a*/ 	.short	(.L_4371 - .L_4370)
.L_4370:
        /*006c*/ 	.word	0x00000000
        /*0070*/ 	.short	0x000d
        /*0072*/ 	.short	0x0050
        /*0074*/ 	.byte	0x00, 0xf0, 0x11, 0x00


	//----- nvinfo : EIATTR_KPARAM_INFO
	.align		4
.L_4371:
        /*0078*/ 	.byte	0x04, 0x17
        /*007a*/ 	.short	(.L_4373 - .L_4372)
.L_4372:
        /*007c*/ 	.word	0x00000000
        /*0080*/ 	.short	0x000c
        /*0082*/ 	.short	0x004c
        /*0084*/ 	.byte	0x00, 0xf0, 0x11, 0x00


	//----- nvinfo : EIATTR_KPARAM_INFO
	.align		4
.L_4373:
        /*0088*/ 	.byte	0x04, 0x17
        /*008a*/ 	.short	(.L_4375 - .L_4374)
.L_4374:
        /*008c*/ 	.word	0x00000000
        /*0090*/ 	.short	0x000b
        /*0092*/ 	.short	0x0048
        /*0094*/ 	.byte	0x00, 0xf0, 0x11, 0x00


	//----- nvinfo : EIATTR_KPARAM_INFO
	.align		4
.L_4375:
        /*0098*/ 	.byte	0x04, 0x17
        /*009a*/ 	.short	(.L_4377 - .L_4376)
.L_4376:
        /*009c*/ 	.word	0x00000000
        /*00a0*/ 	.short	0x000a
        /*00a2*/ 	.short	0x0040
        /*00a4*/ 	.byte	0x00, 0xf5, 0x21, 0x00


	//----- nvinfo : EIATTR_KPARAM_INFO
	.align		4
.L_4377:
        /*00a8*/ 	.byte	0x04, 0x17
        /*00aa*/ 	.short	(.L_4379 - .L_4378)
.L_4378:
        /*00ac*/ 	.word	0x00000000
        /*00b0*/ 	.short	0x0009
        /*00b2*/ 	.short	0x0038
        /*00b4*/ 	.byte	0x00, 0xf5, 0x21, 0x00


	//----- nvinfo : EIATTR_KPARAM_INFO
	.align		4
.L_4379:
        /*00b8*/ 	.byte	0x04, 0x17
        /*00ba*/ 	.short	(.L_4381 - .L_4380)
.L_4380:
        /*00bc*/ 	.word	0x00000000
        /*00c0*/ 	.short	0x0008
        /*00c2*/ 	.short	0x0034
        /*00c4*/ 	.byte	0x00, 0xf0, 0x11, 0x00


	//----- nvinfo : EIATTR_KPARAM_INFO
	.align		4
.L_4381:
        /*00c8*/ 	.byte	0x04, 0x17
        /*00ca*/ 	.short	(.L_4383 - .L_4382)
.L_4382:
        /*00cc*/ 	.word	0x00000000
        /*00d0*/ 	.short	0x0007
        /*00d2*/ 	.short	0x0030
        /*00d4*/ 	.byte	0x00, 0xf0, 0x11, 0x00


	//----- nvinfo : EIATTR_KPARAM_INFO
	.align		4
.L_4383:
        /*00d8*/ 	.byte	0x04, 0x17
        /*00da*/ 	.short	(.L_4385 - .L_4384)
.L_4384:
        /*00dc*/ 	.word	0x00000000
        /*00e0*/ 	.short	0x0006
        /*00e2*/ 	.short	0x002c
        /*00e4*/ 	.byte	0x00, 0xf0, 0x11, 0x00


	//----- nvinfo : EIATTR_KPARAM_INFO
	.align		4
.L_4385:
        /*00e8*/ 	.byte	0x04, 0x17
        /*00ea*/ 	.short	(.L_4387 - .L_4386)
.L_4386:
        /*00ec*/ 	.word	0x00000000
        /*00f0*/ 	.short	0x0005
        /*00f2*/ 	.short	0x0028
        /*00f4*/ 	.byte	0x00, 0xf0, 0x11, 0x00


	//----- nvinfo : EIATTR_KPARAM_INFO
	.align		4
.L_4387:
        /*00f8*/ 	.byte	0x04, 0x17
        /*00fa*/ 	.short	(.L_4389 - .L_4388)
.L_4388:
        /*00fc*/ 	.word	0x00000000
        /*0100*/ 	.short	0x0004
        /*0102*/ 	.short	0x0020
        /*0104*/ 	.byte	0x00, 0xf5, 0x21, 0x00


	//----- nvinfo : EIATTR_KPARAM_INFO
	.align		4
.L_4389:
        /*0108*/ 	.byte	0x04, 0x17
        /*010a*/ 	.short	(.L_4391 - .L_4390)
.L_4390:
        /*010c*/ 	.word	0x00000000
        /*0110*/ 	.short	0x0003
        /*0112*/ 	.short	0x0018
        /*0114*/ 	.byte	0x00, 0xf5, 0x21, 0x00


	//----- nvinfo : EIATTR_KPARAM_INFO
	.align		4
.L_4391:
        /*0118*/ 	.byte	0x04, 0x17
        /*011a*/ 	.short	(.L_4393 - .L_4392)
.L_4392:
        /*011c*/ 	.word	0x00000000
        /*0120*/ 	.short	0x0002
        /*0122*/ 	.short	0x0010
        /*0124*/ 	.byte	0x00, 0xf5, 0x21, 0x00


	//----- nvinfo : EIATTR_KPARAM_INFO
	.align		4
.L_4393:
        /*0128*/ 	.byte	0x04, 0x17
        /*012a*/ 	.short	(.L_4395 - .L_4394)
.L_4394:
        /*012c*/ 	.word	0x00000000
        /*0130*/ 	.short	0x0001
        /*0132*/ 	.short	0x0008
        /*0134*/ 	.byte	0x00, 0xf5, 0x21, 0x00


	//----- nvinfo : EIATTR_KPARAM_INFO
	.align		4
.L_4395:
        /*0138*/ 	.byte	0x04, 0x17
        /*013a*/ 	.short	(.L_4397 - .L_4396)
.L_4396:
        /*013c*/ 	.word	0x00000000
        /*0140*/ 	.short	0x0000
        /*0142*/ 	.short	0x0000
        /*0144*/ 	.byte	0x00, 0xf5, 0x21, 0x00


	//----- nvinfo : EIATTR_SPARSE_MMA_MASK
	.align		4
.L_4397:
        /*0148*/ 	.byte	0x03, 0x50
        /*014a*/ 	.short	0x0000


	//----- nvinfo : EIATTR_MAXREG_COUNT
	.align		4
        /*014c*/ 	.byte	0x03, 0x1b
        /*014e*/ 	.short	0x00ff


	//----- nvinfo : EIATTR_NUM_BARRIERS
	.align		4
        /*0150*/ 	.byte	0x02, 0x4c
        /*0152*/ 	.byte	0x01
	.zero		1


	//----- nvinfo : EIATTR_MERCURY_ISA_VERSION
	.align		4
        /*0154*/ 	.byte	0x03, 0x5f
        /*0156*/ 	.short	0x0101


	//----- nvinfo : EIATTR_VRC_CTA_INIT_COUNT
	.align		4
        /*0158*/ 	.byte	0x02, 0x4a
	.zero		1
	.zero		1


	//----- nvinfo : EIATTR_EXIT_INSTR_OFFSETS
	.align		4
        /*015c*/ 	.byte	0x04, 0x1c
        /*015e*/ 	.short	(.L_4399 - .L_4398)


	//   ....[0]....
.L_4398:
        /*0160*/ 	.word	0x00000070


	//   ....[1]....
        /*0164*/ 	.word	0x000000c0


	//   ....[2]....
        /*0168*/ 	.word	0x000002f0


	//   ....[3]....
        /*016c*/ 	.word	0x000041b0


	//   ....[4]....
        /*0170*/ 	.word	0x00004240


	//   ....[5]....
        /*0174*/ 	.word	0x00004280


	//----- nvinfo : EIATTR_CRS_STACK_SIZE
	.align		4
.L_4399:
        /*0178*/ 	.byte	0x04, 0x1e
        /*017a*/ 	.short	(.L_4401 - .L_4400)
.L_4400:
        /*017c*/ 	.word	0x00000000


	//----- nvinfo : EIATTR_CBANK_PARAM_SIZE
	.align		4
.L_4401:
        /*0180*/ 	.byte	0x03, 0x19
        /*0182*/ 	.short	0x0074


	//----- nvinfo : EIATTR_PARAM_CBANK
	.align		4
        /*0184*/ 	.byte	0x04, 0x0a
        /*0186*/ 	.short	(.L_4403 - .L_4402)
	.align		4
.L_4402:
        /*0188*/ 	.word	index@(.nv.constant0._Z23gemm_half_q_half_kernelILi1ELi128ELb1ELb0ELi64EEvPK6__halfPKjS4_S2_PS0_iiiiPKtS7_iiiiiibS2_i)
        /*018c*/ 	.short	0x0380
        /*018e*/ 	.short	0x0074


	//----- nvinfo : EIATTR_SW_WAR
	.align		4
.L_4403:
        /*0190*/ 	.byte	0x04, 0x36
        /*0192*/ 	.short	(.L_4405 - .L_4404)
.L_4404:
        /*0194*/ 	.word	0x00000008
.L_4405:


//--------------------- .nv.info._Z23gemm_half_q_half_kernelILi1ELi190ELb1ELb0ELi32EEvPK6__halfPKjS4_S2_PS0_iiiiPKtS7_iiiiiibS2_i --------------------------
	.section	.nv.info._Z23gemm_half_q_half_kernelILi1ELi190ELb1ELb0ELi32EEvPK6__halfPKjS4_S2_PS0_iiiiPKtS7_iiiiiibS2_i,"",@"SHT_CUDA_INFO"
	.sectionflags	@""
	.align	4


	//----- nvinfo : EIATTR_CUDA_API_VERSION
	.align		4
        /*0000*/ 	.byte	0x04, 0x37
        /*0002*/ 	.short	(.L_4407 - .L_4406)
.L_4406:
        /*0004*/ 	.word	0x00000082


	//----- nvinfo : EIATTR_KPARAM_INFO
	.align		4
.L_4407:
        /*0008*/ 	.byte	0x04, 0x17
        /*000a*/ 	.short	(.L_4409 - .L_4408)
.L_4408:
        /*000c*/ 	.word	0x00000000
        /*0010*/ 	.short	0x0013
        /*0012*/ 	.short	0x0070
        /*0014*/ 	.byte	0x00, 0xf0, 0x11, 0x00


	//----- nvinfo : EIATTR_KPARAM_INFO
	.align		4
.L_4409:
        /*0018*/ 	.byte	0x04, 0x17
        /*001a*/ 	.short	(.L_4411 - .L_4410)
.L_4410:
        /*001c*/ 	.word	0x00000000
        /*0020*/ 	.short	0x0012
        /*0022*/ 	.short	0x0068
        /*0024*/ 	.byte	0x00, 0xf5, 0x21, 0x00


	//----- nvinfo : EIATTR_KPARAM_INFO
	.align		4
.L_4411:
        /*0028*/ 	.byte	0x04, 0x17
        /*002a*/ 	.short	(.L_4413 - .L_4412)
.L_4412:
        /*002c*/ 	.word	0x00000000
        /*0030*/ 	.short	0x0011
        /*0032*/ 	.short	0x0060
        /*0034*/ 	.byte	0x00, 0xf0, 0x05, 0x00


	//----- nvinfo : EIATTR_KPARAM_INFO
	.align		4
.L_4413:
        /*0038*/ 	.byte	0x04, 0x17
        /*003a*/ 	.short	(.L_4415 - .L_4414)
.L_4414:
        /*003c*/ 	.word	0x00000000
        /*0040*/ 	.short	0x0010
        /*0042*/ 	.short	0x005c
        /*0044*/ 	.byte	0x00, 0xf0, 0x11, 0x00


	//----- nvinfo : EIATTR_KPARAM_INFO
	.align		4
.L_4415:
        /*0048*/ 	.byte	0x04, 0x17
        /*004a*/ 	.short	(.L_4417 - .L_4416)
.L_4416:
        /*004c*/ 	.word	0x00000000
        /*0050*/ 	.short	0x000f
        /*0052*/ 	.short	0x0058
        /*0054*/ 	.byte	0x00, 0xf0, 0x11, 0x00


	//----- nvinfo : EIATTR_KPARAM_INFO
	.align		4
.L_4417:
        /*0058*/ 	.byte	0x04, 0x17
        /*005a*/ 	.short	(.L_4419 - .L_4418)
.L_4418:
        /*005c*/ 	.word	0x00000000
        /*0060*/ 	.short	0x000e
        /*0062*/ 	.short	0x0054
        /*0064*/ 	.byte	0x00, 0xf0, 0x11, 0x00


	//----- nvinfo : EIATTR_KPARAM_INFO
	.align		4
.L_4419:
        /*0068*/ 	.byte	0x04, 0x17
        /*006a*/ 	.short	(.L_4421 - .L_4420)
.L_4420:
        /*006c*/ 	.word	0x00000000
        /*0070*/ 	.short	0x000d
        /*0072*/ 	.short	0x0050
        /*0074*/ 	.byte	0x00, 0xf0, 0x11, 0x00


	//----- nvinfo : EIATTR_KPARAM_INFO
	.align		4
.L_4421:
        /*0078*/ 	.byte	0x04, 0x17
        /*007a*/ 	.short	(.L_4423 - .L_4422)
.L_4422:
        /*007c*/ 	.word	0x00000000
        /*0080*/ 	.short	0x000c
        /*0082*/ 	.short	0x004c
        /*0084*/ 	.byte	0x00, 0xf0, 0x11, 0x00


	//----- nvinfo : EIATTR_KPARAM_INFO
	.align		4
.L_4423:
        /*0088*/ 	.byte	0x04, 0x17
        /*008a*/ 	.short	(.L_4425 - .L_4424)
.L_4424:
        /*008c*/ 	.word	0x00000000
        /*0090*/ 	.short	0x000b
        /*0092*/ 	.short	0x0048
        /*0094*/ 	.byte	0x00, 0xf0, 0x11, 0x00


	//----- nvinfo : EIATTR_KPARAM_INFO
	.align		4
.L_4425:
        /*0098*/ 	.byte	0x04, 0x17
        /*009a*/ 	.short	(.L_4427 - .L_4426)
.L_4426:
        /*009c*/ 	.word	0x00000000
        /*00a0*/ 	.short	0x000a
        /*00a2*/ 	.short	0x0040
        /*00a4*/ 	.byte	0x00, 0xf5, 0x21, 0x00


	//----- nvinfo : EIATTR_KPARAM_INFO
	.align		4
.L_4427:
        /*00a8*/ 	.byte	0x04, 0x17
        /*00aa*/ 	.short	(.L_4429 - .L_4428)
.L_4428:
        /*00ac*/ 	.word	0x00000000
        /*00b0*/ 	.short	0x0009
        /*00b2*/ 	.short	0x0038
        /*00b4*/ 	.byte	0x00, 0xf5, 0x21, 0x00


	//----- nvinfo : EIATTR_KPARAM_INFO
	.align		4
.L_4429:
        /*00b8*/ 	.byte	0x04, 0x17
        /*00ba*/ 	.short	(.L_4431 - .L_4430)
.L_4430:
        /*00bc*/ 	.word	0x00000000
        /*00c0*/ 	.short	0x0008
        /*00c2*/ 	.short	0x0034
        /*00c4*/ 	.byte	0x00, 0xf0, 0x11, 0x00


	//----- nvinfo : EIATTR_KPARAM_INFO
	.align		4
.L_4431:
        /*00c8*/ 	.byte	0x04, 0x17
        /*00ca*/ 	.short	(.L_4433 - .L_4432)
.L_4432:
        /*00cc*/ 	.word	0x00000000
        /*00d0*/ 	.short	0x0007
        /*00d2*/ 	.short	0x0030
        /*00d4*/ 	.byte	0x00, 0xf0, 0x11, 0x00


	//----- nvinfo : EIATTR_KPARAM_INFO
	.align		4
.L_4433:
        /*00d8*/ 	.byte	0x04, 0x17
        /*00da*/ 	.short	(.L_4435 - .L_4434)
.L_4434:
        /*00dc*/ 	.word	0x00000000
        /*00e0*/ 	.short	0x0006
        /*00e2*/ 	.short	0x002c
        /*00e4*/ 	.byte	0x00, 0xf0, 0x11, 0x00


	//----- nvinfo : EIATTR_KPARAM_INFO
	.align		4
.L_4435:
        /*00e8*/ 	.byte	0x04, 0x17
        /*00ea*/ 	.short	(.L_4437 - .L_4436)
.L_4436:
        /*00ec*/ 	.word	0x00000000
        /*00f0*/ 	.short	0x0005
        /*00f2*/ 	.short	0x0028
        /*00f4*/ 	.byte	0x00, 0xf0, 0x11, 0x00


	//----- nvinfo : EIATTR_KPARAM_INFO
	.align		4
.L_4437:
        /*00f8*/ 	.byte	0x04, 0x17
        /*00fa*/ 	.short	(.L_4439 - .L_4438)
.L_4438:
        /*00fc*/ 	.word	0x00000000
        /*0100*/ 	.short	0x0004
        /*0102*/ 	.short	0x0020
        /*0104*/ 	.byte	0x00, 0xf5, 0x21, 0x00


	//----- nvinfo : EIATTR_KPARAM_INFO
	.align		4
.L_4439:
        /*0108*/ 	.byte	0x04, 0x17
        /*010a*/ 	.short	(.L_4441 - .L_4440)
.L_4440:
        /*010c*/ 	.word	0x00000000
        /*0110*/ 	.short	0x0003
        /*0112*/ 	.short	0x0018
        /*0114*/ 	.byte	0x00, 0xf5, 0x21, 0x00


	//----- nvinfo : EIATTR_KPARAM_INFO
	.align		4
.L_4441:
        /*0118*/ 	.byte	0x04, 0x17
        /*011a*/ 	.short	(.L_4443 - .L_4442)
.L_4442:
        /*011c*/ 	.word	0x00000000
        /*0120*/ 	.short	0x0002
        /*0122*/ 	.short	0x0010
        /*0124*/ 	.byte	0x00, 0xf5, 0x21, 0x00


	//----- nvinfo : EIATTR_KPARAM_INFO
	.align		4
.L_4443:
        /*0128*/ 	.byte	0x04, 0x17
        /*012a*/ 	.short	(.L_4445 - .L_4444)
.L_4444:
        /*012c*/ 	.word	0x00000000
        /*0130*/ 	.short	0x0001
        /*0132*/ 	.short	0x0008
        /*0134*/ 	.byte	0x00, 0xf5, 0x21, 0x00


	//----- nvinfo : EIATTR_KPARAM_INFO
	.align		4
.L_4445:
        /*0138*/ 	.byte	0x04, 0x17
        /*013a*/ 	.short	(.L_4447 - .L_4446)
.L_4446:
        /*013c*/ 	.word	0x00000000
        /*0140*/ 	.short	0x0000
        /*0142*/ 	.short	0x0000
        /*0144*/ 	.byte	0x00, 0xf5, 0x21, 0x00


	//----- nvinfo : EIATTR_SPARSE_MMA_MASK
	.align		4
.L_4447:
        /*0148*/ 	.byte	0x03, 0x50
        /*014a*/ 	.short	0x0000


	//----- nvinfo : EIATTR_MAXREG_COUNT
	.align		4
        /*014c*/ 	.byte	0x03, 0x1b
        /*014e*/ 	.short	0x00ff


	//----- nvinfo : EIATTR_NUM_BARRIERS
	.align		4
        /*0150*/ 	.byte	0x02, 0x4c
        /*0152*/ 	.byte	0x01
	.zero		1


	//----- nvinfo : EIATTR_MERCURY_ISA_VERSION
	.align		4
        /*0154*/ 	.byte	0x03, 0x5f
        /*0156*/ 	.short	0x0101


	//----- nvinfo : EIATTR_VRC_CTA_INIT_COUNT
	.align		4
        /*0158*/ 	.byte	0x02, 0x4a
	.zero		1
	.zero		1


	//----- nvinfo : EIATTR_EXIT_INSTR_OFFSETS
	.align		4
        /*015c*/ 	.byte	0x04, 0x1c
        /*015e*/ 	.short	(.L_4449 - .L_4448)


	//   ....[0]....
.L_4448:
        /*0160*/ 	.word	0x00000050


	//   ....[1]....
        /*0164*/ 	.word	0x000000a0


	//   ....[2]....
        /*0168*/ 	.word	0x000002c0


	//   ....[3]....
        /*016c*/ 	.word	0x0000ad40


	//   ....[4]....
        /*0170*/ 	.word	0x0000adc0


	//   ....[5]....
        /*0174*/ 	.word	0x0000ae00


	//----- nvinfo : EIATTR_CRS_STACK_SIZE
	.align		4
.L_4449:
        /*0178*/ 	.byte	0x04, 0x1e
        /*017a*/ 	.short	(.L_4451 - .L_4450)
.L_4450:
        /*017c*/ 	.word	0x00000000


	//----- nvinfo : EIATTR_CBANK_PARAM_SIZE
	.align		4
.L_4451:
        /*0180*/ 	.byte	0x03, 0x19
        /*0182*/ 	.short	0x0074


	//----- nvinfo : EIATTR_PARAM_CBANK
	.align		4
        /*0184*/ 	.byte	0x04, 0x0a
        /*0186*/ 	.short	(.L_4453 - .L_4452)
	.align		4
.L_4452:
        /*0188*/ 	.word	index@(.nv.constant0._Z23gemm_half_q_half_kernelILi1ELi190ELb1ELb0ELi32EEvPK6__halfPKjS4_S2_PS0_iiiiPKtS7_iiiiiibS2_i)
        /*018c*/ 	.short	0x0380
        /*018e*/ 	.short	0x0074


	//----- nvinfo : EIATTR_SW_WAR
	.align		4
.L_4453:
        /*0190*/ 	.byte	0x04, 0x36
        /*0192*/ 	.short	(.L_4455 - .L_4454)
.L_4454:
        /*0194*/ 	.word	0x00000008
.L_4455:


//--------------------- .nv.info._Z23gemm_half_q_half_kernelILi1ELi160ELb1ELb0ELi32EEvPK6__halfPKjS4_S2_PS0_iiiiPKtS7_iiiiiibS2_i --------------------------
	.section	.nv.info._Z23gemm_half_q_half_kernelILi1ELi160ELb1ELb0ELi32EEvPK6__halfPKjS4_S2_PS0_iiiiPKtS7_iiiiiibS2_i,"",@"SHT_CUDA_INFO"
	.sectionflags	@""
	.align	4


	//----- nvinfo : EIATTR_CUDA_API_VERSION
	.align		4
        /*0000*/ 	.byte	0x04, 0x37
        /*0002*/ 	.short	(.L_4457 - .L_4456)
.L_4456:
        /*0004*/ 	.word	0x00000082


	//----- nvinfo : EIATTR_KPARAM_INFO
	.align		4
.L_4457:
        /*0008*/ 	.byte	0x04, 0x17
        /*000a*/ 	.short	(.L_4459 - .L_4458)
.L_4458:
        /*000c*/ 	.word	0x00000000
        /*0010*/ 	.short	0x0013
        /*0012*/ 	.short	0x0070
        /*0014*/ 	.byte	0x00, 0xf0, 0x11, 0x00


	//----- nvinfo : EIATTR_KPARAM_INFO
	.align		4
.L_4459:
        /*0018*/ 	.byte	0x04, 0x17
        /*001a*/ 	.short	(.L_4461 - .L_4460)
.L_4460:
        /*001c*/ 	.word	0x00000000
        /*0020*/ 	.short	0x0012
        /*0022*/ 	.short	0x0068
        /*0024*/ 	.byte	0x00, 0xf5, 0x21, 0x00


	//----- nvinfo : EIATTR_KPARAM_INFO
	.align		4
.L_4461:
        /*0028*/ 	.byte	0x04, 0x17
        /*002a*/ 	.short	(.L_4463 - .L_4462)
.L_4462:
        /*002c*/ 	.word	0x00000000
        /*0030*/ 	.short	0x0011
        /*0032*/ 	.short	0x0060
        /*0034*/ 	.byte	0x00, 0xf0, 0x05, 0x00


	//----- nvinfo : EIATTR_KPARAM_INFO
	.align		4
.L_4463:
        /*0038*/ 	.byte	0x04, 0x17
        /*003a*/ 	.short	(.L_4465 - .L_4464)
.L_4464:
        /*003c*/ 	.word	0x00000000
        /*0040*/ 	.short	0x0010
        /*0042*/ 	.short	0x005c
        /*0044*/ 	.byte	0x00, 0xf0, 0x11, 0x00


	//----- nvinfo : EIATTR_KPARAM_INFO
	.align		4
.L_4465:
        /*0048*/ 	.byte	0x04, 0x17
        /*004a*/ 	.short	(.L_4467 - .L_4466)
.L_4466:
        /*004c*/ 	.word	0x00000000
        /*0050*/ 	.short	0x000f
        /*0052*/ 	.short	0x0058
        /*0054*/ 	.byte	0x00, 0xf0, 0x11, 0x00


	//----- nvinfo : EIATTR_KPARAM_INFO
	.align		4
.L_4467:
        /*0058*/ 	.byte	0x04, 0x17
        /*005a*/ 	.short	(.L_4469 - .L_4468)
.L_4468:
        /*005c*/ 	.word	0x00000000
        /*0060*/ 	.short	0x000e
        /*0062*/ 	.short	0x0054
        /*0064*/ 	.byte	0x00, 0xf0, 0x11, 0x00


	//----- nvinfo : EIATTR_KPARAM_INFO
	.align		4
.L_4469:
        /*0068*/ 	.byte	0x04, 0x17
        /*006a*/ 	.short	(.L_4471 - .L_4470)
.L_4470:
        /*006c*/ 	.word	0x00000000
        /*0070*/ 	.short	0x000d
        /*0072*/ 	.short	0x0050
        /*0074*/ 	.byte	0x00, 0xf0, 0x11, 0x00


	//----- nvinfo : EIATTR_KPARAM_INFO
	.align		4
.L_4471:
        /*0078*/ 	.byte	0x04, 0x17
        /*007a*/ 	.short	(.L_4473 - .L_4472)
.L_4472:
        /*007c*/ 	.word	0x00000000
        /*0080*/ 	.short	0x000c
        /*0082*/ 	.short	0x004c
        /*0084*/ 	.byte	0x00, 0xf0, 0x11, 0x00


	//----- nvinfo : EIATTR_KPARAM_INFO
	.align		4
.L_4473:
        /*0088*/ 	.byte	0x04, 0x17
        /*008a*/ 	.short	(.L_4475 - .L_4474)
.L_4474:
        /*008c*/ 	.word	0x00000000
        /*0090*/ 	.short	0x000b
        /*0092*/ 	.short	0x0048
        /*0094*/ 	.byte	0x00, 0xf0, 0x11, 0x00


	//----- nvinfo : EIATTR_KPARAM_INFO
	.align		4
.L_4475:
        /*0098*/ 	.byte	0x04, 0x17
        /*009a*/ 	.short	(.L_4477 - .L_4476)
.L_4476:
        /*009c*/ 	.word	0x00000000
        /*00a0*/ 	.short	0x000a
        /*00a2*/ 	.short	0x0040
        /*00a4*/ 	.byte	0x00, 0xf5, 0x21, 0x00


	//----- nvinfo : EIATTR_KPARAM_INFO
	.align		4
.L_4477:
        /*00a8*/ 	.byte	0x04, 0x17
        /*00aa*/ 	.short	(.L_4479 - .L_4478)
.L_4478:
        /*00ac*/ 	.word	0x00000000
        /*00b0*/ 	.short	0x0009
        /*00b2*/ 	.short	0x0038
        /*00b4*/ 	.byte	0x00, 0xf5, 0x21, 0x00


	//----- nvinfo : EIATTR_KPARAM_INFO
	.align		4
.L_4479:
        /*00b8*/ 	.byte	0x04, 0x17
        /*00ba*/ 	.short	(.L_4481 - .L_4480)
.L_4480:
        /*00bc*/ 	.word	0x00000000
        /*00c0*/ 	.short	0x0008
        /*00c2*/ 	.short	0x0034
        /*00c4*/ 	.byte	0x00, 0xf0, 0x11, 0x00


	//----- nvinfo : EIATTR_KPARAM_INFO
	.align		4
.L_4481:
        /*00c8*/ 	.byte	0x04, 0x17
        /*00ca*/ 	.short	(.L_4483 - .L_4482)
.L_4482:
        /*00cc*/ 	.word	0x00000000
        /*00d0*/ 	.short	0x0007
        /*00d2*/ 	.short	0x0030
        /*00d4*/ 	.byte	0x00, 0xf0, 0x11, 0x00


	//----- nvinfo : EIATTR_KPARAM_INFO
	.align		4
.L_4483:
        /*00d8*/ 	.byte	0x04, 0x17
        /*00da*/ 	.short	(.L_4485 - .L_4484)
.L_4484:
        /*00dc*/ 	.word	0x00000000
        /*00e0*/ 	.short	0x0006
        /*00e2*/ 	.short	0x002c
        /*00e4*/ 	.byte	0x00, 0xf0, 0x11, 0x00


	//----- nvinfo : EIATTR_KPARAM_INFO
	.align		4
.L_4485:
        /*00e8*/ 	.byte	0x04, 0x17
        /*00ea*/ 	.short	(.L_4487 - .L_4486)
.L_4486:
        /*00ec*/ 	.word	0x00000000
        /*00f0*/ 	.short	0x0005
        /*00f2*/ 	.short	0x0028
        /*00f4*/ 	.byte	0x00, 0xf0, 0x11, 0x00


	//----- nvinfo : EIATTR_KPARAM_INFO
	.align		4
.L_4487:
        /*00f8*/ 	.byte	0x04, 0x17
        /*00fa*/ 	.short	(.L_4489 - .L_4488)
.L_4488:
        /*00fc*/ 	.word	0x00000000
        /*0100*/ 	.short	0x0004
        /*0102*/ 	.short	0x0020
        /*0104*/ 	.byte	0x00, 0xf5, 0x21, 0x00


	//----- nvinfo : EIATTR_KPARAM_INFO
	.align		4
.L_4489:
        /*0108*/ 	.byte	0x04, 0x17
        /*010a*/ 	.short	(.L_4491 - .L_4490)
.L_4490:
        /*010c*/ 	.word	0x00000000
        /*0110*/ 	.short	0x0003
        /*0112*/ 	.short	0x0018
        /*0114*/ 	.byte	0x00, 0xf5, 0x21, 0x00


	//----- nvinfo : EIATTR_KPARAM_INFO
	.align		4
.L_4491:
        /*0118*/ 	.byte	0x04, 0x17
        /*011a*/ 	.short	(.L_4493 - .L_4492)
.L_4492:
        /*011c*/ 	.word	0x00000000
        /*0120*/ 	.short	0x0002
        /*0122*/ 	.short	0x0010
        /*0124*/ 	.byte	0x00, 0xf5, 0x21, 0x00


	//----- nvinfo : EIATTR_KPARAM_INFO
	.align		4
.L_4493:
        /*0128*/ 	.byte	0x04, 0x17
        /*012a*/ 	.short	(.L_4495 - .L_4494)
.L_4494:
        /*012c*/ 	.word	0x00000000
        /*0130*/ 	.short	0x0001
        /*0132*/ 	.short	0x0008
        /*0134*/ 	.byte	0x00, 0xf5, 0x21, 0x00


	//----- nvinfo : EIATTR_KPARAM_INFO
	.align		4
.L_4495:
        /*0138*/ 	.byte	0x04, 0x17
        /*013a*/ 	.short	(.L_4497 - .L_4496)
.L_4496:
        /*013c*/ 	.word	0x00000000
        /*0140*/ 	.short	0x0000
        /*0142*/ 	.short	0x0000
        /*0144*/ 	.byte	0x00, 0xf5, 0x21, 0x00


	//----- nvinfo : EIATTR_SPARSE_MMA_MASK
	.align		4
.L_4497:
        /*0148*/ 	.byte	0x03, 0x50
        /*014a*/ 	.short	0x0000


	//----- nvinfo : EIATTR_MAXREG_COUNT
	.align		4
        /*014c*/ 	.byte	0x03, 0x1b
        /*014e*/ 	.short	0x00ff


	//----- nvinfo : EIATTR_NUM_BARRIERS
	.align		4
        /*0150*/ 	.byte	0x02, 0x4c
        /*0152*/ 	.byte	0x01
	.zero		1


	//----- nvinfo : EIATTR_MERCURY_ISA_VERSION
	.align		4
        /*0154*/ 	.byte	0x03, 0x5f
        /*0156*/ 	.short	0x0101


	//----- nvinfo : EIATTR_VRC_CTA_INIT_COUNT
	.align		4
        /*0158*/ 	.byte	0x02, 0x4a
	.zero		1
	.zero		1


	//----- nvinfo : EIATTR_EXIT_INSTR_OFFSETS
	.align		4
        /*015c*/ 	.byte	0x04, 0x1c
        /*015e*/ 	.short	(.L_4499 - .L_4498)


	//   ....[0]....
.L_4498:
        /*0160*/ 	.word	0x00000050


	//   ....[1]....
        /*0164*/ 	.word	0x000000a0


	//   ....[2]....
        /*0168*/ 	.word	0x000002c0


	//   ....[3]....
        /*016c*/ 	.word	0x000054e0


	//   ....[4]....
        /*0170*/ 	.word	0x00005560


	//   ....[5]....
        /*0174*/ 	.word	0x000055a0


	//----- nvinfo : EIATTR_CRS_STACK_SIZE
	.align		4
.L_4499:
        /*0178*/ 	.byte	0x04, 0x1e
        /*017a*/ 	.short	(.L_4501 - .L_4500)
.L_4500:
        /*017c*/ 	.word	0x00000000


	//----- nvinfo : EIATTR_CBANK_PARAM_SIZE
	.align		4
.L_4501:
        /*0180*/ 	.byte	0x03, 0x19
        /*0182*/ 	.short	0x0074


	//----- nvinfo : EIATTR_PARAM_CBANK
	.align		4
        /*0184*/ 	.byte	0x04, 0x0a
        /*0186*/ 	.short	(.L_4503 - .L_4502)
	.align		4
.L_4502:
        /*0188*/ 	.word	index@(.nv.constant0._Z23gemm_half_q_half_kernelILi1ELi160ELb1ELb0ELi32EEvPK6__halfPKjS4_S2_PS0_iiiiPKtS7_iiiiiibS2_i)
        /*018c*/ 	.short	0x0380
        /*018e*/ 	.short	0x0074


	//----- nvinfo : EIATTR_SW_WAR
	.align		4
.L_4503:
        /*0190*/ 	.byte	0x04, 0x36
        /*0192*/ 	.short	(.L_4505 - .L_4504)
.L_4504:
        /*0194*/ 	.word	0x00000008
.L_4505:


//--------------------- .nv.info._Z23gemm_half_q_half_kernelILi1ELi40ELb1ELb0ELi32EEvPK6__halfPKjS4_S2_PS0_iiiiPKtS7_iiiiiibS2_i --------------------------
	.section	.nv.info._Z23gemm_half_q_half_kernelILi1ELi40ELb1ELb0ELi32EEvPK6__halfPKjS4_S2_PS0_iiiiPKtS7_iiiiiibS2_i,"",@"SHT_CUDA_INFO"
	.sectionflags	@""
	.align	4


	//----- nvinfo : EIATTR_CUDA_API_VERSION
	.align		4
        /*0000*/ 	.byte	0x04, 0x37
        /*0002*/ 	.short	(.L_4507 - .L_4506)
.L_4506:
        /*0004*/ 	.word	0x00000082


	//----- nvinfo : EIATTR_KPARAM_INFO
	.align		4
.L_4507:
        /*0008*/ 	.byte	0x04, 0x17
        /*000a*/ 	.short	(.L_4509 - .L_4508)
.L_4508:
        /*000c*/ 	.word	0x00000000
        /*0010*/ 	.short	0x0013
        /*0012*/ 	.short	0x0070
        /*0014*/ 	.byte	0x00, 0xf0, 0x11, 0x00


	//----- nvinfo : EIATTR_KPARAM_INFO
	.align		4
.L_4509:
        /*0018*/ 	.byte	0x04, 0x17
        /*001a*/ 	.short	(.L_4511 - .L_4510)
.L_4510:
        /*001c*/ 	.word	0x00000000
        /*0020*/ 	.short	0x0012
        /*0022*/ 	.short	0x0068
        /*0024*/ 	.byte	0x00, 0xf5, 0x21, 0x00


	//----- nvinfo : EIATTR_KPARAM_INFO
	.align		4
.L_4511:
        /*0028*/ 	.byte	0x04, 0x17
        /*002a*/ 	.short	(.L_4513 - .L_4512)
.L_4512:
        /*002c*/ 	.word	0x00000000
        /*0030*/ 	.short	0x0011
        /*0032*/ 	.short	0x0060
        /*0034*/ 	.byte	0x00, 0xf0, 0x05, 0x00


	//----- nvinfo : EIATTR_KPARAM_INFO
	.align		4
.L_4513:
        /*0038*/ 	.byte	0x04, 0x17
        /*003a*/ 	.short	(.L_4515 - .L_4514)
.L_4514:
        /*003c*/ 	.word	0x00000000
        /*0040*/ 	.short	0x0010
        /*0042*/ 	.short	0x005c
        /*0044*/ 	.byte	0x00, 0xf0, 0x11, 0x00


	//----- nvinfo : EIATTR_KPARAM_INFO
	.align		4
.L_4515:
        /*0048*/ 	.byte	0x04, 0x17
        /*004a*/ 	.short	(.L_4517 - .L_4516)
.L_4516:
        /*004c*/ 	.word	0x00000000
        /*0050*/ 	.short	0x000f
        /*0052*/ 	.short	0x0058
        /*0054*/ 	.byte	0x00, 0xf0, 0x11, 0x00


	//----- nvinfo : EIATTR_KPARAM_INFO
	.align		4
.L_4517:
        /*0058*/ 	.byte	0x04, 0x17
        /*005a*/ 	.short	(.L_4519 - .L_4518)
.L_4518:
        /*005c*/ 	.word	0x00000000
        /*0060*/ 	.short	0x000e
        /*0062*/ 	.short	0x0054
        /*0064*/ 	.byte	0x00, 0xf0, 0x11, 0x00


	//----- nvinfo : EIATTR_KPARAM_INFO
	.align		4
.L_4519:
        /*0068*/ 	.byte	0x04, 0x17
        /*006a*/ 	.short	(.L_4521 - .L_4520)
.L_4520:
        /*006c*/ 	.word	0x00000000
        /*0070*/ 	.short	0x000d
        /*0072*/ 	.short	0x0050
        /*0074*/ 	.byte	0x00, 0xf0, 0x11, 0x00


	//----- nvinfo : EIATTR_KPARAM_INFO
	.align		4
.L_4521:
        /*0078*/ 	.byte	0x04, 0x17
        /*007a*/ 	.short	(.L_4523 - .L_4522)
.L_4522:
        /*007c*/ 	.word	0x00000000
        /*0080*/ 	.short	0x000c
        /*0082*/ 	.short	0x004c
        /*0084*/ 	.byte	0x00, 0xf0, 0x11, 0x00


	//----- nvinfo : EIATTR_KPARAM_INFO
	.align		4
.L_4523:
        /*0088*/ 	.byte	0x04, 0x17
        /*008a*/ 	.short	(.L_4525 - .L_4524)
.L_4524:
        /*008c*/ 	.word	0x00000000
        /*0090*/ 	.short	0x000b
        /*0092*/ 	.short	0x0048
        /*0094*/ 	.byte	0x00, 0xf0, 0x11, 0x00


	//----- nvinfo : EIATTR_KPARAM_INFO
	.align		4
.L_4525:
        /*0098*/ 	.byte	0x04, 0x17
        /*009a*/ 	.short	(.L_4527 - .L_4526)
.L_4526:
        /*009c*/ 	.word	0x00000000
        /*00a0*/ 	.short	0x000a
        /*00a2*/ 	.short	0x0040
        /*00a4*/ 	.byte	0x00, 0xf5, 0x21, 0x00


	//----- nvinfo : EIATTR_KPARAM_INFO
	.align		4
.L_4527:
        /*00a8*/ 	.byte	0x04, 0x17
        /*00aa*/ 	.short	(.L_4529 - .L_4528)
.L_4528:
        /*00ac*/ 	.word	0x00000000
        /*00b0*/ 	.short	0x0009
        /*00b2*/ 	.short	0x0038
        /*00b4*/ 	.byte	0x00, 0xf5, 0x21, 0x00


	//----- nvinfo : EIATTR_KPARAM_INFO
	.align		4
.L_4529:
        /*00b8*/ 	.byte	0x04, 0x17
        /*00ba*/ 	.short	(.L_4531 - .L_4530)
.L_4530:
        /*00bc*/ 	.word	0x00000000
        /*00c0*/ 	.short	0x0008
        /*00c2*/ 	.short	0x0034
        /*00c4*/ 	.byte	0x00, 0xf0, 0x11, 0x00


	//----- nvinfo : EIATTR_KPARAM_INFO
	.align		4
.L_4531:
        /*00c8*/ 	.byte	0x04, 0x17
        /*00ca*/ 	.short	(.L_4533 - .L_4532)
.L_4532:
        /*00cc*/ 	.word	0x00000000
        /*00d0*/ 	.short	0x0007
        /*00d2*/ 	.short	0x0030
        /*00d4*/ 	.byte	0x00, 0xf0, 0x11, 0x00


	//----- nvinfo : EIATTR_KPARAM_INFO
	.align		4
.L_4533:
        /*00d8*/ 	.byte	0x04, 0x17
        /*00da*/ 	.short	(.L_4535 - .L_4534)
.L_4534:
        /*00dc*/ 	.word	0x00000000
        /*00e0*/ 	.short	0x0006
        /*00e2*/ 	.short	0x002c
        /*00e4*/ 	.byte	0x00, 0xf0, 0x11, 0x00


	//----- nvinfo : EIATTR_KPARAM_INFO
	.align		4
.L_4535:
        /*00e8*/ 	.byte	0x04, 0x17
        /*00ea*/ 	.short	(.L_4537 - .L_4536)
.L_4536:
        /*00ec*/ 	.word	0x00000000
        /*00f0*/ 	.short	0x0005
        /*00f2*/ 	.short	0x0028
        /*00f4*/ 	.byte	0x00, 0xf0, 0x11, 0x00


	//----- nvinfo : EIATTR_KPARAM_INFO
	.align		4
.L_4537:
        /*00f8*/ 	.byte	0x04, 0x17
        /*00fa*/ 	.short	(.L_4539 - .L_4538)
.L_4538:
        /*00fc*/ 	.word	0x00000000
        /*0100*/ 	.short	0x0004
        /*0102*/ 	.short	0x0020
        /*0104*/ 	.byte	0x00, 0xf5, 0x21, 0x00


	//----- nvinfo : EIATTR_KPARAM_INFO
	.align		4
.L_4539:
        /*0108*/ 	.byte	0x04, 0x17
        /*010a*/ 	.short	(.L_4541 - .L_4540)
.L_4540:
        /*010c*/ 	.word	0x00000000
        /*0110*/ 	.short	0x0003
        /*0112*/ 	.short	0x0018
        /*0114*/ 	.byte	0x00, 0xf5, 0x21, 0x00


	//----- nvinfo : EIATTR_KPARAM_INFO
	.align		4
.L_4541:
        /*0118*/ 	.byte	0x04, 0x17
        /*011a*/ 	.short	(.L_4543 - .L_4542)
.L_4542:
        /*011c*/ 	.word	0x00000000
        /*0120*/ 	.short	0x0002
        /*0122*/ 	.short	0x0010
        /*0124*/ 	.byte	0x00, 0xf5, 0x21, 0x00


	//----- nvinfo : EIATTR_KPARAM_INFO
	.align		4
.L_4543:
        /*0128*/ 	.byte	0x04, 0x17
        /*012a*/ 	.short	(.L_4545 - .L_4544)
.L_4544:
        /*012c*/ 	.word	0x00000000
        /*0130*/ 	.short	0x0001
        /*0132*/ 	.short	0x0008
        /*0134*/ 	.byte	0x00, 0xf5, 0x21, 0x00


	//----- nvinfo : EIATTR_KPARAM_INFO
	.align		4
.L_4545:
        /*0138*/ 	.byte	0x04, 0x17
        /*013a*/ 	.short	(.L_4547 - .L_4546)
.L_4546:
        /*013c*/ 	.word	0x00000000
        /*0140*/ 	.short	0x0000
        /*0142*/ 	.short	0x0000
        /*0144*/ 	.byte	0x00, 0xf5, 0x21, 0x00


	//----- nvinfo : EIATTR_SPARSE_MMA_MASK
	.align		4
.L_4547:
        /*0148*/ 	.byte	0x03, 0x50
        /*014a*/ 	.short	0x0000


	//----- nvinfo : EIATTR_MAXREG_COUNT
	.align		4
        /*014c*/ 	.byte	0x03, 0x1b
        /*014e*/ 	.short	0x00ff


	//----- nvinfo : EIATTR_NUM_BARRIERS
	.align		4
        /*0150*/ 	.byte	0x02, 0x4c
        /*0152*/ 	.byte	0x01
	.zero		1


	//----- nvinfo : EIATTR_MERCURY_ISA_VERSION
	.align		4
        /*0154*/ 	.byte	0x03, 0x5f
        /*0156*/ 	.short	0x0101


	//----- nvinfo : EIATTR_VRC_CTA_INIT_COUNT
	.align		4
        /*0158*/ 	.byte	0x02, 0x4a
	.zero		1
	.zero		1


	//----- nvinfo : EIATTR_EXIT_INSTR_OFFSETS
	.align		4
        /*015c*/ 	.byte	0x04, 0x1c
        /*015e*/ 	.short	(.L_4549 - .L_4548)


	//   ....[0]....
.L_4548:
        /*0160*/ 	.word	0x00000050


	//   ....[1]....
        /*0164*/ 	.word	0x000000a0


	//   ....[2]....
        /*0168*/ 	.word	0x000002c0


	//   ....[3]....
        /*016c*/ 	.word	0x000047a0


	//   ....[4]....
        /*0170*/ 	.word	0x00004820


	//   ....[5]....
        /*0174*/ 	.word	0x00004860


	//----- nvinfo : EIATTR_CRS_STACK_SIZE
	.align		4
.L_4549:
        /*0178*/ 	.byte	0x04, 0x1e
        /*017a*/ 	.short	(.L_4551 - .L_4550)
.L_4550:
        /*017c*/ 	.word	0x00000000


	//----- nvinfo : EIATTR_CBANK_PARAM_SIZE
	.align		4
.L_4551:
        /*0180*/ 	.byte	0x03, 0x19
        /*0182*/ 	.short	0x0074


	//----- nvinfo : EIATTR_PARAM_CBANK
	.align		4
        /*0184*/ 	.byte	0x04, 0x0a
        /*0186*/ 	.short	(.L_4553 - .L_4552)
	.align		4
.L_4552:
        /*0188*/ 	.word	index@(.nv.constant0._Z23gemm_half_q_half_kernelILi1ELi40ELb1ELb0ELi32EEvPK6__halfPKjS4_S2_PS0_iiiiPKtS7_iiiiiibS2_i)
        /*018c*/ 	.short	0x0380
        /*018e*/ 	.short	0x0074


	//----- nvinfo : EIATTR_SW_WAR
	.align		4
.L_4553:
        /*0190*/ 	.byte	0x04, 0x36
        /*0192*/ 	.short	(.L_4555 - .L_4554)
.L_4554:
        /*0194*/ 	.word	0x00000008
.L_4555:


//--------------------- .nv.info._Z23gemm_half_q_half_kernelILi1ELi10ELb1ELb0ELi32EEvPK6__halfPKjS4_S2_PS0_iiiiPKtS7_iiiiiibS2_i --------------------------
	.section	.nv.info._Z23gemm_half_q_half_kernelILi1ELi10ELb1ELb0ELi32EEvPK6__halfPKjS4_S2_PS0_iiiiPKtS7_iiiiiibS2_i,"",@"SHT_CUDA_INFO"
	.sectionflags	@""
	.align	4


	//----- nvinfo : EIATTR_CUDA_API_VERSION
	.align		4
        /*0000*/ 	.byte	0x04, 0x37
        /*0002*/ 	.short	(.L_4557 - .L_4556)
.L_4556:
        /*0004*/ 	.word	0x00000082


	//----- nvinfo : EIATTR_KPARAM_INFO
	.align		4
.L_4557:
        /*0008*/ 	.byte	0x04, 0x17
        /*000a*/ 	.short	(.L_4559 - .L_4558)
.L_4558:
        /*000c*/ 	.word	0x00000000
        /*0010*/ 	.short	0x0013
        /*0012*/ 	.short	0x0070
        /*0014*/ 	.byte	0x00, 0xf0, 0x11, 0x00


	//----- nvinfo : EIATTR_KPARAM_INFO
	.align		4
.L_4559:
        /*0018*/ 	.byte	0x04, 0x17
        /*001a*/ 	.short	(.L_4561 - .L_4560)
.L_4560:
        /*001c*/ 	.word	0x00000000
        /*0020*/ 	.short	0x0012
        /*0022*/ 	.short	0x0068
        /*0024*/ 	.byte	0x00, 0xf5, 0x21, 0x00


	//----- nvinfo : EIATTR_KPARAM_INFO
	.align		4
.L_4561:
        /*0028*/ 	.byte	0x04, 0x17
        /*002a*/ 	.short	(.L_4563 - .L_4562)
.L_4562:
        /*002c*/ 	.word	0x00000000
        /*0030*/ 	.short	0x0011
        /*0032*/ 	.short	0x0060
        /*0034*/ 	.byte	0x00, 0xf0, 0x05, 0x00


	//----- nvinfo : EIATTR_KPARAM_INFO
	.align		4
.L_4563:
        /*0038*/ 	.byte	0x04, 0x17
        /*003a*/ 	.short	(.L_4565 - .L_4564)
.L_4564:
        /*003c*/ 	.word	0x00000000
        /*0040*/ 	.short	0x0010
        /*0042*/ 	.short	0x005c
        /*0044*/ 	.byte	0x00, 0xf0, 0x11, 0x00


	//----- nvinfo : EIATTR_KPARAM_INFO
	.align		4
.L_4565:
        /*0048*/ 	.byte	0x04, 0x17
        /*004a*/ 	.short	(.L_4567 - .L_4566)
.L_4566:
        /*004c*/ 	.word	0x00000000
        /*0050*/ 	.short	0x000f
        /*0052*/ 	.short	0x0058
        /*0054*/ 	.byte	0x00, 0xf0, 0x11, 0x00


	//----- nvinfo : EIATTR_KPARAM_INFO
	.align		4
.L_4567:
        /*0058*/ 	.byte	0x04, 0x17
        /*005a*/ 	.short	(.L_4569 - .L_4568)
.L_4568:
        /*005c*/ 	.word	0x00000000
        /*0060*/ 	.short	0x000e
        /*0062*/ 	.short	0x0054
        /*0064*/ 	.byte	0x00, 0xf0, 0x11, 0x00


	//----- nvinfo : EIATTR_KPARAM_INFO
	.align		4
.L_4569:
        /*0068*/ 	.byte	0x04, 0x17
        /*006a*/ 	.short	(.L_4571 - .L_4570)
.L_4570:
        /*006c*/ 	.word	0x00000000
        /*0070*/ 	.short	0x000d
        /*0072*/ 	.short	0x0050
        /*0074*/ 	.byte	0x00, 0xf0, 0x11, 0x00


	//----- nvinfo : EIATTR_KPARAM_INFO
	.align		4
.L_4571:
        /*0078*/ 	.byte	0x04, 0x17
        /*007a*/ 	.short	(.L_4573 - .L_4572)
.L_4572:
        /*007c*/ 	.word	0x00000000
        /*0080*/ 	.short	0x000c
        /*0082*/ 	.short	0x004c
        /*0084*/ 	.byte	0x00, 0xf0, 0x11, 0x00


	//----- nvinfo : EIATTR_KPARAM_INFO
	.align		4
.L_4573:
        /*0088*/ 	.byte	0x04, 0x17
        /*008a*/ 	.short	(.L_4575 - .L_4574)
.L_4574:
        /*008c*/ 	.word	0x00000000
        /*0090*/ 	.short	0x000b
        /*0092*/ 	.short	0x0048
        /*0094*/ 	.byte	0x00, 0xf0, 0x11, 0x00


	//----- nvinfo : EIATTR_KPARAM_INFO
	.align		4
.L_4575:
        /*0098*/ 	.byte	0x04, 0x17
        /*009a*/ 	.short	(.L_4577 - .L_4576)
.L_4576:
        /*009c*/ 	.word	0x00000000
        /*00a0*/ 	.short	0x000a
        /*00a2*/ 	.short	0x0040
        /*00a4*/ 	.byte	0x00, 0xf5, 0x21, 0x00


	//----- nvinfo : EIATTR_KPARAM_INFO
	.align		4
.L_4577:
        /*00a8*/ 	.byte	0x04, 0x17
        /*00aa*/ 	.short	(.L_4579 - .L_4578)
.L_4578:
        /*00ac*/ 	.word	0x00000000
        /*00b0*/ 	.short	0x0009
        /*00b2*/ 	.short	0x0038
        /*00b4*/ 	.byte	0x00, 0xf5, 0x21, 0x00


	//----- nvinfo : EIATTR_KPARAM_INFO
	.align		4
.L_4579:
        /*00b8*/ 	.byte	0x04, 0x17
        /*00ba*/ 	.short	(.L_4581 - .L_4580)
.L_4580:
        /*00bc*/ 	.word	0x00000000
        /*00c0*/ 	.short	0x0008
        /*00c2*/ 	.short	0x0034
        /*00c4*/ 	.byte	0x00, 0xf0, 0x11, 0x00


	//----- nvinfo : EIATTR_KPARAM_INFO
	.align		4
.L_4581:
        /*00c8*/ 	.byte	0x04, 0x17
        /*00ca*/ 	.short	(.L_4583 - .L_4582)
.L_4582:
        /*00cc*/ 	.word	0x00000000
        /*00d0*/ 	.short	0x0007
        /*00d2*/ 	.short	0x0030
        /*00d4*/ 	.byte	0x00, 0xf0, 0x11, 0x00


	//----- nvinfo : EIATTR_KPARAM_INFO
	.align		4
.L_4583:
        /*00d8*/ 	.byte	0x04, 0x17
        /*00da*/ 	.short	(.L_4585 - .L_4584)
.L_4584:
        /*00dc*/ 	.word	0x00000000
        /*00e0*/ 	.short	0x0006
        /*00e2*/ 	.short	0x002c
        /*00e4*/ 	.byte	0x00, 0xf0, 0x11, 0x00


	//----- nvinfo : EIATTR_KPARAM_INFO
	.align		4
.L_4585:
        /*00e8*/ 	.byte	0x04, 0x17
        /*00ea*/ 	.short	(.L_4587 - .L_4586)
.L_4586:
        /*00ec*/ 	.word	0x00000000
        /*00f0*/ 	.short	0x0005
        /*00f2*/ 	.short	0x0028
        /*00f4*/ 	.byte	0x00, 0xf0, 0x11, 0x00


	//----- nvinfo : EIATTR_KPARAM_INFO
	.align		4
.L_4587:
        /*00f8*/ 	.byte	0x04, 0x17
        /*00fa*/ 	.short	(.L_4589 - .L_4588)
.L_4588:
        /*00fc*/ 	.word	0x00000000
        /*0100*/ 	.short	0x0004
        /*0102*/ 	.short	0x0020
        /*0104*/ 	.byte	0x00, 0xf5, 0x21, 0x00


	//----- nvinfo : EIATTR_KPARAM_INFO
	.align		4
.L_4589:
        /*0108*/ 	.byte	0x04, 0x17
        /*010a*/ 	.short	(.L_4591 - .L_4590)
.L_4590:
        /*010c*/ 	.word	0x00000000
        /*0110*/ 	.short	0x0003
        /*0112*/ 	.short	0x0018
        /*0114*/ 	.byte	0x00, 0xf5, 0x21, 0x00


	//----- nvinfo : EIATTR_KPARAM_INFO
	.align		4
.L_4591:
        /*0118*/ 	.byte	0x04, 0x17
        /*011a*/ 	.short	(.L_4593 - .L_4592)
.L_4592:
        /*011c*/ 	.word	0x00000000
        /*0120*/ 	.short	0x0002
        /*0122*/ 	.short	0x0010
        /*0124*/ 	.byte	0x00, 0xf5, 0x21, 0x00


	//----- nvinfo : EIATTR_KPARAM_INFO
	.align		4
.L_4593:
        /*0128*/ 	.byte	0x04, 0x17
        /*012a*/ 	.short	(.L_4595 - .L_4594)
.L_4594:
        /*012c*/ 	.word	0x00000000
        /*0130*/ 	.short	0x0001
        /*0132*/ 	.short	0x0008
        /*0134*/ 	.byte	0x00, 0xf5, 0x21, 0x00


	//----- nvinfo : EIATTR_KPARAM_INFO
	.align		4
.L_4595:
        /*0138*/ 	.byte	0x04, 0x17
        /*013a*/ 	.short	(.L_4597 - .L_4596)
.L_4596:
        /*013c*/ 	.word	0x00000000
        /*0140*/ 	.short	0x0000
        /*0142*/ 	.short	0x0000
        /*0144*/ 	.byte	0x00, 0xf5, 0x21, 0x00


	//----- nvinfo : EIATTR_SPARSE_MMA_MASK
	.align		4
.L_4597:
        /*0148*/ 	.byte	0x03, 0x50
        /*014a*/ 	.short	0x0000


	//----- nvinfo : EIATTR_MAXREG_COUNT
	.align		4
        /*014c*/ 	.byte	0x03, 0x1b
        /*014e*/ 	.short	0x00ff


	//----- nvinfo : EIATTR_NUM_BARRIERS
	.align		4
        /*0150*/ 	.byte	0x02, 0x4c
        /*0152*/ 	.byte	0x01
	.zero		1


	//----- nvinfo : EIATTR_MERCURY_ISA_VERSION
	.align		4
        /*0154*/ 	.byte	0x03, 0x5f
        /*0156*/ 	.short	0x0101


	//----- nvinfo : EIATTR_VRC_CTA_INIT_COUNT
	.align		4
        /*0158*/ 	.byte	0x02, 0x4a
	.zero		1
	.zero		1


	//----- nvinfo : EIATTR_EXIT_INSTR_OFFSETS
	.align		4
        /*015c*/ 	.byte	0x04, 0x1c
        /*015e*/ 	.short	(.L_4599 - .L_4598)


	//   ....[0]....
.L_4598:
        /*0160*/ 	.word	0x00000050


	//   ....[1]....
        /*0164*/ 	.word	0x000000a0


	//   ....[2]....
        /*0168*/ 	.word	0x000002c0


	//   ....[3]....
        /*016c*/ 	.word	0x00003a50


	//   ....[4]....
        /*0170*/ 	.word	0x00003ad0


	//   ....[5]....
        /*0174*/ 	.word	0x00003b10


	//----- nvinfo : EIATTR_CRS_STACK_SIZE
	.align		4
.L_4599:
        /*0178*/ 	.byte	0x04, 0x1e
        /*017a*/ 	.short	(.L_4601 - .L_4600)
.L_4600:
        /*017c*/ 	.word	0x00000000


	//----- nvinfo : EIATTR_CBANK_PARAM_SIZE
	.align		4
.L_4601:
        /*0180*/ 	.byte	0x03, 0x19
        /*0182*/ 	.short	0x0074


	//----- nvinfo : EIATTR_PARAM_CBANK
	.align		4
        /*0184*/ 	.byte	0x04, 0x0a
        /*0186*/ 	.short	(.L_4603 - .L_4602)
	.align		4
.L_4602:
        /*0188*/ 	.word	index@(.nv.constant0._Z23gemm_half_q_half_kernelILi1ELi10ELb1ELb0ELi32EEvPK6__halfPKjS4_S2_PS0_iiiiPKtS7_iiiiiibS2_i)
        /*018c*/ 	.short	0x0380
        /*018e*/ 	.short	0x0074


	//----- nvinfo : EIATTR_SW_WAR
	.align		4
.L_4603:
        /*0190*/ 	.byte	0x04, 0x36
        /*0192*/ 	.short	(.L_4605 - .L_4604)
.L_4604:
        /*0194*/ 	.word	0x00000008
.L_4605:


//--------------------- .nv.info._Z23gemm_half_q_half_kernelILi1ELi172ELb1ELb0ELi32EEvPK6__halfPKjS4_S2_PS0_iiiiPKtS7_iiiiiibS2_i --------------------------
	.section	.nv.info._Z23gemm_half_q_half_kernelILi1ELi172ELb1ELb0ELi32EEvPK6__halfPKjS4_S2_PS0_iiiiPKtS7_iiiiiibS2_i,"",@"SHT_CUDA_INFO"
	.sectionflags	@""
	.align	4


	//----- nvinfo : EIATTR_CUDA_API_VERSION
	.align		4
        /*0000*/ 	.byte	0x04, 0x37
        /*0002*/ 	.short	(.L_4607 - .L_4606)
.L_4606:
        /*0004*/ 	.word	0x00000082


	//----- nvinfo : EIATTR_KPARAM_INFO
	.align		4
.L_4607:
        /*0008*/ 	.byte	0x04, 0x17
        /*000a*/ 	.short	(.L_4609 - .L_4608)
.L_4608:
        /*000c*/ 	.word	0x00000000
        /*0010*/ 	.short	0x0013
        /*0012*/ 	.short	0x0070
        /*0014*/ 	.byte	0x00, 0xf0, 0x11, 0x00


	//----- nvinfo : EIATTR_KPARAM_INFO
	.align		4
.L_4609:
        /*0018*/ 	.byte	0x04, 0x17
        /*001a*/ 	.short	(.L_4611 - .L_4610)
.L_4610:
        /*001c*/ 	.word	0x00000000
        /*0020*/ 	.short	0x0012
        /*0022*/ 	.short	0x0068
        /*0024*/ 	.byte	0x00, 0xf5, 0x21, 0x00


	//----- nvinfo : EIATTR_KPARAM_INFO
	.align		4
.L_4611:
        /*0028*/ 	.byte	0x04, 0x17
        /*002a*/ 	.short	(.L_4613 - .L_4612)
.L_4612:
        /*002c*/ 	.word	0x00000000
        /*0030*/ 	.short	0x0011
        /*0032*/ 	.short	0x0060
        /*0034*/ 	.byte	0x00, 0xf0, 0x05, 0x00


	//----- nvinfo : EIATTR_KPARAM_INFO
	.align		4
.L_4613:
        /*0038*/ 	.byte	0x04, 0x17
        /*003a*/ 	.short	(.L_4615 - .L_4614)
.L_4614:
        /*003c*/ 	.word	0x00000000
        /*0040*/ 	.short	0x0010
        /*0042*/ 	.short	0x005c
        /*0044*/ 	.byte	0x00, 0xf0, 0x11, 0x00


	//----- nvinfo : EIATTR_KPARAM_INFO
	.align		4
.L_4615:
        /*0048*/ 	.byte	0x04, 0x17
        /*004a*/ 	.short	(.L_4617 - .L_4616)
.L_4616:
        /*004c*/ 	.word	0x00000000
        /*0050*/ 	.short	0x000f
        /*0052*/ 	.short	0x0058
        /*0054*/ 	.byte	0x00, 0xf0, 0x11, 0x00


	//----- nvinfo : EIATTR_KPARAM_INFO
	.align		4
.L_4617:
        /*0058*/ 	.byte	0x04, 0x17
        /*005a*/ 	.short	(.L_4619 - .L_4618)
.L_4618:
        /*005c*/ 	.word	0x00000000
        /*0060*/ 	.short	0x000e
        /*0062*/ 	.short	0x0054
        /*0064*/ 	.byte	0x00, 0xf0, 0x11, 0x00


	//----- nvinfo : EIATTR_KPARAM_INFO
	.align		4
.L_4619:
        /*0068*/ 	.byte	0x04, 0x17
        /*006a*/ 	.short	(.L_4621 - .L_4620)
.L_4620:
        /*006c*/ 	.word	0x00000000
        /*0070*/ 	.short	0x000d
        /*0072*/ 	.short	0x0050
        /*0074*/ 	.byte	0x00, 0xf0, 0x11, 0x00


	//----- nvinfo : EIATTR_KPARAM_INFO
	.align		4
.L_4621:
        /*0078*/ 	.byte	0x04, 0x17
        /*007a*/ 	.short	(.L_4623 - .L_4622)
.L_4622:
        /*007c*/ 	.word	0x00000000
        /*0080*/ 	.short	0x000c
        /*0082*/ 	.short	0x004c
        /*0084*/ 	.byte	0x00, 0xf0, 0x11, 0x00


	//----- nvinfo : EIATTR_KPARAM_INFO
	.align		4
.L_4623:
        /*0088*/ 	.byte	0x04, 0x17
        /*008a*/ 	.short	(.L_4625 - .L_4624)
.L_4624:
        /*008c*/ 	.word	0x00000000
        /*0090*/ 	.short	0x000b
        /*0092*/ 	.short	0x0048
        /*0094*/ 	.byte	0x00, 0xf0, 0x11, 0x00


	//----- nvinfo : EIATTR_KPARAM_INFO
	.align		4
.L_4625:
        /*0098*/ 	.byte	0x04, 0x17
        /*009a*/ 	.short	(.L_4627 - .L_4626)
.L_4626:
        /*009c*/ 	.word	0x00000000
        /*00a0*/ 	.short	0x000a
        /*00a2*/ 	.short	0x0040
        /*00a4*/ 	.byte	0x00, 0xf5, 0x21, 0x00


	//----- nvinfo : EIATTR_KPARAM_INFO
	.align		4
.L_4627:
        /*00a8*/ 	.byte	0x04, 0x17
        /*00aa*/ 	.short	(.L_4629 - .L_4628)
.L_4628:
        /*00ac*/ 	.word	0x00000000
        /*00b0*/ 	.short	0x0009
        /*00b2*/ 	.short	0x0038
        /*00b4*/ 	.byte	0x00, 0xf5, 0x21, 0x00


	//----- nvinfo : EIATTR_KPARAM_INFO
	.align		4
.L_4629:
        /*00b8*/ 	.byte	0x04, 0x17
        /*00ba*/ 	.short	(.L_4631 - .L_4630)
.L_4630:
        /*00bc*/ 	.word	0x00000000
        /*00c0*/ 	.short	0x0008
        /*00c2*/ 	.short	0x0034
        /*00c4*/ 	.byte	0x00, 0xf0, 0x11, 0x00


	//----- nvinfo : EIATTR_KPARAM_INFO
	.align		4
.L_4631:
        /*00c8*/ 	.byte	0x04, 0x17
        /*00ca*/ 	.short	(.L_4633 - .L_4632)
.L_4632:
        /*00cc*/ 	.word	0x00000000
        /*00d0*/ 	.short	0x0007
        /*00d2*/ 	.short	0x0030
        /*00d4*/ 	.byte	0x00, 0xf0, 0x11, 0x00


	//----- nvinfo : EIATTR_KPARAM_INFO
	.align		4
.L_4633:
        /*00d8*/ 	.byte	0x04, 0x17
        /*00da*/ 	.short	(.L_4635 - .L_4634)
.L_4634:
        /*00dc*/ 	.word	0x00000000
        /*00e0*/ 	.short	0x0006
        /*00e2*/ 	.short	0x002c
        /*00e4*/ 	.byte	0x00, 0xf0, 0x11, 0x00


	//----- nvinfo : EIATTR_KPARAM_INFO
	.align		4
.L_4635:
        /*00e8*/ 	.byte	0x04, 0x17
        /*00ea*/ 	.short	(.L_4637 - .L_4636)
.L_4636:
        /*00ec*/ 	.word	0x00000000
        /*00f0*/ 	.short	0x0005
        /*00f2*/ 	.short	0x0028
        /*00f4*/ 	.byte	0x00, 0xf0, 0x11, 0x00


	//----- nvinfo : EIATTR_KPARAM_INFO
	.align		4
.L_4637:
        /*00f8*/ 	.byte	0x04, 0x17
        /*00fa*/ 	.short	(.L_4639 - .L_4638)
.L_4638:
        /*00fc*/ 	.word	0x00000000
        /*0100*/ 	.short	0x0004
        /*0102*/ 	.short	0x0020
        /*0104*/ 	.byte	0x00, 0xf5, 0x21, 0x00


	//----- nvinfo : EIATTR_KPARAM_INFO
	.align		4
.L_4639:
        /*0108*/ 	.byte	0x04, 0x17
        /*010a*/ 	.short	(.L_4641 - .L_4640)
.L_4640:
        /*010c*/ 	.word	0x00000000
        /*0110*/ 	.short	0x0003
        /*0112*/ 	.short	0x0018
        /*0114*/ 	.byte	0x00, 0xf5, 0x21, 0x00


	//----- nvinfo : EIATTR_KPARAM_INFO
	.align		4
.L_4641:
        /*0118*/ 	.byte	0x04, 0x17
        /*011a*/ 	.short	(.L_4643 - .L_4642)
.L_4642:
        /*011c*/ 	.word	0x00000000
        /*0120*/ 	.short	0x0002
        /*0122*/ 	.short	0x0010
        /*0124*/ 	.byte	0x00, 0xf5, 0x21, 0x00


	//----- nvinfo : EIATTR_KPARAM_INFO
	.align		4
.L_4643:
        /*0128*/ 	.byte	0x04, 0x17
        /*012a*/ 	.short	(.L_4645 - .L_4644)
.L_4644:
        /*012c*/ 	.word	0x00000000
        /*0130*/ 	.short	0x0001
        /*0132*/ 	.short	0x0008
        /*0134*/ 	.byte	0x00, 0xf5, 0x21, 0x00


	//----- nvinfo : EIATTR_KPARAM_INFO
	.align		4
.L_4645:
        /*0138*/ 	.byte	0x04, 0x17
        /*013a*/ 	.short	(.L_4647 - .L_4646)
.L_4646:
        /*013c*/ 	.word	0x00000000
        /*0140*/ 	.short	0x0000
        /*0142*/ 	.short	0x0000
        /*0144*/ 	.byte	0x00, 0xf5, 0x21, 0x00


	//----- nvinfo : EIATTR_SPARSE_MMA_MASK
	.align		4
.L_4647:
        /*0148*/ 	.byte	0x03, 0x50
        /*014a*/ 	.short	0x0000


	//----- nvinfo : EIATTR_MAXREG_COUNT
	.align		4
        /*014c*/ 	.byte	0x03, 0x1b
        /*014e*/ 	.short	0x00ff


	//----- nvinfo : EIATTR_NUM_BARRIERS
	.align		4
        /*0150*/ 	.byte	0x02, 0x4c
        /*0152*/ 	.byte	0x01
	.zero		1


	//----- nvinfo : EIATTR_MERCURY_ISA_VERSION
	.align		4
        /*0154*/ 	.byte	0x03, 0x5f
        /*0156*/ 	.short	0x0101


	//----- nvinfo : EIATTR_VRC_CTA_INIT_COUNT
	.align		4
        /*0158*/ 	.byte	0x02, 0x4a
	.zero		1
	.zero		1


	//----- nvinfo : EIATTR_EXIT_INSTR_OFFSETS
	.align		4
        /*015c*/ 	.byte	0x04, 0x1c
        /*015e*/ 	.short	(.L_4649 - .L_4648)


	//   ....[0]....
.L_4648:
        /*0160*/ 	.word	0x00000050


	//   ....[1]....
        /*0164*/ 	.word	0x000000a0


	//   ....[2]....
        /*0168*/ 	.word	0x000002c0


	//   ....[3]....
        /*016c*/ 	.word	0x00008d20


	//   ....[4]....
        /*0170*/ 	.word	0x00008da0


	//   ....[5]....
        /*0174*/ 	.word	0x00008de0


	//----- nvinfo : EIATTR_CRS_STACK_SIZE
	.align		4
.L_4649:
        /*0178*/ 	.byte	0x04, 0x1e
        /*017a*/ 	.short	(.L_4651 - .L_4650)
.L_4650:
        /*017c*/ 	.word	0x00000000


	//----- nvinfo : EIATTR_CBANK_PARAM_SIZE
	.align		4
.L_4651:
        /*0180*/ 	.byte	0x03, 0x19
        /*0182*/ 	.short	0x0074


	//----- nvinfo : EIATTR_PARAM_CBANK
	.align		4
        /*0184*/ 	.byte	0x04, 0x0a
        /*0186*/ 	.short	(.L_4653 - .L_4652)
	.align		4
.L_4652:
        /*0188*/ 	.word	index@(.nv.constant0._Z23gemm_half_q_half_kernelILi1ELi172ELb1ELb0ELi32EEvPK6__halfPKjS4_S2_PS0_iiiiPKtS7_iiiiiibS2_i)
        /*018c*/ 	.short	0x0380
        /*018e*/ 	.short	0x0074


	//----- nvinfo : EIATTR_SW_WAR
	.align		4
.L_4653:
        /*0190*/ 	.byte	0x04, 0x36
        /*0192*/ 	.short	(.L_4655 - .L_4654)
.L_4654:
        /*0194*/ 	.word	0x00000008
.L_4655:


//--------------------- .nv.info._Z23gemm_half_q_half_kernelILi1ELi176ELb1ELb0ELi32EEvPK6__halfPKjS4_S2_PS0_iiiiPKtS7_iiiiiibS2_i --------------------------
	.section	.nv.info._Z23gemm_half_q_half_kernelILi1ELi176ELb1ELb0ELi32EEvPK6__halfPKjS4_S2_PS0_iiiiPKtS7_iiiiiibS2_i,"",@"SHT_CUDA_INFO"
	.sectionflags	@""
	.align	4


	//----- nvinfo : EIATTR_CUDA_API_VERSION
	.align		4
        /*0000*/ 	.byte	0x04, 0x37
        /*0002*/ 	.short	(.L_4657 - .L_4656)
.L_4656:
        /*0004*/ 	.word	0x00000082


	//----- nvinfo : EIATTR_KPARAM_INFO
	.align		4
.L_4657:
        /*0008*/ 	.byte	0x04, 0x17
        /*000a*/ 	.short	(.L_4659 - .L_4658)
.L_4658:
        /*000c*/ 	.word	0x00000000
        /*0010*/ 	.short	0x0013
        /*0012*/ 	.short	0x0070
        /*0014*/ 	.byte	0x00, 0xf0, 0x11, 0x00


	//----- nvinfo : EIATTR_KPARAM_INFO
	.align		4
.L_4659:
        /*0018*/ 	.byte	0x04, 0x17
        /*001a*/ 	.short	(.L_4661 - .L_4660)
.L_4660:
        /*001c*/ 	.word	0x00000000
        /*0020*/ 	.short	0x0012
        /*0022*/ 	.short	0x0068
        /*0024*/ 	.byte	0x00, 0xf5, 0x21, 0x00


	//----- nvinfo : EIATTR_KPARAM_INFO
	.align		4
.L_4661:
        /*0028*/ 	.byte	0x04, 0x17
        /*002a*/ 	.short	(.L_4663 - .L_4662)
.L_4662:
        /*002c*/ 	.word	0x00000000
        /*0030*/ 	.short	0x0011
        /*0032*/ 	.short	0x0060
        /*0034*/ 	.byte	0x00, 0xf0, 0x05, 0x00


	//----- nvinfo : EIATTR_KPARAM_INFO
	.align		4
.L_4663:
        /*0038*/ 	.byte	0x04, 0x17
        /*003a*/ 	.short	(.L_4665 - .L_4664)
.L_4664:
        /*003c*/ 	.word	0x00000000
        /*0040*/ 	.short	0x0010
        /*0042*/ 	.short	0x005c
        /*0044*/ 	.byte	0x00, 0xf0, 0x11, 0x00


	//----- nvinfo : EIATTR_KPARAM_INFO
	.align		4
.L_4665:
        /*0048*/ 	.byte	0x04, 0x17
        /*004a*/ 	.short	(.L_4667 - .L_4666)
.L_4666:
        /*004c*/ 	.word	0x00000000
        /*0050*/ 	.short	0x000f
        /*0052*/ 	.short	0x0058
        /*0054*/ 	.byte	0x00, 0xf0, 0x11, 0x00


	//----- nvinfo : EIATTR_KPARAM_INFO
	.align		4
.L_4667:
        /*0058*/ 	.byte	0x04, 0x17
        /*005a*/ 	.short	(.L_4669 - .L_4668)
.L_4668:
        /*005c*/ 	.word	0x00000000
        /*0060*/ 	.short	0x000e
        /*0062*/ 	.short	0x0054
        /*0064*/ 	.byte	0x00, 0xf0, 0x11, 0x00


	//----- nvinfo : EIATTR_KPARAM_INFO
	.align		4
.L_4669:
        /*0068*/ 	.byte	0x04, 0x17
        /*006a*/ 	.short	(.L_4671 - .L_4670)
.L_4670:
        /*006c*/ 	.word	0x00000000
        /*0070*/ 	.short	0x000d
        /*0072*/ 	.short	0x0050
        /*0074*/ 	.byte	0x00, 0xf0, 0x11, 0x00


	//----- nvinfo : EIATTR_KPARAM_INFO
	.align		4
.L_4671:
        /*0078*/ 	.byte	0x04, 0x17
        /*007a*/ 	.short	(.L_4673 - .L_4672)
.L_4672:
        /*007c*/ 	.word	0x00000000
        /*0080*/ 	.short	0x000c
        /*0082*/ 	.short	0x004c
        /*0084*/ 	.byte	0x00, 0xf0, 0x11, 0x00


	//----- nvinfo : EIATTR_KPARAM_INFO
	.align		4
.L_4673:
        /*0088*/ 	.byte	0x04, 0x17
        /*008a*/ 	.short	(.L_4675 - .L_4674)
.L_4674:
        /*008c*/ 	.word	0x00000000
        /*0090*/ 	.short	0x000b
        /*0092*/ 	.short	0x0048
        /*0094*/ 	.byte	0x00, 0xf0, 0x11, 0x00


	//----- nvinfo : EIATTR_KPARAM_INFO
	.align		4
.L_4675:
        /*0098*/ 	.byte	0x04, 0x17
        /*009a*/ 	.short	(.L_4677 - .L_4676)
.L_4676:
        /*009c*/ 	.word	0x00000000
        /*00a0*/ 	.short	0x000a
        /*00a2*/ 	.short	0x0040
        /*00a4*/ 	.byte	0x00, 0xf5, 0x21, 0x00


	//----- nvinfo : EIATTR_KPARAM_INFO
	.align		4
.L_4677:
        /*00a8*/ 	.byte	0x04, 0x17
        /*00aa*/ 	.short	(.L_4679 - .L_4678)
.L_4678:
        /*00ac*/ 	.word	0x00000000
        /*00b0*/ 	.short	0x0009
        /*00b2*/ 	.short	0x0038
        /*00b4*/ 	.byte	0x00, 0xf5, 0x21, 0x00


	//----- nvinfo : EIATTR_KPARAM_INFO
	.align		4
.L_4679:
        /*00b8*/ 	.byte	0x04, 0x17
        /*00ba*/ 	.short	(.L_4681 - .L_4680)
.L_4680:
        /*00bc*/ 	.word	0x00000000
        /*00c0*/ 	.short	0x0008
        /*00c2*/ 	.short	0x0034
        /*00c4*/ 	.byte	0x00, 0xf0, 0x11, 0x00


	//----- nvinfo : EIATTR_KPARAM_INFO
	.align		4
.L_4681:
        /*00c8*/ 	.byte	0x04, 0x17
        /*00ca*/ 	.short	(.L_4683 - .L_4682)
.L_4682:
        /*00cc*/ 	.word	0x00000000
        /*00d0*/ 	.short	0x0007
        /*00d2*/ 	.short	0x0030
        /*00d4*/ 	.byte	0x00, 0xf0, 0x11, 0x00


	//----- nvinfo : EIATTR_KPARAM_INFO
	.align		4
.L_4683:
        /*00d8*/ 	.byte	0x04, 0x17
        /*00da*/ 	.short	(.L_4685 - .L_4684)
.L_4684:
        /*00dc*/ 	.word	0x00000000
        /*00e0*/ 	.short	0x0006
        /*00e2*/ 	.short	0x002c
        /*00e4*/ 	.byte	0x00, 0xf0, 0x11, 0x00


	//----- nvinfo : EIATTR_KPARAM_INFO
	.align		4
.L_4685:
        /*00e8*/ 	.byte	0x04, 0x17
        /*00ea*/ 	.short	(.L_4687 - .L_4686)
.L_4686:
        /*00ec*/ 	.word	0x00000000
        /*00f0*/ 	.short	0x0005
        /*00f2*/ 	.short	0x0028
        /*00f4*/ 	.byte	0x00, 0xf0, 0x11, 0x00


	//----- nvinfo : EIATTR_KPARAM_INFO
	.align		4
.L_4687:
        /*00f8*/ 	.byte	0x04, 0x17
        /*00fa*/ 	.short	(.L_4689 - .L_4688)
.L_4688:
        /*00fc*/ 	.word	0x00000000
        /*0100*/ 	.short	0x0004
        /*0102*/ 	.short	0x0020
        /*0104*/ 	.byte	0x00, 0xf5, 0x21, 0x00


	//----- nvinfo : EIATTR_KPARAM_INFO
	.align		4
.L_4689:
        /*0108*/ 	.byte	0x04, 0x17
        /*010a*/ 	.short	(.L_4691 - .L_4690)
.L_4690:
        /*010c*/ 	.word	0x00000000
        /*0110*/ 	.short	0x0003
        /*0112*/ 	.short	0x0018
        /*0114*/ 	.byte	0x00, 0xf5, 0x21, 0x00


	//----- nvinfo : EIATTR_KPARAM_INFO
	.align		4
.L_4691:
        /*0118*/ 	.byte	0x04, 0x17
        /*011a*/ 	.short	(.L_4693 - .L_4692)
.L_4692:
        /*011c*/ 	.word	0x00000000
        /*0120*/ 	.short	0x0002
        /*0122*/ 	.short	0x0010
        /*0124*/ 	.byte	0x00, 0xf5, 0x21, 0x00


	//----- nvinfo : EIATTR_KPARAM_INFO
	.align		4
.L_4693:
        /*0128*/ 	.byte	0x04, 0x17
        /*012a*/ 	.short	(.L_4695 - .L_4694)
.L_4694:
        /*012c*/ 	.word	0x00000000
        /*0130*/ 	.short	0x0001
        /*0132*/ 	.short	0x0008
        /*0134*/ 	.byte	0x00, 0xf5, 0x21, 0x00


	//----- nvinfo : EIATTR_KPARAM_INFO
	.align		4
.L_4695:
        /*0138*/ 	.byte	0x04, 0x17
        /*013a*/ 	.short	(.L_4697 - .L_4696)
.L_4696:
        /*013c*/ 	.word	0x00000000
        /*0140*/ 	.short	0x0000
        /*0142*/ 	.short	0x0000
        /*0144*/ 	.byte	0x00, 0xf5, 0x21, 0x00


	//----- nvinfo : EIATTR_SPARSE_MMA_MASK
	.align		4
.L_4697:
        /*0148*/ 	.byte	0x03, 0x50
        /*014a*/ 	.short	0x0000


	//----- nvinfo : EIATTR_MAXREG_COUNT
	.align		4
        /*014c*/ 	.byte	0x03, 0x1b
        /*014e*/ 	.short	0x00ff


	//----- nvinfo : EIATTR_NUM_BARRIERS
	.align		4
        /*0150*/ 	.byte	0x02, 0x4c
        /*0152*/ 	.byte	0x01
	.zero		1


	//----- nvinfo : EIATTR_MERCURY_ISA_VERSION
	.align		4
        /*0154*/ 	.byte	0x03, 0x5f
        /*0156*/ 	.short	0x0101


	//----- nvinfo : EIATTR_VRC_CTA_INIT_COUNT
	.align		4
        /*0158*/ 	.byte	0x02, 0x4a
	.zero		1
	.zero		1


	//----- nvinfo : EIATTR_EXIT_INSTR_OFFSETS
	.align		4
        /*015c*/ 	.byte	0x04, 0x1c
        /*015e*/ 	.short	(.L_4699 - .L_4698)


	//   ....[0]....
.L_4698:
        /*0160*/ 	.word	0x00000050


	//   ....[1]....
        /*0164*/ 	.word	0x000000a0


	//   ....[2]....
        /*0168*/ 	.word	0x000002c0


	//   ....[3]....
        /*016c*/ 	.word	0x00006ac0


	//   ....[4]....
        /*0170*/ 	.word	0x00006b40


	//   ....[5]....
        /*0174*/ 	.word	0x00006b80


	//----- nvinfo : EIATTR_CRS_STACK_SIZE
	.align		4
.L_4699:
        /*0178*/ 	.byte	0x04, 0x1e
        /*017a*/ 	.short	(.L_4701 - .L_4700)
.L_4700:
        /*017c*/ 	.word	0x00000000


	//----- nvinfo : EIATTR_CBANK_PARAM_SIZE
	.align		4
.L_4701:
        /*0180*/ 	.byte	0x03, 0x19
        /*0182*/ 	.short	0x0074


	//----- nvinfo : EIATTR_PARAM_CBANK
	.align		4
        /*0184*/ 	.byte	0x04, 0x0a
        /*0186*/ 	.short	(.L_4703 - .L_4702)
	.align		4
.L_4702:
        /*0188*/ 	.word	index@(.nv.constant0._Z23gemm_half_q_half_kernelILi1ELi176ELb1ELb0ELi32EEvPK6__halfPKjS4_S2_PS0_iiiiPKtS7_iiiiiibS2_i)
        /*018c*/ 	.short	0x0380
        /*018e*/ 	.short	0x0074


	//----- nvinfo : EIATTR_SW_WAR
	.align		4
.L_4703:
        /*0190*/ 	.byte	0x04, 0x36
        /*0192*/ 	.short	(.L_4705 - .L_4704)
.L_4704:
        /*0194*/ 	.word	0x00000008
.L_4705:


//--------------------- .nv.info._Z23gemm_half_q_half_kernelILi1ELi152ELb1ELb0ELi32EEvPK6__halfPKjS4_S2_PS0_iiiiPKtS7_iiiiiibS2_i --------------------------
	.section	.nv.info._Z23gemm_half_q_half_kernelILi1ELi152ELb1ELb0ELi32EEvPK6__halfPKjS4_S2_PS0_iiiiPKtS7_iiiiiibS2_i,"",@"SHT_CUDA_INFO"
	.sectionflags	@""
	.align	4


	//----- nvinfo : EIATTR_CUDA_API_VERSION
	.align		4
        /*0000*/ 	.byte	0x04, 0x37
        /*0002*/ 	.short	(.L_4707 - .L_4706)
.L_4706:
        /*0004*/ 	.word	0x00000082


	//----- nvinfo : EIATTR_KPARAM_INFO
	.align		4
.L_4707:
        /*0008*/ 	.byte	0x04, 0x17
        /*000a*/ 	.short	(.L_4709 - .L_4708)
.L_4708:
        /*000c*/ 	.word	0x00000000
        /*0010*/ 	.short	0x0013
        /*0012*/ 	.short	0x0070
        /*0014*/ 	.byte	0x00, 0xf0, 0x11, 0x00


	//----- nvinfo : EIATTR_KPARAM_INFO
	.align		4
.L_4709:
        /*0018*/ 	.byte	0x04, 0x17
        /*001a*/ 	.short	(.L_4711 - .L_4710)
.L_4710:
        /*001c*/ 	.word	0x00000000
        /*0020*/ 	.short	0x0012
        /*0022*/ 	.short	0x0068
        /*0024*/ 	.byte	0x00, 0xf5, 0x21, 0x00


	//----- nvinfo : EIATTR_KPARAM_INFO
	.align		4
.L_4711:
        /*0028*/ 	.byte	0x04, 0x17
        /*002a*/ 	.short	(.L_4713 - .L_4712)
.L_4712:
        /*002c*/ 	.word	0x00000000
        /*0030*/ 	.short	0x0011
        /*0032*/ 	.short	0x0060
        /*0034*/ 	.byte	0x00, 0xf0, 0x05, 0x00


	//----- nvinfo : EIATTR_KPARAM_INFO
	.align		4
.L_4713:
        /*0038*/ 	.byte	0x04, 0x17
        /*003a*/ 	.short	(.L_4715 - .L_4714)
.L_4714:
        /*003c*/ 	.word	0x00000000
        /*0040*/ 	.short	0x0010
        /*0042*/ 	.short	0x005c
        /*0044*/ 	.byte	0x00, 0xf0, 0x11, 0x00


	//----- nvinfo : EIATTR_KPARAM_INFO
	.align		4
.L_4715:
        /*0048*/ 	.byte	0x04, 0x17
        /*004a*/ 	.short	(.L_4717 - .L_4716)
.L_4716:
        /*004c*/ 	.word	0x00000000
        /*0050*/ 	.short	0x000f
        /*0052*/ 	.short	0x0058
        /*0054*/ 	.byte	0x00, 0xf0, 0x11, 0x00


	//----- nvinfo : EIATTR_KPARAM_INFO
	.align		4
.L_4717:
        /*0058*/ 	.byte	0x04, 0x17
        /*005a*/ 	.short	(.L_4719 - .L_4718)
.L_4718:
        /*005c*/ 	.word	0x00000000
        /*0060*/ 	.short	0x000e
        /*0062*/ 	.short	0x0054
        /*0064*/ 	.byte	0x00, 0xf0, 0x11, 0x00


	//----- nvinfo : EIATTR_KPARAM_INFO
	.align		4
.L_4719:
        /*0068*/ 	.byte	0x04, 0x17
        /*006a*/ 	.short	(.L_4721 - .L_4720)
.L_4720:
        /*006c*/ 	.word	0x00000000
        /*0070*/ 	.short	0x000d
        /*0072*/ 	.short	0x0050
        /*0074*/ 	.byte	0x00, 0xf0, 0x11, 0x00


	//----- nvinfo : EIATTR_KPARAM_INFO
	.align		4
.L_4721:
        /*0078*/ 	.byte	0x04, 0x17
        /*007a*/ 	.short	(.L_4723 - .L_4722)
.L_4722:
        /*007c*/ 	.word	0x00000000
        /*0080*/ 	.short	0x000c
        /*0082*/ 	.short	0x004c
        /*0084*/ 	.byte	0x00, 0xf0, 0x11, 0x00


	//----- nvinfo : EIATTR_KPARAM_INFO
	.align		4
.L_4723:
        /*0088*/ 	.byte	0x04, 0x17
        /*008a*/ 	.short	(.L_4725 - .L_4724)
.L_4724:
        /*008c*/ 	.word	0x00000000
        /*0090*/ 	.short	0x000b
        /*0092*/ 	.short	0x0048
        /*0094*/ 	.byte	0x00, 0xf0, 0x11, 0x00


	//----- nvinfo : EIATTR_KPARAM_INFO
	.align		4
.L_4725:
        /*0098*/ 	.byte	0x04, 0x17
        /*009a*/ 	.short	(.L_4727 - .L_4726)
.L_4726:
        /*009c*/ 	.word	0x00000000
        /*00a0*/ 	.short	0x000a
        /*00a2*/ 	.short	0x0040
        /*00a4*/ 	.byte	0x00, 0xf5, 0x21, 0x00


	//----- nvinfo : EIATTR_KPARAM_INFO
	.align		4
.L_4727:
        /*00a8*/ 	.byte	0x04, 0x17
        /*00aa*/ 	.short	(.L_4729 - .L_4728)
.L_4728:
        /*00ac*/ 	.word	0x00000000
        /*00b0*/ 	.short	0x0009
        /*00b2*/ 	.short	0x0038
        /*00b4*/ 	.byte	0x00, 0xf5, 0x21, 0x00


	//----- nvinfo : EIATTR_KPARAM_INFO
	.align		4
.L_4729:
        /*00b8*/ 	.byte	0x04, 0x17
        /*00ba*/ 	.short	(.L_4731 - .L_4730)
.L_4730:
        /*00bc*/ 	.word	0x00000000
        /*00c0*/ 	.short	0x0008
        /*00c2*/ 	.short	0x0034
        /*00c4*/ 	.byte	0x00, 0xf0, 0x11, 0x00


	//----- nvinfo : EIATTR_KPARAM_INFO
	.align		4
.L_4731:
        /*00c8*/ 	.byte	0x04, 0x17
        /*00ca*/ 	.short	(.L_4733 - .L_4732)
.L_4732:
        /*00cc*/ 	.word	0x00000000
        /*00d0*/ 	.short	0x0007
        /*00d2*/ 	.short	0x0030
        /*00d4*/ 	.byte	0x00, 0xf0, 0x11, 0x00


	//----- nvinfo : EIATTR_KPARAM_INFO
	.align		4
.L_4733:
        /*00d8*/ 	.byte	0x04, 0x17
        /*00da*/ 	.short	(.L_4735 - .L_4734)
.L_4734:
        /*00dc*/ 	.word	0x00000000
        /*00e0*/ 	.short	0x0006
        /*00e2*/ 	.short	0x002c
        /*00e4*/ 	.byte	0x00, 0xf0, 0x11, 0x00


	//----- nvinfo : EIATTR_KPARAM_INFO
	.align		4
.L_4735:
        /*00e8*/ 	.byte	0x04, 0x17
        /*00ea*/ 	.short	(.L_4737 - .L_4736)
.L_4736:
        /*00ec*/ 	.word	0x00000000
        /*00f0*/ 	.short	0x0005
        /*00f2*/ 	.short	0x0028
        /*00f4*/ 	.byte	0x00, 0xf0, 0x11, 0x00


	//----- nvinfo : EIATTR_KPARAM_INFO
	.align		4
.L_4737:
        /*00f8*/ 	.byte	0x04, 0x17
        /*00fa*/ 	.short	(.L_4739 - .L_4738)
.L_4738:
        /*00fc*/ 	.word	0x00000000
        /*0100*/ 	.short	0x0004
        /*0102*/ 	.short	0x0020
        /*0104*/ 	.byte	0x00, 0xf5, 0x21, 0x00


	//----- nvinfo : EIATTR_KPARAM_INFO
	.align		4
.L_4739:
        /*0108*/ 	.byte	0x04, 0x17
        /*010a*/ 	.short	(.L_4741 - .L_4740)
.L_4740:
        /*010c*/ 	.word	0x00000000
        /*0110*/ 	.short	0x0003
        /*0112*/ 	.short	0x0018
        /*0114*/ 	.byte	0x00, 0xf5, 0x21, 0x00


	//----- nvinfo : EIATTR_KPARAM_INFO
	.align		4
.L_4741:
        /*0118*/ 	.byte	0x04, 0x17
        /*011a*/ 	.short	(.L_4743 - .L_4742)
.L_4742:
        /*011c*/ 	.word	0x00000000
        /*0120*/ 	.short	0x0002
        /*0122*/ 	.short	0x0010
        /*0124*/ 	.byte	0x00, 0xf5, 0x21, 0x00


	//----- nvinfo : EIATTR_KPARAM_INFO
	.align		4
.L_4743:
        /*0128*/ 	.byte	0x04, 0x17
        /*012a*/ 	.short	(.L_4745 - .L_4744)
.L_4744:
        /*012c*/ 	.word	0x00000000
        /*0130*/ 	.short	0x0001
        /*0132*/ 	.short	0x0008
        /*0134*/ 	.byte	0x00, 0xf5, 0x21, 0x00


	//----- nvinfo : EIATTR_KPARAM_INFO
	.align		4
.L_4745:
        /*0138*/ 	.byte	0x04, 0x17
        /*013a*/ 	.short	(.L_4747 - .L_4746)
.L_4746:
        /*013c*/ 	.word	0x00000000
        /*0140*/ 	.short	0x0000
        /*0142*/ 	.short	0x0000
        /*0144*/ 	.byte	0x00, 0xf5, 0x21, 0x00


	//----- nvinfo : EIATTR_SPARSE_MMA_MASK
	.align		4
.L_4747:
        /*0148*/ 	.byte	0x03, 0x50
        /*014a*/ 	.short	0x0000


	//----- nvinfo : EIATTR_MAXREG_COUNT
	.align		4
        /*014c*/ 	.byte	0x03, 0x1b
        /*014e*/ 	.short	0x00ff


	//----- nvinfo : EIATTR_NUM_BARRIERS
	.align		4
        /*0150*/ 	.byte	0x02, 0x4c
        /*0152*/ 	.byte	0x01
	.zero		1


	//----- nvinfo : EIATTR_MERCURY_ISA_VERSION
	.align		4
        /*0154*/ 	.byte	0x03, 0x5f
        /*0156*/ 	.short	0x0101


	//----- nvinfo : EIATTR_VRC_CTA_INIT_COUNT
	.align		4
        /*0158*/ 	.byte	0x02, 0x4a
	.zero		1
	.zero		1


	//----- nvinfo : EIATTR_EXIT_INSTR_OFFSETS
	.align		4
        /*015c*/ 	.byte	0x04, 0x1c
        /*015e*/ 	.short	(.L_4749 - .L_4748)


	//   ....[0]....
.L_4748:
        /*0160*/ 	.word	0x00000050


	//   ....[1]....
        /*0164*/ 	.word	0x000000a0


	//   ....[2]....
        /*0168*/ 	.word	0x000002c0


	//   ....[3]....
        /*016c*/ 	.word	0x00007760


	//   ....[4]....
        /*0170*/ 	.word	0x000077e0


	//   ....[5]....
        /*0174*/ 	.word	0x00007820


	//----- nvinfo : EIATTR_CRS_STACK_SIZE
	.align		4
.L_4749:
        /*0178*/ 	.byte	0x04, 0x1e
        /*017a*/ 	.short	(.L_4751 - .L_4750)
.L_4750:
        /*017c*/ 	.word	0x00000000


	//----- nvinfo : EIATTR_CBANK_PARAM_SIZE
	.align		4
.L_4751:
        /*0180*/ 	.byte	0x03, 0x19
        /*0182*/ 	.short	0x0074


	//----- nvinfo : EIATTR_PARAM_CBANK
	.align		4
        /*0184*/ 	.byte	0x04, 0x0a
        /*0186*/ 	.short	(.L_4753 - .L_4752)
	.align		4
.L_4752:
        /*0188*/ 	.word	index@(.nv.constant0._Z23gemm_half_q_half_kernelILi1ELi152ELb1ELb0ELi32EEvPK6__halfPKjS4_S2_PS0_iiiiPKtS7_iiiiiibS2_i)
        /*018c*/ 	.short	0x0380
        /*018e*/ 	.short	0x0074


	//----- nvinfo : EIATTR_SW_WAR
	.align		4
.L_4753:
        /*0190*/ 	.byte	0x04, 0x36
        /*0192*/ 	.short	(.L_4755 - .L_4754)
.L_4754:
        /*0194*/ 	.word	0x00000008
.L_4755:


//--------------------- .nv.info._Z23gemm_half_q_half_kernelILi1ELi140ELb1ELb0ELi32EEvPK6__halfPKjS4_S2_PS0_iiiiPKtS7_iiiiiibS2_i --------------------------
	.section	.nv.info._Z23gemm_half_q_half_kernelILi1ELi140ELb1ELb0ELi32EEvPK6__halfPKjS4_S2_PS0_iiiiPKtS7_iiiiiibS2_i,"",@"SHT_CUDA_INFO"
	.sectionflags	@""
	.align	4


	//----- nvinfo : EIATTR_CUDA_API_VERSION
	.align		4
        /*0000*/ 	.byte	0x04, 0x37
        /*0002*/ 	.short	(.L_4757 - .L_4756)
.L_4756:
        /*0004*/ 	.word	0x00000082


	//----- nvinfo : EIATTR_KPARAM_INFO
	.align		4
.L_4757:
        /*0008*/ 	.byte	0x04, 0x17
        /*000a*/ 	.short	(.L_4759 - .L_4758)
.L_4758:
        /*000c*/ 	.word	0x00000000
        /*0010*/ 	.short	0x0013
        /*0012*/ 	.short	0x0070
        /*0014*/ 	.byte	0x00, 0xf0, 0x11, 0x00


	//----- nvinfo : EIATTR_KPARAM_INFO
	.align		4
.L_4759:
        /*0018*/ 	.byte	0x04, 0x17
        /*001a*/ 	.short	(.L_4761 - .L_4760)
.L_4760:
        /*001c*/ 	.word	0x00000000
        /*0020*/ 	.short	0x0012
        /*0022*/ 	.short	0x0068
        /*0024*/ 	.byte	0x00, 0xf5, 0x21, 0x00


	//----- nvinfo : EIATTR_KPARAM_INFO
	.align		4
.L_4761:
        /*0028*/ 	.byte	0x04, 0x17
        /*002a*/ 	.short	(.L_4763 - .L_4762)
.L_4762:
        /*002c*/ 	.word	0x00000000
        /*0030*/ 	.short	0x0011
        /*0032*/ 	.short	0x0060
        /*0034*/ 	.byte	0x00, 0xf0, 0x05, 0x00


	//----- nvinfo : EIATTR_KPARAM_INFO
	.align		4
.L_4763:
        /*0038*/ 	.byte	0x04, 0x17
        /*003a*/ 	.short	(.L_4765 - .L_4764)
.L_4764:
        /*003c*/ 	.word	0x00000000
        /*0040*/ 	.short	0x0010
        /*0042*/ 	.short	0x005c
        /*0044*/ 	.byte	0x00, 0xf0, 0x11, 0x00


	//----- nvinfo : EIATTR_KPARAM_INFO
	.align		4
.L_4765:
        /*0048*/ 	.byte	0x04, 0x17
        /*004a*/ 	.short	(.L_4767 - .L_4766)
.L_4766:
        /*004c*/ 	.word	0x00000000
        /*0050*/ 	.short	0x000f
        /*0052*/ 	.short	0x0058
        /*0054*/ 	.byte	0x00, 0xf0, 0x11, 0x00


	//----- nvinfo : EIATTR_KPARAM_INFO
	.align		4
.L_4767:
        /*0058*/ 	.byte	0x04, 0x17
        /*005a*/ 	.short	(.L_4769 - .L_4768)
.L_4768:
        /*005c*/ 	.word	0x00000000
        /*0060*/ 	.short	0x000e
        /*0062*/ 	.short	0x0054
        /*0064*/ 	.byte	0x00, 0xf0, 0x11, 0x00


	//----- nvinfo : EIATTR_KPARAM_INFO
	.align		4
.L_4769:
        /*0068*/ 	.byte	0x04, 0x17
        /*006a*/ 	.short	(.L_4771 - .L_4770)
.L_4770:
        /*006c*/ 	.word	0x00000000
        /*0070*/ 	.short	0x000d
        /*0072*/ 	.short	0x0050
        /*0074*/ 	.byte	0x00, 0xf0, 0x11, 0x00


	//----- nvinfo : EIATTR_KPARAM_INFO
	.align		4
.L_4771:
        /*0078*/ 	.byte	0x04, 0x17
        /*007a*/ 	.short	(.L_4773 - .L_4772)
.L_4772:
        /*007c*/ 	.word	0x00000000
        /*0080*/ 	.short	0x000c
        /*0082*/ 	.short	0x004c
        /*0084*/ 	.byte	0x00, 0xf0, 0x11, 0x00


	//----- nvinfo : EIATTR_KPARAM_INFO
	.align		4
.L_4773:
        /*0088*/ 	.byte	0x04, 0x17
        /*008a*/ 	.short	(.L_4775 - .L_4774)
.L_4774:
        /*008c*/ 	.word	0x00000000
        /*0090*/ 	.short	0x000b
        /*0092*/ 	.short	0x0048
        /*0094*/ 	.byte	0x00, 0xf0, 0x11, 0x00


	//----- nvinfo : EIATTR_KPARAM_INFO
	.align		4
.L_4775:
        /*0098*/ 	.byte	0x04, 0x17
        /*009a*/ 	.short	(.L_4777 - .L_4776)
.L_4776:
        /*009c*/ 	.word	0x00000000
        /*00a0*/ 	.short	0x000a
        /*00a2*/ 	.short	0x0040
        /*00a4*/ 	.byte	0x00, 0xf5, 0x21, 0x00


	//----- nvinfo : EIATTR_KPARAM_INFO
	.align		4
.L_4777:
        /*00a8*/ 	.byte	0x04, 0x17
        /*00aa*/ 	.short	(.L_4779 - .L_4778)
.L_4778:
        /*00ac*/ 	.word	0x00000000
        /*00b0*/ 	.short	0x0009
        /*00b2*/ 	.short	0x0038
        /*00b4*/ 	.byte	0x00, 0xf5, 0x21, 0x00


	//----- nvinfo : EIATTR_KPARAM_INFO
	.align		4
.L_4779:
        /*00b8*/ 	.byte	0x04, 0x17
        /*00ba*/ 	.short	(.L_4781 - .L_4780)
.L_4780:
        /*00bc*/ 	.word	0x00000000
        /*00c0*/ 	.short	0x0008
        /*00c2*/ 	.short	0x0034
        /*00c4*/ 	.byte	0x00, 0xf0, 0x11, 0x00


	//----- nvinfo : EIATTR_KPARAM_INFO
	.align		4
.L_4781:
        /*00c8*/ 	.byte	0x04, 0x17
        /*00ca*/ 	.short	(.L_4783 - .L_4782)
.L_4782:
        /*00cc*/ 	.word	0x00000000
        /*00d0*/ 	.short	0x0007
        /*00d2*/ 	.short	0x0030
        /*00d4*/ 	.byte	0x00, 0xf0, 0x11, 0x00


	//----- nvinfo : EIATTR_KPARAM_INFO
	.align		4
.L_4783:
        /*00d8*/ 	.byte	0x04, 0x17
        /*00da*/ 	.short	(.L_4785 - .L_4784)
.L_4784:
        /*00dc*/ 	.word	0x00000000
        /*00e0*/ 	.short	0x0006
        /*00e2*/ 	.short	0x002c
        /*00e4*/ 	.byte	0x00, 0xf0, 0x11, 0x00


	//----- nvinfo : EIATTR_KPARAM_INFO
	.align		4
.L_4785:
        /*00e8*/ 	.byte	0x04, 0x17
        /*00ea*/ 	.short	(.L_4787 - .L_4786)
.L_4786:
        /*00ec*/ 	.word	0x00000000
        /*00f0*/ 	.short	0x0005
        /*00f2*/ 	.short	0x0028
        /*00f4*/ 	.byte	0x00, 0xf0, 0x11, 0x00


	//----- nvinfo : EIATTR_KPARAM_INFO
	.align		4
.L_4787:
        /*00f8*/ 	.byte	0x04, 0x17
        /*00fa*/ 	.short	(.L_4789 - .L_4788)
.L_4788:
        /*00fc*/ 	.word	0x00000000
        /*0100*/ 	.short	0x0004
        /*0102*/ 	.short	0x0020
        /*0104*/ 	.byte	0x00, 0xf5, 0x21, 0x00


	//----- nvinfo : EIATTR_KPARAM_INFO
	.align		4
.L_4789:
        /*0108*/ 	.byte	0x04, 0x17
        /*010a*/ 	.short	(.L_4791 - .L_4790)
.L_4790:
        /*010c*/ 	.word	0x00000000
        /*0110*/ 	.short	0x0003
        /*0112*/ 	.short	0x0018
        /*0114*/ 	.byte	0x00, 0xf5, 0x21, 0x00


	//----- nvinfo : EIATTR_KPARAM_INFO
	.align		4
.L_4791:
        /*0118*/ 	.byte	0x04, 0x17
        /*011a*/ 	.short	(.L_4793 - .L_4792)
.L_4792:
        /*011c*/ 	.word	0x00000000
        /*0120*/ 	.short	0x0002
        /*0122*/ 	.short	0x0010
        /*0124*/ 	.byte	0x00, 0xf5, 0x21, 0x00


	//----- nvinfo : EIATTR_KPARAM_INFO
	.align		4
.L_4793:
        /*0128*/ 	.byte	0x04, 0x17
        /*012a*/ 	.short	(.L_4795 - .L_4794)
.L_4794:
        /*012c*/ 	.word	0x00000000
        /*0130*/ 	.short	0x0001
        /*0132*/ 	.short	0x0008
        /*0134*/ 	.byte	0x00, 0xf5, 0x21, 0x00


	//----- nvinfo : EIATTR_KPARAM_INFO
	.align		4
.L_4795:
        /*0138*/ 	.byte	0x04, 0x17
        /*013a*/ 	.short	(.L_4797 - .L_4796)
.L_4796:
        /*013c*/ 	.word	0x00000000
        /*0140*/ 	.short	0x0000
        /*0142*/ 	.short	0x0000
        /*0144*/ 	.byte	0x00, 0xf5, 0x21, 0x00


	//----- nvinfo : EIATTR_SPARSE_MMA_MASK
	.align		4
.L_4797:
        /*0148*/ 	.byte	0x03, 0x50
        /*014a*/ 	.short	0x0000


	//----- nvinfo : EIATTR_MAXREG_COUNT
	.align		4
        /*014c*/ 	.byte	0x03, 0x1b
        /*014e*/ 	.short	0x00ff


	//----- nvinfo : EIATTR_NUM_BARRIERS
	.align		4
        /*0150*/ 	.byte	0x02, 0x4c
        /*0152*/ 	.byte	0x01
	.zero		1


	//----- nvinfo : EIATTR_MERCURY_ISA_VERSION
	.align		4
        /*0154*/ 	.byte	0x03, 0x5f
        /*0156*/ 	.short	0x0101


	//----- nvinfo : EIATTR_VRC_CTA_INIT_COUNT
	.align		4
        /*0158*/ 	.byte	0x02, 0x4a
	.zero		1
	.zero		1


	//----- nvinfo : EIATTR_EXIT_INSTR_OFFSETS
	.align		4
        /*015c*/ 	.byte	0x04, 0x1c
        /*015e*/ 	.short	(.L_4799 - .L_4798)


	//   ....[0]....
.L_4798:
        /*0160*/ 	.word	0x00000050


	//   ....[1]....
        /*0164*/ 	.word	0x000000a0


	//   ....[2]....
        /*0168*/ 	.word	0x000002c0


	//   ....[3]....
        /*016c*/ 	.word	0x00007600


	//   ....[4]....
        /*0170*/ 	.word	0x00007680


	//   ....[5]....
        /*0174*/ 	.word	0x000076c0


	//----- nvinfo : EIATTR_CRS_STACK_SIZE
	.align		4
.L_4799:
        /*0178*/ 	.byte	0x04, 0x1e
        /*017a*/ 	.short	(.L_4801 - .L_4800)
.L_4800:
        /*017c*/ 	.word	0x00000000


	//----- nvinfo : EIATTR_CBANK_PARAM_SIZE
	.align		4
.L_4801:
        /*0180*/ 	.byte	0x03, 0x19
        /*0182*/ 	.short	0x0074


	//----- nvinfo : EIATTR_PARAM_CBANK
	.align		4
        /*0184*/ 	.byte	0x04, 0x0a
        /*0186*/ 	.short	(.L_4803 - .L_4802)
	.align		4
.L_4802:
        /*0188*/ 	.word	index@(.nv.constant0._Z23gemm_half_q_half_kernelILi1ELi140ELb1ELb0ELi32EEvPK6__halfPKjS4_S2_PS0_iiiiPKtS7_iiiiiibS2_i)
        /*018c*/ 	.short	0x0380
        /*018e*/ 	.short	0x0074


	//----- nvinfo : EIATTR_SW_WAR
	.align		4
.L_4803:
        /*0190*/ 	.byte	0x04, 0x36
        /*0192*/ 	.short	(.L_4805 - .L_4804)
.L_4804:
        /*0194*/ 	.word	0x00000008
.L_4805:


//--------------------- .nv.info._Z23gemm_half_q_half_kernelILi1ELi20ELb1ELb0ELi32EEvPK6__halfPKjS4_S2_PS0_iiiiPKtS7_iiiiiibS2_i --------------------------
	.section	.nv.info._Z23gemm_half_q_half_kernelILi1ELi20ELb1ELb0ELi32EEvPK6__halfPKjS4_S2_PS0_iiiiPKtS7_iiiiiibS2_i,"",@"SHT_CUDA_INFO"
	.sectionflags	@""
	.align	4


	//----- nvinfo : EIATTR_CUDA_API_VERSION
	.align		4
        /*0000*/ 	.byte	0x04, 0x37
        /*0002*/ 	.short	(.L_4807 - .L_4806)
.L_4806:
        /*0004*/ 	.word	0x00000082


	//----- nvinfo : EIATTR_KPARAM_INFO
	.align		4
.L_4807:
        /*0008*/ 	.byte	0x04, 0x17
        /*000a*/ 	.short	(.L_4809 - .L_4808)
.L_4808:
        /*000c*/ 	.word	0x00000000
        /*0010*/ 	.short	0x0013
        /*0012*/ 	.short	0x0070
        /*0014*/ 	.byte	0x00, 0xf0, 0x11, 0x00


	//----- nvinfo : EIATTR_KPARAM_INFO
	.align		4
.L_4809:
        /*0018*/ 	.byte	0x04, 0x17
        /*001a*/ 	.short	(.L_4811 - .L_4810)
.L_4810:
        /*001c*/ 	.word	0x00000000
        /*0020*/ 	.short	0x0012
        /*0022*/ 	.short	0x0068
        /*0024*/ 	.byte	0x00, 0xf5, 0x21, 0x00


	//----- nvinfo : EIATTR_KPARAM_INFO
	.align		4
.L_4811:
        /*0028*/ 	.byte	0x04, 0x17
        /*002a*/ 	.short	(.L_4813 - .L_4812)
.L_4812:
        /*002c*/ 	.word	0x00000000
        /*0030*/ 	.short	0x0011
        /*0032*/ 	.short	0x0060
        /*0034*/ 	.byte	0x00, 0xf0, 0x05, 0x00


	//----- nvinfo : EIATTR_KPARAM_INFO
	.align		4
.L_4813:
        /*0038*/ 	.byte	0x04, 0x17
        /*003a*/ 	.short	(.L_4815 - .L_4814)
.L_4814:
        /*003c*/ 	.word	0x00000000
        /*0040*/ 	.short	0x0010
        /*0042*/ 	.short	0x005c
        /*0044*/ 	.byte	0x00, 0xf0, 0x11, 0x00


	//----- nvinfo : EIATTR_KPARAM_INFO
	.align		4
.L_4815:
        /*0048*/ 	.byte	0x04, 0x17
        /*004a*/ 	.short	(.L_4817 - .L_4816)
.L_4816:
        /*004c*/ 	.word	0x00000000
        /*0050*/ 	.short	0x000f
        /*0052*/ 	.short	0x0058
        /*0054*/ 	.byte	0x00, 0xf0, 0x11, 0x00


	//----- nvinfo : EIATTR_KPARAM_INFO
	.align		4
.L_4817:
        /*0058*/ 	.byte	0x04, 0x17
        /*005a*/ 	.short	(.L_4819 - .L_4818)
.L_4818:
        /*005c*/ 	.word	0x00000000
        /*0060*/ 	.short	0x000e
        /*0062*/ 	.short	0x0054
        /*0064*/ 	.byte	0x00, 0xf0, 0x11, 0x00


	//----- nvinfo : EIATTR_KPARAM_INFO
	.align		4
.L_4819:
        /*0068*/ 	.byte	0x04, 0x17
        /*006a*/ 	.short	(.L_4821 - .L_4820)
.L_4820:
        /*006c*/ 	.word	0x00000000
        /*0070*/ 	.short	0x000d
        /*0072*/ 	.short	0x0050
        /*0074*/ 	.byte	0x00, 0xf0, 0x11, 0x00


	//----- nvinfo : EIATTR_KPARAM_INFO
	.align		4
.L_4821:
        /*0078*/ 	.byte	0x04, 0x17
        /*007a*/ 	.short	(.L_4823 - .L_4822)
.L_4822:
        /*007c*/ 	.word	0x00000000
        /*0080*/ 	.short	0x000c
        /*0082*/ 	.short	0x004c
        /*0084*/ 	.byte	0x00, 0xf0, 0x11, 0x00


	//----- nvinfo : EIATTR_KPARAM_INFO
	.align		4
.L_4823:
        /*0088*/ 	.byte	0x04, 0x17
        /*008a*/ 	.short	(.L_4825 - .L_4824)
.L_4824:
        /*008c*/ 	.word	0x00000000
        /*0090*/ 	.short	0x000b
        /*0092*/ 	.short	0x0048
        /*0094*/ 	.byte	0x00, 0xf0, 0x11, 0x00


	//----- nvinfo : EIATTR_KPARAM_INFO
	.align		4
.L_4825:
        /*0098*/ 	.byte	0x04, 0x17
        /*009a*/ 	.short	(.L_4827 - .L_4826)
.L_4826:
        /*009c*/ 	.word	0x00000000
        /*00a0*/ 	.short	0x000a
        /*00a2*/ 	.short	0x0040
        /*00a4*/ 	.byte	0x00, 0xf5, 0x21, 0x00


	//----- nvinfo : EIATTR_KPARAM_INFO
	.align		4
.L_4827:
        /*00a8*/ 	.byte	0x04, 0x17
        /*00aa*/ 	.short	(.L_4829 - .L_4828)
.L_4828:
        /*00ac*/ 	.word	0x00000000
        /*00b0*/ 	.short	0x0009
        /*00b2*/ 	.short	0x0038
        /*00b4*/ 	.byte	0x00, 0xf5, 0x21, 0x00


	//----- nvinfo : EIATTR_KPARAM_INFO
	.align		4
.L_4829:
        /*00b8*/ 	.byte	0x04, 0x17
        /*00ba*/ 	.short	(.L_4831 - .L_4830)
.L_4830:
        /*00bc*/ 	.word	0x00000000
        /*00c0*/ 	.short	0x0008
        /*00c2*/ 	.short	0x0034
        /*00c4*/ 	.byte	0x00, 0xf0, 0x11, 0x00


	//----- nvinfo : EIATTR_KPARAM_INFO
	.align		4
.L_4831:
        /*00c8*/ 	.byte	0x04, 0x17
        /*00ca*/ 	.short	(.L_4833 - .L_4832)
.L_4832:
        /*00cc*/ 	.word	0x00000000
        /*00d0*/ 	.short	0x0007
        /*00d2*/ 	.short	0x0030
        /*00d4*/ 	.byte	0x00, 0xf0, 0x11, 0x00


	//----- nvinfo : EIATTR_KPARAM_INFO
	.align		4
.L_4833:
        /*00d8*/ 	.byte	0x04, 0x17
        /*00da*/ 	.short	(.L_4835 - .L_4834)
.L_4834:
        /*00dc*/ 	.word	0x00000000
        /*00e0*/ 	.short	0x0006
        /*00e2*/ 	.short	0x002c
        /*00e4*/ 	.byte	0x00, 0xf0, 0x11, 0x00


	//----- nvinfo : EIATTR_KPARAM_INFO
	.align		4
.L_4835:
        /*00e8*/ 	.byte	0x04, 0x17
        /*00ea*/ 	.short	(.L_4837 - .L_4836)
.L_4836:
        /*00ec*/ 	.word	0x00000000
        /*00f0*/ 	.short	0x0005
        /*00f2*/ 	.short	0x0028
        /*00f4*/ 	.byte	0x00, 0xf0, 0x11, 0x00


	//----- nvinfo : EIATTR_KPARAM_INFO
	.align		4
.L_4837:
        /*00f8*/ 	.byte	0x04, 0x17
        /*00fa*/ 	.short	(.L_4839 - .L_4838)
.L_4838:
        /*00fc*/ 	.word	0x00000000
        /*0100*/ 	.short	0x0004
        /*0102*/ 	.short	0x0020
        /*0104*/ 	.byte	0x00, 0xf5, 0x21, 0x00


	//----- nvinfo : EIATTR_KPARAM_INFO
	.align		4
.L_4839:
        /*0108*/ 	.byte	0x04, 0x17
        /*010a*/ 	.short	(.L_4841 - .L_4840)
.L_4840:
        /*010c*/ 	.word	0x00000000
        /*0110*/ 	.short	0x0003
        /*0112*/ 	.short	0x0018
        /*0114*/ 	.byte	0x00, 0xf5, 0x21, 0x00


	//----- nvinfo : EIATTR_KPARAM_INFO
	.align		4
.L_4841:
        /*0118*/ 	.byte	0x04, 0x17
        /*011a*/ 	.short	(.L_4843 - .L_4842)
.L_4842:
        /*011c*/ 	.word	0x00000000
        /*0120*/ 	.short	0x0002
        /*0122*/ 	.short	0x0010
        /*0124*/ 	.byte	0x00, 0xf5, 0x21, 0x00


	//----- nvinfo : EIATTR_KPARAM_INFO
	.align		4
.L_4843:
        /*0128*/ 	.byte	0x04, 0x17
        /*012a*/ 	.short	(.L_4845 - .L_4844)
.L_4844:
        /*012c*/ 	.word	0x00000000
        /*0130*/ 	.short	0x0001
        /*0132*/ 	.short	0x0008
        /*0134*/ 	.byte	0x00, 0xf5, 0x21, 0x00


	//----- nvinfo : EIATTR_KPARAM_INFO
	.align		4
.L_4845:
        /*0138*/ 	.byte	0x04, 0x17
        /*013a*/ 	.short	(.L_4847 - .L_4846)
.L_4846:
        /*013c*/ 	.word	0x00000000
        /*0140*/ 	.short	0x0000
        /*0142*/ 	.short	0x0000
        /*0144*/ 	.byte	0x00, 0xf5, 0x21, 0x00


	//----- nvinfo : EIATTR_SPARSE_MMA_MASK
	.align		4
.L_4847:
        /*0148*/ 	.byte	0x03, 0x50
        /*014a*/ 	.short	0x0000


	//----- nvinfo : EIATTR_MAXREG_COUNT
	.align		4
        /*014c*/ 	.byte	0x03, 0x1b
        /*014e*/ 	.short	0x00ff


	//----- nvinfo : EIATTR_NUM_BARRIERS
	.align		4
        /*0150*/ 	.byte	0x02, 0x4c
        /*0152*/ 	.byte	0x01
	.zero		1


	//----- nvinfo : EIATTR_MERCURY_ISA_VERSION
	.align		4
        /*0154*/ 	.byte	0x03, 0x5f
        /*0156*/ 	.short	0x0101


	//----- nvinfo : EIATTR_VRC_CTA_INIT_COUNT
	.align		4
        /*0158*/ 	.byte	0x02, 0x4a
	.zero		1
	.zero		1


	//----- nvinfo : EIATTR_EXIT_INSTR_OFFSETS
	.align		4
        /*015c*/ 	.byte	0x04, 0x1c
        /*015e*/ 	.short	(.L_4849 - .L_4848)


	//   ....[0]....
.L_4848:
        /*0160*/ 	.word	0x00000050


	//   ....[1]....
        /*0164*/ 	.word	0x000000a0


	//   ....[2]....
        /*0168*/ 	.word	0x000002b0


	//   ....[3]....
        /*016c*/ 	.word	0x00003610


	//   ....[4]....
        /*0170*/ 	.word	0x00003690


	//   ....[5]....
        /*0174*/ 	.word	0x000036d0


	//----- nvinfo : EIATTR_CRS_STACK_SIZE
	.align		4
.L_4849:
        /*0178*/ 	.byte	0x04, 0x1e
        /*017a*/ 	.short	(.L_4851 - .L_4850)
.L_4850:
        /*017c*/ 	.word	0x00000000


	//----- nvinfo : EIATTR_CBANK_PARAM_SIZE
	.align		4
.L_4851:
        /*0180*/ 	.byte	0x03, 0x19
        /*0182*/ 	.short	0x0074


	//----- nvinfo : EIATTR_PARAM_CBANK
	.align		4
        /*0184*/ 	.byte	0x04, 0x0a
        /*0186*/ 	.short	(.L_4853 - .L_4852)
	.align		4
.L_4852:
        /*0188*/ 	.word	index@(.nv.constant0._Z23gemm_half_q_half_kernelILi1ELi20ELb1ELb0ELi32EEvPK6__halfPKjS4_S2_PS0_iiiiPKtS7_iiiiiibS2_i)
        /*018c*/ 	.short	0x0380
        /*018e*/ 	.short	0x0074


	//----- nvinfo : EIATTR_SW_WAR
	.align		4
.L_4853:
        /*0190*/ 	.byte	0x04, 0x36
        /*0192*/ 	.short	(.L_4855 - .L_4854)
.L_4854:
        /*0194*/ 	.word	0x00000008
.L_4855:


//--------------------- .nv.info._Z23gemm_half_q_half_kernelILi1ELi38ELb1ELb0ELi32EEvPK6__halfPKjS4_S2_PS0_iiiiPKtS7_iiiiiibS2_i --------------------------
	.section	.nv.info._Z23gemm_half_q_half_kernelILi1ELi38ELb1ELb0ELi32EEvPK6__halfPKjS4_S2_PS0_iiiiPKtS7_iiiiiibS2_i,"",@"SHT_CUDA_INFO"
	.sectionflags	@""
	.align	4


	//----- nvinfo : EIATTR_CUDA_API_VERSION
	.align		4
        /*0000*/ 	.byte	0x04, 0x37
        /*0002*/ 	.short	(.L_4857 - .L_4856)
.L_4856:
        /*0004*/ 	.word	0x00000082


	//----- nvinfo : EIATTR_KPARAM_INFO
	.align		4
.L_4857:
        /*0008*/ 	.byte	0x04, 0x17
        /*000a*/ 	.short	(.L_4859 - .L_4858)
.L_4858:
        /*000c*/ 	.word	0x00000000
        /*0010*/ 	.short	0x0013
        /*0012*/ 	.short	0x0070
        /*0014*/ 	.byte	0x00, 0xf0, 0x11, 0x00


	//----- nvinfo : EIATTR_KPARAM_INFO
	.align		4
.L_4859:
        /*0018*/ 	.byte	0x04, 0x17
        /*001a*/ 	.short	(.L_4861 - .L_4860)
.L_4860:
        /*001c*/ 	.word	0x00000000
        /*0020*/ 	.short	0x0012
        /*0022*/ 	.short	0x0068
        /*0024*/ 	.byte	0x00, 0xf5, 0x21, 0x00


	//----- nvinfo : EIATTR_KPARAM_INFO
	.align		4
.L_4861:
        /*0028*/ 	.byte	0x04, 0x17
        /*002a*/ 	.short	(.L_4863 - .L_4862)
.L_4862:
        /*002c*/ 	.word	0x00000000
        /*0030*/ 	.short	0x0011
        /*0032*/ 	.short	0x0060
        /*0034*/ 	.byte	0x00, 0xf0, 0x05, 0x00


	//----- nvinfo : EIATTR_KPARAM_INFO
	.align		4
.L_4863:
        /*0038*/ 	.byte	0x04, 0x17
        /*003a*/ 	.short	(.L_4865 - .L_4864)
.L_4864:
        /*003c*/ 	.word	0x00000000
        /*0040*/ 	.short	0x0010
        /*0042*/ 	.short	0x005c
        /*0044*/ 	.byte	0x00, 0xf0, 0x11, 0x00


	//----- nvinfo : EIATTR_KPARAM_INFO
	.align		4
.L_4865:
        /*0048*/ 	.byte	0x04, 0x17
        /*004a*/ 	.short	(.L_4867 - .L_4866)
.L_4866:
        /*004c*/ 	.word	0x00000000
        /*0050*/ 	.short	0x000f
        /*0052*/ 	.short	0x0058
        /*0054*/ 	.byte	0x00, 0xf0, 0x11, 0x00


	//----- nvinfo : EIATTR_KPARAM_INFO
	.align		4
.L_4867:
        /*0058*/ 	.byte	0x04, 0x17
        /*005a*/ 	.short	(.L_4869 - .L_4868)
.L_4868:
        /*005c*/ 	.word	0x00000000
        /*0060*/ 	.short	0x000e
        /*0062*/ 	.short	0x0054
        /*0064*/ 	.byte	0x00, 0xf0, 0x11, 0x00


	//----- nvinfo : EIATTR_KPARAM_INFO
	.align		4
.L_4869:
        /*0068*/ 	.byte	0x04, 0x17
        /*006a*/ 	.short	(.L_4871 - .L_4870)
.L_4870:
        /*006c*/ 	.word	0x00000000
        /*0070*/ 	.short	0x000d
        /*0072*/ 	.short	0x0050
        /*0074*/ 	.byte	0x00, 0xf0, 0x11, 0x00


	//----- nvinfo : EIATTR_KPARAM_INFO
	.align		4
.L_4871:
        /*0078*/ 	.byte	0x04, 0x17
        /*007a*/ 	.short	(.L_4873 - .L_4872)
.L_4872:
        /*007c*/ 	.word	0x00000000
        /*0080*/ 	.short	0x000c
        /*0082*/ 	.short	0x004c
        /*0084*/ 	.byte	0x00, 0xf0, 0x11, 0x00


	//----- nvinfo : EIATTR_KPARAM_INFO
	.align		4
.L_4873:
        /*0088*/ 	.byte	0x04, 0x17
        /*008a*/ 	.short	(.L_4875 - .L_4874)
.L_4874:
        /*008c*/ 	.word	0x00000000
        /*0090*/ 	.short	0x000b
        /*0092*/ 	.short	0x0048
        /*0094*/ 	.byte	0x00, 0xf0, 0x11, 0x00


	//----- nvinfo : EIATTR_KPARAM_INFO
	.align		4
.L_4875:
        /*0098*/ 	.byte	0x04, 0x17
        /*009a*/ 	.short	(.L_4877 - .L_4876)
.L_4876:
        /*009c*/ 	.word	0x00000000
        /*00a0*/ 	.short	0x000a
        /*00a2*/ 	.short	0x0040
        /*00a4*/ 	.byte	0x00, 0xf5, 0x21, 0x00


	//----- nvinfo : EIATTR_KPARAM_INFO
	.align		4
.L_4877:
        /*00a8*/ 	.byte	0x04, 0x17
        /*00aa*/ 	.short	(.L_4879 - .L_4878)
.L_4878:
        /*00ac*/ 	.word	0x00000000
        /*00b0*/ 	.short	0x0009
        /*00b2*/ 	.short	0x0038
        /*00b4*/ 	.byte	0x00, 0xf5, 0x21, 0x00


	//----- nvinfo : EIATTR_KPARAM_INFO
	.align		4
.L_4879:
        /*00b8*/ 	.byte	0x04, 0x17
        /*00ba*/ 	.short	(.L_4881 - .L_4880)
.L_4880:
        /*00bc*/ 	.word	0x00000000
        /*00c0*/ 	.short	0x0008
        /*00c2*/ 	.short	0x0034
        /*00c4*/ 	.byte	0x00, 0xf0, 0x11, 0x00


	//----- nvinfo : EIATTR_KPARAM_INFO
	.align		4
.L_4881:
        /*00c8*/ 	.byte	0x04, 0x17
        /*00ca*/ 	.short	(.L_4883 - .L_4882)
.L_4882:
        /*00cc*/ 	.word	0x00000000
        /*00d0*/ 	.short	0x0007
        /*00d2*/ 	.short	0x0030
        /*00d4*/ 	.byte	0x00, 0xf0, 0x11, 0x00


	//----- nvinfo : EIATTR_KPARAM_INFO
	.align		4
.L_4883:
        /*00d8*/ 	.byte	0x04, 0x17
        /*00da*/ 	.short	(.L_4885 - .L_4884)
.L_4884:
        /*00dc*/ 	.word	0x00000000
        /*00e0*/ 	.short	0x0006
        /*00e2*/ 	.short	0x002c
        /*00e4*/ 	.byte	0x00, 0xf0, 0x11, 0x00


	//----- nvinfo : EIATTR_KPARAM_INFO
	.align		4
.L_4885:
        /*00e8*/ 	.byte	0x04, 0x17
        /*00ea*/ 	.short	(.L_4887 - .L_4886)
.L_4886:
        /*00ec*/ 	.word	0x00000000
        /*00f0*/ 	.short	0x0005
        /*00f2*/ 	.short	0x0028
        /*00f4*/ 	.byte	0x00, 0xf0, 0x11, 0x00


	//----- nvinfo : EIATTR_KPARAM_INFO
	.align		4
.L_4887:
        /*00f8*/ 	.byte	0x04, 0x17
        /*00fa*/ 	.short	(.L_4889 - .L_4888)
.L_4888:
        /*00fc*/ 	.word	0x00000000
        /*0100*/ 	.short	0x0004
        /*0102*/ 	.short	0x0020
        /*0104*/ 	.byte	0x00, 0xf5, 0x21, 0x00


	//----- nvinfo : EIATTR_KPARAM_INFO
	.align		4
.L_4889:
        /*0108*/ 	.byte	0x04, 0x17
        /*010a*/ 	.short	(.L_4891 - .L_4890)
.L_4890:
        /*010c*/ 	.word	0x00000000
        /*0110*/ 	.short	0x0003
        /*0112*/ 	.short	0x0018
        /*0114*/ 	.byte	0x00, 0xf5, 0x21, 0x00


	//----- nvinfo : EIATTR_KPARAM_INFO
	.align		4
.L_4891:
        /*0118*/ 	.byte	0x04, 0x17
        /*011a*/ 	.short	(.L_4893 - .L_4892)
.L_4892:
        /*011c*/ 	.word	0x00000000
        /*0120*/ 	.short	0x0002
        /*0122*/ 	.short	0x0010
        /*0124*/ 	.byte	0x00, 0xf5, 0x21, 0x00


	//----- nvinfo : EIATTR_KPARAM_INFO
	.align		4
.L_4893:
        /*0128*/ 	.byte	0x04, 0x17
        /*012a*/ 	.short	(.L_4895 - .L_4894)
.L_4894:
        /*012c*/ 	.word	0x00000000
        /*0130*/ 	.short	0x0001
        /*0132*/ 	.short	0x0008
        /*0134*/ 	.byte	0x00, 0xf5, 0x21, 0x00


	//----- nvinfo : EIATTR_KPARAM_INFO
	.align		4
.L_4895:
        /*0138*/ 	.byte	0x04, 0x17
        /*013a*/ 	.short	(.L_4897 - .L_4896)
.L_4896:
        /*013c*/ 	.word	0x00000000
        /*0140*/ 	.short	0x0000
        /*0142*/ 	.short	0x0000
        /*0144*/ 	.byte	0x00, 0xf5, 0x21, 0x00


	//----- nvinfo : EIATTR_SPARSE_MMA_MASK
	.align		4
.L_4897:
        /*0148*/ 	.byte	0x03, 0x50
        /*014a*/ 	.short	0x0000


	//----- nvinfo : EIATTR_MAXREG_COUNT
	.align		4
        /*014c*/ 	.byte	0x03, 0x1b
        /*014e*/ 	.short	0x00ff


	//----- nvinfo : EIATTR_NUM_BARRIERS
	.align		4
        /*0150*/ 	.byte	0x02, 0x4c
        /*0152*/ 	.byte	0x01
	.zero		1


	//----- nvinfo : EIATTR_MERCURY_ISA_VERSION
	.align		4
        /*0154*/ 	.byte	0x03, 0x5f
        /*0156*/ 	.short	0x0101


	//----- nvinfo : EIATTR_VRC_CTA_INIT_COUNT
	.align		4
        /*0158*/ 	.byte	0x02, 0x4a
	.zero		1
	.zero		1


	//----- nvinfo : EIATTR_EXIT_INSTR_OFFSETS
	.align		4
        /*015c*/ 	.byte	0x04, 0x1c
        /*015e*/ 	.short	(.L_4899 - .L_4898)


	//   ....[0]....
.L_4898:
        /*0160*/ 	.word	0x00000050


	//   ....[1]....
        /*0164*/ 	.word	0x000000a0


	//   ....[2]....
        /*0168*/ 	.word	0x000002c0


	//   ....[3]....
        /*016c*/ 	.word	0x000041d0


	//   ....[4]....
        /*0170*/ 	.word	0x00004250


	//   ....[5]....
        /*0174*/ 	.word	0x00004290


	//----- nvinfo : EIATTR_CRS_STACK_SIZE
	.align		4
.L_4899:
        /*0178*/ 	.byte	0x04, 0x1e
        /*017a*/ 	.short	(.L_4901 - .L_4900)
.L_4900:
        /*017c*/ 	.word	0x00000000


	//----- nvinfo : EIATTR_CBANK_PARAM_SIZE
	.align		4
.L_4901:
        /*0180*/ 	.byte	0x03, 0x19
        /*0182*/ 	.short	0x0074


	//----- nvinfo : EIATTR_PARAM_CBANK
	.align		4
        /*0184*/ 	.byte	0x04, 0x0a
        /*0186*/ 	.short	(.L_4903 - .L_4902)
	.align		4
.L_4902:
        /*0188*/ 	.word	index@(.nv.constant0._Z23gemm_half_q_half_kernelILi1ELi38ELb1ELb0ELi32EEvPK6__halfPKjS4_S2_PS0_iiiiPKtS7_iiiiiibS2_i)
        /*018c*/ 	.short	0x0380
        /*018e*/ 	.short	0x0074


	//----- nvinfo : EIATTR_SW_WAR
	.align		4
.L_4903:
        /*0190*/ 	.byte	0x04, 0x36
        /*0192*/ 	.short	(.L_4905 - .L_4904)
.L_4904:
        /*0194*/ 	.word	0x00000008
.L_4905:


//--------------------- .nv.info._Z23gemm_half_q_half_kernelILi1ELi128ELb1ELb0ELi32EEvPK6__halfPKjS4_S2_PS0_iiiiPKtS7_iiiiiibS2_i --------------------------
	.section	.nv.info._Z23gemm_half_q_half_kernelILi1ELi128ELb1ELb0ELi32EEvPK6__halfPKjS4_S2_PS0_iiiiPKtS7_iiiiiibS2_i,"",@"SHT_CUDA_INFO"
	.sectionflags	@""
	.align	4


	//----- nvinfo : EIATTR_CUDA_API_VERSION
	.align		4
        /*0000*/ 	.byte	0x04, 0x37
        /*0002*/ 	.short	(.L_4907 - .L_4906)
.L_4906:
        /*0004*/ 	.word	0x00000082


	//----- nvinfo : EIATTR_KPARAM_INFO
	.align		4
.L_4907:
        /*0008*/ 	.byte	0x04, 0x17
        /*000a*/ 	.short	(.L_4909 - .L_4908)
.L_4908:
        /*000c*/ 	.word	0x00000000
        /*0010*/ 	.short	0x0013
        /*0012*/ 	.short	0x0070
        /*0014*/ 	.byte	0x00, 0xf0, 0x11, 0x00


	//----- nvinfo : EIATTR_KPARAM_INFO
	.align		4
.L_4909:
        /*0018*/ 	.byte	0x04, 0x17
        /*001a*/ 	.short	(.L_4911 - .L_4910)
.L_4910:
        /*001c*/ 	.word	0x00000000
        /*0020*/ 	.short	0x0012
        /*0022*/ 	.short	0x0068
        /*0024*/ 	.byte	0x00, 0xf5, 0x21, 0x00


	//----- nvinfo : EIATTR_KPARAM_INFO
	.align		4
.L_4911:
        /*0028*/ 	.byte	0x04, 0x17
        /*002a*/ 	.short	(.L_4913 - .L_4912)
.L_4912:
        /*002c*/ 	.word	0x00000000
        /*0030*/ 	.short	0x0011
        /*0032*/ 	.short	0x0060
        /*0034*/ 	.byte	0x00, 0xf0, 0x05, 0x00


	//----- nvinfo : EIATTR_KPARAM_INFO
	.align		4
.L_4913:
        /*0038*/ 	.byte	0x04, 0x17
        /*003a*/ 	.short	(.L_4915 - .L_4914)
.L_4914:
        /*003c*/ 	.word	0x00000000
        /*0040*/ 	.short	0x0010
        /*0042*/ 	.short	0x005c
        /*0044*/ 	.byte	0x00, 0xf0, 0x11, 0x00


	//----- nvinfo : EIATTR_KPARAM_INFO
	.align		4
.L_4915:
        /*0048*/ 	.byte	0x04, 0x17
        /*004a*/ 	.short	(.L_4917 - .L_4916)
.L_4916:
        /*004c*/ 	.word	0x00000000
        /*0050*/ 	.short	0x000f
        /*0052*/ 	.short	0x0058
        /*0054*/ 	.byte	0x00, 0xf0, 0x11, 0x00


	//----- nvinfo : EIATTR_KPARAM_INFO
	.align		4
.L_4917:
        /*0058*/ 	.byte	0x04, 0x17
        /*005a*/ 	.short	(.L_4919 - .L_4918)
.L_4918:
        /*005c*/ 	.word	0x00000000
        /*0060*/ 	.short	0x000e
        /*0062*/ 	.short	0x0054
        /*0064*/ 	.byte	0x00, 0xf0, 0x11, 0x00


	//----- nvinfo : EIATTR_KPARAM_INFO
	.align		4
.L_4919:
        /*0068*/ 	.byte	0x04, 0x17
        /*006a*/ 	.short	(.L_4921 - .L_4920)
.L_4920:
        /*006c*/ 	.word	0x00000000
        /*0070*/ 	.short	0x000d
        /*0072*/ 	.short	0x0050
        /*0074*/ 	.byte	0x00, 0xf0, 0x11, 0x00


	//----- nvinfo : EIATTR_KPARAM_INFO
	.align		4
.L_4921:
        /*0078*/ 	.byte	0x04, 0x17
        /*007a*/ 	.short	(.L_4923 - .L_4922)
.L_4922:
        /*007c*/ 	.word	0x00000000
        /*0080*/ 	.short	0x000c
        /*0082*/ 	.short	0x004c
        /*0084*/ 	.byte	0x00, 0xf0, 0x11, 0x00


	//----- nvinfo : EIATTR_KPARAM_INFO
	.align		4
.L_4923:
        /*0088*/ 	.byte	0x04, 0x17
        /*008a*/ 	.short	(.L_4925 - .L_4924)
.L_4924:
        /*008c*/ 	.word	0x00000000
        /*0090*/ 	.short	0x000b
        /*0092*/ 	.short	0x0048
        /*0094*/ 	.byte	0x00, 0xf0, 0x11, 0x00


	//----- nvinfo : EIATTR_KPARAM_INFO
	.align		4
.L_4925:
        /*0098*/ 	.byte	0x04, 0x17
        /*009a*/ 	.short	(.L_4927 - .L_4926)
.L_4926:
        /*009c*/ 	.word	0x00000000
        /*00a0*/ 	.short	0x000a
        /*00a2*/ 	.short	0x0040
        /*00a4*/ 	.byte	0x00, 0xf5, 0x21, 0x00


	//----- nvinfo : EIATTR_KPARAM_INFO
	.align		4
.L_4927:
        /*00a8*/ 	.byte	0x04, 0x17
        /*00aa*/ 	.short	(.L_4929 - .L_4928)
.L_4928:
        /*00ac*/ 	.word	0x00000000
        /*00b0*/ 	.short	0x0009
        /*00b2*/ 	.short	0x0038
        /*00b4*/ 	.byte	0x00, 0xf5, 0x21, 0x00


	//----- nvinfo : EIATTR_KPARAM_INFO
	.align		4
.L_4929:
        /*00b8*/ 	.byte	0x04, 0x17
        /*00ba*/ 	.short	(.L_4931 - .L_4930)
.L_4930:
        /*00bc*/ 	.word	0x00000000
        /*00c0*/ 	.short	0x0008
        /*00c2*/ 	.short	0x0034
        /*00c4*/ 	.byte	0x00, 0xf0, 0x11, 0x00


	//----- nvinfo : EIATTR_KPARAM_INFO
	.align		4
.L_4931:
        /*00c8*/ 	.byte	0x04, 0x17
        /*00ca*/ 	.short	(.L_4933 - .L_4932)
.L_4932:
        /*00cc*/ 	.word	0x00000000
        /*00d0*/ 	.short	0x0007
        /*00d2*/ 	.short	0x0030
        /*00d4*/ 	.byte	0x00, 0xf0, 0x11, 0x00


	//----- nvinfo : EIATTR_KPARAM_INFO
	.align		4
.L_4933:
        /*00d8*/ 	.byte	0x04, 0x17
        /*00da*/ 	.short	(.L_4935 - .L_4934)
.L_4934:
        /*00dc*/ 	.word	0x00000000
        /*00e0*/ 	.short	0x0006
        /*00e2*/ 	.short	0x002c
        /*00e4*/ 	.byte	0x00, 0xf0, 0x11, 0x00


	//----- nvinfo : EIATTR_KPARAM_INFO
	.align		4
.L_4935:
        /*00e8*/ 	.byte	0x04, 0x17
        /*00ea*/ 	.short	(.L_4937 - .L_4936)
.L_4936:
        /*00ec*/ 	.word	0x00000000
        /*00f0*/ 	.short	0x0005
        /*00f2*/ 	.short	0x0028
        /*00f4*/ 	.byte	0x00, 0xf0, 0x11, 0x00


	//----- nvinfo : EIATTR_KPARAM_INFO
	.align		4
.L_4937:
        /*00f8*/ 	.byte	0x04, 0x17
        /*00fa*/ 	.short	(.L_4939 - .L_4938)
.L_4938:
        /*00fc*/ 	.word	0x00000000
        /*0100*/ 	.short	0x0004
        /*0102*/ 	.short	0x0020
        /*0104*/ 	.byte	0x00, 0xf5, 0x21, 0x00


	//----- nvinfo : EIATTR_KPARAM_INFO
	.align		4
.L_4939:
        /*0108*/ 	.byte	0x04, 0x17
        /*010a*/ 	.short	(.L_4941 - .L_4940)
.L_4940:
        /*010c*/ 	.word	0x00000000
        /*0110*/ 	.short	0x0003
        /*0112*/ 	.short	0x0018
        /*0114*/ 	.byte	0x00, 0xf5, 0x21, 0x00


	//----- nvinfo : EIATTR_KPARAM_INFO
	.align		4
.L_4941:
        /*0118*/ 	.byte	0x04, 0x17
        /*011a*/ 	.short	(.L_4943 - .L_4942)
.L_4942:
        /*011c*/ 	.word	0x00000000
        /*0120*/ 	.short	0x0002
        /*0122*/ 	.short	0x0010
        /*0124*/ 	.byte	0x00, 0xf5, 0x21, 0x00


	//----- nvinfo : EIATTR_KPARAM_INFO
	.align		4
.L_4943:
        /*0128*/ 	.byte	0x04, 0x17
        /*012a*/ 	.short	(.L_4945 - .L_4944)
.L_4944:
        /*012c*/ 	.word	0x00000000
        /*0130*/ 	.short	0x0001
        /*0132*/ 	.short	0x0008
        /*0134*/ 	.byte	0x00, 0xf5, 0x21, 0x00


	//----- nvinfo : EIATTR_KPARAM_INFO
	.align		4
.L_4945:
        /*0138*/ 	.byte	0x04, 0x17
        /*013a*/ 	.short	(.L_4947 - .L_4946)
.L_4946:
        /*013c*/ 	.word	0x00000000
        /*0140*/ 	.short	0x0000
        /*0142*/ 	.short	0x0000
        /*0144*/ 	.byte	0x00, 0xf5, 0x21, 0x00


	//----- nvinfo : EIATTR_SPARSE_MMA_MASK
	.align		4
.L_4947:
        /*0148*/ 	.byte	0x03, 0x50
        /*014a*/ 	.short	0x0000


	//----- nvinfo : EIATTR_MAXREG_COUNT
	.align		4
        /*014c*/ 	.byte	0x03, 0x1b
        /*014e*/ 	.short	0x00ff


	//----- nvinfo : EIATTR_NUM_BARRIERS
	.align		4
        /*0150*/ 	.byte	0x02, 0x4c
        /*0152*/ 	.byte	0x01
	.zero		1


	//----- nvinfo : EIATTR_MERCURY_ISA_VERSION
	.align		4
        /*0154*/ 	.byte	0x03, 0x5f
        /*0156*/ 	.short	0x0101


	//----- nvinfo : EIATTR_VRC_CTA_INIT_COUNT
	.align		4
        /*0158*/ 	.byte	0x02, 0x4a
	.zero		1
	.zero		1


	//----- nvinfo : EIATTR_EXIT_INSTR_OFFSETS
	.align		4
        /*015c*/ 	.byte	0x04, 0x1c
        /*015e*/ 	.short	(.L_4949 - .L_4948)


	//   ....[0]....
.L_4948:
        /*0160*/ 	.word	0x00000050


	//   ....[1]....
        /*0164*/ 	.word	0x000000a0


	//   ....[2]....
        /*0168*/ 	.word	0x000002b0


	//   ....[3]....
        /*016c*/ 	.word	0x00003d80


	//   ....[4]....
        /*0170*/ 	.word	0x00003e00


	//   ....[5]....
        /*0174*/ 	.word	0x00003e40


	//----- nvinfo : EIATTR_CRS_STACK_SIZE
	.align		4
.L_4949:
        /*0178*/ 	.byte	0x04, 0x1e
        /*017a*/ 	.short	(.L_4951 - .L_4950)
.L_4950:
        /*017c*/ 	.word	0x00000000


	//----- nvinfo : EIATTR_CBANK_PARAM_SIZE
	.align		4
.L_4951:
        /*0180*/ 	.byte	0x03, 0x19
        /*0182*/ 	.short	0x0074


	//----- nvinfo : EIATTR_PARAM_CBANK
	.align		4
        /*0184*/ 	.byte	0x04, 0x0a
        /*0186*/ 	.short	(.L_4953 - .L_4952)
	.align		4
.L_4952:
        /*0188*/ 	.word	index@(.nv.constant0._Z23gemm_half_q_half_kernelILi1ELi128ELb1ELb0ELi32EEvPK6__halfPKjS4_S2_PS0_iiiiPKtS7_iiiiiibS2_i)
        /*018c*/ 	.short	0x0380
        /*018e*/ 	.short	0x0074


	//----- nvinfo : EIATTR_SW_WAR
	.align		4
.L_4953:
        /*0190*/ 	.byte	0x04, 0x36
        /*0192*/ 	.short	(.L_4955 - .L_4954)
.L_4954:
        /*0194*/ 	.word	0x00000008
.L_4955:


//--------------------- .nv.callgraph             --------------------------
	.section	.nv.callgraph,"",@"SHT_CUDA_CALLGRAPH"
	.align	4
	.sectionentsize	8
	.align		4
        /*0000*/ 	.word	0x00000000
	.align		4
        /*0004*/ 	.word	0xffffffff
	.align		4
        /*0008*/ 	.word	0x00000000
	.align		4
        /*000c*/ 	.word	0xfffffffe
	.align		4
        /*0010*/ 	.word	0x00000000
	.align		4
        /*0014*/ 	.word	0xfffffffd
	.align		4
        /*0018*/ 	.word	0x00000000
	.align		4
        /*001c*/ 	.word	0xfffffffc


//--------------------- .nv.constant4             --------------------------
	.section	.nv.constant4,"a",@progbits
	.align	8
	.align		8
.nv.constant4:
        /*0000*/ 	.dword	_ZN46_INTERNAL_4d3478bf_15_unit_exl2_2b_cu_fb7ad25d4cuda3std3__45__cpo5beginE
	.align		8
        /*0008*/ 	.dword	_ZN46_INTERNAL_4d3478bf_15_unit_exl2_2b_cu_fb7ad25d4cuda3std3__45__cpo3endE
	.align		8
        /*0010*/ 	.dword	_ZN46_INTERNAL_4d3478bf_15_unit_exl2_2b_cu_fb7ad25d4cuda3std3__45__cpo6cbeginE
	.align		8
        /*0018*/ 	.dword	_ZN46_INTERNAL_4d3478bf_15_unit_exl2_2b_cu_fb7ad25d4cuda3std3__45__cpo4cendE
	.align		8
        /*0020*/ 	.dword	_ZN46_INTERNAL_4d3478bf_15_unit_exl2_2b_cu_fb7ad25d4cuda3std3__45__cpo6rbeginE
	.align		8
        /*0028*/ 	.dword	_ZN46_INTERNAL_4d3478bf_15_unit_exl2_2b_cu_fb7ad25d4cuda3std3__45__cpo4rendE
	.align		8
        /*0030*/ 	.dword	_ZN46_INTERNAL_4d3478bf_15_unit_exl2_2b_cu_fb7ad25d4cuda3std3__45__cpo7crbeginE
	.align		8
        /*0038*/ 	.dword	_ZN46_INTERNAL_4d3478bf_15_unit_exl2_2b_cu_fb7ad25d4cuda3std3__45__cpo5crendE
	.align		8
        /*0040*/ 	.dword	_ZN46_INTERNAL_4d3478bf_15_unit_exl2_2b_cu_fb7ad25d4cuda3std3__448_GLOBAL__N__4d3478bf_15_unit_exl2_2b_cu_fb7ad25d6ignoreE
	.align		8
        /*0048*/ 	.dword	_ZN46_INTERNAL_4d3478bf_15_unit_exl2_2b_cu_fb7ad25d4cuda3std3__419piecewise_constructE
	.align		8
        /*0050*/ 	.dword	_ZN46_INTERNAL_4d3478bf_15_unit_exl2_2b_cu_fb7ad25d4cuda3std3__48in_placeE
	.align		8
        /*0058*/ 	.dword	_ZN46_INTERNAL_4d3478bf_15_unit_exl2_2b_cu_fb7ad25d4cuda3std3__420unreachable_sentinelE
	.align		8
        /*0060*/ 	.dword	_ZN46_INTERNAL_4d3478bf_15_unit_exl2_2b_cu_fb7ad25d4cuda3std6ranges3__45__cpo4swapE
	.align		8
        /*0068*/ 	.dword	_ZN46_INTERNAL_4d3478bf_15_unit_exl2_2b_cu_fb7ad25d4cuda3std6ranges3__45__cpo9iter_moveE
	.align		8
        /*0070*/ 	.dword	_ZN46_INTERNAL_4d3478bf_15_unit_exl2_2b_cu_fb7ad25d4cuda3std6ranges3__45__cpo5beginE
	.align		8
        /*0078*/ 	.dword	_ZN46_INTERNAL_4d3478bf_15_unit_exl2_2b_cu_fb7ad25d4cuda3std6ranges3__45__cpo3endE
	.align		8
        /*0080*/ 	.dword	_ZN46_INTERNAL_4d3478bf_15_unit_exl2_2b_cu_fb7ad25d4cuda3std6ranges3__45__cpo6cbeginE
	.align		8
        /*0088*/ 	.dword	_ZN46_INTERNAL_4d3478bf_15_unit_exl2_2b_cu_fb7ad25d4cuda3std6ranges3__45__cpo4cendE
	.align		8
        /*0090*/ 	.dword	_ZN46_INTERNAL_4d3478bf_15_unit_exl2_2b_cu_fb7ad25d4cuda3std6ranges3__45__cpo7advanceE
	.align		8
        /*0098*/ 	.dword	_ZN46_INTERNAL_4d3478bf_15_unit_exl2_2b_cu_fb7ad25d4cuda3std6ranges3__45__cpo9iter_swapE
	.align		8
        /*00a0*/ 	.dword	_ZN46_INTERNAL_4d3478bf_15_unit_exl2_2b_cu_fb7ad25d4cuda3std6ranges3__45__cpo4nextE
	.align		8
        /*00a8*/ 	.dword	_ZN46_INTERNAL_4d3478bf_15_unit_exl2_2b_cu_fb7ad25d4cuda3std6ranges3__45__cpo4prevE
	.align		8
        /*00b0*/ 	.dword	_ZN46_INTERNAL_4d3478bf_15_unit_exl2_2b_cu_fb7ad25d4cuda3std6ranges3__45__cpo4dataE
	.align		8
        /*00b8*/ 	.dword	_ZN46_INTERNAL_4d3478bf_15_unit_exl2_2b_cu_fb7ad25d4cuda3std6ranges3__45__cpo5cdataE
	.align		8
        /*00c0*/ 	.dword	_ZN46_INTERNAL_4d3478bf_15_unit_exl2_2b_cu_fb7ad25d4cuda3std6ranges3__45__cpo4sizeE
	.align		8
        /*00c8*/ 	.dword	_ZN46_INTERNAL_4d3478bf_15_unit_exl2_2b_cu_fb7ad25d4cuda3std6ranges3__45__cpo5ssizeE
	.align		8
        /*00d0*/ 	.dword	_ZN46_INTERNAL_4d3478bf_15_unit_exl2_2b_cu_fb7ad25d4cuda3std6ranges3__45__cpo8distanceE
	.align		8
        /*00d8*/ 	.dword	_ZN46_INTERNAL_4d3478bf_15_unit_exl2_2b_cu_fb7ad25d6thrust24THRUST_300001_SM_1000_NS6system6detail10sequential3seqE


//--------------------- .text._Z23gemm_half_q_half_kernelILi4ELi190ELb1ELb0ELi64EEvPK6__halfPKjS4_S2_PS0_iiiiPKtS7_iiiiiibS2_i --------------------------
	.section	.text._Z23gemm_half_q_half_kernelILi4ELi190ELb1ELb0ELi64EEvPK6__halfPKjS4_S2_PS0_iiiiPKtS7_iiiiiibS2_i,"ax",@progbits
	.align	128
        .global         _Z23gemm_half_q_half_kernelILi4ELi190ELb1ELb0ELi64EEvPK6__halfPKjS4_S2_PS0_iiiiPKtS7_iiiiiibS2_i
        .type           _Z23gemm_half_q_half_kernelILi4ELi190ELb1ELb0ELi64EEvPK6__halfPKjS4_S2_PS0_iiiiPKtS7_iiiiiibS2_i,@function
        .size           _Z23gemm_half_q_half_kernelILi4ELi190ELb1ELb0ELi64EEvPK6__halfPKjS4_S2_PS0_iiiiPKtS7_iiiiiibS2_i,(.L_x_5285 - _Z23gemm_half_q_half_kernelILi4ELi190ELb1ELb0ELi64EEvPK6__halfPKjS4_S2_PS0_iiiiPKtS7_iiiiiibS2_i)
        .other          _Z23gemm_half_q_half_kernelILi4ELi190ELb1ELb0ELi64EEvPK6__halfPKjS4_S2_PS0_iiiiPKtS7_iiiiiibS2_i,@"STO_CUDA_ENTRY STV_DEFAULT"
_Z23gemm_half_q_half_kernelILi4ELi190ELb1ELb0ELi64EEvPK6__halfPKjS4_S2_PS0_iiiiPKtS7_iiiiiibS2_i:
.text._Z23gemm_half_q_half_kernelILi4ELi190ELb1ELb0ELi64EEvPK6__halfPKjS4_S2_PS0_iiiiPKtS7_iiiiiibS2_i:
[----:B------:R-:W0:Y:S08]  /*0000*/  LDC R1, c[0x0][0x37c] ;  /* 0x0000df00ff017b82 */ /* 0x000e300000000800 */
[----:B------:R-:W1:Y:S01]  /*0010*/  S2UR UR10, SR_CTAID.Y ;  /* 0x00000000000a79c3 */ /* 0x000e620000002600 */
[----:B0-----:R-:W-:-:S07]  /*0020*/  IADD3 R1, PT, PT, R1, -0x10, RZ ;  /* 0xfffffff001017810 */ /* 0x001fce0007ffe0ff */
[----:B------:R-:W0:Y:S01]  /*0030*/  LDC R95, c[0x0][0x3a8] ;  /* 0x0000ea00ff5f7b82 */ /* 0x000e220000000800 */
[----:B-1----:R-:W-:-:S06]  /*0040*/  USHF.L.U32 UR7, UR10, 0x2, URZ ;  /* 0x000000020a077899 */ /* 0x002fcc00080006ff */
[----:B0-----:R-:W-:-:S04]  /*0050*/  IADD3 R95, PT, PT, R95, -UR7, RZ ;  /* 0x800000075f5f7c10 */ /* 0x001fc8000fffe0ff */
[----:B------:R-:W-:-:S13]  /*0060*/  ISETP.GE.AND P0, PT, R95, 0x1, PT ;  /* 0x000000015f00780c */ /* 0x000fda0003f06270 */
[----:B------:R-:W-:Y:S05]  /*0070*/  @!P0 EXIT ;  /* 0x000000000000894d */ /* 0x000fea0003800000 */
[----:B------:R-:W0:Y:S01]  /*0080*/  LDC.64 R6, c[0x0][0x3e8] ;  /* 0x0000fa00ff067b82 */ /* 0x000e220000000a00 */
[----:B------:R-:W0:Y:S01]  /*0090*/  LDCU.64 UR8, c[0x0][0x358] ;  /* 0x00006b00ff0877ac */ /* 0x000e220008000a00 */
[----:B------:R-:W1:Y:S06]  /*00a0*/  S2R R3, SR_TID.X ;  /* 0x0000000000037919 */ /* 0x000e6c0000002100 */
[----:B------:R-:W2:Y:S01]  /*00b0*/  LDC R5, c[0x0][0x3b0] ;  /* 0x0000ec00ff057b82 */ /* 0x000ea20000000800 */
[----:B0-----:R-:W3:Y:S01]  /*00c0*/  LDG.E.U16 R93, desc[UR8][R6.64] ;  /* 0x00000008065d7981 */ /* 0x001ee2000c1e1500 */
[----:B------:R-:W-:-:S02]  /*00d0*/  ISETP.NE.AND P2, PT, R95, 0x1, PT ;  /* 0x000000015f00780c */ /* 0x000fc40003f45270 */
[----:B------:R-:W-:Y:S01]  /*00e0*/  PLOP3.LUT P0, PT, PT, PT, PT, 0x80, 0x8 ;  /* 0x000000000008781c */ /* 0x000fe20003f0f070 */
[----:B------:R-:W0:Y:S01]  /*00f0*/  S2R R9, SR_CTAID.Z ;  /* 0x0000000000097919 */ /* 0x000e220000002700 */
[----:B------:R-:W-:Y:S02]  /*0100*/  PRMT R91, RZ, 0x7610, R91 ;  /* 0x00007610ff5b7816 */ /* 0x000fe4000000005b */
[----:B------:R-:W-:Y:S02]  /*0110*/  PRMT R90, RZ, 0x7610, R90 ;  /* 0x00007610ff5a7816 */ /* 0x000fe4000000005a */
[----:B---3--:R-:W-:-:S05]  /*0120*/  PRMT R0, R93, 0x7610, R0 ;  /* 0x000076105d007816 */ /* 0x008fca0000000000 */
[----:B012---:R-:W-:Y:S05]  /*0130*/  @!P2 BRA `(.L_x_0) ;  /* 0x000000000040a947 */ /* 0x007fea0003800000 */
[----:B------:R-:W0:Y:S08]  /*0140*/  LDC R11, c[0x0][0x3f0] ;  /* 0x0000fc00ff0b7b82 */ /* 0x000e300000000800 */
[----:B------:R-:W0:Y:S02]  /*0150*/  LDC.64 R6, c[0x0][0x3e8] ;  /* 0x0000fa00ff067b82 */ /* 0x000e240000000a00 */
[----:B0-----:R-:W-:-:S05]  /*0160*/  IMAD.WIDE R6, R11, 0x2, R6 ;  /* 0x000000020b067825 */ /* 0x001fca00078e0206 */
[----:B------:R-:W2:Y:S01]  /*0170*/  LDG.E.U16 R90, desc[UR8][R6.64] ;  /* 0x00000008065a7981 */ /* 0x000ea2000c1e1500 */
[----:B------:R-:W-:Y:S02]  /*0180*/  ISETP.NE.AND P1, PT, R95, 0x2, PT ;  /* 0x000000025f00780c */ /* 0x000fe40003f25270 */
[----:B--2---:R-:W-:-:S11]  /*0190*/  LOP3.LUT R0, R90, R93, RZ, 0xfc, !PT ;  /* 0x0000005d5a007212 */ /* 0x004fd600078efcff */
[----:B------:R-:W-:Y:S05]  /*01a0*/  @!P1 BRA `(.L_x_0) ;  /* 0x0000000000249947 */ /* 0x000fea0003800000 */
[----:B------:R-:W-:Y:S01]  /*01b0*/  ISETP.NE.AND P1, PT, R95, 0x3, PT ;  /* 0x000000035f00780c */ /* 0x000fe20003f25270 */
[----:B------:R-:W-:-:S05]  /*01c0*/  IMAD.WIDE R6, R11, 0x2, R6 ;  /* 0x000000020b067825 */ /* 0x000fca00078e0206 */
[----:B------:R-:W2:Y:S01]  /*01d0*/  LDG.E.U16 R91, desc[UR8][R6.64] ;  /* 0x00000008065b7981 */ /* 0x000ea2000c1e1500 */
[----:B------:R-:W-:-:S06]  /*01e0*/  IMAD.WIDE R10, R11, 0x2, R6 ;  /* 0x000000020b0a7825 */ /* 0x000fcc00078e0206 */
[----:B------:R-:W3:Y:S01]  /*01f0*/  @P1 LDG.E.U16 R11, desc[UR8][R10.64] ;  /* 0x000000080a0b1981 */ /* 0x000ee2000c1e1500 */
[----:B--2---:R-:W-:-:S04]  /*0200*/  LOP3.LUT R0, R91, R0, RZ, 0xfc, !PT ;  /* 0x000000005b007212 */ /* 0x004fc800078efcff */
[C---:B---3--:R-:W-:Y:S02]  /*0210*/  @P1 LOP3.LUT R2, R11.reuse, R0, RZ, 0xfc, !PT ;  /* 0x000000000b021212 */ /* 0x048fe400078efcff */
[----:B------:R-:W-:Y:S02]  /*0220*/  @P1 ISETP.EQ.AND P0, PT, R11, RZ, PT ;  /* 0x000000ff0b00120c */ /* 0x000fe40003f02270 */
[----:B------:R-:W-:-:S11]  /*0230*/  @P1 PRMT R0, R2, 0x7610, R0 ;  /* 0x0000761002001816 */ /* 0x000fd60000000000 */
.L_x_0:
[----:B------:R-:W-:Y:S01]  /*0240*/  PRMT R0, R0, 0x9910, RZ ;  /* 0x0000991000007816 */ /* 0x000fe200000000ff */
[----:B------:R-:W0:Y:S01]  /*0250*/  S2UR UR4, SR_CTAID.X ;  /* 0x00000000000479c3 */ /* 0x000e220000002500 */
[----:B------:R-:W-:Y:S02]  /*0260*/  SHF.L.U32 R92, R9, 0x6, RZ ;  /* 0x00000006095c7819 */ /* 0x000fe400000006ff */
[----:B------:R-:W-:Y:S02]  /*0270*/  ISETP.NE.AND P1, PT, R0, RZ, PT ;  /* 0x000000ff0000720c */ /* 0x000fe40003f25270 */
[----:B------:R-:W-:-:S11]  /*0280*/  VIADDMNMX R94, R92, 0x40, R5, PT ;  /* 0x000000405c5e7846 */ /* 0x000fd60003800105 */
[----:B0-----:R-:W-:Y:S05]  /*0290*/  @!P1 EXIT ;  /* 0x000000000000994d */ /* 0x001fea0003800000 */
[----:B------:R-:W-:Y:S01]  /*02a0*/  IADD3 R17, PT, PT, R92, R3, RZ ;  /* 0x000000035c117210 */ /* 0x000fe20007ffe0ff */
[----:B------:R-:W-:Y:S01]  /*02b0*/  USHF.L.U32 UR4, UR4, 0x8, URZ ;  /* 0x0000000804047899 */ /* 0x000fe200080006ff */
[----:B------:R-:W-:Y:S01]  /*02c0*/  BSSY.RECONVERGENT B0, `(.L_x_1) ;  /* 0x00000b6000007945 */ /* 0x000fe20003800200 */
[----:B------:R-:W-:Y:S02]  /*02d0*/  VIMNMX.U32 R0, PT, PT, R95, 0x4, PT ;  /* 0x000000045f007848 */ /* 0x000fe40003fe0000 */
[----:B------:R-:W-:Y:S02]  /*02e0*/  ISETP.GE.AND P1, PT, R17, R94, PT ;  /* 0x0000005e1100720c */ /* 0x000fe40003f26270 */
[----:B------:R-:W-:-:S11]  /*02f0*/  LEA R2, R3, UR4, 0x2 ;  /* 0x0000000403027c11 */ /* 0x000fd6000f8e10ff */
[----:B------:R-:W-:Y:S05]  /*0300*/  @P1 BRA `(.L_x_2) ;  /* 0x0000000800c41947 */ /* 0x000fea0003800000 */
[----:B------:R-:W0:Y:S01]  /*0310*/  LDCU.64 UR12, c[0x0][0x3c0] ;  /* 0x00007800ff0c77ac */ /* 0x000e220008000a00 */
[----:B------:R-:W1:Y:S01]  /*0320*/  S2UR UR6, SR_CgaCtaId ;  /* 0x00000000000679c3 */ /* 0x000e620000008800 */
[----:B------:R-:W-:Y:S01]  /*0330*/  UMOV UR5, 0x400 ;  /* 0x0000040000057882 */ /* 0x000fe20000000000 */
[----:B0-----:R-:W-:-:S04]  /*0340*/  UISETP.NE.U32.AND UP0, UPT, UR12, URZ, UPT ;  /* 0x000000ff0c00728c */ /* 0x001fc8000bf05070 */
[----:B------:R-:W-:Y:S02]  /*0350*/  UISETP.NE.AND.EX UP0, UPT, UR13, URZ, UPT, UP0 ;  /* 0x000000ff0d00728c */ /* 0x000fe4000bf05300 */
[----:B-1----:R-:W-:-:S06]  /*0360*/  ULEA UR5, UR6, UR5, 0x18 ;  /* 0x0000000506057291 */ /* 0x002fcc000f8ec0ff */
[----:B------:R-:W-:Y:S01]  /*0370*/  LEA R4, R3, UR5, 0x1 ;  /* 0x0000000503047c11 */ /* 0x000fe2000f8e08ff */
[----:B------:R-:W-:Y:S06]  /*0380*/  BRA.U UP0, `(.L_x_3) ;  /* 0x00000005005c7547 */ /* 0x000fec000b800000 */
[----:B------:R-:W0:Y:S01]  /*0390*/  LDCU.64 UR12, c[0x0][0x380] ;  /* 0x00007000ff0c77ac */ /* 0x000e220008000a00 */
[----:B------:R-:W-:-:S05]  /*03a0*/  IMAD R6, R5, UR10, RZ ;  /* 0x0000000a05067c24 */ /* 0x000fca000f8e02ff */
[----:B------:R-:W-:-:S04]  /*03b0*/  SHF.L.U32 R8, R6, 0x2, RZ ;  /* 0x0000000206087819 */ /* 0x000fc800000006ff */
[----:B------:R-:W-:-:S04]  /*03c0*/  IADD3 R7, P1, PT, R17, R8, RZ ;  /* 0x0000000811077210 */ /* 0x000fc80007f3e0ff */
[----:B------:R-:W-:Y:S02]  /*03d0*/  LEA.HI.X.SX32 R10, R8, RZ, 0x1, P1 ;  /* 0x000000ff080a7211 */ /* 0x000fe400008f0eff */
[----:B0-----:R-:W-:-:S04]  /*03e0*/  LEA R6, P1, R7, UR12, 0x1 ;  /* 0x0000000c07067c11 */ /* 0x001fc8000f8208ff */
[----:B------:R-:W-:-:S06]  /*03f0*/  LEA.HI.X R7, R7, UR13, R10, 0x1, P1 ;  /* 0x0000000d07077c11 */ /* 0x000fcc00088f0c0a */
[----:B------:R-:W2:Y:S01]  /*0400*/  LDG.E.U16.CONSTANT R7, desc[UR8][R6.64] ;  /* 0x0000000806077981 */ /* 0x000ea2000c1e9500 */
[----:B------:R-:W-:-:S04]  /*0410*/  IADD3 R16, PT, PT, -R0, 0x1, RZ ;  /* 0x0000000100107810 */ /* 0x000fc80007ffe1ff */
[----:B------:R-:W-:Y:S01]  /*0420*/  ISETP.NE.AND P1, PT, R16, RZ, PT ;  /* 0x000000ff1000720c */ /* 0x000fe20003f25270 */
[----:B--2---:R0:W-:-:S12]  /*0430*/  STS.U16 [R4], R7 ;  /* 0x0000000704007388 */ /* 0x0041d80000000400 */
[----:B------:R-:W-:Y:S05]  /*0440*/  @!P1 BRA `(.L_x_2) ;  /* 0x0000000800749947 */ /* 0x000fea0003800000 */
[----:B------:R-:W-:Y:S02]  /*0450*/  ISETP.GE.AND P1, PT, R16, RZ, PT ;  /* 0x000000ff1000720c */ /* 0x000fe40003f26270 */
[----:B0-----:R-:W-:Y:S02]  /*0460*/  IADD3 R4, PT, PT, R4, 0x80, RZ ;  /* 0x0000008004047810 */ /* 0x001fe40007ffe0ff */
[----:B------:R-:W-:-:S09]  /*0470*/  IADD3 R8, PT, PT, R8, R5, RZ ;  /* 0x0000000508087210 */ /* 0x000fd20007ffe0ff */
[----:B------:R-:W-:Y:S05]  /*0480*/  @P1 BRA `(.L_x_4) ;  /* 0x0000000000ec1947 */ /* 0x000fea0003800000 */
[----:B------:R-:W-:Y:S02]  /*0490*/  IADD3 R6, PT, PT, RZ, -R16, RZ ;  /* 0x80000010ff067210 */ /* 0x000fe40007ffe0ff */
[----:B------:R-:W-:Y:S02]  /*04a0*/  PLOP3.LUT P1, PT, PT, PT, PT, 0x80, 0x8 ;  /* 0x000000000008781c */ /* 0x000fe40003f2f070 */
[----:B------:R-:W-:-:S13]  /*04b0*/  ISETP.GT.AND P3, PT, R6, 0x3, PT ;  /* 0x000000030600780c */ /* 0x000fda0003f64270 */
[----:B------:R-:W-:Y:S05]  /*04c0*/  @!P3 BRA `(.L_x_5) ;  /* 0x000000000084b947 */ /* 0x000fea0003800000 */
[----:B------:R-:W-:-:S13]  /*04d0*/  PLOP3.LUT P1, PT, PT, PT, PT, 0x8, 0x80 ;  /* 0x000000000080781c */ /* 0x000fda0003f2e170 */
.L_x_6:
[----:B------:R-:W-:Y:S02]  /*04e0*/  IADD3 R7, P3, PT, R17, R8, RZ ;  /* 0x0000000811077210 */ /* 0x000fe40007f7e0ff */
[CC--:B------:R-:W-:Y:S02]  /*04f0*/  IADD3 R10, PT, PT, R8.reuse, R5.reuse, RZ ;  /* 0x00000005080a7210 */ /* 0x0c0fe40007ffe0ff */
[----:B------:R-:W-:Y:S02]  /*0500*/  LEA.HI.X.SX32 R12, R8, RZ, 0x1, P3 ;  /* 0x000000ff080c7211 */ /* 0x000fe400018f0eff */
[----:B------:R-:W-:Y:S02]  /*0510*/  IADD3 R8, PT, PT, R10, R5, RZ ;  /* 0x000000050a087210 */ /* 0x000fe40007ffe0ff */
[----:B------:R-:W-:Y:S02]  /*0520*/  LEA R6, P3, R7, UR12, 0x1 ;  /* 0x0000000c07067c11 */ /* 0x000fe4000f8608ff */
[----:B------:R-:W-:-:S02]  /*0530*/  IADD3 R11, P4, PT, R17, R10, RZ ;  /* 0x0000000a110b7210 */ /* 0x000fc40007f9e0ff */
[----:B------:R-:W-:Y:S02]  /*0540*/  IADD3 R18, PT, PT, R8, R5, RZ ;  /* 0x0000000508127210 */ /* 0x000fe40007ffe0ff */
[----:B------:R-:W-:Y:S02]  /*0550*/  LEA.HI.X R7, R7, UR13, R12, 0x1, P3 ;  /* 0x0000000d07077c11 */ /* 0x000fe400098f0c0c */
[----:B------:R-:W-:Y:S02]  /*0560*/  LEA.HI.X.SX32 R14, R10, RZ, 0x1, P4 ;  /* 0x000000ff0a0e7211 */ /* 0x000fe400020f0eff */
[----:B------:R-:W-:Y:S02]  /*0570*/  IADD3 R13, P5, PT, R17, R8, RZ ;  /* 0x00000008110d7210 */ /* 0x000fe40007fbe0ff */
[----:B------:R-:W-:Y:S01]  /*0580*/  LEA R10, P3, R11, UR12, 0x1 ;  /* 0x0000000c0b0a7c11 */ /* 0x000fe2000f8608ff */
[----:B------:R-:W2:Y:S01]  /*0590*/  LDG.E.U16.CONSTANT R7, desc[UR8][R6.64] ;  /* 0x0000000806077981 */ /* 0x000ea2000c1e9500 */
[----:B------:R-:W-:-:S02]  /*05a0*/  IADD3 R15, P6, PT, R17, R18, RZ ;  /* 0x00000012110f7210 */ /* 0x000fc40007fde0ff */
[----:B------:R-:W-:Y:S02]  /*05b0*/  LEA.HI.X.SX32 R20, R8, RZ, 0x1, P5 ;  /* 0x000000ff08147211 */ /* 0x000fe400028f0eff */
[----:B------:R-:W-:Y:S02]  /*05c0*/  LEA.HI.X R11, R11, UR13, R14, 0x1, P3 ;  /* 0x0000000d0b0b7c11 */ /* 0x000fe400098f0c0e */
[----:B------:R-:W-:Y:S02]  /*05d0*/  LEA R12, P4, R13, UR12, 0x1 ;  /* 0x0000000c0d0c7c11 */ /* 0x000fe4000f8808ff */
[----:B------:R-:W-:Y:S02]  /*05e0*/  LEA.HI.X.SX32 R8, R18, RZ, 0x1, P6 ;  /* 0x000000ff12087211 */ /* 0x000fe400030f0eff */
[----:B------:R-:W-:Y:S01]  /*05f0*/  LEA R14, P3, R15, UR12, 0x1 ;  /* 0x0000000c0f0e7c11 */ /* 0x000fe2000f8608ff */
[----:B------:R-:W3:Y:S01]  /*0600*/  LDG.E.U16.CONSTANT R11, desc[UR8][R10.64] ;  /* 0x000000080a0b7981 */ /* 0x000ee2000c1e9500 */
[----:B------:R-:W-:-:S02]  /*0610*/  LEA.HI.X R13, R13, UR13, R20, 0x1, P4 ;  /* 0x0000000d0d0d7c11 */ /* 0x000fc4000a0f0c14 */
[----:B------:R-:W-:-:S04]  /*0620*/  LEA.HI.X R15, R15, UR13, R8, 0x1, P3 ;  /* 0x0000000d0f0f7c11 */ /* 0x000fc800098f0c08 */
[----:B------:R-:W4:Y:S04]  /*0630*/  LDG.E.U16.CONSTANT R13, desc[UR8][R12.64] ;  /* 0x000000080c0d7981 */ /* 0x000f28000c1e9500 */
[----:B------:R-:W5:Y:S01]  /*0640*/  LDG.E.U16.CONSTANT R15, desc[UR8][R14.64] ;  /* 0x000000080e0f7981 */ /* 0x000f62000c1e9500 */
[----:B------:R-:W-:-:S04]  /*0650*/  IADD3 R16, PT, PT, R16, 0x4, RZ ;  /* 0x0000000410107810 */ /* 0x000fc80007ffe0ff */
[----:B------:R-:W-:Y:S02]  /*0660*/  ISETP.GE.AND P3, PT, R16, -0x3, PT ;  /* 0xfffffffd1000780c */ /* 0x000fe40003f66270 */
[----:B------:R-:W-:Y:S01]  /*0670*/  IADD3 R8, PT, PT, R18, R5, RZ ;  /* 0x0000000512087210 */ /* 0x000fe20007ffe0ff */
[----:B--2---:R-:W-:Y:S04]  /*0680*/  STS.U16 [R4], R7 ;  /* 0x0000000704007388 */ /* 0x004fe80000000400 */
[----:B---3--:R-:W-:Y:S04]  /*0690*/  STS.U16 [R4+0x80], R11 ;  /* 0x0000800b04007388 */ /* 0x008fe80000000400 */
[----:B----4-:R-:W-:Y:S04]  /*06a0*/  STS.U16 [R4+0x100], R13 ;  /* 0x0001000d04007388 */ /* 0x010fe80000000400 */
[----:B-----5:R0:W-:Y:S02]  /*06b0*/  STS.U16 [R4+0x180], R15 ;  /* 0x0001800f04007388 */ /* 0x0201e40000000400 */
[----:B0-----:R-:W-:Y:S01]  /*06c0*/  IADD3 R4, PT, PT, R4, 0x200, RZ ;  /* 0x0000020004047810 */ /* 0x001fe20007ffe0ff */
[----:B------:R-:W-:Y:S06]  /*06d0*/  @!P3 BRA `(.L_x_6) ;  /* 0xfffffffc0080b947 */ /* 0x000fec000383ffff */
.L_x_5:
[----:B------:R-:W-:-:S04]  /*06e0*/  IADD3 R6, PT, PT, RZ, -R16, RZ ;  /* 0x80000010ff067210 */ /* 0x000fc80007ffe0ff */
[----:B------:R-:W-:-:S13]  /*06f0*/  ISETP.GT.AND P3, PT, R6, 0x1, PT ;  /* 0x000000010600780c */ /* 0x000fda0003f64270 */
[----:B------:R-:W-:Y:S05]  /*0700*/  @!P3 BRA `(.L_x_7) ;  /* 0x000000000044b947 */ /* 0x000fea0003800000 */
[C---:B------:R-:W-:Y:S02]  /*0710*/  IADD3 R12, PT, PT, R8.reuse, R5, RZ ;  /* 0x00000005080c7210 */ /* 0x040fe40007ffe0ff */
[C---:B------:R-:W-:Y:S02]  /*0720*/  IADD3 R7, P1, PT, R17.reuse, R8, RZ ;  /* 0x0000000811077210 */ /* 0x040fe40007f3e0ff */
[----:B------:R-:W-:Y:S02]  /*0730*/  IADD3 R11, P3, PT, R17, R12, RZ ;  /* 0x0000000c110b7210 */ /* 0x000fe40007f7e0ff */
[----:B------:R-:W-:Y:S02]  /*0740*/  LEA.HI.X.SX32 R14, R8, RZ, 0x1, P1 ;  /* 0x000000ff080e7211 */ /* 0x000fe400008f0eff */
[----:B------:R-:W-:Y:S02]  /*0750*/  LEA.HI.X.SX32 R8, R12, RZ, 0x1, P3 ;  /* 0x000000ff0c087211 */ /* 0x000fe400018f0eff */
[----:B------:R-:W-:-:S02]  /*0760*/  LEA R6, P1, R7, UR12, 0x1 ;  /* 0x0000000c07067c11 */ /* 0x000fc4000f8208ff */
[----:B------:R-:W-:Y:S02]  /*0770*/  LEA R10, P3, R11, UR12, 0x1 ;  /* 0x0000000c0b0a7c11 */ /* 0x000fe4000f8608ff */
[----:B------:R-:W-:Y:S02]  /*0780*/  LEA.HI.X R7, R7, UR13, R14, 0x1, P1 ;  /* 0x0000000d07077c11 */ /* 0x000fe400088f0c0e */
[----:B------:R-:W-:-:S04]  /*0790*/  LEA.HI.X R11, R11, UR13, R8, 0x1, P3 ;  /* 0x0000000d0b0b7c11 */ /* 0x000fc800098f0c08 */
[----:B------:R-:W2:Y:S04]  /*07a0*/  LDG.E.U16.CONSTANT R7, desc[UR8][R6.64] ;  /* 0x0000000806077981 */ /* 0x000ea8000c1e9500 */
[----:B------:R-:W3:Y:S01]  /*07b0*/  LDG.E.U16.CONSTANT R11, desc[UR8][R10.64] ;  /* 0x000000080a0b7981 */ /* 0x000ee2000c1e9500 */
[----:B------:R-:W-:Y:S02]  /*07c0*/  PLOP3.LUT P1, PT, PT, PT, PT, 0x8, 0x80 ;  /* 0x000000000080781c */ /* 0x000fe40003f2e170 */
[----:B------:R-:W-:Y:S02]  /*07d0*/  IADD3 R16, PT, PT, R16, 0x2, RZ ;  /* 0x0000000210107810 */ /* 0x000fe40007ffe0ff */
[----:B------:R-:W-:Y:S01]  /*07e0*/  IADD3 R8, PT, PT, R12, R5, RZ ;  /* 0x000000050c087210 */ /* 0x000fe20007ffe0ff */
[----:B--2---:R-:W-:Y:S04]  /*07f0*/  STS.U16 [R4], R7 ;  /* 0x0000000704007388 */ /* 0x004fe80000000400 */
[----:B---3--:R0:W-:Y:S02]  /*0800*/  STS.U16 [R4+0x80], R11 ;  /* 0x0000800b04007388 */ /* 0x0081e40000000400 */
[----:B0-----:R-:W-:-:S07]  /*0810*/  IADD3 R4, PT, PT, R4, 0x100, RZ ;  /* 0x0000010004047810 */ /* 0x001fce0007ffe0ff */
.L_x_7:
[----:B------:R-:W-:-:S13]  /*0820*/  ISETP.EQ.AND P3, PT, R16, RZ, PT ;  /* 0x000000ff1000720c */ /* 0x000fda0003f62270 */
[----:B------:R-:W-:Y:S05]  /*0830*/  @!P1 BRA P3, `(.L_x_2) ;  /* 0x0000000400789947 */ /* 0x000fea0001800000 */
.L_x_4:
[----:B------:R-:W-:-:S04]  /*0840*/  IADD3 R7, P1, PT, R17, R8, RZ ;  /* 0x0000000811077210 */ /* 0x000fc80007f3e0ff */
[----:B------:R-:W-:Y:S02]  /*0850*/  LEA.HI.X.SX32 R10, R8, RZ, 0x1, P1 ;  /* 0x000000ff080a7211 */ /* 0x000fe400008f0eff */
[----:B------:R-:W-:-:S04]  /*0860*/  LEA R6, P1, R7, UR12, 0x1 ;  /* 0x0000000c07067c11 */ /* 0x000fc8000f8208ff */
[----:B------:R-:W-:-:S06]  /*0870*/  LEA.HI.X R7, R7, UR13, R10, 0x1, P1 ;  /* 0x0000000d07077c11 */ /* 0x000fcc00088f0c0a */
[----:B------:R-:W2:Y:S01]  /*0880*/  LDG.E.U16.CONSTANT R7, desc[UR8][R6.64] ;  /* 0x0000000806077981 */ /* 0x000ea2000c1e9500 */
[----:B------:R-:W-:Y:S02]  /*0890*/  IADD3 R16, PT, PT, R16, 0x1, RZ ;  /* 0x0000000110107810 */ /* 0x000fe40007ffe0ff */
[----:B------:R-:W-:Y:S02]  /*08a0*/  IADD3 R8, PT, PT, R8, R5, RZ ;  /* 0x0000000508087210 */ /* 0x000fe40007ffe0ff */
[----:B------:R-:W-:Y:S01]  /*08b0*/  ISETP.NE.AND P1, PT, R16, RZ, PT ;  /* 0x000000ff1000720c */ /* 0x000fe20003f25270 */
[----:B--2---:R0:W-:Y:S02]  /*08c0*/  STS.U16 [R4], R7 ;  /* 0x0000000704007388 */ /* 0x0041e40000000400 */
[----:B0-----:R-:W-:-:S10]  /*08d0*/  IADD3 R4, PT, PT, R4, 0x80, RZ ;  /* 0x0000008004047810 */ /* 0x001fd40007ffe0ff */
[----:B------:R-:W-:Y:S05]  /*08e0*/  @P1 BRA `(.L_x_4) ;  /* 0xfffffffc00d41947 */ /* 0x000fea000383ffff */
[----:B------:R-:W-:Y:S05]  /*08f0*/  BRA `(.L_x_2) ;  /* 0x0000000400487947 */ /* 0x000fea0003800000 */
.L_x_3:
[C---:B------:R-:W-:Y:S01]  /*0900*/  LEA R6, P1, R17.reuse, UR12, 0x1 ;  /* 0x0000000c11067c11 */ /* 0x040fe2000f8208ff */
[----:B------:R-:W0:Y:S03]  /*0910*/  LDCU.64 UR14, c[0x0][0x380] ;  /* 0x00007000ff0e77ac */ /* 0x000e260008000a00 */
[----:B------:R-:W-:-:S05]  /*0920*/  LEA.HI.X R7, R17, UR13, RZ, 0x1, P1 ;  /* 0x0000000d11077c11 */ /* 0x000fca00088f0cff */
[----:B------:R1:W5:Y:S01]  /*0930*/  LDG.E.U16.CONSTANT R17, desc[UR8][R6.64] ;  /* 0x0000000806117981 */ /* 0x000362000c1e9500 */
[----:B------:R-:W-:Y:S01]  /*0940*/  IADD3 R8, PT, PT, RZ, -R0, RZ ;  /* 0x80000000ff087210 */ /* 0x000fe20007ffe0ff */
[----:B------:R-:W-:-:S03]  /*0950*/  IMAD R16, R5, UR10, RZ ;  /* 0x0000000a05107c24 */ /* 0x000fc6000f8e02ff */
[----:B------:R-:W-:Y:S02]  /*0960*/  ISETP.GE.AND P1, PT, R8, RZ, PT ;  /* 0x000000ff0800720c */ /* 0x000fe40003f26270 */
[----:B------:R-:W-:-:S11]  /*0970*/  SHF.L.U32 R16, R16, 0x2, RZ ;  /* 0x0000000210107819 */ /* 0x000fd600000006ff */
[----:B01----:R-:W-:Y:S05]  /*0980*/  @P1 BRA `(.L_x_8) ;  /* 0x0000000000f81947 */ /* 0x003fea0003800000 */
[----:B------:R-:W-:Y:S02]  /*0990*/  IADD3 R6, PT, PT, RZ, -R8, RZ ;  /* 0x80000008ff067210 */ /* 0x000fe40007ffe0ff */
[----:B------:R-:W-:Y:S02]  /*09a0*/  PLOP3.LUT P1, PT, PT, PT, PT, 0x80, 0x8 ;  /* 0x000000000008781c */ /* 0x000fe40003f2f070 */
[----:B------:R-:W-:-:S13]  /*09b0*/  ISETP.GT.AND P3, PT, R6, 0x3, PT ;  /* 0x000000030600780c */ /* 0x000fda0003f64270 */
[----:B------:R-:W-:Y:S05]  /*09c0*/  @!P3 BRA `(.L_x_9) ;  /* 0x00000000008cb947 */ /* 0x000fea0003800000 */
[----:B------:R-:W-:Y:S01]  /*09d0*/  PLOP3.LUT P1, PT, PT, PT, PT, 0x8, 0x80 ;  /* 0x000000000080781c */ /* 0x000fe20003f2e170 */
[----:B------:R-:W0:Y:S01]  /*09e0*/  LDCU.64 UR12, c[0x0][0x380] ;  /* 0x00007000ff0c77ac */ /* 0x000e220008000a00 */
[----:B------:R-:W-:-:S11]  /*09f0*/  NOP ;  /* 0x0000000000007918 */ /* 0x000fd60000000000 */
.L_x_10:
[----:B-----5:R-:W-:Y:S02]  /*0a00*/  IADD3 R7, P3, PT, R17, R16, RZ ;  /* 0x0000001011077210 */ /* 0x020fe40007f7e0ff */
[CC--:B------:R-:W-:Y:S02]  /*0a10*/  IADD3 R10, PT, PT, R16.reuse, R5.reuse, RZ ;  /* 0x00000005100a7210 */ /* 0x0c0fe40007ffe0ff */
[----:B------:R-:W-:Y:S02]  /*0a20*/  LEA.HI.X.SX32 R16, R16, RZ, 0x1, P3 ;  /* 0x000000ff10107211 */ /* 0x000fe400018f0eff */
[----:B0-----:R-:W-:Y:S02]  /*0a30*/  LEA R6, P3, R7, UR12, 0x1 ;  /* 0x0000000c07067c11 */ /* 0x001fe4000f8608ff */
[----:B------:R-:W-:Y:S02]  /*0a40*/  IADD3 R12, PT, PT, R10, R5, RZ ;  /* 0x000000050a0c7210 */ /* 0x000fe40007ffe0ff */
[----:B------:R-:W-:-:S02]  /*0a50*/  IADD3 R11, P4, PT, R17, R10, RZ ;  /* 0x0000000a110b7210 */ /* 0x000fc40007f9e0ff */
[----:B------:R-:W-:Y:S02]  /*0a60*/  LEA.HI.X R7, R7, UR13, R16, 0x1, P3 ;  /* 0x0000000d07077c11 */ /* 0x000fe400098f0c10 */
[----:B------:R-:W-:Y:S02]  /*0a70*/  IADD3 R16, PT, PT, R12, R5, RZ ;  /* 0x000000050c107210 */ /* 0x000fe40007ffe0ff */
[----:B------:R-:W-:Y:S02]  /*0a80*/  LEA.HI.X.SX32 R14, R10, RZ, 0x1, P4 ;  /* 0x000000ff0a0e7211 */ /* 0x000fe400020f0eff */
[----:B------:R-:W-:Y:S01]  /*0a90*/  IADD3 R13, P5, PT, R17, R12, RZ ;  /* 0x0000000c110d7210 */ /* 0x000fe20007fbe0ff */
[----:B------:R-:W2:Y:S01]  /*0aa0*/  LDG.E.U16.CONSTANT R7, desc[UR8][R6.64] ;  /* 0x0000000806077981 */ /* 0x000ea2000c1e9500 */
[----:B------:R-:W-:Y:S02]  /*0ab0*/  LEA R10, P3, R11, UR12, 0x1 ;  /* 0x0000000c0b0a7c11 */ /* 0x000fe4000f8608ff */
        /* <DEDUP_REMOVED lines=10> */
[----:B------:R-:W4:Y:S01]  /*0b60*/  LDG.E.U16.CONSTANT R15, desc[UR8][R14.64] ;  /* 0x000000080e0f7981 */ /* 0x000f22000c1e9500 */
[----:B------:R-:W-:-:S04]  /*0b70*/  IADD3 R8, PT, PT, R8, 0x4, RZ ;  /* 0x0000000408087810 */ /* 0x000fc80007ffe0ff */
[----:B------:R-:W-:Y:S02]  /*0b80*/  ISETP.GE.AND P3, PT, R8, -0x3, PT ;  /* 0xfffffffd0800780c */ /* 0x000fe40003f66270 */
[----:B------:R-:W-:Y:S01]  /*0b90*/  IADD3 R16, PT, PT, R16, R5, RZ ;  /* 0x0000000510107210 */ /* 0x000fe20007ffe0ff */
[----:B--2---:R-:W-:Y:S04]  /*0ba0*/  STS.U16 [R4], R7 ;  /* 0x0000000704007388 */ /* 0x004fe80000000400 */
[----:B---3--:R-:W-:Y:S04]  /*0bb0*/  STS.U16 [R4+0x80], R11 ;  /* 0x0000800b04007388 */ /* 0x008fe80000000400 */
[----:B----4-:R-:W-:Y:S04]  /*0bc0*/  STS.U16 [R4+0x100], R13 ;  /* 0x0001000d04007388 */ /* 0x010fe80000000400 */
[----:B------:R0:W-:Y:S02]  /*0bd0*/  STS.U16 [R4+0x180], R15 ;  /* 0x0001800f04007388 */ /* 0x0001e40000000400 */
[----:B0-----:R-:W-:Y:S01]  /*0be0*/  IADD3 R4, PT, PT, R4, 0x200, RZ ;  /* 0x0000020004047810 */ /* 0x001fe20007ffe0ff */
[----:B------:R-:W-:Y:S06]  /*0bf0*/  @!P3 BRA `(.L_x_10) ;  /* 0xfffffffc0080b947 */ /* 0x000fec000383ffff */
.L_x_9:
[----:B------:R-:W-:-:S04]  /*0c00*/  IADD3 R6, PT, PT, RZ, -R8, RZ ;  /* 0x80000008ff067210 */ /* 0x000fc80007ffe0ff */
[----:B------:R-:W-:-:S13]  /*0c10*/  ISETP.GT.AND P3, PT, R6, 0x1, PT ;  /* 0x000000010600780c */ /* 0x000fda0003f64270 */
[----:B------:R-:W-:Y:S05]  /*0c20*/  @!P3 BRA `(.L_x_11) ;  /* 0x000000000048b947 */ /* 0x000fea0003800000 */
[----:B------:R-:W0:Y:S01]  /*0c30*/  LDCU.64 UR12, c[0x0][0x380] ;  /* 0x00007000ff0c77ac */ /* 0x000e220008000a00 */
[C---:B------:R-:W-:Y:S02]  /*0c40*/  IADD3 R12, PT, PT, R16.reuse, R5, RZ ;  /* 0x00000005100c7210 */ /* 0x040fe40007ffe0ff */
[C---:B-----5:R-:W-:Y:S02]  /*0c50*/  IADD3 R7, P1, PT, R17.reuse, R16, RZ ;  /* 0x0000001011077210 */ /* 0x060fe40007f3e0ff */
[----:B------:R-:W-:Y:S02]  /*0c60*/  IADD3 R11, P3, PT, R17, R12, RZ ;  /* 0x0000000c110b7210 */ /* 0x000fe40007f7e0ff */
[----:B------:R-:W-:Y:S02]  /*0c70*/  LEA.HI.X.SX32 R16, R16, RZ, 0x1, P1 ;  /* 0x000000ff10107211 */ /* 0x000fe400008f0eff */
[----:B------:R-:W-:Y:S02]  /*0c80*/  LEA.HI.X.SX32 R14, R12, RZ, 0x1, P3 ;  /* 0x000000ff0c0e7211 */ /* 0x000fe400018f0eff */
[----:B0-----:R-:W-:-:S02]  /*0c90*/  LEA R6, P1, R7, UR12, 0x1 ;  /* 0x0000000c07067c11 */ /* 0x001fc4000f8208ff */
        /* <DEDUP_REMOVED lines=11> */
.L_x_11:
[----:B------:R-:W-:-:S13]  /*0d50*/  ISETP.NE.OR P1, PT, R8, RZ, P1 ;  /* 0x000000ff0800720c */ /* 0x000fda0000f25670 */
[----:B------:R-:W-:Y:S05]  /*0d60*/  @!P1 BRA `(.L_x_2) ;  /* 0x00000000002c9947 */ /* 0x000fea0003800000 */
.L_x_8:
[----:B-----5:R-:W-:-:S04]  /*0d70*/  IADD3 R7, P1, PT, R17, R16, RZ ;  /* 0x0000001011077210 */ /* 0x020fc80007f3e0ff */
        /* <DEDUP_REMOVED lines=10> */
.L_x_2:
[----:B------:R-:W-:Y:S05]  /*0e20*/  BSYNC.RECONVERGENT B0 ;  /* 0x0000000000007941 */ /* 0x000fea0003800200 */
.L_x_1:
[----:B------:R-:W1:Y:S02]  /*0e30*/  LDCU UR5, c[0x0][0x3ac] ;  /* 0x00007580ff0577ac */ /* 0x000e640008000800 */
[----:B-1----:R-:W-:-:S04]  /*0e40*/  MOV R87, UR5 ;  /* 0x0000000500577c02 */ /* 0x002fc80008000f00 */
[----:B------:R-:W-:-:S13]  /*0e50*/  ISETP.GE.AND P1, PT, R2, R87, PT ;  /* 0x000000570200720c */ /* 0x000fda0003f26270 */
[----:B------:R-:W-:Y:S05]  /*0e60*/  @P1 EXIT ;  /* 0x000000000000194d */ /* 0x000fea0003800000 */
[----:B------:R-:W1:Y:S02]  /*0e70*/  LDCU.U8 UR5, c[0x0][0x3e0] ;  /* 0x00007c00ff0577ac */ /* 0x000e640008000000 */
[----:B-1----:R-:W-:-:S06]  /*0e80*/  UPRMT UR5, UR5, 0x8880, URZ ;  /* 0x0000888005057896 */ /* 0x002fcc00080000ff */
[----:B------:R-:W-:-:S04]  /*0e90*/  ISETP.NE.AND P1, PT, RZ, UR5, PT ;  /* 0x00000005ff007c0c */ /* 0x000fc8000bf25270 */
[----:B------:R-:W-:-:S13]  /*0ea0*/  ISETP.NE.OR P1, PT, R9, RZ, !P1 ;  /* 0x000000ff0900720c */ /* 0x000fda0004f25670 */
[----:B------:R-:W-:Y:S05]  /*0eb0*/  @P1 BRA `(.L_x_12) ;  /* 0x0000000000c01947 */ /* 0x000fea0003800000 */
[----:B0-----:R-:W-:Y:S01]  /*0ec0*/  IADD3 R4, PT, PT, RZ, -R0, RZ ;  /* 0x80000000ff047210 */ /* 0x001fe20007ffe0ff */
[----:B------:R-:W-:-:S03]  /*0ed0*/  IMAD R0, R87, UR10, RZ ;  /* 0x0000000a57007c24 */ /* 0x000fc6000f8e02ff */
[----:B------:R-:W-:Y:S02]  /*0ee0*/  ISETP.GE.AND P1, PT, R4, RZ, PT ;  /* 0x000000ff0400720c */ /* 0x000fe40003f26270 */
[----:B------:R-:W-:-:S04]  /*0ef0*/  LEA R0, R0, UR4, 0x2 ;  /* 0x0000000400007c11 */ /* 0x000fc8000f8e10ff */
[----:B------:R-:W-:-:S07]  /*0f00*/  LEA R0, R3, R0, 0x2 ;  /* 0x0000000003007211 */ /* 0x000fce00078e10ff */
[----:B------:R-:W-:Y:S05]  /*0f10*/  @P1 BRA `(.L_x_13) ;  /* 0x00000000008c1947 */ /* 0x000fea0003800000 */
[----:B------:R-:W-:Y:S02]  /*0f20*/  IADD3 R6, PT, PT, RZ, -R4, RZ ;  /* 0x80000004ff067210 */ /* 0x000fe40007ffe0ff */
[----:B------:R-:W-:Y:S02]  /*0f30*/  PLOP3.LUT P1, PT, PT, PT, PT, 0x80, 0x8 ;  /* 0x000000000008781c */ /* 0x000fe40003f2f070 */
[----:B------:R-:W-:-:S13]  /*0f40*/  ISETP.GT.AND P3, PT, R6, 0x3, PT ;  /* 0x000000030600780c */ /* 0x000fda0003f64270 */
[----:B------:R-:W-:Y:S05]  /*0f50*/  @!P3 BRA `(.L_x_14) ;  /* 0x000000000044b947 */ /* 0x000fea0003800000 */
[----:B-----5:R-:W0:Y:S01]  /*0f60*/  LDC.64 R16, c[0x0][0x3a0] ;  /* 0x0000e800ff107b82 */ /* 0x020e220000000a00 */
[----:B------:R-:W-:-:S13]  /*0f70*/  PLOP3.LUT P1, PT, PT, PT, PT, 0x8, 0x80 ;  /* 0x000000000080781c */ /* 0x000fda0003f2e170 */
.L_x_15:
[CC--:B-1----:R-:W-:Y:S01]  /*0f80*/  IADD3 R10, PT, PT, R0.reuse, R87.reuse, RZ ;  /* 0x00000057000a7210 */ /* 0x0c2fe20007ffe0ff */
[--C-:B0-----:R-:W-:Y:S01]  /*0f90*/  IMAD.WIDE R6, R0, 0x2, R16.reuse ;  /* 0x0000000200067825 */ /* 0x101fe200078e0210 */
[----:B------:R-:W-:Y:S02]  /*0fa0*/  IADD3 R4, PT, PT, R4, 0x4, RZ ;  /* 0x0000000404047810 */ /* 0x000fe40007ffe0ff */
[CC--:B------:R-:W-:Y:S01]  /*0fb0*/  IADD3 R12, PT, PT, R10.reuse, R87.reuse, RZ ;  /* 0x000000570a0c7210 */ /* 0x0c0fe20007ffe0ff */
[--C-:B------:R-:W-:Y:S01]  /*0fc0*/  IMAD.WIDE R10, R10, 0x2, R16.reuse ;  /* 0x000000020a0a7825 */ /* 0x100fe200078e0210 */
[----:B------:R1:W-:Y:S01]  /*0fd0*/  STG.E.64 desc[UR8][R6.64], RZ ;  /* 0x000000ff06007986 */ /* 0x0003e2000c101b08 */
[----:B------:R-:W-:Y:S02]  /*0fe0*/  ISETP.GE.AND P3, PT, R4, -0x3, PT ;  /* 0xfffffffd0400780c */ /* 0x000fe40003f66270 */
[CC--:B------:R-:W-:Y:S01]  /*0ff0*/  IADD3 R8, PT, PT, R12.reuse, R87.reuse, RZ ;  /* 0x000000570c087210 */ /* 0x0c0fe20007ffe0ff */
[--C-:B------:R-:W-:Y:S01]  /*1000*/  IMAD.WIDE R12, R12, 0x2, R16.reuse ;  /* 0x000000020c0c7825 */ /* 0x100fe200078e0210 */
[----:B------:R1:W-:Y:S02]  /*1010*/  STG.E.64 desc[UR8][R10.64], RZ ;  /* 0x000000ff0a007986 */ /* 0x0003e4000c101b08 */
[C---:B------:R-:W-:Y:S01]  /*1020*/  IADD3 R0, PT, PT, R8.reuse, R87, RZ ;  /* 0x0000005708007210 */ /* 0x040fe20007ffe0ff */
[----:B------:R-:W-:Y:S01]  /*1030*/  IMAD.WIDE R14, R8, 0x2, R16 ;  /* 0x00000002080e7825 */ /* 0x000fe200078e0210 */
[----:B------:R1:W-:Y:S04]  /*1040*/  STG.E.64 desc[UR8][R12.64], RZ ;  /* 0x000000ff0c007986 */ /* 0x0003e8000c101b08 */
[----:B------:R1:W-:Y:S01]  /*1050*/  STG.E.64 desc[UR8][R14.64], RZ ;  /* 0x000000ff0e007986 */ /* 0x0003e2000c101b08 */
[----:B------:R-:W-:Y:S05]  /*1060*/  @!P3 BRA `(.L_x_15) ;  /* 0xfffffffc00c4b947 */ /* 0x000fea000383ffff */
.L_x_14:
[----:B-1----:R-:W-:-:S04]  /*1070*/  IADD3 R6, PT, PT, RZ, -R4, RZ ;  /* 0x80000004ff067210 */ /* 0x002fc80007ffe0ff */
[----:B------:R-:W-:-:S13]  /*1080*/  ISETP.GT.AND P3, PT, R6, 0x1, PT ;  /* 0x000000010600780c */ /* 0x000fda0003f64270 */
[----:B------:R-:W-:Y:S05]  /*1090*/  @!P3 BRA `(.L_x_16) ;  /* 0x000000000024b947 */ /* 0x000fea0003800000 */
[----:B------:R-:W0:Y:S01]  /*10a0*/  LDC.64 R10, c[0x0][0x3a0] ;  /* 0x0000e800ff0a7b82 */ /* 0x000e220000000a00 */
[-C--:B------:R-:W-:Y:S02]  /*10b0*/  IADD3 R8, PT, PT, R0, R87.reuse, RZ ;  /* 0x0000005700087210 */ /* 0x080fe40007ffe0ff */
[----:B------:R-:W-:Y:S02]  /*10c0*/  PLOP3.LUT P1, PT, PT, PT, PT, 0x8, 0x80 ;  /* 0x000000000080781c */ /* 0x000fe40003f2e170 */
[----:B------:R-:W-:Y:S01]  /*10d0*/  IADD3 R4, PT, PT, R4, 0x2, RZ ;  /* 0x0000000204047810 */ /* 0x000fe20007ffe0ff */
[----:B0-----:R-:W-:Y:S01]  /*10e0*/  IMAD.WIDE R6, R0, 0x2, R10 ;  /* 0x0000000200067825 */ /* 0x001fe200078e020a */
[----:B------:R-:W-:-:S03]  /*10f0*/  IADD3 R0, PT, PT, R8, R87, RZ ;  /* 0x0000005708007210 */ /* 0x000fc60007ffe0ff */
[----:B------:R-:W-:Y:S01]  /*1100*/  IMAD.WIDE R10, R8, 0x2, R10 ;  /* 0x00000002080a7825 */ /* 0x000fe200078e020a */
[----:B------:R0:W-:Y:S04]  /*1110*/  STG.E.64 desc[UR8][R6.64], RZ ;  /* 0x000000ff06007986 */ /* 0x0001e8000c101b08 */
[----:B------:R0:W-:Y:S02]  /*1120*/  STG.E.64 desc[UR8][R10.64], RZ ;  /* 0x000000ff0a007986 */ /* 0x0001e4000c101b08 */
.L_x_16:
[----:B------:R-:W-:-:S13]  /*1130*/  ISETP.NE.OR P1, PT, R4, RZ, P1 ;  /* 0x000000ff0400720c */ /* 0x000fda0000f25670 */
[----:B------:R-:W-:Y:S05]  /*1140*/  @!P1 BRA `(.L_x_12) ;  /* 0x00000000001c9947 */ /* 0x000fea0003800000 */
.L_x_13:
[----:B0-----:R-:W0:Y:S02]  /*1150*/  LDC.64 R6, c[0x0][0x3a0] ;  /* 0x0000e800ff067b82 */ /* 0x001e240000000a00 */
.L_x_17:
[----:B0-----:R-:W-:Y:S01]  /*1160*/  IMAD.WIDE R10, R0, 0x2, R6 ;  /* 0x00000002000a7825 */ /* 0x001fe200078e0206 */
[----:B------:R-:W-:Y:S02]  /*1170*/  IADD3 R4, PT, PT, R4, 0x1, RZ ;  /* 0x0000000104047810 */ /* 0x000fe40007ffe0ff */
[----:B------:R-:W-:Y:S02]  /*1180*/  IADD3 R0, PT, PT, R0, R87, RZ ;  /* 0x0000005700007210 */ /* 0x000fe40007ffe0ff */
[----:B------:R1:W-:Y:S01]  /*1190*/  STG.E.64 desc[UR8][R10.64], RZ ;  /* 0x000000ff0a007986 */ /* 0x0003e2000c101b08 */
[----:B------:R-:W-:-:S13]  /*11a0*/  ISETP.NE.AND P1, PT, R4, RZ, PT ;  /* 0x000000ff0400720c */ /* 0x000fda0003f25270 */
[----:B-1----:R-:W-:Y:S05]  /*11b0*/  @P1 BRA `(.L_x_17) ;  /* 0xfffffffc00e81947 */ /* 0x002fea000383ffff */
.L_x_12:
[----:B0-----:R-:W0:Y:S01]  /*11c0*/  LDC.64 R10, c[0x0][0x3b8] ;  /* 0x0000ee00ff0a7b82 */ /* 0x001e220000000a00 */
[----:B------:R-:W-:-:S05]  /*11d0*/  SHF.L.U32 R7, R9, 0x7, RZ ;  /* 0x0000000709077819 */ /* 0x000fca00000006ff */
[----:B0-----:R-:W-:-:S05]  /*11e0*/  IMAD.WIDE.U32 R6, R7, 0x2, R10 ;  /* 0x0000000207067825 */ /* 0x001fca00078e000a */
[----:B------:R0:W5:Y:S01]  /*11f0*/  LDG.E.U16.CONSTANT R89, desc[UR8][R6.64+0x2] ;  /* 0x0000020806597981 */ /* 0x000162000c1e9500 */
[----:B------:R-:W-:Y:S01]  /*1200*/  BAR.SYNC.DEFER_BLOCKING 0x0 ;  /* 0x0000000000007b1d */ /* 0x000fe20000010000 */
[----:B------:R-:W-:-:S13]  /*1210*/  ISETP.GE.AND P1, PT, R92, R5, PT ;  /* 0x000000055c00720c */ /* 0x000fda0003f26270 */
[----:B0-----:R-:W-:Y:S05]  /*1220*/  @P1 BRA `(.L_x_18) ;  /* 0x0000000000d01947 */ /* 0x001fea0003800000 */
[----:B------:R0:W5:Y:S01]  /*1230*/  LDG.E.U16.CONSTANT R0, desc[UR8][R6.64] ;  /* 0x0000000806007981 */ /* 0x000162000c1e9500 */
[----:B------:R-:W-:Y:S01]  /*1240*/  SHF.R.S32.HI R13, RZ, 0x1f, R2 ;  /* 0x0000001fff0d7819 */ /* 0x000fe20000011402 */
[----:B------:R-:W-:Y:S01]  /*1250*/  HFMA2 R8, -RZ, RZ, 0, 0 ;  /* 0x00000000ff087431 */ /* 0x000fe200000001ff */
[----:B------:R-:W-:Y:S02]  /*1260*/  SHF.L.U32 R3, R3, 0x4, RZ ;  /* 0x0000000403037819 */ /* 0x000fe400000006ff */
[----:B------:R-:W-:Y:S02]  /*1270*/  LEA.HI R13, R13, R2, RZ, 0x3 ;  /* 0x000000020d0d7211 */ /* 0x000fe400078f18ff */
[----:B-----5:R-:W-:Y:S02]  /*1280*/  MOV R17, R92 ;  /* 0x0000005c00117202 */ /* 0x020fe40000000f00 */
[----:B------:R-:W-:Y:S02]  /*1290*/  LOP3.LUT R3, R3, 0x10, RZ, 0xc0, !PT ;  /* 0x0000001003037812 */ /* 0x000fe400078ec0ff */
[----:B0-----:R-:W-:-:S07]  /*12a0*/  SHF.R.S32.HI R4, RZ, 0x3, R13 ;  /* 0x00000003ff047819 */ /* 0x001fce000001140d */
.L_x_19:
[----:B0-----:R-:W0:Y:S01]  /*12b0*/  LDC.64 R6, c[0x0][0x390] ;  /* 0x0000e400ff067b82 */ /* 0x001e220000000a00 */
[----:B------:R-:W-:-:S05]  /*12c0*/  IADD3 R14, PT, PT, R0, R8, RZ ;  /* 0x00000008000e7210 */ /* 0x000fca0007ffe0ff */
[----:B------:R-:W-:-:S05]  /*12d0*/  IMAD R12, R14, R87, RZ ;  /* 0x000000570e0c7224 */ /* 0x000fca00078e02ff */
[----:B------:R-:W-:-:S04]  /*12e0*/  SHF.R.S32.HI R13, RZ, 0x1f, R12 ;  /* 0x0000001fff0d7819 */ /* 0x000fc8000001140c */
[----:B------:R-:W-:-:S04]  /*12f0*/  LEA.HI R13, R13, R12, RZ, 0x3 ;  /* 0x0000000c0d0d7211 */ /* 0x000fc800078f18ff */
[----:B------:R-:W-:-:S05]  /*1300*/  LEA.HI.SX32 R13, R13, R4, 0x1d ;  /* 0x000000040d0d7211 */ /* 0x000fca00078feaff */
[----:B0-----:R-:W-:Y:S02]  /*1310*/  IMAD.WIDE R6, R13, 0x4, R6 ;  /* 0x000000040d067825 */ /* 0x001fe400078e0206 */
[----:B------:R-:W0:Y:S04]  /*1320*/  LDC.64 R12, c[0x0][0x398] ;  /* 0x0000e600ff0c7b82 */ /* 0x000e280000000a00 */
[----:B------:R-:W2:Y:S01]  /*1330*/  LDG.E.CONSTANT R6, desc[UR8][R6.64] ;  /* 0x0000000806067981 */ /* 0x000ea2000c1e9900 */
[----:B------:R-:W-:Y:S01]  /*1340*/  SHF.L.U32 R15, R17, 0x1, RZ ;  /* 0x00000001110f7819 */ /* 0x000fe200000006ff */
[----:B0-----:R-:W-:-:S04]  /*1350*/  IMAD.WIDE.U32 R12, R14, 0x2, R12 ;  /* 0x000000020e0c7825 */ /* 0x001fc800078e000c */
[----:B------:R-:W-:Y:S02]  /*1360*/  IMAD.WIDE.U32 R14, R15, 0x2, R10 ;  /* 0x000000020f0e7825 */ /* 0x000fe400078e000a */
[----:B------:R-:W3:Y:S04]  /*1370*/  LDG.E.U16.CONSTANT R13, desc[UR8][R12.64] ;  /* 0x000000080c0d7981 */ /* 0x000ee8000c1e9500 */
[----:B------:R0:W4:Y:S01]  /*1380*/  LDG.E.U16.CONSTANT R20, desc[UR8][R14.64+0x2] ;  /* 0x000002080e147981 */ /* 0x000122000c1e9500 */
[----:B--2---:R-:W-:-:S04]  /*1390*/  SHF.R.U32.HI R16, RZ, R3, R6 ;  /* 0x00000003ff107219 */ /* 0x004fc80000011606 */
[--C-:B------:R-:W-:Y:S02]  /*13a0*/  SHF.R.U32.HI R6, RZ, 0x8, R16.reuse ;  /* 0x00000008ff067819 */ /* 0x100fe40000011610 */
[----:B------:R-:W-:Y:S02]  /*13b0*/  LOP3.LUT R18, R16, 0xf, RZ, 0xc0, !PT ;  /* 0x0000000f10127812 */ /* 0x000fe400078ec0ff */
[----:B------:R-:W-:Y:S02]  /*13c0*/  LOP3.LUT R6, R6, 0xf, RZ, 0xc0, !PT ;  /* 0x0000000f06067812 */ /* 0x000fe400078ec0ff */
[----:B------:R-:W-:Y:S01]  /*13d0*/  SHF.R.U32.HI R19, RZ, 0x4, R16 ;  /* 0x00000004ff137819 */ /* 0x000fe20000011610 */
[----:B------:R-:W-:Y:S01]  /*13e0*/  IMAD R21, R18, R18, R18 ;  /* 0x0000001212157224 */ /* 0x000fe200078e0212 */
[----:B------:R-:W-:Y:S01]  /*13f0*/  SHF.R.U32.HI R16, RZ, 0xc, R16 ;  /* 0x0000000cff107819 */ /* 0x000fe20000011610 */
[----:B------:R-:W-:Y:S01]  /*1400*/  IMAD R7, R6, R6, R6 ;  /* 0x0000000606077224 */ /* 0x000fe200078e0206 */
[----:B------:R-:W-:-:S02]  /*1410*/  LOP3.LUT R19, R19, 0xf, RZ, 0xc0, !PT ;  /* 0x0000000f13137812 */ /* 0x000fc400078ec0ff */
[----:B------:R-:W-:Y:S02]  /*1420*/  LOP3.LUT R16, R16, 0xf, RZ, 0xc0, !PT ;  /* 0x0000000f10107812 */ /* 0x000fe400078ec0ff */
[----:B0-----:R-:W-:Y:S01]  /*1430*/  IADD3 R14, PT, PT, R6, 0x1, R7 ;  /* 0x00000001060e7810 */ /* 0x001fe20007ffe007 */
[C---:B------:R-:W-:Y:S01]  /*1440*/  IMAD R12, R19.reuse, R19, R19 ;  /* 0x00000013130c7224 */ /* 0x040fe200078e0213 */
[----:B------:R-:W-:Y:S01]  /*1450*/  IADD3 R21, PT, PT, R18, 0x1, R21 ;  /* 0x0000000112157810 */ /* 0x000fe20007ffe015 */
[----:B------:R-:W-:Y:S01]  /*1460*/  IMAD R7, R16, R16, R16 ;  /* 0x0000001010077224 */ /* 0x000fe200078e0210 */
[----:B------:R-:W-:Y:S02]  /*1470*/  LEA R6, R8, R1, 0x3 ;  /* 0x0000000108067211 */ /* 0x000fe400078e18ff */
[----:B------:R-:W-:Y:S01]  /*1480*/  IADD3 R12, PT, PT, R19, 0x1, R12 ;  /* 0x00000001130c7810 */ /* 0x000fe20007ffe00c */
[----:B------:R-:W-:Y:S01]  /*1490*/  I2F.F16 R14, R14 ;  /* 0x0000000e000e7306 */ /* 0x000fe20000200c00 */
[----:B------:R-:W-:-:S02]  /*14a0*/  IADD3 R7, PT, PT, R16, 0x1, R7 ;  /* 0x0000000110077810 */ /* 0x000fc40007ffe007 */
[----:B------:R-:W-:Y:S02]  /*14b0*/  IADD3 R8, PT, PT, R8, 0x1, RZ ;  /* 0x0000000108087810 */ /* 0x000fe40007ffe0ff */
[----:B----4-:R-:W-:-:S03]  /*14c0*/  IADD3 R17, PT, PT, R20, R17, RZ ;  /* 0x0000001114117210 */ /* 0x010fc60007ffe0ff */
[----:B------:R-:W-:Y:S01]  /*14d0*/  I2F.F16 R21, R21 ;  /* 0x0000001500157306 */ /* 0x000fe20000200c00 */
[----:B------:R-:W-:-:S07]  /*14e0*/  ISETP.GE.AND P1, PT, R17, R94, PT ;  /* 0x0000005e1100720c */ /* 0x000fce0003f26270 */
[----:B------:R-:W0:Y:S08]  /*14f0*/  I2F.F16 R12, R12 ;  /* 0x0000000c000c7306 */ /* 0x000e300000200c00 */
[----:B------:R-:W1:Y:S01]  /*1500*/  I2F.F16 R7, R7 ;  /* 0x0000000700077306 */ /* 0x000e620000200c00 */
[----:B0-----:R-:W-:-:S05]  /*1510*/  PRMT R12, R21, 0x5410, R12 ;  /* 0x00005410150c7816 */ /* 0x001fca000000000c */
[----:B---3--:R-:W-:Y:S01]  /*1520*/  HMUL2 R18, R12, R13.H0_H0 ;  /* 0x2000000d0c127232 */ /* 0x008fe20000000000 */
[----:B-1----:R-:W-:-:S05]  /*1530*/  PRMT R14, R14, 0x5410, R7 ;  /* 0x000054100e0e7816 */ /* 0x002fca0000000007 */
[----:B------:R-:W-:-:S05]  /*1540*/  HMUL2 R19, R14, R13.H0_H0 ;  /* 0x2000000d0e137232 */ /* 0x000fca0000000000 */
[----:B------:R0:W-:Y:S01]  /*1550*/  STL.64 [R6], R18 ;  /* 0x0000001206007387 */ /* 0x0001e20000100a00 */
[----:B------:R-:W-:Y:S05]  /*1560*/  @!P1 BRA `(.L_x_19) ;  /* 0xfffffffc00509947 */ /* 0x000fea000383ffff */
.L_x_18:
[----:B------:R1:W5:Y:S01]  /*1570*/  LDL.64 R84, [R1] ;  /* 0x0000000001547983 */ /* 0x0003620000100a00 */
[----:B------:R-:W2:Y:S01]  /*1580*/  LDCU UR6, c[0x0][0x3c8] ;  /* 0x00007900ff0677ac */ /* 0x000ea20008000800 */
[----:B------:R-:W-:Y:S01]  /*1590*/  HFMA2 R4, -RZ, RZ, 0, 0 ;  /* 0x00000000ff047431 */ /* 0x000fe200000001ff */
[----:B------:R-:W-:Y:S01]  /*15a0*/  MOV R7, RZ ;  /* 0x000000ff00077202 */ /* 0x000fe20000000f00 */
[----:B------:R-:W-:Y:S01]  /*15b0*/  HFMA2 R8, -RZ, RZ, 0, 0 ;  /* 0x00000000ff087431 */ /* 0x000fe200000001ff */
[----:B------:R-:W3:Y:S01]  /*15c0*/  LDCU UR4, c[0x0][0x3cc] ;  /* 0x00007980ff0477ac */ /* 0x000ee20008000800 */
[----:B------:R-:W-:Y:S01]  /*15d0*/  MOV R13, RZ ;  /* 0x000000ff000d7202 */ /* 0x000fe20000000f00 */
[----:B------:R-:W4:Y:S01]  /*15e0*/  LDCU UR5, c[0x0][0x3d0] ;  /* 0x00007a00ff0577ac */ /* 0x000f220008000800 */
[----:B------:R-:W0:Y:S01]  /*15f0*/  LDCU UR10, c[0x0][0x3d4] ;  /* 0x00007a80ff0a77ac */ /* 0x000e220008000800 */
[----:B------:R-:W1:Y:S01]  /*1600*/  LDCU UR11, c[0x0][0x3d8] ;  /* 0x00007b00ff0b77ac */ /* 0x000e620008000800 */
[----:B--2---:R-:W-:-:S02]  /*1610*/  ISETP.GT.AND P1, PT, R92, UR6, PT ;  /* 0x000000065c007c0c */ /* 0x004fc4000bf24270 */
[C---:B------:R-:W-:Y:S02]  /*1620*/  VIMNMX R0, PT, PT, R92.reuse, UR6, PT ;  /* 0x000000065c007c48 */ /* 0x040fe4000bfe0100 */
[C---:B---3--:R-:W-:Y:S02]  /*1630*/  ISETP.GT.AND P3, PT, R92.reuse, UR4, PT ;  /* 0x000000045c007c0c */ /* 0x048fe4000bf64270 */
[----:B------:R-:W-:Y:S02]  /*1640*/  SHF.R.S32.HI R3, RZ, 0x1f, R0 ;  /* 0x0000001fff037819 */ /* 0x000fe40000011400 */
[C---:B----4-:R-:W-:Y:S02]  /*1650*/  ISETP.GT.AND P4, PT, R92.reuse, UR5, PT ;  /* 0x000000055c007c0c */ /* 0x050fe4000bf84270 */
[----:B------:R-:W-:Y:S01]  /*1660*/  LEA.HI R3, R3, R0, RZ, 0x5 ;  /* 0x0000000003037211 */ /* 0x000fe200078f28ff */
[----:B------:R-:W-:Y:S01]  /*1670*/  HFMA2 R0, -RZ, RZ, 0, 0 ;  /* 0x00000000ff007431 */ /* 0x000fe200000001ff */
[----:B0-----:R-:W-:-:S02]  /*1680*/  ISETP.GT.AND P5, PT, R92, UR10, PT ;  /* 0x0000000a5c007c0c */ /* 0x001fc4000bfa4270 */
[----:B------:R-:W-:Y:S02]  /*1690*/  SHF.R.S32.HI R15, RZ, 0x5, R3 ;  /* 0x00000005ff0f7819 */ /* 0x000fe40000011403 */
[----:B-1----:R-:W-:Y:S01]  /*16a0*/  ISETP.GT.AND P6, PT, R92, UR11, PT ;  /* 0x0000000b5c007c0c */ /* 0x002fe2000bfc4270 */
[----:B------:R-:W-:-:S12]  /*16b0*/  @!P1 BRA `(.L_x_20) ;  /* 0x00000000001c9947 */ /* 0x000fd80003800000 */
[----:B------:R-:W0:Y:S02]  /*16c0*/  LDC R3, c[0x0][0x3cc] ;  /* 0x0000f300ff037b82 */ /* 0x000e240000000800 */
[----:B0-----:R-:W-:-:S04]  /*16d0*/  VIMNMX R0, PT, PT, R92, R3, PT ;  /* 0x000000035c007248 */ /* 0x001fc80003fe0100 */
[----:B------:R-:W-:-:S04]  /*16e0*/  IADD3 R0, PT, PT, R0, -UR6, RZ ;  /* 0x8000000600007c10 */ /* 0x000fc8000fffe0ff */
[----:B------:R-:W-:-:S04]  /*16f0*/  SHF.R.S32.HI R3, RZ, 0x1f, R0 ;  /* 0x0000001fff037819 */ /* 0x000fc80000011400 */
[----:B------:R-:W-:-:S04]  /*1700*/  LEA.HI R3, R3, R0, RZ, 0x5 ;  /* 0x0000000003037211 */ /* 0x000fc800078f28ff */
[----:B------:R-:W-:-:S05]  /*1710*/  SHF.R.S32.HI R3, RZ, 0x5, R3 ;  /* 0x00000005ff037819 */ /* 0x000fca0000011403 */
[----:B------:R-:W-:-:S07]  /*1720*/  IMAD R0, R3, 0x6, RZ ;  /* 0x0000000603007824 */ /* 0x000fce00078e02ff */
.L_x_20:
[----:B------:R-:W-:Y:S05]  /*1730*/  @!P3 BRA `(.L_x_21) ;  /* 0x00000000001cb947 */ /* 0x000fea0003800000 */
[----:B------:R-:W0:Y:S02]  /*1740*/  LDC R3, c[0x0][0x3d0] ;  /* 0x0000f400ff037b82 */ /* 0x000e240000000800 */
[----:B0-----:R-:W-:-:S04]  /*1750*/  VIMNMX R3, PT, PT, R92, R3, PT ;  /* 0x000000035c037248 */ /* 0x001fc80003fe0100 */
[----:B------:R-:W-:-:S04]  /*1760*/  IADD3 R3, PT, PT, R3, -UR4, RZ ;  /* 0x8000000403037c10 */ /* 0x000fc8000fffe0ff */
[----:B------:R-:W-:-:S04]  /*1770*/  SHF.R.S32.HI R4, RZ, 0x1f, R3 ;  /* 0x0000001fff047819 */ /* 0x000fc80000011403 */
[----:B------:R-:W-:-:S04]  /*1780*/  LEA.HI R4, R4, R3, RZ, 0x5 ;  /* 0x0000000304047211 */ /* 0x000fc800078f28ff */
[----:B------:R-:W-:-:S04]  /*1790*/  SHF.R.S32.HI R4, RZ, 0x5, R4 ;  /* 0x00000005ff047819 */ /* 0x000fc80000011404 */
[----:B------:R-:W-:-:S07]  /*17a0*/  LEA R4, R4, R4, 0x2 ;  /* 0x0000000404047211 */ /* 0x000fce00078e10ff */
.L_x_21:
[----:B------:R-:W-:Y:S05]  /*17b0*/  @!P4 BRA `(.L_x_22) ;  /* 0x00000000001cc947 */ /* 0x000fea0003800000 */
[----:B------:R-:W0:Y:S02]  /*17c0*/  LDC R3, c[0x0][0x3d4] ;  /* 0x0000f500ff037b82 */ /* 0x000e240000000800 */
[----:B0-----:R-:W-:-:S04]  /*17d0*/  VIMNMX R3, PT, PT, R92, R3, PT ;  /* 0x000000035c037248 */ /* 0x001fc80003fe0100 */
[----:B------:R-:W-:-:S04]  /*17e0*/  IADD3 R3, PT, PT, R3, -UR5, RZ ;  /* 0x8000000503037c10 */ /* 0x000fc8000fffe0ff */
[----:B------:R-:W-:-:S04]  /*17f0*/  SHF.R.S32.HI R6, RZ, 0x1f, R3 ;  /* 0x0000001fff067819 */ /* 0x000fc80000011403 */
[----:B------:R-:W-:-:S04]  /*1800*/  LEA.HI R6, R6, R3, RZ, 0x5 ;  /* 0x0000000306067211 */ /* 0x000fc800078f28ff */
[----:B------:R-:W-:-:S04]  /*1810*/  SHF.R.S32.HI R6, RZ, 0x5, R6 ;  /* 0x00000005ff067819 */ /* 0x000fc80000011406 */
[----:B------:R-:W-:-:S07]  /*1820*/  SHF.L.U32 R7, R6, 0x2, RZ ;  /* 0x0000000206077819 */ /* 0x000fce00000006ff */
.L_x_22:
        /* <DEDUP_REMOVED lines=8> */
.L_x_23:
        /* <DEDUP_REMOVED lines=8> */
.L_x_24:
[----:B------:R-:W-:Y:S01]  /*1930*/  LEA R0, R15, R0, 0x3 ;  /* 0x000000000f007211 */ /* 0x000fe200078e18ff */
[----:B------:R-:W0:Y:S01]  /*1940*/  S2UR UR5, SR_CgaCtaId ;  /* 0x00000000000579c3 */ /* 0x000e220000008800 */
[----:B------:R-:W1:Y:S01]  /*1950*/  LDCU.64 UR10, c[0x0][0x388] ;  /* 0x00007100ff0a77ac */ /* 0x000e620008000a00 */
[----:B------:R-:W-:Y:S02]  /*1960*/  VIMNMX R5, PT, PT, R5, UR6, PT ;  /* 0x0000000605057c48 */ /* 0x000fe4000bfe0100 */
[----:B------:R-:W-:Y:S01]  /*1970*/  IADD3 R0, PT, PT, R7, R0, R4 ;  /* 0x0000000007007210 */ /* 0x000fe20007ffe004 */
[----:B------:R-:W-:Y:S01]  /*1980*/  UMOV UR4, 0x400 ;  /* 0x0000040000047882 */ /* 0x000fe20000000000 */
[----:B-----5:R-:W-:Y:S02]  /*1990*/  PRMT R86, R84, 0x7610, R84 ;  /* 0x0000761054567816 */ /* 0x020fe40000000054 */
[----:B------:R-:W-:Y:S02]  /*19a0*/  IADD3 R0, PT, PT, R13, R0, R8 ;  /* 0x000000000d007210 */ /* 0x000fe40007ffe008 */
[----:B------:R-:W-:-:S02]  /*19b0*/  MOV R88, RZ ;  /* 0x000000ff00587202 */ /* 0x000fc40000000f00 */
[----:B------:R-:W-:Y:S01]  /*19c0*/  PRMT R8, RZ, 0x5410, RZ ;  /* 0x00005410ff087816 */ /* 0x000fe200000000ff */
[----:B------:R-:W-:Y:S01]  /*19d0*/  IMAD R3, R0, R87, RZ ;  /* 0x0000005700037224 */ /* 0x000fe200078e02ff */
[----:B------:R-:W-:Y:S02]  /*19e0*/  SHF.R.S32.HI R0, RZ, 0x1f, R2 ;  /* 0x0000001fff007819 */ /* 0x000fe40000011402 */
[----:B------:R-:W-:Y:S02]  /*19f0*/  PRMT R7, RZ, 0x5410, RZ ;  /* 0x00005410ff077816 */ /* 0x000fe400000000ff */
[----:B------:R-:W-:Y:S02]  /*1a00*/  IADD3 R2, P1, PT, R2, R3, RZ ;  /* 0x0000000302027210 */ /* 0x000fe40007f3e0ff */
[----:B------:R-:W-:Y:S02]  /*1a10*/  PRMT R6, RZ, 0x5410, RZ ;  /* 0x00005410ff067816 */ /* 0x000fe400000000ff */
[----:B------:R-:W-:-:S02]  /*1a20*/  LEA.HI.X.SX32 R3, R3, R0, 0x1, P1 ;  /* 0x0000000003037211 */ /* 0x000fc400008f0eff */
[----:B------:R-:W-:Y:S01]  /*1a30*/  ISETP.GT.AND P1, PT, R5, R92, PT ;  /* 0x0000005c0500720c */ /* 0x000fe20003f24270 */
[----:B0-----:R-:W-:Y:S01]  /*1a40*/  ULEA UR4, UR5, UR4, 0x18 ;  /* 0x0000000405047291 */ /* 0x001fe2000f8ec0ff */
[C---:B------:R-:W-:Y:S02]  /*1a50*/  SHF.L.U32 R0, R2.reuse, 0x2, RZ ;  /* 0x0000000202007819 */ /* 0x040fe400000006ff */
[----:B------:R-:W-:Y:S02]  /*1a60*/  SHF.L.U64.HI R3, R2, 0x2, R3 ;  /* 0x0000000202037819 */ /* 0x000fe40000010203 */
[----:B-1----:R-:W-:Y:S02]  /*1a70*/  IADD3 R28, P3, PT, R0, UR10, RZ ;  /* 0x0000000a001c7c10 */ /* 0x002fe4000ff7e0ff */
[----:B------:R-:W-:Y:S02]  /*1a80*/  PRMT R5, RZ, 0x5410, RZ ;  /* 0x00005410ff057816 */ /* 0x000fe400000000ff */
[----:B------:R-:W-:-:S02]  /*1a90*/  IADD3.X R29, PT, PT, R3, UR11, RZ, P3, !PT ;  /* 0x0000000b031d7c10 */ /* 0x000fc40009ffe4ff */
[----:B------:R-:W-:Y:S02]  /*1aa0*/  PRMT R4, RZ, 0x5410, RZ ;  /* 0x00005410ff047816 */ /* 0x000fe400000000ff */
[----:B------:R-:W-:Y:S02]  /*1ab0*/  PRMT R3, RZ, 0x5410, RZ ;  /* 0x00005410ff037816 */ /* 0x000fe400000000ff */
[----:B------:R-:W-:Y:S02]  /*1ac0*/  PRMT R2, RZ, 0x5410, RZ ;  /* 0x00005410ff027816 */ /* 0x000fe400000000ff */
[----:B------:R-:W-:Y:S02]  /*1ad0*/  PRMT R0, RZ, 0x5410, RZ ;  /* 0x00005410ff007816 */ /* 0x000fe400000000ff */
[----:B------:R-:W-:Y:S02]  /*1ae0*/  IADD3 R89, PT, PT, R92, R89, RZ ;  /* 0x000000595c597210 */ /* 0x000fe40007ffe0ff */
[----:B------:R-:W-:-:S02]  /*1af0*/  MOV R104, R28 ;  /* 0x0000001c00687202 */ /* 0x000fc40000000f00 */
[----:B------:R-:W-:Y:S01]  /*1b00*/  MOV R105, R29 ;  /* 0x0000001d00697202 */ /* 0x000fe20000000f00 */
[----:B------:R-:W-:Y:S06]  /*1b10*/  @!P1 BRA `(.L_x_25) ;  /* 0x0000007800689947 */ /* 0x000fec0003800000 */
[----:B------:R-:W-:-:S04]  /*1b20*/  IMAD.WIDE.U32 R10, R9, 0x100, R10 ;  /* 0x00000100090a7825 */ /* 0x000fc800078e000a */
[----:B------:R-:W-:Y:S01]  /*1b30*/  HFMA2 R88, -RZ, RZ, 0, 0 ;  /* 0x00000000ff587431 */ /* 0x000fe200000001ff */
[----:B------:R-:W-:Y:S02]  /*1b40*/  ISETP.EQ.OR P1, PT, R95, 0x3, P0 ;  /* 0x000000035f00780c */ /* 0x000fe40000722670 */
[----:B------:R-:W-:Y:S02]  /*1b50*/  VIMNMX R19, PT, PT, R94, UR6, PT ;  /* 0x000000065e137c48 */ /* 0x000fe4000bfe0100 */
[----:B------:R-:W-:Y:S02]  /*1b60*/  IADD3 R16, P2, PT, R10, 0x2, RZ ;  /* 0x000000020a107810 */ /* 0x000fe40007f5e0ff */
[----:B------:R-:W-:Y:S02]  /*1b70*/  PRMT R8, RZ, 0x7610, R8 ;  /* 0x00007610ff087816 */ /* 0x000fe40000000008 */
[----:B------:R-:W-:-:S09]  /*1b80*/  IADD3.X R17, PT, PT, RZ, R11, RZ, P2, !PT ;  /* 0x0000000bff117210 */ /* 0x000fd200017fe4ff */
.L_x_42:
[----:B0-----:R-:W0:Y:S01]  /*1b90*/  LDC R87, c[0x0][0x3ac] ;  /* 0x0000eb00ff577b82 */ /* 0x001e220000000800 */
[----:B------:R-:W-:Y:S02]  /*1ba0*/  MOV R14, R28 ;  /* 0x0000001c000e7202 */ /* 0x000fe40000000f00 */
[----:B------:R-:W-:-:S05]  /*1bb0*/  MOV R15, R29 ;  /* 0x0000001d000f7202 */ /* 0x000fca0000000f00 */
[----:B------:R-:W2:Y:S01]  /*1bc0*/  LDG.E.128.CONSTANT R20, desc[UR8][R14.64] ;  /* 0x000000080e147981 */ /* 0x000ea2000c1e9d00 */
[----:B0-----:R-:W-:-:S05]  /*1bd0*/  IMAD.WIDE R28, R87, 0x4, R14 ;  /* 0x00000004571c7825 */ /* 0x001fca00078e020e */
[----:B------:R-:W3:Y:S01]  /*1be0*/  LDG.E.128.CONSTANT R24, desc[UR8][R28.64] ;  /* 0x000000081c187981 */ /* 0x000ee2000c1e9d00 */
[----:B------:R-:W-:-:S13]  /*1bf0*/  ISETP.NE.AND P4, PT, R92, R89, PT ;  /* 0x000000595c00720c */ /* 0x000fda0003f85270 */
[C---:B------:R-:W-:Y:S01]  /*1c00*/  @!P4 LEA R10, R88.reuse, R1, 0x3 ;  /* 0x00000001580ac211 */ /* 0x040fe200078e18ff */
[----:B------:R0:W5:Y:S05]  /*1c10*/  @!P4 LDG.E.U16.CONSTANT R45, desc[UR8][R16.64] ;  /* 0x00000008102dc981 */ /* 0x00016a000c1e9500 */
[----:B------:R-:W4:Y:S01]  /*1c20*/  @!P4 LDL.64 R10, [R10+0x8] ;  /* 0x000008000a0ac983 */ /* 0x000f220000100a00 */
[----:B------:R-:W-:Y:S02]  /*1c30*/  ISETP.NE.AND P3, PT, R93, RZ, PT ;  /* 0x000000ff5d00720c */ /* 0x000fe40003f65270 */
[----:B------:R-:W-:Y:S02]  /*1c40*/  ISETP.NE.AND P2, PT, R95, 0x1, PT ;  /* 0x000000015f00780c */ /* 0x000fe40003f45270 */
[----:B------:R-:W-:-:S02]  /*1c50*/  @!P4 IADD3 R56, PT, PT, R88, 0x1, RZ ;  /* 0x000000015838c810 */ /* 0x000fc40007ffe0ff */
[----:B--2---:R-:W-:Y:S02]  /*1c60*/  LOP3.LUT R9, R20, 0xff, RZ, 0xc0, !PT ;  /* 0x000000ff14097812 */ /* 0x004fe400078ec0ff */
[----:B------:R-:W-:Y:S02]  /*1c70*/  LOP3.LUT R12, R21, 0xff, RZ, 0xc0, !PT ;  /* 0x000000ff150c7812 */ /* 0x000fe400078ec0ff */
[----:B------:R-:W-:Y:S02]  /*1c80*/  IADD3 R9, PT, PT, R9, -0x80, RZ ;  /* 0xffffff8009097810 */ /* 0x000fe40007ffe0ff */
[----:B------:R-:W-:Y:S02]  /*1c90*/  IADD3 R12, PT, PT, R12, -0x80, RZ ;  /* 0xffffff800c0c7810 */ /* 0x000fe40007ffe0ff */
[----:B------:R1:W2:Y:S01]  /*1ca0*/  I2F.F16 R37, R9 ;  /* 0x0000000900257306 */ /* 0x0002a20000200c00 */
[----:B------:R-:W-:Y:S02]  /*1cb0*/  LEA.HI R18, R20, 0xffffff80, RZ, 0x8 ;  /* 0xffffff8014127811 */ /* 0x000fe400078f40ff */
[----:B------:R-:W-:-:S05]  /*1cc0*/  LOP3.LUT R13, R22, 0xff, RZ, 0xc0, !PT ;  /* 0x000000ff160d7812 */ /* 0x000fca00078ec0ff */
[----:B------:R0:W2:Y:S01]  /*1cd0*/  I2F.F16 R40, R12 ;  /* 0x0000000c00287306 */ /* 0x0000a20000200c00 */
[--C-:B-1----:R-:W-:Y:S02]  /*1ce0*/  SHF.R.U32.HI R9, RZ, 0x8, R20.reuse ;  /* 0x00000008ff097819 */ /* 0x102fe40000011614 */
[----:B------:R-:W-:Y:S02]  /*1cf0*/  SHF.R.U32.HI R20, RZ, 0x10, R20 ;  /* 0x00000010ff147819 */ /* 0x000fe40000011614 */
[----:B------:R-:W-:Y:S02]  /*1d00*/  IADD3 R13, PT, PT, R13, -0x80, RZ ;  /* 0xffffff800d0d7810 */ /* 0x000fe40007ffe0ff */
[----:B0-----:R-:W-:Y:S02]  /*1d10*/  SHF.R.U32.HI R12, RZ, 0x8, R21 ;  /* 0x00000008ff0c7819 */ /* 0x001fe40000011615 */
[----:B------:R-:W-:Y:S02]  /*1d20*/  LOP3.LUT R9, R9, 0xff, RZ, 0xc0, !PT ;  /* 0x000000ff09097812 */ /* 0x000fe400078ec0ff */
[----:B------:R-:W-:-:S02]  /*1d30*/  LOP3.LUT R20, R20, 0xff, RZ, 0xc0, !PT ;  /* 0x000000ff14147812 */ /* 0x000fc400078ec0ff */
[----:B------:R-:W-:Y:S01]  /*1d40*/  LOP3.LUT R12, R12, 0xff, RZ, 0xc0, !PT ;  /* 0x000000ff0c0c7812 */ /* 0x000fe200078ec0ff */
[----:B------:R0:W1:Y:S01]  /*1d50*/  I2F.F16 R38, R13 ;  /* 0x0000000d00267306 */ /* 0x0000620000200c00 */
[----:B------:R-:W-:Y:S02]  /*1d60*/  LEA.HI R31, R22, 0xffffff80, RZ, 0x8 ;  /* 0xffffff80161f7811 */ /* 0x000fe400078f40ff */
[----:B------:R-:W-:Y:S02]  /*1d70*/  IADD3 R9, PT, PT, R9, -0x80, RZ ;  /* 0xffffff8009097810 */ /* 0x000fe40007ffe0ff */
[----:B------:R-:W-:Y:S02]  /*1d80*/  IADD3 R20, PT, PT, R20, -0x80, RZ ;  /* 0xffffff8014147810 */ /* 0x000fe40007ffe0ff */
[----:B------:R-:W-:Y:S02]  /*1d90*/  IADD3 R12, PT, PT, R12, -0x80, RZ ;  /* 0xffffff800c0c7810 */ /* 0x000fe40007ffe0ff */
[----:B0-----:R-:W-:-:S02]  /*1da0*/  SHF.R.U32.HI R13, RZ, 0x8, R22 ;  /* 0x00000008ff0d7819 */ /* 0x001fc40000011616 */
[----:B------:R-:W-:Y:S01]  /*1db0*/  SHF.R.U32.HI R22, RZ, 0x10, R22 ;  /* 0x00000010ff167819 */ /* 0x000fe20000011616 */
[----:B------:R0:W1:Y:S01]  /*1dc0*/  I2F.F16 R41, R9 ;  /* 0x0000000900297306 */ /* 0x0000620000200c00 */
[C---:B------:R-:W-:Y:S02]  /*1dd0*/  LEA.HI R32, R23.reuse, 0xffffff80, RZ, 0x8 ;  /* 0xffffff8017207811 */ /* 0x040fe400078f40ff */
[----:B------:R-:W-:Y:S02]  /*1de0*/  LOP3.LUT R33, R23, 0xff, RZ, 0xc0, !PT ;  /* 0x000000ff17217812 */ /* 0x000fe400078ec0ff */
[----:B------:R-:W-:-:S03]  /*1df0*/  LOP3.LUT R13, R13, 0xff, RZ, 0xc0, !PT ;  /* 0x000000ff0d0d7812 */ /* 0x000fc600078ec0ff */
[----:B------:R2:W1:Y:S01]  /*1e00*/  I2F.F16 R42, R20 ;  /* 0x00000014002a7306 */ /* 0x0004620000200c00 */
[----:B0-----:R-:W-:-:S07]  /*1e10*/  LOP3.LUT R9, R22, 0xff, RZ, 0xc0, !PT ;  /* 0x000000ff16097812 */ /* 0x001fce00078ec0ff */
[----:B------:R3:W0:Y:S01]  /*1e20*/  I2F.F16 R43, R12 ;  /* 0x0000000c002b7306 */ /* 0x0006220000200c00 */
[--C-:B--2---:R-:W-:Y:S02]  /*1e30*/  SHF.R.U32.HI R20, RZ, 0x8, R23.reuse ;  /* 0x00000008ff147819 */ /* 0x104fe40000011617 */
[----:B------:R-:W-:Y:S02]  /*1e40*/  SHF.R.U32.HI R23, RZ, 0x10, R23 ;  /* 0x00000010ff177819 */ /* 0x000fe40000011617 */
[----:B------:R-:W-:Y:S02]  /*1e50*/  IADD3 R46, PT, PT, R9, -0x80, RZ ;  /* 0xffffff80092e7810 */ /* 0x000fe40007ffe0ff */
[----:B---3--:R-:W-:Y:S02]  /*1e60*/  LOP3.LUT R12, R25, 0xff, RZ, 0xc0, !PT ;  /* 0x000000ff190c7812 */ /* 0x008fe400078ec0ff */
[----:B------:R-:W-:Y:S02]  /*1e70*/  IADD3 R13, PT, PT, R13, -0x80, RZ ;  /* 0xffffff800d0d7810 */ /* 0x000fe40007ffe0ff */
[----:B------:R-:W-:-:S02]  /*1e80*/  IADD3 R49, PT, PT, R12, -0x80, RZ ;  /* 0xffffff800c317810 */ /* 0x000fc40007ffe0ff */
[----:B------:R-:W-:Y:S02]  /*1e90*/  LOP3.LUT R9, R23, 0xff, RZ, 0xc0, !PT ;  /* 0x000000ff17097812 */ /* 0x000fe400078ec0ff */
[----:B------:R-:W-:Y:S01]  /*1ea0*/  LOP3.LUT R12, R26, 0xff, RZ, 0xc0, !PT ;  /* 0x000000ff1a0c7812 */ /* 0x000fe200078ec0ff */
[----:B------:R2:W3:Y:S01]  /*1eb0*/  I2F.F16 R22, R13 ;  /* 0x0000000d00167306 */ /* 0x0004e20000200c00 */
[----:B------:R-:W-:Y:S02]  /*1ec0*/  LEA.HI R30, R21, 0xffffff80, RZ, 0x8 ;  /* 0xffffff80151e7811 */ /* 0x000fe400078f40ff */
[----:B------:R-:W-:Y:S02]  /*1ed0*/  IADD3 R47, PT, PT, R9, -0x80, RZ ;  /* 0xffffff80092f7810 */ /* 0x000fe40007ffe0ff */
[----:B------:R-:W-:Y:S02]  /*1ee0*/  IADD3 R50, PT, PT, R12, -0x80, RZ ;  /* 0xffffff800c327810 */ /* 0x000fe40007ffe0ff */
[----:B------:R-:W-:-:S02]  /*1ef0*/  SHF.R.U32.HI R21, RZ, 0x10, R21 ;  /* 0x00000010ff157819 */ /* 0x000fc40000011615 */
[C---:B------:R-:W-:Y:S02]  /*1f00*/  LOP3.LUT R9, R24.reuse, 0xff, RZ, 0xc0, !PT ;  /* 0x000000ff18097812 */ /* 0x040fe400078ec0ff */
[----:B--2---:R-:W-:Y:S02]  /*1f10*/  LOP3.LUT R13, R27, 0xff, RZ, 0xc0, !PT ;  /* 0x000000ff1b0d7812 */ /* 0x004fe400078ec0ff */
[----:B------:R-:W-:Y:S02]  /*1f20*/  SHF.R.U32.HI R12, RZ, 0x8, R24 ;  /* 0x00000008ff0c7819 */ /* 0x000fe40000011618 */
[----:B------:R-:W-:Y:S02]  /*1f30*/  LEA.HI R34, R24, 0xffffff80, RZ, 0x8 ;  /* 0xffffff8018227811 */ /* 0x000fe400078f40ff */
[----:B------:R-:W-:Y:S02]  /*1f40*/  LOP3.LUT R21, R21, 0xff, RZ, 0xc0, !PT ;  /* 0x000000ff15157812 */ /* 0x000fe400078ec0ff */
[----:B------:R-:W-:-:S02]  /*1f50*/  IADD3 R9, PT, PT, R9, -0x80, RZ ;  /* 0xffffff8009097810 */ /* 0x000fc40007ffe0ff */
[----:B------:R-:W-:Y:S02]  /*1f60*/  IADD3 R51, PT, PT, R13, -0x80, RZ ;  /* 0xffffff800d337810 */ /* 0x000fe40007ffe0ff */
[----:B------:R-:W-:Y:S02]  /*1f70*/  LOP3.LUT R12, R12, 0xff, RZ, 0xc0, !PT ;  /* 0x000000ff0c0c7812 */ /* 0x000fe400078ec0ff */
[----:B------:R-:W-:Y:S02]  /*1f80*/  SHF.R.U32.HI R24, RZ, 0x10, R24 ;  /* 0x00000010ff187819 */ /* 0x000fe40000011618 */
[----:B------:R-:W-:Y:S01]  /*1f90*/  SHF.R.U32.HI R13, RZ, 0x8, R25 ;  /* 0x00000008ff0d7819 */ /* 0x000fe20000011619 */
[----:B------:R2:W0:Y:S01]  /*1fa0*/  I2F.F16 R48, R9 ;  /* 0x0000000900307306 */ /* 0x0004220000200c00 */
[----:B------:R-:W-:Y:S02]  /*1fb0*/  LOP3.LUT R20, R20, 0xff, RZ, 0xc0, !PT ;  /* 0x000000ff14147812 */ /* 0x000fe400078ec0ff */
[----:B------:R-:W-:-:S02]  /*1fc0*/  IADD3 R21, PT, PT, R21, -0x80, RZ ;  /* 0xffffff8015157810 */ /* 0x000fc40007ffe0ff */
[----:B------:R-:W-:Y:S02]  /*1fd0*/  IADD3 R12, PT, PT, R12, -0x80, RZ ;  /* 0xffffff800c0c7810 */ /* 0x000fe40007ffe0ff */
[----:B------:R-:W-:Y:S02]  /*1fe0*/  LOP3.LUT R13, R13, 0xff, RZ, 0xc0, !PT ;  /* 0x000000ff0d0d7812 */ /* 0x000fe400078ec0ff */
[----:B--2---:R-:W-:Y:S02]  /*1ff0*/  LOP3.LUT R9, R24, 0xff, RZ, 0xc0, !PT ;  /* 0x000000ff18097812 */ /* 0x004fe400078ec0ff */
[----:B------:R-:W-:Y:S01]  /*2000*/  LEA.HI R35, R25, 0xffffff80, RZ, 0x8 ;  /* 0xffffff8019237811 */ /* 0x000fe200078f40ff */
[----:B------:R2:W0:Y:S01]  /*2010*/  I2F.F16 R44, R21 ;  /* 0x00000015002c7306 */ /* 0x0004220000200c00 */
[----:B------:R-:W-:Y:S02]  /*2020*/  IADD3 R20, PT, PT, R20, -0x80, RZ ;  /* 0xffffff8014147810 */ /* 0x000fe40007ffe0ff */
[----:B------:R-:W-:-:S02]  /*2030*/  SHF.R.U32.HI R25, RZ, 0x10, R25 ;  /* 0x00000010ff197819 */ /* 0x000fc40000011619 */
[----:B------:R-:W-:Y:S02]  /*2040*/  LEA.HI R36, R26, 0xffffff80, RZ, 0x8 ;  /* 0xffffff801a247811 */ /* 0x000fe400078f40ff */
[----:B------:R-:W-:Y:S01]  /*2050*/  LEA.HI R39, R27, 0xffffff80, RZ, 0x8 ;  /* 0xffffff801b277811 */ /* 0x000fe200078f40ff */
[----:B------:R4:W0:Y:S01]  /*2060*/  I2F.F16 R24, R12 ;  /* 0x0000000c00187306 */ /* 0x0008220000200c00 */
[----:B------:R-:W-:Y:S02]  /*2070*/  IADD3 R9, PT, PT, R9, -0x80, RZ ;  /* 0xffffff8009097810 */ /* 0x000fe40007ffe0ff */
[----:B------:R-:W-:Y:S02]  /*2080*/  IADD3 R13, PT, PT, R13, -0x80, RZ ;  /* 0xffffff800d0d7810 */ /* 0x000fe40007ffe0ff */
[--C-:B--2---:R-:W-:Y:S02]  /*2090*/  SHF.R.U32.HI R21, RZ, 0x8, R26.reuse ;  /* 0x00000008ff157819 */ /* 0x104fe4000001161a */
[----:B------:R-:W-:-:S02]  /*20a0*/  SHF.R.U32.HI R26, RZ, 0x10, R26 ;  /* 0x00000010ff1a7819 */ /* 0x000fc4000001161a */
[--C-:B----4-:R-:W-:Y:S01]  /*20b0*/  SHF.R.U32.HI R12, RZ, 0x8, R27.reuse ;  /* 0x00000008ff0c7819 */ /* 0x110fe2000001161b */
[----:B------:R2:W4:Y:S01]  /*20c0*/  I2F.F16 R23, R20 ;  /* 0x0000001400177306 */ /* 0x0005220000200c00 */
[----:B------:R-:W-:Y:S02]  /*20d0*/  SHF.R.U32.HI R27, RZ, 0x10, R27 ;  /* 0x00000010ff1b7819 */ /* 0x000fe4000001161b */
[----:B------:R-:W-:Y:S02]  /*20e0*/  LOP3.LUT R21, R21, 0xff, RZ, 0xc0, !PT ;  /* 0x000000ff15157812 */ /* 0x000fe400078ec0ff */
[----:B------:R-:W-:-:S03]  /*20f0*/  LOP3.LUT R12, R12, 0xff, RZ, 0xc0, !PT ;  /* 0x000000ff0c0c7812 */ /* 0x000fc600078ec0ff */
[----:B------:R1:W0:Y:S01]  /*2100*/  I2F.F16 R52, R9 ;  /* 0x0000000900347306 */ /* 0x0002220000200c00 */
[----:B--2---:R-:W-:Y:S02]  /*2110*/  LOP3.LUT R20, R25, 0xff, RZ, 0xc0, !PT ;  /* 0x000000ff19147812 */ /* 0x004fe400078ec0ff */
[----:B------:R-:W-:-:S05]  /*2120*/  IADD3 R33, PT, PT, R33, -0x80, RZ ;  /* 0xffffff8021217810 */ /* 0x000fca0007ffe0ff */
[----:B------:R2:W0:Y:S01]  /*2130*/  I2F.F16 R25, R13 ;  /* 0x0000000d00197306 */ /* 0x0004220000200c00 */
[----:B-1----:R-:W-:Y:S02]  /*2140*/  LOP3.LUT R9, R26, 0xff, RZ, 0xc0, !PT ;  /* 0x000000ff1a097812 */ /* 0x002fe400078ec0ff */
[----:B------:R-:W-:Y:S02]  /*2150*/  IADD3 R20, PT, PT, R20, -0x80, RZ ;  /* 0xffffff8014147810 */ /* 0x000fe40007ffe0ff */
[----:B------:R-:W-:Y:S02]  /*2160*/  IADD3 R21, PT, PT, R21, -0x80, RZ ;  /* 0xffffff8015157810 */ /* 0x000fe40007ffe0ff */
[----:B--2---:R-:W-:Y:S02]  /*2170*/  LOP3.LUT R13, R27, 0xff, RZ, 0xc0, !PT ;  /* 0x000000ff1b0d7812 */ /* 0x004fe400078ec0ff */
[----:B------:R-:W-:Y:S02]  /*2180*/  IADD3 R9, PT, PT, R9, -0x80, RZ ;  /* 0xffffff8009097810 */ /* 0x000fe40007ffe0ff */
[----:B------:R-:W-:-:S02]  /*2190*/  IADD3 R12, PT, PT, R12, -0x80, RZ ;  /* 0xffffff800c0c7810 */ /* 0x000fc40007ffe0ff */
[----:B------:R-:W-:Y:S01]  /*21a0*/  IADD3 R13, PT, PT, R13, -0x80, RZ ;  /* 0xffffff800d0d7810 */ /* 0x000fe20007ffe0ff */
[----:B------:R-:W1:Y:S08]  /*21b0*/  I2F.F16 R18, R18 ;  /* 0x0000001200127306 */ /* 0x000e700000200c00 */
[----:B------:R-:W2:Y:S08]  /*21c0*/  I2F.F16 R30, R30 ;  /* 0x0000001e001e7306 */ /* 0x000eb00000200c00 */
[----:B------:R-:W0:Y:S08]  /*21d0*/  I2F.F16 R31, R31 ;  /* 0x0000001f001f7306 */ /* 0x000e300000200c00 */
        /* <DEDUP_REMOVED lines=11> */
[----:B------:R0:W0:Y:S08]  /*2290*/  I2F.F16 R53, R20 ;  /* 0x0000001400357306 */ /* 0x0000300000200c00 */
[----:B------:R0:W0:Y:S08]  /*22a0*/  I2F.F16 R26, R21 ;  /* 0x00000015001a7306 */ /* 0x0000300000200c00 */
[----:B------:R0:W0:Y:S08]  /*22b0*/  I2F.F16 R54, R9 ;  /* 0x0000000900367306 */ /* 0x0000300000200c00 */
[----:B------:R0:W0:Y:S08]  /*22c0*/  I2F.F16 R27, R12 ;  /* 0x0000000c001b7306 */ /* 0x0000300000200c00 */
[----:B------:R0:W0:Y:S01]  /*22d0*/  I2F.F16 R55, R13 ;  /* 0x0000000d00377306 */ /* 0x0000220000200c00 */
[----:B------:R-:W-:-:S02]  /*22e0*/  @!P4 PRMT R86, R10, 0x7610, R86 ;  /* 0x000076100a56c816 */ /* 0x000fc40000000056 */
[----:B------:R-:W-:Y:S02]  /*22f0*/  @!P4 PRMT R85, R11, 0x7610, R85 ;  /* 0x000076100b55c816 */ /* 0x000fe40000000055 */
[----:B------:R-:W-:Y:S02]  /*2300*/  @!P4 PRMT R86, R86, 0x7610, R10 ;  /* 0x000076105656c816 */ /* 0x000fe4000000000a */
[----:B------:R-:W-:Y:S01]  /*2310*/  @!P4 PRMT R85, R85, 0x7610, R11 ;  /* 0x000076105555c816 */ /* 0x000fe2000000000b */
[----:B-1234-:R-:W-:Y:S06]  /*2320*/  @!P3 BRA `(.L_x_26) ;  /* 0x000000040068b947 */ /* 0x01efec0003800000 */
[----:B0-----:R-:W0:Y:S01]  /*2330*/  LDS.64 R12, [UR4] ;  /* 0x00000004ff0c7984 */ /* 0x001e220008000a00 */
[----:B------:R-:W-:Y:S02]  /*2340*/  HADD2.F32 R59, -RZ, R40.H0_H0 ;  /* 0x20000028ff3b7230 */ /* 0x000fe40000004100 */
[----:B------:R-:W-:Y:S01]  /*2350*/  HADD2.F32 R9, -RZ, R37.H0_H0 ;  /* 0x20000025ff097230 */ /* 0x000fe20000004100 */
[----:B------:R-:W1:Y:S01]  /*2360*/  LDS.64 R20, [UR4+0x8] ;  /* 0x00000804ff147984 */ /* 0x000e620008000a00 */
[----:B------:R-:W-:Y:S02]  /*2370*/  HADD2.F32 R11, -RZ, R38.H0_H0 ;  /* 0x20000026ff0b7230 */ /* 0x000fe40000004100 */
[----:B------:R-:W-:Y:S02]  /*2380*/  HADD2.F32 R62, -RZ, R43.H0_H0 ;  /* 0x2000002bff3e7230 */ /* 0x000fe40000004100 */
[----:B------:R-:W-:Y:S02]  /*2390*/  HADD2.F32 R68, -RZ, R23.H0_H0 ;  /* 0x20000017ff447230 */ /* 0x000fe40000004100 */
[----:B------:R-:W-:-:S02]  /*23a0*/  HADD2.F32 R61, -RZ, R32.H0_H0 ;  /* 0x20000020ff3d7230 */ /* 0x000fc40000004100 */
[--C-:B0-----:R-:W-:Y:S02]  /*23b0*/  HADD2.F32 R10, -RZ, R12.reuse.H0_H0 ;  /* 0x2000000cff0a7230 */ /* 0x101fe40000004100 */
[----:B------:R-:W-:Y:S02]  /*23c0*/  HADD2.F32 R57, -RZ, R12.H1_H1 ;  /* 0x3000000cff397230 */ /* 0x000fe40000004100 */
[--C-:B------:R-:W-:Y:S02]  /*23d0*/  HADD2.F32 R58, -RZ, R13.reuse.H0_H0 ;  /* 0x2000000dff3a7230 */ /* 0x100fe40000004100 */
[----:B------:R-:W-:Y:S01]  /*23e0*/  FFMA.FTZ R64, R10, R59, RZ ;  /* 0x0000003b0a407223 */ /* 0x000fe200000100ff */
[----:B------:R-:W-:Y:S02]  /*23f0*/  HADD2.F32 R60, -RZ, R13.H1_H1 ;  /* 0x3000000dff3c7230 */ /* 0x000fe40000004100 */
[----:B------:R-:W-:Y:S01]  /*2400*/  FFMA.FTZ R9, R9, R10, RZ ;  /* 0x0000000a09097223 */ /* 0x000fe200000100ff */
[----:B------:R-:W-:-:S02]  /*2410*/  HADD2.F32 R12, -RZ, R41.H0_H0 ;  /* 0x20000029ff0c7230 */ /* 0x000fc40000004100 */
[----:B------:R-:W-:Y:S01]  /*2420*/  FFMA.FTZ R66, R10, R11, RZ ;  /* 0x0000000b0a427223 */ /* 0x000fe200000100ff */
[----:B------:R-:W-:Y:S02]  /*2430*/  HADD2.F32 R13, -RZ, R33.H0_H0 ;  /* 0x20000021ff0d7230 */ /* 0x000fe40000004100 */
[----:B------:R-:W-:Y:S01]  /*2440*/  FFMA.FTZ R11, R57, R62, R64 ;  /* 0x0000003e390b7223 */ /* 0x000fe20000010040 */
[----:B------:R-:W-:Y:S02]  /*2450*/  HADD2.F32 R62, -RZ, R22.H0_H0 ;  /* 0x20000016ff3e7230 */ /* 0x000fe40000004100 */
[----:B------:R-:W-:Y:S01]  /*2460*/  FFMA.FTZ R9, R12, R57, R9 ;  /* 0x000000390c097223 */ /* 0x000fe20000010009 */
[----:B------:R-:W-:Y:S02]  /*2470*/  HADD2.F32 R12, -RZ, R44.H0_H0 ;  /* 0x2000002cff0c7230 */ /* 0x000fe40000004100 */
[----:B------:R-:W-:Y:S01]  /*2480*/  FFMA.FTZ R13, R10, R13, RZ ;  /* 0x0000000d0a0d7223 */ /* 0x000fe200000100ff */
[----:B------:R-:W-:-:S02]  /*2490*/  HADD2.F32 R10, -RZ, R42.H0_H0 ;  /* 0x2000002aff0a7230 */ /* 0x000fc40000004100 */
[C---:B------:R-:W-:Y:S01]  /*24a0*/  FFMA.FTZ R59, R57.reuse, R62, R66 ;  /* 0x0000003e393b7223 */ /* 0x040fe20000010042 */
[----:B------:R-:W-:Y:S02]  /*24b0*/  HADD2.F32 R64, -RZ, R46.H0_H0 ;  /* 0x2000002eff407230 */ /* 0x000fe40000004100 */
[----:B------:R-:W-:Y:S01]  /*24c0*/  FFMA.FTZ R57, R57, R68, R13 ;  /* 0x0000004439397223 */ /* 0x000fe2000001000d */
[----:B------:R-:W-:Y:S01]  /*24d0*/  FFMA.FTZ R13, R58, R12, R11 ;  /* 0x0000000c3a0d7223 */ /* 0x000fe2000001000b */
[----:B------:R-:W-:Y:S02]  /*24e0*/  HADD2.F32 R12, -RZ, R47.H0_H0 ;  /* 0x2000002fff0c7230 */ /* 0x000fe40000004100 */
[----:B------:R-:W-:Y:S01]  /*24f0*/  FFMA.FTZ R10, R10, R58, R9 ;  /* 0x0000003a0a0a7223 */ /* 0x000fe20000010009 */
[----:B------:R-:W-:Y:S02]  /*2500*/  HADD2.F32 R9, -RZ, R18.H0_H0 ;  /* 0x20000012ff097230 */ /* 0x000fe40000004100 */
[----:B------:R-:W-:Y:S01]  /*2510*/  FFMA.FTZ R64, R58, R64, R59 ;  /* 0x000000403a407223 */ /* 0x000fe2000001003b */
[----:B------:R-:W-:-:S02]  /*2520*/  HADD2.F32 R11, -RZ, R30.H0_H0 ;  /* 0x2000001eff0b7230 */ /* 0x000fc40000004100 */
[----:B------:R-:W-:Y:S01]  /*2530*/  FFMA.FTZ R12, R58, R12, R57 ;  /* 0x0000000c3a0c7223 */ /* 0x000fe20000010039 */
[----:B------:R-:W-:Y:S02]  /*2540*/  HADD2.F32 R59, -RZ, R31.H0_H0 ;  /* 0x2000001fff3b7230 */ /* 0x000fe40000004100 */
[----:B------:R-:W-:Y:S01]  /*2550*/  FFMA.FTZ R9, R9, R60, R10 ;  /* 0x0000003c09097223 */ /* 0x000fe2000001000a */
[----:B------:R-:W-:Y:S02]  /*2560*/  HADD2.F32 R10, -RZ, R48.H0_H0 ;  /* 0x20000030ff0a7230 */ /* 0x000fe40000004100 */
[C---:B------:R-:W-:Y:S01]  /*2570*/  FFMA.FTZ R61, R60.reuse, R61, R12 ;  /* 0x0000003d3c3d7223 */ /* 0x040fe2000001000c */
[--C-:B-1----:R-:W-:Y:S02]  /*2580*/  HADD2.F32 R12, -RZ, R20.reuse.H0_H0 ;  /* 0x20000014ff0c7230 */ /* 0x102fe40000004100 */
[----:B------:R-:W-:Y:S01]  /*2590*/  FFMA.FTZ R57, R60, R11, R13 ;  /* 0x0000000b3c397223 */ /* 0x000fe2000001000d */
[----:B------:R-:W-:-:S02]  /*25a0*/  HADD2.F32 R20, -RZ, R20.H1_H1 ;  /* 0x30000014ff147230 */ /* 0x000fc40000004100 */
[----:B------:R-:W-:Y:S01]  /*25b0*/  FFMA.FTZ R59, R60, R59, R64 ;  /* 0x0000003b3c3b7223 */ /* 0x000fe20000010040 */
[----:B------:R-:W-:Y:S02]  /*25c0*/  HADD2.F32 R11, -RZ, R24.H0_H0 ;  /* 0x20000018ff0b7230 */ /* 0x000fe40000004100 */
[----:B------:R-:W-:Y:S01]  /*25d0*/  FFMA.FTZ R10, R10, R12, R9 ;  /* 0x0000000c0a0a7223 */ /* 0x000fe20000010009 */
[--C-:B------:R-:W-:Y:S02]  /*25e0*/  HADD2.F32 R13, -RZ, R21.reuse.H0_H0 ;  /* 0x20000015ff0d7230 */ /* 0x100fe40000004100 */
[----:B------:R-:W-:Y:S02]  /*25f0*/  HADD2.F32 R58, -RZ, R21.H1_H1 ;  /* 0x30000015ff3a7230 */ /* 0x000fe40000004100 */
[----:B------:R-:W-:Y:S01]  /*2600*/  FFMA.FTZ R10, R11, R20, R10 ;  /* 0x000000140b0a7223 */ /* 0x000fe2000001000a */
[----:B------:R-:W-:Y:S02]  /*2610*/  HADD2.F32 R21, -RZ, R49.H0_H0 ;  /* 0x20000031ff157230 */ /* 0x000fe40000004100 */
[----:B------:R-:W-:-:S02]  /*2620*/  HADD2.F32 R60, -RZ, R50.H0_H0 ;  /* 0x20000032ff3c7230 */ /* 0x000fc40000004100 */
[----:B------:R-:W-:Y:S02]  /*2630*/  HADD2.F32 R62, -RZ, R51.H0_H0 ;  /* 0x20000033ff3e7230 */ /* 0x000fe40000004100 */
[C---:B------:R-:W-:Y:S01]  /*2640*/  FFMA.FTZ R21, R12.reuse, R21, R57 ;  /* 0x000000150c157223 */ /* 0x040fe20000010039 */
[----:B------:R-:W-:Y:S02]  /*2650*/  HADD2.F32 R11, -RZ, R25.H0_H0 ;  /* 0x20000019ff0b7230 */ /* 0x000fe40000004100 */
[C---:B------:R-:W-:Y:S01]  /*2660*/  FFMA.FTZ R60, R12.reuse, R60, R59 ;  /* 0x0000003c0c3c7223 */ /* 0x040fe2000001003b */
[----:B------:R-:W-:Y:S02]  /*2670*/  HADD2.F32 R57, -RZ, R53.H0_H0 ;  /* 0x20000035ff397230 */ /* 0x000fe40000004100 */
[----:B------:R-:W-:Y:S01]  /*2680*/  FFMA.FTZ R62, R12, R62, R61 ;  /* 0x0000003e0c3e7223 */ /* 0x000fe2000001003d */
[----:B------:R-:W-:Y:S02]  /*2690*/  HADD2.F32 R59, -RZ, R26.H0_H0 ;  /* 0x2000001aff3b7230 */ /* 0x000fe40000004100 */
[----:B------:R-:W-:Y:S01]  /*26a0*/  FFMA.FTZ R12, R20, R11, R21 ;  /* 0x0000000b140c7223 */ /* 0x000fe20000010015 */
[----:B------:R-:W-:-:S02]  /*26b0*/  HADD2.F32 R9, -RZ, R52.H0_H0 ;  /* 0x20000034ff097230 */ /* 0x000fc40000004100 */
[----:B------:R-:W-:Y:S02]  /*26c0*/  HADD2.F32 R61, -RZ, R27.H0_H0 ;  /* 0x2000001bff3d7230 */ /* 0x000fe40000004100 */
[----:B------:R-:W-:Y:S01]  /*26d0*/  FFMA.FTZ R57, R13, R57, R12 ;  /* 0x000000390d397223 */ /* 0x000fe2000001000c */
[----:B------:R-:W-:Y:S02]  /*26e0*/  HADD2.F32 R12, -RZ, R54.H0_H0 ;  /* 0x20000036ff0c7230 */ /* 0x000fe40000004100 */
[C---:B------:R-:W-:Y:S01]  /*26f0*/  FFMA.FTZ R60, R20.reuse, R59, R60 ;  /* 0x0000003b143c7223 */ /* 0x040fe2000001003c */
[----:B------:R-:W-:Y:S01]  /*2700*/  FFMA.FTZ R10, R9, R13, R10 ;  /* 0x0000000d090a7223 */ /* 0x000fe2000001000a */
[----:B------:R-:W-:Y:S02]  /*2710*/  HADD2.F32 R59, -RZ, R55.H0_H0 ;  /* 0x20000037ff3b7230 */ /* 0x000fe40000004100 */
[----:B------:R-:W-:Y:S01]  /*2720*/  FFMA.FTZ R62, R20, R61, R62 ;  /* 0x0000003d143e7223 */ /* 0x000fe2000001003e */
[----:B------:R-:W-:-:S02]  /*2730*/  HADD2.F32 R9, -RZ, R34.H0_H0 ;  /* 0x20000022ff097230 */ /* 0x000fc40000004100 */
[C---:B------:R-:W-:Y:S01]  /*2740*/  FFMA.FTZ R12, R13.reuse, R12, R60 ;  /* 0x0000000c0d0c7223 */ /* 0x040fe2000001003c */
[----:B------:R-:W-:Y:S02]  /*2750*/  HADD2.F32 R21, -RZ, R36.H0_H0 ;  /* 0x20000024ff157230 */ /* 0x000fe40000004100 */
[----:B------:R-:W-:Y:S01]  /*2760*/  FFMA.FTZ R59, R13, R59, R62 ;  /* 0x0000003b0d3b7223 */ /* 0x000fe2000001003e */
[----:B------:R-:W-:Y:S02]  /*2770*/  HADD2.F32 R11, -RZ, R35.H0_H0 ;  /* 0x20000023ff0b7230 */ /* 0x000fe40000004100 */
[----:B------:R-:W-:Y:S01]  /*2780*/  FFMA.FTZ R9, R9, R58, R10 ;  /* 0x0000003a09097223 */ /* 0x000fe2000001000a */
[----:B------:R-:W-:Y:S02]  /*2790*/  HADD2.F32 R13, -RZ, R39.H0_H0 ;  /* 0x20000027ff0d7230 */ /* 0x000fe40000004100 */
[----:B------:R-:W-:Y:S01]  /*27a0*/  FFMA.FTZ R21, R58, R21, R12 ;  /* 0x000000153a157223 */ /* 0x000fe2000001000c */
[----:B------:R-:W-:-:S02]  /*27b0*/  HADD2.F32 R10, -RZ, R86.H0_H0 ;  /* 0x20000056ff0a7230 */ /* 0x000fc40000004100 */
[C---:B------:R-:W-:Y:S01]  /*27c0*/  FFMA.FTZ R11, R58.reuse, R11, R57 ;  /* 0x0000000b3a0b7223 */ /* 0x040fe20000010039 */
[----:B------:R-:W-:Y:S02]  /*27d0*/  HADD2.F32 R12, -RZ, R86.H1_H1 ;  /* 0x30000056ff0c7230 */ /* 0x000fe40000004100 */
[----:B------:R-:W-:Y:S01]  /*27e0*/  FFMA.FTZ R13, R58, R13, R59 ;  /* 0x0000000d3a0d7223 */ /* 0x000fe2000001003b */
[--C-:B------:R-:W-:Y:S02]  /*27f0*/  HADD2.F32 R20, -RZ, R85.reuse.H0_H0 ;  /* 0x20000055ff147230 */ /* 0x100fe40000004100 */
[----:B------:R-:W-:Y:S01]  /*2800*/  FMUL.FTZ R9, R9, R10 ;  /* 0x0000000a09097220 */ /* 0x000fe20000410000 */
[----:B------:R-:W-:Y:S02]  /*2810*/  HADD2.F32 R60, -RZ, R85.H1_H1 ;  /* 0x30000055ff3c7230 */ /* 0x000fe40000004100 */
[----:B------:R-:W-:Y:S01]  /*2820*/  FMUL.FTZ R11, R11, R12 ;  /* 0x0000000c0b0b7220 */ /* 0x000fe20000410000 */
[----:B------:R-:W-:Y:S01]  /*2830*/  FMUL.FTZ R20, R21, R20 ;  /* 0x0000001415147220 */ /* 0x000fe20000410000 */
[----:B------:R-:W-:Y:S01]  /*2840*/  F2FP.F16.F32.PACK_AB R9, RZ, R9 ;  /* 0x00000009ff09723e */ /* 0x000fe200000000ff */
[----:B------:R-:W-:-:S02]  /*2850*/  FMUL.FTZ R13, R13, R60 ;  /* 0x0000003c0d0d7220 */ /* 0x000fc40000410000 */
[----:B------:R-:W-:Y:S02]  /*2860*/  F2FP.F16.F32.PACK_AB R11, RZ, R11 ;  /* 0x0000000bff0b723e */ /* 0x000fe400000000ff */
[----:B------:R-:W-:Y:S02]  /*2870*/  F2FP.F16.F32.PACK_AB R20, RZ, R20 ;  /* 0x00000014ff14723e */ /* 0x000fe400000000ff */
[----:B------:R-:W-:Y:S02]  /*2880*/  F2FP.F16.F32.PACK_AB R13, RZ, R13 ;  /* 0x0000000dff0d723e */ /* 0x000fe400000000ff */
[----:B------:R-:W-:Y:S02]  /*2890*/  PRMT R9, R9, 0x5410, R11 ;  /* 0x0000541009097816 */ /* 0x000fe4000000000b */
[----:B------:R-:W-:-:S03]  /*28a0*/  PRMT R20, R20, 0x5410, R13 ;  /* 0x0000541014147816 */ /* 0x000fc6000000000d */
[----:B------:R-:W-:Y:S02]  /*28b0*/  HFMA2 R8, R9, 1, 1, R8 ;  /* 0x3c003c0009087831 */ /* 0x000fe40000000008 */
[----:B------:R-:W-:-:S07]  /*28c0*/  HADD2 R7, R20, R7 ;  /* 0x0000000714077230 */ /* 0x000fce0000000000 */
.L_x_26:
[----:B------:R-:W-:Y:S02]  /*28d0*/  @!P4 MOV R88, R56 ;  /* 0x000000380058c202 */ /* 0x000fe40000000f00 */
[----:B-----5:R-:W-:Y:S01]  /*28e0*/  @!P4 IADD3 R89, PT, PT, R45, R92, RZ ;  /* 0x0000005c2d59c210 */ /* 0x020fe20007ffe0ff */
[----:B------:R-:W-:Y:S06]  /*28f0*/  @!P2 BRA `(.L_x_27) ;  /* 0x00000010005ca947 */ /* 0x000fec0003800000 */
[----:B0-----:R-:W-:Y:S02]  /*2900*/  PRMT R9, R90, 0x9910, RZ ;  /* 0x000099105a097816 */ /* 0x001fe400000000ff */
[----:B------:R-:W-:Y:S02]  /*2910*/  ISETP.NE.AND P5, PT, R95, 0x2, PT ;  /* 0x000000025f00780c */ /* 0x000fe40003fa5270 */
[----:B------:R-:W-:-:S13]  /*2920*/  ISETP.NE.AND P4, PT, R9, RZ, PT ;  /* 0x000000ff0900720c */ /* 0x000fda0003f85270 */
[----:B------:R-:W-:Y:S05]  /*2930*/  @!P4 BRA `(.L_x_28) ;  /* 0x000000040068c947 */ /* 0x000fea0003800000 */
[----:B------:R-:W0:Y:S01]  /*2940*/  LDS.64 R10, [UR4+0x80] ;  /* 0x00008004ff0a7984 */ /* 0x000e220008000a00 */
        /* <DEDUP_REMOVED lines=9> */
[----:B------:R-:W-:Y:S02]  /*29e0*/  HADD2.F32 R10, -RZ, R40.H0_H0 ;  /* 0x20000028ff0a7230 */ /* 0x000fe40000004100 */
[-C--:B------:R-:W-:Y:S01]  /*29f0*/  FFMA.FTZ R56, R9, R13.reuse, RZ ;  /* 0x0000000d09387223 */ /* 0x080fe200000100ff */
[--C-:B------:R-:W-:Y:S02]  /*2a00*/  HADD2.F32 R57, -RZ, R11.reuse.H0_H0 ;  /* 0x2000000bff397230 */ /* 0x100fe40000004100 */
[----:B------:R-:W-:Y:S01]  /*2a10*/  FFMA.FTZ R12, R12, R13, RZ ;  /* 0x0000000d0c0c7223 */ /* 0x000fe200000100ff */
[----:B------:R-:W-:-:S02]  /*2a20*/  HADD2.F32 R58, -RZ, R11.H1_H1 ;  /* 0x3000000bff3a7230 */ /* 0x000fc40000004100 */
[----:B------:R-:W-:Y:S01]  /*2a30*/  FFMA.FTZ R10, R10, R13, RZ ;  /* 0x0000000d0a0a7223 */ /* 0x000fe200000100ff */
[----:B------:R-:W-:Y:S02]  /*2a40*/  HADD2.F32 R11, -RZ, R38.H0_H0 ;  /* 0x20000026ff0b7230 */ /* 0x000fe40000004100 */
[-C--:B------:R-:W-:Y:S01]  /*2a50*/  FFMA.FTZ R56, R59, R45.reuse, R56 ;  /* 0x0000002d3b387223 */ /* 0x080fe20000010038 */
[----:B------:R-:W-:Y:S02]  /*2a60*/  HADD2.F32 R9, -RZ, R42.H0_H0 ;  /* 0x2000002aff097230 */ /* 0x000fe40000004100 */
[----:B------:R-:W-:Y:S01]  /*2a70*/  FFMA.FTZ R10, R61, R45, R10 ;  /* 0x0000002d3d0a7223 */ /* 0x000fe2000001000a */
[----:B------:R-:W-:Y:S02]  /*2a80*/  HADD2.F32 R61, -RZ, R23.H0_H0 ;  /* 0x20000017ff3d7230 */ /* 0x000fe40000004100 */
[----:B------:R-:W-:Y:S01]  /*2a90*/  FFMA.FTZ R60, R11, R13, RZ ;  /* 0x0000000d0b3c7223 */ /* 0x000fe200000100ff */
[----:B------:R-:W-:-:S02]  /*2aa0*/  HADD2.F32 R13, -RZ, R22.H0_H0 ;  /* 0x20000016ff0d7230 */ /* 0x000fc40000004100 */
[----:B------:R-:W-:Y:S01]  /*2ab0*/  FFMA.FTZ R9, R9, R57, R56 ;  /* 0x0000003909097223 */ /* 0x000fe20000010038 */
[----:B------:R-:W-:Y:S02]  /*2ac0*/  HADD2.F32 R11, -RZ, R44.H0_H0 ;  /* 0x2000002cff0b7230 */ /* 0x000fe40000004100 */
[-C--:B------:R-:W-:Y:S01]  /*2ad0*/  FFMA.FTZ R12, R61, R45.reuse, R12 ;  /* 0x0000002d3d0c7223 */ /* 0x080fe2000001000c */
[----:B------:R-:W-:Y:S02]  /*2ae0*/  HADD2.F32 R59, -RZ, R46.H0_H0 ;  /* 0x2000002eff3b7230 */ /* 0x000fe40000004100 */
[----:B------:R-:W-:Y:S01]  /*2af0*/  FFMA.FTZ R60, R13, R45, R60 ;  /* 0x0000002d0d3c7223 */ /* 0x000fe2000001003c */
[----:B------:R-:W-:Y:S02]  /*2b00*/  HADD2.F32 R45, -RZ, R47.H0_H0 ;  /* 0x2000002fff2d7230 */ /* 0x000fe40000004100 */
[----:B------:R-:W-:Y:S01]  /*2b10*/  FFMA.FTZ R11, R11, R57, R10 ;  /* 0x000000390b0b7223 */ /* 0x000fe2000001000a */
[----:B------:R-:W-:-:S02]  /*2b20*/  HADD2.F32 R10, -RZ, R18.H0_H0 ;  /* 0x20000012ff0a7230 */ /* 0x000fc40000004100 */
[-C--:B------:R-:W-:Y:S01]  /*2b30*/  FFMA.FTZ R13, R59, R57.reuse, R60 ;  /* 0x000000393b0d7223 */ /* 0x080fe2000001003c */
[----:B------:R-:W-:Y:S02]  /*2b40*/  HADD2.F32 R56, -RZ, R30.H0_H0 ;  /* 0x2000001eff387230 */ /* 0x000fe40000004100 */
[----:B------:R-:W-:Y:S01]  /*2b50*/  FFMA.FTZ R57, R45, R57, R12 ;  /* 0x000000392d397223 */ /* 0x000fe2000001000c */
[----:B------:R-:W-:Y:S02]  /*2b60*/  HADD2.F32 R60, -RZ, R31.H0_H0 ;  /* 0x2000001fff3c7230 */ /* 0x000fe40000004100 */
[-C--:B------:R-:W-:Y:S01]  /*2b70*/  FFMA.FTZ R9, R10, R58.reuse, R9 ;  /* 0x0000003a0a097223 */ /* 0x080fe20000010009 */
[----:B-1----:R-:W-:Y:S02]  /*2b80*/  HADD2.F32 R10, -RZ, R20.H0_H0 ;  /* 0x20000014ff0a7230 */ /* 0x002fe40000004100 */
[----:B------:R-:W-:Y:S01]  /*2b90*/  FFMA.FTZ R11, R56, R58, R11 ;  /* 0x0000003a380b7223 */ /* 0x000fe2000001000b */
[----:B------:R-:W-:-:S02]  /*2ba0*/  HADD2.F32 R56, -RZ, R48.H0_H0 ;  /* 0x20000030ff387230 */ /* 0x000fc40000004100 */
[-C--:B------:R-:W-:Y:S01]  /*2bb0*/  FFMA.FTZ R13, R60, R58.reuse, R13 ;  /* 0x0000003a3c0d7223 */ /* 0x080fe2000001000d */
[----:B------:R-:W-:Y:S02]  /*2bc0*/  HADD2.F32 R60, -RZ, R49.H0_H0 ;  /* 0x20000031ff3c7230 */ /* 0x000fe40000004100 */
[----:B------:R-:W-:Y:S01]  /*2bd0*/  FFMA.FTZ R57, R62, R58, R57 ;  /* 0x0000003a3e397223 */ /* 0x000fe20000010039 */
[----:B------:R-:W-:Y:S02]  /*2be0*/  HADD2.F32 R62, -RZ, R50.H0_H0 ;  /* 0x20000032ff3e7230 */ /* 0x000fe40000004100 */
[-C--:B------:R-:W-:Y:S01]  /*2bf0*/  FFMA.FTZ R9, R56, R10.reuse, R9 ;  /* 0x0000000a38097223 */ /* 0x080fe20000010009 */
[----:B------:R-:W-:Y:S02]  /*2c00*/  HADD2.F32 R20, -RZ, R20.H1_H1 ;  /* 0x30000014ff147230 */ /* 0x000fe40000004100 */
[----:B------:R-:W-:Y:S01]  /*2c10*/  FFMA.FTZ R11, R60, R10, R11 ;  /* 0x0000000a3c0b7223 */ /* 0x000fe2000001000b */
[----:B------:R-:W-:-:S02]  /*2c20*/  HADD2.F32 R58, -RZ, R24.H0_H0 ;  /* 0x20000018ff3a7230 */ /* 0x000fc40000004100 */
[-C--:B------:R-:W-:Y:S01]  /*2c30*/  FFMA.FTZ R13, R62, R10.reuse, R13 ;  /* 0x0000000a3e0d7223 */ /* 0x080fe2000001000d */
[----:B------:R-:W-:Y:S02]  /*2c40*/  HADD2.F32 R56, -RZ, R25.H0_H0 ;  /* 0x20000019ff387230 */ /* 0x000fe40000004100 */
[----:B------:R-:W-:Y:S01]  /*2c50*/  FFMA.FTZ R57, R64, R10, R57 ;  /* 0x0000000a40397223 */ /* 0x000fe20000010039 */
[----:B------:R-:W-:Y:S02]  /*2c60*/  HADD2.F32 R60, -RZ, R26.H0_H0 ;  /* 0x2000001aff3c7230 */ /* 0x000fe40000004100 */
[-C--:B------:R-:W-:Y:S01]  /*2c70*/  FFMA.FTZ R9, R58, R20.reuse, R9 ;  /* 0x000000143a097223 */ /* 0x080fe20000010009 */
[----:B------:R-:W-:Y:S02]  /*2c80*/  HADD2.F32 R62, -RZ, R27.H0_H0 ;  /* 0x2000001bff3e7230 */ /* 0x000fe40000004100 */
[----:B------:R-:W-:Y:S01]  /*2c90*/  FFMA.FTZ R11, R56, R20, R11 ;  /* 0x00000014380b7223 */ /* 0x000fe2000001000b */
[----:B------:R-:W-:-:S02]  /*2ca0*/  HADD2.F32 R12, -RZ, R21.H0_H0 ;  /* 0x20000015ff0c7230 */ /* 0x000fc40000004100 */
[-C--:B------:R-:W-:Y:S01]  /*2cb0*/  FFMA.FTZ R13, R60, R20.reuse, R13 ;  /* 0x000000143c0d7223 */ /* 0x080fe2000001000d */
[----:B------:R-:W-:Y:S02]  /*2cc0*/  HADD2.F32 R10, -RZ, R52.H0_H0 ;  /* 0x20000034ff0a7230 */ /* 0x000fe40000004100 */
[----:B------:R-:W-:Y:S01]  /*2cd0*/  FFMA.FTZ R57, R62, R20, R57 ;  /* 0x000000143e397223 */ /* 0x000fe20000010039 */
[----:B------:R-:W-:Y:S02]  /*2ce0*/  HADD2.F32 R58, -RZ, R53.H0_H0 ;  /* 0x20000035ff3a7230 */ /* 0x000fe40000004100 */
[----:B------:R-:W-:Y:S02]  /*2cf0*/  HADD2.F32 R56, -RZ, R54.H0_H0 ;  /* 0x20000036ff387230 */ /* 0x000fe40000004100 */
[-C--:B------:R-:W-:Y:S01]  /*2d00*/  FFMA.FTZ R10, R10, R12.reuse, R9 ;  /* 0x0000000c0a0a7223 */ /* 0x080fe20000010009 */
[----:B------:R-:W-:Y:S02]  /*2d10*/  HADD2.F32 R21, -RZ, R21.H1_H1 ;  /* 0x30000015ff157230 */ /* 0x000fe40000004100 */
[----:B------:R-:W-:Y:S01]  /*2d20*/  FFMA.FTZ R20, R58, R12, R11 ;  /* 0x0000000c3a147223 */ /* 0x000fe2000001000b */
[----:B------:R-:W-:-:S02]  /*2d30*/  HADD2.F32 R45, -RZ, R36.H0_H0 ;  /* 0x20000024ff2d7230 */ /* 0x000fc40000004100 */
[----:B------:R-:W-:Y:S01]  /*2d40*/  FFMA.FTZ R56, R56, R12, R13 ;  /* 0x0000000c38387223 */ /* 0x000fe2000001000d */
[----:B------:R-:W-:Y:S02]  /*2d50*/  HADD2.F32 R9, -RZ, R34.H0_H0 ;  /* 0x20000022ff097230 */ /* 0x000fe40000004100 */
[----:B------:R-:W-:Y:S02]  /*2d60*/  HADD2.F32 R11, -RZ, R35.H0_H0 ;  /* 0x20000023ff0b7230 */ /* 0x000fe40000004100 */
[-C--:B------:R-:W-:Y:S01]  /*2d70*/  FFMA.FTZ R56, R45, R21.reuse, R56 ;  /* 0x000000152d387223 */ /* 0x080fe20000010038 */
[----:B------:R-:W-:Y:S02]  /*2d80*/  HADD2.F32 R58, -RZ, R55.H0_H0 ;  /* 0x20000037ff3a7230 */ /* 0x000fe40000004100 */
[-C--:B------:R-:W-:Y:S01]  /*2d90*/  FFMA.FTZ R10, R9, R21.reuse, R10 ;  /* 0x00000015090a7223 */ /* 0x080fe2000001000a */
[----:B------:R-:W-:Y:S02]  /*2da0*/  HADD2.F32 R45, -RZ, R39.H0_H0 ;  /* 0x20000027ff2d7230 */ /* 0x000fe40000004100 */
[----:B------:R-:W-:Y:S01]  /*2db0*/  FFMA.FTZ R20, R11, R21, R20 ;  /* 0x000000150b147223 */ /* 0x000fe20000010014 */
[----:B------:R-:W-:-:S02]  /*2dc0*/  HADD2.F32 R9, -RZ, R86.H0_H0 ;  /* 0x20000056ff097230 */ /* 0x000fc40000004100 */
[----:B------:R-:W-:Y:S01]  /*2dd0*/  FFMA.FTZ R12, R58, R12, R57 ;  /* 0x0000000c3a0c7223 */ /* 0x000fe20000010039 */
[----:B------:R-:W-:Y:S02]  /*2de0*/  HADD2.F32 R11, -RZ, R86.H1_H1 ;  /* 0x30000056ff0b7230 */ /* 0x000fe40000004100 */
[--C-:B------:R-:W-:Y:S02]  /*2df0*/  HADD2.F32 R13, -RZ, R85.reuse.H0_H0 ;  /* 0x20000055ff0d7230 */ /* 0x100fe40000004100 */
[----:B------:R-:W-:Y:S01]  /*2e00*/  FFMA.FTZ R12, R45, R21, R12 ;  /* 0x000000152d0c7223 */ /* 0x000fe2000001000c */
[----:B------:R-:W-:Y:S02]  /*2e10*/  HADD2.F32 R57, -RZ, R85.H1_H1 ;  /* 0x30000055ff397230 */ /* 0x000fe40000004100 */
[----:B------:R-:W-:Y:S01]  /*2e20*/  FMUL.FTZ R10, R9, R10 ;  /* 0x0000000a090a7220 */ /* 0x000fe20000410000 */
[----:B------:R-:W-:Y:S01]  /*2e30*/  FMUL.FTZ R20, R11, R20 ;  /* 0x000000140b147220 */ /* 0x000fe20000410000 */
[----:B------:R-:W-:Y:S01]  /*2e40*/  FMUL.FTZ R56, R13, R56 ;  /* 0x000000380d387220 */ /* 0x000fe20000410000 */
[----:B------:R-:W-:-:S02]  /*2e50*/  FMUL.FTZ R12, R57, R12 ;  /* 0x0000000c390c7220 */ /* 0x000fc40000410000 */
[----:B------:R-:W-:Y:S02]  /*2e60*/  F2FP.F16.F32.PACK_AB R10, RZ, R10 ;  /* 0x0000000aff0a723e */ /* 0x000fe400000000ff */
[----:B------:R-:W-:Y:S02]  /*2e70*/  F2FP.F16.F32.PACK_AB R20, RZ, R20 ;  /* 0x00000014ff14723e */ /* 0x000fe400000000ff */
[----:B------:R-:W-:Y:S02]  /*2e80*/  F2FP.F16.F32.PACK_AB R56, RZ, R56 ;  /* 0x00000038ff38723e */ /* 0x000fe400000000ff */
[----:B------:R-:W-:Y:S02]  /*2e90*/  F2FP.F16.F32.PACK_AB R12, RZ, R12 ;  /* 0x0000000cff0c723e */ /* 0x000fe400000000ff */
[----:B------:R-:W-:Y:S02]  /*2ea0*/  PRMT R10, R10, 0x5410, R20 ;  /* 0x000054100a0a7816 */ /* 0x000fe40000000014 */
[----:B------:R-:W-:-:S03]  /*2eb0*/  PRMT R56, R56, 0x5410, R12 ;  /* 0x0000541038387816 */ /* 0x000fc6000000000c */
[----:B------:R-:W-:Y:S02]  /*2ec0*/  HFMA2 R6, R10, 1, 1, R6 ;  /* 0x3c003c000a067831 */ /* 0x000fe40000000006 */
[----:B------:R-:W-:-:S07]  /*2ed0*/  HADD2 R5, R56, R5 ;  /* 0x0000000538057230 */ /* 0x000fce0000000000 */
.L_x_28:
[----:B------:R-:W-:Y:S05]  /*2ee0*/  @!P5 BRA `(.L_x_27) ;  /* 0x0000000800e0d947 */ /* 0x000fea0003800000 */
[----:B------:R-:W-:-:S04]  /*2ef0*/  PRMT R9, R91, 0x9910, RZ ;  /* 0x000099105b097816 */ /* 0x000fc800000000ff */
        /* <DEDUP_REMOVED lines=92> */
.L_x_29:
[----:B------:R-:W-:Y:S05]  /*34c0*/  @P1 BRA `(.L_x_27) ;  /* 0x0000000400681947 */ /* 0x000fea0003800000 */
        /* <DEDUP_REMOVED lines=8> */
[----:B------:R-:W-:Y:S02]  /*3550*/  HADD2.F32 R18, -RZ, R18.H0_H0 ;  /* 0x20000012ff127230 */ /* 0x000fe40000004100 */
[----:B------:R-:W-:Y:S02]  /*3560*/  HADD2.F32 R47, -RZ, R47.H0_H0 ;  /* 0x2000002fff2f7230 */ /* 0x000fe40000004100 */
        /* <DEDUP_REMOVED lines=8> */
[--C-:B0-----:R-:W-:Y:S02]  /*35f0*/  HADD2.F32 R13, -RZ, R10.reuse.H0_H0 ;  /* 0x2000000aff0d7230 */ /* 0x101fe40000004100 */
[----:B------:R-:W-:-:S02]  /*3600*/  HADD2.F32 R45, -RZ, R10.H1_H1 ;  /* 0x3000000aff2d7230 */ /* 0x000fc40000004100 */
[--C-:B------:R-:W-:Y:S02]  /*3610*/  HADD2.F32 R57, -RZ, R11.reuse.H0_H0 ;  /* 0x2000000bff397230 */ /* 0x100fe40000004100 */
[----:B------:R-:W-:Y:S01]  /*3620*/  FFMA.FTZ R12, R12, R13, RZ ;  /* 0x0000000d0c0c7223 */ /* 0x000fe200000100ff */
[----:B------:R-:W-:Y:S02]  /*3630*/  HADD2.F32 R56, -RZ, R11.H1_H1 ;  /* 0x3000000bff387230 */ /* 0x000fe40000004100 */
[----:B------:R-:W-:Y:S02]  /*3640*/  HADD2.F32 R10, -RZ, R40.H0_H0 ;  /* 0x20000028ff0a7230 */ /* 0x000fe40000004100 */
[----:B------:R-:W-:Y:S01]  /*3650*/  FFMA.FTZ R12, R33, R45, R12 ;  /* 0x0000002d210c7223 */ /* 0x000fe2000001000c */
[----:B------:R-:W-:Y:S02]  /*3660*/  HADD2.F32 R11, -RZ, R38.H0_H0 ;  /* 0x20000026ff0b7230 */ /* 0x000fe40000004100 */
[----:B------:R-:W-:Y:S01]  /*3670*/  FFMA.FTZ R38, R9, R13, RZ ;  /* 0x0000000d09267223 */ /* 0x000fe200000100ff */
[----:B------:R-:W-:-:S02]  /*3680*/  HADD2.F32 R9, -RZ, R42.H0_H0 ;  /* 0x2000002aff097230 */ /* 0x000fc40000004100 */
[-C--:B------:R-:W-:Y:S01]  /*3690*/  FFMA.FTZ R10, R10, R13.reuse, RZ ;  /* 0x0000000d0a0a7223 */ /* 0x080fe200000100ff */
[----:B------:R-:W-:Y:S01]  /*36a0*/  FFMA.FTZ R40, R11, R13, RZ ;  /* 0x0000000d0b287223 */ /* 0x000fe200000100ff */
[----:B------:R-:W-:Y:S02]  /*36b0*/  HADD2.F32 R13, -RZ, R22.H0_H0 ;  /* 0x20000016ff0d7230 */ /* 0x000fe40000004100 */
[-C--:B------:R-:W-:Y:S01]  /*36c0*/  FFMA.FTZ R10, R43, R45.reuse, R10 ;  /* 0x0000002d2b0a7223 */ /* 0x080fe2000001000a */
[----:B------:R-:W-:Y:S02]  /*36d0*/  HADD2.F32 R11, -RZ, R44.H0_H0 ;  /* 0x2000002cff0b7230 */ /* 0x000fe40000004100 */
[-C--:B------:R-:W-:Y:S01]  /*36e0*/  FFMA.FTZ R38, R41, R45.reuse, R38 ;  /* 0x0000002d29267223 */ /* 0x080fe20000010026 */
[----:B------:R-:W-:Y:S02]  /*36f0*/  HADD2.F32 R22, -RZ, R51.H0_H0 ;  /* 0x20000033ff167230 */ /* 0x000fe40000004100 */
[----:B------:R-:W-:Y:S01]  /*3700*/  FFMA.FTZ R40, R13, R45, R40 ;  /* 0x0000002d0d287223 */ /* 0x000fe20000010028 */
[----:B------:R-:W-:Y:S01]  /*3710*/  FFMA.FTZ R11, R11, R57, R10 ;  /* 0x000000390b0b7223 */ /* 0x000fe2000001000a */
[----:B------:R-:W-:-:S02]  /*3720*/  HADD2.F32 R10, -RZ, R31.H0_H0 ;  /* 0x2000001fff0a7230 */ /* 0x000fc40000004100 */
[-C--:B------:R-:W-:Y:S01]  /*3730*/  FFMA.FTZ R13, R23, R57.reuse, R40 ;  /* 0x00000039170d7223 */ /* 0x080fe20000010028 */
[-C--:B------:R-:W-:Y:S01]  /*3740*/  FFMA.FTZ R9, R9, R57.reuse, R38 ;  /* 0x0000003909097223 */ /* 0x080fe20000010026 */
[----:B------:R-:W-:Y:S01]  /*3750*/  FFMA.FTZ R57, R47, R57, R12 ;  /* 0x000000392f397223 */ /* 0x000fe2000001000c */
[-C--:B------:R-:W-:Y:S01]  /*3760*/  FFMA.FTZ R11, R30, R56.reuse, R11 ;  /* 0x000000381e0b7223 */ /* 0x080fe2000001000b */
[-C--:B------:R-:W-:Y:S01]  /*3770*/  FFMA.FTZ R13, R10, R56.reuse, R13 ;  /* 0x000000380a0d7223 */ /* 0x080fe2000001000d */
[--C-:B-1----:R-:W-:Y:S02]  /*3780*/  HADD2.F32 R10, -RZ, R20.reuse.H0_H0 ;  /* 0x20000014ff0a7230 */ /* 0x102fe40000004100 */
[-C--:B------:R-:W-:Y:S01]  /*3790*/  FFMA.FTZ R9, R18, R56.reuse, R9 ;  /* 0x0000003812097223 */ /* 0x080fe20000010009 */
[----:B------:R-:W-:Y:S02]  /*37a0*/  HADD2.F32 R20, -RZ, R20.H1_H1 ;  /* 0x30000014ff147230 */ /* 0x000fe40000004100 */
[----:B------:R-:W-:Y:S01]  /*37b0*/  FFMA.FTZ R57, R32, R56, R57 ;  /* 0x0000003820397223 */ /* 0x000fe20000010039 */
[----:B------:R-:W-:-:S02]  /*37c0*/  HADD2.F32 R18, -RZ, R49.H0_H0 ;  /* 0x20000031ff127230 */ /* 0x000fc40000004100 */
[-C--:B------:R-:W-:Y:S01]  /*37d0*/  FFMA.FTZ R9, R48, R10.reuse, R9 ;  /* 0x0000000a30097223 */ /* 0x080fe20000010009 */
[-C--:B------:R-:W-:Y:S01]  /*37e0*/  FFMA.FTZ R13, R50, R10.reuse, R13 ;  /* 0x0000000a320d7223 */ /* 0x080fe2000001000d */
[-C--:B------:R-:W-:Y:S01]  /*37f0*/  FFMA.FTZ R57, R22, R10.reuse, R57 ;  /* 0x0000000a16397223 */ /* 0x080fe20000010039 */
[----:B------:R-:W-:Y:S02]  /*3800*/  HADD2.F32 R12, -RZ, R21.H0_H0 ;  /* 0x20000015ff0c7230 */ /* 0x000fe40000004100 */
[----:B------:R-:W-:Y:S01]  /*3810*/  FFMA.FTZ R11, R18, R10, R11 ;  /* 0x0000000a120b7223 */ /* 0x000fe2000001000b */
[-C--:B------:R-:W-:Y:S01]  /*3820*/  FFMA.FTZ R9, R24, R20.reuse, R9 ;  /* 0x0000001418097223 */ /* 0x080fe20000010009 */
[----:B------:R-:W-:Y:S02]  /*3830*/  HADD2.F32 R18, -RZ, R25.H0_H0 ;  /* 0x20000019ff127230 */ /* 0x000fe40000004100 */
[----:B------:R-:W-:Y:S01]  /*3840*/  FFMA.FTZ R13, R26, R20, R13 ;  /* 0x000000141a0d7223 */ /* 0x000fe2000001000d */
[----:B------:R-:W-:-:S02]  /*3850*/  HADD2.F32 R24, -RZ, R27.H0_H0 ;  /* 0x2000001bff187230 */ /* 0x000fc40000004100 */
[----:B------:R-:W-:Y:S02]  /*3860*/  HADD2.F32 R10, -RZ, R52.H0_H0 ;  /* 0x20000034ff0a7230 */ /* 0x000fe40000004100 */
        /* <DEDUP_REMOVED lines=8> */
[----:B------:R-:W-:Y:S01]  /*38f0*/  FFMA.FTZ R20, R20, R12, R13 ;  /* 0x0000000c14147223 */ /* 0x000fe2000001000d */
[----:B------:R-:W-:Y:S02]  /*3900*/  HADD2.F32 R11, -RZ, R36.H0_H0 ;  /* 0x20000024ff0b7230 */ /* 0x000fe40000004100 */
[-C--:B------:R-:W-:Y:S01]  /*3910*/  FFMA.FTZ R18, R35, R21.reuse, R18 ;  /* 0x0000001523127223 */ /* 0x080fe20000010012 */
[----:B------:R-:W-:Y:S02]  /*3920*/  HADD2.F32 R22, -RZ, R55.H0_H0 ;  /* 0x20000037ff167230 */ /* 0x000fe40000004100 */
[-C--:B------:R-:W-:Y:S01]  /*3930*/  FFMA.FTZ R10, R9, R21.reuse, R10 ;  /* 0x00000015090a7223 */ /* 0x080fe2000001000a */
[--C-:B------:R-:W-:Y:S02]  /*3940*/  HADD2.F32 R9, -RZ, R86.reuse.H0_H0 ;  /* 0x20000056ff097230 */ /* 0x100fe40000004100 */
[----:B------:R-:W-:Y:S01]  /*3950*/  FFMA.FTZ R20, R11, R21, R20 ;  /* 0x000000150b147223 */ /* 0x000fe20000010014 */
[----:B------:R-:W-:-:S02]  /*3960*/  HADD2.F32 R11, -RZ, R86.H1_H1 ;  /* 0x30000056ff0b7230 */ /* 0x000fc40000004100 */
[----:B------:R-:W-:Y:S01]  /*3970*/  FFMA.FTZ R12, R22, R12, R57 ;  /* 0x0000000c160c7223 */ /* 0x000fe20000010039 */
[--C-:B------:R-:W-:Y:S02]  /*3980*/  HADD2.F32 R13, -RZ, R85.reuse.H0_H0 ;  /* 0x20000055ff0d7230 */ /* 0x100fe40000004100 */
[----:B------:R-:W-:Y:S01]  /*3990*/  FMUL.FTZ R10, R9, R10 ;  /* 0x0000000a090a7220 */ /* 0x000fe20000410000 */
[----:B------:R-:W-:Y:S02]  /*39a0*/  HADD2.F32 R23, -RZ, R85.H1_H1 ;  /* 0x30000055ff177230 */ /* 0x000fe40000004100 */
[----:B------:R-:W-:Y:S01]  /*39b0*/  FFMA.FTZ R12, R39, R21, R12 ;  /* 0x00000015270c7223 */ /* 0x000fe2000001000c */
        /* <DEDUP_REMOVED lines=11> */
.L_x_27:
[----:B------:R-:W-:-:S05]  /*3a70*/  IMAD.WIDE R10, R87, 0x4, R28 ;  /* 0x00000004570a7825 */ /* 0x000fca00078e021c */
[----:B0-----:R-:W2:Y:S01]  /*3a80*/  LDG.E.128.CONSTANT R20, desc[UR8][R10.64] ;  /* 0x000000080a147981 */ /* 0x001ea2000c1e9d00 */
[----:B------:R-:W-:-:S05]  /*3a90*/  IMAD.WIDE R28, R87, 0x4, R10 ;  /* 0x00000004571c7825 */ /* 0x000fca00078e020a */
[----:B------:R-:W3:Y:S01]  /*3aa0*/  LDG.E.128.CONSTANT R24, desc[UR8][R28.64] ;  /* 0x000000081c187981 */ /* 0x000ee2000c1e9d00 */
[----:B--2---:R-:W-:Y:S02]  /*3ab0*/  LOP3.LUT R9, R20, 0xff, RZ, 0xc0, !PT ;  /* 0x000000ff14097812 */ /* 0x004fe400078ec0ff */
[----:B------:R-:W-:Y:S02]  /*3ac0*/  LOP3.LUT R10, R21, 0xff, RZ, 0xc0, !PT ;  /* 0x000000ff150a7812 */ /* 0x000fe400078ec0ff */
[----:B------:R-:W-:Y:S02]  /*3ad0*/  IADD3 R9, PT, PT, R9, -0x80, RZ ;  /* 0xffffff8009097810 */ /* 0x000fe40007ffe0ff */
[----:B------:R-:W-:Y:S02]  /*3ae0*/  IADD3 R10, PT, PT, R10, -0x80, RZ ;  /* 0xffffff800a0a7810 */ /* 0x000fe40007ffe0ff */
[----:B------:R0:W1:Y:S01]  /*3af0*/  I2F.F16 R37, R9 ;  /* 0x0000000900257306 */ /* 0x0000620000200c00 */
[----:B------:R-:W-:-:S02]  /*3b00*/  LOP3.LUT R11, R22, 0xff, RZ, 0xc0, !PT ;  /* 0x000000ff160b7812 */ /* 0x000fc400078ec0ff */
[----:B------:R-:W-:Y:S02]  /*3b10*/  LOP3.LUT R12, R23, 0xff, RZ, 0xc0, !PT ;  /* 0x000000ff170c7812 */ /* 0x000fe400078ec0ff */
[----:B------:R-:W-:Y:S02]  /*3b20*/  IADD3 R11, PT, PT, R11, -0x80, RZ ;  /* 0xffffff800b0b7810 */ /* 0x000fe40007ffe0ff */
[----:B------:R-:W-:Y:S01]  /*3b30*/  LEA.HI R31, R22, 0xffffff80, RZ, 0x8 ;  /* 0xffffff80161f7811 */ /* 0x000fe200078f40ff */
[----:B------:R2:W4:Y:S01]  /*3b40*/  I2F.F16 R40, R10 ;  /* 0x0000000a00287306 */ /* 0x0005220000200c00 */
[----:B0-----:R-:W-:Y:S02]  /*3b50*/  SHF.R.U32.HI R9, RZ, 0x8, R20 ;  /* 0x00000008ff097819 */ /* 0x001fe40000011614 */
[----:B------:R-:W-:Y:S02]  /*3b60*/  IADD3 R12, PT, PT, R12, -0x80, RZ ;  /* 0xffffff800c0c7810 */ /* 0x000fe40007ffe0ff */
[----:B------:R-:W-:-:S02]  /*3b70*/  LOP3.LUT R9, R9, 0xff, RZ, 0xc0, !PT ;  /* 0x000000ff09097812 */ /* 0x000fc400078ec0ff */
[----:B------:R-:W-:Y:S01]  /*3b80*/  LEA.HI R32, R23, 0xffffff80, RZ, 0x8 ;  /* 0xffffff8017207811 */ /* 0x000fe200078f40ff */
[----:B------:R0:W1:Y:S01]  /*3b90*/  I2F.F16 R38, R11 ;  /* 0x0000000b00267306 */ /* 0x0000620000200c00 */
[----:B--2---:R-:W-:Y:S02]  /*3ba0*/  SHF.R.U32.HI R10, RZ, 0x8, R21 ;  /* 0x00000008ff0a7819 */ /* 0x004fe40000011615 */
[----:B------:R-:W-:Y:S02]  /*3bb0*/  IADD3 R9, PT, PT, R9, -0x80, RZ ;  /* 0xffffff8009097810 */ /* 0x000fe40007ffe0ff */
[----:B------:R-:W-:Y:S02]  /*3bc0*/  LOP3.LUT R10, R10, 0xff, RZ, 0xc0, !PT ;  /* 0x000000ff0a0a7812 */ /* 0x000fe400078ec0ff */
[----:B---3--:R-:W-:Y:S01]  /*3bd0*/  LEA.HI R34, R24, 0xffffff80, RZ, 0x8 ;  /* 0xffffff8018227811 */ /* 0x008fe200078f40ff */
[----:B------:R2:W3:Y:S01]  /*3be0*/  I2F.F16 R33, R12 ;  /* 0x0000000c00217306 */ /* 0x0004e20000200c00 */
[----:B------:R-:W-:-:S02]  /*3bf0*/  IADD3 R10, PT, PT, R10, -0x80, RZ ;  /* 0xffffff800a0a7810 */ /* 0x000fc40007ffe0ff */
[--C-:B0-----:R-:W-:Y:S02]  /*3c00*/  SHF.R.U32.HI R11, RZ, 0x8, R22.reuse ;  /* 0x00000008ff0b7819 */ /* 0x101fe40000011616 */
[----:B------:R-:W-:Y:S02]  /*3c10*/  SHF.R.U32.HI R22, RZ, 0x10, R22 ;  /* 0x00000010ff167819 */ /* 0x000fe40000011616 */
[----:B------:R-:W-:Y:S01]  /*3c20*/  LOP3.LUT R11, R11, 0xff, RZ, 0xc0, !PT ;  /* 0x000000ff0b0b7812 */ /* 0x000fe200078ec0ff */
[----:B------:R0:W1:Y:S01]  /*3c30*/  I2F.F16 R41, R9 ;  /* 0x0000000900297306 */ /* 0x0000620000200c00 */
[--C-:B--2---:R-:W-:Y:S02]  /*3c40*/  SHF.R.U32.HI R12, RZ, 0x8, R23.reuse ;  /* 0x00000008ff0c7819 */ /* 0x104fe40000011617 */
[----:B------:R-:W-:Y:S02]  /*3c50*/  SHF.R.U32.HI R23, RZ, 0x10, R23 ;  /* 0x00000010ff177819 */ /* 0x000fe40000011617 */
[----:B------:R-:W-:-:S02]  /*3c60*/  IADD3 R11, PT, PT, R11, -0x80, RZ ;  /* 0xffffff800b0b7810 */ /* 0x000fc40007ffe0ff */
[----:B------:R-:W-:Y:S01]  /*3c70*/  LOP3.LUT R12, R12, 0xff, RZ, 0xc0, !PT ;  /* 0x000000ff0c0c7812 */ /* 0x000fe200078ec0ff */
[----:B------:R2:W1:Y:S01]  /*3c80*/  I2F.F16 R43, R10 ;  /* 0x0000000a002b7306 */ /* 0x0004620000200c00 */
[----:B0-----:R-:W-:Y:S02]  /*3c90*/  LOP3.LUT R9, R22, 0xff, RZ, 0xc0, !PT ;  /* 0x000000ff16097812 */ /* 0x001fe400078ec0ff */
[----:B------:R-:W-:Y:S02]  /*3ca0*/  LEA.HI R35, R25, 0xffffff80, RZ, 0x8 ;  /* 0xffffff8019237811 */ /* 0x000fe400078f40ff */
[----:B------:R-:W-:Y:S02]  /*3cb0*/  IADD3 R45, PT, PT, R9, -0x80, RZ ;  /* 0xffffff80092d7810 */ /* 0x000fe40007ffe0ff */
[----:B------:R-:W-:Y:S01]  /*3cc0*/  LOP3.LUT R9, R23, 0xff, RZ, 0xc0, !PT ;  /* 0x000000ff17097812 */ /* 0x000fe200078ec0ff */
[----:B------:R0:W1:Y:S01]  /*3cd0*/  I2F.F16 R22, R11 ;  /* 0x0000000b00167306 */ /* 0x0000620000200c00 */
[----:B--2---:R-:W-:-:S02]  /*3ce0*/  LOP3.LUT R10, R25, 0xff, RZ, 0xc0, !PT ;  /* 0x000000ff190a7812 */ /* 0x004fc400078ec0ff */
[----:B------:R-:W-:Y:S02]  /*3cf0*/  IADD3 R46, PT, PT, R9, -0x80, RZ ;  /* 0xffffff80092e7810 */ /* 0x000fe40007ffe0ff */
[----:B------:R-:W-:Y:S02]  /*3d00*/  IADD3 R48, PT, PT, R10, -0x80, RZ ;  /* 0xffffff800a307810 */ /* 0x000fe40007ffe0ff */
[----:B------:R-:W-:Y:S01]  /*3d10*/  LOP3.LUT R10, R26, 0xff, RZ, 0xc0, !PT ;  /* 0x000000ff1a0a7812 */ /* 0x000fe200078ec0ff */
[----:B------:R-:W2:Y:S01]  /*3d20*/  I2F.F16 R31, R31 ;  /* 0x0000001f001f7306 */ /* 0x000ea20000200c00 */
[----:B------:R-:W-:Y:S02]  /*3d30*/  LOP3.LUT R9, R24, 0xff, RZ, 0xc0, !PT ;  /* 0x000000ff18097812 */ /* 0x000fe400078ec0ff */
[----:B------:R-:W-:Y:S02]  /*3d40*/  IADD3 R49, PT, PT, R10, -0x80, RZ ;  /* 0xffffff800a317810 */ /* 0x000fe40007ffe0ff */
[----:B0-----:R-:W-:-:S02]  /*3d50*/  LOP3.LUT R11, R27, 0xff, RZ, 0xc0, !PT ;  /* 0x000000ff1b0b7812 */ /* 0x001fc400078ec0ff */
[--C-:B------:R-:W-:Y:S01]  /*3d60*/  SHF.R.U32.HI R10, RZ, 0x8, R24.reuse ;  /* 0x00000008ff0a7819 */ /* 0x100fe20000011618 */
[----:B------:R-:W0:Y:S01]  /*3d70*/  I2F.F16 R32, R32 ;  /* 0x0000002000207306 */ /* 0x000e220000200c00 */
[----:B------:R-:W-:Y:S02]  /*3d80*/  IADD3 R9, PT, PT, R9, -0x80, RZ ;  /* 0xffffff8009097810 */ /* 0x000fe40007ffe0ff */
[----:B------:R-:W-:Y:S02]  /*3d90*/  IADD3 R50, PT, PT, R11, -0x80, RZ ;  /* 0xffffff800b327810 */ /* 0x000fe40007ffe0ff */
[----:B------:R-:W-:Y:S02]  /*3da0*/  LOP3.LUT R10, R10, 0xff, RZ, 0xc0, !PT ;  /* 0x000000ff0a0a7812 */ /* 0x000fe400078ec0ff */
[----:B------:R-:W-:Y:S01]  /*3db0*/  SHF.R.U32.HI R24, RZ, 0x10, R24 ;  /* 0x00000010ff187819 */ /* 0x000fe20000011618 */
[----:B------:R5:W0:Y:S01]  /*3dc0*/  I2F.F16 R47, R9 ;  /* 0x00000009002f7306 */ /* 0x000a220000200c00 */
[----:B------:R-:W-:-:S02]  /*3dd0*/  SHF.R.U32.HI R11, RZ, 0x8, R25 ;  /* 0x00000008ff0b7819 */ /* 0x000fc40000011619 */
[----:B------:R-:W-:Y:S02]  /*3de0*/  IADD3 R10, PT, PT, R10, -0x80, RZ ;  /* 0xffffff800a0a7810 */ /* 0x000fe40007ffe0ff */
[----:B------:R-:W-:Y:S02]  /*3df0*/  LOP3.LUT R11, R11, 0xff, RZ, 0xc0, !PT ;  /* 0x000000ff0b0b7812 */ /* 0x000fe400078ec0ff */
[----:B------:R-:W-:Y:S01]  /*3e00*/  IADD3 R12, PT, PT, R12, -0x80, RZ ;  /* 0xffffff800c0c7810 */ /* 0x000fe20007ffe0ff */
[----:B------:R-:W0:Y:S01]  /*3e10*/  I2F.F16 R34, R34 ;  /* 0x0000002200227306 */ /* 0x000e220000200c00 */
[----:B-----5:R-:W-:Y:S02]  /*3e20*/  LOP3.LUT R9, R24, 0xff, RZ, 0xc0, !PT ;  /* 0x000000ff18097812 */ /* 0x020fe400078ec0ff */
[----:B------:R-:W-:Y:S02]  /*3e30*/  SHF.R.U32.HI R25, RZ, 0x10, R25 ;  /* 0x00000010ff197819 */ /* 0x000fe40000011619 */
[----:B------:R-:W-:-:S02]  /*3e40*/  LEA.HI R18, R20, 0xffffff80, RZ, 0x8 ;  /* 0xffffff8014127811 */ /* 0x000fc400078f40ff */
[----:B------:R-:W-:Y:S01]  /*3e50*/  LEA.HI R30, R21, 0xffffff80, RZ, 0x8 ;  /* 0xffffff80151e7811 */ /* 0x000fe200078f40ff */
[----:B------:R5:W0:Y:S01]  /*3e60*/  I2F.F16 R24, R10 ;  /* 0x0000000a00187306 */ /* 0x000a220000200c00 */
[----:B------:R-:W-:Y:S02]  /*3e70*/  LEA.HI R36, R26, 0xffffff80, RZ, 0x8 ;  /* 0xffffff801a247811 */ /* 0x000fe400078f40ff */
[----:B------:R-:W-:Y:S02]  /*3e80*/  LEA.HI R39, R27, 0xffffff80, RZ, 0x8 ;  /* 0xffffff801b277811 */ /* 0x000fe400078f40ff */
[----:B------:R-:W-:Y:S02]  /*3e90*/  IADD3 R9, PT, PT, R9, -0x80, RZ ;  /* 0xffffff8009097810 */ /* 0x000fe40007ffe0ff */
[----:B------:R-:W-:Y:S01]  /*3ea0*/  IADD3 R11, PT, PT, R11, -0x80, RZ ;  /* 0xffffff800b0b7810 */ /* 0x000fe20007ffe0ff */
[----:B------:R4:W0:Y:S01]  /*3eb0*/  I2F.F16 R23, R12 ;  /* 0x0000000c00177306 */ /* 0x0008220000200c00 */
[----:B------:R-:W-:-:S02]  /*3ec0*/  SHF.R.U32.HI R13, RZ, 0x8, R26 ;  /* 0x00000008ff0d7819 */ /* 0x000fc4000001161a */
[----:B-----5:R-:W-:Y:S02]  /*3ed0*/  SHF.R.U32.HI R10, RZ, 0x8, R27 ;  /* 0x00000008ff0a7819 */ /* 0x020fe4000001161b */
[----:B------:R-:W-:Y:S02]  /*3ee0*/  SHF.R.U32.HI R20, RZ, 0x10, R20 ;  /* 0x00000010ff147819 */ /* 0x000fe40000011614 */
[----:B------:R-:W-:Y:S01]  /*3ef0*/  SHF.R.U32.HI R21, RZ, 0x10, R21 ;  /* 0x00000010ff157819 */ /* 0x000fe20000011615 */
[----:B------:R5:W0:Y:S01]  /*3f00*/  I2F.F16 R51, R9 ;  /* 0x0000000900337306 */ /* 0x000a220000200c00 */
[----:B------:R-:W-:Y:S02]  /*3f10*/  SHF.R.U32.HI R26, RZ, 0x10, R26 ;  /* 0x00000010ff1a7819 */ /* 0x000fe4000001161a */
[----:B------:R-:W-:Y:S02]  /*3f20*/  SHF.R.U32.HI R27, RZ, 0x10, R27 ;  /* 0x00000010ff1b7819 */ /* 0x000fe4000001161b */
[----:B----4-:R-:W-:-:S02]  /*3f30*/  LOP3.LUT R12, R25, 0xff, RZ, 0xc0, !PT ;  /* 0x000000ff190c7812 */ /* 0x010fc400078ec0ff */
[----:B------:R-:W-:Y:S01]  /*3f40*/  LOP3.LUT R20, R20, 0xff, RZ, 0xc0, !PT ;  /* 0x000000ff14147812 */ /* 0x000fe200078ec0ff */
[----:B------:R4:W0:Y:S01]  /*3f50*/  I2F.F16 R25, R11 ;  /* 0x0000000b00197306 */ /* 0x0008220000200c00 */
[----:B------:R-:W-:Y:S02]  /*3f60*/  LOP3.LUT R21, R21, 0xff, RZ, 0xc0, !PT ;  /* 0x000000ff15157812 */ /* 0x000fe400078ec0ff */
[----:B------:R-:W-:Y:S02]  /*3f70*/  LOP3.LUT R13, R13, 0xff, RZ, 0xc0, !PT ;  /* 0x000000ff0d0d7812 */ /* 0x000fe400078ec0ff */
[----:B-----5:R-:W-:Y:S02]  /*3f80*/  LOP3.LUT R9, R26, 0xff, RZ, 0xc0, !PT ;  /* 0x000000ff1a097812 */ /* 0x020fe400078ec0ff */
[----:B------:R-:W-:Y:S01]  /*3f90*/  LOP3.LUT R10, R10, 0xff, RZ, 0xc0, !PT ;  /* 0x000000ff0a0a7812 */ /* 0x000fe200078ec0ff */
[----:B------:R-:W0:Y:S01]  /*3fa0*/  I2F.F16 R18, R18 ;  /* 0x0000001200127306 */ /* 0x000e220000200c00 */
[----:B----4-:R-:W-:-:S02]  /*3fb0*/  LOP3.LUT R11, R27, 0xff, RZ, 0xc0, !PT ;  /* 0x000000ff1b0b7812 */ /* 0x010fc400078ec0ff */
[----:B------:R-:W-:Y:S02]  /*3fc0*/  IADD3 R20, PT, PT, R20, -0x80, RZ ;  /* 0xffffff8014147810 */ /* 0x000fe40007ffe0ff */
[----:B------:R-:W-:Y:S02]  /*3fd0*/  IADD3 R21, PT, PT, R21, -0x80, RZ ;  /* 0xffffff8015157810 */ /* 0x000fe40007ffe0ff */
[----:B------:R-:W-:Y:S01]  /*3fe0*/  IADD3 R12, PT, PT, R12, -0x80, RZ ;  /* 0xffffff800c0c7810 */ /* 0x000fe20007ffe0ff */
[----:B------:R-:W4:Y:S01]  /*3ff0*/  I2F.F16 R30, R30 ;  /* 0x0000001e001e7306 */ /* 0x000f220000200c00 */
[----:B------:R-:W-:Y:S02]  /*4000*/  IADD3 R13, PT, PT, R13, -0x80, RZ ;  /* 0xffffff800d0d7810 */ /* 0x000fe40007ffe0ff */
[----:B------:R-:W-:Y:S02]  /*4010*/  IADD3 R9, PT, PT, R9, -0x80, RZ ;  /* 0xffffff8009097810 */ /* 0x000fe40007ffe0ff */
[----:B------:R-:W-:-:S02]  /*4020*/  IADD3 R10, PT, PT, R10, -0x80, RZ ;  /* 0xffffff800a0a7810 */ /* 0x000fc40007ffe0ff */
[----:B------:R-:W-:Y:S01]  /*4030*/  IADD3 R11, PT, PT, R11, -0x80, RZ ;  /* 0xffffff800b0b7810 */ /* 0x000fe20007ffe0ff */
[----:B------:R-:W0:Y:S08]  /*4040*/  I2F.F16 R35, R35 ;  /* 0x0000002300237306 */ /* 0x000e300000200c00 */
[----:B------:R-:W0:Y:S08]  /*4050*/  I2F.F16 R36, R36 ;  /* 0x0000002400247306 */ /* 0x000e300000200c00 */
[----:B------:R-:W0:Y:S08]  /*4060*/  I2F.F16 R39, R39 ;  /* 0x0000002700277306 */ /* 0x000e300000200c00 */
[----:B------:R0:W0:Y:S08]  /*4070*/  I2F.F16 R42, R20 ;  /* 0x00000014002a7306 */ /* 0x0000300000200c00 */
[----:B------:R0:W0:Y:S08]  /*4080*/  I2F.F16 R44, R21 ;  /* 0x00000015002c7306 */ /* 0x0000300000200c00 */
        /* <DEDUP_REMOVED lines=10> */
[----:B-1234-:R-:W-:Y:S05]  /*4130*/  @!P3 BRA `(.L_x_30) ;  /* 0x000000040068b947 */ /* 0x01efea0003800000 */
[----:B0-----:R-:W0:Y:S01]  /*4140*/  LDS.64 R12, [UR4+0x10] ;  /* 0x00001004ff0c7984 */ /* 0x001e220008000a00 */
        /* <DEDUP_REMOVED lines=89> */
.L_x_30:
[----:B------:R-:W-:Y:S05]  /*46e0*/  @!P2 BRA `(.L_x_31) ;  /* 0x00000010005ca947 */ /* 0x000fea0003800000 */
        /* <DEDUP_REMOVED lines=94> */
.L_x_32:
        /* <DEDUP_REMOVED lines=94> */
.L_x_33:
        /* <DEDUP_REMOVED lines=20> */
[----:B0-----:R-:W-:-:S02]  /*53f0*/  HADD2.F32 R13, -RZ, R10.H0_H0 ;  /* 0x2000000aff0d7230 */ /* 0x001fc40000004100 */
[----:B------:R-:W-:Y:S02]  /*5400*/  HADD2.F32 R55, -RZ, R10.H1_H1 ;  /* 0x3000000aff377230 */ /* 0x000fe40000004100 */
[--C-:B------:R-:W-:Y:S02]  /*5410*/  HADD2.F32 R57, -RZ, R11.reuse.H0_H0 ;  /* 0x2000000bff397230 */ /* 0x100fe40000004100 */
[----:B------:R-:W-:Y:S01]  /*5420*/  FFMA.FTZ R12, R12, R13, RZ ;  /* 0x0000000d0c0c7223 */ /* 0x000fe200000100ff */
[----:B------:R-:W-:Y:S02]  /*5430*/  HADD2.F32 R56, -RZ, R11.H1_H1 ;  /* 0x3000000bff387230 */ /* 0x000fe40000004100 */
[----:B------:R-:W-:Y:S02]  /*5440*/  HADD2.F32 R10, -RZ, R40.H0_H0 ;  /* 0x20000028ff0a7230 */ /* 0x000fe40000004100 */
[----:B------:R-:W-:Y:S01]  /*5450*/  FFMA.FTZ R12, R23, R55, R12 ;  /* 0x00000037170c7223 */ /* 0x000fe2000001000c */
[----:B------:R-:W-:-:S02]  /*5460*/  HADD2.F32 R11, -RZ, R38.H0_H0 ;  /* 0x20000026ff0b7230 */ /* 0x000fc40000004100 */
[-C--:B------:R-:W-:Y:S01]  /*5470*/  FFMA.FTZ R38, R9, R13.reuse, RZ ;  /* 0x0000000d09267223 */ /* 0x080fe200000100ff */
[----:B------:R-:W-:Y:S02]  /*5480*/  HADD2.F32 R9, -RZ, R42.H0_H0 ;  /* 0x2000002aff097230 */ /* 0x000fe40000004100 */
[-C--:B------:R-:W-:Y:S01]  /*5490*/  FFMA.FTZ R10, R10, R13.reuse, RZ ;  /* 0x0000000d0a0a7223 */ /* 0x080fe200000100ff */
[----:B------:R-:W-:Y:S02]  /*54a0*/  HADD2.F32 R23, -RZ, R46.H0_H0 ;  /* 0x2000002eff177230 */ /* 0x000fe40000004100 */
[----:B------:R-:W-:Y:S01]  /*54b0*/  FFMA.FTZ R40, R11, R13, RZ ;  /* 0x0000000d0b287223 */ /* 0x000fe200000100ff */
[----:B------:R-:W-:Y:S02]  /*54c0*/  HADD2.F32 R13, -RZ, R22.H0_H0 ;  /* 0x20000016ff0d7230 */ /* 0x000fe40000004100 */
[----:B------:R-:W-:Y:S01]  /*54d0*/  FFMA.FTZ R10, R43, R55, R10 ;  /* 0x000000372b0a7223 */ /* 0x000fe2000001000a */
[----:B------:R-:W-:-:S02]  /*54e0*/  HADD2.F32 R11, -RZ, R44.H0_H0 ;  /* 0x2000002cff0b7230 */ /* 0x000fc40000004100 */
[-C--:B------:R-:W-:Y:S01]  /*54f0*/  FFMA.FTZ R38, R41, R55.reuse, R38 ;  /* 0x0000003729267223 */ /* 0x080fe20000010026 */
[----:B------:R-:W-:Y:S02]  /*5500*/  HADD2.F32 R22, -RZ, R49.H0_H0 ;  /* 0x20000031ff167230 */ /* 0x000fe40000004100 */
[----:B------:R-:W-:Y:S01]  /*5510*/  FFMA.FTZ R40, R13, R55, R40 ;  /* 0x000000370d287223 */ /* 0x000fe20000010028 */
[-C--:B------:R-:W-:Y:S01]  /*5520*/  FFMA.FTZ R11, R11, R57.reuse, R10 ;  /* 0x000000390b0b7223 */ /* 0x080fe2000001000a */
[----:B------:R-:W-:Y:S02]  /*5530*/  HADD2.F32 R10, -RZ, R31.H0_H0 ;  /* 0x2000001fff0a7230 */ /* 0x000fe40000004100 */
[-C--:B------:R-:W-:Y:S01]  /*5540*/  FFMA.FTZ R9, R9, R57.reuse, R38 ;  /* 0x0000003909097223 */ /* 0x080fe20000010026 */
[-C--:B------:R-:W-:Y:S01]  /*5550*/  FFMA.FTZ R13, R45, R57.reuse, R40 ;  /* 0x000000392d0d7223 */ /* 0x080fe20000010028 */
[----:B------:R-:W-:Y:S01]  /*5560*/  FFMA.FTZ R57, R23, R57, R12 ;  /* 0x0000003917397223 */ /* 0x000fe2000001000c */
[-C--:B------:R-:W-:Y:S01]  /*5570*/  FFMA.FTZ R11, R30, R56.reuse, R11 ;  /* 0x000000381e0b7223 */ /* 0x080fe2000001000b */
[-C--:B------:R-:W-:Y:S01]  /*5580*/  FFMA.FTZ R9, R18, R56.reuse, R9 ;  /* 0x0000003812097223 */ /* 0x080fe20000010009 */
[----:B------:R-:W-:Y:S01]  /*5590*/  FFMA.FTZ R13, R10, R56, R13 ;  /* 0x000000380a0d7223 */ /* 0x000fe2000001000d */
[----:B-1----:R-:W-:-:S02]  /*55a0*/  HADD2.F32 R10, -RZ, R20.H0_H0 ;  /* 0x20000014ff0a7230 */ /* 0x002fc40000004100 */
[----:B------:R-:W-:Y:S01]  /*55b0*/  FFMA.FTZ R57, R32, R56, R57 ;  /* 0x0000003820397223 */ /* 0x000fe20000010039 */
[----:B------:R-:W-:Y:S02]  /*55c0*/  HADD2.F32 R18, -RZ, R47.H0_H0 ;  /* 0x2000002fff127230 */ /* 0x000fe40000004100 */
[----:B------:R-:W-:Y:S02]  /*55d0*/  HADD2.F32 R20, -RZ, R20.H1_H1 ;  /* 0x30000014ff147230 */ /* 0x000fe40000004100 */
[-C--:B------:R-:W-:Y:S01]  /*55e0*/  FFMA.FTZ R13, R22, R10.reuse, R13 ;  /* 0x0000000a160d7223 */ /* 0x080fe2000001000d */
[----:B------:R-:W-:Y:S02]  /*55f0*/  HADD2.F32 R22, -RZ, R27.H0_H0 ;  /* 0x2000001bff167230 */ /* 0x000fe40000004100 */
[-C--:B------:R-:W-:Y:S01]  /*5600*/  FFMA.FTZ R9, R18, R10.reuse, R9 ;  /* 0x0000000a12097223 */ /* 0x080fe20000010009 */
[----:B------:R-:W-:Y:S02]  /*5610*/  HADD2.F32 R18, -RZ, R25.H0_H0 ;  /* 0x20000019ff127230 */ /* 0x000fe40000004100 */
[-C--:B------:R-:W-:Y:S01]  /*5620*/  FFMA.FTZ R11, R48, R10.reuse, R11 ;  /* 0x0000000a300b7223 */ /* 0x080fe2000001000b */
[----:B------:R-:W-:Y:S01]  /*5630*/  FFMA.FTZ R57, R50, R10, R57 ;  /* 0x0000000a32397223 */ /* 0x000fe20000010039 */
[----:B------:R-:W-:-:S02]  /*5640*/  HADD2.F32 R12, -RZ, R21.H0_H0 ;  /* 0x20000015ff0c7230 */ /* 0x000fc40000004100 */
[-C--:B------:R-:W-:Y:S01]  /*5650*/  FFMA.FTZ R9, R24, R20.reuse, R9 ;  /* 0x0000001418097223 */ /* 0x080fe20000010009 */
[----:B------:R-:W-:Y:S02]  /*5660*/  HADD2.F32 R10, -RZ, R51.H0_H0 ;  /* 0x20000033ff0a7230 */ /* 0x000fe40000004100 */
[-C--:B------:R-:W-:Y:S01]  /*5670*/  FFMA.FTZ R11, R18, R20.reuse, R11 ;  /* 0x00000014120b7223 */ /* 0x080fe2000001000b */
[-C--:B------:R-:W-:Y:S01]  /*5680*/  FFMA.FTZ R13, R26, R20.reuse, R13 ;  /* 0x000000141a0d7223 */ /* 0x080fe2000001000d */
[----:B------:R-:W-:Y:S01]  /*5690*/  FFMA.FTZ R57, R22, R20, R57 ;  /* 0x0000001416397223 */ /* 0x000fe20000010039 */
[----:B------:R-:W-:Y:S02]  /*56a0*/  HADD2.F32 R20, -RZ, R53.H0_H0 ;  /* 0x20000035ff147230 */ /* 0x000fe40000004100 */
[-C--:B------:R-:W-:Y:S01]  /*56b0*/  FFMA.FTZ R10, R10, R12.reuse, R9 ;  /* 0x0000000c0a0a7223 */ /* 0x080fe20000010009 */
[----:B------:R-:W-:Y:S01]  /*56c0*/  FFMA.FTZ R18, R52, R12, R11 ;  /* 0x0000000c34127223 */ /* 0x000fe2000001000b */
[----:B------:R-:W-:-:S02]  /*56d0*/  HADD2.F32 R21, -RZ, R21.H1_H1 ;  /* 0x30000015ff157230 */ /* 0x000fc40000004100 */
[----:B------:R-:W-:Y:S02]  /*56e0*/  HADD2.F32 R9, -RZ, R34.H0_H0 ;  /* 0x20000022ff097230 */ /* 0x000fe40000004100 */
[-C--:B------:R-:W-:Y:S01]  /*56f0*/  FFMA.FTZ R20, R20, R12.reuse, R13 ;  /* 0x0000000c14147223 */ /* 0x080fe2000001000d */
[----:B------:R-:W-:Y:S02]  /*5700*/  HADD2.F32 R11, -RZ, R36.H0_H0 ;  /* 0x20000024ff0b7230 */ /* 0x000fe40000004100 */
[----:B------:R-:W-:Y:S01]  /*5710*/  FFMA.FTZ R12, R54, R12, R57 ;  /* 0x0000000c360c7223 */ /* 0x000fe20000010039 */
[-C--:B------:R-:W-:Y:S01]  /*5720*/  FFMA.FTZ R18, R35, R21.reuse, R18 ;  /* 0x0000001523127223 */ /* 0x080fe20000010012 */
        /* <DEDUP_REMOVED lines=8> */
[----:B------:R-:W-:Y:S01]  /*57b0*/  FMUL.FTZ R18, R11, R18 ;  /* 0x000000120b127220 */ /* 0x000fe20000410000 */
[----:B------:R-:W-:Y:S01]  /*57c0*/  FMUL.FTZ R20, R13, R20 ;  /* 0x000000140d147220 */ /* 0x000fe20000410000 */
[----:B------:R-:W-:Y:S01]  /*57d0*/  F2FP.F16.F32.PACK_AB R10, RZ, R10 ;  /* 0x0000000aff0a723e */ /* 0x000fe200000000ff */
[----:B------:R-:W-:Y:S02]  /*57e0*/  FMUL.FTZ R12, R23, R12 ;  /* 0x0000000c170c7220 */ /* 0x000fe40000410000 */
[----:B------:R-:W-:-:S02]  /*57f0*/  F2FP.F16.F32.PACK_AB R18, RZ, R18 ;  /* 0x00000012ff12723e */ /* 0x000fc400000000ff */
[----:B------:R-:W-:Y:S02]  /*5800*/  F2FP.F16.F32.PACK_AB R20, RZ, R20 ;  /* 0x00000014ff14723e */ /* 0x000fe400000000ff */
[----:B------:R-:W-:Y:S02]  /*5810*/  F2FP.F16.F32.PACK_AB R12, RZ, R12 ;  /* 0x0000000cff0c723e */ /* 0x000fe400000000ff */
[----:B------:R-:W-:Y:S02]  /*5820*/  PRMT R10, R10, 0x5410, R18 ;  /* 0x000054100a0a7816 */ /* 0x000fe40000000012 */
[----:B------:R-:W-:-:S03]  /*5830*/  PRMT R20, R20, 0x5410, R12 ;  /* 0x0000541014147816 */ /* 0x000fc6000000000c */
[----:B------:R-:W-:Y:S02]  /*5840*/  HFMA2 R2, R10, 1, 1, R2 ;  /* 0x3c003c000a027831 */ /* 0x000fe40000000002 */
[----:B------:R-:W-:-:S07]  /*5850*/  HADD2 R0, R20, R0 ;  /* 0x0000000014007230 */ /* 0x000fce0000000000 */
.L_x_31:
[----:B0-----:R-:W-:-:S05]  /*5860*/  IMAD.WIDE R10, R87, 0x4, R28 ;  /* 0x00000004570a7825 */ /* 0x001fca00078e021c */
[----:B------:R-:W2:Y:S01]  /*5870*/  LDG.E.128.CONSTANT R20, desc[UR8][R10.64] ;  /* 0x000000080a147981 */ /* 0x000ea2000c1e9d00 */
        /* <DEDUP_REMOVED lines=197> */
.L_x_34:
        /* <DEDUP_REMOVED lines=95> */
.L_x_36:
        /* <DEDUP_REMOVED lines=94> */
.L_x_37:
        /* <DEDUP_REMOVED lines=91> */
.L_x_35:
        /* <DEDUP_REMOVED lines=199> */
.L_x_38:
        /* <DEDUP_REMOVED lines=95> */
.L_x_40:
        /* <DEDUP_REMOVED lines=94> */
.L_x_41:
        /* <DEDUP_REMOVED lines=91> */
.L_x_39:
[----:B------:R-:W-:Y:S01]  /*9440*/  IADD3 R92, PT, PT, R92, 0x20, RZ ;  /* 0x000000205c5c7810 */ /* 0x000fe20007ffe0ff */
[----:B------:R-:W-:Y:S01]  /*9450*/  UIADD3 UR4, UPT, UPT, UR4, 0x40, URZ ;  /* 0x0000004004047890 */ /* 0x000fe2000fffe0ff */
[----:B------:R-:W-:Y:S01]  /*9460*/  IADD3 R16, P4, PT, R16, 0x80, RZ ;  /* 0x0000008010107810 */ /* 0x000fe20007f9e0ff */
[----:B------:R-:W-:Y:S01]  /*9470*/  IMAD.WIDE R28, R87, 0x4, R28 ;  /* 0x00000004571c7825 */ /* 0x000fe200078e021c */
[----:B------:R-:W-:Y:S02]  /*9480*/  ISETP.GE.AND P3, PT, R92, R19, PT ;  /* 0x000000135c00720c */ /* 0x000fe40003f66270 */
[----:B------:R-:W-:-:S11]  /*9490*/  IADD3.X R17, PT, PT, RZ, R17, RZ, P4, !PT ;  /* 0x00000011ff117210 */ /* 0x000fd600027fe4ff */
[----:B------:R-:W-:Y:S05]  /*94a0*/  @!P3 BRA `(.L_x_42) ;  /* 0xffffff8400b8b947 */ /* 0x000fea000383ffff */
[----:B------:R-:W-:-:S07]  /*94b0*/  IMAD.WIDE R104, R87, 0x20, R14 ;  /* 0x0000002057687825 */ /* 0x000fce00078e020e */
.L_x_25:
[----:B------:R-:W0:Y:S02]  /*94c0*/  LDCU UR5, c[0x0][0x3cc] ;  /* 0x00007980ff0577ac */ /* 0x000e240008000800 */
[----:B0-----:R-:W-:-:S04]  /*94d0*/  VIMNMX R9, PT, PT, R94, UR5, PT ;  /* 0x000000055e097c48 */ /* 0x001fc8000bfe0100 */
[----:B------:R-:W-:-:S13]  /*94e0*/  ISETP.GT.AND P1, PT, R9, R92, PT ;  /* 0x0000005c0900720c */ /* 0x000fda0003f24270 */
[----:B------:R-:W-:Y:S05]  /*94f0*/  @!P1 BRA `(.L_x_43) ;  /* 0x0000002800649947 */ /* 0x000fea0003800000 */
[----:B------:R-:W0:Y:S01]  /*9500*/  LDC.64 R10, c[0x0][0x3b8] ;  /* 0x0000ee00ff0a7b82 */ /* 0x000e220000000a00 */
[----:B------:R-:W-:Y:S02]  /*9510*/  ISETP.EQ.OR P1, PT, R95, 0x3, P0 ;  /* 0x000000035f00780c */ /* 0x000fe40000722670 */
[----:B------:R-:W-:Y:S02]  /*9520*/  MOV R28, R104 ;  /* 0x00000068001c7202 */ /* 0x000fe40000000f00 */
[----:B------:R-:W-:Y:S01]  /*9530*/  MOV R29, R105 ;  /* 0x00000069001d7202 */ /* 0x000fe20000000f00 */
[----:B0-----:R-:W-:-:S03]  /*9540*/  IMAD.WIDE.U32 R10, R92, 0x4, R10 ;  /* 0x000000045c0a7825 */ /* 0x001fc600078e000a */
[----:B------:R-:W-:-:S04]  /*9550*/  IADD3 R24, P2, PT, R10, 0x2, RZ ;  /* 0x000000020a187810 */ /* 0x000fc80007f5e0ff */
[----:B------:R-:W-:-:S09]  /*9560*/  IADD3.X R25, PT, PT, RZ, R11, RZ, P2, !PT ;  /* 0x0000000bff197210 */ /* 0x000fd200017fe4ff */
.L_x_52:
[----:B------:R-:W0:Y:S01]  /*9570*/  LDC R87, c[0x0][0x3ac] ;  /* 0x0000eb00ff577b82 */ /* 0x000e220000000800 */
[----:B------:R-:W-:Y:S01]  /*9580*/  ISETP.NE.AND P4, PT, R92, R89, PT ;  /* 0x000000595c00720c */ /* 0x000fe20003f85270 */
[----:B------:R-:W2:-:S12]  /*9590*/  LDG.E.128.CONSTANT R12, desc[UR8][R28.64] ;  /* 0x000000081c0c7981 */ /* 0x000e98000c1e9d00 */
[----:B------:R-:W-:Y:S01]  /*95a0*/  @!P4 LEA R30, R88, R1, 0x3 ;  /* 0x00000001581ec211 */ /* 0x000fe200078e18ff */
[----:B------:R1:W5:Y:S05]  /*95b0*/  @!P4 LDG.E.U16.CONSTANT R11, desc[UR8][R24.64] ;  /* 0x00000008180bc981 */ /* 0x00036a000c1e9500 */
[----:B------:R-:W3:Y:S01]  /*95c0*/  @!P4 LDL.64 R30, [R30+0x8] ;  /* 0x000008001e1ec983 */ /* 0x000ee20000100a00 */
[----:B0-----:R-:W-:-:S04]  /*95d0*/  IMAD.WIDE R20, R87, 0x4, R28 ;  /* 0x0000000457147825 */ /* 0x001fc800078e021c */
[----:B------:R-:W-:Y:S02]  /*95e0*/  IMAD.WIDE R26, R87, 0x4, R20 ;  /* 0x00000004571a7825 */ /* 0x000fe400078e0214 */
[----:B------:R-:W4:Y:S04]  /*95f0*/  LDG.E.128.CONSTANT R20, desc[UR8][R20.64] ;  /* 0x0000000814147981 */ /* 0x000f28000c1e9d00 */
[----:B------:R-:W4:Y:S01]  /*9600*/  LDG.E.128.CONSTANT R16, desc[UR8][R26.64] ;  /* 0x000000081a107981 */ /* 0x000f22000c1e9d00 */
[----:B------:R-:W-:-:S04]  /*9610*/  @!P4 IADD3 R10, PT, PT, R88, 0x1, RZ ;  /* 0x00000001580ac810 */ /* 0x000fc80007ffe0ff */
[----:B------:R-:W-:Y:S02]  /*9620*/  @!P4 MOV R88, R10 ;  /* 0x0000000a0058c202 */ /* 0x000fe40000000f00 */
[----:B------:R-:W-:Y:S02]  /*9630*/  ISETP.NE.AND P3, PT, R93, RZ, PT ;  /* 0x000000ff5d00720c */ /* 0x000fe40003f65270 */
[----:B------:R-:W-:Y:S02]  /*9640*/  ISETP.NE.AND P2, PT, R95, 0x1, PT ;  /* 0x000000015f00780c */ /* 0x000fe40003f45270 */
[----:B--2---:R-:W-:Y:S02]  /*9650*/  SHF.R.U32.HI R37, RZ, 0xc, R13 ;  /* 0x0000000cff257819 */ /* 0x004fe4000001160d */
[----:B------:R-:W-:Y:S02]  /*9660*/  SHF.R.U32.HI R41, RZ, 0xc, R14 ;  /* 0x0000000cff297819 */ /* 0x000fe4000001160e */
[----:B------:R-:W-:-:S02]  /*9670*/  SHF.R.U32.HI R44, RZ, 0xc, R15 ;  /* 0x0000000cff2c7819 */ /* 0x000fc4000001160f */
[----:B------:R-:W-:Y:S02]  /*9680*/  LOP3.LUT R33, R13, 0x3f003f, RZ, 0xc0, !PT ;  /* 0x003f003f0d217812 */ /* 0x000fe400078ec0ff */
[----:B------:R-:W-:Y:S02]  /*9690*/  SHF.R.U32.HI R36, RZ, 0x6, R13 ;  /* 0x00000006ff247819 */ /* 0x000fe4000001160d */
[----:B---3--:R-:W-:Y:S02]  /*96a0*/  @!P4 PRMT R86, R30, 0x7610, R86 ;  /* 0x000076101e56c816 */ /* 0x008fe40000000056 */
[----:B------:R-:W-:Y:S02]  /*96b0*/  @!P4 PRMT R85, R31, 0x7610, R85 ;  /* 0x000076101f55c816 */ /* 0x000fe40000000055 */
[----:B------:R-:W-:Y:S02]  /*96c0*/  @!P4 PRMT R86, R86, 0x7610, R30 ;  /* 0x000076105656c816 */ /* 0x000fe4000000001e */
[----:B------:R-:W-:-:S02]  /*96d0*/  @!P4 PRMT R85, R85, 0x7610, R31 ;  /* 0x000076105555c816 */ /* 0x000fc4000000001f */
[----:B------:R-:W-:Y:S02]  /*96e0*/  LOP3.LUT R30, R12, 0x3f003f, RZ, 0xc0, !PT ;  /* 0x003f003f0c1e7812 */ /* 0x000fe400078ec0ff */
[--C-:B------:R-:W-:Y:S02]  /*96f0*/  SHF.R.U32.HI R31, RZ, 0x6, R12.reuse ;  /* 0x00000006ff1f7819 */ /* 0x100fe4000001160c */
[----:B------:R-:W-:Y:S02]  /*9700*/  SHF.R.U32.HI R12, RZ, 0xc, R12 ;  /* 0x0000000cff0c7819 */ /* 0x000fe4000001160c */
[----:B------:R-:W-:Y:S02]  /*9710*/  LOP3.LUT R42, R14, 0x3f003f, RZ, 0xc0, !PT ;  /* 0x003f003f0e2a7812 */ /* 0x000fe400078ec0ff */
[----:B------:R-:W-:Y:S02]  /*9720*/  SHF.R.U32.HI R43, RZ, 0x6, R14 ;  /* 0x00000006ff2b7819 */ /* 0x000fe4000001160e */
[----:B----4-:R-:W-:-:S02]  /*9730*/  SHF.R.U32.HI R10, RZ, 0x8, R16 ;  /* 0x00000008ff0a7819 */ /* 0x010fc40000011610 */
[----:B------:R-:W-:Y:S02]  /*9740*/  LOP3.LUT R34, R16, 0x3f003f, RZ, 0xc0, !PT ;  /* 0x003f003f10227812 */ /* 0x000fe400078ec0ff */
[--C-:B------:R-:W-:Y:S02]  /*9750*/  SHF.R.U32.HI R35, RZ, 0x6, R16.reuse ;  /* 0x00000006ff237819 */ /* 0x100fe40000011610 */
[----:B------:R-:W-:Y:S02]  /*9760*/  SHF.R.U32.HI R32, RZ, 0xa, R16 ;  /* 0x0000000aff207819 */ /* 0x000fe40000011610 */
[--C-:B------:R-:W-:Y:S02]  /*9770*/  SHF.R.U32.HI R14, RZ, 0x8, R17.reuse ;  /* 0x00000008ff0e7819 */ /* 0x100fe40000011611 */
[----:B------:R-:W-:Y:S02]  /*9780*/  LOP3.LUT R39, R17, 0x3f003f, RZ, 0xc0, !PT ;  /* 0x003f003f11277812 */ /* 0x000fe400078ec0ff */
[----:B------:R-:W-:-:S02]  /*9790*/  SHF.R.U32.HI R40, RZ, 0x6, R17 ;  /* 0x00000006ff287819 */ /* 0x000fc40000011611 */
[----:B------:R-:W-:Y:S02]  /*97a0*/  SHF.R.U32.HI R38, RZ, 0xa, R17 ;  /* 0x0000000aff267819 */ /* 0x000fe40000011611 */
[----:B------:R-:W-:Y:S02]  /*97b0*/  LOP3.LUT R13, R12, 0xf000f, RZ, 0xc0, !PT ;  /* 0x000f000f0c0d7812 */ /* 0x000fe400078ec0ff */
[----:B------:R-:W-:Y:S02]  /*97c0*/  LOP3.LUT R37, R37, 0xf000f, RZ, 0xc0, !PT ;  /* 0x000f000f25257812 */ /* 0x000fe400078ec0ff */
[----:B------:R-:W-:Y:S02]  /*97d0*/  SHF.R.U32.HI R16, RZ, 0x8, R18 ;  /* 0x00000008ff107819 */ /* 0x000fe40000011612 */
[----:B------:R-:W-:Y:S02]  /*97e0*/  SHF.R.U32.HI R17, RZ, 0x8, R19 ;  /* 0x00000008ff117819 */ /* 0x000fe40000011613 */
[----:B------:R-:W-:-:S02]  /*97f0*/  LOP3.LUT R41, R41, 0xf000f, RZ, 0xc0, !PT ;  /* 0x000f000f29297812 */ /* 0x000fc400078ec0ff */
[----:B------:R-:W-:Y:S02]  /*9800*/  LOP3.LUT R44, R44, 0xf000f, RZ, 0xc0, !PT ;  /* 0x000f000f2c2c7812 */ /* 0x000fe400078ec0ff */
[----:B------:R-:W-:Y:S02]  /*9810*/  LOP3.LUT R10, R13, 0x300030, R10, 0xf8, !PT ;  /* 0x003000300d0a7812 */ /* 0x000fe400078ef80a */
[----:B------:R-:W-:Y:S02]  /*9820*/  LOP3.LUT R12, R37, 0x300030, R14, 0xf8, !PT ;  /* 0x00300030250c7812 */ /* 0x000fe400078ef80e */
[----:B------:R-:W-:Y:S02]  /*9830*/  LOP3.LUT R13, R41, 0x300030, R16, 0xf8, !PT ;  /* 0x00300030290d7812 */ /* 0x000fe400078ef810 */
[----:B------:R-:W-:Y:S02]  /*9840*/  LOP3.LUT R14, R44, 0x300030, R17, 0xf8, !PT ;  /* 0x003000302c0e7812 */ /* 0x000fe400078ef811 */
[----:B------:R-:W-:-:S02]  /*9850*/  LOP3.LUT R46, R18, 0x3f003f, RZ, 0xc0, !PT ;  /* 0x003f003f122e7812 */ /* 0x000fc400078ec0ff */
[--C-:B------:R-:W-:Y:S02]  /*9860*/  SHF.R.U32.HI R47, RZ, 0x6, R18.reuse ;  /* 0x00000006ff2f7819 */ /* 0x100fe40000011612 */
[----:B------:R-:W-:Y:S02]  /*9870*/  SHF.R.U32.HI R48, RZ, 0xa, R18 ;  /* 0x0000000aff307819 */ /* 0x000fe40000011612 */
[----:B------:R-:W-:Y:S02]  /*9880*/  LOP3.LUT R16, R20, 0x3f003f, RZ, 0xc0, !PT ;  /* 0x003f003f14107812 */ /* 0x000fe400078ec0ff */
[--C-:B------:R-:W-:Y:S02]  /*9890*/  SHF.R.U32.HI R17, RZ, 0x6, R20.reuse ;  /* 0x00000006ff117819 */ /* 0x100fe40000011614 */
[----:B------:R-:W-:Y:S02]  /*98a0*/  SHF.R.U32.HI R20, RZ, 0xc, R20 ;  /* 0x0000000cff147819 */ /* 0x000fe40000011614 */
[----:B------:R-:W-:-:S02]  /*98b0*/  LOP3.LUT R18, R21, 0x3f003f, RZ, 0xc0, !PT ;  /* 0x003f003f15127812 */ /* 0x000fc400078ec0ff */
[--C-:B------:R-:W-:Y:S02]  /*98c0*/  SHF.R.U32.HI R37, RZ, 0x6, R21.reuse ;  /* 0x00000006ff257819 */ /* 0x100fe40000011615 */
[----:B------:R-:W-:Y:S02]  /*98d0*/  LOP3.LUT R44, R22, 0x3f003f, RZ, 0xc0, !PT ;  /* 0x003f003f162c7812 */ /* 0x000fe400078ec0ff */
[--C-:B------:R-:W-:Y:S02]  /*98e0*/  SHF.R.U32.HI R45, RZ, 0x6, R22.reuse ;  /* 0x00000006ff2d7819 */ /* 0x100fe40000011616 */
[----:B------:R-:W-:Y:S02]  /*98f0*/  SHF.R.U32.HI R21, RZ, 0xc, R21 ;  /* 0x0000000cff157819 */ /* 0x000fe40000011615 */
[----:B------:R-:W-:Y:S02]  /*9900*/  SHF.R.U32.HI R22, RZ, 0xc, R22 ;  /* 0x0000000cff167819 */ /* 0x000fe40000011616 */
[----:B------:R-:W-:-:S02]  /*9910*/  SHF.R.U32.HI R41, RZ, 0xc, R23 ;  /* 0x0000000cff297819 */ /* 0x000fc40000011617 */
[----:B------:R-:W-:Y:S02]  /*9920*/  LOP3.LUT R49, R15, 0x3f003f, RZ, 0xc0, !PT ;  /* 0x003f003f0f317812 */ /* 0x000fe400078ec0ff */
[----:B------:R-:W-:Y:S02]  /*9930*/  SHF.R.U32.HI R50, RZ, 0x6, R15 ;  /* 0x00000006ff327819 */ /* 0x000fe4000001160f */
[----:B------:R-:W-:Y:S02]  /*9940*/  LOP3.LUT R31, R31, 0x3f003f, RZ, 0xc0, !PT ;  /* 0x003f003f1f1f7812 */ /* 0x000fe400078ec0ff */
[----:B------:R-:W-:Y:S02]  /*9950*/  LOP3.LUT R53, R19, 0x3f003f, RZ, 0xc0, !PT ;  /* 0x003f003f13357812 */ /* 0x000fe400078ec0ff */
[--C-:B------:R-:W-:Y:S02]  /*9960*/  SHF.R.U32.HI R15, RZ, 0x6, R19.reuse ;  /* 0x00000006ff0f7819 */ /* 0x100fe40000011613 */
[----:B------:R-:W-:-:S02]  /*9970*/  SHF.R.U32.HI R54, RZ, 0xa, R19 ;  /* 0x0000000aff367819 */ /* 0x000fc40000011613 */
[----:B------:R-:W-:Y:S02]  /*9980*/  LOP3.LUT R51, R23, 0x3f003f, RZ, 0xc0, !PT ;  /* 0x003f003f17337812 */ /* 0x000fe400078ec0ff */
[----:B------:R-:W-:Y:S02]  /*9990*/  LOP3.LUT R36, R36, 0x3f003f, RZ, 0xc0, !PT ;  /* 0x003f003f24247812 */ /* 0x000fe400078ec0ff */
[----:B------:R-:W-:Y:S02]  /*99a0*/  SHF.R.U32.HI R52, RZ, 0x6, R23 ;  /* 0x00000006ff347819 */ /* 0x000fe40000011617 */
[----:B------:R-:W-:Y:S02]  /*99b0*/  LOP3.LUT R19, R20, 0xf000f, RZ, 0xc0, !PT ;  /* 0x000f000f14137812 */ /* 0x000fe400078ec0ff */
[----:B------:R-:W-:Y:S02]  /*99c0*/  LOP3.LUT R21, R21, 0xf000f, RZ, 0xc0, !PT ;  /* 0x000f000f15157812 */ /* 0x000fe400078ec0ff */
[----:B------:R-:W-:-:S02]  /*99d0*/  LOP3.LUT R23, R22, 0xf000f, RZ, 0xc0, !PT ;  /* 0x000f000f16177812 */ /* 0x000fc400078ec0ff */
[----:B------:R-:W-:Y:S02]  /*99e0*/  LOP3.LUT R55, R41, 0xf000f, RZ, 0xc0, !PT ;  /* 0x000f000f29377812 */ /* 0x000fe400078ec0ff */
[----:B------:R-:W-:Y:S02]  /*99f0*/  LOP3.LUT R20, R30, 0x64006400, RZ, 0xfc, !PT ;  /* 0x640064001e147812 */ /* 0x000fe400078efcff */
[----:B------:R-:W-:Y:S02]  /*9a00*/  LOP3.LUT R43, R43, 0x3f003f, RZ, 0xc0, !PT ;  /* 0x003f003f2b2b7812 */ /* 0x000fe400078ec0ff */
[----:B------:R-:W-:Y:S02]  /*9a10*/  LOP3.LUT R30, R31, 0x64006400, RZ, 0xfc, !PT ;  /* 0x640064001f1e7812 */ /* 0x000fe400078efcff */
[----:B------:R-:W-:Y:S02]  /*9a20*/  LOP3.LUT R31, R36, 0x64006400, RZ, 0xfc, !PT ;  /* 0x64006400241f7812 */ /* 0x000fe400078efcff */
[----:B------:R-:W-:-:S02]  /*9a30*/  LOP3.LUT R37, R37, 0x3f003f, RZ, 0xc0, !PT ;  /* 0x003f003f25257812 */ /* 0x000fc400078ec0ff */
[----:B------:R-:W-:Y:S02]  /*9a40*/  LOP3.LUT R45, R45, 0x3f003f, RZ, 0xc0, !PT ;  /* 0x003f003f2d2d7812 */ /* 0x000fe400078ec0ff */
[----:B------:R-:W-:Y:S02]  /*9a50*/  LOP3.LUT R51, R51, 0x64006400, RZ, 0xfc, !PT ;  /* 0x6400640033337812 */ /* 0x000fe400078efcff */
[----:B------:R-:W-:Y:S02]  /*9a60*/  LOP3.LUT R36, R18, 0x64006400, RZ, 0xfc, !PT ;  /* 0x6400640012247812 */ /* 0x000fe400078efcff */
[----:B------:R-:W-:Y:S02]  /*9a70*/  LOP3.LUT R52, R52, 0x3f003f, RZ, 0xc0, !PT ;  /* 0x003f003f34347812 */ /* 0x000fe400078ec0ff */
[----:B------:R-:W-:Y:S02]  /*9a80*/  LOP3.LUT R19, R19, 0x300030, R32, 0xf8, !PT ;  /* 0x0030003013137812 */ /* 0x000fe400078ef820 */
[----:B------:R-:W-:-:S02]  /*9a90*/  LOP3.LUT R41, R21, 0x300030, R38, 0xf8, !PT ;  /* 0x0030003015297812 */ /* 0x000fc400078ef826 */
[----:B------:R-:W-:Y:S02]  /*9aa0*/  LOP3.LUT R48, R23, 0x300030, R48, 0xf8, !PT ;  /* 0x0030003017307812 */ /* 0x000fe400078ef830 */
[----:B------:R-:W-:Y:S02]  /*9ab0*/  LOP3.LUT R54, R55, 0x300030, R54, 0xf8, !PT ;  /* 0x0030003037367812 */ /* 0x000fe400078ef836 */
        /* <DEDUP_REMOVED lines=8> */
[----:B------:R-:W-:Y:S01]  /*9b40*/  LOP3.LUT R43, R37, 0x64006400, RZ, 0xfc, !PT ;  /* 0x64006400252b7812 */ /* 0x000fe200078efcff */
[----:B------:R-:W-:Y:S01]  /*9b50*/  HADD2 R37, R51, -1056, -1056 ;  /* 0xe420e42033257430 */ /* 0x000fe20000000000 */
        /* <DEDUP_REMOVED lines=25> */
[----:B------:R-:W-:Y:S02]  /*9cf0*/  HADD2 R36, R44, -1056, -1056 ;  /* 0xe420e4202c247430 */ /* 0x000fe40000000000 */
[----:B------:R-:W-:-:S02]  /*9d00*/  HADD2 R44, R45, -1056, -1056 ;  /* 0xe420e4202d2c7430 */ /* 0x000fc40000000000 */
[----:B------:R-:W-:Y:S02]  /*9d10*/  HADD2 R40, R46, -1056, -1056 ;  /* 0xe420e4202e287430 */ /* 0x000fe40000000000 */
[----:B------:R-:W-:Y:S02]  /*9d20*/  HADD2 R41, R53, -1056, -1056 ;  /* 0xe420e42035297430 */ /* 0x000fe40000000000 */
[----:B------:R-:W-:Y:S02]  /*9d30*/  HADD2 R45, R52, -1056, -1056 ;  /* 0xe420e420342d7430 */ /* 0x000fe40000000000 */
[----:B------:R-:W-:Y:S02]  /*9d40*/  HADD2 R20, R20, -1056, -1056 ;  /* 0xe420e42014147430 */ /* 0x000fe40000000000 */
        /* <DEDUP_REMOVED lines=23> */
[----:B------:R-:W-:Y:S01]  /*9ec0*/  HADD2 R57, R57, -1056, -1056 ;  /* 0xe420e42039397430 */ /* 0x000fe20000000000 */
[----:B-1----:R-:W-:Y:S06]  /*9ed0*/  @!P3 BRA `(.L_x_44) ;  /* 0x0000000000a8b947 */ /* 0x002fec0003800000 */
[----:B------:R-:W0:Y:S04]  /*9ee0*/  LDS.128 R12, [UR4] ;  /* 0x00000004ff0c7984 */ /* 0x000e280008000c00 */
[----:B------:R-:W1:Y:S01]  /*9ef0*/  LDS.128 R16, [UR4+0x10] ;  /* 0x00001004ff107984 */ /* 0x000e620008000c00 */
[-C--:B0-----:R-:W-:Y:S02]  /*9f00*/  HFMA2 R10, R20, R12.reuse, RZ ;  /* 0x0000000c140a7231 */ /* 0x081fe400000000ff */
[-C--:B------:R-:W-:Y:S02]  /*9f10*/  HFMA2 R58, R21, R12.reuse, RZ.H0_H0 ;  /* 0x0000000c153a7231 */ /* 0x080fe400000400ff */
[-C--:B------:R-:W-:Y:S02]  /*9f20*/  HFMA2 R59, R22, R12.reuse, RZ ;  /* 0x0000000c163b7231 */ /* 0x080fe400000000ff */
[----:B------:R-:W-:-:S02]  /*9f30*/  HFMA2 R12, R23, R12, RZ.H0_H0 ;  /* 0x0000000c170c7231 */ /* 0x000fc400000400ff */
[-C--:B------:R-:W-:Y:S02]  /*9f40*/  HFMA2 R58, R31, R13.reuse, R58 ;  /* 0x0000000d1f3a7231 */ /* 0x080fe4000000003a */
[-C--:B------:R-:W-:Y:S02]  /*9f50*/  HFMA2 R12, R33, R13.reuse, R12 ;  /* 0x0000000d210c7231 */ /* 0x080fe4000000000c */
[-C--:B------:R-:W-:Y:S02]  /*9f60*/  HFMA2 R10, R30, R13.reuse, R10 ;  /* 0x0000000d1e0a7231 */ /* 0x080fe4000000000a */
[-C--:B------:R-:W-:Y:S02]  /*9f70*/  HFMA2 R58, R35, R14.reuse, R58 ;  /* 0x0000000e233a7231 */ /* 0x080fe4000000003a */
[----:B------:R-:W-:Y:S02]  /*9f80*/  HFMA2 R59, R32, R13, R59 ;  /* 0x0000000d203b7231 */ /* 0x000fe4000000003b */
[----:B------:R-:W-:-:S02]  /*9f90*/  HFMA2 R12, R37, R14, R12 ;  /* 0x0000000e250c7231 */ /* 0x000fc4000000000c */
[-C--:B------:R-:W-:Y:S02]  /*9fa0*/  HFMA2 R58, R43, R15.reuse, R58 ;  /* 0x0000000f2b3a7231 */ /* 0x080fe4000000003a */
[----:B------:R-:W-:Y:S02]  /*9fb0*/  HFMA2 R12, R45, R15, R12 ;  /* 0x0000000f2d0c7231 */ /* 0x000fe4000000000c */
[----:B------:R-:W-:Y:S02]  /*9fc0*/  HFMA2 R10, R34, R14, R10 ;  /* 0x0000000e220a7231 */ /* 0x000fe4000000000a */
[----:B-1----:R-:W-:Y:S02]  /*9fd0*/  HFMA2 R58, R39, R16, R58 ;  /* 0x00000010273a7231 */ /* 0x002fe4000000003a */
[----:B------:R-:W-:Y:S02]  /*9fe0*/  HFMA2 R59, R36, R14, R59 ;  /* 0x0000000e243b7231 */ /* 0x000fe4000000003b */
[----:B------:R-:W-:-:S02]  /*9ff0*/  HFMA2 R12, R41, R16, R12 ;  /* 0x00000010290c7231 */ /* 0x000fc4000000000c */
[-C--:B------:R-:W-:Y:S02]  /*a000*/  HFMA2 R58, R49, R17.reuse, R58 ;  /* 0x00000011313a7231 */ /* 0x080fe4000000003a */
[----:B------:R-:W-:Y:S02]  /*a010*/  HFMA2 R12, R53, R17, R12 ;  /* 0x00000011350c7231 */ /* 0x000fe4000000000c */
[-C--:B------:R-:W-:Y:S02]  /*a020*/  HFMA2 R10, R42, R15.reuse, R10 ;  /* 0x0000000f2a0a7231 */ /* 0x080fe4000000000a */
[-C--:B------:R-:W-:Y:S02]  /*a030*/  HFMA2 R58, R48, R18.reuse, R58 ;  /* 0x00000012303a7231 */ /* 0x080fe4000000003a */
[----:B------:R-:W-:Y:S02]  /*a040*/  HFMA2 R59, R44, R15, R59 ;  /* 0x0000000f2c3b7231 */ /* 0x000fe4000000003b */
[----:B------:R-:W-:-:S02]  /*a050*/  HFMA2 R12, R52, R18, R12 ;  /* 0x00000012340c7231 */ /* 0x000fc4000000000c */
[-C--:B------:R-:W-:Y:S02]  /*a060*/  HFMA2 R58, R55, R19.reuse, R58 ;  /* 0x00000013373a7231 */ /* 0x080fe4000000003a */
[----:B------:R-:W-:Y:S02]  /*a070*/  HFMA2 R12, R57, R19, R12 ;  /* 0x00000013390c7231 */ /* 0x000fe4000000000c */
[-C--:B------:R-:W-:Y:S02]  /*a080*/  HFMA2 R10, R38, R16.reuse, R10 ;  /* 0x00000010260a7231 */ /* 0x080fe4000000000a */
[----:B------:R-:W-:Y:S02]  /*a090*/  HADD2 R58, R58.H0_H0, R58.H1_H1 ;  /* 0x3000003a3a3a7230 */ /* 0x000fe40000000800 */
[----:B------:R-:W-:Y:S02]  /*a0a0*/  HFMA2 R59, R40, R16, R59 ;  /* 0x00000010283b7231 */ /* 0x000fe4000000003b */
[----:B------:R-:W-:-:S02]  /*a0b0*/  HADD2 R12, R12.H0_H0, R12.H1_H1 ;  /* 0x3000000c0c0c7230 */ /* 0x000fc40000000800 */
[-C--:B------:R-:W-:Y:S02]  /*a0c0*/  HFMA2 R10, R47, R17.reuse, R10 ;  /* 0x000000112f0a7231 */ /* 0x080fe4000000000a */
[----:B------:R-:W-:Y:S02]  /*a0d0*/  HFMA2 R59, R51, R17, R59 ;  /* 0x00000011333b7231 */ /* 0x000fe4000000003b */
[-C--:B------:R-:W-:Y:S02]  /*a0e0*/  HFMA2 R10, R46, R18.reuse, R10 ;  /* 0x000000122e0a7231 */ /* 0x080fe4000000000a */
[----:B------:R-:W-:Y:S02]  /*a0f0*/  HFMA2 R59, R50, R18, R59 ;  /* 0x00000012323b7231 */ /* 0x000fe4000000003b */
[-C--:B------:R-:W-:Y:S02]  /*a100*/  HFMA2 R10, R54, R19.reuse, R10 ;  /* 0x00000013360a7231 */ /* 0x080fe4000000000a */
[----:B------:R-:W-:-:S02]  /*a110*/  HFMA2 R59, R56, R19, R59 ;  /* 0x00000013383b7231 */ /* 0x000fc4000000003b */
[----:B------:R-:W-:Y:S02]  /*a120*/  HADD2 R10, R10.H0_H0, R10.H1_H1 ;  /* 0x3000000a0a0a7230 */ /* 0x000fe40000000800 */
[----:B------:R-:W-:-:S03]  /*a130*/  HADD2 R59, R59.H0_H0, R59.H1_H1 ;  /* 0x3000003b3b3b7230 */ /* 0x000fc60000000800 */
[----:B------:R-:W-:Y:S02]  /*a140*/  PRMT R10, R10, 0x5410, R58 ;  /* 0x000054100a0a7816 */ /* 0x000fe4000000003a */
[----:B------:R-:W-:-:S03]  /*a150*/  PRMT R59, R59, 0x5410, R12 ;  /* 0x000054103b3b7816 */ /* 0x000fc6000000000c */
[----:B------:R-:W-:Y:S02]  /*a160*/  HFMA2 R8, R10, R86, R8 ;  /* 0x000000560a087231 */ /* 0x000fe40000000008 */
[----:B------:R-:W-:-:S07]  /*a170*/  HFMA2 R7, R59, R85, R7 ;  /* 0x000000553b077231 */ /* 0x000fce0000000007 */
.L_x_44:
[----:B-----5:R-:W-:Y:S02]  /*a180*/  @!P4 IADD3 R89, PT, PT, R11, R92, RZ ;  /* 0x0000005c0b59c210 */ /* 0x020fe40007ffe0ff */
[----:B------:R-:W-:Y:S02]  /*a190*/  MOV R10, R28 ;  /* 0x0000001c000a7202 */ /* 0x000fe40000000f00 */
[----:B------:R-:W-:Y:S01]  /*a1a0*/  MOV R11, R29 ;  /* 0x0000001d000b7202 */ /* 0x000fe20000000f00 */
[----:B------:R-:W-:Y:S06]  /*a1b0*/  @!P2 BRA `(.L_x_45) ;  /* 0x00000008001ca947 */ /* 0x000fec0003800000 */
[----:B------:R-:W-:Y:S02]  /*a1c0*/  PRMT R12, R90, 0x9910, RZ ;  /* 0x000099105a0c7816 */ /* 0x000fe400000000ff */
[----:B------:R-:W-:Y:S02]  /*a1d0*/  ISETP.NE.AND P5, PT, R95, 0x2, PT ;  /* 0x000000025f00780c */ /* 0x000fe40003fa5270 */
[----:B------:R-:W-:-:S13]  /*a1e0*/  ISETP.NE.AND P4, PT, R12, RZ, PT ;  /* 0x000000ff0c00720c */ /* 0x000fda0003f85270 */
[----:B------:R-:W-:Y:S05]  /*a1f0*/  @!P4 BRA `(.L_x_46) ;  /* 0x0000000000a8c947 */ /* 0x000fea0003800000 */
[----:B------:R-:W0:Y:S04]  /*a200*/  LDS.128 R12, [UR4+0x80] ;  /* 0x00008004ff0c7984 */ /* 0x000e280008000c00 */
        /* <DEDUP_REMOVED lines=41> */
.L_x_46:
[----:B------:R-:W-:Y:S05]  /*a4a0*/  @!P5 BRA `(.L_x_45) ;  /* 0x000000040060d947 */ /* 0x000fea0003800000 */
[----:B------:R-:W-:-:S04]  /*a4b0*/  PRMT R12, R91, 0x9910, RZ ;  /* 0x000099105b0c7816 */ /* 0x000fc800000000ff */
        /* <DEDUP_REMOVED lines=44> */
.L_x_47:
[----:B------:R-:W-:Y:S05]  /*a780*/  @P1 BRA `(.L_x_45) ;  /* 0x0000000000a81947 */ /* 0x000fea0003800000 */
        /* <DEDUP_REMOVED lines=42> */
.L_x_45:
[----:B------:R-:W-:-:S05]  /*aa30*/  IMAD.WIDE R26, R87, 0x4, R26 ;  /* 0x00000004571a7825 */ /* 0x000fca00078e021a */
[----:B------:R-:W2:Y:S01]  /*aa40*/  LDG.E.128.CONSTANT R16, desc[UR8][R26.64] ;  /* 0x000000081a107981 */ /* 0x000ea2000c1e9d00 */
[----:B------:R-:W-:-:S04]  /*aa50*/  IMAD.WIDE R12, R87, 0x4, R26 ;  /* 0x00000004570c7825 */ /* 0x000fc800078e021a */
[----:B------:R-:W-:Y:S02]  /*aa60*/  IMAD.WIDE R28, R87, 0x4, R12 ;  /* 0x00000004571c7825 */ /* 0x000fe400078e020c */
[----:B------:R-:W3:Y:S04]  /*aa70*/  LDG.E.128.CONSTANT R12, desc[UR8][R12.64] ;  /* 0x000000080c0c7981 */ /* 0x000ee8000c1e9d00 */
[----:B------:R-:W4:Y:S01]  /*aa80*/  LDG.E.128.CONSTANT R20, desc[UR8][R28.64] ;  /* 0x000000081c147981 */ /* 0x000f22000c1e9d00 */
[----:B--2---:R-:W-:Y:S02]  /*aa90*/  LOP3.LUT R30, R16, 0x3f003f, RZ, 0xc0, !PT ;  /* 0x003f003f101e7812 */ /* 0x004fe400078ec0ff */
[--C-:B------:R-:W-:Y:S02]  /*aaa0*/  SHF.R.U32.HI R31, RZ, 0x6, R16.reuse ;  /* 0x00000006ff1f7819 */ /* 0x100fe40000011610 */
[----:B------:R-:W-:-:S02]  /*aab0*/  SHF.R.U32.HI R16, RZ, 0xc, R16 ;  /* 0x0000000cff107819 */ /* 0x000fc40000011610 */
[----:B------:R-:W-:Y:S02]  /*aac0*/  SHF.R.U32.HI R35, RZ, 0xc, R17 ;  /* 0x0000000cff237819 */ /* 0x000fe40000011611 */
[----:B------:R-:W-:Y:S02]  /*aad0*/  SHF.R.U32.HI R26, RZ, 0xc, R18 ;  /* 0x0000000cff1a7819 */ /* 0x000fe40000011612 */
[----:B------:R-:W-:Y:S02]  /*aae0*/  SHF.R.U32.HI R39, RZ, 0xc, R19 ;  /* 0x0000000cff277819 */ /* 0x000fe40000011613 */
[----:B------:R-:W-:Y:S02]  /*aaf0*/  LOP3.LUT R32, R17, 0x3f003f, RZ, 0xc0, !PT ;  /* 0x003f003f11207812 */ /* 0x000fe400078ec0ff */
[----:B------:R-:W-:Y:S02]  /*ab00*/  SHF.R.U32.HI R34, RZ, 0x6, R17 ;  /* 0x00000006ff227819 */ /* 0x000fe40000011611 */
[----:B------:R-:W-:-:S02]  /*ab10*/  LOP3.LUT R40, R18, 0x3f003f, RZ, 0xc0, !PT ;  /* 0x003f003f12287812 */ /* 0x000fc400078ec0ff */
[----:B------:R-:W-:Y:S02]  /*ab20*/  SHF.R.U32.HI R41, RZ, 0x6, R18 ;  /* 0x00000006ff297819 */ /* 0x000fe40000011612 */
[----:B------:R-:W-:Y:S02]  /*ab30*/  LOP3.LUT R48, R19, 0x3f003f, RZ, 0xc0, !PT ;  /* 0x003f003f13307812 */ /* 0x000fe400078ec0ff */
[----:B------:R-:W-:Y:S02]  /*ab40*/  SHF.R.U32.HI R49, RZ, 0x6, R19 ;  /* 0x00000006ff317819 */ /* 0x000fe40000011613 */
[----:B----4-:R-:W-:Y:S02]  /*ab50*/  SHF.R.U32.HI R18, RZ, 0x8, R20 ;  /* 0x00000008ff127819 */ /* 0x010fe40000011614 */
[----:B------:R-:W-:Y:S02]  /*ab60*/  SHF.R.U32.HI R19, RZ, 0x8, R21 ;  /* 0x00000008ff137819 */ /* 0x000fe40000011615 */
[----:B------:R-:W-:-:S02]  /*ab70*/  LOP3.LUT R37, R21, 0x3f003f, RZ, 0xc0, !PT ;  /* 0x003f003f15257812 */ /* 0x000fc400078ec0ff */
[--C-:B------:R-:W-:Y:S02]  /*ab80*/  SHF.R.U32.HI R38, RZ, 0x6, R21.reuse ;  /* 0x00000006ff267819 */ /* 0x100fe40000011615 */
[----:B------:R-:W-:Y:S02]  /*ab90*/  SHF.R.U32.HI R36, RZ, 0xa, R21 ;  /* 0x0000000aff247819 */ /* 0x000fe40000011615 */
[----:B------:R-:W-:Y:S02]  /*aba0*/  LOP3.LUT R17, R16, 0xf000f, RZ, 0xc0, !PT ;  /* 0x000f000f10117812 */ /* 0x000fe400078ec0ff */
[--C-:B------:R-:W-:Y:S02]  /*abb0*/  SHF.R.U32.HI R21, RZ, 0x8, R22.reuse ;  /* 0x00000008ff157819 */ /* 0x100fe40000011616 */
[----:B------:R-:W-:Y:S02]  /*abc0*/  LOP3.LUT R44, R22, 0x3f003f, RZ, 0xc0, !PT ;  /* 0x003f003f162c7812 */ /* 0x000fe400078ec0ff */
[----:B------:R-:W-:-:S02]  /*abd0*/  SHF.R.U32.HI R45, RZ, 0x6, R22 ;  /* 0x00000006ff2d7819 */ /* 0x000fc40000011616 */
[----:B------:R-:W-:Y:S02]  /*abe0*/  SHF.R.U32.HI R46, RZ, 0xa, R22 ;  /* 0x0000000aff2e7819 */ /* 0x000fe40000011616 */
[----:B------:R-:W-:Y:S02]  /*abf0*/  LOP3.LUT R16, R35, 0xf000f, RZ, 0xc0, !PT ;  /* 0x000f000f23107812 */ /* 0x000fe400078ec0ff */
[----:B------:R-:W-:Y:S02]  /*ac00*/  SHF.R.U32.HI R22, RZ, 0x8, R23 ;  /* 0x00000008ff167819 */ /* 0x000fe40000011617 */
[----:B------:R-:W-:Y:S02]  /*ac10*/  LOP3.LUT R26, R26, 0xf000f, RZ, 0xc0, !PT ;  /* 0x000f000f1a1a7812 */ /* 0x000fe400078ec0ff */
[----:B------:R-:W-:Y:S02]  /*ac20*/  LOP3.LUT R39, R39, 0xf000f, RZ, 0xc0, !PT ;  /* 0x000f000f27277812 */ /* 0x000fe400078ec0ff */
[----:B------:R-:W-:-:S02]  /*ac30*/  LOP3.LUT R18, R17, 0x300030, R18, 0xf8, !PT ;  /* 0x0030003011127812 */ /* 0x000fc400078ef812 */
[----:B------:R-:W-:Y:S02]  /*ac40*/  LOP3.LUT R17, R16, 0x300030, R19, 0xf8, !PT ;  /* 0x0030003010117812 */ /* 0x000fe400078ef813 */
[----:B------:R-:W-:Y:S02]  /*ac50*/  LOP3.LUT R19, R26, 0x300030, R21, 0xf8, !PT ;  /* 0x003000301a137812 */ /* 0x000fe400078ef815 */
[----:B------:R-:W-:Y:S02]  /*ac60*/  LOP3.LUT R16, R39, 0x300030, R22, 0xf8, !PT ;  /* 0x0030003027107812 */ /* 0x000fe400078ef816 */
[----:B---3--:R-:W-:Y:S02]  /*ac70*/  LOP3.LUT R21, R12, 0x3f003f, RZ, 0xc0, !PT ;  /* 0x003f003f0c157812 */ /* 0x008fe400078ec0ff */
[--C-:B------:R-:W-:Y:S02]  /*ac80*/  SHF.R.U32.HI R22, RZ, 0x6, R12.reuse ;  /* 0x00000006ff167819 */ /* 0x100fe4000001160c */
[----:B------:R-:W-:-:S02]  /*ac90*/  SHF.R.U32.HI R12, RZ, 0xc, R12 ;  /* 0x0000000cff0c7819 */ /* 0x000fc4000001160c */
[----:B------:R-:W-:Y:S02]  /*aca0*/  LOP3.LUT R52, R23, 0x3f003f, RZ, 0xc0, !PT ;  /* 0x003f003f17347812 */ /* 0x000fe400078ec0ff */
[--C-:B------:R-:W-:Y:S02]  /*acb0*/  SHF.R.U32.HI R53, RZ, 0x6, R23.reuse ;  /* 0x00000006ff357819 */ /* 0x100fe40000011617 */
[----:B------:R-:W-:Y:S02]  /*acc0*/  SHF.R.U32.HI R54, RZ, 0xa, R23 ;  /* 0x0000000aff367819 */ /* 0x000fe40000011617 */
[----:B------:R-:W-:Y:S02]  /*acd0*/  LOP3.LUT R42, R14, 0x3f003f, RZ, 0xc0, !PT ;  /* 0x003f003f0e2a7812 */ /* 0x000fe400078ec0ff */
[----:B------:R-:W-:Y:S02]  /*ace0*/  SHF.R.U32.HI R43, RZ, 0x6, R14 ;  /* 0x00000006ff2b7819 */ /* 0x000fe4000001160e */
[----:B------:R-:W-:-:S02]  /*acf0*/  LOP3.LUT R27, R20, 0x3f003f, RZ, 0xc0, !PT ;  /* 0x003f003f141b7812 */ /* 0x000fc400078ec0ff */
[----:B------:R-:W-:Y:S02]  /*ad00*/  SHF.R.U32.HI R33, RZ, 0x6, R20 ;  /* 0x00000006ff217819 */ /* 0x000fe40000011614 */
[----:B------:R-:W-:Y:S02]  /*ad10*/  LOP3.LUT R23, R13, 0x3f003f, RZ, 0xc0, !PT ;  /* 0x003f003f0d177812 */ /* 0x000fe400078ec0ff */
[--C-:B------:R-:W-:Y:S02]  /*ad20*/  SHF.R.U32.HI R35, RZ, 0x6, R13.reuse ;  /* 0x00000006ff237819 */ /* 0x100fe4000001160d */
[----:B------:R-:W-:Y:S02]  /*ad30*/  SHF.R.U32.HI R26, RZ, 0xc, R13 ;  /* 0x0000000cff1a7819 */ /* 0x000fe4000001160d */
[----:B------:R-:W-:Y:S02]  /*ad40*/  SHF.R.U32.HI R14, RZ, 0xc, R14 ;  /* 0x0000000cff0e7819 */ /* 0x000fe4000001160e */
[----:B------:R-:W-:-:S02]  /*ad50*/  SHF.R.U32.HI R20, RZ, 0xa, R20 ;  /* 0x0000000aff147819 */ /* 0x000fc40000011614 */
[----:B------:R-:W-:Y:S02]  /*ad60*/  LOP3.LUT R13, R12, 0xf000f, RZ, 0xc0, !PT ;  /* 0x000f000f0c0d7812 */ /* 0x000fe400078ec0ff */
[----:B------:R-:W-:Y:S02]  /*ad70*/  LOP3.LUT R50, R15, 0x3f003f, RZ, 0xc0, !PT ;  /* 0x003f003f0f327812 */ /* 0x000fe400078ec0ff */
[--C-:B------:R-:W-:Y:S02]  /*ad80*/  SHF.R.U32.HI R51, RZ, 0x6, R15.reuse ;  /* 0x00000006ff337819 */ /* 0x100fe4000001160f */
[----:B------:R-:W-:Y:S02]  /*ad90*/  SHF.R.U32.HI R39, RZ, 0xc, R15 ;  /* 0x0000000cff277819 */ /* 0x000fe4000001160f */
[----:B------:R-:W-:Y:S02]  /*ada0*/  LOP3.LUT R15, R26, 0xf000f, RZ, 0xc0, !PT ;  /* 0x000f000f1a0f7812 */ /* 0x000fe400078ec0ff */
[----:B------:R-:W-:-:S02]  /*adb0*/  LOP3.LUT R47, R14, 0xf000f, RZ, 0xc0, !PT ;  /* 0x000f000f0e2f7812 */ /* 0x000fc400078ec0ff */
[----:B------:R-:W-:Y:S02]  /*adc0*/  LOP3.LUT R14, R13, 0x300030, R20, 0xf8, !PT ;  /* 0x003000300d0e7812 */ /* 0x000fe400078ef814 */
[----:B------:R-:W-:Y:S02]  /*add0*/  LOP3.LUT R13, R32, 0x64006400, RZ, 0xfc, !PT ;  /* 0x64006400200d7812 */ /* 0x000fe400078efcff */
[----:B------:R-:W-:Y:S02]  /*ade0*/  LOP3.LUT R55, R39, 0xf000f, RZ, 0xc0, !PT ;  /* 0x000f000f27377812 */ /* 0x000fe400078ec0ff */
[----:B------:R-:W-:Y:S02]  /*adf0*/  LOP3.LUT R39, R15, 0x300030, R36, 0xf8, !PT ;  /* 0x003000300f277812 */ /* 0x000fe400078ef824 */
[----:B------:R-:W-:Y:S02]  /*ae00*/  LOP3.LUT R34, R34, 0x3f003f, RZ, 0xc0, !PT ;  /* 0x003f003f22227812 */ /* 0x000fe400078ec0ff */
[----:B------:R-:W-:-:S02]  /*ae10*/  LOP3.LUT R15, R23, 0x64006400, RZ, 0xfc, !PT ;  /* 0x64006400170f7812 */ /* 0x000fc400078efcff */
[----:B------:R-:W-:Y:S02]  /*ae20*/  LOP3.LUT R31, R31, 0x3f003f, RZ, 0xc0, !PT ;  /* 0x003f003f1f1f7812 */ /* 0x000fe400078ec0ff */
[----:B------:R-:W-:Y:S01]  /*ae30*/  LOP3.LUT R32, R21, 0x64006400, RZ, 0xfc, !PT ;  /* 0x6400640015207812 */ /* 0x000fe200078efcff */
[----:B------:R-:W-:Y:S01]  /*ae40*/  HADD2 R21, R13, -1056, -1056 ;  /* 0xe420e4200d157430 */ /* 0x000fe20000000000 */
[----:B------:R-:W-:Y:S02]  /*ae50*/  LOP3.LUT R43, R43, 0x3f003f, RZ, 0xc0, !PT ;  /* 0x003f003f2b2b7812 */ /* 0x000fe400078ec0ff */
[----:B------:R-:W-:Y:S02]  /*ae60*/  LOP3.LUT R41, R41, 0x3f003f, RZ, 0xc0, !PT ;  /* 0x003f003f29297812 */ /* 0x000fe400078ec0ff */
[----:B------:R-:W-:Y:S02]  /*ae70*/  LOP3.LUT R49, R49, 0x3f003f, RZ, 0xc0, !PT ;  /* 0x003f003f31317812 */ /* 0x000fe400078ec0ff */
[----:B------:R-:W-:-:S02]  /*ae80*/  LOP3.LUT R51, R51, 0x3f003f, RZ, 0xc0, !PT ;  /* 0x003f003f33337812 */ /* 0x000fc400078ec0ff */
[----:B------:R-:W-:Y:S02]  /*ae90*/  LOP3.LUT R53, R53, 0x3f003f, RZ, 0xc0, !PT ;  /* 0x003f003f35357812 */ /* 0x000fe400078ec0ff */
[----:B------:R-:W-:Y:S02]  /*aea0*/  LOP3.LUT R46, R47, 0x300030, R46, 0xf8, !PT ;  /* 0x003000302f2e7812 */ /* 0x000fe400078ef82e */
[----:B------:R-:W-:Y:S02]  /*aeb0*/  LOP3.LUT R55, R55, 0x300030, R54, 0xf8, !PT ;  /* 0x0030003037377812 */ /* 0x000fe400078ef836 */
[----:B------:R-:W-:Y:S02]  /*aec0*/  LOP3.LUT R34, R34, 0x64006400, RZ, 0xfc, !PT ;  /* 0x6400640022227812 */ /* 0x000fe400078efcff */
[----:B------:R-:W-:Y:S02]  /*aed0*/  LOP3.LUT R12, R22, 0x3f003f, RZ, 0xc0, !PT ;  /* 0x003f003f160c7812 */ /* 0x000fe400078ec0ff */
[----:B------:R-:W-:-:S02]  /*aee0*/  LOP3.LUT R35, R35, 0x3f003f, RZ, 0xc0, !PT ;  /* 0x003f003f23237812 */ /* 0x000fc400078ec0ff */
[----:B------:R-:W-:Y:S02]  /*aef0*/  LOP3.LUT R13, R33, 0x3f003f, RZ, 0xc0, !PT ;  /* 0x003f003f210d7812 */ /* 0x000fe400078ec0ff */
[----:B------:R-:W-:Y:S02]  /*af00*/  LOP3.LUT R38, R38, 0x3f003f, RZ, 0xc0, !PT ;  /* 0x003f003f26267812 */ /* 0x000fe400078ec0ff */
[----:B------:R-:W-:Y:S01]  /*af10*/  LOP3.LUT R45, R45, 0x3f003f, RZ, 0xc0, !PT ;  /* 0x003f003f2d2d7812 */ /* 0x000fe200078ec0ff */
[----:B------:R-:W-:Y:S01]  /*af20*/  HADD2 R33, R15, -1056, -1056 ;  /* 0xe420e4200f217430 */ /* 0x000fe20000000000 */
        /* <DEDUP_REMOVED lines=28> */
[----:B------:R-:W-:Y:S01]  /*b0f0*/  LOP3.LUT R55, R55, 0x64006400, RZ, 0xfc, !PT ;  /* 0x6400640037377812 */ /* 0x000fe200078efcff */
        /* <DEDUP_REMOVED lines=28> */
[----:B------:R-:W-:Y:S01]  /*b2c0*/  HADD2 R55, R55, -1056, -1056 ;  /* 0xe420e42037377430 */ /* 0x000fe20000000000 */
[----:B------:R-:W-:Y:S06]  /*b2d0*/  @!P3 BRA `(.L_x_48) ;  /* 0x0000000000a8b947 */ /* 0x000fec0003800000 */
        /* <DEDUP_REMOVED lines=42> */
.L_x_48:
[----:B------:R-:W-:Y:S05]  /*b580*/  @!P2 BRA `(.L_x_49) ;  /* 0x000000080020a947 */ /* 0x000fea0003800000 */
        /* <DEDUP_REMOVED lines=46> */
.L_x_50:
        /* <DEDUP_REMOVED lines=46> */
.L_x_51:
[----:B------:R-:W-:Y:S05]  /*bb50*/  @P1 BRA `(.L_x_49) ;  /* 0x0000000000ac1947 */ /* 0x000fea0003800000 */
[----:B------:R-:W0:Y:S01]  /*bb60*/  LDS.128 R12, [UR4+0x1a0] ;  /* 0x0001a004ff0c7984 */ /* 0x000e220008000c00 */
[----:B------:R-:W-:-:S03]  /*bb70*/  MOV R57, R22 ;  /* 0x0000001600397202 */ /* 0x000fc60000000f00 */
[----:B------:R-:W1:Y:S01]  /*bb80*/  LDS.128 R16, [UR4+0x1b0] ;  /* 0x0001b004ff107984 */ /* 0x000e620008000c00 */
[-C--:B0-----:R-:W-:Y:S02]  /*bb90*/  HFMA2 R20, R20, R12.reuse, RZ ;  /* 0x0000000c14147231 */ /* 0x081fe400000000ff */
[-C--:B------:R-:W-:Y:S02]  /*bba0*/  HFMA2 R21, R21, R12.reuse, RZ.H0_H0 ;  /* 0x0000000c15157231 */ /* 0x080fe400000400ff */
[-C--:B------:R-:W-:Y:S02]  /*bbb0*/  HFMA2 R22, R23, R12.reuse, RZ ;  /* 0x0000000c17167231 */ /* 0x080fe400000000ff */
[----:B------:R-:W-:Y:S02]  /*bbc0*/  HFMA2 R12, R57, R12, RZ.H0_H0 ;  /* 0x0000000c390c7231 */ /* 0x000fe400000400ff */
[-C--:B------:R-:W-:Y:S02]  /*bbd0*/  HFMA2 R21, R27, R13.reuse, R21 ;  /* 0x0000000d1b157231 */ /* 0x080fe40000000015 */
[----:B------:R-:W-:-:S02]  /*bbe0*/  HFMA2 R12, R31, R13, R12 ;  /* 0x0000000d1f0c7231 */ /* 0x000fc4000000000c */
[-C--:B------:R-:W-:Y:S02]  /*bbf0*/  HFMA2 R20, R26, R13.reuse, R20 ;  /* 0x0000000d1a147231 */ /* 0x080fe40000000014 */
[-C--:B------:R-:W-:Y:S02]  /*bc00*/  HFMA2 R21, R33, R14.reuse, R21 ;  /* 0x0000000e21157231 */ /* 0x080fe40000000015 */
[----:B------:R-:W-:Y:S02]  /*bc10*/  HFMA2 R22, R30, R13, R22 ;  /* 0x0000000d1e167231 */ /* 0x000fe40000000016 */
[----:B------:R-:W-:Y:S02]  /*bc20*/  HFMA2 R12, R35, R14, R12 ;  /* 0x0000000e230c7231 */ /* 0x000fe4000000000c */
[-C--:B------:R-:W-:Y:S02]  /*bc30*/  HFMA2 R21, R41, R15.reuse, R21 ;  /* 0x0000000f29157231 */ /* 0x080fe40000000015 */
[----:B------:R-:W-:-:S02]  /*bc40*/  HFMA2 R12, R43, R15, R12 ;  /* 0x0000000f2b0c7231 */ /* 0x000fc4000000000c */
[----:B------:R-:W-:Y:S02]  /*bc50*/  HFMA2 R20, R32, R14, R20 ;  /* 0x0000000e20147231 */ /* 0x000fe40000000014 */
[----:B-1----:R-:W-:Y:S02]  /*bc60*/  HFMA2 R21, R37, R16, R21 ;  /* 0x0000001025157231 */ /* 0x002fe40000000015 */
[----:B------:R-:W-:Y:S02]  /*bc70*/  HFMA2 R22, R34, R14, R22 ;  /* 0x0000000e22167231 */ /* 0x000fe40000000016 */
[----:B------:R-:W-:Y:S02]  /*bc80*/  HFMA2 R12, R39, R16, R12 ;  /* 0x00000010270c7231 */ /* 0x000fe4000000000c */
        /* <DEDUP_REMOVED lines=8> */
[-C--:B------:R-:W-:Y:S02]  /*bd10*/  HFMA2 R20, R36, R16.reuse, R20 ;  /* 0x0000001024147231 */ /* 0x080fe40000000014 */
[----:B------:R-:W-:Y:S02]  /*bd20*/  HADD2 R21, R21.H0_H0, R21.H1_H1 ;  /* 0x3000001515157230 */ /* 0x000fe40000000800 */
[----:B------:R-:W-:Y:S02]  /*bd30*/  HFMA2 R22, R38, R16, R22 ;  /* 0x0000001026167231 */ /* 0x000fe40000000016 */
[----:B------:R-:W-:Y:S02]  /*bd40*/  HADD2 R12, R12.H0_H0, R12.H1_H1 ;  /* 0x3000000c0c0c7230 */ /* 0x000fe40000000800 */
[-C--:B------:R-:W-:Y:S02]  /*bd50*/  HFMA2 R20, R45, R17.reuse, R20 ;  /* 0x000000112d147231 */ /* 0x080fe40000000014 */
[----:B------:R-:W-:-:S02]  /*bd60*/  HFMA2 R22, R49, R17, R22 ;  /* 0x0000001131167231 */ /* 0x000fc40000000016 */
[-C--:B------:R-:W-:Y:S02]  /*bd70*/  HFMA2 R20, R44, R18.reuse, R20 ;  /* 0x000000122c147231 */ /* 0x080fe40000000014 */
[----:B------:R-:W-:Y:S02]  /*bd80*/  HFMA2 R22, R48, R18, R22 ;  /* 0x0000001230167231 */ /* 0x000fe40000000016 */
[-C--:B------:R-:W-:Y:S02]  /*bd90*/  HFMA2 R20, R52, R19.reuse, R20 ;  /* 0x0000001334147231 */ /* 0x080fe40000000014 */
[----:B------:R-:W-:Y:S02]  /*bda0*/  HFMA2 R22, R54, R19, R22 ;  /* 0x0000001336167231 */ /* 0x000fe40000000016 */
[----:B------:R-:W-:Y:S02]  /*bdb0*/  HADD2 R20, R20.H0_H0, R20.H1_H1 ;  /* 0x3000001414147230 */ /* 0x000fe40000000800 */
[----:B------:R-:W-:-:S03]  /*bdc0*/  HADD2 R22, R22.H0_H0, R22.H1_H1 ;  /* 0x3000001616167230 */ /* 0x000fc60000000800 */
[----:B------:R-:W-:Y:S02]  /*bdd0*/  PRMT R20, R20, 0x5410, R21 ;  /* 0x0000541014147816 */ /* 0x000fe40000000015 */
[----:B------:R-:W-:-:S03]  /*bde0*/  PRMT R22, R22, 0x5410, R12 ;  /* 0x0000541016167816 */ /* 0x000fc6000000000c */
[----:B------:R-:W-:Y:S02]  /*bdf0*/  HFMA2 R2, R20, R86, R2 ;  /* 0x0000005614027231 */ /* 0x000fe40000000002 */
[----:B------:R-:W-:-:S07]  /*be00*/  HFMA2 R0, R22, R85, R0 ;  /* 0x0000005516007231 */ /* 0x000fce0000000000 */
.L_x_49:
        /* <DEDUP_REMOVED lines=8> */
.L_x_43:
[----:B------:R-:W0:Y:S02]  /*be90*/  LDCU UR5, c[0x0][0x3d0] ;  /* 0x00007a00ff0577ac */ /* 0x000e240008000800 */
[----:B0-----:R-:W-:-:S04]  /*bea0*/  VIMNMX R99, PT, PT, R94, UR5, PT ;  /* 0x000000055e637c48 */ /* 0x001fc8000bfe0100 */
[----:B------:R-:W-:-:S13]  /*beb0*/  ISETP.GT.AND P1, PT, R99, R92, PT ;  /* 0x0000005c6300720c */ /* 0x000fda0003f24270 */
[----:B------:R-:W-:Y:S05]  /*bec0*/  @!P1 BRA `(.L_x_53) ;  /* 0x0000002400689947 */ /* 0x000fea0003800000 */
[----:B------:R-:W0:Y:S01]  /*bed0*/  LDC.64 R10, c[0x0][0x3b8] ;  /* 0x0000ee00ff0a7b82 */ /* 0x000e220000000a00 */
[----:B------:R-:W-:Y:S01]  /*bee0*/  ISETP.EQ.OR P1, PT, R95, 0x3, P0 ;  /* 0x000000035f00780c */ /* 0x000fe20000722670 */
[----:B0-----:R-:W-:-:S03]  /*bef0*/  IMAD.WIDE.U32 R10, R92, 0x4, R10 ;  /* 0x000000045c0a7825 */ /* 0x001fc600078e000a */
[----:B------:R-:W-:-:S04]  /*bf00*/  IADD3 R96, P2, PT, R10, 0x2, RZ ;  /* 0x000000020a607810 */ /* 0x000fc80007f5e0ff */
[----:B------:R-:W-:-:S09]  /*bf10*/  IADD3.X R97, PT, PT, RZ, R11, RZ, P2, !PT ;  /* 0x0000000bff617210 */ /* 0x000fd200017fe4ff */
.L_x_58:
[----:B------:R-:W0:Y:S01]  /*bf20*/  LDC R87, c[0x0][0x3ac] ;  /* 0x0000eb00ff577b82 */ /* 0x000e220000000800 */
[----:B------:R-:W-:Y:S01]  /*bf30*/  ISETP.NE.AND P3, PT, R92, R89, PT ;  /* 0x000000595c00720c */ /* 0x000fe20003f65270 */
[----:B------:R-:W2:-:S12]  /*bf40*/  LDG.E.128.CONSTANT R12, desc[UR8][R104.64] ;  /* 0x00000008680c7981 */ /* 0x000e98000c1e9d00 */
[----:B------:R-:W-:Y:S01]  /*bf50*/  @!P3 LEA R38, R88, R1, 0x3 ;  /* 0x000000015826b211 */ /* 0x000fe200078e18ff */
[----:B------:R-:W3:Y:S05]  /*bf60*/  @!P3 LDG.E.U16.CONSTANT R9, desc[UR8][R96.64] ;  /* 0x000000086009b981 */ /* 0x000eea000c1e9500 */
[----:B------:R-:W4:Y:S01]  /*bf70*/  @!P3 LDL.64 R38, [R38+0x8] ;  /* 0x000008002626b983 */ /* 0x000f220000100a00 */
[----:B0-----:R-:W-:-:S05]  /*bf80*/  IMAD.WIDE R10, R87, 0x4, R104 ;  /* 0x00000004570a7825 */ /* 0x001fca00078e0268 */
[----:B------:R-:W5:Y:S01]  /*bf90*/  LDG.E.128.CONSTANT R16, desc[UR8][R10.64] ;  /* 0x000000080a107981 */ /* 0x000f62000c1e9d00 */
[----:B------:R-:W-:-:S05]  /*bfa0*/  IMAD.WIDE R34, R87, 0x4, R10 ;  /* 0x0000000457227825 */ /* 0x000fca00078e020a */
[----:B------:R2:W5:Y:S01]  /*bfb0*/  LDG.E.128.CONSTANT R20, desc[UR8][R34.64] ;  /* 0x0000000822147981 */ /* 0x000562000c1e9d00 */
[----:B------:R-:W-:-:S05]  /*bfc0*/  IMAD.WIDE R36, R87, 0x4, R34 ;  /* 0x0000000457247825 */ /* 0x000fca00078e0222 */
[----:B------:R0:W5:Y:S01]  /*bfd0*/  LDG.E.128.CONSTANT R24, desc[UR8][R36.64] ;  /* 0x0000000824187981 */ /* 0x000162000c1e9d00 */
[----:B------:R-:W-:-:S05]  /*bfe0*/  IMAD.WIDE R100, R87, 0x4, R36 ;  /* 0x0000000457647825 */ /* 0x000fca00078e0224 */
[----:B------:R-:W5:Y:S01]  /*bff0*/  LDG.E.128.CONSTANT R28, desc[UR8][R100.64] ;  /* 0x00000008641c7981 */ /* 0x000f62000c1e9d00 */
[----:B------:R-:W-:Y:S02]  /*c000*/  MOV R32, 0x2800 ;  /* 0x0000280000207802 */ /* 0x000fe40000000f00 */
[----:B------:R-:W-:Y:S02]  /*c010*/  ISETP.NE.AND P4, PT, R93, RZ, PT ;  /* 0x000000ff5d00720c */ /* 0x000fe40003f85270 */
[----:B------:R-:W-:Y:S02]  /*c020*/  ISETP.NE.AND P2, PT, R95, 0x1, PT ;  /* 0x000000015f00780c */ /* 0x000fe40003f45270 */
[----:B------:R-:W-:Y:S02]  /*c030*/  @!P3 IADD3 R98, PT, PT, R88, 0x1, RZ ;  /* 0x000000015862b810 */ /* 0x000fe40007ffe0ff */
[----:B--2---:R-:W-:Y:S02]  /*c040*/  SHF.R.U32.HI R34, RZ, 0xf, R12 ;  /* 0x0000000fff227819 */ /* 0x004fe4000001160c */
[----:B------:R-:W-:-:S02]  /*c050*/  LOP3.LUT R45, R13, 0x1f001f, RZ, 0xc0, !PT ;  /* 0x001f001f0d2d7812 */ /* 0x000fc400078ec0ff */
[--C-:B------:R-:W-:Y:S02]  /*c060*/  SHF.R.U32.HI R46, RZ, 0xa, R13.reuse ;  /* 0x0000000aff2e7819 */ /* 0x100fe4000001160d */
[----:B------:R-:W-:Y:S02]  /*c070*/  LOP3.LUT R57, R13, 0x3e003e0, RZ, 0xc0, !PT ;  /* 0x03e003e00d397812 */ /* 0x000fe400078ec0ff */
[----:B------:R-:W-:Y:S02]  /*c080*/  SHF.R.U32.HI R35, RZ, 0xf, R13 ;  /* 0x0000000fff237819 */ /* 0x000fe4000001160d */
[----:B------:R-:W-:Y:S02]  /*c090*/  LOP3.LUT R50, R14, 0x1f001f, RZ, 0xc0, !PT ;  /* 0x001f001f0e327812 */ /* 0x000fe400078ec0ff */
[----:B------:R-:W-:Y:S02]  /*c0a0*/  SHF.R.U32.HI R53, RZ, 0xa, R14 ;  /* 0x0000000aff357819 */ /* 0x000fe4000001160e */
[----:B----4-:R-:W-:-:S02]  /*c0b0*/  @!P3 PRMT R85, R39, 0x7610, R85 ;  /* 0x000076102755b816 */ /* 0x010fc40000000055 */
[----:B------:R-:W-:Y:S02]  /*c0c0*/  @!P3 PRMT R86, R38, 0x7610, R86 ;  /* 0x000076102656b816 */ /* 0x000fe40000000056 */
[----:B------:R-:W-:Y:S02]  /*c0d0*/  @!P3 PRMT R85, R85, 0x7610, R39 ;  /* 0x000076105555b816 */ /* 0x000fe40000000027 */
[----:B------:R-:W-:Y:S02]  /*c0e0*/  LOP3.LUT R13, R14, 0x3e003e0, RZ, 0xc0, !PT ;  /* 0x03e003e00e0d7812 */ /* 0x000fe400078ec0ff */
[----:B------:R-:W-:Y:S02]  /*c0f0*/  SHF.R.U32.HI R39, RZ, 0xf, R14 ;  /* 0x0000000fff277819 */ /* 0x000fe4000001160e */
[----:B---3--:R-:W-:Y:S02]  /*c100*/  @!P3 IADD3 R89, PT, PT, R9, R92, RZ ;  /* 0x0000005c0959b210 */ /* 0x008fe40007ffe0ff */
[----:B------:R-:W-:-:S02]  /*c110*/  LOP3.LUT R67, R15, 0x1f001f, RZ, 0xc0, !PT ;  /* 0x001f001f0f437812 */ /* 0x000fc400078ec0ff */
[--C-:B------:R-:W-:Y:S02]  /*c120*/  SHF.R.U32.HI R66, RZ, 0xa, R15.reuse ;  /* 0x0000000aff427819 */ /* 0x100fe4000001160f */
[----:B------:R-:W-:Y:S02]  /*c130*/  LOP3.LUT R14, R15, 0x3e003e0, RZ, 0xc0, !PT ;  /* 0x03e003e00f0e7812 */ /* 0x000fe400078ec0ff */
[----:B------:R-:W-:Y:S02]  /*c140*/  SHF.R.U32.HI R40, RZ, 0xf, R15 ;  /* 0x0000000fff287819 */ /* 0x000fe4000001160f */
[C---:B-----5:R-:W-:Y:S02]  /*c150*/  LOP3.LUT R33, R16.reuse, 0x1f001f, RZ, 0xc0, !PT ;  /* 0x001f001f10217812 */ /* 0x060fe400078ec0ff */
[----:B0-----:R-:W-:Y:S02]  /*c160*/  SHF.R.U32.HI R37, RZ, 0xa, R16 ;  /* 0x0000000aff257819 */ /* 0x001fe40000011610 */
[----:B------:R-:W-:-:S02]  /*c170*/  LOP3.LUT R9, R16, 0x3e003e0, RZ, 0xc0, !PT ;  /* 0x03e003e010097812 */ /* 0x000fc400078ec0ff */
[----:B------:R-:W-:Y:S02]  /*c180*/  SHF.R.U32.HI R15, RZ, 0xe, R16 ;  /* 0x0000000eff0f7819 */ /* 0x000fe40000011610 */
[----:B------:R-:W-:Y:S02]  /*c190*/  SHF.R.U32.HI R16, RZ, 0xe, R17 ;  /* 0x0000000eff107819 */ /* 0x000fe40000011611 */
[----:B------:R-:W-:Y:S02]  /*c1a0*/  LOP3.LUT R34, R34, 0x10001, RZ, 0xc0, !PT ;  /* 0x0001000122227812 */ /* 0x000fe400078ec0ff */
[----:B------:R-:W-:Y:S02]  /*c1b0*/  LOP3.LUT R35, R35, 0x10001, RZ, 0xc0, !PT ;  /* 0x0001000123237812 */ /* 0x000fe400078ec0ff */
[----:B------:R-:W-:Y:S02]  /*c1c0*/  @!P3 PRMT R86, R86, 0x7610, R38 ;  /* 0x000076105656b816 */ /* 0x000fe40000000026 */
[----:B------:R-:W-:-:S02]  /*c1d0*/  LOP3.LUT R51, R18, 0x1f001f, RZ, 0xc0, !PT ;  /* 0x001f001f12337812 */ /* 0x000fc400078ec0ff */
[----:B------:R-:W-:Y:S02]  /*c1e0*/  SHF.R.U32.HI R49, RZ, 0xa, R18 ;  /* 0x0000000aff317819 */ /* 0x000fe40000011612 */
[----:B------:R-:W-:Y:S02]  /*c1f0*/  LOP3.LUT R11, R18, 0x3e003e0, RZ, 0xc0, !PT ;  /* 0x03e003e0120b7812 */ /* 0x000fe400078ec0ff */
[C---:B------:R-:W-:Y:S02]  /*c200*/  LOP3.LUT R38, R12.reuse, 0x1f001f, RZ, 0xc0, !PT ;  /* 0x001f001f0c267812 */ /* 0x040fe400078ec0ff */
[----:B------:R-:W-:Y:S02]  /*c210*/  SHF.R.U32.HI R36, RZ, 0xa, R12 ;  /* 0x0000000aff247819 */ /* 0x000fe4000001160c */
[----:B------:R-:W-:Y:S02]  /*c220*/  LOP3.LUT R56, R12, 0x3e003e0, RZ, 0xc0, !PT ;  /* 0x03e003e00c387812 */ /* 0x000fe400078ec0ff */
[----:B------:R-:W-:-:S02]  /*c230*/  LOP3.LUT R41, R17, 0x1f001f, RZ, 0xc0, !PT ;  /* 0x001f001f11297812 */ /* 0x000fc400078ec0ff */
[----:B------:R-:W-:Y:S02]  /*c240*/  SHF.R.U32.HI R44, RZ, 0xa, R17 ;  /* 0x0000000aff2c7819 */ /* 0x000fe40000011611 */
[----:B------:R-:W-:Y:S02]  /*c250*/  LOP3.LUT R10, R17, 0x3e003e0, RZ, 0xc0, !PT ;  /* 0x03e003e0110a7812 */ /* 0x000fe400078ec0ff */
[----:B------:R-:W-:Y:S02]  /*c260*/  SHF.R.U32.HI R18, RZ, 0xe, R18 ;  /* 0x0000000eff127819 */ /* 0x000fe40000011612 */
[----:B------:R-:W-:Y:S02]  /*c270*/  LOP3.LUT R39, R39, 0x10001, RZ, 0xc0, !PT ;  /* 0x0001000127277812 */ /* 0x000fe400078ec0ff */
[----:B------:R-:W-:Y:S02]  /*c280*/  LOP3.LUT R61, R19, 0x1f001f, RZ, 0xc0, !PT ;  /* 0x001f001f133d7812 */ /* 0x000fe400078ec0ff */
[----:B------:R-:W-:-:S02]  /*c290*/  SHF.R.U32.HI R65, RZ, 0xa, R19 ;  /* 0x0000000aff417819 */ /* 0x000fc40000011613 */
[----:B------:R-:W-:Y:S02]  /*c2a0*/  LOP3.LUT R12, R19, 0x3e003e0, RZ, 0xc0, !PT ;  /* 0x03e003e0130c7812 */ /* 0x000fe400078ec0ff */
[----:B------:R-:W-:Y:S02]  /*c2b0*/  SHF.R.U32.HI R42, RZ, 0xe, R19 ;  /* 0x0000000eff2a7819 */ /* 0x000fe40000011613 */
[----:B------:R-:W-:Y:S02]  /*c2c0*/  LOP3.LUT R17, R40, 0x10001, RZ, 0xc0, !PT ;  /* 0x0001000128117812 */ /* 0x000fe400078ec0ff */
[----:B------:R-:W-:Y:S02]  /*c2d0*/  LOP3.LUT R19, R34, 0x20002, R15, 0xf8, !PT ;  /* 0x0002000222137812 */ /* 0x000fe400078ef80f */
[----:B------:R-:W-:Y:S02]  /*c2e0*/  LOP3.LUT R40, R35, 0x20002, R16, 0xf8, !PT ;  /* 0x0002000223287812 */ /* 0x000fe400078ef810 */
[----:B------:R-:W-:-:S02]  /*c2f0*/  LOP3.LUT R34, R20, 0x1f001f, RZ, 0xc0, !PT ;  /* 0x001f001f14227812 */ /* 0x000fc400078ec0ff */
[----:B------:R-:W-:Y:S02]  /*c300*/  SHF.R.U32.HI R35, RZ, 0xa, R20 ;  /* 0x0000000aff237819 */ /* 0x000fe40000011614 */
[----:B------:R-:W-:Y:S02]  /*c310*/  LOP3.LUT R15, R20, 0x3e003e0, RZ, 0xc0, !PT ;  /* 0x03e003e0140f7812 */ /* 0x000fe400078ec0ff */
[C---:B------:R-:W-:Y:S02]  /*c320*/  LOP3.LUT R54, R22.reuse, 0x1f001f, RZ, 0xc0, !PT ;  /* 0x001f001f16367812 */ /* 0x040fe400078ec0ff */
[----:B------:R-:W-:Y:S02]  /*c330*/  SHF.R.U32.HI R52, RZ, 0xa, R22 ;  /* 0x0000000aff347819 */ /* 0x000fe40000011616 */
[----:B------:R-:W-:Y:S02]  /*c340*/  LOP3.LUT R16, R22, 0x3e003e0, RZ, 0xc0, !PT ;  /* 0x03e003e016107812 */ /* 0x000fe400078ec0ff */
[----:B------:R-:W-:-:S02]  /*c350*/  LOP3.LUT R47, R39, 0x20002, R18, 0xf8, !PT ;  /* 0x00020002272f7812 */ /* 0x000fc400078ef812 */
[----:B------:R-:W-:Y:S02]  /*c360*/  SHF.R.U32.HI R20, RZ, 0xd, R20 ;  /* 0x0000000dff147819 */ /* 0x000fe40000011614 */
[----:B------:R-:W-:Y:S02]  /*c370*/  SHF.R.U32.HI R22, RZ, 0xd, R22 ;  /* 0x0000000dff167819 */ /* 0x000fe40000011616 */
[----:B------:R-:W-:Y:S02]  /*c380*/  LOP3.LUT R55, R17, 0x20002, R42, 0xf8, !PT ;  /* 0x0002000211377812 */ /* 0x000fe400078ef82a */
[----:B------:R-:W-:Y:S02]  /*c390*/  SHF.R.U32.HI R39, RZ, 0xd, R21 ;  /* 0x0000000dff277819 */ /* 0x000fe40000011615 */
[----:B------:R-:W-:Y:S02]  /*c3a0*/  SHF.R.U32.HI R48, RZ, 0xd, R23 ;  /* 0x0000000dff307819 */ /* 0x000fe40000011617 */
[----:B------:R-:W-:-:S02]  /*c3b0*/  LOP3.LUT R43, R21, 0x1f001f, RZ, 0xc0, !PT ;  /* 0x001f001f152b7812 */ /* 0x000fc400078ec0ff */
[----:B------:R-:W-:Y:S02]  /*c3c0*/  SHF.R.U32.HI R42, RZ, 0xa, R21 ;  /* 0x0000000aff2a7819 */ /* 0x000fe40000011615 */
[----:B------:R-:W-:Y:S02]  /*c3d0*/  LOP3.LUT R17, R21, 0x3e003e0, RZ, 0xc0, !PT ;  /* 0x03e003e015117812 */ /* 0x000fe400078ec0ff */
[C---:B------:R-:W-:Y:S02]  /*c3e0*/  LOP3.LUT R64, R23.reuse, 0x1f001f, RZ, 0xc0, !PT ;  /* 0x001f001f17407812 */ /* 0x040fe400078ec0ff */
[----:B------:R-:W-:Y:S02]  /*c3f0*/  SHF.R.U32.HI R62, RZ, 0xa, R23 ;  /* 0x0000000aff3e7819 */ /* 0x000fe40000011617 */
[----:B------:R-:W-:Y:S02]  /*c400*/  LOP3.LUT R18, R23, 0x3e003e0, RZ, 0xc0, !PT ;  /* 0x03e003e017127812 */ /* 0x000fe400078ec0ff */
[----:B------:R-:W-:-:S02]  /*c410*/  LOP3.LUT R21, R19, 0x40004, R20, 0xf8, !PT ;  /* 0x0004000413157812 */ /* 0x000fc400078ef814 */
[----:B------:R-:W-:Y:S02]  /*c420*/  LOP3.LUT R23, R47, 0x40004, R22, 0xf8, !PT ;  /* 0x000400042f177812 */ /* 0x000fe400078ef816 */
[----:B------:R-:W-:Y:S02]  /*c430*/  LOP3.LUT R20, R40, 0x40004, R39, 0xf8, !PT ;  /* 0x0004000428147812 */ /* 0x000fe400078ef827 */
[----:B------:R-:W-:Y:S02]  /*c440*/  LOP3.LUT R22, R55, 0x40004, R48, 0xf8, !PT ;  /* 0x0004000437167812 */ /* 0x000fe400078ef830 */
[C---:B------:R-:W-:Y:S02]  /*c450*/  LOP3.LUT R39, R24.reuse, 0x1f001f, RZ, 0xc0, !PT ;  /* 0x001f001f18277812 */ /* 0x040fe400078ec0ff */
[----:B------:R-:W-:Y:S02]  /*c460*/  SHF.R.U32.HI R40, RZ, 0xa, R24 ;  /* 0x0000000aff287819 */ /* 0x000fe40000011618 */
[----:B------:R-:W-:-:S02]  /*c470*/  LOP3.LUT R19, R24, 0x3e003e0, RZ, 0xc0, !PT ;  /* 0x03e003e018137812 */ /* 0x000fc400078ec0ff */
[C---:B------:R-:W-:Y:S02]  /*c480*/  LOP3.LUT R47, R25.reuse, 0x1f001f, RZ, 0xc0, !PT ;  /* 0x001f001f192f7812 */ /* 0x040fe400078ec0ff */
[--C-:B------:R-:W-:Y:S02]  /*c490*/  SHF.R.U32.HI R48, RZ, 0xa, R25.reuse ;  /* 0x0000000aff307819 */ /* 0x100fe40000011619 */
[----:B------:R-:W-:Y:S02]  /*c4a0*/  LOP3.LUT R71, R25, 0x3e003e0, RZ, 0xc0, !PT ;  /* 0x03e003e019477812 */ /* 0x000fe400078ec0ff */
[----:B------:R-:W-:Y:S02]  /*c4b0*/  SHF.R.U32.HI R24, RZ, 0xc, R24 ;  /* 0x0000000cff187819 */ /* 0x000fe40000011618 */
[----:B------:R-:W-:Y:S02]  /*c4c0*/  SHF.R.U32.HI R25, RZ, 0xc, R25 ;  /* 0x0000000cff197819 */ /* 0x000fe40000011619 */
[----:B------:R-:W-:-:S02]  /*c4d0*/  LOP3.LUT R55, R26, 0x1f001f, RZ, 0xc0, !PT ;  /* 0x001f001f1a377812 */ /* 0x000fc400078ec0ff */
[--C-:B------:R-:W-:Y:S02]  /*c4e0*/  SHF.R.U32.HI R63, RZ, 0xa, R26.reuse ;  /* 0x0000000aff3f7819 */ /* 0x100fe4000001161a */
[----:B------:R-:W-:Y:S02]  /*c4f0*/  LOP3.LUT R70, R26, 0x3e003e0, RZ, 0xc0, !PT ;  /* 0x03e003e01a467812 */ /* 0x000fe400078ec0ff */
[C---:B------:R-:W-:Y:S02]  /*c500*/  LOP3.LUT R68, R27.reuse, 0x1f001f, RZ, 0xc0, !PT ;  /* 0x001f001f1b447812 */ /* 0x040fe400078ec0ff */
[----:B------:R-:W-:Y:S02]  /*c510*/  SHF.R.U32.HI R69, RZ, 0xa, R27 ;  /* 0x0000000aff457819 */ /* 0x000fe4000001161b */
[----:B------:R-:W-:Y:S02]  /*c520*/  LOP3.LUT R72, R27, 0x3e003e0, RZ, 0xc0, !PT ;  /* 0x03e003e01b487812 */ /* 0x000fe400078ec0ff */
[----:B------:R-:W-:-:S02]  /*c530*/  SHF.R.U32.HI R26, RZ, 0xc, R26 ;  /* 0x0000000cff1a7819 */ /* 0x000fc4000001161a */
[----:B------:R-:W-:Y:S02]  /*c540*/  SHF.R.U32.HI R27, RZ, 0xc, R27 ;  /* 0x0000000cff1b7819 */ /* 0x000fe4000001161b */
[----:B------:R-:W-:Y:S02]  /*c550*/  LOP3.LUT R59, R21, 0x80008, R24, 0xf8, !PT ;  /* 0x00080008153b7812 */ /* 0x000fe400078ef818 */
[----:B------:R-:W-:Y:S02]  /*c560*/  LOP3.LUT R58, R20, 0x80008, R25, 0xf8, !PT ;  /* 0x00080008143a7812 */ /* 0x000fe400078ef819 */
[C---:B------:R-:W-:Y:S02]  /*c570*/  LOP3.LUT R20, R28.reuse, 0x1f001f, RZ, 0xc0, !PT ;  /* 0x001f001f1c147812 */ /* 0x040fe400078ec0ff */
[----:B------:R-:W-:Y:S02]  /*c580*/  SHF.R.U32.HI R21, RZ, 0xa, R28 ;  /* 0x0000000aff157819 */ /* 0x000fe4000001161c */
[----:B------:R-:W-:-:S02]  /*c590*/  LOP3.LUT R73, R28, 0x3e003e0, RZ, 0xc0, !PT ;  /* 0x03e003e01c497812 */ /* 0x000fc400078ec0ff */
[----:B------:R-:W-:Y:S02]  /*c5a0*/  SHF.R.U32.HI R28, RZ, 0xb, R28 ;  /* 0x0000000bff1c7819 */ /* 0x000fe4000001161c */
[----:B------:R-:W-:Y:S02]  /*c5b0*/  LOP3.LUT R75, R23, 0x80008, R26, 0xf8, !PT ;  /* 0x00080008174b7812 */ /* 0x000fe400078ef81a */
[----:B------:R-:W-:Y:S02]  /*c5c0*/  LOP3.LUT R60, R22, 0x80008, R27, 0xf8, !PT ;  /* 0x00080008163c7812 */ /* 0x000fe400078ef81b */
[C---:B------:R-:W-:Y:S02]  /*c5d0*/  LOP3.LUT R79, R31.reuse, 0x3e003e0, RZ, 0xc0, !PT ;  /* 0x03e003e01f4f7812 */ /* 0x040fe400078ec0ff */
[----:B------:R-:W-:Y:S02]  /*c5e0*/  LOP3.LUT R26, R31, 0x1f001f, RZ, 0xc0, !PT ;  /* 0x001f001f1f1a7812 */ /* 0x000fe400078ec0ff */
[----:B------:R-:W-:-:S02]  /*c5f0*/  SHF.R.U32.HI R27, RZ, 0xa, R31 ;  /* 0x0000000aff1b7819 */ /* 0x000fc4000001161f */
[C---:B------:R-:W-:Y:S02]  /*c600*/  LOP3.LUT R24, R30.reuse, 0x1f001f, RZ, 0xc0, !PT ;  /* 0x001f001f1e187812 */ /* 0x040fe400078ec0ff */
[--C-:B------:R-:W-:Y:S02]  /*c610*/  SHF.R.U32.HI R25, RZ, 0xa, R30.reuse ;  /* 0x0000000aff197819 */ /* 0x100fe4000001161e */
[----:B------:R-:W-:Y:S02]  /*c620*/  LOP3.LUT R78, R30, 0x3e003e0, RZ, 0xc0, !PT ;  /* 0x03e003e01e4e7812 */ /* 0x000fe400078ec0ff */
[----:B------:R-:W-:Y:S02]  /*c630*/  SHF.R.U32.HI R31, RZ, 0xb, R31 ;  /* 0x0000000bff1f7819 */ /* 0x000fe4000001161f */
[----:B------:R-:W-:Y:S02]  /*c640*/  LOP3.LUT R9, R9, 0x64006400, RZ, 0xfc, !PT ;  /* 0x6400640009097812 */ /* 0x000fe400078efcff */
[----:B------:R-:W-:-:S02]  /*c650*/  SHF.R.U32.HI R30, RZ, 0xb, R30 ;  /* 0x0000000bff1e7819 */ /* 0x000fc4000001161e */
[----:B------:R-:W-:Y:S02]  /*c660*/  LOP3.LUT R28, R59, 0x100010, R28, 0xf8, !PT ;  /* 0x001000103b1c7812 */ /* 0x000fe400078ef81c */
[----:B------:R-:W-:Y:S02]  /*c670*/  LOP3.LUT R13, R13, 0x64006400, RZ, 0xfc, !PT ;  /* 0x640064000d0d7812 */ /* 0x000fe400078efcff */
[----:B------:R-:W-:Y:S02]  /*c680*/  LOP3.LUT R17, R17, 0x64006400, RZ, 0xfc, !PT ;  /* 0x6400640011117812 */ /* 0x000fe400078efcff */
[----:B------:R-:W-:Y:S02]  /*c690*/  LOP3.LUT R57, R57, 0x64006400, RZ, 0xfc, !PT ;  /* 0x6400640039397812 */ /* 0x000fe400078efcff */
[----:B------:R-:W-:Y:S02]  /*c6a0*/  LOP3.LUT R59, R14, 0x64006400, RZ, 0xfc, !PT ;  /* 0x640064000e3b7812 */ /* 0x000fe400078efcff */
[----:B------:R-:W-:-:S02]  /*c6b0*/  LOP3.LUT R77, R29, 0x3e003e0, RZ, 0xc0, !PT ;  /* 0x03e003e01d4d7812 */ /* 0x000fc400078ec0ff */
[----:B------:R-:W-:Y:S01]  /*c6c0*/  LOP3.LUT R31, R60, 0x100010, R31, 0xf8, !PT ;  /* 0x001000103c1f7812 */ /* 0x000fe200078ef81f */
[-C--:B------:R-:W-:Y:S01]  /*c6d0*/  HFMA2 R60, R9, R32.reuse.H0_H0, -48, -48 ;  /* 0xd200d200093c7431 */ /* 0x080fe20000040020 */
[----:B------:R-:W-:Y:S01]  /*c6e0*/  LOP3.LUT R30, R75, 0x100010, R30, 0xf8, !PT ;  /* 0x001000104b1e7812 */ /* 0x000fe200078ef81e */
[-C--:B------:R-:W-:Y:S01]  /*c6f0*/  HFMA2 R75, R13, R32.reuse.H0_H0, -48, -48 ;  /* 0xd200d2000d4b7431 */ /* 0x080fe20000040020 */
[----:B------:R-:W-:Y:S01]  /*c700*/  LOP3.LUT R22, R29, 0x1f001f, RZ, 0xc0, !PT ;  /* 0x001f001f1d167812 */ /* 0x000fe200078ec0ff */
[-C--:B------:R-:W-:Y:S01]  /*c710*/  HFMA2 R9, R17, R32.reuse.H0_H0, -48, -48 ;  /* 0xd200d20011097431 */ /* 0x080fe20000040020 */
[--C-:B------:R-:W-:Y:S01]  /*c720*/  SHF.R.U32.HI R23, RZ, 0xa, R29.reuse ;  /* 0x0000000aff177819 */ /* 0x100fe2000001161d */
[-C--:B------:R-:W-:Y:S01]  /*c730*/  HFMA2 R76, R57, R32.reuse.H0_H0, -48, -48 ;  /* 0xd200d200394c7431 */ /* 0x080fe20000040020 */
[----:B------:R-:W-:Y:S01]  /*c740*/  SHF.R.U32.HI R29, RZ, 0xb, R29 ;  /* 0x0000000bff1d7819 */ /* 0x000fe2000001161d */
[----:B------:R-:W-:Y:S01]  /*c750*/  HFMA2 R74, R59, R32.H0_H0, -48, -48 ;  /* 0xd200d2003b4a7431 */ /* 0x000fe20000040020 */
        /* <DEDUP_REMOVED lines=15> */
[----:B------:R-:W-:Y:S01]  /*c850*/  LOP3.LUT R36, R36, 0x1f001f, RZ, 0xc0, !PT ;  /* 0x001f001f24247812 */ /* 0x000fe200078ec0ff */
[-C--:B------:R-:W-:Y:S01]  /*c860*/  HFMA2 R56, R15, R32.reuse.H0_H0, -48, -48 ;  /* 0xd200d2000f387431 */ /* 0x080fe20000040020 */
[----:B------:R-:W-:Y:S01]  /*c870*/  LOP3.LUT R29, R58, 0x100010, R29, 0xf8, !PT ;  /* 0x001000103a1d7812 */ /* 0x000fe200078ef81d */
[-C--:B------:R-:W-:Y:S01]  /*c880*/  HFMA2 R58, R11, R32.reuse.H0_H0, -48, -48 ;  /* 0xd200d2000b3a7431 */ /* 0x080fe20000040020 */
[----:B------:R-:W-:Y:S01]  /*c890*/  LOP3.LUT R36, R36, 0x64006400, RZ, 0xfc, !PT ;  /* 0x6400640024247812 */ /* 0x000fe200078efcff */
[-C--:B------:R-:W-:Y:S01]  /*c8a0*/  HFMA2 R12, R19, R32.reuse.H0_H0, -48, -48 ;  /* 0xd200d200130c7431 */ /* 0x080fe20000040020 */
[----:B------:R-:W-:Y:S01]  /*c8b0*/  LOP3.LUT R33, R33, 0x64006400, RZ, 0xfc, !PT ;  /* 0x6400640021217812 */ /* 0x000fe200078efcff */
[----:B------:R-:W-:-:S02]  /*c8c0*/  HFMA2 R83, R83, R32.H0_H0, -48, -48 ;  /* 0xd200d20053537431 */ /* 0x000fc40000040020 */
[-C--:B------:R-:W-:Y:S02]  /*c8d0*/  HFMA2 R59, R59, R32.reuse.H0_H0, -48, -48 ;  /* 0xd200d2003b3b7431 */ /* 0x080fe40000040020 */
[-C--:B------:R-:W-:Y:S02]  /*c8e0*/  HFMA2 R57, R57, R32.reuse.H0_H0, -48, -48 ;  /* 0xd200d20039397431 */ /* 0x080fe40000040020 */
[-C--:B------:R-:W-:Y:S02]  /*c8f0*/  HFMA2 R10, R81, R32.reuse.H0_H0, -48, -48 ;  /* 0xd200d200510a7431 */ /* 0x080fe40000040020 */
[-C--:B------:R-:W-:Y:S02]  /*c900*/  HFMA2 R11, R103, R32.reuse.H0_H0, -48, -48 ;  /* 0xd200d200670b7431 */ /* 0x080fe40000040020 */
[-C--:B------:R-:W-:Y:S02]  /*c910*/  HFMA2 R13, R13, R32.reuse.H0_H0, -48, -48 ;  /* 0xd200d2000d0d7431 */ /* 0x080fe40000040020 */
[----:B------:R-:W-:-:S02]  /*c920*/  HFMA2 R14, R71, R32.H0_H0, -48, -48 ;  /* 0xd200d200470e7431 */ /* 0x000fc40000040020 */
[-C--:B------:R-:W-:Y:S02]  /*c930*/  HFMA2 R15, R107, R32.reuse.H0_H0, -48, -48 ;  /* 0xd200d2006b0f7431 */ /* 0x080fe40000040020 */
[-C--:B------:R-:W-:Y:S02]  /*c940*/  HFMA2 R16, R73, R32.reuse.H0_H0, -48, -48 ;  /* 0xd200d20049107431 */ /* 0x080fe40000040020 */
[-C--:B------:R-:W-:Y:S02]  /*c950*/  HFMA2 R17, R17, R32.reuse.H0_H0, -48, -48 ;  /* 0xd200d20011117431 */ /* 0x080fe40000040020 */
[-C--:B------:R-:W-:Y:S02]  /*c960*/  HFMA2 R18, R77, R32.reuse.H0_H0, -48, -48 ;  /* 0xd200d2004d127431 */ /* 0x080fe40000040020 */
[----:B------:R-:W-:Y:S01]  /*c970*/  HFMA2 R19, R79, R32.H0_H0, -48, -48 ;  /* 0xd200d2004f137431 */ /* 0x000fe20000040020 */
[----:B------:R-:W-:Y:S01]  /*c980*/  LOP3.LUT R32, R61, 0x64006400, RZ, 0xfc, !PT ;  /* 0x640064003d207812 */ /* 0x000fe200078efcff */
[----:B------:R-:W-:Y:S01]  /*c990*/  HADD2 R82, R36, -1040, -1040 ;  /* 0xe410e41024527430 */ /* 0x000fe20000000000 */
[----:B------:R-:W-:-:S02]  /*c9a0*/  LOP3.LUT R50, R50, 0x64006400, RZ, 0xfc, !PT ;  /* 0x6400640032327812 */ /* 0x000fc400078efcff */
[----:B------:R-:W-:Y:S01]  /*c9b0*/  LOP3.LUT R67, R67, 0x64006400, RZ, 0xfc, !PT ;  /* 0x6400640043437812 */ /* 0x000fe200078efcff */
[----:B------:R-:W-:Y:S01]  /*c9c0*/  HADD2 R80, R33, -1040, -1040 ;  /* 0xe410e41021507430 */ /* 0x000fe20000000000 */
        /* <DEDUP_REMOVED lines=9> */
[----:B------:R-:W-:Y:S01]  /*ca60*/  LOP3.LUT R44, R44, 0x1f001f, RZ, 0xc0, !PT ;  /* 0x001f001f2c2c7812 */ /* 0x000fe200078ec0ff */
[----:B------:R-:W-:Y:S01]  /*ca70*/  HADD2 R72, R50, -1040, -1040 ;  /* 0xe410e41032487430 */ /* 0x000fe20000000000 */
[----:B------:R-:W-:Y:S02]  /*ca80*/  LOP3.LUT R48, R48, 0x1f001f, RZ, 0xc0, !PT ;  /* 0x001f001f30307812 */ /* 0x000fe400078ec0ff */
[----:B------:R-:W-:Y:S02]  /*ca90*/  LOP3.LUT R32, R63, 0x1f001f, RZ, 0xc0, !PT ;  /* 0x001f001f3f207812 */ /* 0x000fe400078ec0ff */
[----:B------:R-:W-:Y:S01]  /*caa0*/  LOP3.LUT R33, R69, 0x1f001f, RZ, 0xc0, !PT ;  /* 0x001f001f45217812 */ /* 0x000fe200078ec0ff */
[----:B------:R-:W-:Y:S01]  /*cab0*/  HADD2 R71, R67, -1040, -1040 ;  /* 0xe410e41043477430 */ /* 0x000fe20000000000 */
        /* <DEDUP_REMOVED lines=55> */
[----:B------:R-:W-:Y:S01]  /*ce30*/  LOP3.LUT R31, R31, 0x64006400, RZ, 0xfc, !PT ;  /* 0x640064001f1f7812 */ /* 0x000fe200078efcff */
        /* <DEDUP_REMOVED lines=29> */
[----:B------:R-:W-:Y:S06]  /*d010*/  @!P4 BRA `(.L_x_54) ;  /* 0x000000040030c947 */ /* 0x000fec0003800000 */
        /* <DEDUP_REMOVED lines=9> */
[----:B------:R-:W-:Y:S02]  /*d0b0*/  HFMA2 R34, R75, R37, R34 ;  /* 0x000000254b227231 */ /* 0x000fe40000000022 */
[----:B------:R-:W-:-:S04]  /*d0c0*/  HFMA2 R37, R77, R38, R33 ;  /* 0x000000264d257231 */ /* 0x000fc80000000021 */
[-C--:B------:R-:W-:Y:S02]  /*d0d0*/  HFMA2 R37, R81, R39.reuse, R37 ;  /* 0x0000002751257231 */ /* 0x080fe40000000025 */
[-C--:B------:R-:W-:Y:S02]  /*d0e0*/  HFMA2 R32, R82, R38.reuse, R32 ;  /* 0x0000002652207231 */ /* 0x080fe40000000020 */
[-C--:B------:R-:W-:Y:S02]  /*d0f0*/  HFMA2 R102, R78, R38.reuse, R34 ;  /* 0x000000264e667231 */ /* 0x080fe40000000022 */
[----:B------:R-:W-:Y:S02]  /*d100*/  HFMA2 R38, R79, R38, R36 ;  /* 0x000000264f267231 */ /* 0x000fe40000000024 */
[----:B-1----:R-:W-:Y:S02]  /*d110*/  HFMA2 R37, R59, R28, R37 ;  /* 0x0000001c3b257231 */ /* 0x002fe40000000025 */
[----:B------:R-:W-:-:S02]  /*d120*/  HFMA2 R38, R62, R39, R38 ;  /* 0x000000273e267231 */ /* 0x000fc40000000026 */
[----:B------:R-:W-:Y:S02]  /*d130*/  HFMA2 R36, R80, R39, R32 ;  /* 0x0000002750247231 */ /* 0x000fe40000000020 */
[----:B------:R-:W-:Y:S01]  /*d140*/  HFMA2 R37, R64, R29, R37 ;  /* 0x0000001d40257231 */ /* 0x000fe20000000025 */
[----:B------:R-:W0:Y:S01]  /*d150*/  LDS.128 R32, [UR4+0x20] ;  /* 0x00002004ff207984 */ /* 0x000e220008000c00 */
[----:B------:R-:W-:Y:S02]  /*d160*/  HFMA2 R102, R61, R39, R102 ;  /* 0x000000273d667231 */ /* 0x000fe40000000066 */
[-C--:B------:R-:W-:Y:S02]  /*d170*/  HFMA2 R38, R57, R28.reuse, R38 ;  /* 0x0000001c39267231 */ /* 0x080fe40000000026 */
[----:B------:R-:W-:Y:S02]  /*d180*/  HFMA2 R36, R60, R28, R36 ;  /* 0x0000001c3c247231 */ /* 0x000fe40000000024 */
[----:B------:R-:W-:-:S02]  /*d190*/  HFMA2 R38, R66, R29, R38 ;  /* 0x0000001d42267231 */ /* 0x000fc40000000026 */
[----:B------:R-:W-:Y:S02]  /*d1a0*/  HFMA2 R102, R58, R28, R102 ;  /* 0x0000001c3a667231 */ /* 0x000fe40000000066 */
[-C--:B------:R-:W-:Y:S02]  /*d1b0*/  HFMA2 R36, R63, R29.reuse, R36 ;  /* 0x0000001d3f247231 */ /* 0x080fe40000000024 */
[----:B------:R-:W-:Y:S02]  /*d1c0*/  HFMA2 R102, R65, R29, R102 ;  /* 0x0000001d41667231 */ /* 0x000fe40000000066 */
[-C--:B------:R-:W-:Y:S02]  /*d1d0*/  HFMA2 R29, R68, R30.reuse, R37 ;  /* 0x0000001e441d7231 */ /* 0x080fe40000000025 */
[----:B------:R-:W-:Y:S02]  /*d1e0*/  HFMA2 R36, R67, R30, R36 ;  /* 0x0000001e43247231 */ /* 0x000fe40000000024 */
[----:B------:R-:W-:-:S02]  /*d1f0*/  HFMA2 R29, R9, R31, R29 ;  /* 0x0000001f091d7231 */ /* 0x000fc4000000001d */
[-C--:B------:R-:W-:Y:S02]  /*d200*/  HFMA2 R102, R69, R30.reuse, R102 ;  /* 0x0000001e45667231 */ /* 0x080fe40000000066 */
[----:B------:R-:W-:Y:S02]  /*d210*/  HFMA2 R30, R70, R30, R38 ;  /* 0x0000001e461e7231 */ /* 0x000fe40000000026 */
[-C--:B------:R-:W-:Y:S02]  /*d220*/  HFMA2 R28, R56, R31.reuse, R36 ;  /* 0x0000001f381c7231 */ /* 0x080fe40000000024 */
[-C--:B------:R-:W-:Y:S01]  /*d230*/  HFMA2 R30, R11, R31.reuse, R30 ;  /* 0x0000001f0b1e7231 */ /* 0x080fe2000000001e */
[----:B------:R-:W1:Y:S01]  /*d240*/  LDS.128 R36, [UR4+0x30] ;  /* 0x00003004ff247984 */ /* 0x000e620008000c00 */
[----:B------:R-:W-:Y:S02]  /*d250*/  HFMA2 R102, R10, R31, R102 ;  /* 0x0000001f0a667231 */ /* 0x000fe40000000066 */
[----:B0-----:R-:W-:-:S02]  /*d260*/  HFMA2 R28, R20, R32, R28 ;  /* 0x00000020141c7231 */ /* 0x001fc4000000001c */
[-C--:B------:R-:W-:Y:S02]  /*d270*/  HFMA2 R29, R21, R32.reuse, R29 ;  /* 0x00000020151d7231 */ /* 0x080fe4000000001d */
[-C--:B------:R-:W-:Y:S02]  /*d280*/  HFMA2 R102, R22, R32.reuse, R102 ;  /* 0x0000002016667231 */ /* 0x080fe40000000066 */
[----:B------:R-:W-:Y:S02]  /*d290*/  HFMA2 R30, R23, R32, R30 ;  /* 0x00000020171e7231 */ /* 0x000fe4000000001e */
[-C--:B------:R-:W-:Y:S02]  /*d2a0*/  HFMA2 R29, R25, R33.reuse, R29 ;  /* 0x00000021191d7231 */ /* 0x080fe4000000001d */
[-C--:B------:R-:W-:Y:S02]  /*d2b0*/  HFMA2 R30, R27, R33.reuse, R30 ;  /* 0x000000211b1e7231 */ /* 0x080fe4000000001e */
[----:B------:R-:W-:-:S02]  /*d2c0*/  HFMA2 R28, R24, R33, R28 ;  /* 0x00000021181c7231 */ /* 0x000fc4000000001c */
[-C--:B------:R-:W-:Y:S02]  /*d2d0*/  HFMA2 R29, R13, R34.reuse, R29 ;  /* 0x000000220d1d7231 */ /* 0x080fe4000000001d */
[----:B------:R-:W-:Y:S02]  /*d2e0*/  HFMA2 R102, R26, R33, R102 ;  /* 0x000000211a667231 */ /* 0x000fe40000000066 */
[-C--:B------:R-:W-:Y:S02]  /*d2f0*/  HFMA2 R30, R15, R34.reuse, R30 ;  /* 0x000000220f1e7231 */ /* 0x080fe4000000001e */
[-C--:B------:R-:W-:Y:S02]  /*d300*/  HFMA2 R29, R41, R35.reuse, R29 ;  /* 0x00000023291d7231 */ /* 0x080fe4000000001d */
[----:B------:R-:W-:Y:S02]  /*d310*/  HFMA2 R30, R43, R35, R30 ;  /* 0x000000232b1e7231 */ /* 0x000fe4000000001e */
[----:B------:R-:W-:-:S02]  /*d320*/  HFMA2 R28, R12, R34, R28 ;  /* 0x000000220c1c7231 */ /* 0x000fc4000000001c */
[----:B------:R-:W-:Y:S02]  /*d330*/  HFMA2 R102, R14, R34, R102 ;  /* 0x000000220e667231 */ /* 0x000fe40000000066 */
[-C--:B------:R-:W-:Y:S02]  /*d340*/  HFMA2 R28, R40, R35.reuse, R28 ;  /* 0x00000023281c7231 */ /* 0x080fe4000000001c */
[----:B------:R-:W-:Y:S02]  /*d350*/  HFMA2 R102, R42, R35, R102 ;  /* 0x000000232a667231 */ /* 0x000fe40000000066 */
[-C--:B-1----:R-:W-:Y:S02]  /*d360*/  HFMA2 R28, R44, R36.reuse, R28 ;  /* 0x000000242c1c7231 */ /* 0x082fe4000000001c */
[-C--:B------:R-:W-:Y:S02]  /*d370*/  HFMA2 R29, R45, R36.reuse, R29 ;  /* 0x000000242d1d7231 */ /* 0x080fe4000000001d */
[----:B------:R-:W-:-:S02]  /*d380*/  HFMA2 R102, R46, R36, R102 ;  /* 0x000000242e667231 */ /* 0x000fc40000000066 */
[----:B------:R-:W-:Y:S02]  /*d390*/  HFMA2 R30, R47, R36, R30 ;  /* 0x000000242f1e7231 */ /* 0x000fe4000000001e */
[-C--:B------:R-:W-:Y:S02]  /*d3a0*/  HFMA2 R29, R17, R37.reuse, R29 ;  /* 0x00000025111d7231 */ /* 0x080fe4000000001d */
[-C--:B------:R-:W-:Y:S02]  /*d3b0*/  HFMA2 R30, R19, R37.reuse, R30 ;  /* 0x00000025131e7231 */ /* 0x080fe4000000001e */
[-C--:B------:R-:W-:Y:S02]  /*d3c0*/  HFMA2 R28, R16, R37.reuse, R28 ;  /* 0x00000025101c7231 */ /* 0x080fe4000000001c */
[----:B------:R-:W-:Y:S02]  /*d3d0*/  HFMA2 R29, R50, R38, R29 ;  /* 0x00000026321d7231 */ /* 0x000fe4000000001d */
[----:B------:R-:W-:-:S02]  /*d3e0*/  HFMA2 R102, R18, R37, R102 ;  /* 0x0000002512667231 */ /* 0x000fc40000000066 */
[-C--:B------:R-:W-:Y:S02]  /*d3f0*/  HFMA2 R30, R54, R38.reuse, R30 ;  /* 0x00000026361e7231 */ /* 0x080fe4000000001e */
[-C--:B------:R-:W-:Y:S02]  /*d400*/  HFMA2 R29, R51, R39.reuse, R29 ;  /* 0x00000027331d7231 */ /* 0x080fe4000000001d */
[----:B------:R-:W-:Y:S02]  /*d410*/  HFMA2 R30, R55, R39, R30 ;  /* 0x00000027371e7231 */ /* 0x000fe4000000001e */
[-C--:B------:R-:W-:Y:S02]  /*d420*/  HFMA2 R28, R48, R38.reuse, R28 ;  /* 0x00000026301c7231 */ /* 0x080fe4000000001c */
[----:B------:R-:W-:Y:S02]  /*d430*/  HADD2 R29, R29.H0_H0, R29.H1_H1 ;  /* 0x3000001d1d1d7230 */ /* 0x000fe40000000800 */
[----:B------:R-:W-:-:S02]  /*d440*/  HFMA2 R102, R52, R38, R102 ;  /* 0x0000002634667231 */ /* 0x000fc40000000066 */
[----:B------:R-:W-:Y:S02]  /*d450*/  HADD2 R30, R30.H0_H0, R30.H1_H1 ;  /* 0x3000001e1e1e7230 */ /* 0x000fe40000000800 */
        /* <DEDUP_REMOVED lines=8> */
.L_x_54:
[----:B------:R-:W-:Y:S02]  /*d4e0*/  @!P3 MOV R88, R98 ;  /* 0x000000620058b202 */ /* 0x000fe40000000f00 */
        /* <DEDUP_REMOVED lines=83> */
.L_x_56:
        /* <DEDUP_REMOVED lines=80> */
.L_x_57:
        /* <DEDUP_REMOVED lines=77> */
.L_x_55:
        /* <DEDUP_REMOVED lines=8> */
.L_x_53:
        /* <DEDUP_REMOVED lines=11> */
.L_x_76:
[----:B------:R-:W-:Y:S01]  /*e520*/  ISETP.NE.AND P4, PT, R92, R89, PT ;  /* 0x000000595c00720c */ /* 0x000fe20003f85270 */
[----:B------:R-:W2:-:S12]  /*e530*/  LDG.E.128.CONSTANT R12, desc[UR8][R18.64] ;  /* 0x00000008120c7981 */ /* 0x000e98000c1e9d00 */
[C---:B------:R-:W-:Y:S01]  /*e540*/  @!P4 LEA R10, R88.reuse, R1, 0x3 ;  /* 0x00000001580ac211 */ /* 0x040fe200078e18ff */
[----:B------:R0:W5:Y:S05]  /*e550*/  @!P4 LDG.E.U16.CONSTANT R23, desc[UR8][R20.64] ;  /* 0x000000081417c981 */ /* 0x00016a000c1e9500 */
[----:B------:R-:W3:Y:S01]  /*e560*/  @!P4 LDL.64 R10, [R10+0x8] ;  /* 0x000008000a0ac983 */ /* 0x000ee20000100a00 */
[----:B------:R-:W-:Y:S02]  /*e570*/  @!P4 IADD3 R9, PT, PT, R88, 0x1, RZ ;  /* 0x000000015809c810 */ /* 0x000fe40007ffe0ff */
[----:B------:R-:W-:Y:S02]  /*e580*/  ISETP.NE.AND P3, PT, R93, RZ, PT ;  /* 0x000000ff5d00720c */ /* 0x000fe40003f65270 */
[----:B------:R-:W-:Y:S01]  /*e590*/  @!P4 MOV R88, R9 ;  /* 0x000000090058c202 */ /* 0x000fe20000000f00 */
[----:B------:R-:W-:Y:S01]  /*e5a0*/  HFMA2 R16, -RZ, RZ, 0, 0.0625 ;  /* 0x00002c00ff107431 */ /* 0x000fe200000001ff */
[----:B------:R-:W-:-:S02]  /*e5b0*/  ISETP.NE.AND P2, PT, R95, 0x1, PT ;  /* 0x000000015f00780c */ /* 0x000fc40003f45270 */
[C---:B--2---:R-:W-:Y:S02]  /*e5c0*/  LOP3.LUT R25, R13.reuse, 0xf000f0, RZ, 0xc0, !PT ;  /* 0x00f000f00d197812 */ /* 0x044fe400078ec0ff */
[----:B------:R-:W-:Y:S02]  /*e5d0*/  LOP3.LUT R9, R12, 0xf000f, RZ, 0xc0, !PT ;  /* 0x000f000f0c097812 */ /* 0x000fe400078ec0ff */
[----:B------:R-:W-:Y:S02]  /*e5e0*/  SHF.R.U32.HI R30, RZ, 0x8, R14 ;  /* 0x00000008ff1e7819 */ /* 0x000fe4000001160e */
[----:B------:R-:W-:Y:S02]  /*e5f0*/  LOP3.LUT R22, R13, 0xf000f, RZ, 0xc0, !PT ;  /* 0x000f000f0d167812 */ /* 0x000fe400078ec0ff */
[----:B------:R-:W-:Y:S02]  /*e600*/  LOP3.LUT R26, R14, 0xf000f, RZ, 0xc0, !PT ;  /* 0x000f000f0e1a7812 */ /* 0x000fe400078ec0ff */
[----:B------:R-:W-:-:S02]  /*e610*/  SHF.R.U32.HI R13, RZ, 0x8, R13 ;  /* 0x00000008ff0d7819 */ /* 0x000fc4000001160d */
[----:B---3--:R-:W-:Y:S02]  /*e620*/  @!P4 PRMT R86, R10, 0x7610, R86 ;  /* 0x000076100a56c816 */ /* 0x008fe40000000056 */
[----:B------:R-:W-:Y:S02]  /*e630*/  @!P4 PRMT R85, R11, 0x7610, R85 ;  /* 0x000076100b55c816 */ /* 0x000fe40000000055 */
[----:B------:R-:W-:Y:S02]  /*e640*/  @!P4 PRMT R86, R86, 0x7610, R10 ;  /* 0x000076105656c816 */ /* 0x000fe4000000000a */
[----:B------:R-:W-:Y:S02]  /*e650*/  LOP3.LUT R10, R12, 0xf000f0, RZ, 0xc0, !PT ;  /* 0x00f000f00c0a7812 */ /* 0x000fe400078ec0ff */
[----:B------:R-:W-:Y:S02]  /*e660*/  SHF.R.U32.HI R12, RZ, 0x8, R12 ;  /* 0x00000008ff0c7819 */ /* 0x000fe4000001160c */
[----:B------:R-:W-:-:S02]  /*e670*/  LOP3.LUT R31, R15, 0xf000f, RZ, 0xc0, !PT ;  /* 0x000f000f0f1f7812 */ /* 0x000fc400078ec0ff */
[----:B------:R-:W-:Y:S02]  /*e680*/  LOP3.LUT R32, R15, 0xf000f0, RZ, 0xc0, !PT ;  /* 0x00f000f00f207812 */ /* 0x000fe400078ec0ff */
[----:B------:R-:W-:Y:S02]  /*e690*/  SHF.R.U32.HI R34, RZ, 0x8, R15 ;  /* 0x00000008ff227819 */ /* 0x000fe4000001160f */
[----:B------:R-:W-:Y:S02]  /*e6a0*/  @!P4 PRMT R85, R85, 0x7610, R11 ;  /* 0x000076105555c816 */ /* 0x000fe4000000000b */
        /* <DEDUP_REMOVED lines=9> */
[C---:B------:R-:W-:Y:S02]  /*e740*/  LOP3.LUT R22, R13.reuse, 0xf000f0, RZ, 0xc0, !PT ;  /* 0x00f000f00d167812 */ /* 0x040fe400078ec0ff */
[C---:B------:R-:W-:Y:S02]  /*e750*/  LOP3.LUT R26, R34.reuse, 0xf000f, RZ, 0xc0, !PT ;  /* 0x000f000f221a7812 */ /* 0x040fe400078ec0ff */
        /* <DEDUP_REMOVED lines=13> */
[----:B------:R-:W-:Y:S01]  /*e830*/  LOP3.LUT R39, R34, 0x64006400, RZ, 0xfc, !PT ;  /* 0x6400640022277812 */ /* 0x000fe200078efcff */
[-C--:B------:R-:W-:Y:S02]  /*e840*/  HFMA2 R28, R29, R16.reuse.H0_H0, -72, -72 ;  /* 0xd480d4801d1c7431 */ /* 0x080fe40000040010 */
[----:B------:R-:W-:Y:S02]  /*e850*/  HFMA2 R36, R37, R16.H0_H0, -72, -72 ;  /* 0xd480d48025247431 */ /* 0x000fe40000040010 */
[----:B------:R-:W-:-:S02]  /*e860*/  HADD2 R29, R31, -1032, -1032 ;  /* 0xe408e4081f1d7430 */ /* 0x000fc40000000000 */
[-C--:B------:R-:W-:Y:S02]  /*e870*/  HFMA2 R30, R33, R16.reuse.H0_H0, -72, -72 ;  /* 0xd480d480211e7431 */ /* 0x080fe40000040010 */
[-C--:B------:R-:W-:Y:S02]  /*e880*/  HFMA2 R34, R35, R16.reuse.H0_H0, -72, -72 ;  /* 0xd480d48023227431 */ /* 0x080fe40000040010 */
[----:B------:R-:W-:Y:S02]  /*e890*/  HADD2 R37, R38, -1032, -1032 ;  /* 0xe408e40826257430 */ /* 0x000fe40000000000 */
[----:B------:R-:W-:Y:S02]  /*e8a0*/  HADD2 R25, R9, -1032, -1032 ;  /* 0xe408e40809197430 */ /* 0x000fe40000000000 */
[----:B------:R-:W-:Y:S02]  /*e8b0*/  HFMA2 R22, R11, R16.H0_H0, -72, -72 ;  /* 0xd480d4800b167431 */ /* 0x000fe40000040010 */
[----:B------:R-:W-:-:S02]  /*e8c0*/  HADD2 R24, R24, -1032, -1032 ;  /* 0xe408e40818187430 */ /* 0x000fc40000000000 */
[-C--:B------:R-:W-:Y:S02]  /*e8d0*/  HFMA2 R26, R15, R16.reuse.H0_H0, -72, -72 ;  /* 0xd480d4800f1a7431 */ /* 0x080fe40000040010 */
[----:B------:R-:W-:Y:S02]  /*e8e0*/  HADD2 R27, R27, -1032, -1032 ;  /* 0xe408e4081b1b7430 */ /* 0x000fe40000000000 */
[----:B------:R-:W-:Y:S02]  /*e8f0*/  HADD2 R31, R10, -1032, -1032 ;  /* 0xe408e4080a1f7430 */ /* 0x000fe40000000000 */
[----:B------:R-:W-:Y:S02]  /*e900*/  HFMA2 R32, R13, R16.H0_H0, -72, -72 ;  /* 0xd480d4800d207431 */ /* 0x000fe40000040010 */
[----:B------:R-:W-:Y:S02]  /*e910*/  HADD2 R33, R14, -1032, -1032 ;  /* 0xe408e4080e217430 */ /* 0x000fe40000000000 */
[----:B------:R-:W-:-:S02]  /*e920*/  HADD2 R35, R12, -1032, -1032 ;  /* 0xe408e4080c237430 */ /* 0x000fc40000000000 */
[----:B------:R-:W-:Y:S01]  /*e930*/  HFMA2 R38, R39, R16.H0_H0, -72, -72 ;  /* 0xd480d48027267431 */ /* 0x000fe20000040010 */
[----:B0-----:R-:W-:Y:S06]  /*e940*/  @!P3 BRA `(.L_x_60) ;  /* 0x000000040068b947 */ /* 0x001fec0003800000 */
[----:B------:R-:W0:Y:S01]  /*e950*/  LDS.64 R12, [UR4] ;  /* 0x00000004ff0c7984 */ /* 0x000e220008000a00 */
[--C-:B------:R-:W-:Y:S02]  /*e960*/  HADD2.F32 R41, -RZ, R24.reuse.H0_H0 ;  /* 0x20000018ff297230 */ /* 0x100fe40000004100 */
[----:B------:R-:W-:Y:S01]  /*e970*/  HADD2.F32 R9, -RZ, R25.H0_H0 ;  /* 0x20000019ff097230 */ /* 0x000fe20000004100 */
[----:B------:R-:W1:Y:S01]  /*e980*/  LDS.64 R14, [UR4+0x8] ;  /* 0x00000804ff0e7984 */ /* 0x000e620008000a00 */
[----:B------:R-:W-:Y:S02]  /*e990*/  HADD2.F32 R11, -RZ, R27.H0_H0 ;  /* 0x2000001bff0b7230 */ /* 0x000fe40000004100 */
[----:B------:R-:W-:Y:S02]  /*e9a0*/  HADD2.F32 R44, -RZ, R24.H1_H1 ;  /* 0x30000018ff2c7230 */ /* 0x000fe40000004100 */
[----:B------:R-:W-:Y:S02]  /*e9b0*/  HADD2.F32 R50, -RZ, R29.H1_H1 ;  /* 0x3000001dff327230 */ /* 0x000fe40000004100 */
[----:B------:R-:W-:-:S02]  /*e9c0*/  HADD2.F32 R43, -RZ, R30.H1_H1 ;  /* 0x3000001eff2b7230 */ /* 0x000fc40000004100 */
[--C-:B0-----:R-:W-:Y:S02]  /*e9d0*/  HADD2.F32 R10, -RZ, R12.reuse.H0_H0 ;  /* 0x2000000cff0a7230 */ /* 0x101fe40000004100 */
[----:B------:R-:W-:Y:S02]  /*e9e0*/  HADD2.F32 R39, -RZ, R12.H1_H1 ;  /* 0x3000000cff277230 */ /* 0x000fe40000004100 */
[--C-:B------:R-:W-:Y:S02]  /*e9f0*/  HADD2.F32 R40, -RZ, R13.reuse.H0_H0 ;  /* 0x2000000dff287230 */ /* 0x100fe40000004100 */
[----:B------:R-:W-:Y:S01]  /*ea00*/  FFMA.FTZ R46, R10, R41, RZ ;  /* 0x000000290a2e7223 */ /* 0x000fe200000100ff */
[----:B------:R-:W-:Y:S02]  /*ea10*/  HADD2.F32 R42, -RZ, R13.H1_H1 ;  /* 0x3000000dff2a7230 */ /* 0x000fe40000004100 */
[----:B------:R-:W-:Y:S01]  /*ea20*/  FFMA.FTZ R9, R9, R10, RZ ;  /* 0x0000000a09097223 */ /* 0x000fe200000100ff */
[----:B------:R-:W-:-:S02]  /*ea30*/  HADD2.F32 R12, -RZ, R25.H1_H1 ;  /* 0x30000019ff0c7230 */ /* 0x000fc40000004100 */
[----:B------:R-:W-:Y:S01]  /*ea40*/  FFMA.FTZ R48, R10, R11, RZ ;  /* 0x0000000b0a307223 */ /* 0x000fe200000100ff */
[----:B------:R-:W-:Y:S02]  /*ea50*/  HADD2.F32 R13, -RZ, R29.H0_H0 ;  /* 0x2000001dff0d7230 */ /* 0x000fe40000004100 */
[----:B------:R-:W-:Y:S01]  /*ea60*/  FFMA.FTZ R11, R39, R44, R46 ;  /* 0x0000002c270b7223 */ /* 0x000fe2000001002e */
[----:B------:R-:W-:Y:S02]  /*ea70*/  HADD2.F32 R44, -RZ, R27.H1_H1 ;  /* 0x3000001bff2c7230 */ /* 0x000fe40000004100 */
        /* <DEDUP_REMOVED lines=10> */
[----:B------:R-:W-:Y:S02]  /*eb20*/  HADD2.F32 R9, -RZ, R22.H1_H1 ;  /* 0x30000016ff097230 */ /* 0x000fe40000004100 */
[----:B------:R-:W-:Y:S01]  /*eb30*/  FFMA.FTZ R46, R40, R46, R41 ;  /* 0x0000002e282e7223 */ /* 0x000fe20000010029 */
[----:B------:R-:W-:-:S02]  /*eb40*/  HADD2.F32 R11, -RZ, R26.H1_H1 ;  /* 0x3000001aff0b7230 */ /* 0x000fc40000004100 */
[----:B------:R-:W-:Y:S01]  /*eb50*/  FFMA.FTZ R12, R40, R12, R39 ;  /* 0x0000000c280c7223 */ /* 0x000fe20000010027 */
[----:B------:R-:W-:Y:S02]  /*eb60*/  HADD2.F32 R41, -RZ, R28.H1_H1 ;  /* 0x3000001cff297230 */ /* 0x000fe40000004100 */
[----:B------:R-:W-:Y:S01]  /*eb70*/  FFMA.FTZ R9, R9, R42, R10 ;  /* 0x0000002a09097223 */ /* 0x000fe2000001000a */
[----:B------:R-:W-:Y:S02]  /*eb80*/  HADD2.F32 R10, -RZ, R31.H0_H0 ;  /* 0x2000001fff0a7230 */ /* 0x000fe40000004100 */
[C---:B------:R-:W-:Y:S01]  /*eb90*/  FFMA.FTZ R43, R42.reuse, R43, R12 ;  /* 0x0000002b2a2b7223 */ /* 0x040fe2000001000c */
[--C-:B-1----:R-:W-:Y:S02]  /*eba0*/  HADD2.F32 R12, -RZ, R14.reuse.H0_H0 ;  /* 0x2000000eff0c7230 */ /* 0x102fe40000004100 */
[----:B------:R-:W-:Y:S01]  /*ebb0*/  FFMA.FTZ R39, R42, R11, R13 ;  /* 0x0000000b2a277223 */ /* 0x000fe2000001000d */
[----:B------:R-:W-:-:S02]  /*ebc0*/  HADD2.F32 R14, -RZ, R14.H1_H1 ;  /* 0x3000000eff0e7230 */ /* 0x000fc40000004100 */
[----:B------:R-:W-:Y:S01]  /*ebd0*/  FFMA.FTZ R41, R42, R41, R46 ;  /* 0x000000292a297223 */ /* 0x000fe2000001002e */
[----:B------:R-:W-:Y:S02]  /*ebe0*/  HADD2.F32 R11, -RZ, R31.H1_H1 ;  /* 0x3000001fff0b7230 */ /* 0x000fe40000004100 */
        /* <DEDUP_REMOVED lines=8> */
[----:B------:R-:W-:Y:S02]  /*ec70*/  HADD2.F32 R11, -RZ, R33.H1_H1 ;  /* 0x30000021ff0b7230 */ /* 0x000fe40000004100 */
[C---:B------:R-:W-:Y:S01]  /*ec80*/  FFMA.FTZ R42, R12.reuse, R42, R41 ;  /* 0x0000002a0c2a7223 */ /* 0x040fe20000010029 */
[----:B------:R-:W-:Y:S02]  /*ec90*/  HADD2.F32 R41, -RZ, R35.H1_H1 ;  /* 0x30000023ff297230 */ /* 0x000fe40000004100 */
[----:B------:R-:W-:Y:S01]  /*eca0*/  FFMA.FTZ R44, R12, R44, R43 ;  /* 0x0000002c0c2c7223 */ /* 0x000fe2000001002b */
[----:B------:R-:W-:Y:S02]  /*ecb0*/  HADD2.F32 R39, -RZ, R34.H0_H0 ;  /* 0x20000022ff277230 */ /* 0x000fe40000004100 */
[----:B------:R-:W-:Y:S01]  /*ecc0*/  FFMA.FTZ R12, R14, R11, R15 ;  /* 0x0000000b0e0c7223 */ /* 0x000fe2000001000f */
[----:B------:R-:W-:-:S02]  /*ecd0*/  HADD2.F32 R9, -RZ, R32.H0_H0 ;  /* 0x20000020ff097230 */ /* 0x000fc40000004100 */
[C---:B------:R-:W-:Y:S01]  /*ece0*/  FFMA.FTZ R42, R14.reuse, R41, R42 ;  /* 0x000000290e2a7223 */ /* 0x040fe2000001002a */
[----:B------:R-:W-:Y:S02]  /*ecf0*/  HADD2.F32 R43, -RZ, R37.H1_H1 ;  /* 0x30000025ff2b7230 */ /* 0x000fe40000004100 */
[----:B------:R-:W-:Y:S01]  /*ed00*/  FFMA.FTZ R39, R13, R39, R12 ;  /* 0x000000270d277223 */ /* 0x000fe2000001000c */
[----:B------:R-:W-:Y:S02]  /*ed10*/  HADD2.F32 R12, -RZ, R36.H0_H0 ;  /* 0x20000024ff0c7230 */ /* 0x000fe40000004100 */
[----:B------:R-:W-:Y:S01]  /*ed20*/  FFMA.FTZ R10, R9, R13, R10 ;  /* 0x0000000d090a7223 */ /* 0x000fe2000001000a */
[----:B------:R-:W-:Y:S02]  /*ed30*/  HADD2.F32 R41, -RZ, R38.H0_H0 ;  /* 0x20000026ff297230 */ /* 0x000fe40000004100 */
[----:B------:R-:W-:Y:S01]  /*ed40*/  FFMA.FTZ R44, R14, R43, R44 ;  /* 0x0000002b0e2c7223 */ /* 0x000fe2000001002c */
[----:B------:R-:W-:-:S02]  /*ed50*/  HADD2.F32 R9, -RZ, R32.H1_H1 ;  /* 0x30000020ff097230 */ /* 0x000fc40000004100 */
[C---:B------:R-:W-:Y:S01]  /*ed60*/  FFMA.FTZ R12, R13.reuse, R12, R42 ;  /* 0x0000000c0d0c7223 */ /* 0x040fe2000001002a */
[----:B------:R-:W-:Y:S02]  /*ed70*/  HADD2.F32 R11, -RZ, R34.H1_H1 ;  /* 0x30000022ff0b7230 */ /* 0x000fe40000004100 */
[----:B------:R-:W-:Y:S01]  /*ed80*/  FFMA.FTZ R41, R13, R41, R44 ;  /* 0x000000290d297223 */ /* 0x000fe2000001002c */
[----:B------:R-:W-:Y:S02]  /*ed90*/  HADD2.F32 R15, -RZ, R36.H1_H1 ;  /* 0x30000024ff0f7230 */ /* 0x000fe40000004100 */
[----:B------:R-:W-:Y:S01]  /*eda0*/  FFMA.FTZ R9, R9, R40, R10 ;  /* 0x0000002809097223 */ /* 0x000fe2000001000a */
[----:B------:R-:W-:Y:S02]  /*edb0*/  HADD2.F32 R13, -RZ, R38.H1_H1 ;  /* 0x30000026ff0d7230 */ /* 0x000fe40000004100 */
        /* <DEDUP_REMOVED lines=19> */
.L_x_60:
        /* <DEDUP_REMOVED lines=8> */
[----:B------:R-:W0:Y:S01]  /*ef70*/  LDS.64 R10, [UR4+0x80] ;  /* 0x00008004ff0a7984 */ /* 0x000e220008000a00 */
[----:B------:R-:W-:Y:S02]  /*ef80*/  HADD2.F32 R9, -RZ, R25.H0_H0 ;  /* 0x20000019ff097230 */ /* 0x000fe40000004100 */
[----:B------:R-:W-:Y:S01]  /*ef90*/  HADD2.F32 R12, -RZ, R29.H0_H0 ;  /* 0x2000001dff0c7230 */ /* 0x000fe20000004100 */
[----:B------:R-:W1:Y:S01]  /*efa0*/  LDS.64 R40, [UR4+0x88] ;  /* 0x00008804ff287984 */ /* 0x000e620008000a00 */
[----:B------:R-:W-:Y:S02]  /*efb0*/  HADD2.F32 R47, -RZ, R24.H1_H1 ;  /* 0x30000018ff2f7230 */ /* 0x000fe40000004100 */
[----:B------:R-:W-:Y:S02]  /*efc0*/  HADD2.F32 R45, -RZ, R25.H1_H1 ;  /* 0x30000019ff2d7230 */ /* 0x000fe40000004100 */
[----:B------:R-:W-:Y:S02]  /*efd0*/  HADD2.F32 R48, -RZ, R31.H1_H1 ;  /* 0x3000001fff307230 */ /* 0x000fe40000004100 */
[----:B0-----:R-:W-:-:S02]  /*efe0*/  HADD2.F32 R13, -RZ, R10.H0_H0 ;  /* 0x2000000aff0d7230 */ /* 0x001fc40000004100 */
[----:B------:R-:W-:Y:S02]  /*eff0*/  HADD2.F32 R23, -RZ, R10.H1_H1 ;  /* 0x3000000aff177230 */ /* 0x000fe40000004100 */
[----:B------:R-:W-:Y:S02]  /*f000*/  HADD2.F32 R10, -RZ, R24.H0_H0 ;  /* 0x20000018ff0a7230 */ /* 0x000fe40000004100 */
[-C--:B------:R-:W-:Y:S01]  /*f010*/  FFMA.FTZ R42, R9, R13.reuse, RZ ;  /* 0x0000000d092a7223 */ /* 0x080fe200000100ff */
[--C-:B------:R-:W-:Y:S02]  /*f020*/  HADD2.F32 R39, -RZ, R11.reuse.H0_H0 ;  /* 0x2000000bff277230 */ /* 0x100fe40000004100 */
[-C--:B------:R-:W-:Y:S01]  /*f030*/  FFMA.FTZ R12, R12, R13.reuse, RZ ;  /* 0x0000000d0c0c7223 */ /* 0x080fe200000100ff */
[----:B------:R-:W-:Y:S02]  /*f040*/  HADD2.F32 R43, -RZ, R11.H1_H1 ;  /* 0x3000000bff2b7230 */ /* 0x000fe40000004100 */
[----:B------:R-:W-:Y:S01]  /*f050*/  FFMA.FTZ R10, R10, R13, RZ ;  /* 0x0000000d0a0a7223 */ /* 0x000fe200000100ff */
[----:B------:R-:W-:-:S02]  /*f060*/  HADD2.F32 R11, -RZ, R27.H0_H0 ;  /* 0x2000001bff0b7230 */ /* 0x000fc40000004100 */
[-C--:B------:R-:W-:Y:S01]  /*f070*/  FFMA.FTZ R42, R45, R23.reuse, R42 ;  /* 0x000000172d2a7223 */ /* 0x080fe2000001002a */
[----:B------:R-:W-:Y:S02]  /*f080*/  HADD2.F32 R9, -RZ, R22.H0_H0 ;  /* 0x20000016ff097230 */ /* 0x000fe40000004100 */
[----:B------:R-:W-:Y:S01]  /*f090*/  FFMA.FTZ R10, R47, R23, R10 ;  /* 0x000000172f0a7223 */ /* 0x000fe2000001000a */
[----:B------:R-:W-:Y:S02]  /*f0a0*/  HADD2.F32 R47, -RZ, R29.H1_H1 ;  /* 0x3000001dff2f7230 */ /* 0x000fe40000004100 */
[----:B------:R-:W-:Y:S01]  /*f0b0*/  FFMA.FTZ R44, R11, R13, RZ ;  /* 0x0000000d0b2c7223 */ /* 0x000fe200000100ff */
        /* <DEDUP_REMOVED lines=10> */
[----:B------:R-:W-:-:S02]  /*f160*/  HADD2.F32 R11, -RZ, R26.H1_H1 ;  /* 0x3000001aff0b7230 */ /* 0x000fc40000004100 */
[----:B------:R-:W-:Y:S01]  /*f170*/  FFMA.FTZ R46, R23, R39, R12 ;  /* 0x00000027172e7223 */ /* 0x000fe2000001000c */
[----:B------:R-:W-:Y:S02]  /*f180*/  HADD2.F32 R13, -RZ, R28.H1_H1 ;  /* 0x3000001cff0d7230 */ /* 0x000fe40000004100 */
[-C--:B------:R-:W-:Y:S01]  /*f190*/  FFMA.FTZ R42, R9, R43.reuse, R42 ;  /* 0x0000002b092a7223 */ /* 0x080fe2000001002a */
[----:B------:R-:W-:Y:S02]  /*f1a0*/  HADD2.F32 R45, -RZ, R30.H1_H1 ;  /* 0x3000001eff2d7230 */ /* 0x000fe40000004100 */
[-C--:B------:R-:W-:Y:S01]  /*f1b0*/  FFMA.FTZ R12, R11, R43.reuse, R10 ;  /* 0x0000002b0b0c7223 */ /* 0x080fe2000001000a */
[----:B-1----:R-:W-:Y:S02]  /*f1c0*/  HADD2.F32 R9, -RZ, R40.H0_H0 ;  /* 0x20000028ff097230 */ /* 0x002fe40000004100 */
[----:B------:R-:W-:Y:S01]  /*f1d0*/  FFMA.FTZ R44, R13, R43, R44 ;  /* 0x0000002b0d2c7223 */ /* 0x000fe2000001002c */
[----:B------:R-:W-:-:S02]  /*f1e0*/  HADD2.F32 R11, -RZ, R31.H0_H0 ;  /* 0x2000001fff0b7230 */ /* 0x000fc40000004100 */
[----:B------:R-:W-:Y:S01]  /*f1f0*/  FFMA.FTZ R46, R45, R43, R46 ;  /* 0x0000002b2d2e7223 */ /* 0x000fe2000001002e */
[----:B------:R-:W-:Y:S02]  /*f200*/  HADD2.F32 R13, -RZ, R33.H0_H0 ;  /* 0x20000021ff0d7230 */ /* 0x000fe40000004100 */
[----:B------:R-:W-:Y:S02]  /*f210*/  HADD2.F32 R23, -RZ, R35.H0_H0 ;  /* 0x20000023ff177230 */ /* 0x000fe40000004100 */
[-C--:B------:R-:W-:Y:S01]  /*f220*/  FFMA.FTZ R11, R11, R9.reuse, R42 ;  /* 0x000000090b0b7223 */ /* 0x080fe2000001002a */
[----:B------:R-:W-:Y:S02]  /*f230*/  HADD2.F32 R40, -RZ, R40.H1_H1 ;  /* 0x30000028ff287230 */ /* 0x000fe40000004100 */
[-C--:B------:R-:W-:Y:S01]  /*f240*/  FFMA.FTZ R13, R13, R9.reuse, R12 ;  /* 0x000000090d0d7223 */ /* 0x080fe2000001000c */
[----:B------:R-:W-:Y:S02]  /*f250*/  HADD2.F32 R39, -RZ, R37.H0_H0 ;  /* 0x20000025ff277230 */ /* 0x000fe40000004100 */
[----:B------:R-:W-:Y:S01]  /*f260*/  FFMA.FTZ R23, R23, R9, R44 ;  /* 0x0000000917177223 */ /* 0x000fe2000001002c */
[----:B------:R-:W-:-:S02]  /*f270*/  HADD2.F32 R42, -RZ, R33.H1_H1 ;  /* 0x30000021ff2a7230 */ /* 0x000fc40000004100 */
[-C--:B------:R-:W-:Y:S01]  /*f280*/  FFMA.FTZ R11, R48, R40.reuse, R11 ;  /* 0x00000028300b7223 */ /* 0x080fe2000001000b */
[----:B------:R-:W-:Y:S02]  /*f290*/  HADD2.F32 R48, -RZ, R37.H1_H1 ;  /* 0x30000025ff307230 */ /* 0x000fe40000004100 */
[----:B------:R-:W-:Y:S01]  /*f2a0*/  FFMA.FTZ R9, R39, R9, R46 ;  /* 0x0000000927097223 */ /* 0x000fe2000001002e */
[----:B------:R-:W-:Y:S02]  /*f2b0*/  HADD2.F32 R46, -RZ, R35.H1_H1 ;  /* 0x30000023ff2e7230 */ /* 0x000fe40000004100 */
[-C--:B------:R-:W-:Y:S01]  /*f2c0*/  FFMA.FTZ R13, R42, R40.reuse, R13 ;  /* 0x000000282a0d7223 */ /* 0x080fe2000001000d */
[----:B------:R-:W-:Y:S02]  /*f2d0*/  HADD2.F32 R10, -RZ, R41.H0_H0 ;  /* 0x20000029ff0a7230 */ /* 0x000fe40000004100 */
        /* <DEDUP_REMOVED lines=11> */
[----:B------:R-:W-:Y:S02]  /*f390*/  HADD2.F32 R13, -RZ, R34.H1_H1 ;  /* 0x30000022ff0d7230 */ /* 0x000fe40000004100 */
[----:B------:R-:W-:Y:S01]  /*f3a0*/  FFMA.FTZ R10, R44, R10, R9 ;  /* 0x0000000a2c0a7223 */ /* 0x000fe20000010009 */
[----:B------:R-:W-:Y:S02]  /*f3b0*/  HADD2.F32 R39, -RZ, R36.H1_H1 ;  /* 0x30000024ff277230 */ /* 0x000fe40000004100 */
[-C--:B------:R-:W-:Y:S01]  /*f3c0*/  FFMA.FTZ R12, R11, R41.reuse, R12 ;  /* 0x000000290b0c7223 */ /* 0x080fe2000001000c */
[----:B------:R-:W-:Y:S02]  /*f3d0*/  HADD2.F32 R23, -RZ, R38.H1_H1 ;  /* 0x30000026ff177230 */ /* 0x000fe40000004100 */
        /* <DEDUP_REMOVED lines=19> */
.L_x_62:
        /* <DEDUP_REMOVED lines=94> */
.L_x_63:
[----:B------:R-:W-:Y:S05]  /*faf0*/  @P1 BRA `(.L_x_61) ;  /* 0x0000000400681947 */ /* 0x000fea0003800000 */
[----:B------:R-:W0:Y:S01]  /*fb00*/  LDS.64 R10, [UR4+0x180] ;  /* 0x00018004ff0a7984 */ /* 0x000e220008000a00 */
[--C-:B------:R-:W-:Y:S02]  /*fb10*/  HADD2.F32 R9, -RZ, R25.reuse.H0_H0 ;  /* 0x20000019ff097230 */ /* 0x100fe40000004100 */
[----:B------:R-:W-:Y:S01]  /*fb20*/  HADD2.F32 R25, -RZ, R25.H1_H1 ;  /* 0x30000019ff197230 */ /* 0x000fe20000004100 */
[----:B------:R-:W1:Y:S01]  /*fb30*/  LDS.64 R40, [UR4+0x188] ;  /* 0x00018804ff287984 */ /* 0x000e620008000a00 */
[----:B------:R-:W-:Y:S02]  /*fb40*/  HADD2.F32 R43, -RZ, R24.H1_H1 ;  /* 0x30000018ff2b7230 */ /* 0x000fe40000004100 */
[--C-:B------:R-:W-:Y:S02]  /*fb50*/  HADD2.F32 R12, -RZ, R29.reuse.H0_H0 ;  /* 0x2000001dff0c7230 */ /* 0x100fe40000004100 */
        /* <DEDUP_REMOVED lines=15> */
[----:B------:R-:W-:Y:S02]  /*fc50*/  HADD2.F32 R11, -RZ, R26.H0_H0 ;  /* 0x2000001aff0b7230 */ /* 0x000fe40000004100 */
[----:B------:R-:W-:Y:S01]  /*fc60*/  FFMA.FTZ R9, R9, R39, R24 ;  /* 0x0000002709097223 */ /* 0x000fe20000010018 */
[----:B------:R-:W-:-:S02]  /*fc70*/  HADD2.F32 R22, -RZ, R22.H1_H1 ;  /* 0x30000016ff167230 */ /* 0x000fc40000004100 */
[----:B------:R-:W-:Y:S01]  /*fc80*/  FFMA.FTZ R44, R27, R23, R44 ;  /* 0x000000171b2c7223 */ /* 0x000fe2000001002c */
[----:B------:R-:W-:Y:S02]  /*fc90*/  HADD2.F32 R26, -RZ, R26.H1_H1 ;  /* 0x3000001aff1a7230 */ /* 0x000fe40000004100 */
[----:B------:R-:W-:Y:S01]  /*fca0*/  FFMA.FTZ R11, R11, R39, R10 ;  /* 0x000000270b0b7223 */ /* 0x000fe2000001000a */
[----:B------:R-:W-:Y:S02]  /*fcb0*/  HADD2.F32 R13, -RZ, R28.H0_H0 ;  /* 0x2000001cff0d7230 */ /* 0x000fe40000004100 */
[----:B------:R-:W-:Y:S01]  /*fcc0*/  FFMA.FTZ R12, R29, R23, R12 ;  /* 0x000000171d0c7223 */ /* 0x000fe2000001000c */
[----:B------:R-:W-:Y:S02]  /*fcd0*/  HADD2.F32 R23, -RZ, R30.H0_H0 ;  /* 0x2000001eff177230 */ /* 0x000fe40000004100 */
[----:B------:R-:W-:Y:S01]  /*fce0*/  FFMA.FTZ R9, R22, R42, R9 ;  /* 0x0000002a16097223 */ /* 0x000fe20000010009 */
[----:B-1----:R-:W-:-:S02]  /*fcf0*/  HADD2.F32 R10, -RZ, R40.H0_H0 ;  /* 0x20000028ff0a7230 */ /* 0x002fc40000004100 */
[----:B------:R-:W-:Y:S01]  /*fd00*/  FFMA.FTZ R11, R26, R42, R11 ;  /* 0x0000002a1a0b7223 */ /* 0x000fe2000001000b */
[----:B------:R-:W-:Y:S02]  /*fd10*/  HADD2.F32 R22, -RZ, R31.H0_H0 ;  /* 0x2000001fff167230 */ /* 0x000fe40000004100 */
[-C--:B------:R-:W-:Y:S01]  /*fd20*/  FFMA.FTZ R13, R13, R39.reuse, R44 ;  /* 0x000000270d0d7223 */ /* 0x080fe2000001002c */
[----:B------:R-:W-:Y:S02]  /*fd30*/  HADD2.F32 R28, -RZ, R28.H1_H1 ;  /* 0x3000001cff1c7230 */ /* 0x000fe40000004100 */
[----:B------:R-:W-:Y:S01]  /*fd40*/  FFMA.FTZ R39, R23, R39, R12 ;  /* 0x0000002717277223 */ /* 0x000fe2000001000c */
[----:B------:R-:W-:Y:S02]  /*fd50*/  HADD2.F32 R26, -RZ, R33.H0_H0 ;  /* 0x20000021ff1a7230 */ /* 0x000fe40000004100 */
[----:B------:R-:W-:Y:S01]  /*fd60*/  FFMA.FTZ R9, R22, R10, R9 ;  /* 0x0000000a16097223 */ /* 0x000fe20000010009 */
[----:B------:R-:W-:-:S02]  /*fd70*/  HADD2.F32 R30, -RZ, R30.H1_H1 ;  /* 0x3000001eff1e7230 */ /* 0x000fc40000004100 */
[----:B------:R-:W-:Y:S01]  /*fd80*/  FFMA.FTZ R13, R28, R42, R13 ;  /* 0x0000002a1c0d7223 */ /* 0x000fe2000001000d */
[----:B------:R-:W-:Y:S02]  /*fd90*/  HADD2.F32 R40, -RZ, R40.H1_H1 ;  /* 0x30000028ff287230 */ /* 0x000fe40000004100 */
[----:B------:R-:W-:Y:S01]  /*fda0*/  FFMA.FTZ R11, R26, R10, R11 ;  /* 0x0000000a1a0b7223 */ /* 0x000fe2000001000b */
[----:B------:R-:W-:Y:S02]  /*fdb0*/  HADD2.F32 R24, -RZ, R31.H1_H1 ;  /* 0x3000001fff187230 */ /* 0x000fe40000004100 */
[----:B------:R-:W-:Y:S01]  /*fdc0*/  FFMA.FTZ R39, R30, R42, R39 ;  /* 0x0000002a1e277223 */ /* 0x000fe20000010027 */
[----:B------:R-:W-:Y:S02]  /*fdd0*/  HADD2.F32 R22, -RZ, R33.H1_H1 ;  /* 0x30000021ff167230 */ /* 0x000fe40000004100 */
[----:B------:R-:W-:Y:S02]  /*fde0*/  HADD2.F32 R28, -RZ, R35.H0_H0 ;  /* 0x20000023ff1c7230 */ /* 0x000fe40000004100 */
[----:B------:R-:W-:Y:S01]  /*fdf0*/  FFMA.FTZ R9, R24, R40, R9 ;  /* 0x0000002818097223 */ /* 0x000fe20000010009 */
[----:B------:R-:W-:-:S02]  /*fe00*/  HADD2.F32 R30, -RZ, R37.H0_H0 ;  /* 0x20000025ff1e7230 */ /* 0x000fc40000004100 */
[----:B------:R-:W-:Y:S01]  /*fe10*/  FFMA.FTZ R11, R22, R40, R11 ;  /* 0x00000028160b7223 */ /* 0x000fe2000001000b */
[----:B------:R-:W-:Y:S02]  /*fe20*/  HADD2.F32 R12, -RZ, R41.H0_H0 ;  /* 0x20000029ff0c7230 */ /* 0x000fe40000004100 */
[-C--:B------:R-:W-:Y:S01]  /*fe30*/  FFMA.FTZ R13, R28, R10.reuse, R13 ;  /* 0x0000000a1c0d7223 */ /* 0x080fe2000001000d */
[----:B------:R-:W-:Y:S02]  /*fe40*/  HADD2.F32 R24, -RZ, R34.H0_H0 ;  /* 0x20000022ff187230 */ /* 0x000fe40000004100 */
[----:B------:R-:W-:Y:S01]  /*fe50*/  FFMA.FTZ R39, R30, R10, R39 ;  /* 0x0000000a1e277223 */ /* 0x000fe20000010027 */
[----:B------:R-:W-:Y:S02]  /*fe60*/  HADD2.F32 R26, -RZ, R35.H1_H1 ;  /* 0x30000023ff1a7230 */ /* 0x000fe40000004100 */
[----:B------:R-:W-:Y:S02]  /*fe70*/  HADD2.F32 R10, -RZ, R32.H0_H0 ;  /* 0x20000020ff0a7230 */ /* 0x000fe40000004100 */
[----:B------:R-:W-:Y:S01]  /*fe80*/  FFMA.FTZ R22, R24, R12, R11 ;  /* 0x0000000c18167223 */ /* 0x000fe2000001000b */
[----:B------:R-:W-:-:S02]  /*fe90*/  HADD2.F32 R24, -RZ, R36.H0_H0 ;  /* 0x20000024ff187230 */ /* 0x000fc40000004100 */
[----:B------:R-:W-:Y:S01]  /*fea0*/  FFMA.FTZ R13, R26, R40, R13 ;  /* 0x000000281a0d7223 */ /* 0x000fe2000001000d */
[----:B------:R-:W-:Y:S02]  /*feb0*/  HADD2.F32 R28, -RZ, R37.H1_H1 ;  /* 0x30000025ff1c7230 */ /* 0x000fe40000004100 */
[-C--:B------:R-:W-:Y:S01]  /*fec0*/  FFMA.FTZ R10, R10, R12.reuse, R9 ;  /* 0x0000000c0a0a7223 */ /* 0x080fe20000010009 */
[----:B------:R-:W-:Y:S02]  /*fed0*/  HADD2.F32 R41, -RZ, R41.H1_H1 ;  /* 0x30000029ff297230 */ /* 0x000fe40000004100 */
[----:B------:R-:W-:Y:S01]  /*fee0*/  FFMA.FTZ R24, R24, R12, R13 ;  /* 0x0000000c18187223 */ /* 0x000fe2000001000d */
[----:B------:R-:W-:Y:S02]  /*fef0*/  HADD2.F32 R23, -RZ, R36.H1_H1 ;  /* 0x30000024ff177230 */ /* 0x000fe40000004100 */
[----:B------:R-:W-:Y:S01]  /*ff00*/  FFMA.FTZ R39, R28, R40, R39 ;  /* 0x000000281c277223 */ /* 0x000fe20000010027 */
[----:B------:R-:W-:-:S02]  /*ff10*/  HADD2.F32 R9, -RZ, R32.H1_H1 ;  /* 0x30000020ff097230 */ /* 0x000fc40000004100 */
[----:B------:R-:W-:Y:S02]  /*ff20*/  HADD2.F32 R11, -RZ, R34.H1_H1 ;  /* 0x30000022ff0b7230 */ /* 0x000fe40000004100 */
[-C--:B------:R-:W-:Y:S01]  /*ff30*/  FFMA.FTZ R24, R23, R41.reuse, R24 ;  /* 0x0000002917187223 */ /* 0x080fe20000010018 */
[--C-:B------:R-:W-:Y:S02]  /*ff40*/  HADD2.F32 R26, -RZ, R38.reuse.H0_H0 ;  /* 0x20000026ff1a7230 */ /* 0x100fe40000004100 */
[-C--:B------:R-:W-:Y:S01]  /*ff50*/  FFMA.FTZ R10, R9, R41.reuse, R10 ;  /* 0x00000029090a7223 */ /* 0x080fe2000001000a */
[----:B------:R-:W-:Y:S02]  /*ff60*/  HADD2.F32 R23, -RZ, R38.H1_H1 ;  /* 0x30000026ff177230 */ /* 0x000fe40000004100 */
[----:B------:R-:W-:Y:S01]  /*ff70*/  FFMA.FTZ R22, R11, R41, R22 ;  /* 0x000000290b167223 */ /* 0x000fe20000010016 */
[--C-:B------:R-:W-:Y:S02]  /*ff80*/  HADD2.F32 R9, -RZ, R86.reuse.H0_H0 ;  /* 0x20000056ff097230 */ /* 0x100fe40000004100 */
[----:B------:R-:W-:Y:S01]  /*ff90*/  FFMA.FTZ R12, R26, R12, R39 ;  /* 0x0000000c1a0c7223 */ /* 0x000fe20000010027 */
[----:B------:R-:W-:-:S02]  /*ffa0*/  HADD2.F32 R11, -RZ, R86.H1_H1 ;  /* 0x30000056ff0b7230 */ /* 0x000fc40000004100 */
[--C-:B------:R-:W-:Y:S02]  /*ffb0*/  HADD2.F32 R13, -RZ, R85.reuse.H0_H0 ;  /* 0x20000055ff0d7230 */ /* 0x100fe40000004100 */
[----:B------:R-:W-:Y:S01]  /*ffc0*/  FFMA.FTZ R12, R23, R41, R12 ;  /* 0x00000029170c7223 */ /* 0x000fe2000001000c */
[----:B------:R-:W-:Y:S02]  /*ffd0*/  HADD2.F32 R25, -RZ, R85.H1_H1 ;  /* 0x30000055ff197230 */ /* 0x000fe40000004100 */
[----:B------:R-:W-:Y:S01]  /*ffe0*/  FMUL.FTZ R10, R9, R10 ;  /* 0x0000000a090a7220 */ /* 0x000fe20000410000 */
[----:B------:R-:W-:Y:S01]  /*fff0*/  FMUL.FTZ R22, R11, R22 ;  /* 0x000000160b167220 */ /* 0x000fe20000410000 */
[----:B------:R-:W-:Y:S01]  /*10000*/  FMUL.FTZ R24, R13, R24 ;  /* 0x000000180d187220 */ /* 0x000fe20000410000 */
[----:B------:R-:W-:Y:S02]  /*10010*/  FMUL.FTZ R12, R25, R12 ;  /* 0x0000000c190c7220 */ /* 0x000fe40000410000 */
[----:B------:R-:W-:-:S02]  /*10020*/  F2FP.F16.F32.PACK_AB R10, RZ, R10 ;  /* 0x0000000aff0a723e */ /* 0x000fc400000000ff */
[----:B------:R-:W-:Y:S02]  /*10030*/  F2FP.F16.F32.PACK_AB R22, RZ, R22 ;  /* 0x00000016ff16723e */ /* 0x000fe400000000ff */
[----:B------:R-:W-:Y:S02]  /*10040*/  F2FP.F16.F32.PACK_AB R24, RZ, R24 ;  /* 0x00000018ff18723e */ /* 0x000fe400000000ff */
[----:B------:R-:W-:Y:S02]  /*10050*/  F2FP.F16.F32.PACK_AB R12, RZ, R12 ;  /* 0x0000000cff0c723e */ /* 0x000fe400000000ff */
[----:B------:R-:W-:Y:S02]  /*10060*/  PRMT R10, R10, 0x5410, R22 ;  /* 0x000054100a0a7816 */ /* 0x000fe40000000016 */
[----:B------:R-:W-:-:S03]  /*10070*/  PRMT R24, R24, 0x5410, R12 ;  /* 0x0000541018187816 */ /* 0x000fc6000000000c */
[----:B------:R-:W-:Y:S02]  /*10080*/  HFMA2 R2, R10, 1, 1, R2 ;  /* 0x3c003c000a027831 */ /* 0x000fe40000000002 */
[----:B------:R-:W-:-:S07]  /*10090*/  HADD2 R0, R24, R0 ;  /* 0x0000000018007230 */ /* 0x000fce0000000000 */
.L_x_61:
[----:B------:R-:W0:Y:S02]  /*100a0*/  LDC R87, c[0x0][0x3ac] ;  /* 0x0000eb00ff577b82 */ /* 0x000e240000000800 */
[----:B0-----:R-:W-:-:S05]  /*100b0*/  IMAD.WIDE R18, R87, 0x4, R18 ;  /* 0x0000000457127825 */ /* 0x001fca00078e0212 */
[----:B------:R-:W2:Y:S02]  /*100c0*/  LDG.E.128.CONSTANT R24, desc[UR8][R18.64] ;  /* 0x0000000812187981 */ /* 0x000ea4000c1e9d00 */
[C---:B--2---:R-:W-:Y:S02]  /*100d0*/  LOP3.LUT R9, R24.reuse, 0xf000f, RZ, 0xc0, !PT ;  /* 0x000f000f18097812 */ /* 0x044fe400078ec0ff */
[----:B------:R-:W-:Y:S02]  /*100e0*/  LOP3.LUT R10, R24, 0xf000f0, RZ, 0xc0, !PT ;  /* 0x00f000f0180a7812 */ /* 0x000fe400078ec0ff */
[C---:B------:R-:W-:Y:S02]  /*100f0*/  LOP3.LUT R12, R25.reuse, 0xf000f, RZ, 0xc0, !PT ;  /* 0x000f000f190c7812 */ /* 0x040fe400078ec0ff */
[----:B------:R-:W-:Y:S02]  /*10100*/  LOP3.LUT R13, R25, 0xf000f0, RZ, 0xc0, !PT ;  /* 0x00f000f0190d7812 */ /* 0x000fe400078ec0ff */
[----:B------:R-:W-:-:S02]  /*10110*/  LOP3.LUT R23, R26, 0xf000f, RZ, 0xc0, !PT ;  /* 0x000f000f1a177812 */ /* 0x000fc400078ec0ff */
[----:B------:R-:W-:Y:S02]  /*10120*/  LOP3.LUT R28, R26, 0xf000f0, RZ, 0xc0, !PT ;  /* 0x00f000f01a1c7812 */ /* 0x000fe400078ec0ff */
[----:B------:R-:W-:Y:S02]  /*10130*/  SHF.R.U32.HI R24, RZ, 0x8, R24 ;  /* 0x00000008ff187819 */ /* 0x000fe40000011618 */
[----:B------:R-:W-:Y:S02]  /*10140*/  SHF.R.U32.HI R25, RZ, 0x8, R25 ;  /* 0x00000008ff197819 */ /* 0x000fe40000011619 */
[----:B------:R-:W-:Y:S02]  /*10150*/  SHF.R.U32.HI R26, RZ, 0x8, R26 ;  /* 0x00000008ff1a7819 */ /* 0x000fe4000001161a */
[----:B------:R-:W-:Y:S02]  /*10160*/  SHF.R.U32.HI R32, RZ, 0x8, R27 ;  /* 0x00000008ff207819 */ /* 0x000fe4000001161b */
[----:B------:R-:W-:-:S02]  /*10170*/  LOP3.LUT R30, R27, 0xf000f, RZ, 0xc0, !PT ;  /* 0x000f000f1b1e7812 */ /* 0x000fc400078ec0ff */
[----:B------:R-:W-:Y:S02]  /*10180*/  LOP3.LUT R31, R27, 0xf000f0, RZ, 0xc0, !PT ;  /* 0x00f000f01b1f7812 */ /* 0x000fe400078ec0ff */
[----:B------:R-:W-:Y:S02]  /*10190*/  LOP3.LUT R11, R10, 0x64006400, RZ, 0xfc, !PT ;  /* 0x640064000a0b7812 */ /* 0x000fe400078efcff */
[----:B------:R-:W-:Y:S02]  /*101a0*/  LOP3.LUT R29, R28, 0x64006400, RZ, 0xfc, !PT ;  /* 0x640064001c1d7812 */ /* 0x000fe400078efcff */
[----:B------:R-:W-:Y:S02]  /*101b0*/  LOP3.LUT R10, R24, 0xf000f, RZ, 0xc0, !PT ;  /* 0x000f000f180a7812 */ /* 0x000fe400078ec0ff */
[----:B------:R-:W-:Y:S01]  /*101c0*/  LOP3.LUT R22, R25, 0xf000f, RZ, 0xc0, !PT ;  /* 0x000f000f19167812 */ /* 0x000fe200078ec0ff */
        /* <DEDUP_REMOVED lines=14> */
[----:B------:R-:W-:Y:S01]  /*102b0*/  HADD2 R30, R30, -1032, -1032 ;  /* 0xe408e4081e1e7430 */ /* 0x000fe20000000000 */
[----:B------:R-:W-:Y:S01]  /*102c0*/  LOP3.LUT R33, R24, 0x64006400, RZ, 0xfc, !PT ;  /* 0x6400640018217812 */ /* 0x000fe200078efcff */
[-C--:B------:R-:W-:Y:S01]  /*102d0*/  HFMA2 R24, R11, R16.reuse.H0_H0, -72, -72 ;  /* 0xd480d4800b187431 */ /* 0x080fe20000040010 */
[----:B------:R-:W-:Y:S01]  /*102e0*/  LOP3.LUT R22, R22, 0x64006400, RZ, 0xfc, !PT ;  /* 0x6400640016167812 */ /* 0x000fe200078efcff */
[-C--:B------:R-:W-:Y:S01]  /*102f0*/  HFMA2 R31, R31, R16.reuse.H0_H0, -72, -72 ;  /* 0xd480d4801f1f7431 */ /* 0x080fe20000040010 */
[----:B------:R-:W-:Y:S01]  /*10300*/  LOP3.LUT R35, R25, 0x64006400, RZ, 0xfc, !PT ;  /* 0x6400640019237812 */ /* 0x000fe200078efcff */
[----:B------:R-:W-:Y:S01]  /*10310*/  HADD2 R25, R12, -1032, -1032 ;  /* 0xe408e4080c197430 */ /* 0x000fe20000000000 */
[----:B------:R-:W-:Y:S01]  /*10320*/  LOP3.LUT R36, R27, 0x64006400, RZ, 0xfc, !PT ;  /* 0x640064001b247812 */ /* 0x000fe200078efcff */
[----:B------:R-:W-:Y:S01]  /*10330*/  HFMA2 R27, R13, R16.H0_H0, -72, -72 ;  /* 0xd480d4800d1b7431 */ /* 0x000fe20000040010 */
[----:B------:R-:W-:Y:S01]  /*10340*/  LOP3.LUT R37, R26, 0x64006400, RZ, 0xfc, !PT ;  /* 0x640064001a257812 */ /* 0x000fe200078efcff */
[----:B------:R-:W-:Y:S01]  /*10350*/  HADD2 R26, R9, -1032, -1032 ;  /* 0xe408e408091a7430 */ /* 0x000fe20000000000 */
[----:B------:R-:W-:Y:S01]  /*10360*/  LOP3.LUT R38, R28, 0x64006400, RZ, 0xfc, !PT ;  /* 0x640064001c267812 */ /* 0x000fe200078efcff */
[----:B------:R-:W-:Y:S01]  /*10370*/  HADD2 R28, R23, -1032, -1032 ;  /* 0xe408e408171c7430 */ /* 0x000fe20000000000 */
[----:B------:R-:W-:Y:S01]  /*10380*/  LOP3.LUT R39, R32, 0x64006400, RZ, 0xfc, !PT ;  /* 0x6400640020277812 */ /* 0x000fe200078efcff */
[----:B------:R-:W-:-:S02]  /*10390*/  HADD2 R32, R10, -1032, -1032 ;  /* 0xe408e4080a207430 */ /* 0x000fc40000000000 */
[-C--:B------:R-:W-:Y:S02]  /*103a0*/  HFMA2 R33, R33, R16.reuse.H0_H0, -72, -72 ;  /* 0xd480d48021217431 */ /* 0x080fe40000040010 */
[----:B------:R-:W-:Y:S02]  /*103b0*/  HADD2 R34, R22, -1032, -1032 ;  /* 0xe408e40816227430 */ /* 0x000fe40000000000 */
[-C--:B------:R-:W-:Y:S02]  /*103c0*/  HFMA2 R35, R35, R16.reuse.H0_H0, -72, -72 ;  /* 0xd480d48023237431 */ /* 0x080fe40000040010 */
[----:B------:R-:W-:Y:S02]  /*103d0*/  HADD2 R36, R36, -1032, -1032 ;  /* 0xe408e40824247430 */ /* 0x000fe40000000000 */
[----:B------:R-:W-:Y:S02]  /*103e0*/  HFMA2 R37, R37, R16.H0_H0, -72, -72 ;  /* 0xd480d48025257431 */ /* 0x000fe40000040010 */
[----:B------:R-:W-:-:S02]  /*103f0*/  HADD2 R38, R38, -1032, -1032 ;  /* 0xe408e40826267430 */ /* 0x000fc40000000000 */
[----:B------:R-:W-:Y:S01]  /*10400*/  HFMA2 R39, R39, R16.H0_H0, -72, -72 ;  /* 0xd480d48027277431 */ /* 0x000fe20000040010 */
[----:B------:R-:W-:Y:S06]  /*10410*/  @!P3 BRA `(.L_x_64) ;  /* 0x000000040068b947 */ /* 0x000fec0003800000 */
[----:B------:R-:W0:Y:S01]  /*10420*/  LDS.64 R12, [UR4+0x10] ;  /* 0x00001004ff0c7984 */ /* 0x000e220008000a00 */
        /* <DEDUP_REMOVED lines=89> */
.L_x_64:
[----:B------:R-:W-:Y:S05]  /*109c0*/  @!P2 BRA `(.L_x_65) ;  /* 0x00000010005ca947 */ /* 0x000fea0003800000 */
[----:B------:R-:W-:Y:S02]  /*109d0*/  PRMT R9, R90, 0x9910, RZ ;  /* 0x000099105a097816 */ /* 0x000fe400000000ff */
[----:B------:R-:W-:Y:S02]  /*109e0*/  ISETP.NE.AND P5, PT, R95, 0x2, PT ;  /* 0x000000025f00780c */ /* 0x000fe40003fa5270 */
[----:B------:R-:W-:-:S13]  /*109f0*/  ISETP.NE.AND P4, PT, R9, RZ, PT ;  /* 0x000000ff0900720c */ /* 0x000fda0003f85270 */
[----:B------:R-:W-:Y:S05]  /*10a00*/  @!P4 BRA `(.L_x_66) ;  /* 0x000000040068c947 */ /* 0x000fea0003800000 */
[----:B------:R-:W0:Y:S01]  /*10a10*/  LDS.64 R10, [UR4+0x90] ;  /* 0x00009004ff0a7984 */ /* 0x000e220008000a00 */
[--C-:B------:R-:W-:Y:S02]  /*10a20*/  HADD2.F32 R9, -RZ, R26.reuse.H0_H0 ;  /* 0x2000001aff097230 */ /* 0x100fe40000004100 */
[----:B------:R-:W-:Y:S01]  /*10a30*/  HADD2.F32 R44, -RZ, R26.H1_H1 ;  /* 0x3000001aff2c7230 */ /* 0x000fe20000004100 */
[----:B------:R-:W1:Y:S01]  /*10a40*/  LDS.64 R22, [UR4+0x98] ;  /* 0x00009804ff167984 */ /* 0x000e620008000a00 */
[----:B------:R-:W-:Y:S02]  /*10a50*/  HADD2.F32 R46, -RZ, R25.H1_H1 ;  /* 0x30000019ff2e7230 */ /* 0x000fe40000004100 */
[--C-:B------:R-:W-:Y:S02]  /*10a60*/  HADD2.F32 R12, -RZ, R30.reuse.H0_H0 ;  /* 0x2000001eff0c7230 */ /* 0x100fe40000004100 */
[----:B------:R-:W-:Y:S02]  /*10a70*/  HADD2.F32 R48, -RZ, R30.H1_H1 ;  /* 0x3000001eff307230 */ /* 0x000fe40000004100 */
[----:B------:R-:W-:-:S02]  /*10a80*/  HADD2.F32 R45, -RZ, R31.H1_H1 ;  /* 0x3000001fff2d7230 */ /* 0x000fc40000004100 */
[--C-:B0-----:R-:W-:Y:S02]  /*10a90*/  HADD2.F32 R13, -RZ, R10.reuse.H0_H0 ;  /* 0x2000000aff0d7230 */ /* 0x101fe40000004100 */
[----:B------:R-:W-:Y:S02]  /*10aa0*/  HADD2.F32 R40, -RZ, R10.H1_H1 ;  /* 0x3000000aff287230 */ /* 0x000fe40000004100 */
[----:B------:R-:W-:Y:S02]  /*10ab0*/  HADD2.F32 R10, -RZ, R25.H0_H0 ;  /* 0x20000019ff0a7230 */ /* 0x000fe40000004100 */
[-C--:B------:R-:W-:Y:S01]  /*10ac0*/  FFMA.FTZ R9, R9, R13.reuse, RZ ;  /* 0x0000000d09097223 */ /* 0x080fe200000100ff */
[--C-:B------:R-:W-:Y:S02]  /*10ad0*/  HADD2.F32 R42, -RZ, R11.reuse.H0_H0 ;  /* 0x2000000bff2a7230 */ /* 0x100fe40000004100 */
[----:B------:R-:W-:Y:S02]  /*10ae0*/  HADD2.F32 R41, -RZ, R11.H1_H1 ;  /* 0x3000000bff297230 */ /* 0x000fe40000004100 */
[----:B------:R-:W-:Y:S01]  /*10af0*/  FFMA.FTZ R43, R10, R13, RZ ;  /* 0x0000000d0a2b7223 */ /* 0x000fe200000100ff */
[----:B------:R-:W-:-:S02]  /*10b00*/  HADD2.F32 R11, -RZ, R28.H0_H0 ;  /* 0x2000001cff0b7230 */ /* 0x000fc40000004100 */
[-C--:B------:R-:W-:Y:S01]  /*10b10*/  FFMA.FTZ R9, R44, R40.reuse, R9 ;  /* 0x000000282c097223 */ /* 0x080fe20000010009 */
[----:B------:R-:W-:Y:S02]  /*10b20*/  HADD2.F32 R44, -RZ, R28.H1_H1 ;  /* 0x3000001cff2c7230 */ /* 0x000fe40000004100 */
[-C--:B------:R-:W-:Y:S01]  /*10b30*/  FFMA.FTZ R43, R46, R40.reuse, R43 ;  /* 0x000000282e2b7223 */ /* 0x080fe2000001002b */
[----:B------:R-:W-:Y:S02]  /*10b40*/  HADD2.F32 R10, -RZ, R24.H0_H0 ;  /* 0x20000018ff0a7230 */ /* 0x000fe40000004100 */
[-C--:B------:R-:W-:Y:S01]  /*10b50*/  FFMA.FTZ R11, R11, R13.reuse, RZ ;  /* 0x0000000d0b0b7223 */ /* 0x080fe200000100ff */
[----:B------:R-:W-:Y:S01]  /*10b60*/  FFMA.FTZ R13, R12, R13, RZ ;  /* 0x0000000d0c0d7223 */ /* 0x000fe200000100ff */
[----:B------:R-:W-:Y:S02]  /*10b70*/  HADD2.F32 R46, -RZ, R29.H0_H0 ;  /* 0x2000001dff2e7230 */ /* 0x000fe40000004100 */
[----:B------:R-:W-:Y:S01]  /*10b80*/  FFMA.FTZ R11, R44, R40, R11 ;  /* 0x000000282c0b7223 */ /* 0x000fe2000001000b */
[----:B------:R-:W-:-:S02]  /*10b90*/  HADD2.F32 R12, -RZ, R27.H0_H0 ;  /* 0x2000001bff0c7230 */ /* 0x000fc40000004100 */
[----:B------:R-:W-:Y:S01]  /*10ba0*/  FFMA.FTZ R13, R48, R40, R13 ;  /* 0x00000028300d7223 */ /* 0x000fe2000001000d */
[-C--:B------:R-:W-:Y:S01]  /*10bb0*/  FFMA.FTZ R10, R10, R42.reuse, R9 ;  /* 0x0000002a0a0a7223 */ /* 0x080fe20000010009 */
[-C--:B------:R-:W-:Y:S01]  /*10bc0*/  FFMA.FTZ R44, R46, R42.reuse, R11 ;  /* 0x0000002a2e2c7223 */ /* 0x080fe2000001000b */
[----:B------:R-:W-:Y:S02]  /*10bd0*/  HADD2.F32 R40, -RZ, R31.H0_H0 ;  /* 0x2000001fff287230 */ /* 0x000fe40000004100 */
[-C--:B------:R-:W-:Y:S01]  /*10be0*/  FFMA.FTZ R12, R12, R42.reuse, R43 ;  /* 0x0000002a0c0c7223 */ /* 0x080fe2000001002b */
[----:B------:R-:W-:Y:S02]  /*10bf0*/  HADD2.F32 R9, -RZ, R24.H1_H1 ;  /* 0x30000018ff097230 */ /* 0x000fe40000004100 */
[----:B------:R-:W-:Y:S02]  /*10c00*/  HADD2.F32 R11, -RZ, R27.H1_H1 ;  /* 0x3000001bff0b7230 */ /* 0x000fe40000004100 */
[----:B------:R-:W-:Y:S01]  /*10c10*/  FFMA.FTZ R42, R40, R42, R13 ;  /* 0x0000002a282a7223 */ /* 0x000fe2000001000d */
[----:B------:R-:W-:-:S02]  /*10c20*/  HADD2.F32 R43, -RZ, R29.H1_H1 ;  /* 0x3000001dff2b7230 */ /* 0x000fc40000004100 */
[-C--:B------:R-:W-:Y:S01]  /*10c30*/  FFMA.FTZ R10, R9, R41.reuse, R10 ;  /* 0x00000029090a7223 */ /* 0x080fe2000001000a */
[----:B-1----:R-:W-:Y:S02]  /*10c40*/  HADD2.F32 R9, -RZ, R22.H0_H0 ;  /* 0x20000016ff097230 */ /* 0x002fe40000004100 */
[-C--:B------:R-:W-:Y:S01]  /*10c50*/  FFMA.FTZ R40, R11, R41.reuse, R12 ;  /* 0x000000290b287223 */ /* 0x080fe2000001000c */
[----:B------:R-:W-:Y:S02]  /*10c60*/  HADD2.F32 R11, -RZ, R32.H0_H0 ;  /* 0x20000020ff0b7230 */ /* 0x000fe40000004100 */
[-C--:B------:R-:W-:Y:S01]  /*10c70*/  FFMA.FTZ R44, R43, R41.reuse, R44 ;  /* 0x000000292b2c7223 */ /* 0x080fe2000001002c */
[----:B------:R-:W-:Y:S02]  /*10c80*/  HADD2.F32 R13, -RZ, R34.H0_H0 ;  /* 0x20000022ff0d7230 */ /* 0x000fe40000004100 */
[----:B------:R-:W-:Y:S01]  /*10c90*/  FFMA.FTZ R42, R45, R41, R42 ;  /* 0x000000292d2a7223 */ /* 0x000fe2000001002a */
[----:B------:R-:W-:-:S02]  /*10ca0*/  HADD2.F32 R22, -RZ, R22.H1_H1 ;  /* 0x30000016ff167230 */ /* 0x000fc40000004100 */
[-C--:B------:R-:W-:Y:S01]  /*10cb0*/  FFMA.FTZ R11, R11, R9.reuse, R10 ;  /* 0x000000090b0b7223 */ /* 0x080fe2000001000a */
[----:B------:R-:W-:Y:S02]  /*10cc0*/  HADD2.F32 R41, -RZ, R36.H0_H0 ;  /* 0x20000024ff297230 */ /* 0x000fe40000004100 */
[-C--:B------:R-:W-:Y:S01]  /*10cd0*/  FFMA.FTZ R13, R13, R9.reuse, R40 ;  /* 0x000000090d0d7223 */ /* 0x080fe20000010028 */
[----:B------:R-:W-:Y:S02]  /*10ce0*/  HADD2.F32 R46, -RZ, R32.H1_H1 ;  /* 0x30000020ff2e7230 */ /* 0x000fe40000004100 */
[----:B------:R-:W-:Y:S02]  /*10cf0*/  HADD2.F32 R43, -RZ, R38.H0_H0 ;  /* 0x20000026ff2b7230 */ /* 0x000fe40000004100 */
[----:B------:R-:W-:Y:S01]  /*10d00*/  FFMA.FTZ R41, R41, R9, R44 ;  /* 0x0000000929297223 */ /* 0x000fe2000001002c */
[----:B------:R-:W-:Y:S02]  /*10d10*/  HADD2.F32 R40, -RZ, R34.H1_H1 ;  /* 0x30000022ff287230 */ /* 0x000fe40000004100 */
[----:B------:R-:W-:Y:S01]  /*10d20*/  FFMA.FTZ R11, R46, R22, R11 ;  /* 0x000000162e0b7223 */ /* 0x000fe2000001000b */
[----:B------:R-:W-:-:S02]  /*10d30*/  HADD2.F32 R44, -RZ, R36.H1_H1 ;  /* 0x30000024ff2c7230 */ /* 0x000fc40000004100 */
[----:B------:R-:W-:Y:S01]  /*10d40*/  FFMA.FTZ R9, R43, R9, R42 ;  /* 0x000000092b097223 */ /* 0x000fe2000001002a */
[----:B------:R-:W-:Y:S02]  /*10d50*/  HADD2.F32 R46, -RZ, R38.H1_H1 ;  /* 0x30000026ff2e7230 */ /* 0x000fe40000004100 */
[-C--:B------:R-:W-:Y:S01]  /*10d60*/  FFMA.FTZ R13, R40, R22.reuse, R13 ;  /* 0x00000016280d7223 */ /* 0x080fe2000001000d */
[----:B------:R-:W-:Y:S02]  /*10d70*/  HADD2.F32 R12, -RZ, R23.H0_H0 ;  /* 0x20000017ff0c7230 */ /* 0x000fe40000004100 */
[-C--:B------:R-:W-:Y:S01]  /*10d80*/  FFMA.FTZ R41, R44, R22.reuse, R41 ;  /* 0x000000162c297223 */ /* 0x080fe20000010029 */
[----:B------:R-:W-:Y:S02]  /*10d90*/  HADD2.F32 R10, -RZ, R33.H0_H0 ;  /* 0x20000021ff0a7230 */ /* 0x000fe40000004100 */
[----:B------:R-:W-:Y:S01]  /*10da0*/  FFMA.FTZ R9, R46, R22, R9 ;  /* 0x000000162e097223 */ /* 0x000fe20000010009 */
[----:B------:R-:W-:-:S02]  /*10db0*/  HADD2.F32 R42, -RZ, R35.H0_H0 ;  /* 0x20000023ff2a7230 */ /* 0x000fc40000004100 */
[----:B------:R-:W-:Y:S02]  /*10dc0*/  HADD2.F32 R40, -RZ, R37.H0_H0 ;  /* 0x20000025ff287230 */ /* 0x000fe40000004100 */
[-C--:B------:R-:W-:Y:S01]  /*10dd0*/  FFMA.FTZ R10, R10, R12.reuse, R11 ;  /* 0x0000000c0a0a7223 */ /* 0x080fe2000001000b */
[----:B------:R-:W-:Y:S02]  /*10de0*/  HADD2.F32 R23, -RZ, R23.H1_H1 ;  /* 0x30000017ff177230 */ /* 0x000fe40000004100 */
[-C--:B------:R-:W-:Y:S01]  /*10df0*/  FFMA.FTZ R22, R42, R12.reuse, R13 ;  /* 0x0000000c2a167223 */ /* 0x080fe2000001000d */
[----:B------:R-:W-:Y:S02]  /*10e00*/  HADD2.F32 R42, -RZ, R39.H0_H0 ;  /* 0x20000027ff2a7230 */ /* 0x000fe40000004100 */
[----:B------:R-:W-:Y:S01]  /*10e10*/  FFMA.FTZ R40, R40, R12, R41 ;  /* 0x0000000c28287223 */ /* 0x000fe20000010029 */
[----:B------:R-:W-:Y:S02]  /*10e20*/  HADD2.F32 R11, -RZ, R33.H1_H1 ;  /* 0x30000021ff0b7230 */ /* 0x000fe40000004100 */
[----:B------:R-:W-:-:S02]  /*10e30*/  HADD2.F32 R13, -RZ, R35.H1_H1 ;  /* 0x30000023ff0d7230 */ /* 0x000fc40000004100 */
        /* <DEDUP_REMOVED lines=23> */
.L_x_66:
[----:B------:R-:W-:Y:S05]  /*10fb0*/  @!P5 BRA `(.L_x_65) ;  /* 0x0000000800e0d947 */ /* 0x000fea0003800000 */
[----:B------:R-:W-:-:S04]  /*10fc0*/  PRMT R9, R91, 0x9910, RZ ;  /* 0x000099105b097816 */ /* 0x000fc800000000ff */
        /* <DEDUP_REMOVED lines=92> */
.L_x_67:
[----:B------:R-:W-:Y:S05]  /*11590*/  @P1 BRA `(.L_x_65) ;  /* 0x0000000400681947 */ /* 0x000fea0003800000 */
[----:B------:R-:W0:Y:S01]  /*115a0*/  LDS.64 R10, [UR4+0x190] ;  /* 0x00019004ff0a7984 */ /* 0x000e220008000a00 */
[--C-:B------:R-:W-:Y:S02]  /*115b0*/  HADD2.F32 R9, -RZ, R26.reuse.H0_H0 ;  /* 0x2000001aff097230 */ /* 0x100fe40000004100 */
[----:B------:R-:W-:Y:S01]  /*115c0*/  HADD2.F32 R26, -RZ, R26.H1_H1 ;  /* 0x3000001aff1a7230 */ /* 0x000fe20000004100 */
[----:B------:R-:W1:Y:S01]  /*115d0*/  LDS.64 R22, [UR4+0x198] ;  /* 0x00019804ff167984 */ /* 0x000e620008000a00 */
[--C-:B------:R-:W-:Y:S02]  /*115e0*/  HADD2.F32 R12, -RZ, R30.reuse.H0_H0 ;  /* 0x2000001eff0c7230 */ /* 0x100fe40000004100 */
[----:B------:R-:W-:Y:S02]  /*115f0*/  HADD2.F32 R44, -RZ, R25.H1_H1 ;  /* 0x30000019ff2c7230 */ /* 0x000fe40000004100 */
[----:B------:R-:W-:Y:S02]  /*11600*/  HADD2.F32 R30, -RZ, R30.H1_H1 ;  /* 0x3000001eff1e7230 */ /* 0x000fe40000004100 */
[----:B0-----:R-:W-:-:S02]  /*11610*/  HADD2.F32 R13, -RZ, R10.H0_H0 ;  /* 0x2000000aff0d7230 */ /* 0x001fc40000004100 */
        /* <DEDUP_REMOVED lines=9> */
[----:B------:R-:W-:Y:S01]  /*116b0*/  FFMA.FTZ R25, R44, R40, R25 ;  /* 0x000000282c197223 */ /* 0x000fe20000010019 */
[----:B------:R-:W-:Y:S02]  /*116c0*/  HADD2.F32 R10, -RZ, R24.H0_H0 ;  /* 0x20000018ff0a7230 */ /* 0x000fe40000004100 */
[-C--:B------:R-:W-:Y:S01]  /*116d0*/  FFMA.FTZ R11, R11, R13.reuse, RZ ;  /* 0x0000000d0b0b7223 */ /* 0x080fe200000100ff */
[----:B------:R-:W-:Y:S01]  /*116e0*/  FFMA.FTZ R13, R12, R13, RZ ;  /* 0x0000000d0c0d7223 */ /* 0x000fe200000100ff */
[----:B------:R-:W-:Y:S02]  /*116f0*/  HADD2.F32 R12, -RZ, R27.H0_H0 ;  /* 0x2000001bff0c7230 */ /* 0x000fe40000004100 */
[----:B------:R-:W-:-:S02]  /*11700*/  HADD2.F32 R26, -RZ, R29.H0_H0 ;  /* 0x2000001dff1a7230 */ /* 0x000fc40000004100 */
[----:B------:R-:W-:Y:S01]  /*11710*/  FFMA.FTZ R11, R28, R40, R11 ;  /* 0x000000281c0b7223 */ /* 0x000fe2000001000b */
[----:B------:R-:W-:Y:S01]  /*11720*/  FFMA.FTZ R10, R10, R42, R9 ;  /* 0x0000002a0a0a7223 */ /* 0x000fe20000010009 */
[----:B------:R-:W-:Y:S02]  /*11730*/  HADD2.F32 R28, -RZ, R31.H0_H0 ;  /* 0x2000001fff1c7230 */ /* 0x000fe40000004100 */
[----:B------:R-:W-:Y:S01]  /*11740*/  FFMA.FTZ R13, R30, R40, R13 ;  /* 0x000000281e0d7223 */ /* 0x000fe2000001000d */
[----:B------:R-:W-:Y:S02]  /*11750*/  HADD2.F32 R9, -RZ, R24.H1_H1 ;  /* 0x30000018ff097230 */ /* 0x000fe40000004100 */
[-C--:B------:R-:W-:Y:S01]  /*11760*/  FFMA.FTZ R12, R12, R42.reuse, R25 ;  /* 0x0000002a0c0c7223 */ /* 0x080fe20000010019 */
[----:B------:R-:W-:Y:S02]  /*11770*/  HADD2.F32 R27, -RZ, R27.H1_H1 ;  /* 0x3000001bff1b7230 */ /* 0x000fe40000004100 */
[----:B------:R-:W-:Y:S01]  /*11780*/  FFMA.FTZ R26, R26, R42, R11 ;  /* 0x0000002a1a1a7223 */ /* 0x000fe2000001000b */
[----:B------:R-:W-:-:S02]  /*11790*/  HADD2.F32 R29, -RZ, R29.H1_H1 ;  /* 0x3000001dff1d7230 */ /* 0x000fc40000004100 */
[----:B------:R-:W-:Y:S01]  /*117a0*/  FFMA.FTZ R42, R28, R42, R13 ;  /* 0x0000002a1c2a7223 */ /* 0x000fe2000001000d */
[----:B------:R-:W-:Y:S02]  /*117b0*/  HADD2.F32 R31, -RZ, R31.H1_H1 ;  /* 0x3000001fff1f7230 */ /* 0x000fe40000004100 */
[-C--:B------:R-:W-:Y:S01]  /*117c0*/  FFMA.FTZ R10, R9, R41.reuse, R10 ;  /* 0x00000029090a7223 */ /* 0x080fe2000001000a */
[----:B-1----:R-:W-:Y:S02]  /*117d0*/  HADD2.F32 R9, -RZ, R22.H0_H0 ;  /* 0x20000016ff097230 */ /* 0x002fe40000004100 */
[-C--:B------:R-:W-:Y:S01]  /*117e0*/  FFMA.FTZ R24, R27, R41.reuse, R12 ;  /* 0x000000291b187223 */ /* 0x080fe2000001000c */
[----:B------:R-:W-:Y:S02]  /*117f0*/  HADD2.F32 R13, -RZ, R34.H0_H0 ;  /* 0x20000022ff0d7230 */ /* 0x000fe40000004100 */
[----:B------:R-:W-:Y:S01]  /*11800*/  FFMA.FTZ R26, R29, R41, R26 ;  /* 0x000000291d1a7223 */ /* 0x000fe2000001001a */
[----:B------:R-:W-:-:S02]  /*11810*/  HADD2.F32 R11, -RZ, R32.H0_H0 ;  /* 0x20000020ff0b7230 */ /* 0x000fc40000004100 */
[----:B------:R-:W-:Y:S01]  /*11820*/  FFMA.FTZ R42, R31, R41, R42 ;  /* 0x000000291f2a7223 */ /* 0x000fe2000001002a */
[----:B------:R-:W-:Y:S02]  /*11830*/  HADD2.F32 R25, -RZ, R36.H0_H0 ;  /* 0x20000024ff197230 */ /* 0x000fe40000004100 */
[-C--:B------:R-:W-:Y:S01]  /*11840*/  FFMA.FTZ R13, R13, R9.reuse, R24 ;  /* 0x000000090d0d7223 */ /* 0x080fe20000010018 */
[----:B------:R-:W-:Y:S02]  /*11850*/  HADD2.F32 R27, -RZ, R38.H0_H0 ;  /* 0x20000026ff1b7230 */ /* 0x000fe40000004100 */
[-C--:B------:R-:W-:Y:S01]  /*11860*/  FFMA.FTZ R11, R11, R9.reuse, R10 ;  /* 0x000000090b0b7223 */ /* 0x080fe2000001000a */
[----:B------:R-:W-:Y:S02]  /*11870*/  HADD2.F32 R22, -RZ, R22.H1_H1 ;  /* 0x30000016ff167230 */ /* 0x000fe40000004100 */
[----:B------:R-:W-:Y:S01]  /*11880*/  FFMA.FTZ R25, R25, R9, R26 ;  /* 0x0000000919197223 */ /* 0x000fe2000001001a */
[----:B------:R-:W-:-:S02]  /*11890*/  HADD2.F32 R34, -RZ, R34.H1_H1 ;  /* 0x30000022ff227230 */ /* 0x000fc40000004100 */
[----:B------:R-:W-:Y:S01]  /*118a0*/  FFMA.FTZ R9, R27, R9, R42 ;  /* 0x000000091b097223 */ /* 0x000fe2000001002a */
[----:B------:R-:W-:Y:S02]  /*118b0*/  HADD2.F32 R32, -RZ, R32.H1_H1 ;  /* 0x30000020ff207230 */ /* 0x000fe40000004100 */
[----:B------:R-:W-:Y:S02]  /*118c0*/  HADD2.F32 R36, -RZ, R36.H1_H1 ;  /* 0x30000024ff247230 */ /* 0x000fe40000004100 */
[-C--:B------:R-:W-:Y:S01]  /*118d0*/  FFMA.FTZ R13, R34, R22.reuse, R13 ;  /* 0x00000016220d7223 */ /* 0x080fe2000001000d */
        /* <DEDUP_REMOVED lines=9> */
[----:B------:R-:W-:Y:S02]  /*11970*/  HADD2.F32 R24, -RZ, R37.H0_H0 ;  /* 0x20000025ff187230 */ /* 0x000fe40000004100 */
[----:B------:R-:W-:Y:S01]  /*11980*/  FFMA.FTZ R10, R10, R12, R11 ;  /* 0x0000000c0a0a7223 */ /* 0x000fe2000001000b */
[----:B------:R-:W-:Y:S02]  /*11990*/  HADD2.F32 R23, -RZ, R23.H1_H1 ;  /* 0x30000017ff177230 */ /* 0x000fe40000004100 */
[----:B------:R-:W-:-:S02]  /*119a0*/  HADD2.F32 R33, -RZ, R33.H1_H1 ;  /* 0x30000021ff217230 */ /* 0x000fc40000004100 */
[-C--:B------:R-:W-:Y:S01]  /*119b0*/  FFMA.FTZ R24, R24, R12.reuse, R25 ;  /* 0x0000000c18187223 */ /* 0x080fe20000010019 */
[----:B------:R-:W-:Y:S02]  /*119c0*/  HADD2.F32 R35, -RZ, R35.H1_H1 ;  /* 0x30000023ff237230 */ /* 0x000fe40000004100 */
[----:B------:R-:W-:Y:S01]  /*119d0*/  FFMA.FTZ R12, R26, R12, R9 ;  /* 0x0000000c1a0c7223 */ /* 0x000fe20000010009 */
[----:B------:R-:W-:Y:S02]  /*119e0*/  HADD2.F32 R37, -RZ, R37.H1_H1 ;  /* 0x30000025ff257230 */ /* 0x000fe40000004100 */
[-C--:B------:R-:W-:Y:S01]  /*119f0*/  FFMA.FTZ R10, R33, R23.reuse, R10 ;  /* 0x00000017210a7223 */ /* 0x080fe2000001000a */
[----:B------:R-:W-:Y:S02]  /*11a00*/  HADD2.F32 R39, -RZ, R39.H1_H1 ;  /* 0x30000027ff277230 */ /* 0x000fe40000004100 */
[----:B------:R-:W-:Y:S01]  /*11a10*/  FFMA.FTZ R22, R35, R23, R22 ;  /* 0x0000001723167223 */ /* 0x000fe20000010016 */
[----:B------:R-:W-:-:S02]  /*11a20*/  HADD2.F32 R9, -RZ, R86.H0_H0 ;  /* 0x20000056ff097230 */ /* 0x000fc40000004100 */
[-C--:B------:R-:W-:Y:S01]  /*11a30*/  FFMA.FTZ R24, R37, R23.reuse, R24 ;  /* 0x0000001725187223 */ /* 0x080fe20000010018 */
        /* <DEDUP_REMOVED lines=16> */
.L_x_65:
[----:B------:R-:W-:-:S05]  /*11b40*/  IMAD.WIDE R18, R87, 0x4, R18 ;  /* 0x0000000457127825 */ /* 0x000fca00078e0212 */
        /* <DEDUP_REMOVED lines=144> */
.L_x_68:
        /* <DEDUP_REMOVED lines=95> */
.L_x_70:
        /* <DEDUP_REMOVED lines=94> */
.L_x_71:
        /* <DEDUP_REMOVED lines=91> */
.L_x_69:
[----:B------:R-:W-:-:S05]  /*135d0*/  IMAD.WIDE R18, R87, 0x4, R18 ;  /* 0x0000000457127825 */ /* 0x000fca00078e0212 */
[----:B------:R-:W2:Y:S02]  /*135e0*/  LDG.E.128.CONSTANT R24, desc[UR8][R18.64] ;  /* 0x0000000812187981 */ /* 0x000ea4000c1e9d00 */
[C---:B--2---:R-:W-:Y:S02]  /*135f0*/  LOP3.LUT R9, R24.reuse, 0xf000f, RZ, 0xc0, !PT ;  /* 0x000f000f18097812 */ /* 0x044fe400078ec0ff */
[----:B------:R-:W-:Y:S02]  /*13600*/  LOP3.LUT R10, R24, 0xf000f0, RZ, 0xc0, !PT ;  /* 0x00f000f0180a7812 */ /* 0x000fe400078ec0ff */
[----:B------:R-:W-:Y:S02]  /*13610*/  SHF.R.U32.HI R12, RZ, 0x8, R24 ;  /* 0x00000008ff0c7819 */ /* 0x000fe40000011618 */
[C---:B------:R-:W-:Y:S02]  /*13620*/  LOP3.LUT R31, R26.reuse, 0xf000f, RZ, 0xc0, !PT ;  /* 0x000f000f1a1f7812 */ /* 0x040fe400078ec0ff */
[----:B------:R-:W-:-:S02]  /*13630*/  LOP3.LUT R24, R26, 0xf000f0, RZ, 0xc0, !PT ;  /* 0x00f000f01a187812 */ /* 0x000fc400078ec0ff */
[----:B------:R-:W-:Y:S02]  /*13640*/  SHF.R.U32.HI R33, RZ, 0x8, R26 ;  /* 0x00000008ff217819 */ /* 0x000fe4000001161a */
[C---:B------:R-:W-:Y:S02]  /*13650*/  LOP3.LUT R26, R27.reuse, 0xf000f0, RZ, 0xc0, !PT ;  /* 0x00f000f01b1a7812 */ /* 0x040fe400078ec0ff */
[----:B------:R-:W-:Y:S02]  /*13660*/  SHF.R.U32.HI R23, RZ, 0x8, R25 ;  /* 0x00000008ff177819 */ /* 0x000fe40000011619 */
[----:B------:R-:W-:Y:S02]  /*13670*/  SHF.R.U32.HI R36, RZ, 0x8, R27 ;  /* 0x00000008ff247819 */ /* 0x000fe4000001161b */
        /* <DEDUP_REMOVED lines=15> */
[-C--:B------:R-:W-:Y:S01]  /*13770*/  HFMA2 R26, R27, R16.reuse.H0_H0, -72, -72 ;  /* 0xd480d4801b1a7431 */ /* 0x080fe20000040010 */
        /* <DEDUP_REMOVED lines=13> */
[----:B------:R-:W-:Y:S01]  /*13850*/  HFMA2 R16, R39, R16.H0_H0, -72, -72 ;  /* 0xd480d48027107431 */ /* 0x000fe20000040010 */
        /* <DEDUP_REMOVED lines=9> */
[----:B------:R-:W-:-:S02]  /*138f0*/  HADD2 R35, R12, -1032, -1032 ;  /* 0xe408e4080c237430 */ /* 0x000fc40000000000 */
[----:B------:R-:W-:Y:S02]  /*13900*/  HADD2 R36, R23, -1032, -1032 ;  /* 0xe408e40817247430 */ /* 0x000fe40000000000 */
[----:B------:R-:W-:Y:S02]  /*13910*/  HADD2 R37, R37, -1032, -1032 ;  /* 0xe408e40825257430 */ /* 0x000fe40000000000 */
[----:B------:R-:W-:Y:S01]  /*13920*/  HADD2 R38, R38, -1032, -1032 ;  /* 0xe408e40826267430 */ /* 0x000fe20000000000 */
[----:B------:R-:W-:Y:S06]  /*13930*/  @!P3 BRA `(.L_x_72) ;  /* 0x000000040068b947 */ /* 0x000fec0003800000 */
[----:B------:R-:W0:Y:S01]  /*13940*/  LDS.64 R12, [UR4+0x30] ;  /* 0x00003004ff0c7984 */ /* 0x000e220008000a00 */
[----:B------:R-:W-:Y:S02]  /*13950*/  HADD2.F32 R41, -RZ, R31.H0_H0 ;  /* 0x2000001fff297230 */ /* 0x000fe40000004100 */
        /* <DEDUP_REMOVED lines=88> */
.L_x_72:
[----:B------:R-:W-:Y:S05]  /*13ee0*/  @!P2 BRA `(.L_x_73) ;  /* 0x00000010005ca947 */ /* 0x000fea0003800000 */
        /* <DEDUP_REMOVED lines=24> */
[----:B------:R-:W-:Y:S02]  /*14070*/  HADD2.F32 R45, -RZ, R34.H1_H1 ;  /* 0x30000022ff2d7230 */ /* 0x000fe40000004100 */
[----:B------:R-:W-:Y:S01]  /*14080*/  FFMA.FTZ R44, R11, R13, RZ ;  /* 0x0000000d0b2c7223 */ /* 0x000fe200000100ff */
[----:B------:R-:W-:-:S02]  /*14090*/  HADD2.F32 R13, -RZ, R32.H1_H1 ;  /* 0x30000020ff0d7230 */ /* 0x000fc40000004100 */
[----:B------:R-:W-:Y:S01]  /*140a0*/  FFMA.FTZ R9, R9, R41, R40 ;  /* 0x0000002909097223 */ /* 0x000fe20000010028 */
[----:B------:R-:W-:Y:S02]  /*140b0*/  HADD2.F32 R11, -RZ, R25.H0_H0 ;  /* 0x20000019ff0b7230 */ /* 0x000fe40000004100 */
[-C--:B------:R-:W-:Y:S01]  /*140c0*/  FFMA.FTZ R12, R45, R39.reuse, R12 ;  /* 0x000000272d0c7223 */ /* 0x080fe2000001000c */
[----:B------:R-:W-:Y:S02]  /*140d0*/  HADD2.F32 R43, -RZ, R26.H0_H0 ;  /* 0x2000001aff2b7230 */ /* 0x000fe40000004100 */
[----:B------:R-:W-:Y:S01]  /*140e0*/  FFMA.FTZ R44, R13, R39, R44 ;  /* 0x000000270d2c7223 */ /* 0x000fe2000001002c */
        /* <DEDUP_REMOVED lines=31> */
[--C-:B------:R-:W-:Y:S02]  /*142e0*/  HADD2.F32 R40, -RZ, R30.reuse.H0_H0 ;  /* 0x2000001eff287230 */ /* 0x100fe40000004100 */
        /* <DEDUP_REMOVED lines=8> */
[--C-:B------:R-:W-:Y:S02]  /*14370*/  HADD2.F32 R42, -RZ, R16.reuse.H0_H0 ;  /* 0x20000010ff2a7230 */ /* 0x100fe40000004100 */
[-C--:B------:R-:W-:Y:S01]  /*14380*/  FFMA.FTZ R10, R9, R23.reuse, R10 ;  /* 0x00000017090a7223 */ /* 0x080fe2000001000a */
[----:B------:R-:W-:Y:S02]  /*14390*/  HADD2.F32 R39, -RZ, R16.H1_H1 ;  /* 0x30000010ff277230 */ /* 0x000fe40000004100 */
        /* <DEDUP_REMOVED lines=19> */
.L_x_74:
        /* <DEDUP_REMOVED lines=94> */
.L_x_75:
[----:B------:R-:W-:Y:S05]  /*14ab0*/  @P1 BRA `(.L_x_73) ;  /* 0x0000000400681947 */ /* 0x000fea0003800000 */
[----:B------:R-:W0:Y:S01]  /*14ac0*/  LDS.64 R10, [UR4+0x1b0] ;  /* 0x0001b004ff0a7984 */ /* 0x000e220008000a00 */
[--C-:B------:R-:W-:Y:S02]  /*14ad0*/  HADD2.F32 R9, -RZ, R33.reuse.H0_H0 ;  /* 0x20000021ff097230 */ /* 0x100fe40000004100 */
[----:B------:R-:W-:Y:S01]  /*14ae0*/  HADD2.F32 R12, -RZ, R34.H0_H0 ;  /* 0x20000022ff0c7230 */ /* 0x000fe20000004100 */
[----:B------:R-:W1:Y:S01]  /*14af0*/  LDS.64 R22, [UR4+0x1b8] ;  /* 0x0001b804ff167984 */ /* 0x000e620008000a00 */
[----:B------:R-:W-:Y:S02]  /*14b00*/  HADD2.F32 R33, -RZ, R33.H1_H1 ;  /* 0x30000021ff217230 */ /* 0x000fe40000004100 */
[--C-:B0-----:R-:W-:Y:S02]  /*14b10*/  HADD2.F32 R13, -RZ, R10.reuse.H0_H0 ;  /* 0x2000000aff0d7230 */ /* 0x101fe40000004100 */
[----:B------:R-:W-:Y:S02]  /*14b20*/  HADD2.F32 R39, -RZ, R10.H1_H1 ;  /* 0x3000000aff277230 */ /* 0x000fe40000004100 */
[----:B------:R-:W-:-:S02]  /*14b30*/  HADD2.F32 R41, -RZ, R11.H0_H0 ;  /* 0x2000000bff297230 */ /* 0x000fc40000004100 */
[-C--:B------:R-:W-:Y:S01]  /*14b40*/  FFMA.FTZ R40, R9, R13.reuse, RZ ;  /* 0x0000000d09287223 */ /* 0x080fe200000100ff */
[----:B------:R-:W-:Y:S02]  /*14b50*/  HADD2.F32 R42, -RZ, R11.H1_H1 ;  /* 0x3000000bff2a7230 */ /* 0x000fe40000004100 */
[----:B------:R-:W-:Y:S01]  /*14b60*/  FFMA.FTZ R12, R12, R13, RZ ;  /* 0x0000000d0c0c7223 */ /* 0x000fe200000100ff */
[--C-:B------:R-:W-:Y:S02]  /*14b70*/  HADD2.F32 R10, -RZ, R31.reuse.H0_H0 ;  /* 0x2000001fff0a7230 */ /* 0x100fe40000004100 */
[----:B------:R-:W-:Y:S01]  /*14b80*/  FFMA.FTZ R40, R33, R39, R40 ;  /* 0x0000002721287223 */ /* 0x000fe20000010028 */
[----:B------:R-:W-:Y:S02]  /*14b90*/  HADD2.F32 R11, -RZ, R32.H0_H0 ;  /* 0x20000020ff0b7230 */ /* 0x000fe40000004100 */
[----:B------:R-:W-:Y:S02]  /*14ba0*/  HADD2.F32 R31, -RZ, R31.H1_H1 ;  /* 0x3000001fff1f7230 */ /* 0x000fe40000004100 */
[----:B------:R-:W-:Y:S01]  /*14bb0*/  FFMA.FTZ R10, R10, R13, RZ ;  /* 0x0000000d0a0a7223 */ /* 0x000fe200000100ff */
[----:B------:R-:W-:-:S02]  /*14bc0*/  HADD2.F32 R33, -RZ, R34.H1_H1 ;  /* 0x30000022ff217230 */ /* 0x000fc40000004100 */
[----:B------:R-:W-:Y:S01]  /*14bd0*/  FFMA.FTZ R44, R11, R13, RZ ;  /* 0x0000000d0b2c7223 */ /* 0x000fe200000100ff */
[----:B------:R-:W-:Y:S02]  /*14be0*/  HADD2.F32 R13, -RZ, R32.H1_H1 ;  /* 0x30000020ff0d7230 */ /* 0x000fe40000004100 */
[-C--:B------:R-:W-:Y:S01]  /*14bf0*/  FFMA.FTZ R10, R31, R39.reuse, R10 ;  /* 0x000000271f0a7223 */ /* 0x080fe2000001000a */
[----:B------:R-:W-:Y:S02]  /*14c00*/  HADD2.F32 R31, -RZ, R26.H0_H0 ;  /* 0x2000001aff1f7230 */ /* 0x000fe40000004100 */
[-C--:B------:R-:W-:Y:S01]  /*14c10*/  FFMA.FTZ R12, R33, R39.reuse, R12 ;  /* 0x00000027210c7223 */ /* 0x080fe2000001000c */
[----:B------:R-:W-:Y:S02]  /*14c20*/  HADD2.F32 R11, -RZ, R25.H0_H0 ;  /* 0x20000019ff0b7230 */ /* 0x000fe40000004100 */
[----:B------:R-:W-:Y:S01]  /*14c30*/  FFMA.FTZ R44, R13, R39, R44 ;  /* 0x000000270d2c7223 */ /* 0x000fe2000001002c */
[----:B------:R-:W-:-:S02]  /*14c40*/  HADD2.F32 R9, -RZ, R24.H0_H0 ;  /* 0x20000018ff097230 */ /* 0x000fc40000004100 */
[----:B------:R-:W-:Y:S02]  /*14c50*/  HADD2.F32 R24, -RZ, R24.H1_H1 ;  /* 0x30000018ff187230 */ /* 0x000fe40000004100 */
        /* <DEDUP_REMOVED lines=9> */
[-C--:B------:R-:W-:Y:S01]  /*14cf0*/  FFMA.FTZ R11, R10, R42.reuse, R11 ;  /* 0x0000002a0a0b7223 */ /* 0x080fe2000001000b */
[----:B-1----:R-:W-:Y:S02]  /*14d00*/  HADD2.F32 R10, -RZ, R22.H0_H0 ;  /* 0x20000016ff0a7230 */ /* 0x002fe40000004100 */
[-C--:B------:R-:W-:Y:S01]  /*14d10*/  FFMA.FTZ R41, R32, R42.reuse, R41 ;  /* 0x0000002a20297223 */ /* 0x080fe20000010029 */
[----:B------:R-:W-:Y:S02]  /*14d20*/  HADD2.F32 R24, -RZ, R35.H0_H0 ;  /* 0x20000023ff187230 */ /* 0x000fe40000004100 */
[----:B------:R-:W-:Y:S01]  /*14d30*/  FFMA.FTZ R13, R26, R42, R13 ;  /* 0x0000002a1a0d7223 */ /* 0x000fe2000001000d */
[----:B------:R-:W-:Y:S02]  /*14d40*/  HADD2.F32 R32, -RZ, R36.H0_H0 ;  /* 0x20000024ff207230 */ /* 0x000fe40000004100 */
[----:B------:R-:W-:-:S02]  /*14d50*/  HADD2.F32 R22, -RZ, R22.H1_H1 ;  /* 0x30000016ff167230 */ /* 0x000fc40000004100 */
[-C--:B------:R-:W-:Y:S01]  /*14d60*/  FFMA.FTZ R9, R24, R10.reuse, R9 ;  /* 0x0000000a18097223 */ /* 0x080fe20000010009 */
[----:B------:R-:W-:Y:S02]  /*14d70*/  HADD2.F32 R26, -RZ, R35.H1_H1 ;  /* 0x30000023ff1a7230 */ /* 0x000fe40000004100 */
[----:B------:R-:W-:Y:S01]  /*14d80*/  FFMA.FTZ R11, R32, R10, R11 ;  /* 0x0000000a200b7223 */ /* 0x000fe2000001000b */
[--C-:B------:R-:W-:Y:S02]  /*14d90*/  HADD2.F32 R34, -RZ, R37.reuse.H0_H0 ;  /* 0x20000025ff227230 */ /* 0x100fe40000004100 */
        /* <DEDUP_REMOVED lines=15> */
[----:B------:R-:W-:Y:S02]  /*14e90*/  HADD2.F32 R24, -RZ, R30.H0_H0 ;  /* 0x2000001eff187230 */ /* 0x000fe40000004100 */
[-C--:B------:R-:W-:Y:S01]  /*14ea0*/  FFMA.FTZ R10, R10, R12.reuse, R9 ;  /* 0x0000000c0a0a7223 */ /* 0x080fe20000010009 */
[----:B------:R-:W-:Y:S02]  /*14eb0*/  HADD2.F32 R9, -RZ, R28.H1_H1 ;  /* 0x3000001cff097230 */ /* 0x000fe40000004100 */
[----:B------:R-:W-:Y:S02]  /*14ec0*/  HADD2.F32 R11, -RZ, R30.H1_H1 ;  /* 0x3000001eff0b7230 */ /* 0x000fe40000004100 */
[----:B------:R-:W-:Y:S01]  /*14ed0*/  FFMA.FTZ R24, R24, R12, R13 ;  /* 0x0000000c18187223 */ /* 0x000fe2000001000d */
[----:B------:R-:W-:-:S02]  /*14ee0*/  HADD2.F32 R26, -RZ, R16.H0_H0 ;  /* 0x20000010ff1a7230 */ /* 0x000fc40000004100 */
[-C--:B------:R-:W-:Y:S01]  /*14ef0*/  FFMA.FTZ R10, R9, R23.reuse, R10 ;  /* 0x00000017090a7223 */ /* 0x080fe2000001000a */
[----:B------:R-:W-:Y:S02]  /*14f00*/  HADD2.F32 R29, -RZ, R29.H1_H1 ;  /* 0x3000001dff1d7230 */ /* 0x000fe40000004100 */
[-C--:B------:R-:W-:Y:S01]  /*14f10*/  FFMA.FTZ R24, R11, R23.reuse, R24 ;  /* 0x000000170b187223 */ /* 0x080fe20000010018 */
[----:B------:R-:W-:Y:S02]  /*14f20*/  HADD2.F32 R25, -RZ, R16.H1_H1 ;  /* 0x30000010ff197230 */ /* 0x000fe40000004100 */
[----:B------:R-:W-:Y:S01]  /*14f30*/  FFMA.FTZ R12, R26, R12, R41 ;  /* 0x0000000c1a0c7223 */ /* 0x000fe20000010029 */
        /* <DEDUP_REMOVED lines=18> */
.L_x_73:
        /* <DEDUP_REMOVED lines=8> */
.L_x_59:
        /* <DEDUP_REMOVED lines=9> */
.L_x_82:
[----:B------:R-:W0:Y:S01]  /*15170*/  LDC R87, c[0x0][0x3ac] ;  /* 0x0000eb00ff577b82 */ /* 0x000e220000000800 */
[----:B------:R-:W-:Y:S01]  /*15180*/  ISETP.NE.AND P3, PT, R92, R89, PT ;  /* 0x000000595c00720c */ /* 0x000fe20003f65270 */
[----:B------:R-:W2:-:S12]  /*15190*/  LDG.E.128.CONSTANT R12, desc[UR8][R104.64] ;  /* 0x00000008680c7981 */ /* 0x000e98000c1e9d00 */
[----:B------:R-:W-:Y:S01]  /*151a0*/  @!P3 LEA R26, R88, R1, 0x3 ;  /* 0x00000001581ab211 */ /* 0x000fe200078e18ff */
[----:B------:R-:W3:Y:S05]  /*151b0*/  @!P3 LDG.E.U16.CONSTANT R9, desc[UR8][R96.64] ;  /* 0x000000086009b981 */ /* 0x000eea000c1e9500 */
[----:B------:R-:W4:Y:S01]  /*151c0*/  @!P3 LDL.64 R26, [R26+0x8] ;  /* 0x000008001a1ab983 */ /* 0x000f220000100a00 */
[----:B0-----:R-:W-:-:S05]  /*151d0*/  IMAD.WIDE R10, R87, 0x4, R104 ;  /* 0x00000004570a7825 */ /* 0x001fca00078e0268 */
[----:B------:R0:W5:Y:S01]  /*151e0*/  LDG.E.128.CONSTANT R20, desc[UR8][R10.64] ;  /* 0x000000080a147981 */ /* 0x000162000c1e9d00 */
[----:B------:R-:W-:-:S05]  /*151f0*/  IMAD.WIDE R100, R87, 0x4, R10 ;  /* 0x0000000457647825 */ /* 0x000fca00078e020a */
[----:B------:R-:W5:Y:S01]  /*15200*/  LDG.E.128.CONSTANT R16, desc[UR8][R100.64] ;  /* 0x0000000864107981 */ /* 0x000f62000c1e9d00 */
[----:B------:R-:W-:Y:S01]  /*15210*/  MOV R24, 0x3000 ;  /* 0x0000300000187802 */ /* 0x000fe20000000f00 */
[----:B------:R-:W-:Y:S01]  /*15220*/  HFMA2 R40, -RZ, RZ, 0, 0.015625 ;  /* 0x00002400ff287431 */ /* 0x000fe200000001ff */
[----:B------:R-:W-:Y:S02]  /*15230*/  ISETP.NE.AND P4, PT, R93, RZ, PT ;  /* 0x000000ff5d00720c */ /* 0x000fe40003f85270 */
[----:B------:R-:W-:Y:S02]  /*15240*/  ISETP.NE.AND P2, PT, R95, 0x1, PT ;  /* 0x000000015f00780c */ /* 0x000fe40003f45270 */
[----:B------:R-:W-:Y:S02]  /*15250*/  @!P3 IADD3 R98, PT, PT, R88, 0x1, RZ ;  /* 0x000000015862b810 */ /* 0x000fe40007ffe0ff */
[----:B--2---:R-:W-:Y:S02]  /*15260*/  LOP3.LUT R52, R12, 0x70007, RZ, 0xc0, !PT ;  /* 0x000700070c347812 */ /* 0x004fe400078ec0ff */
[----:B------:R-:W-:-:S02]  /*15270*/  SHF.R.U32.HI R48, RZ, 0x6, R12 ;  /* 0x00000006ff307819 */ /* 0x000fc4000001160c */
[----:B------:R-:W-:Y:S02]  /*15280*/  SHF.R.U32.HI R25, RZ, 0xf, R13 ;  /* 0x0000000fff197819 */ /* 0x000fe4000001160d */
[C---:B------:R-:W-:Y:S02]  /*15290*/  LOP3.LUT R53, R13.reuse, 0x70007, RZ, 0xc0, !PT ;  /* 0x000700070d357812 */ /* 0x040fe400078ec0ff */
[----:B0-----:R-:W-:Y:S02]  /*152a0*/  LOP3.LUT R10, R13, 0x380038, RZ, 0xc0, !PT ;  /* 0x003800380d0a7812 */ /* 0x001fe400078ec0ff */
[----:B---3--:R-:W-:Y:S02]  /*152b0*/  @!P3 IADD3 R89, PT, PT, R9, R92, RZ ;  /* 0x0000005c0959b210 */ /* 0x008fe40007ffe0ff */
[----:B------:R-:W-:Y:S02]  /*152c0*/  LOP3.LUT R9, R12, 0x380038, RZ, 0xc0, !PT ;  /* 0x003800380c097812 */ /* 0x000fe400078ec0ff */
[----:B------:R-:W-:-:S02]  /*152d0*/  SHF.R.U32.HI R12, RZ, 0xf, R12 ;  /* 0x0000000fff0c7819 */ /* 0x000fc4000001160c */
[----:B----4-:R-:W-:Y:S02]  /*152e0*/  @!P3 PRMT R86, R26, 0x7610, R86 ;  /* 0x000076101a56b816 */ /* 0x010fe40000000056 */
[----:B------:R-:W-:Y:S02]  /*152f0*/  @!P3 PRMT R85, R27, 0x7610, R85 ;  /* 0x000076101b55b816 */ /* 0x000fe40000000055 */
[----:B------:R-:W-:Y:S02]  /*15300*/  @!P3 PRMT R86, R86, 0x7610, R26 ;  /* 0x000076105656b816 */ /* 0x000fe4000000001a */
[----:B------:R-:W-:Y:S02]  /*15310*/  @!P3 PRMT R85, R85, 0x7610, R27 ;  /* 0x000076105555b816 */ /* 0x000fe4000000001b */
[----:B------:R-:W-:Y:S02]  /*15320*/  SHF.R.U32.HI R50, RZ, 0x6, R13 ;  /* 0x00000006ff327819 */ /* 0x000fe4000001160d */
[----:B------:R-:W-:-:S02]  /*15330*/  LOP3.LUT R54, R14, 0x70007, RZ, 0xc0, !PT ;  /* 0x000700070e367812 */ /* 0x000fc400078ec0ff */
[----:B------:R-:W-:Y:S02]  /*15340*/  LOP3.LUT R26, R14, 0x380038, RZ, 0xc0, !PT ;  /* 0x003800380e1a7812 */ /* 0x000fe400078ec0ff */
[--C-:B------:R-:W-:Y:S02]  /*15350*/  SHF.R.U32.HI R51, RZ, 0x6, R14.reuse ;  /* 0x00000006ff337819 */ /* 0x100fe4000001160e */
[----:B------:R-:W-:Y:S02]  /*15360*/  SHF.R.U32.HI R27, RZ, 0xf, R14 ;  /* 0x0000000fff1b7819 */ /* 0x000fe4000001160e */
[C---:B------:R-:W-:Y:S02]  /*15370*/  LOP3.LUT R66, R15.reuse, 0x70007, RZ, 0xc0, !PT ;  /* 0x000700070f427812 */ /* 0x040fe400078ec0ff */
[----:B------:R-:W-:Y:S02]  /*15380*/  LOP3.LUT R56, R15, 0x380038, RZ, 0xc0, !PT ;  /* 0x003800380f387812 */ /* 0x000fe400078ec0ff */
[----:B------:R-:W-:-:S02]  /*15390*/  SHF.R.U32.HI R55, RZ, 0x6, R15 ;  /* 0x00000006ff377819 */ /* 0x000fc4000001160f */
[----:B-----5:R-:W-:Y:S02]  /*153a0*/  SHF.R.U32.HI R13, RZ, 0xe, R20 ;  /* 0x0000000eff0d7819 */ /* 0x020fe40000011614 */
[----:B------:R-:W-:Y:S02]  /*153b0*/  LOP3.LUT R12, R12, 0x10001, RZ, 0xc0, !PT ;  /* 0x000100010c0c7812 */ /* 0x000fe400078ec0ff */
[----:B------:R-:W-:Y:S02]  /*153c0*/  SHF.R.U32.HI R15, RZ, 0xf, R15 ;  /* 0x0000000fff0f7819 */ /* 0x000fe4000001160f */
[----:B------:R-:W-:Y:S02]  /*153d0*/  SHF.R.U32.HI R14, RZ, 0xe, R21 ;  /* 0x0000000eff0e7819 */ /* 0x000fe40000011615 */
[----:B------:R-:W-:Y:S02]  /*153e0*/  LOP3.LUT R25, R25, 0x10001, RZ, 0xc0, !PT ;  /* 0x0001000119197812 */ /* 0x000fe400078ec0ff */
[----:B------:R-:W-:-:S02]  /*153f0*/  LOP3.LUT R13, R12, 0x20002, R13, 0xf8, !PT ;  /* 0x000200020c0d7812 */ /* 0x000fc400078ef80d */
[----:B------:R-:W-:Y:S02]  /*15400*/  SHF.R.U32.HI R30, RZ, 0xd, R16 ;  /* 0x0000000dff1e7819 */ /* 0x000fe40000011610 */
[----:B------:R-:W-:Y:S02]  /*15410*/  SHF.R.U32.HI R28, RZ, 0xe, R23 ;  /* 0x0000000eff1c7819 */ /* 0x000fe40000011617 */
[----:B------:R-:W-:Y:S02]  /*15420*/  LOP3.LUT R15, R15, 0x10001, RZ, 0xc0, !PT ;  /* 0x000100010f0f7812 */ /* 0x000fe400078ec0ff */
[----:B------:R-:W-:Y:S02]  /*15430*/  LOP3.LUT R14, R25, 0x20002, R14, 0xf8, !PT ;  /* 0x00020002190e7812 */ /* 0x000fe400078ef80e */
[----:B------:R-:W-:Y:S02]  /*15440*/  SHF.R.U32.HI R31, RZ, 0xd, R17 ;  /* 0x0000000dff1f7819 */ /* 0x000fe40000011611 */
[----:B------:R-:W-:-:S02]  /*15450*/  LOP3.LUT R30, R13, 0x40004, R30, 0xf8, !PT ;  /* 0x000400040d1e7812 */ /* 0x000fc400078ef81e */
[----:B------:R-:W-:Y:S02]  /*15460*/  LOP3.LUT R15, R15, 0x20002, R28, 0xf8, !PT ;  /* 0x000200020f0f7812 */ /* 0x000fe400078ef81c */
[----:B------:R-:W-:Y:S02]  /*15470*/  SHF.R.U32.HI R34, RZ, 0xd, R19 ;  /* 0x0000000dff227819 */ /* 0x000fe40000011613 */
[----:B------:R-:W-:Y:S02]  /*15480*/  LOP3.LUT R31, R14, 0x40004, R31, 0xf8, !PT ;  /* 0x000400040e1f7812 */ /* 0x000fe400078ef81f */
[----:B------:R-:W-:Y:S02]  /*15490*/  LOP3.LUT R13, R10, 0x64006400, RZ, 0xfc, !PT ;  /* 0x640064000a0d7812 */ /* 0x000fe400078efcff */
[----:B------:R-:W-:Y:S02]  /*154a0*/  LOP3.LUT R14, R50, 0x380038, RZ, 0xc0, !PT ;  /* 0x00380038320e7812 */ /* 0x000fe400078ec0ff */
[----:B------:R-:W-:-:S02]  /*154b0*/  SHF.R.U32.HI R38, RZ, 0x6, R22 ;  /* 0x00000006ff267819 */ /* 0x000fc40000011616 */
[----:B------:R-:W-:Y:S02]  /*154c0*/  LOP3.LUT R10, R48, 0x380038, RZ, 0xc0, !PT ;  /* 0x00380038300a7812 */ /* 0x000fe400078ec0ff */
[C---:B------:R-:W-:Y:S02]  /*154d0*/  LOP3.LUT R36, R20.reuse, 0x70007, RZ, 0xc0, !PT ;  /* 0x0007000714247812 */ /* 0x040fe400078ec0ff */
[----:B------:R-:W-:Y:S02]  /*154e0*/  LOP3.LUT R11, R20, 0x380038, RZ, 0xc0, !PT ;  /* 0x00380038140b7812 */ /* 0x000fe400078ec0ff */
[----:B------:R-:W-:Y:S02]  /*154f0*/  SHF.R.U32.HI R29, RZ, 0x6, R20 ;  /* 0x00000006ff1d7819 */ /* 0x000fe40000011614 */
[----:B------:R-:W-:Y:S02]  /*15500*/  SHF.R.U32.HI R35, RZ, 0x6, R21 ;  /* 0x00000006ff237819 */ /* 0x000fe40000011615 */
[----:B------:R-:W-:Y:S01]  /*15510*/  SHF.R.U32.HI R43, RZ, 0x6, R23 ;  /* 0x00000006ff2b7819 */ /* 0x000fe20000011617 */
[----:B------:R-:W-:Y:S01]  /*15520*/  HFMA2 R78, R13, R24.H0_H0, -132, -132 ;  /* 0xd820d8200d4e7431 */ /* 0x000fe20000040018 */
[----:B------:R-:W-:-:S02]  /*15530*/  LOP3.LUT R37, R21, 0x70007, RZ, 0xc0, !PT ;  /* 0x0007000715257812 */ /* 0x000fc400078ec0ff */
[----:B------:R-:W-:Y:S02]  /*15540*/  LOP3.LUT R20, R21, 0x380038, RZ, 0xc0, !PT ;  /* 0x0038003815147812 */ /* 0x000fe400078ec0ff */
[C---:B------:R-:W-:Y:S02]  /*15550*/  LOP3.LUT R33, R16.reuse, 0x70007, RZ, 0xc0, !PT ;  /* 0x0007000710217812 */ /* 0x040fe400078ec0ff */
[----:B------:R-:W-:Y:S02]  /*15560*/  LOP3.LUT R12, R16, 0x380038, RZ, 0xc0, !PT ;  /* 0x00380038100c7812 */ /* 0x000fe400078ec0ff */
[----:B------:R-:W-:Y:S02]  /*15570*/  SHF.R.U32.HI R28, RZ, 0x6, R16 ;  /* 0x00000006ff1c7819 */ /* 0x000fe40000011610 */
[C---:B------:R-:W-:Y:S02]  /*15580*/  LOP3.LUT R47, R19.reuse, 0x70007, RZ, 0xc0, !PT ;  /* 0x00070007132f7812 */ /* 0x040fe400078ec0ff */
[----:B------:R-:W-:-:S02]  /*15590*/  LOP3.LUT R60, R19, 0x380038, RZ, 0xc0, !PT ;  /* 0x00380038133c7812 */ /* 0x000fc400078ec0ff */
[----:B------:R-:W-:Y:S02]  /*155a0*/  SHF.R.U32.HI R49, RZ, 0x6, R19 ;  /* 0x00000006ff317819 */ /* 0x000fe40000011613 */
[----:B------:R-:W-:Y:S02]  /*155b0*/  LOP3.LUT R34, R15, 0x40004, R34, 0xf8, !PT ;  /* 0x000400040f227812 */ /* 0x000fe400078ef822 */
[C---:B------:R-:W-:Y:S02]  /*155c0*/  LOP3.LUT R42, R22.reuse, 0x70007, RZ, 0xc0, !PT ;  /* 0x00070007162a7812 */ /* 0x040fe400078ec0ff */
[----:B------:R-:W-:Y:S02]  /*155d0*/  LOP3.LUT R21, R22, 0x380038, RZ, 0xc0, !PT ;  /* 0x0038003816157812 */ /* 0x000fe400078ec0ff */
[C---:B------:R-:W-:Y:S02]  /*155e0*/  LOP3.LUT R41, R17.reuse, 0x70007, RZ, 0xc0, !PT ;  /* 0x0007000711297812 */ /* 0x040fe400078ec0ff */
[----:B------:R-:W-:-:S02]  /*155f0*/  LOP3.LUT R16, R17, 0x380038, RZ, 0xc0, !PT ;  /* 0x0038003811107812 */ /* 0x000fc400078ec0ff */
[----:B------:R-:W-:Y:S02]  /*15600*/  SHF.R.U32.HI R39, RZ, 0x6, R17 ;  /* 0x00000006ff277819 */ /* 0x000fe40000011611 */
[----:B------:R-:W-:Y:S02]  /*15610*/  LOP3.LUT R19, R56, 0x64006400, RZ, 0xfc, !PT ;  /* 0x6400640038137812 */ /* 0x000fe400078efcff */
[----:B------:R-:W-:Y:S02]  /*15620*/  LOP3.LUT R15, R14, 0x64006400, RZ, 0xfc, !PT ;  /* 0x640064000e0f7812 */ /* 0x000fe400078efcff */
        /* <DEDUP_REMOVED lines=8> */
[----:B------:R-:W-:Y:S01]  /*156b0*/  SHF.R.U32.HI R45, RZ, 0x6, R18 ;  /* 0x00000006ff2d7819 */ /* 0x000fe20000011612 */
[-C--:B------:R-:W-:Y:S01]  /*156c0*/  HFMA2 R76, R19, R24.reuse.H0_H0, -132, -132 ;  /* 0xd820d820134c7431 */ /* 0x080fe20000040018 */
[C---:B------:R-:W-:Y:S01]  /*156d0*/  LOP3.LUT R46, R23.reuse, 0x70007, RZ, 0xc0, !PT ;  /* 0x00070007172e7812 */ /* 0x040fe200078ec0ff */
[-C--:B------:R-:W-:Y:S01]  /*156e0*/  HFMA2 R74, R15, R24.reuse.H0_H0, -132, -132 ;  /* 0xd820d8200f4a7431 */ /* 0x080fe20000040018 */
[----:B------:R-:W-:Y:S01]  /*156f0*/  LOP3.LUT R58, R23, 0x380038, RZ, 0xc0, !PT ;  /* 0x00380038173a7812 */ /* 0x000fe200078ec0ff */
[----:B------:R-:W-:Y:S01]  /*15700*/  HFMA2 R83, R9, R24.H0_H0, -132, -132 ;  /* 0xd820d82009537431 */ /* 0x000fe20000040018 */
[----:B------:R-:W-:-:S02]  /*15710*/  LOP3.LUT R27, R27, 0x20002, R22, 0xf8, !PT ;  /* 0x000200021b1b7812 */ /* 0x000fc400078ef816 */
[----:B------:R-:W-:Y:S02]  /*15720*/  LOP3.LUT R17, R17, 0x64006400, RZ, 0xfc, !PT ;  /* 0x6400640011117812 */ /* 0x000fe400078efcff */
[----:B------:R-:W-:Y:S02]  /*15730*/  LOP3.LUT R21, R21, 0x64006400, RZ, 0xfc, !PT ;  /* 0x6400640015157812 */ /* 0x000fe400078efcff */
[----:B------:R-:W-:Y:S02]  /*15740*/  LOP3.LUT R23, R13, 0x64006400, RZ, 0xfc, !PT ;  /* 0x640064000d177812 */ /* 0x000fe400078efcff */
[C---:B------:R-:W-:Y:S02]  /*15750*/  LOP3.LUT R44, R18.reuse, 0x70007, RZ, 0xc0, !PT ;  /* 0x00070007122c7812 */ /* 0x040fe400078ec0ff */
[----:B------:R-:W-:Y:S02]  /*15760*/  LOP3.LUT R22, R18, 0x380038, RZ, 0xc0, !PT ;  /* 0x0038003812167812 */ /* 0x000fe400078ec0ff */
[----:B------:R-:W-:-:S02]  /*15770*/  SHF.R.U32.HI R32, RZ, 0xd, R18 ;  /* 0x0000000dff207819 */ /* 0x000fc40000011612 */
        /* <DEDUP_REMOVED lines=10> */
[-C--:B------:R-:W-:Y:S01]  /*15820*/  HFMA2 R56, R17, R24.reuse.H0_H0, -132, -132 ;  /* 0xd820d82011387431 */ /* 0x080fe20000040018 */
[----:B------:R-:W-:Y:S01]  /*15830*/  LOP3.LUT R65, R60, 0x64006400, RZ, 0xfc, !PT ;  /* 0x640064003c417812 */ /* 0x000fe200078efcff */
[----:B------:R-:W-:Y:S01]  /*15840*/  HFMA2 R60, R21, R24.H0_H0, -132, -132 ;  /* 0xd820d820153c7431 */ /* 0x000fe20000040018 */
[----:B------:R-:W-:-:S02]  /*15850*/  LOP3.LUT R32, R27, 0x40004, R32, 0xf8, !PT ;  /* 0x000400041b207812 */ /* 0x000fc400078ef820 */
        /* <DEDUP_REMOVED lines=11> */
[-C--:B------:R-:W-:Y:S02]  /*15910*/  HFMA2 R58, R11, R24.reuse.H0_H0, -132, -132 ;  /* 0xd820d8200b3a7431 */ /* 0x080fe40000040018 */
        /* <DEDUP_REMOVED lines=16> */
[----:B------:R-:W-:Y:S01]  /*15a20*/  HFMA2 R20, R67, R24.H0_H0, -132, -132 ;  /* 0xd820d82043147431 */ /* 0x000fe20000040018 */
        /* <DEDUP_REMOVED lines=16> */
[----:B------:R-:W-:Y:S01]  /*15b30*/  LOP3.LUT R48, R48, 0x70007, RZ, 0xc0, !PT ;  /* 0x0007000730307812 */ /* 0x000fe200078ec0ff */
[-C--:B------:R-:W-:Y:S01]  /*15b40*/  HFMA2 R62, R21, R40.reuse.H0_H0, -20, -20 ;  /* 0xcd00cd00153e7431 */ /* 0x080fe20000040028 */
[----:B------:R-:W-:Y:S01]  /*15b50*/  LOP3.LUT R55, R55, 0x70007, RZ, 0xc0, !PT ;  /* 0x0007000737377812 */ /* 0x000fe200078ec0ff */
[-C--:B------:R-:W-:Y:S01]  /*15b60*/  HFMA2 R26, R27, R40.reuse.H0_H0, -20, -20 ;  /* 0xcd00cd001b1a7431 */ /* 0x080fe20000040028 */
[----:B------:R-:W-:Y:S01]  /*15b70*/  LOP3.LUT R25, R23, 0x64006400, RZ, 0xfc, !PT ;  /* 0x6400640017197812 */ /* 0x000fe200078efcff */
[----:B------:R-:W-:Y:S01]  /*15b80*/  HFMA2 R27, R69, R40.H0_H0, -20, -20 ;  /* 0xcd00cd00451b7431 */ /* 0x000fe20000040028 */
        /* <DEDUP_REMOVED lines=9> */
[----:B------:R-:W-:Y:S01]  /*15c20*/  HFMA2 R64, R25, R40.H0_H0, -20, -20 ;  /* 0xcd00cd0019407431 */ /* 0x000fe20000040028 */
        /* <DEDUP_REMOVED lines=12> */
[----:B------:R-:W-:Y:S01]  /*15cf0*/  LOP3.LUT R42, R42, 0x64006400, RZ, 0xfc, !PT ;  /* 0x640064002a2a7812 */ /* 0x000fe200078efcff */
[----:B------:R-:W-:Y:S01]  /*15d00*/  HADD2 R72, R54, -1028, -1028 ;  /* 0xe404e40436487430 */ /* 0x000fe20000000000 */
[----:B------:R-:W-:Y:S01]  /*15d10*/  LOP3.LUT R73, R68, 0x64006400, RZ, 0xfc, !PT ;  /* 0x6400640044497812 */ /* 0x000fe200078efcff */
[----:B------:R-:W-:Y:S01]  /*15d20*/  HADD2 R81, R55, -1028, -1028 ;  /* 0xe404e40437517430 */ /* 0x000fe20000000000 */
[----:B------:R-:W-:Y:S02]  /*15d30*/  LOP3.LUT R43, R38, 0x64006400, RZ, 0xfc, !PT ;  /* 0x64006400262b7812 */ /* 0x000fe400078efcff */
[----:B------:R-:W-:Y:S02]  /*15d40*/  LOP3.LUT R52, R52, 0x64006400, RZ, 0xfc, !PT ;  /* 0x6400640034347812 */ /* 0x000fe400078efcff */
[----:B------:R-:W-:Y:S02]  /*15d50*/  LOP3.LUT R53, R53, 0x64006400, RZ, 0xfc, !PT ;  /* 0x6400640035357812 */ /* 0x000fe400078efcff */
[----:B------:R-:W-:-:S02]  /*15d60*/  LOP3.LUT R66, R66, 0x64006400, RZ, 0xfc, !PT ;  /* 0x6400640042427812 */ /* 0x000fc400078efcff */
[----:B------:R-:W-:Y:S02]  /*15d70*/  LOP3.LUT R50, R50, 0x64006400, RZ, 0xfc, !PT ;  /* 0x6400640032327812 */ /* 0x000fe400078efcff */
[----:B------:R-:W-:Y:S02]  /*15d80*/  LOP3.LUT R51, R51, 0x64006400, RZ, 0xfc, !PT ;  /* 0x6400640033337812 */ /* 0x000fe400078efcff */
[----:B------:R-:W-:Y:S01]  /*15d90*/  LOP3.LUT R48, R46, 0x64006400, RZ, 0xfc, !PT ;  /* 0x640064002e307812 */ /* 0x000fe200078efcff */
        /* <DEDUP_REMOVED lines=17> */
[-C--:B------:R-:W-:Y:S02]  /*15eb0*/  HFMA2 R63, R63, R40.reuse.H0_H0, -20, -20 ;  /* 0xcd00cd003f3f7431 */ /* 0x080fe40000040028 */
[-C--:B------:R-:W-:Y:S02]  /*15ec0*/  HFMA2 R65, R65, R40.reuse.H0_H0, -20, -20 ;  /* 0xcd00cd0041417431 */ /* 0x080fe40000040028 */
[-C--:B------:R-:W-:Y:S02]  /*15ed0*/  HFMA2 R21, R21, R40.reuse.H0_H0, -20, -20 ;  /* 0xcd00cd0015157431 */ /* 0x080fe40000040028 */
[-C--:B------:R-:W-:Y:S02]  /*15ee0*/  HFMA2 R23, R67, R40.reuse.H0_H0, -20, -20 ;  /* 0xcd00cd0043177431 */ /* 0x080fe40000040028 */
[-C--:B------:R-:W-:Y:S02]  /*15ef0*/  HFMA2 R24, R71, R40.reuse.H0_H0, -20, -20 ;  /* 0xcd00cd0047187431 */ /* 0x080fe40000040028 */
[----:B------:R-:W-:-:S02]  /*15f00*/  HFMA2 R25, R25, R40.H0_H0, -20, -20 ;  /* 0xcd00cd0019197431 */ /* 0x000fc40000040028 */
[----:B------:R-:W-:Y:S02]  /*15f10*/  HADD2 R68, R42, -1028, -1028 ;  /* 0xe404e4042a447430 */ /* 0x000fe40000000000 */
[----:B------:R-:W-:Y:S02]  /*15f20*/  HFMA2 R40, R73, R40.H0_H0, -20, -20 ;  /* 0xcd00cd0049287431 */ /* 0x000fe40000040028 */
        /* <DEDUP_REMOVED lines=101> */
.L_x_78:
        /* <DEDUP_REMOVED lines=84> */
.L_x_80:
        /* <DEDUP_REMOVED lines=80> */
.L_x_81:
        /* <DEDUP_REMOVED lines=77> */
.L_x_79:
        /* <DEDUP_REMOVED lines=8> */
.L_x_77:
[----:B------:R-:W0:Y:S02]  /*17510*/  LDCU UR5, c[0x0][0x3dc] ;  /* 0x00007b80ff0577ac */ /* 0x000e240008000800 */
[----:B0-----:R-:W-:-:S04]  /*17520*/  VIMNMX R9, PT, PT, R94, UR5, PT ;  /* 0x000000055e097c48 */ /* 0x001fc8000bfe0100 */
[----:B------:R-:W-:-:S13]  /*17530*/  ISETP.GT.AND P1, PT, R9, R92, PT ;  /* 0x0000005c0900720c */ /* 0x000fda0003f24270 */
[----:B------:R-:W-:Y:S05]  /*17540*/  @!P1 BRA `(.L_x_83) ;  /* 0x0000001000dc9947 */ /* 0x000fea0003800000 */
[----:B------:R-:W0:Y:S01]  /*17550*/  LDC.64 R10, c[0x0][0x3b8] ;  /* 0x0000ee00ff0a7b82 */ /* 0x000e220000000a00 */
[----:B------:R-:W-:Y:S01]  /*17560*/  ISETP.EQ.OR P0, PT, R95, 0x3, P0 ;  /* 0x000000035f00780c */ /* 0x000fe20000702670 */
[----:B------:R-:W-:Y:S01]  /*17570*/  UIADD3 UR4, UPT, UPT, UR4, 0x100, URZ ;  /* 0x0000010004047890 */ /* 0x000fe2000fffe0ff */
[----:B0-----:R-:W-:-:S03]  /*17580*/  IMAD.WIDE.U32 R10, R92, 0x4, R10 ;  /* 0x000000045c0a7825 */ /* 0x001fc600078e000a */
[----:B------:R-:W-:-:S04]  /*17590*/  IADD3 R10, P1, PT, R10, 0x2, RZ ;  /* 0x000000020a0a7810 */ /* 0x000fc80007f3e0ff */
[----:B------:R-:W-:-:S09]  /*175a0*/  IADD3.X R11, PT, PT, RZ, R11, RZ, P1, !PT ;  /* 0x0000000bff0b7210 */ /* 0x000fd20000ffe4ff */
.L_x_88:
[----:B------:R-:W-:Y:S01]  /*175b0*/  ISETP.NE.AND P1, PT, R92, R89, PT ;  /* 0x000000595c00720c */ /* 0x000fe20003f25270 */
[----:B------:R-:W2:-:S12]  /*175c0*/  LDG.E.128.CONSTANT R12, desc[UR8][R104.64] ;  /* 0x00000008680c7981 */ /* 0x000e98000c1e9d00 */
[----:B------:R-:W-:Y:S01]  /*175d0*/  @!P1 LEA R18, R88, R1, 0x3 ;  /* 0x0000000158129211 */ /* 0x000fe200078e18ff */
[----:B------:R0:W5:Y:S05]  /*175e0*/  @!P1 LDG.E.U16.CONSTANT R29, desc[UR8][R10.64] ;  /* 0x000000080a1d9981 */ /* 0x00016a000c1e9500 */
[----:B------:R-:W3:Y:S01]  /*175f0*/  @!P1 LDL.64 R18, [R18+0x8] ;  /* 0x0000080012129983 */ /* 0x000ee20000100a00 */
[----:B------:R-:W-:Y:S01]  /*17600*/  MOV R30, 0x3400 ;  /* 0x00003400001e7802 */ /* 0x000fe20000000f00 */
[----:B------:R-:W-:Y:S01]  /*17610*/  HFMA2 R36, -RZ, RZ, 0, 0.0625 ;  /* 0x00002c00ff247431 */ /* 0x000fe200000001ff */
[----:B------:R-:W-:Y:S02]  /*17620*/  ISETP.NE.AND P3, PT, R93, RZ, PT ;  /* 0x000000ff5d00720c */ /* 0x000fe40003f65270 */
[----:B------:R-:W-:-:S02]  /*17630*/  MOV R16, 0x2400 ;  /* 0x0000240000107802 */ /* 0x000fc40000000f00 */
[----:B------:R-:W-:Y:S02]  /*17640*/  ISETP.NE.AND P2, PT, R95, 0x1, PT ;  /* 0x000000015f00780c */ /* 0x000fe40003f45270 */
[----:B------:R-:W-:Y:S02]  /*17650*/  @!P1 IADD3 R56, PT, PT, R88, 0x1, RZ ;  /* 0x0000000158389810 */ /* 0x000fe40007ffe0ff */
[C---:B--2---:R-:W-:Y:S02]  /*17660*/  LOP3.LUT R45, R13.reuse, 0x30003, RZ, 0xc0, !PT ;  /* 0x000300030d2d7812 */ /* 0x044fe400078ec0ff */
[C---:B------:R-:W-:Y:S02]  /*17670*/  LOP3.LUT R20, R13.reuse, 0xc000c, RZ, 0xc0, !PT ;  /* 0x000c000c0d147812 */ /* 0x040fe400078ec0ff */
[C---:B------:R-:W-:Y:S02]  /*17680*/  LOP3.LUT R28, R13.reuse, 0x300030, RZ, 0xc0, !PT ;  /* 0x003000300d1c7812 */ /* 0x040fe400078ec0ff */
[----:B------:R-:W-:-:S02]  /*17690*/  LOP3.LUT R38, R13, 0xc000c0, RZ, 0xc0, !PT ;  /* 0x00c000c00d267812 */ /* 0x000fc400078ec0ff */
[----:B------:R-:W-:Y:S02]  /*176a0*/  SHF.R.U32.HI R47, RZ, 0x8, R13 ;  /* 0x00000008ff2f7819 */ /* 0x000fe4000001160d */
[C---:B------:R-:W-:Y:S02]  /*176b0*/  LOP3.LUT R17, R12.reuse, 0x30003, RZ, 0xc0, !PT ;  /* 0x000300030c117812 */ /* 0x040fe400078ec0ff */
[----:B------:R-:W-:Y:S02]  /*176c0*/  LOP3.LUT R37, R12, 0xc000c0, RZ, 0xc0, !PT ;  /* 0x00c000c00c257812 */ /* 0x000fe400078ec0ff */
[----:B---3--:R-:W-:Y:S02]  /*176d0*/  @!P1 PRMT R86, R18, 0x7610, R86 ;  /* 0x0000761012569816 */ /* 0x008fe40000000056 */
[----:B------:R-:W-:Y:S02]  /*176e0*/  @!P1 PRMT R85, R19, 0x7610, R85 ;  /* 0x0000761013559816 */ /* 0x000fe40000000055 */
[----:B------:R-:W-:-:S02]  /*176f0*/  @!P1 PRMT R86, R86, 0x7610, R18 ;  /* 0x0000761056569816 */ /* 0x000fc40000000012 */
[----:B------:R-:W-:Y:S02]  /*17700*/  @!P1 PRMT R85, R85, 0x7610, R19 ;  /* 0x0000761055559816 */ /* 0x000fe40000000013 */
[C---:B------:R-:W-:Y:S02]  /*17710*/  LOP3.LUT R18, R12.reuse, 0xc000c, RZ, 0xc0, !PT ;  /* 0x000c000c0c127812 */ /* 0x040fe400078ec0ff */
[----:B------:R-:W-:Y:S02]  /*17720*/  LOP3.LUT R19, R12, 0x300030, RZ, 0xc0, !PT ;  /* 0x003000300c137812 */ /* 0x000fe400078ec0ff */
[C---:B------:R-:W-:Y:S02]  /*17730*/  LOP3.LUT R13, R14.reuse, 0xc000c, RZ, 0xc0, !PT ;  /* 0x000c000c0e0d7812 */ /* 0x040fe400078ec0ff */
[----:B------:R-:W-:Y:S02]  /*17740*/  SHF.R.U32.HI R12, RZ, 0x8, R12 ;  /* 0x00000008ff0c7819 */ /* 0x000fe4000001160c */
[----:B------:R-:W-:-:S02]  /*17750*/  LOP3.LUT R48, R14, 0x30003, RZ, 0xc0, !PT ;  /* 0x000300030e307812 */ /* 0x000fc400078ec0ff */
[C---:B------:R-:W-:Y:S02]  /*17760*/  LOP3.LUT R31, R14.reuse, 0x300030, RZ, 0xc0, !PT ;  /* 0x003000300e1f7812 */ /* 0x040fe400078ec0ff */
[----:B------:R-:W-:Y:S02]  /*17770*/  LOP3.LUT R39, R14, 0xc000c0, RZ, 0xc0, !PT ;  /* 0x00c000c00e277812 */ /* 0x000fe400078ec0ff */
[----:B------:R-:W-:Y:S02]  /*17780*/  SHF.R.U32.HI R49, RZ, 0x8, R14 ;  /* 0x00000008ff317819 */ /* 0x000fe4000001160e */
[----:B------:R-:W-:Y:S02]  /*17790*/  LOP3.LUT R14, R15, 0xc000c, RZ, 0xc0, !PT ;  /* 0x000c000c0f0e7812 */ /* 0x000fe400078ec0ff */
[----:B------:R-:W-:Y:S02]  /*177a0*/  LOP3.LUT R23, R13, 0x64006400, RZ, 0xfc, !PT ;  /* 0x640064000d177812 */ /* 0x000fe400078efcff */
[----:B------:R-:W-:-:S02]  /*177b0*/  LOP3.LUT R13, R12, 0xc000c, RZ, 0xc0, !PT ;  /* 0x000c000c0c0d7812 */ /* 0x000fc400078ec0ff */
[----:B------:R-:W-:Y:S02]  /*177c0*/  LOP3.LUT R22, R14, 0x64006400, RZ, 0xfc, !PT ;  /* 0x640064000e167812 */ /* 0x000fe400078efcff */
[----:B------:R-:W-:Y:S02]  /*177d0*/  LOP3.LUT R14, R47, 0xc000c, RZ, 0xc0, !PT ;  /* 0x000c000c2f0e7812 */ /* 0x000fe400078ec0ff */
[C---:B------:R-:W-:Y:S02]  /*177e0*/  LOP3.LUT R50, R15.reuse, 0x30003, RZ, 0xc0, !PT ;  /* 0x000300030f327812 */ /* 0x040fe400078ec0ff */
[C---:B------:R-:W-:Y:S02]  /*177f0*/  LOP3.LUT R32, R15.reuse, 0x300030, RZ, 0xc0, !PT ;  /* 0x003000300f207812 */ /* 0x040fe400078ec0ff */
[----:B------:R-:W-:Y:S02]  /*17800*/  LOP3.LUT R40, R15, 0xc000c0, RZ, 0xc0, !PT ;  /* 0x00c000c00f287812 */ /* 0x000fe400078ec0ff */
[----:B------:R-:W-:-:S02]  /*17810*/  SHF.R.U32.HI R51, RZ, 0x8, R15 ;  /* 0x00000008ff337819 */ /* 0x000fc4000001160f */
[----:B------:R-:W-:Y:S02]  /*17820*/  LOP3.LUT R13, R13, 0x64006400, RZ, 0xfc, !PT ;  /* 0x640064000d0d7812 */ /* 0x000fe400078efcff */
[----:B------:R-:W-:Y:S02]  /*17830*/  LOP3.LUT R15, R49, 0xc000c, RZ, 0xc0, !PT ;  /* 0x000c000c310f7812 */ /* 0x000fe400078ec0ff */
[----:B------:R-:W-:Y:S01]  /*17840*/  LOP3.LUT R14, R14, 0x64006400, RZ, 0xfc, !PT ;  /* 0x640064000e0e7812 */ /* 0x000fe200078efcff */
[-C--:B------:R-:W-:Y:S01]  /*17850*/  HFMA2 R24, R13, R30.reuse.H0_H0, -258, -258 ;  /* 0xdc08dc080d187431 */ /* 0x080fe2000004001e */
[----:B------:R-:W-:Y:S02]  /*17860*/  LOP3.LUT R21, R20, 0x64006400, RZ, 0xfc, !PT ;  /* 0x6400640014157812 */ /* 0x000fe400078efcff */
[----:B------:R-:W-:Y:S02]  /*17870*/  LOP3.LUT R20, R51, 0xc000c, RZ, 0xc0, !PT ;  /* 0x000c000c33147812 */ /* 0x000fe400078ec0ff */
[----:B------:R-:W-:Y:S01]  /*17880*/  LOP3.LUT R15, R15, 0x64006400, RZ, 0xfc, !PT ;  /* 0x640064000f0f7812 */ /* 0x000fe200078efcff */
[----:B------:R-:W-:Y:S01]  /*17890*/  HFMA2 R25, R14, R30.H0_H0, -258, -258 ;  /* 0xdc08dc080e197431 */ /* 0x000fe2000004001e */
[----:B------:R-:W-:-:S02]  /*178a0*/  LOP3.LUT R18, R18, 0x64006400, RZ, 0xfc, !PT ;  /* 0x6400640012127812 */ /* 0x000fc400078efcff */
[----:B------:R-:W-:Y:S02]  /*178b0*/  LOP3.LUT R13, R12, 0x300030, RZ, 0xc0, !PT ;  /* 0x003000300c0d7812 */ /* 0x000fe400078ec0ff */
[----:B------:R-:W-:Y:S01]  /*178c0*/  LOP3.LUT R14, R47, 0x300030, RZ, 0xc0, !PT ;  /* 0x003000302f0e7812 */ /* 0x000fe200078ec0ff */
[-C--:B------:R-:W-:Y:S01]  /*178d0*/  HFMA2 R26, R15, R30.reuse.H0_H0, -258, -258 ;  /* 0xdc08dc080f1a7431 */ /* 0x080fe2000004001e */
[----:B------:R-:W-:Y:S01]  /*178e0*/  LOP3.LUT R27, R20, 0x64006400, RZ, 0xfc, !PT ;  /* 0x64006400141b7812 */ /* 0x000fe200078efcff */
[----:B------:R-:W-:Y:S01]  /*178f0*/  HFMA2 R20, R18, R30.H0_H0, -258, -258 ;  /* 0xdc08dc0812147431 */ /* 0x000fe2000004001e */
        /* <DEDUP_REMOVED lines=12> */
[-C--:B------:R-:W-:Y:S01]  /*179c0*/  HFMA2 R33, R13, R36.reuse.H0_H0, -66, -66 ;  /* 0xd420d4200d217431 */ /* 0x080fe20000040024 */
[----:B------:R-:W-:Y:S01]  /*179d0*/  LOP3.LUT R15, R15, 0x64006400, RZ, 0xfc, !PT ;  /* 0x640064000f0f7812 */ /* 0x000fe200078efcff */
[----:B------:R-:W-:Y:S01]  /*179e0*/  HFMA2 R34, R14, R36.H0_H0, -66, -66 ;  /* 0xd420d4200e227431 */ /* 0x000fe20000040024 */
[----:B------:R-:W-:-:S02]  /*179f0*/  LOP3.LUT R18, R18, 0x64006400, RZ, 0xfc, !PT ;  /* 0x6400640012127812 */ /* 0x000fc400078efcff */
[----:B------:R-:W-:Y:S02]  /*17a00*/  LOP3.LUT R13, R12, 0xc000c0, RZ, 0xc0, !PT ;  /* 0x00c000c00c0d7812 */ /* 0x000fe400078ec0ff */
[----:B------:R-:W-:Y:S01]  /*17a10*/  LOP3.LUT R14, R47, 0xc000c0, RZ, 0xc0, !PT ;  /* 0x00c000c02f0e7812 */ /* 0x000fe200078ec0ff */
[-C--:B------:R-:W-:Y:S01]  /*17a20*/  HFMA2 R28, R19, R36.reuse.H0_H0, -66, -66 ;  /* 0xd420d420131c7431 */ /* 0x080fe20000040024 */
[----:B------:R-:W-:Y:S01]  /*17a30*/  LOP3.LUT R41, R40, 0x64006400, RZ, 0xfc, !PT ;  /* 0x6400640028297812 */ /* 0x000fe200078efcff */
[-C--:B------:R-:W-:Y:S01]  /*17a40*/  HFMA2 R30, R30, R36.reuse.H0_H0, -66, -66 ;  /* 0xd420d4201e1e7431 */ /* 0x080fe20000040024 */
[----:B------:R-:W-:Y:S01]  /*17a50*/  LOP3.LUT R13, R13, 0x64006400, RZ, 0xfc, !PT ;  /* 0x640064000d0d7812 */ /* 0x000fe200078efcff */
[-C--:B------:R-:W-:Y:S02]  /*17a60*/  HFMA2 R31, R31, R36.reuse.H0_H0, -66, -66 ;  /* 0xd420d4201f1f7431 */ /* 0x080fe40000040024 */
[-C--:B------:R-:W-:Y:S02]  /*17a70*/  HFMA2 R32, R32, R36.reuse.H0_H0, -66, -66 ;  /* 0xd420d42020207431 */ /* 0x080fe40000040024 */
[-C--:B------:R-:W-:Y:S01]  /*17a80*/  HFMA2 R35, R15, R36.reuse.H0_H0, -66, -66 ;  /* 0xd420d4200f237431 */ /* 0x080fe20000040024 */
[----:B------:R-:W-:Y:S01]  /*17a90*/  LOP3.LUT R15, R38, 0x64006400, RZ, 0xfc, !PT ;  /* 0x64006400260f7812 */ /* 0x000fe200078efcff */
[----:B------:R-:W-:Y:S01]  /*17aa0*/  HFMA2 R36, R18, R36.H0_H0, -66, -66 ;  /* 0xd420d42012247431 */ /* 0x000fe20000040024 */
[----:B------:R-:W-:-:S02]  /*17ab0*/  LOP3.LUT R18, R49, 0xc000c0, RZ, 0xc0, !PT ;  /* 0x00c000c031127812 */ /* 0x000fc400078ec0ff */
[----:B------:R-:W-:Y:S01]  /*17ac0*/  LOP3.LUT R19, R14, 0x64006400, RZ, 0xfc, !PT ;  /* 0x640064000e137812 */ /* 0x000fe200078efcff */
[-C--:B------:R-:W-:Y:S01]  /*17ad0*/  HFMA2 R40, R41, R16.reuse.H0_H0, -18, -18 ;  /* 0xcc80cc8029287431 */ /* 0x080fe20000040010 */
        /* <DEDUP_REMOVED lines=19> */
[----:B------:R-:W-:-:S02]  /*17c10*/  HFMA2 R37, R37, R16.H0_H0, -18, -18 ;  /* 0xcc80cc8025257431 */ /* 0x000fc40000040010 */
[-C--:B------:R-:W-:Y:S02]  /*17c20*/  HFMA2 R38, R15, R16.reuse.H0_H0, -18, -18 ;  /* 0xcc80cc800f267431 */ /* 0x080fe40000040010 */
[-C--:B------:R-:W-:Y:S02]  /*17c30*/  HFMA2 R39, R39, R16.reuse.H0_H0, -18, -18 ;  /* 0xcc80cc8027277431 */ /* 0x080fe40000040010 */
[-C--:B------:R-:W-:Y:S02]  /*17c40*/  HFMA2 R42, R19, R16.reuse.H0_H0, -18, -18 ;  /* 0xcc80cc80132a7431 */ /* 0x080fe40000040010 */
[-C--:B------:R-:W-:Y:S02]  /*17c50*/  HFMA2 R43, R43, R16.reuse.H0_H0, -18, -18 ;  /* 0xcc80cc802b2b7431 */ /* 0x080fe40000040010 */
[----:B------:R-:W-:Y:S02]  /*17c60*/  HFMA2 R44, R53, R16.H0_H0, -18, -18 ;  /* 0xcc80cc80352c7431 */ /* 0x000fe40000040010 */
[----:B------:R-:W-:-:S02]  /*17c70*/  HADD2 R45, R17, -1026, -1026 ;  /* 0xe402e402112d7430 */ /* 0x000fc40000000000 */
[----:B------:R-:W-:Y:S02]  /*17c80*/  HADD2 R46, R46, -1026, -1026 ;  /* 0xe402e4022e2e7430 */ /* 0x000fe40000000000 */
[----:B------:R-:W-:Y:S02]  /*17c90*/  HADD2 R48, R13, -1026, -1026 ;  /* 0xe402e4020d307430 */ /* 0x000fe40000000000 */
[----:B------:R-:W-:Y:S02]  /*17ca0*/  HADD2 R49, R12, -1026, -1026 ;  /* 0xe402e4020c317430 */ /* 0x000fe40000000000 */
[----:B------:R-:W-:Y:S02]  /*17cb0*/  HADD2 R50, R50, -1026, -1026 ;  /* 0xe402e40232327430 */ /* 0x000fe40000000000 */
[----:B------:R-:W-:Y:S02]  /*17cc0*/  HADD2 R51, R51, -1026, -1026 ;  /* 0xe402e40233337430 */ /* 0x000fe40000000000 */
[----:B------:R-:W-:Y:S01]  /*17cd0*/  HADD2 R52, R14, -1026, -1026 ;  /* 0xe402e4020e347430 */ /* 0x000fe20000000000 */
[----:B0-----:R-:W-:Y:S06]  /*17ce0*/  @!P3 BRA `(.L_x_84) ;  /* 0x0000000000a8b947 */ /* 0x001fec0003800000 */
[----:B------:R-:W0:Y:S04]  /*17cf0*/  LDS.128 R12, [UR4+-0x100] ;  /* 0xffff0004ff0c7984 */ /* 0x000e280008000c00 */
[----:B------:R-:W1:Y:S01]  /*17d00*/  LDS.128 R16, [UR4+-0xf0] ;  /* 0xffff1004ff107984 */ /* 0x000e620008000c00 */
        /* <DEDUP_REMOVED lines=40> */
.L_x_84:
[----:B------:R-:W-:Y:S02]  /*17f90*/  @!P1 MOV R88, R56 ;  /* 0x0000003800589202 */ /* 0x000fe40000000f00 */
[----:B-----5:R-:W-:Y:S01]  /*17fa0*/  @!P1 IADD3 R89, PT, PT, R29, R92, RZ ;  /* 0x0000005c1d599210 */ /* 0x020fe20007ffe0ff */
[----:B------:R-:W-:Y:S06]  /*17fb0*/  @!P2 BRA `(.L_x_85) ;  /* 0x000000080020a947 */ /* 0x000fec0003800000 */
[----:B------:R-:W-:Y:S02]  /*17fc0*/  PRMT R12, R90, 0x9910, RZ ;  /* 0x000099105a0c7816 */ /* 0x000fe400000000ff */
[----:B------:R-:W-:Y:S02]  /*17fd0*/  ISETP.NE.AND P3, PT, R95, 0x2, PT ;  /* 0x000000025f00780c */ /* 0x000fe40003f65270 */
[----:B------:R-:W-:-:S13]  /*17fe0*/  ISETP.NE.AND P1, PT, R12, RZ, PT ;  /* 0x000000ff0c00720c */ /* 0x000fda0003f25270 */
[----:B------:R-:W-:Y:S05]  /*17ff0*/  @!P1 BRA `(.L_x_86) ;  /* 0x0000000000a89947 */ /* 0x000fea0003800000 */
        /* <DEDUP_REMOVED lines=42> */
.L_x_86:
[----:B------:R-:W-:Y:S05]  /*182a0*/  @!P3 BRA `(.L_x_85) ;  /* 0x000000040064b947 */ /* 0x000fea0003800000 */
[----:B------:R-:W-:-:S04]  /*182b0*/  PRMT R12, R91, 0x9910, RZ ;  /* 0x000099105b0c7816 */ /* 0x000fc800000000ff */
[----:B------:R-:W-:-:S13]  /*182c0*/  ISETP.NE.AND P1, PT, R12, RZ, PT ;  /* 0x000000ff0c00720c */ /* 0x000fda0003f25270 */
[----:B------:R-:W-:Y:S05]  /*182d0*/  @!P1 BRA `(.L_x_87) ;  /* 0x0000000000a89947 */ /* 0x000fea0003800000 */
        /* <DEDUP_REMOVED lines=42> */
.L_x_87:
        /* <DEDUP_REMOVED lines=44> */
.L_x_85:
[----:B------:R-:W0:Y:S01]  /*18840*/  LDC R87, c[0x0][0x3ac] ;  /* 0x0000eb00ff577b82 */ /* 0x000e220000000800 */
[----:B------:R-:W-:Y:S01]  /*18850*/  IADD3 R92, PT, PT, R92, 0x10, RZ ;  /* 0x000000105c5c7810 */ /* 0x000fe20007ffe0ff */
[----:B------:R-:W-:Y:S01]  /*18860*/  UIADD3 UR4, UPT, UPT, UR4, 0x20, URZ ;  /* 0x0000002004047890 */ /* 0x000fe2000fffe0ff */
[----:B------:R-:W-:Y:S02]  /*18870*/  IADD3 R10, P3, PT, R10, 0x40, RZ ;  /* 0x000000400a0a7810 */ /* 0x000fe40007f7e0ff */
[----:B------:R-:W-:Y:S02]  /*18880*/  ISETP.GE.AND P1, PT, R92, R9, PT ;  /* 0x000000095c00720c */ /* 0x000fe40003f26270 */
[----:B------:R-:W-:Y:S01]  /*18890*/  IADD3.X R11, PT, PT, RZ, R11, RZ, P3, !PT ;  /* 0x0000000bff0b7210 */ /* 0x000fe20001ffe4ff */
[----:B0-----:R-:W-:-:S10]  /*188a0*/  IMAD.WIDE R104, R87, 0x4, R104 ;  /* 0x0000000457687825 */ /* 0x001fd400078e0268 */
[----:B------:R-:W-:Y:S05]  /*188b0*/  @!P1 BRA `(.L_x_88) ;  /* 0xffffffec003c9947 */ /* 0x000fea000383ffff */
.L_x_83:
[----:B------:R-:W0:Y:S01]  /*188c0*/  S2R R10, SR_CTAID.X ;  /* 0x00000000000a7919 */ /* 0x000e220000002500 */
[----:B------:R-:W1:Y:S01]  /*188d0*/  LDC.64 R12, c[0x0][0x3a0] ;  /* 0x0000e800ff0c7b82 */ /* 0x000e620000000a00 */
[----:B------:R-:W0:Y:S02]  /*188e0*/  S2R R9, SR_TID.X ;  /* 0x0000000000097919 */ /* 0x000e240000002100 */
[----:B0-----:R-:W-:-:S04]  /*188f0*/  LEA R10, R10, R9, 0x6 ;  /* 0x000000090a0a7211 */ /* 0x001fc800078e30ff */
[----:B------:R-:W-:-:S05]  /*18900*/  SHF.L.U32 R10, R10, 0x2, RZ ;  /* 0x000000020a0a7819 */ /* 0x000fca00000006ff */
[----:B------:R-:W-:-:S04]  /*18910*/  IMAD R9, R87, UR7, R10 ;  /* 0x0000000757097c24 */ /* 0x000fc8000f8e020a */
[----:B-1----:R-:W-:Y:S01]  /*18920*/  IMAD.WIDE R12, R9, 0x2, R12 ;  /* 0x00000002090c7825 */ /* 0x002fe200078e020c */
[----:B------:R-:W-:-:S05]  /*18930*/  MOV R9, R8 ;  /* 0x0000000800097202 */ /* 0x000fca0000000f00 */
[----:B------:R0:W-:Y:S01]  /*18940*/  ATOM.E.ADD.F16x2.RN.STRONG.GPU P0, RZ, desc[UR8][R12.64], R9 ;  /* 0x800000090cff79a2 */ /* 0x0001e2000c10e108 */
[----:B------:R-:W-:Y:S01]  /*18950*/  BSSY.RECONVERGENT B0, `(.L_x_89) ;  /* 0x0000010000007945 */ /* 0x000fe20003800200 */
[----:B------:R-:W-:-:S03]  /*18960*/  MOV R14, R7 ;  /* 0x00000007000e7202 */ /* 0x000fc60000000f00 */
[----:B0-----:R-:W-:Y:S05]  /*18970*/  @P0 BRA `(.L_x_90) ;  /* 0x0000000000340947 */ /* 0x001fea0003800000 */
[----:B------:R-:W0:Y:S02]  /*18980*/  QSPC.E.S P0, RZ, [R12] ;  /* 0x000000000cff73aa */ /* 0x000e240000000500 */
[----:B0-----:R-:W-:Y:S05]  /*18990*/  @!P0 BRA `(.L_x_91) ;  /* 0x0000000000208947 */ /* 0x001fea0003800000 */
[----:B------:R-:W-:-:S04]  /*189a0*/  MOV R10, R12 ;  /* 0x0000000c000a7202 */ /* 0x000fc80000000f00 */
[----:B------:R-:W-:Y:S02]  /*189b0*/  MOV R10, R10 ;  /* 0x0000000a000a7202 */ /* 0x000fe40000000f00 */
[----:B------:R-:W-:-:S07]  /*189c0*/  MOV R11, R8 ;  /* 0x00000008000b7202 */ /* 0x000fce0000000f00 */
.L_x_92:
[----:B------:R-:W0:Y:S02]  /*189d0*/  LDS R8, [R10] ;  /* 0x000000000a087984 */ /* 0x000e240000000800 */
[----:B0-----:R-:W-:-:S05]  /*189e0*/  HADD2 R9, R8, R11 ;  /* 0x0000000b08097230 */ /* 0x001fca0000000000 */
[----:B------:R-:W0:Y:S02]  /*189f0*/  ATOMS.CAST.SPIN P0, [R10], R8, R9 ;  /* 0x000000080a00758d */ /* 0x000e240001800009 */
[----:B0-----:R-:W-:Y:S05]  /*18a00*/  @!P0 BRA `(.L_x_92) ;  /* 0xfffffffc00f08947 */ /* 0x001fea000383ffff */
[----:B------:R-:W-:Y:S05]  /*18a10*/  BRA `(.L_x_90) ;  /* 0x00000000000c7947 */ /* 0x000fea0003800000 */
.L_x_91:
[----:B------:R-:W2:Y:S02]  /*18a20*/  LD.E R8, desc[UR8][R12.64] ;  /* 0x000000080c087980 */ /* 0x000ea4000c101900 */
[----:B--2---:R-:W-:-:S05]  /*18a30*/  IADD3 R9, PT, PT, R9, R8, RZ ;  /* 0x0000000809097210 */ /* 0x004fca0007ffe0ff */
[----:B------:R0:W-:Y:S02]  /*18a40*/  ST.E desc[UR8][R12.64], R9 ;  /* 0x000000090c007985 */ /* 0x0001e4000c101908 */
.L_x_90:
[----:B------:R-:W-:Y:S05]  /*18a50*/  BSYNC.RECONVERGENT B0 ;  /* 0x0000000000007941 */ /* 0x000fea0003800200 */
.L_x_89:
[----:B------:R1:W-:Y:S01]  /*18a60*/  ATOM.E.ADD.F16x2.RN.STRONG.GPU P0, RZ, desc[UR8][R12.64+0x4], R14 ;  /* 0x8000040e0cff79a2 */ /* 0x0003e2000c10e108 */
[----:B------:R-:W-:Y:S04]  /*18a70*/  BSSY.RECONVERGENT B0, `(.L_x_93) ;  /* 0x000000e000007945 */ /* 0x000fe80003800200 */
[----:B-1----:R-:W-:Y:S05]  /*18a80*/  @P0 BRA `(.L_x_94) ;  /* 0x0000000000300947 */ /* 0x002fea0003800000 */
[----:B------:R-:W1:Y:S02]  /*18a90*/  QSPC.E.S P0, RZ, [R12+0x4] ;  /* 0x000004000cff73aa */ /* 0x000e640000000500 */
[----:B-1----:R-:W-:Y:S05]  /*18aa0*/  @!P0 BRA `(.L_x_95) ;  /* 0x00000000001c8947 */ /* 0x002fea0003800000 */
[----:B------:R-:W-:-:S04]  /*18ab0*/  MOV R8, R12 ;  /* 0x0000000c00087202 */ /* 0x000fc80000000f00 */
[----:B------:R-:W-:-:S07]  /*18ac0*/  MOV R10, R8 ;  /* 0x00000008000a7202 */ /* 0x000fce0000000f00 */
.L_x_96:
[----:B------:R-:W0:Y:S02]  /*18ad0*/  LDS R8, [R10+0x4] ;  /* 0x000004000a087984 */ /* 0x000e240000000800 */
[----:B0-----:R-:W-:-:S05]  /*18ae0*/  HFMA2 R9, R8, 1, 1, R7 ;  /* 0x3c003c0008097831 */ /* 0x001fca0000000007 */
[----:B------:R-:W0:Y:S02]  /*18af0*/  ATOMS.CAST.SPIN P0, [R10+0x4], R8, R9 ;  /* 0x000004080a00758d */ /* 0x000e240001800009 */
[----:B0-----:R-:W-:Y:S05]  /*18b00*/  @!P0 BRA `(.L_x_96) ;  /* 0xfffffffc00f08947 */ /* 0x001fea000383ffff */
[----:B------:R-:W-:Y:S05]  /*18b10*/  BRA `(.L_x_94) ;  /* 0x00000000000c7947 */ /* 0x000fea0003800000 */
.L_x_95:
[----:B------:R-:W2:Y:S02]  /*18b20*/  LD.E R7, desc[UR8][R12.64+0x4] ;  /* 0x000004080c077980 */ /* 0x000ea4000c101900 */
[----:B--2---:R-:W-:-:S05]  /*18b30*/  IADD3 R7, PT, PT, R14, R7, RZ ;  /* 0x000000070e077210 */ /* 0x004fca0007ffe0ff */
[----:B------:R1:W-:Y:S02]  /*18b40*/  ST.E desc[UR8][R12.64+0x4], R7 ;  /* 0x000004070c007985 */ /* 0x0003e4000c101908 */
.L_x_94:
[----:B------:R-:W-:Y:S05]  /*18b50*/  BSYNC.RECONVERGENT B0 ;  /* 0x0000000000007941 */ /* 0x000fea0003800200 */
.L_x_93:
[----:B------:R-:W-:Y:S05]  /*18b60*/  @!P2 EXIT ;  /* 0x000000000000a94d */ /* 0x000fea0003800000 */
[----:B01----:R-:W-:Y:S01]  /*18b70*/  IMAD.WIDE R12, R87, 0x2, R12 ;  /* 0x00000002570c7825 */ /* 0x003fe200078e020c */
        /* <DEDUP_REMOVED lines=10> */
.L_x_100:
[----:B------:R-:W0:Y:S02]  /*18c20*/  LDS R6, [R8] ;  /* 0x0000000008067984 */ /* 0x000e240000000800 */
[----:B0-----:R-:W-:-:S05]  /*18c30*/  HADD2 R7, R6, R9 ;  /* 0x0000000906077230 */ /* 0x001fca0000000000 */
[----:B------:R-:W0:Y:S02]  /*18c40*/  ATOMS.CAST.SPIN P0, [R8], R6, R7 ;  /* 0x000000060800758d */ /* 0x000e240001800007 */
[----:B0-----:R-:W-:Y:S05]  /*18c50*/  @!P0 BRA `(.L_x_100) ;  /* 0xfffffffc00f08947 */ /* 0x001fea000383ffff */
[----:B------:R-:W-:Y:S05]  /*18c60*/  BRA `(.L_x_98) ;  /* 0x00000000000c7947 */ /* 0x000fea0003800000 */
.L_x_99:
[----:B------:R-:W2:Y:S02]  /*18c70*/  LD.E R6, desc[UR8][R12.64] ;  /* 0x000000080c067980 */ /* 0x000ea4000c101900 */
[----:B--2---:R-:W-:-:S05]  /*18c80*/  IADD3 R7, PT, PT, R7, R6, RZ ;  /* 0x0000000607077210 */ /* 0x004fca0007ffe0ff */
[----:B------:R0:W-:Y:S02]  /*18c90*/  ST.E desc[UR8][R12.64], R7 ;  /* 0x000000070c007985 */ /* 0x0001e4000c101908 */
.L_x_98:
[----:B------:R-:W-:Y:S05]  /*18ca0*/  BSYNC.RECONVERGENT B0 ;  /* 0x0000000000007941 */ /* 0x000fea0003800200 */
.L_x_97:
[----:B------:R1:W-:Y:S01]  /*18cb0*/  ATOM.E.ADD.F16x2.RN.STRONG.GPU P0, RZ, desc[UR8][R12.64+0x4], R10 ;  /* 0x8000040a0cff79a2 */ /* 0x0003e2000c10e108 */
[----:B------:R-:W-:Y:S04]  /*18cc0*/  BSSY.RECONVERGENT B0, `(.L_x_101) ;  /* 0x000000e000007945 */ /* 0x000fe80003800200 */
[----:B-1----:R-:W-:Y:S05]  /*18cd0*/  @P0 BRA `(.L_x_102) ;  /* 0x0000000000300947 */ /* 0x002fea0003800000 */
[----:B------:R-:W1:Y:S02]  /*18ce0*/  QSPC.E.S P0, RZ, [R12+0x4] ;  /* 0x000004000cff73aa */ /* 0x000e640000000500 */
[----:B-1----:R-:W-:Y:S05]  /*18cf0*/  @!P0 BRA `(.L_x_103) ;  /* 0x00000000001c8947 */ /* 0x002fea0003800000 */
[----:B------:R-:W-:-:S04]  /*18d00*/  MOV R6, R12 ;  /* 0x0000000c00067202 */ /* 0x000fc80000000f00 */
[----:B------:R-:W-:-:S07]  /*18d10*/  MOV R8, R6 ;  /* 0x0000000600087202 */ /* 0x000fce0000000f00 */
.L_x_104:
[----:B------:R-:W0:Y:S02]  /*18d20*/  LDS R6, [R8+0x4] ;  /* 0x0000040008067984 */ /* 0x000e240000000800 */
[----:B0-----:R-:W-:-:S05]  /*18d30*/  HFMA2 R7, R6, 1, 1, R5 ;  /* 0x3c003c0006077831 */ /* 0x001fca0000000005 */
[----:B------:R-:W0:Y:S02]  /*18d40*/  ATOMS.CAST.SPIN P0, [R8+0x4], R6, R7 ;  /* 0x000004060800758d */ /* 0x000e240001800007 */
[----:B0-----:R-:W-:Y:S05]  /*18d50*/  @!P0 BRA `(.L_x_104) ;  /* 0xfffffffc00f08947 */ /* 0x001fea000383ffff */
[----:B------:R-:W-:Y:S05]  /*18d60*/  BRA `(.L_x_102) ;  /* 0x00000000000c7947 */ /* 0x000fea0003800000 */
.L_x_103:
[----:B------:R-:W2:Y:S02]  /*18d70*/  LD.E R5, desc[UR8][R12.64+0x4] ;  /* 0x000004080c057980 */ /* 0x000ea4000c101900 */
[----:B--2---:R-:W-:-:S05]  /*18d80*/  IADD3 R5, PT, PT, R10, R5, RZ ;  /* 0x000000050a057210 */ /* 0x004fca0007ffe0ff */
[----:B------:R1:W-:Y:S02]  /*18d90*/  ST.E desc[UR8][R12.64+0x4], R5 ;  /* 0x000004050c007985 */ /* 0x0003e4000c101908 */
.L_x_102:
[----:B------:R-:W-:Y:S05]  /*18da0*/  BSYNC.RECONVERGENT B0 ;  /* 0x0000000000007941 */ /* 0x000fea0003800200 */
.L_x_101:
[----:B------:R-:W-:-:S13]  /*18db0*/  ISETP.NE.AND P0, PT, R95, 0x2, PT ;  /* 0x000000025f00780c */ /* 0x000fda0003f05270 */
        /* <DEDUP_REMOVED lines=12> */
.L_x_108:
[----:B------:R-:W0:Y:S02]  /*18e80*/  LDS R4, [R6] ;  /* 0x0000000006047984 */ /* 0x000e240000000800 */
[----:B0-----:R-:W-:-:S05]  /*18e90*/  HADD2 R5, R4, R7 ;  /* 0x0000000704057230 */ /* 0x001fca0000000000 */
[----:B------:R-:W0:Y:S02]  /*18ea0*/  ATOMS.CAST.SPIN P0, [R6], R4, R5 ;  /* 0x000000040600758d */ /* 0x000e240001800005 */
[----:B0-----:R-:W-:Y:S05]  /*18eb0*/  @!P0 BRA `(.L_x_108) ;  /* 0xfffffffc00f08947 */ /* 0x001fea000383ffff */
[----:B------:R-:W-:Y:S05]  /*18ec0*/  BRA `(.L_x_106) ;  /* 0x00000000000c7947 */ /* 0x000fea0003800000 */
.L_x_107:
[----:B------:R-:W2:Y:S02]  /*18ed0*/  LD.E R4, desc[UR8][R12.64] ;  /* 0x000000080c047980 */ /* 0x000ea4000c101900 */
[----:B--2---:R-:W-:-:S05]  /*18ee0*/  IADD3 R5, PT, PT, R5, R4, RZ ;  /* 0x0000000405057210 */ /* 0x004fca0007ffe0ff */
[----:B------:R0:W-:Y:S02]  /*18ef0*/  ST.E desc[UR8][R12.64], R5 ;  /* 0x000000050c007985 */ /* 0x0001e4000c101908 */
.L_x_106:
[----:B------:R-:W-:Y:S05]  /*18f00*/  BSYNC.RECONVERGENT B0 ;  /* 0x0000000000007941 */ /* 0x000fea0003800200 */
.L_x_105:
[----:B------:R1:W-:Y:S01]  /*18f10*/  ATOM.E.ADD.F16x2.RN.STRONG.GPU P0, RZ, desc[UR8][R12.64+0x4], R8 ;  /* 0x800004080cff79a2 */ /* 0x0003e2000c10e108 */
[----:B------:R-:W-:Y:S04]  /*18f20*/  BSSY.RECONVERGENT B0, `(.L_x_109) ;  /* 0x000000e000007945 */ /* 0x000fe80003800200 */
[----:B-1----:R-:W-:Y:S05]  /*18f30*/  @P0 BRA `(.L_x_110) ;  /* 0x0000000000300947 */ /* 0x002fea0003800000 */
[----:B------:R-:W1:Y:S02]  /*18f40*/  QSPC.E.S P0, RZ, [R12+0x4] ;  /* 0x000004000cff73aa */ /* 0x000e640000000500 */
[----:B-1----:R-:W-:Y:S05]  /*18f50*/  @!P0 BRA `(.L_x_111) ;  /* 0x00000000001c8947 */ /* 0x002fea0003800000 */
[----:B------:R-:W-:-:S04]  /*18f60*/  MOV R4, R12 ;  /* 0x0000000c00047202 */ /* 0x000fc80000000f00 */
[----:B------:R-:W-:-:S07]  /*18f70*/  MOV R6, R4 ;  /* 0x0000000400067202 */ /* 0x000fce0000000f00 */
.L_x_112:
[----:B------:R-:W0:Y:S02]  /*18f80*/  LDS R4, [R6+0x4] ;  /* 0x0000040006047984 */ /* 0x000e240000000800 */
[----:B0-----:R-:W-:-:S05]  /*18f90*/  HFMA2 R5, R4, 1, 1, R3 ;  /* 0x3c003c0004057831 */ /* 0x001fca0000000003 */
[----:B------:R-:W0:Y:S02]  /*18fa0*/  ATOMS.CAST.SPIN P0, [R6+0x4], R4, R5 ;  /* 0x000004040600758d */ /* 0x000e240001800005 */
[----:B0-----:R-:W-:Y:S05]  /*18fb0*/  @!P0 BRA `(.L_x_112) ;  /* 0xfffffffc00f08947 */ /* 0x001fea000383ffff */
[----:B------:R-:W-:Y:S05]  /*18fc0*/  BRA `(.L_x_110) ;  /* 0x00000000000c7947 */ /* 0x000fea0003800000 */
.L_x_111:
[----:B------:R-:W2:Y:S02]  /*18fd0*/  LD.E R3, desc[UR8][R12.64+0x4] ;  /* 0x000004080c037980 */ /* 0x000ea4000c101900 */
[----:B--2---:R-:W-:-:S05]  /*18fe0*/  IADD3 R3, PT, PT, R8, R3, RZ ;  /* 0x0000000308037210 */ /* 0x004fca0007ffe0ff */
[----:B------:R1:W-:Y:S02]  /*18ff0*/  ST.E desc[UR8][R12.64+0x4], R3 ;  /* 0x000004030c007985 */ /* 0x0003e4000c101908 */
.L_x_110:
[----:B------:R-:W-:Y:S05]  /*19000*/  BSYNC.RECONVERGENT B0 ;  /* 0x0000000000007941 */ /* 0x000fea0003800200 */
.L_x_109:
        /* <DEDUP_REMOVED lines=13> */
.L_x_116:
[----:B------:R-:W0:Y:S02]  /*190e0*/  LDS R2, [R4] ;  /* 0x0000000004027984 */ /* 0x000e240000000800 */
[----:B0-----:R-:W-:-:S05]  /*190f0*/  HADD2 R3, R2, R5 ;  /* 0x0000000502037230 */ /* 0x001fca0000000000 */
[----:B------:R-:W0:Y:S02]  /*19100*/  ATOMS.CAST.SPIN P0, [R4], R2, R3 ;  /* 0x000000020400758d */ /* 0x000e240001800003 */
[----:B0-----:R-:W-:Y:S05]  /*19110*/  @!P0 BRA `(.L_x_116) ;  /* 0xfffffffc00f08947 */ /* 0x001fea000383ffff */
[----:B------:R-:W-:Y:S05]  /*19120*/  BRA `(.L_x_114) ;  /* 0x00000000000c7947 */ /* 0x000fea0003800000 */
.L_x_115:
[----:B------:R-:W2:Y:S02]  /*19130*/  LD.E R2, desc[UR8][R12.64] ;  /* 0x000000080c027980 */ /* 0x000ea4000c101900 */
[----:B--2---:R-:W-:-:S05]  /*19140*/  IADD3 R3, PT, PT, R3, R2, RZ ;  /* 0x0000000203037210 */ /* 0x004fca0007ffe0ff */
[----:B------:R0:W-:Y:S02]  /*19150*/  ST.E desc[UR8][R12.64], R3 ;  /* 0x000000030c007985 */ /* 0x0001e4000c101908 */
.L_x_114:
[----:B------:R-:W-:Y:S05]  /*19160*/  BSYNC.RECONVERGENT B0 ;  /* 0x0000000000007941 */ /* 0x000fea0003800200 */
.L_x_113:
[----:B------:R1:W-:Y:S02]  /*19170*/  ATOM.E.ADD.F16x2.RN.STRONG.GPU P0, RZ, desc[UR8][R12.64+0x4], R7 ;  /* 0x800004070cff79a2 */ /* 0x0003e4000c10e108 */
[----:B-1----:R-:W-:Y:S05]  /*19180*/  @P0 EXIT ;  /* 0x000000000000094d */ /* 0x002fea0003800000 */
[----:B------:R-:W1:Y:S02]  /*19190*/  QSPC.E.S P0, RZ, [R12+0x4] ;  /* 0x000004000cff73aa */ /* 0x000e640000000500 */
[----:B-1----:R-:W-:Y:S05]  /*191a0*/  @!P0 BRA `(.L_x_117) ;  /* 0x00000000001c8947 */ /* 0x002fea0003800000 */
[----:B------:R-:W-:-:S04]  /*191b0*/  MOV R2, R12 ;  /* 0x0000000c00027202 */ /* 0x000fc80000000f00 */
[----:B------:R-:W-:-:S07]  /*191c0*/  MOV R4, R2 ;  /* 0x0000000200047202 */ /* 0x000fce0000000f00 */
.L_x_118:
[----:B------:R-:W0:Y:S02]  /*191d0*/  LDS R2, [R4+0x4] ;  /* 0x0000040004027984 */ /* 0x000e240000000800 */
[----:B0-----:R-:W-:-:S05]  /*191e0*/  HFMA2 R3, R2, 1, 1, R0 ;  /* 0x3c003c0002037831 */ /* 0x001fca0000000000 */
[----:B------:R-:W0:Y:S02]  /*191f0*/  ATOMS.CAST.SPIN P0, [R4+0x4], R2, R3 ;  /* 0x000004020400758d */ /* 0x000e240001800003 */
[----:B0-----:R-:W-:Y:S05]  /*19200*/  @!P0 BRA `(.L_x_118) ;  /* 0xfffffffc00f08947 */ /* 0x001fea000383ffff */
[----:B------:R-:W-:Y:S05]  /*19210*/  EXIT ;  /* 0x000000000000794d */ /* 0x000fea0003800000 */
.L_x_117:
[----:B------:R-:W0:Y:S02]  /*19220*/  LD.E R0, desc[UR8][R12.64+0x4] ;  /* 0x000004080c007980 */ /* 0x000e24000c101900 */
[----:B0-----:R-:W-:-:S05]  /*19230*/  IADD3 R3, PT, PT, R7, R0, RZ ;  /* 0x0000000007037210 */ /* 0x001fca0007ffe0ff */
[----:B------:R-:W-:Y:S01]  /*19240*/  ST.E desc[UR8][R12.64+0x4], R3 ;  /* 0x000004030c007985 */ /* 0x000fe2000c101908 */
[----:B------:R-:W-:Y:S05]  /*19250*/  EXIT ;  /* 0x000000000000794d */ /* 0x000fea0003800000 */
.L_x_119:
[----:B------:R-:W-:-:S00]  /*19260*/  BRA `(.L_x_119) ;  /* 0xfffffffc00fc7947 */ /* 0x000fc0000383ffff */
[----:B------:R-:W-:-:S00]  /*19270*/  NOP ;  /* 0x0000000000007918 */ /* 0x000fc00000000000 */
        /* <DEDUP_REMOVED lines=8> */
.L_x_5285:


//--------------------- .text._Z23gemm_half_q_half_kernelILi4ELi160ELb1ELb0ELi64EEvPK6__halfPKjS4_S2_PS0_iiiiPKtS7_iiiiiibS2_i --------------------------
	.section	.text._Z23gemm_half_q_half_kernelILi4ELi160ELb1ELb0ELi64EEvPK6__halfPKjS4_S2_PS0_iiiiPKtS7_iiiiiibS2_i,"ax",@progbits
	.align	128
        .global         _Z23gemm_half_q_half_kernelILi4ELi160ELb1ELb0ELi64EEvPK6__halfPKjS4_S2_PS0_iiiiPKtS7_iiiiiibS2_i
        .type           _Z23gemm_half_q_half_kernelILi4ELi160ELb1ELb0ELi64EEvPK6__halfPKjS4_S2_PS0_iiiiPKtS7_iiiiiibS2_i,@function
        .size           _Z23gemm_half_q_half_kernelILi4ELi160ELb1ELb0ELi64EEvPK6__halfPKjS4_S2_PS0_iiiiPKtS7_iiiiiibS2_i,(.L_x_5286 - _Z23gemm_half_q_half_kernelILi4ELi160ELb1ELb0ELi64EEvPK6__halfPKjS4_S2_PS0_iiiiPKtS7_iiiiiibS2_i)
        .other          _Z23gemm_half_q_half_kernelILi4ELi160ELb1ELb0ELi64EEvPK6__halfPKjS4_S2_PS0_iiiiPKtS7_iiiiiibS2_i,@"STO_CUDA_ENTRY STV_DEFAULT"
_Z23gemm_half_q_half_kernelILi4ELi160ELb1ELb0ELi64EEvPK6__halfPKjS4_S2_PS0_iiiiPKtS7_iiiiiibS2_i:
.text._Z23gemm_half_q_half_kernelILi4ELi160ELb1ELb0ELi64EEvPK6__halfPKjS4_S2_PS0_iiiiPKtS7_iiiiiibS2_i:
        /* <DEDUP_REMOVED lines=36> */
.L_x_120:
        /* <DEDUP_REMOVED lines=34> */
[----:B------:R-:W-:Y:S02]  /*0460*/  IADD3 R16, PT, PT, R4, 0x80, RZ ;  /* 0x0000008004107810 */ /* 0x000fe40007ffe0ff */
[----:B0-----:R-:W-:-:S09]  /*0470*/  IADD3 R4, PT, PT, R8, R5, RZ ;  /* 0x0000000508047210 */ /* 0x001fd20007ffe0ff */
[----:B------:R-:W-:Y:S05]  /*0480*/  @P1 BRA `(.L_x_124) ;  /* 0x0000000000ec1947 */ /* 0x000fea0003800000 */
[----:B------:R-:W-:Y:S02]  /*0490*/  IADD3 R6, PT, PT, RZ, -R13, RZ ;  /* 0x8000000dff067210 */ /* 0x000fe40007ffe0ff */
[----:B------:R-:W-:Y:S02]  /*04a0*/  PLOP3.LUT P1, PT, PT, PT, PT, 0x80, 0x8 ;  /* 0x000000000008781c */ /* 0x000fe40003f2f070 */
[----:B------:R-:W-:-:S13]  /*04b0*/  ISETP.GT.AND P3, PT, R6, 0x3, PT ;  /* 0x000000030600780c */ /* 0x000fda0003f64270 */
[----:B------:R-:W-:Y:S05]  /*04c0*/  @!P3 BRA `(.L_x_125) ;  /* 0x000000000084b947 */ /* 0x000fea0003800000 */
[----:B------:R-:W-:-:S13]  /*04d0*/  PLOP3.LUT P1, PT, PT, PT, PT, 0x8, 0x80 ;  /* 0x000000000080781c */ /* 0x000fda0003f2e170 */
.L_x_126:
        /* <DEDUP_REMOVED lines=32> */
.L_x_125:
        /* <DEDUP_REMOVED lines=20> */
.L_x_127:
[----:B------:R-:W-:-:S13]  /*0820*/  ISETP.EQ.AND P3, PT, R13, RZ, PT ;  /* 0x000000ff0d00720c */ /* 0x000fda0003f62270 */
[----:B------:R-:W-:Y:S05]  /*0830*/  @!P1 BRA P3, `(.L_x_122) ;  /* 0x0000000400789947 */ /* 0x000fea0001800000 */
.L_x_124:
        /* <DEDUP_REMOVED lines=12> */
.L_x_123:
        /* <DEDUP_REMOVED lines=16> */
.L_x_130:
        /* <DEDUP_REMOVED lines=32> */
.L_x_129:
        /* <DEDUP_REMOVED lines=21> */
.L_x_131:
[----:B------:R-:W-:-:S13]  /*0d50*/  ISETP.NE.OR P1, PT, R13, RZ, P1 ;  /* 0x000000ff0d00720c */ /* 0x000fda0000f25670 */
[----:B------:R-:W-:Y:S05]  /*0d60*/  @!P1 BRA `(.L_x_122) ;  /* 0x00000000002c9947 */ /* 0x000fea0003800000 */
.L_x_128:
        /* <DEDUP_REMOVED lines=11> */
.L_x_122:
[----:B------:R-:W-:Y:S05]  /*0e20*/  BSYNC.RECONVERGENT B0 ;  /* 0x0000000000007941 */ /* 0x000fea0003800200 */
.L_x_121:
        /* <DEDUP_REMOVED lines=19> */
[----:B------:R-:W0:Y:S01]  /*0f60*/  LDC.64 R18, c[0x0][0x3a0] ;  /* 0x0000e800ff127b82 */ /* 0x000e220000000a00 */
[----:B------:R-:W-:-:S13]  /*0f70*/  PLOP3.LUT P1, PT, PT, PT, PT, 0x8, 0x80 ;  /* 0x000000000080781c */ /* 0x000fda0003f2e170 */
.L_x_135:
        /* <DEDUP_REMOVED lines=11> */
[----:B-----5:R-:W-:Y:S01]  /*1030*/  IMAD.WIDE R16, R10, 0x2, R18 ;  /* 0x000000020a107825 */ /* 0x020fe200078e0212 */
[----:B------:R1:W-:Y:S04]  /*1040*/  STG.E.64 desc[UR8][R14.64], RZ ;  /* 0x000000ff0e007986 */ /* 0x0003e8000c101b08 */
[----:B------:R1:W-:Y:S01]  /*1050*/  STG.E.64 desc[UR8][R16.64], RZ ;  /* 0x000000ff10007986 */ /* 0x0003e2000c101b08 */
[----:B------:R-:W-:Y:S05]  /*1060*/  @!P3 BRA `(.L_x_135) ;  /* 0xfffffffc00c4b947 */ /* 0x000fea000383ffff */
.L_x_134:
        /* <DEDUP_REMOVED lines=12> */
.L_x_136:
[----:B------:R-:W-:-:S13]  /*1130*/  ISETP.NE.OR P1, PT, R4, RZ, P1 ;  /* 0x000000ff0400720c */ /* 0x000fda0000f25670 */
[----:B------:R-:W-:Y:S05]  /*1140*/  @!P1 BRA `(.L_x_132) ;  /* 0x00000000001c9947 */ /* 0x000fea0003800000 */
.L_x_133:
[----:B0-----:R-:W0:Y:S02]  /*1150*/  LDC.64 R6, c[0x0][0x3a0] ;  /* 0x0000e800ff067b82 */ /* 0x001e240000000a00 */
.L_x_137:
[----:B0-----:R-:W-:Y:S01]  /*1160*/  IMAD.WIDE R8, R0, 0x2, R6 ;  /* 0x0000000200087825 */ /* 0x001fe200078e0206 */
[----:B------:R-:W-:Y:S02]  /*1170*/  IADD3 R4, PT, PT, R4, 0x1, RZ ;  /* 0x0000000104047810 */ /* 0x000fe40007ffe0ff */
[----:B------:R-:W-:Y:S02]  /*1180*/  IADD3 R0, PT, PT, R0, R11, RZ ;  /* 0x0000000b00007210 */ /* 0x000fe40007ffe0ff */
[----:B------:R1:W-:Y:S01]  /*1190*/  STG.E.64 desc[UR8][R8.64], RZ ;  /* 0x000000ff08007986 */ /* 0x0003e2000c101b08 */
[----:B------:R-:W-:-:S13]  /*11a0*/  ISETP.NE.AND P1, PT, R4, RZ, PT ;  /* 0x000000ff0400720c */ /* 0x000fda0003f25270 */
[----:B-1----:R-:W-:Y:S05]  /*11b0*/  @P1 BRA `(.L_x_137) ;  /* 0xfffffffc00e81947 */ /* 0x002fea000383ffff */
.L_x_132:
[----:B------:R-:W1:Y:S01]  /*11c0*/  LDC.64 R14, c[0x0][0x3b8] ;  /* 0x0000ee00ff0e7b82 */ /* 0x000e620000000a00 */
[----:B0-----:R-:W-:-:S05]  /*11d0*/  SHF.L.U32 R7, R12, 0x7, RZ ;  /* 0x000000070c077819 */ /* 0x001fca00000006ff */
[----:B-1----:R-:W-:-:S05]  /*11e0*/  IMAD.WIDE.U32 R6, R7, 0x2, R14 ;  /* 0x0000000207067825 */ /* 0x002fca00078e000e */
        /* <DEDUP_REMOVED lines=9> */
[----:B------:R-:W-:Y:S02]  /*1280*/  MOV R18, R56 ;  /* 0x0000003800127202 */ /* 0x000fe40000000f00 */
[----:B------:R-:W-:Y:S02]  /*1290*/  LOP3.LUT R3, R3, 0x10, RZ, 0xc0, !PT ;  /* 0x0000001003037812 */ /* 0x000fe400078ec0ff */
[----:B0-----:R-:W-:-:S07]  /*12a0*/  SHF.R.S32.HI R4, RZ, 0x3, R9 ;  /* 0x00000003ff047819 */ /* 0x001fce0000011409 */
.L_x_139:
[----:B------:R-:W0:Y:S01]  /*12b0*/  LDC.64 R6, c[0x0][0x390] ;  /* 0x0000e400ff067b82 */ /* 0x000e220000000a00 */
[----:B-----5:R-:W-:-:S05]  /*12c0*/  IADD3 R13, PT, PT, R0, R10, RZ ;  /* 0x0000000a000d7210 */ /* 0x020fca0007ffe0ff */
[----:B------:R-:W-:-:S05]  /*12d0*/  IMAD R8, R13, R11, RZ ;  /* 0x0000000b0d087224 */ /* 0x000fca00078e02ff */
[----:B------:R-:W-:-:S04]  /*12e0*/  SHF.R.S32.HI R9, RZ, 0x1f, R8 ;  /* 0x0000001fff097819 */ /* 0x000fc80000011408 */
[----:B------:R-:W-:-:S04]  /*12f0*/  LEA.HI R9, R9, R8, RZ, 0x3 ;  /* 0x0000000809097211 */ /* 0x000fc800078f18ff */
[----:B------:R-:W-:-:S05]  /*1300*/  LEA.HI.SX32 R9, R9, R4, 0x1d ;  /* 0x0000000409097211 */ /* 0x000fca00078feaff */
[----:B0-----:R-:W-:Y:S02]  /*1310*/  IMAD.WIDE R6, R9, 0x4, R6 ;  /* 0x0000000409067825 */ /* 0x001fe400078e0206 */
[----:B------:R-:W0:Y:S04]  /*1320*/  LDC.64 R8, c[0x0][0x398] ;  /* 0x0000e600ff087b82 */ /* 0x000e280000000a00 */
[----:B------:R-:W2:Y:S01]  /*1330*/  LDG.E.CONSTANT R6, desc[UR8][R6.64] ;  /* 0x0000000806067981 */ /* 0x000ea2000c1e9900 */
[----:B------:R-:W-:-:S05]  /*1340*/  SHF.L.U32 R17, R18, 0x1, RZ ;  /* 0x0000000112117819 */ /* 0x000fca00000006ff */
[----:B------:R-:W-:-:S06]  /*1350*/  IMAD.WIDE.U32 R16, R17, 0x2, R14 ;  /* 0x0000000211107825 */ /* 0x000fcc00078e000e */
[----:B------:R-:W3:Y:S01]  /*1360*/  LDG.E.U16.CONSTANT R17, desc[UR8][R16.64+0x2] ;  /* 0x0000020810117981 */ /* 0x000ee2000c1e9500 */
[----:B0-----:R-:W-:-:S06]  /*1370*/  IMAD.WIDE.U32 R8, R13, 0x2, R8 ;  /* 0x000000020d087825 */ /* 0x001fcc00078e0008 */
[----:B------:R0:W4:Y:S01]  /*1380*/  LDG.E.U16.CONSTANT R8, desc[UR8][R8.64] ;  /* 0x0000000808087981 */ /* 0x000122000c1e9500 */
[----:B--2---:R-:W-:-:S04]  /*1390*/  SHF.R.U32.HI R13, RZ, R3, R6 ;  /* 0x00000003ff0d7219 */ /* 0x004fc80000011606 */
[--C-:B------:R-:W-:Y:S02]  /*13a0*/  SHF.R.U32.HI R20, RZ, 0x4, R13.reuse ;  /* 0x00000004ff147819 */ /* 0x100fe4000001160d */
[----:B------:R-:W-:Y:S02]  /*13b0*/  SHF.R.U32.HI R6, RZ, 0x8, R13 ;  /* 0x00000008ff067819 */ /* 0x000fe4000001160d */
[----:B------:R-:W-:Y:S02]  /*13c0*/  LOP3.LUT R20, R20, 0xf, RZ, 0xc0, !PT ;  /* 0x0000000f14147812 */ /* 0x000fe400078ec0ff */
[----:B------:R-:W-:-:S03]  /*13d0*/  LOP3.LUT R6, R6, 0xf, RZ, 0xc0, !PT ;  /* 0x0000000f06067812 */ /* 0x000fc600078ec0ff */
[C---:B------:R-:W-:Y:S01]  /*13e0*/  IMAD R7, R20.reuse, R20, R20 ;  /* 0x0000001414077224 */ /* 0x040fe200078e0214 */
[----:B------:R-:W-:Y:S02]  /*13f0*/  LOP3.LUT R19, R13, 0xf, RZ, 0xc0, !PT ;  /* 0x0000000f0d137812 */ /* 0x000fe400078ec0ff */
[----:B------:R-:W-:Y:S02]  /*1400*/  SHF.R.U32.HI R13, RZ, 0xc, R13 ;  /* 0x0000000cff0d7819 */ /* 0x000fe4000001160d */
[----:B------:R-:W-:Y:S01]  /*1410*/  IADD3 R20, PT, PT, R20, 0x1, R7 ;  /* 0x0000000114147810 */ /* 0x000fe20007ffe007 */
[----:B------:R-:W-:Y:S01]  /*1420*/  IMAD R7, R6, R6, R6 ;  /* 0x0000000606077224 */ /* 0x000fe200078e0206 */
[----:B------:R-:W-:Y:S01]  /*1430*/  LOP3.LUT R13, R13, 0xf, RZ, 0xc0, !PT ;  /* 0x0000000f0d0d7812 */ /* 0x000fe200078ec0ff */
[----:B------:R-:W-:-:S03]  /*1440*/  IMAD R22, R19, R19, R19 ;  /* 0x0000001313167224 */ /* 0x000fc600078e0213 */
[----:B------:R-:W-:Y:S01]  /*1450*/  IADD3 R7, PT, PT, R6, 0x1, R7 ;  /* 0x0000000106077810 */ /* 0x000fe20007ffe007 */
[----:B------:R-:W-:Y:S01]  /*1460*/  IMAD R6, R13, R13, R13 ;  /* 0x0000000d0d067224 */ /* 0x000fe200078e020d */
[----:B------:R-:W-:-:S04]  /*1470*/  IADD3 R22, PT, PT, R19, 0x1, R22 ;  /* 0x0000000113167810 */ /* 0x000fc80007ffe016 */
[----:B------:R-:W-:Y:S01]  /*1480*/  IADD3 R13, PT, PT, R13, 0x1, R6 ;  /* 0x000000010d0d7810 */ /* 0x000fe20007ffe006 */
[----:B0-----:R-:W-:Y:S08]  /*1490*/  I2F.F16 R9, R20 ;  /* 0x0000001400097306 */ /* 0x001ff00000200c00 */
[----:B------:R-:W0:Y:S08]  /*14a0*/  I2F.F16 R22, R22 ;  /* 0x0000001600167306 */ /* 0x000e300000200c00 */
[----:B------:R-:W-:Y:S08]  /*14b0*/  I2F.F16 R7, R7 ;  /* 0x0000000700077306 */ /* 0x000ff00000200c00 */
[----:B------:R-:W1:Y:S01]  /*14c0*/  I2F.F16 R6, R13 ;  /* 0x0000000d00067306 */ /* 0x000e620000200c00 */
[----:B0-----:R-:W-:-:S05]  /*14d0*/  PRMT R9, R22, 0x5410, R9 ;  /* 0x0000541016097816 */ /* 0x001fca0000000009 */
[----:B----4-:R-:W-:Y:S01]  /*14e0*/  HMUL2 R22, R9, R8.H0_H0 ;  /* 0x2000000809167232 */ /* 0x010fe20000000000 */
[----:B-1----:R-:W-:Y:S02]  /*14f0*/  PRMT R7, R7, 0x5410, R6 ;  /* 0x0000541007077816 */ /* 0x002fe40000000006 */
[----:B------:R-:W-:-:S03]  /*1500*/  LEA R6, R10, R1, 0x3 ;  /* 0x000000010a067211 */ /* 0x000fc600078e18ff */
[----:B------:R-:W-:Y:S01]  /*1510*/  HMUL2 R23, R7, R8.H0_H0 ;  /* 0x2000000807177232 */ /* 0x000fe20000000000 */
[----:B---3--:R-:W-:-:S04]  /*1520*/  IADD3 R18, PT, PT, R17, R18, RZ ;  /* 0x0000001211127210 */ /* 0x008fc80007ffe0ff */
[----:B------:R0:W-:Y:S01]  /*1530*/  STL.64 [R6], R22 ;  /* 0x0000001606007387 */ /* 0x0001e20000100a00 */
[----:B------:R-:W-:Y:S02]  /*1540*/  ISETP.GE.AND P1, PT, R18, R61, PT ;  /* 0x0000003d1200720c */ /* 0x000fe40003f26270 */
[----:B------:R-:W-:-:S11]  /*1550*/  IADD3 R10, PT, PT, R10, 0x1, RZ ;  /* 0x000000010a0a7810 */ /* 0x000fd60007ffe0ff */
[----:B0-----:R-:W-:Y:S05]  /*1560*/  @!P1 BRA `(.L_x_139) ;  /* 0xfffffffc00509947 */ /* 0x001fea000383ffff */
.L_x_138:
[----:B------:R0:W5:Y:S01]  /*1570*/  LDL.64 R6, [R1] ;  /* 0x0000000001067983 */ /* 0x0001620000100a00 */
[----:B------:R-:W1:Y:S01]  /*1580*/  LDCU UR6, c[0x0][0x3c8] ;  /* 0x00007900ff0677ac */ /* 0x000e620008000800 */
[----:B------:R-:W-:Y:S01]  /*1590*/  HFMA2 R4, -RZ, RZ, 0, 0 ;  /* 0x00000000ff047431 */ /* 0x000fe200000001ff */
[----:B------:R-:W-:Y:S01]  /*15a0*/  MOV R9, RZ ;  /* 0x000000ff00097202 */ /* 0x000fe20000000f00 */
[----:B------:R-:W-:Y:S01]  /*15b0*/  HFMA2 R10, -RZ, RZ, 0, 0 ;  /* 0x00000000ff0a7431 */ /* 0x000fe200000001ff */
[----:B------:R-:W2:Y:S01]  /*15c0*/  LDCU UR4, c[0x0][0x3cc] ;  /* 0x00007980ff0477ac */ /* 0x000ea20008000800 */
[----:B------:R-:W-:Y:S01]  /*15d0*/  MOV R13, RZ ;  /* 0x000000ff000d7202 */ /* 0x000fe20000000f00 */
[----:B------:R-:W3:Y:S01]  /*15e0*/  LDCU UR5, c[0x0][0x3d0] ;  /* 0x00007a00ff0577ac */ /* 0x000ee20008000800 */
[----:B------:R-:W4:Y:S01]  /*15f0*/  LDCU UR10, c[0x0][0x3d4] ;  /* 0x00007a80ff0a77ac */ /* 0x000f220008000800 */
[----:B------:R-:W0:Y:S01]  /*1600*/  LDCU UR11, c[0x0][0x3d8] ;  /* 0x00007b00ff0b77ac */ /* 0x000e220008000800 */
[----:B-1----:R-:W-:-:S02]  /*1610*/  ISETP.GT.AND P1, PT, R56, UR6, PT ;  /* 0x0000000638007c0c */ /* 0x002fc4000bf24270 */
[C---:B------:R-:W-:Y:S02]  /*1620*/  VIMNMX R0, PT, PT, R56.reuse, UR6, PT ;  /* 0x0000000638007c48 */ /* 0x040fe4000bfe0100 */
[C---:B--2---:R-:W-:Y:S02]  /*1630*/  ISETP.GT.AND P3, PT, R56.reuse, UR4, PT ;  /* 0x0000000438007c0c */ /* 0x044fe4000bf64270 */
[----:B------:R-:W-:Y:S02]  /*1640*/  SHF.R.S32.HI R3, RZ, 0x1f, R0 ;  /* 0x0000001fff037819 */ /* 0x000fe40000011400 */
[C---:B---3--:R-:W-:Y:S02]  /*1650*/  ISETP.GT.AND P4, PT, R56.reuse, UR5, PT ;  /* 0x0000000538007c0c */ /* 0x048fe4000bf84270 */
[----:B------:R-:W-:Y:S01]  /*1660*/  LEA.HI R3, R3, R0, RZ, 0x5 ;  /* 0x0000000003037211 */ /* 0x000fe200078f28ff */
[----:B------:R-:W-:Y:S01]  /*1670*/  HFMA2 R0, -RZ, RZ, 0, 0 ;  /* 0x00000000ff007431 */ /* 0x000fe200000001ff */
[----:B----4-:R-:W-:-:S02]  /*1680*/  ISETP.GT.AND P5, PT, R56, UR10, PT ;  /* 0x0000000a38007c0c */ /* 0x010fc4000bfa4270 */
[----:B-----5:R-:W-:Y:S02]  /*1690*/  SHF.R.S32.HI R17, RZ, 0x5, R3 ;  /* 0x00000005ff117819 */ /* 0x020fe40000011403 */
[----:B0-----:R-:W-:Y:S01]  /*16a0*/  ISETP.GT.AND P6, PT, R56, UR11, PT ;  /* 0x0000000b38007c0c */ /* 0x001fe2000bfc4270 */
        /* <DEDUP_REMOVED lines=8> */
.L_x_140:
        /* <DEDUP_REMOVED lines=8> */
.L_x_141:
        /* <DEDUP_REMOVED lines=8> */
.L_x_142:
        /* <DEDUP_REMOVED lines=8> */
.L_x_143:
        /* <DEDUP_REMOVED lines=8> */
.L_x_144:
[----:B------:R-:W-:Y:S01]  /*1930*/  LEA R0, R17, R0, 0x3 ;  /* 0x0000000011007211 */ /* 0x000fe200078e18ff */
[----:B------:R-:W0:Y:S01]  /*1940*/  S2UR UR5, SR_CgaCtaId ;  /* 0x00000000000579c3 */ /* 0x000e220000008800 */
[----:B------:R-:W1:Y:S01]  /*1950*/  LDCU.64 UR10, c[0x0][0x388] ;  /* 0x00007100ff0a77ac */ /* 0x000e620008000a00 */
[----:B------:R-:W-:Y:S02]  /*1960*/  VIMNMX R5, PT, PT, R5, UR6, PT ;  /* 0x0000000605057c48 */ /* 0x000fe4000bfe0100 */
[----:B------:R-:W-:Y:S01]  /*1970*/  IADD3 R0, PT, PT, R9, R0, R4 ;  /* 0x0000000009007210 */ /* 0x000fe20007ffe004 */
[----:B------:R-:W-:Y:S01]  /*1980*/  UMOV UR4, 0x400 ;  /* 0x0000040000047882 */ /* 0x000fe20000000000 */
[----:B------:R-:W-:Y:S02]  /*1990*/  MOV R52, RZ ;  /* 0x000000ff00347202 */ /* 0x000fe40000000f00 */
[----:B------:R-:W-:Y:S02]  /*19a0*/  IADD3 R0, PT, PT, R13, R0, R10 ;  /* 0x000000000d007210 */ /* 0x000fe40007ffe00a */
[----:B------:R-:W-:-:S02]  /*19b0*/  PRMT R10, RZ, 0x5410, RZ ;  /* 0x00005410ff0a7816 */ /* 0x000fc400000000ff */
        /* <DEDUP_REMOVED lines=12> */
[----:B------:R-:W-:Y:S02]  /*1a80*/  PRMT R2, R6, 0x7610, R6 ;  /* 0x0000761006027816 */ /* 0x000fe40000000006 */
[----:B------:R-:W-:-:S02]  /*1a90*/  IADD3.X R27, PT, PT, R3, UR11, RZ, P3, !PT ;  /* 0x0000000b031b7c10 */ /* 0x000fc40009ffe4ff */
[----:B------:R-:W-:Y:S02]  /*1aa0*/  PRMT R0, R7, 0x7610, R7 ;  /* 0x0000761007007816 */ /* 0x000fe40000000007 */
[----:B------:R-:W-:Y:S02]  /*1ab0*/  PRMT R7, RZ, 0x5410, RZ ;  /* 0x00005410ff077816 */ /* 0x000fe400000000ff */
[----:B------:R-:W-:Y:S02]  /*1ac0*/  PRMT R6, RZ, 0x5410, RZ ;  /* 0x00005410ff067816 */ /* 0x000fe400000000ff */
[----:B------:R-:W-:Y:S02]  /*1ad0*/  PRMT R5, RZ, 0x5410, RZ ;  /* 0x00005410ff057816 */ /* 0x000fe400000000ff */
[----:B------:R-:W-:Y:S02]  /*1ae0*/  PRMT R3, RZ, 0x5410, RZ ;  /* 0x00005410ff037816 */ /* 0x000fe400000000ff */
[----:B------:R-:W-:-:S02]  /*1af0*/  IADD3 R53, PT, PT, R56, R53, RZ ;  /* 0x0000003538357210 */ /* 0x000fc40007ffe0ff */
[----:B------:R-:W-:Y:S02]  /*1b00*/  MOV R24, R26 ;  /* 0x0000001a00187202 */ /* 0x000fe40000000f00 */
[----:B------:R-:W-:Y:S01]  /*1b10*/  MOV R25, R27 ;  /* 0x0000001b00197202 */ /* 0x000fe20000000f00 */
[----:B------:R-:W-:Y:S06]  /*1b20*/  @!P1 BRA `(.L_x_145) ;  /* 0x0000007800689947 */ /* 0x000fec0003800000 */
[----:B------:R-:W-:-:S04]  /*1b30*/  IMAD.WIDE.U32 R12, R12, 0x100, R14 ;  /* 0x000001000c0c7825 */ /* 0x000fc800078e000e */
[----:B------:R-:W-:Y:S01]  /*1b40*/  HFMA2 R52, -RZ, RZ, 0, 0 ;  /* 0x00000000ff347431 */ /* 0x000fe200000001ff */
[----:B------:R-:W-:Y:S02]  /*1b50*/  ISETP.EQ.OR P1, PT, R58, 0x3, P0 ;  /* 0x000000033a00780c */ /* 0x000fe40000722670 */
[----:B------:R-:W-:Y:S02]  /*1b60*/  VIMNMX R25, PT, PT, R61, UR6, PT ;  /* 0x000000063d197c48 */ /* 0x000fe4000bfe0100 */
[----:B------:R-:W-:Y:S02]  /*1b70*/  IADD3 R22, P2, PT, R12, 0x2, RZ ;  /* 0x000000020c167810 */ /* 0x000fe40007f5e0ff */
[----:B------:R-:W-:Y:S02]  /*1b80*/  PRMT R10, R10, 0x5410, RZ ;  /* 0x000054100a0a7816 */ /* 0x000fe400000000ff */
[----:B------:R-:W-:-:S09]  /*1b90*/  IADD3.X R23, PT, PT, RZ, R13, RZ, P2, !PT ;  /* 0x0000000dff177210 */ /* 0x000fd200017fe4ff */
.L_x_162:
[----:B0-----:R-:W0:Y:S01]  /*1ba0*/  LDC R11, c[0x0][0x3ac] ;  /* 0x0000eb00ff0b7b82 */ /* 0x001e220000000800 */
[----:B------:R-:W-:Y:S02]  /*1bb0*/  MOV R20, R26 ;  /* 0x0000001a00147202 */ /* 0x000fe40000000f00 */
[----:B------:R-:W-:-:S05]  /*1bc0*/  MOV R21, R27 ;  /* 0x0000001b00157202 */ /* 0x000fca0000000f00 */
[----:B------:R-:W2:Y:S01]  /*1bd0*/  LDG.E.128.CONSTANT R12, desc[UR8][R20.64] ;  /* 0x00000008140c7981 */ /* 0x000ea2000c1e9d00 */
[----:B0-----:R-:W-:-:S05]  /*1be0*/  IMAD.WIDE R64, R11, 0x4, R20 ;  /* 0x000000040b407825 */ /* 0x001fca00078e0214 */
[----:B------:R-:W3:Y:S01]  /*1bf0*/  LDG.E.128.CONSTANT R16, desc[UR8][R64.64] ;  /* 0x0000000840107981 */ /* 0x000ee2000c1e9d00 */
[----:B------:R-:W-:-:S13]  /*1c00*/  ISETP.NE.AND P4, PT, R56, R53, PT ;  /* 0x000000353800720c */ /* 0x000fda0003f85270 */
[----:B------:R-:W-:Y:S01]  /*1c10*/  @!P4 LEA R26, R52, R1, 0x3 ;  /* 0x00000001341ac211 */ /* 0x000fe200078e18ff */
[----:B------:R-:W4:Y:S05]  /*1c20*/  @!P4 LDG.E.U16.CONSTANT R63, desc[UR8][R22.64] ;  /* 0x00000008163fc981 */ /* 0x000f2a000c1e9500 */
[----:B------:R-:W5:Y:S01]  /*1c30*/  @!P4 LDL.64 R26, [R26+0x8] ;  /* 0x000008001a1ac983 */ /* 0x000f620000100a00 */
[----:B------:R-:W-:Y:S02]  /*1c40*/  ISETP.NE.AND P3, PT, R57, RZ, PT ;  /* 0x000000ff3900720c */ /* 0x000fe40003f65270 */
[----:B------:R-:W-:Y:S02]  /*1c50*/  ISETP.NE.AND P2, PT, R58, 0x1, PT ;  /* 0x000000013a00780c */ /* 0x000fe40003f45270 */
[----:B--2---:R-:W-:-:S04]  /*1c60*/  LOP3.LUT R24, R12, 0xff, RZ, 0xc0, !PT ;  /* 0x000000ff0c187812 */ /* 0x004fc800078ec0ff */
[----:B------:R-:W-:-:S04]  /*1c70*/  IADD3 R24, PT, PT, R24, -0x80, RZ ;  /* 0xffffff8018187810 */ /* 0x000fc80007ffe0ff */
[----:B------:R0:W1:Y:S01]  /*1c80*/  I2F.F16 R34, R24 ;  /* 0x0000001800227306 */ /* 0x0000620000200c00 */
[----:B------:R-:W-:Y:S02]  /*1c90*/  LEA.HI R38, R12, 0xffffff80, RZ, 0x8 ;  /* 0xffffff800c267811 */ /* 0x000fe400078f40ff */
[----:B------:R-:W-:Y:S02]  /*1ca0*/  LOP3.LUT R28, R13, 0xff, RZ, 0xc0, !PT ;  /* 0x000000ff0d1c7812 */ /* 0x000fe400078ec0ff */
[--C-:B0-----:R-:W-:Y:S02]  /*1cb0*/  SHF.R.U32.HI R24, RZ, 0x8, R12.reuse ;  /* 0x00000008ff187819 */ /* 0x101fe4000001160c */
[----:B------:R-:W-:Y:S02]  /*1cc0*/  SHF.R.U32.HI R12, RZ, 0x10, R12 ;  /* 0x00000010ff0c7819 */ /* 0x000fe4000001160c */
[----:B------:R-:W-:Y:S02]  /*1cd0*/  LOP3.LUT R39, R24, 0xff, RZ, 0xc0, !PT ;  /* 0x000000ff18277812 */ /* 0x000fe400078ec0ff */
[----:B------:R-:W-:-:S02]  /*1ce0*/  IADD3 R28, PT, PT, R28, -0x80, RZ ;  /* 0xffffff801c1c7810 */ /* 0x000fc40007ffe0ff */
[----:B------:R-:W-:Y:S02]  /*1cf0*/  LOP3.LUT R12, R12, 0xff, RZ, 0xc0, !PT ;  /* 0x000000ff0c0c7812 */ /* 0x000fe400078ec0ff */
[----:B------:R-:W-:Y:S02]  /*1d00*/  IADD3 R40, PT, PT, R39, -0x80, RZ ;  /* 0xffffff8027287810 */ /* 0x000fe40007ffe0ff */
[----:B---3--:R-:W-:Y:S02]  /*1d10*/  LEA.HI R41, R18, 0xffffff80, RZ, 0x8 ;  /* 0xffffff8012297811 */ /* 0x008fe400078f40ff */
[----:B------:R-:W-:Y:S01]  /*1d20*/  SHF.R.U32.HI R39, RZ, 0x8, R13 ;  /* 0x00000008ff277819 */ /* 0x000fe2000001160d */
[----:B------:R-:W0:Y:S01]  /*1d30*/  I2F.F16 R33, R28 ;  /* 0x0000001c00217306 */ /* 0x000e220000200c00 */
[----:B------:R-:W-:Y:S02]  /*1d40*/  IADD3 R12, PT, PT, R12, -0x80, RZ ;  /* 0xffffff800c0c7810 */ /* 0x000fe40007ffe0ff */
[----:B------:R-:W-:-:S02]  /*1d50*/  LEA.HI R37, R13, 0xffffff80, RZ, 0x8 ;  /* 0xffffff800d257811 */ /* 0x000fc400078f40ff */
[----:B------:R-:W-:-:S03]  /*1d60*/  SHF.R.U32.HI R13, RZ, 0x10, R13 ;  /* 0x00000010ff0d7819 */ /* 0x000fc6000001160d */
[----:B------:R2:W3:Y:S01]  /*1d70*/  I2F.F16 R28, R41 ;  /* 0x00000029001c7306 */ /* 0x0004e20000200c00 */
[C---:B------:R-:W-:Y:S02]  /*1d80*/  LEA.HI R36, R14.reuse, 0xffffff80, RZ, 0x8 ;  /* 0xffffff800e247811 */ /* 0x040fe400078f40ff */
[----:B------:R-:W-:Y:S02]  /*1d90*/  LOP3.LUT R29, R14, 0xff, RZ, 0xc0, !PT ;  /* 0x000000ff0e1d7812 */ /* 0x000fe400078ec0ff */
[----:B--2---:R-:W-:-:S03]  /*1da0*/  LOP3.LUT R41, R39, 0xff, RZ, 0xc0, !PT ;  /* 0x000000ff27297812 */ /* 0x004fc600078ec0ff */
[----:B------:R2:W0:Y:S01]  /*1db0*/  I2F.F16 R39, R12 ;  /* 0x0000000c00277306 */ /* 0x0004220000200c00 */
[----:B------:R-:W-:Y:S02]  /*1dc0*/  LOP3.LUT R13, R13, 0xff, RZ, 0xc0, !PT ;  /* 0x000000ff0d0d7812 */ /* 0x000fe400078ec0ff */
[----:B------:R-:W-:Y:S02]  /*1dd0*/  IADD3 R42, PT, PT, R41, -0x80, RZ ;  /* 0xffffff80292a7810 */ /* 0x000fe40007ffe0ff */
[--C-:B------:R-:W-:Y:S02]  /*1de0*/  SHF.R.U32.HI R41, RZ, 0x8, R14.reuse ;  /* 0x00000008ff297819 */ /* 0x100fe4000001160e */
[----:B--2---:R-:W-:Y:S02]  /*1df0*/  SHF.R.U32.HI R12, RZ, 0x8, R15 ;  /* 0x00000008ff0c7819 */ /* 0x004fe4000001160f */
[----:B------:R-:W-:Y:S02]  /*1e00*/  SHF.R.U32.HI R14, RZ, 0x10, R14 ;  /* 0x00000010ff0e7819 */ /* 0x000fe4000001160e */
[----:B------:R-:W-:-:S02]  /*1e10*/  LOP3.LUT R12, R12, 0xff, RZ, 0xc0, !PT ;  /* 0x000000ff0c0c7812 */ /* 0x000fc400078ec0ff */
[----:B------:R-:W-:Y:S02]  /*1e20*/  LEA.HI R43, R19, 0xffffff80, RZ, 0x8 ;  /* 0xffffff80132b7811 */ /* 0x000fe400078f40ff */
[----:B------:R-:W-:Y:S02]  /*1e30*/  IADD3 R13, PT, PT, R13, -0x80, RZ ;  /* 0xffffff800d0d7810 */ /* 0x000fe40007ffe0ff */
[----:B------:R-:W-:Y:S01]  /*1e40*/  IADD3 R50, PT, PT, R12, -0x80, RZ ;  /* 0xffffff800c327810 */ /* 0x000fe20007ffe0ff */
[----:B------:R2:W0:Y:S01]  /*1e50*/  I2F.F16 R24, R43 ;  /* 0x0000002b00187306 */ /* 0x0004220000200c00 */
[----:B------:R-:W-:Y:S02]  /*1e60*/  LOP3.LUT R14, R14, 0xff, RZ, 0xc0, !PT ;  /* 0x000000ff0e0e7812 */ /* 0x000fe400078ec0ff */
[----:B------:R-:W-:Y:S02]  /*1e70*/  LOP3.LUT R12, R16, 0xff, RZ, 0xc0, !PT ;  /* 0x000000ff100c7812 */ /* 0x000fe400078ec0ff */
[----:B------:R-:W-:-:S02]  /*1e80*/  IADD3 R14, PT, PT, R14, -0x80, RZ ;  /* 0xffffff800e0e7810 */ /* 0x000fc40007ffe0ff */
[----:B------:R-:W-:Y:S02]  /*1e90*/  IADD3 R12, PT, PT, R12, -0x80, RZ ;  /* 0xffffff800c0c7810 */ /* 0x000fe40007ffe0ff */
[----:B--2---:R-:W-:Y:S02]  /*1ea0*/  LOP3.LUT R43, R41, 0xff, RZ, 0xc0, !PT ;  /* 0x000000ff292b7812 */ /* 0x004fe400078ec0ff */
[----:B------:R2:W0:Y:S02]  /*1eb0*/  I2F.F16 R41, R13 ;  /* 0x0000000d00297306 */ /* 0x0004240000200c00 */
[----:B------:R-:W-:Y:S02]  /*1ec0*/  IADD3 R44, PT, PT, R43, -0x80, RZ ;  /* 0xffffff802b2c7810 */ /* 0x000fe40007ffe0ff */
[----:B--2---:R-:W-:-:S04]  /*1ed0*/  LOP3.LUT R13, R17, 0xff, RZ, 0xc0, !PT ;  /* 0x000000ff110d7812 */ /* 0x004fc800078ec0ff */
[----:B------:R2:W0:Y:S01]  /*1ee0*/  I2F.F16 R43, R14 ;  /* 0x0000000e002b7306 */ /* 0x0004220000200c00 */
[----:B------:R-:W-:Y:S02]  /*1ef0*/  IADD3 R47, PT, PT, R13, -0x80, RZ ;  /* 0xffffff800d2f7810 */ /* 0x000fe40007ffe0ff */
[----:B------:R-:W-:-:S05]  /*1f00*/  LOP3.LUT R13, R18, 0xff, RZ, 0xc0, !PT ;  /* 0x000000ff120d7812 */ /* 0x000fca00078ec0ff */
[----:B------:R1:W0:Y:S01]  /*1f10*/  I2F.F16 R48, R12 ;  /* 0x0000000c00307306 */ /* 0x0002220000200c00 */
[----:B--2---:R-:W-:Y:S02]  /*1f20*/  LOP3.LUT R14, R19, 0xff, RZ, 0xc0, !PT ;  /* 0x000000ff130e7812 */ /* 0x004fe400078ec0ff */
[----:B------:R-:W-:Y:S02]  /*1f30*/  IADD3 R46, PT, PT, R13, -0x80, RZ ;  /* 0xffffff800d2e7810 */ /* 0x000fe40007ffe0ff */
[----:B------:R-:W-:Y:S02]  /*1f40*/  IADD3 R14, PT, PT, R14, -0x80, RZ ;  /* 0xffffff800e0e7810 */ /* 0x000fe40007ffe0ff */
[----:B-1----:R-:W-:Y:S02]  /*1f50*/  SHF.R.U32.HI R12, RZ, 0x8, R17 ;  /* 0x00000008ff0c7819 */ /* 0x002fe40000011611 */
[----:B------:R-:W-:Y:S02]  /*1f60*/  IADD3 R32, PT, PT, R29, -0x80, RZ ;  /* 0xffffff801d207810 */ /* 0x000fe40007ffe0ff */
[----:B------:R-:W-:-:S02]  /*1f70*/  LOP3.LUT R12, R12, 0xff, RZ, 0xc0, !PT ;  /* 0x000000ff0c0c7812 */ /* 0x000fc400078ec0ff */
[----:B------:R-:W-:Y:S02]  /*1f80*/  SHF.R.U32.HI R13, RZ, 0x8, R16 ;  /* 0x00000008ff0d7819 */ /* 0x000fe40000011610 */
[----:B------:R-:W-:Y:S01]  /*1f90*/  LOP3.LUT R29, R15, 0xff, RZ, 0xc0, !PT ;  /* 0x000000ff0f1d7812 */ /* 0x000fe200078ec0ff */
[----:B------:R1:W2:Y:S01]  /*1fa0*/  I2F.F16 R45, R14 ;  /* 0x0000000e002d7306 */ /* 0x0002a20000200c00 */
[----:B------:R-:W-:Y:S02]  /*1fb0*/  IADD3 R62, PT, PT, R12, -0x80, RZ ;  /* 0xffffff800c3e7810 */ /* 0x000fe40007ffe0ff */
[----:B------:R-:W-:Y:S02]  /*1fc0*/  LOP3.LUT R13, R13, 0xff, RZ, 0xc0, !PT ;  /* 0x000000ff0d0d7812 */ /* 0x000fe400078ec0ff */
[----:B------:R-:W-:Y:S02]  /*1fd0*/  SHF.R.U32.HI R12, RZ, 0x8, R18 ;  /* 0x00000008ff0c7819 */ /* 0x000fe40000011612 */
[----:B------:R-:W-:-:S02]  /*1fe0*/  IADD3 R31, PT, PT, R29, -0x80, RZ ;  /* 0xffffff801d1f7810 */ /* 0x000fc40007ffe0ff */
[--C-:B-1----:R-:W-:Y:S02]  /*1ff0*/  SHF.R.U32.HI R14, RZ, 0x8, R19.reuse ;  /* 0x00000008ff0e7819 */ /* 0x102fe40000011613 */
[----:B------:R-:W-:Y:S02]  /*2000*/  SHF.R.U32.HI R18, RZ, 0x10, R18 ;  /* 0x00000010ff127819 */ /* 0x000fe40000011612 */
[----:B------:R-:W-:Y:S02]  /*2010*/  SHF.R.U32.HI R19, RZ, 0x10, R19 ;  /* 0x00000010ff137819 */ /* 0x000fe40000011613 */
[----:B------:R-:W-:Y:S02]  /*2020*/  LEA.HI R35, R15, 0xffffff80, RZ, 0x8 ;  /* 0xffffff800f237811 */ /* 0x000fe400078f40ff */
[----:B------:R-:W-:Y:S02]  /*2030*/  LEA.HI R30, R16, 0xffffff80, RZ, 0x8 ;  /* 0xffffff80101e7811 */ /* 0x000fe400078f40ff */
[----:B------:R-:W-:-:S02]  /*2040*/  LEA.HI R29, R17, 0xffffff80, RZ, 0x8 ;  /* 0xffffff80111d7811 */ /* 0x000fc400078f40ff */
[----:B------:R-:W-:Y:S02]  /*2050*/  SHF.R.U32.HI R15, RZ, 0x10, R15 ;  /* 0x00000010ff0f7819 */ /* 0x000fe4000001160f */
[----:B------:R-:W-:Y:S02]  /*2060*/  SHF.R.U32.HI R16, RZ, 0x10, R16 ;  /* 0x00000010ff107819 */ /* 0x000fe40000011610 */
[----:B------:R-:W-:Y:S02]  /*2070*/  SHF.R.U32.HI R17, RZ, 0x10, R17 ;  /* 0x00000010ff117819 */ /* 0x000fe40000011611 */
[----:B------:R-:W-:Y:S02]  /*2080*/  IADD3 R13, PT, PT, R13, -0x80, RZ ;  /* 0xffffff800d0d7810 */ /* 0x000fe40007ffe0ff */
[----:B------:R-:W-:Y:S02]  /*2090*/  LOP3.LUT R12, R12, 0xff, RZ, 0xc0, !PT ;  /* 0x000000ff0c0c7812 */ /* 0x000fe400078ec0ff */
[----:B------:R-:W-:-:S02]  /*20a0*/  LOP3.LUT R18, R18, 0xff, RZ, 0xc0, !PT ;  /* 0x000000ff12127812 */ /* 0x000fc400078ec0ff */
[----:B------:R-:W-:Y:S01]  /*20b0*/  LOP3.LUT R19, R19, 0xff, RZ, 0xc0, !PT ;  /* 0x000000ff13137812 */ /* 0x000fe200078ec0ff */
[----:B------:R1:W0:Y:S01]  /*20c0*/  I2F.F16 R59, R13 ;  /* 0x0000000d003b7306 */ /* 0x0002220000200c00 */
[----:B------:R-:W-:Y:S02]  /*20d0*/  LOP3.LUT R15, R15, 0xff, RZ, 0xc0, !PT ;  /* 0x000000ff0f0f7812 */ /* 0x000fe400078ec0ff */
[----:B------:R-:W-:Y:S02]  /*20e0*/  LOP3.LUT R16, R16, 0xff, RZ, 0xc0, !PT ;  /* 0x000000ff10107812 */ /* 0x000fe400078ec0ff */
[----:B------:R-:W-:Y:S02]  /*20f0*/  LOP3.LUT R17, R17, 0xff, RZ, 0xc0, !PT ;  /* 0x000000ff11117812 */ /* 0x000fe400078ec0ff */
[----:B------:R-:W-:Y:S02]  /*2100*/  LOP3.LUT R14, R14, 0xff, RZ, 0xc0, !PT ;  /* 0x000000ff0e0e7812 */ /* 0x000fe400078ec0ff */
[----:B------:R-:W-:-:S02]  /*2110*/  IADD3 R12, PT, PT, R12, -0x80, RZ ;  /* 0xffffff800c0c7810 */ /* 0x000fc40007ffe0ff */
[----:B-1----:R-:W-:Y:S02]  /*2120*/  IADD3 R13, PT, PT, R18, -0x80, RZ ;  /* 0xffffff80120d7810 */ /* 0x002fe40007ffe0ff */
[----:B------:R-:W-:Y:S02]  /*2130*/  IADD3 R19, PT, PT, R19, -0x80, RZ ;  /* 0xffffff8013137810 */ /* 0x000fe40007ffe0ff */
[----:B------:R-:W-:Y:S02]  /*2140*/  IADD3 R15, PT, PT, R15, -0x80, RZ ;  /* 0xffffff800f0f7810 */ /* 0x000fe40007ffe0ff */
[----:B------:R-:W-:Y:S02]  /*2150*/  IADD3 R16, PT, PT, R16, -0x80, RZ ;  /* 0xffffff8010107810 */ /* 0x000fe40007ffe0ff */
[----:B------:R-:W-:Y:S02]  /*2160*/  IADD3 R17, PT, PT, R17, -0x80, RZ ;  /* 0xffffff8011117810 */ /* 0x000fe40007ffe0ff */
[----:B------:R-:W-:Y:S01]  /*2170*/  IADD3 R14, PT, PT, R14, -0x80, RZ ;  /* 0xffffff800e0e7810 */ /* 0x000fe20007ffe0ff */
[----:B------:R-:W1:Y:S01]  /*2180*/  I2F.F16 R38, R38 ;  /* 0x0000002600267306 */ /* 0x000e620000200c00 */
[----:B-----5:R-:W-:-:S07]  /*2190*/  @!P4 PRMT R0, R27, 0x7610, R0 ;  /* 0x000076101b00c816 */ /* 0x020fce0000000000 */
        /* <DEDUP_REMOVED lines=12> */
[----:B------:R-:W0:Y:S08]  /*2260*/  I2F.F16 R47, R47 ;  /* 0x0000002f002f7306 */ /* 0x000e300000200c00 */
[----:B------:R-:W0:Y:S08]  /*2270*/  I2F.F16 R46, R46 ;  /* 0x0000002e002e7306 */ /* 0x000e300000200c00 */
[----:B------:R0:W0:Y:S08]  /*2280*/  I2F.F16 R51, R16 ;  /* 0x0000001000337306 */ /* 0x0000300000200c00 */
[----:B------:R-:W0:Y:S08]  /*2290*/  I2F.F16 R62, R62 ;  /* 0x0000003e003e7306 */ /* 0x000e300000200c00 */
[----:B------:R0:W0:Y:S08]  /*22a0*/  I2F.F16 R60, R17 ;  /* 0x00000011003c7306 */ /* 0x0000300000200c00 */
[----:B------:R-:W0:Y:S08]  /*22b0*/  I2F.F16 R12, R12 ;  /* 0x0000000c000c7306 */ /* 0x000e300000200c00 */
[----:B------:R-:W0:Y:S08]  /*22c0*/  I2F.F16 R13, R13 ;  /* 0x0000000d000d7306 */ /* 0x000e300000200c00 */
[----:B------:R0:W0:Y:S08]  /*22d0*/  I2F.F16 R18, R14 ;  /* 0x0000000e00127306 */ /* 0x0000300000200c00 */
[----:B------:R-:W0:Y:S01]  /*22e0*/  I2F.F16 R19, R19 ;  /* 0x0000001300137306 */ /* 0x000e220000200c00 */
[----:B------:R-:W-:-:S02]  /*22f0*/  @!P4 PRMT R2, R26, 0x7610, R2 ;  /* 0x000076101a02c816 */ /* 0x000fc40000000002 */
[----:B------:R-:W-:Y:S02]  /*2300*/  @!P4 PRMT R0, R0, 0x7610, R27 ;  /* 0x000076100000c816 */ /* 0x000fe4000000001b */
[----:B------:R-:W-:Y:S02]  /*2310*/  @!P4 PRMT R2, R2, 0x7610, R26 ;  /* 0x000076100202c816 */ /* 0x000fe4000000001a */
[----:B----4-:R-:W-:Y:S02]  /*2320*/  @!P4 IADD3 R53, PT, PT, R63, R56, RZ ;  /* 0x000000383f35c210 */ /* 0x010fe40007ffe0ff */
[----:B------:R-:W-:Y:S01]  /*2330*/  @!P4 IADD3 R27, PT, PT, R52, 0x1, RZ ;  /* 0x00000001341bc810 */ /* 0x000fe20007ffe0ff */
[----:B-123--:R-:W-:Y:S06]  /*2340*/  @!P3 BRA `(.L_x_146) ;  /* 0x000000040068b947 */ /* 0x00efec0003800000 */
[----:B0-----:R-:W0:Y:S01]  /*2350*/  LDS.64 R14, [UR4] ;  /* 0x00000004ff0e7984 */ /* 0x001e220008000a00 */
        /* <DEDUP_REMOVED lines=8> */
[--C-:B0-----:R-:W-:Y:S02]  /*23e0*/  HADD2.F32 R17, -RZ, R14.reuse.H0_H0 ;  /* 0x2000000eff117230 */ /* 0x101fe40000004100 */
[----:B------:R-:W-:-:S03]  /*23f0*/  HADD2.F32 R14, -RZ, R14.H1_H1 ;  /* 0x3000000eff0e7230 */ /* 0x000fc60000004100 */
[----:B------:R-:W-:Y:S01]  /*2400*/  FFMA.FTZ R16, R16, R17, RZ ;  /* 0x0000001110107223 */ /* 0x000fe200000100ff */
[C---:B------:R-:W-:Y:S01]  /*2410*/  FFMA.FTZ R71, R17.reuse, R68, RZ ;  /* 0x0000004411477223 */ /* 0x040fe200000100ff */
[C---:B------:R-:W-:Y:S01]  /*2420*/  FFMA.FTZ R63, R17.reuse, R26, RZ ;  /* 0x0000001a113f7223 */ /* 0x040fe200000100ff */
[----:B------:R-:W-:Y:S01]  /*2430*/  FFMA.FTZ R66, R17, R66, RZ ;  /* 0x0000004211427223 */ /* 0x000fe200000100ff */
[----:B------:R-:W-:Y:S01]  /*2440*/  FFMA.FTZ R69, R69, R14, R16 ;  /* 0x0000000e45457223 */ /* 0x000fe20000010010 */
[----:B------:R-:W-:Y:S01]  /*2450*/  HADD2.F32 R26, -RZ, R44.H0_H0 ;  /* 0x2000002cff1a7230 */ /* 0x000fe20000004100 */
[----:B------:R-:W0:Y:S01]  /*2460*/  LDS.64 R16, [UR4+0x8] ;  /* 0x00000804ff107984 */ /* 0x000e220008000a00 */
[----:B------:R-:W-:-:S03]  /*2470*/  FFMA.FTZ R67, R14, R67, R71 ;  /* 0x000000430e437223 */ /* 0x000fc60000010047 */
[C---:B------:R-:W-:Y:S01]  /*2480*/  FFMA.FTZ R71, R14.reuse, R26, R63 ;  /* 0x0000001a0e477223 */ /* 0x040fe2000001003f */
[----:B------:R-:W-:Y:S01]  /*2490*/  FFMA.FTZ R63, R14, R73, R66 ;  /* 0x000000490e3f7223 */ /* 0x000fe20000010042 */
[----:B------:R-:W-:Y:S02]  /*24a0*/  HADD2.F32 R26, -RZ, R39.H0_H0 ;  /* 0x20000027ff1a7230 */ /* 0x000fe40000004100 */
[----:B------:R-:W-:Y:S02]  /*24b0*/  HADD2.F32 R14, -RZ, R15.H0_H0 ;  /* 0x2000000fff0e7230 */ /* 0x000fe40000004100 */
[----:B------:R-:W-:-:S03]  /*24c0*/  HADD2.F32 R66, -RZ, R43.H0_H0 ;  /* 0x2000002bff427230 */ /* 0x000fc60000004100 */
[----:B------:R-:W-:Y:S01]  /*24d0*/  FFMA.FTZ R69, R26, R14, R69 ;  /* 0x0000000e1a457223 */ /* 0x000fe20000010045 */
[----:B------:R-:W-:Y:S02]  /*24e0*/  HADD2.F32 R26, -RZ, R41.H0_H0 ;  /* 0x20000029ff1a7230 */ /* 0x000fe40000004100 */
[C---:B------:R-:W-:Y:S01]  /*24f0*/  FFMA.FTZ R71, R14.reuse, R66, R71 ;  /* 0x000000420e477223 */ /* 0x040fe20000010047 */
[----:B------:R-:W-:Y:S02]  /*2500*/  HADD2.F32 R66, -RZ, R38.H0_H0 ;  /* 0x20000026ff427230 */ /* 0x000fe40000004100 */
[----:B------:R-:W-:Y:S01]  /*2510*/  FFMA.FTZ R67, R14, R26, R67 ;  /* 0x0000001a0e437223 */ /* 0x000fe20000010043 */
[----:B------:R-:W-:Y:S02]  /*2520*/  HADD2.F32 R26, -RZ, R15.H1_H1 ;  /* 0x3000000fff1a7230 */ /* 0x000fe40000004100 */
[----:B------:R-:W-:-:S03]  /*2530*/  HADD2.F32 R15, -RZ, R49.H0_H0 ;  /* 0x20000031ff0f7230 */ /* 0x000fc60000004100 */
[----:B------:R-:W-:Y:S01]  /*2540*/  FFMA.FTZ R69, R66, R26, R69 ;  /* 0x0000001a42457223 */ /* 0x000fe20000010045 */
[----:B------:R-:W-:Y:S02]  /*2550*/  HADD2.F32 R66, -RZ, R36.H0_H0 ;  /* 0x20000024ff427230 */ /* 0x000fe40000004100 */
[----:B------:R-:W-:Y:S01]  /*2560*/  FFMA.FTZ R68, R14, R15, R63 ;  /* 0x0000000f0e447223 */ /* 0x000fe2000001003f */
[----:B------:R-:W-:Y:S02]  /*2570*/  HADD2.F32 R14, -RZ, R37.H0_H0 ;  /* 0x20000025ff0e7230 */ /* 0x000fe40000004100 */
[----:B------:R-:W-:Y:S02]  /*2580*/  HADD2.F32 R15, -RZ, R35.H0_H0 ;  /* 0x20000023ff0f7230 */ /* 0x000fe40000004100 */
[C---:B------:R-:W-:Y:S01]  /*2590*/  FFMA.FTZ R63, R26.reuse, R66, R71 ;  /* 0x000000421a3f7223 */ /* 0x040fe20000010047 */
[----:B------:R-:W-:Y:S02]  /*25a0*/  HADD2.F32 R66, -RZ, R47.H0_H0 ;  /* 0x2000002fff427230 */ /* 0x000fe40000004100 */
[C---:B------:R-:W-:Y:S01]  /*25b0*/  FFMA.FTZ R67, R26.reuse, R14, R67 ;  /* 0x0000000e1a437223 */ /* 0x040fe20000010043 */
[----:B------:R-:W-:Y:S01]  /*25c0*/  FFMA.FTZ R15, R26, R15, R68 ;  /* 0x0000000f1a0f7223 */ /* 0x000fe20000010044 */
[----:B------:R-:W-:-:S02]  /*25d0*/  HADD2.F32 R26, -RZ, R48.H0_H0 ;  /* 0x20000030ff1a7230 */ /* 0x000fc40000004100 */
[----:B------:R-:W-:Y:S02]  /*25e0*/  HADD2.F32 R68, -RZ, R45.H0_H0 ;  /* 0x2000002dff447230 */ /* 0x000fe40000004100 */
[--C-:B0-----:R-:W-:Y:S02]  /*25f0*/  HADD2.F32 R14, -RZ, R16.reuse.H0_H0 ;  /* 0x20000010ff0e7230 */ /* 0x101fe40000004100 */
[----:B------:R-:W-:-:S03]  /*2600*/  HADD2.F32 R16, -RZ, R16.H1_H1 ;  /* 0x30000010ff107230 */ /* 0x000fc60000004100 */
[----:B------:R-:W-:Y:S01]  /*2610*/  FFMA.FTZ R71, R14, R66, R67 ;  /* 0x000000420e477223 */ /* 0x000fe20000010043 */
[----:B------:R-:W-:Y:S02]  /*2620*/  HADD2.F32 R66, -RZ, R46.H0_H0 ;  /* 0x2000002eff427230 */ /* 0x000fe40000004100 */
[----:B------:R-:W-:Y:S01]  /*2630*/  FFMA.FTZ R26, R26, R14, R69 ;  /* 0x0000000e1a1a7223 */ /* 0x000fe20000010045 */
[----:B------:R-:W-:Y:S02]  /*2640*/  HADD2.F32 R67, -RZ, R59.H0_H0 ;  /* 0x2000003bff437230 */ /* 0x000fe40000004100 */
[C---:B------:R-:W-:Y:S01]  /*2650*/  FFMA.FTZ R15, R14.reuse, R68, R15 ;  /* 0x000000440e0f7223 */ /* 0x040fe2000001000f */
[----:B------:R-:W-:Y:S02]  /*2660*/  HADD2.F32 R69, -RZ, R62.H0_H0 ;  /* 0x2000003eff457230 */ /* 0x000fe40000004100 */
[----:B------:R-:W-:Y:S01]  /*2670*/  FFMA.FTZ R63, R14, R66, R63 ;  /* 0x000000420e3f7223 */ /* 0x000fe2000001003f */
[----:B------:R-:W-:-:S02]  /*2680*/  HADD2.F32 R66, -RZ, R51.H0_H0 ;  /* 0x20000033ff427230 */ /* 0x000fc40000004100 */
[----:B------:R-:W-:Y:S01]  /*2690*/  FFMA.FTZ R67, R67, R16, R26 ;  /* 0x0000001043437223 */ /* 0x000fe2000001001a */
[--C-:B------:R-:W-:Y:S02]  /*26a0*/  HADD2.F32 R26, -RZ, R17.reuse.H0_H0 ;  /* 0x20000011ff1a7230 */ /* 0x100fe40000004100 */
[----:B------:R-:W-:Y:S01]  /*26b0*/  FFMA.FTZ R69, R16, R69, R71 ;  /* 0x0000004510457223 */ /* 0x000fe20000010047 */
[----:B------:R-:W-:Y:S02]  /*26c0*/  HADD2.F32 R14, -RZ, R60.H0_H0 ;  /* 0x2000003cff0e7230 */ /* 0x000fe40000004100 */
[----:B------:R-:W-:Y:S02]  /*26d0*/  HADD2.F32 R68, -RZ, R12.H0_H0 ;  /* 0x2000000cff447230 */ /* 0x000fe40000004100 */
[----:B------:R-:W-:Y:S01]  /*26e0*/  FFMA.FTZ R67, R66, R26, R67 ;  /* 0x0000001a42437223 */ /* 0x000fe20000010043 */
[----:B------:R-:W-:Y:S02]  /*26f0*/  HADD2.F32 R17, -RZ, R17.H1_H1 ;  /* 0x30000011ff117230 */ /* 0x000fe40000004100 */
[----:B------:R-:W-:Y:S01]  /*2700*/  FFMA.FTZ R14, R26, R14, R69 ;  /* 0x0000000e1a0e7223 */ /* 0x000fe20000010045 */
[----:B------:R-:W-:-:S02]  /*2710*/  HADD2.F32 R66, -RZ, R30.H0_H0 ;  /* 0x2000001eff427230 */ /* 0x000fc40000004100 */
[C---:B------:R-:W-:Y:S01]  /*2720*/  FFMA.FTZ R63, R16.reuse, R68, R63 ;  /* 0x00000044103f7223 */ /* 0x040fe2000001003f */
[----:B------:R-:W-:Y:S01]  /*2730*/  FFMA.FTZ R69, R16, R70, R15 ;  /* 0x0000004610457223 */ /* 0x000fe2000001000f */
[----:B------:R-:W-:Y:S02]  /*2740*/  HADD2.F32 R16, -RZ, R29.H0_H0 ;  /* 0x2000001dff107230 */ /* 0x000fe40000004100 */
[----:B------:R-:W-:Y:S01]  /*2750*/  FFMA.FTZ R15, R66, R17, R67 ;  /* 0x00000011420f7223 */ /* 0x000fe20000010043 */
[----:B------:R-:W-:Y:S02]  /*2760*/  HADD2.F32 R66, -RZ, R13.H0_H0 ;  /* 0x2000000dff427230 */ /* 0x000fe40000004100 */
[----:B------:R-:W-:Y:S02]  /*2770*/  HADD2.F32 R68, -RZ, R19.H0_H0 ;  /* 0x20000013ff447230 */ /* 0x000fe40000004100 */
[----:B------:R-:W-:Y:S01]  /*2780*/  FFMA.FTZ R16, R17, R16, R14 ;  /* 0x0000001011107223 */ /* 0x000fe2000001000e */
[----:B------:R-:W-:-:S02]  /*2790*/  HADD2.F32 R14, -RZ, R2.H0_H0 ;  /* 0x20000002ff0e7230 */ /* 0x000fc40000004100 */
[C---:B------:R-:W-:Y:S01]  /*27a0*/  FFMA.FTZ R66, R26.reuse, R66, R63 ;  /* 0x000000421a427223 */ /* 0x040fe2000001003f */
[----:B------:R-:W-:Y:S02]  /*27b0*/  HADD2.F32 R63, -RZ, R0.H1_H1 ;  /* 0x30000000ff3f7230 */ /* 0x000fe40000004100 */
[----:B------:R-:W-:Y:S01]  /*27c0*/  FFMA.FTZ R69, R26, R68, R69 ;  /* 0x000000441a457223 */ /* 0x000fe20000010045 */
[----:B------:R-:W-:Y:S02]  /*27d0*/  HADD2.F32 R26, -RZ, R28.H0_H0 ;  /* 0x2000001cff1a7230 */ /* 0x000fe40000004100 */
[----:B------:R-:W-:Y:S01]  /*27e0*/  FMUL.FTZ R14, R15, R14 ;  /* 0x0000000e0f0e7220 */ /* 0x000fe20000410000 */
[----:B------:R-:W-:Y:S02]  /*27f0*/  HADD2.F32 R68, -RZ, R24.H0_H0 ;  /* 0x20000018ff447230 */ /* 0x000fe40000004100 */
[----:B------:R-:W-:Y:S02]  /*2800*/  HADD2.F32 R15, -RZ, R2.H1_H1 ;  /* 0x30000002ff0f7230 */ /* 0x000fe40000004100 */
[C---:B------:R-:W-:Y:S01]  /*2810*/  FFMA.FTZ R26, R17.reuse, R26, R66 ;  /* 0x0000001a111a7223 */ /* 0x040fe20000010042 */
[----:B------:R-:W-:Y:S01]  /*2820*/  F2FP.F16.F32.PACK_AB R14, RZ, R14 ;  /* 0x0000000eff0e723e */ /* 0x000fe200000000ff */
[----:B------:R-:W-:Y:S01]  /*2830*/  FFMA.FTZ R68, R17, R68, R69 ;  /* 0x0000004411447223 */ /* 0x000fe20000010045 */
[----:B------:R-:W-:-:S02]  /*2840*/  HADD2.F32 R17, -RZ, R0.H0_H0 ;  /* 0x20000000ff117230 */ /* 0x000fc40000004100 */
[----:B------:R-:W-:Y:S01]  /*2850*/  FMUL.FTZ R15, R16, R15 ;  /* 0x0000000f100f7220 */ /* 0x000fe20000410000 */
[----:B------:R-:W-:Y:S02]  /*2860*/  FMUL.FTZ R63, R68, R63 ;  /* 0x0000003f443f7220 */ /* 0x000fe40000410000 */
[----:B------:R-:W-:Y:S02]  /*2870*/  FMUL.FTZ R17, R26, R17 ;  /* 0x000000111a117220 */ /* 0x000fe40000410000 */
[----:B------:R-:W-:Y:S02]  /*2880*/  F2FP.F16.F32.PACK_AB R15, RZ, R15 ;  /* 0x0000000fff0f723e */ /* 0x000fe400000000ff */
[----:B------:R-:W-:Y:S02]  /*2890*/  F2FP.F16.F32.PACK_AB R63, RZ, R63 ;  /* 0x0000003fff3f723e */ /* 0x000fe400000000ff */
[----:B------:R-:W-:Y:S02]  /*28a0*/  F2FP.F16.F32.PACK_AB R17, RZ, R17 ;  /* 0x00000011ff11723e */ /* 0x000fe400000000ff */
[----:B------:R-:W-:-:S02]  /*28b0*/  PRMT R14, R14, 0x5410, R15 ;  /* 0x000054100e0e7816 */ /* 0x000fc4000000000f */
[----:B------:R-:W-:-:S03]  /*28c0*/  PRMT R17, R17, 0x5410, R63 ;  /* 0x0000541011117816 */ /* 0x000fc6000000003f */
[----:B------:R-:W-:Y:S02]  /*28d0*/  HFMA2 R3, R14, 1, 1, R3 ;  /* 0x3c003c000e037831 */ /* 0x000fe40000000003 */
[----:B------:R-:W-:-:S07]  /*28e0*/  HADD2 R4, R17, R4 ;  /* 0x0000000411047230 */ /* 0x000fce0000000000 */
.L_x_146:
[----:B------:R-:W-:Y:S01]  /*28f0*/  @!P4 MOV R52, R27 ;  /* 0x0000001b0034c202 */ /* 0x000fe20000000f00 */
        /* <DEDUP_REMOVED lines=14> */
[----:B------:R-:W-:-:S03]  /*29e0*/  HADD2.F32 R14, -RZ, R14.H1_H1 ;  /* 0x3000000eff0e7230 */ /* 0x000fc60000004100 */
[-C--:B------:R-:W-:Y:S01]  /*29f0*/  FFMA.FTZ R69, R26, R67.reuse, RZ ;  /* 0x000000431a457223 */ /* 0x080fe200000100ff */
[-C--:B------:R-:W-:Y:S01]  /*2a00*/  FFMA.FTZ R71, R27, R67.reuse, RZ ;  /* 0x000000431b477223 */ /* 0x080fe200000100ff */
[-C--:B------:R-:W-:Y:S01]  /*2a10*/  FFMA.FTZ R73, R63, R67.reuse, RZ ;  /* 0x000000433f497223 */ /* 0x080fe200000100ff */
[----:B------:R-:W-:Y:S01]  /*2a20*/  FFMA.FTZ R67, R66, R67, RZ ;  /* 0x0000004342437223 */ /* 0x000fe200000100ff */
[----:B------:R-:W-:Y:S02]  /*2a30*/  HADD2.F32 R26, -RZ, R42.H0_H0 ;  /* 0x2000002aff1a7230 */ /* 0x000fe40000004100 */
[-C--:B------:R-:W-:Y:S01]  /*2a40*/  FFMA.FTZ R27, R68, R14.reuse, R69 ;  /* 0x0000000e441b7223 */ /* 0x080fe20000010045 */
[----:B------:R-:W-:Y:S02]  /*2a50*/  HADD2.F32 R66, -RZ, R44.H0_H0 ;  /* 0x2000002cff427230 */ /* 0x000fe40000004100 */
        /* <DEDUP_REMOVED lines=12> */
[----:B------:R-:W-:-:S03]  /*2b20*/  HADD2.F32 R27, -RZ, R38.H0_H0 ;  /* 0x20000026ff1b7230 */ /* 0x000fc60000004100 */
[-C--:B------:R-:W-:Y:S01]  /*2b30*/  FFMA.FTZ R26, R63, R66.reuse, R26 ;  /* 0x000000423f1a7223 */ /* 0x080fe2000001001a */
[----:B------:R-:W-:Y:S01]  /*2b40*/  FFMA.FTZ R66, R67, R66, R14 ;  /* 0x0000004243427223 */ /* 0x000fe2000001000e */
[-C--:B------:R-:W-:Y:S01]  /*2b50*/  FFMA.FTZ R14, R27, R15.reuse, R70 ;  /* 0x0000000f1b0e7223 */ /* 0x080fe20000010046 */
[----:B------:R-:W-:Y:S02]  /*2b60*/  HADD2.F32 R27, -RZ, R37.H0_H0 ;  /* 0x20000025ff1b7230 */ /* 0x000fe40000004100 */
[----:B------:R-:W-:Y:S02]  /*2b70*/  HADD2.F32 R63, -RZ, R36.H0_H0 ;  /* 0x20000024ff3f7230 */ /* 0x000fe40000004100 */
[----:B------:R-:W-:Y:S02]  /*2b80*/  HADD2.F32 R67, -RZ, R35.H0_H0 ;  /* 0x20000023ff437230 */ /* 0x000fe40000004100 */
[----:B------:R-:W-:Y:S01]  /*2b90*/  FFMA.FTZ R68, R27, R15, R68 ;  /* 0x0000000f1b447223 */ /* 0x000fe20000010044 */
[----:B-1----:R-:W-:-:S02]  /*2ba0*/  HADD2.F32 R27, -RZ, R16.H0_H0 ;  /* 0x20000010ff1b7230 */ /* 0x002fc40000004100 */
[-C--:B------:R-:W-:Y:S01]  /*2bb0*/  FFMA.FTZ R26, R63, R15.reuse, R26 ;  /* 0x0000000f3f1a7223 */ /* 0x080fe2000001001a */
[----:B------:R-:W-:Y:S02]  /*2bc0*/  HADD2.F32 R63, -RZ, R47.H0_H0 ;  /* 0x2000002fff3f7230 */ /* 0x000fe40000004100 */
[----:B------:R-:W-:Y:S01]  /*2bd0*/  FFMA.FTZ R66, R67, R15, R66 ;  /* 0x0000000f43427223 */ /* 0x000fe20000010042 */
[----:B------:R-:W-:Y:S02]  /*2be0*/  HADD2.F32 R15, -RZ, R48.H0_H0 ;  /* 0x20000030ff0f7230 */ /* 0x000fe40000004100 */
[----:B------:R-:W-:Y:S02]  /*2bf0*/  HADD2.F32 R67, -RZ, R46.H0_H0 ;  /* 0x2000002eff437230 */ /* 0x000fe40000004100 */
[-C--:B------:R-:W-:Y:S01]  /*2c00*/  FFMA.FTZ R68, R63, R27.reuse, R68 ;  /* 0x0000001b3f447223 */ /* 0x080fe20000010044 */
[-C--:B------:R-:W-:Y:S01]  /*2c10*/  FFMA.FTZ R66, R69, R27.reuse, R66 ;  /* 0x0000001b45427223 */ /* 0x080fe20000010042 */
[----:B------:R-:W-:Y:S01]  /*2c20*/  FFMA.FTZ R14, R15, R27, R14 ;  /* 0x0000001b0f0e7223 */ /* 0x000fe2000001000e */
[----:B------:R-:W-:-:S02]  /*2c30*/  HADD2.F32 R63, -RZ, R59.H0_H0 ;  /* 0x2000003bff3f7230 */ /* 0x000fc40000004100 */
[----:B------:R-:W-:Y:S01]  /*2c40*/  FFMA.FTZ R26, R67, R27, R26 ;  /* 0x0000001b431a7223 */ /* 0x000fe2000001001a */
[----:B------:R-:W-:Y:S02]  /*2c50*/  HADD2.F32 R15, -RZ, R16.H1_H1 ;  /* 0x30000010ff0f7230 */ /* 0x000fe40000004100 */
[----:B------:R-:W-:Y:S02]  /*2c60*/  HADD2.F32 R27, -RZ, R62.H0_H0 ;  /* 0x2000003eff1b7230 */ /* 0x000fe40000004100 */
        /* <DEDUP_REMOVED lines=11> */
[----:B------:R-:W-:Y:S02]  /*2d20*/  HADD2.F32 R69, -RZ, R19.H0_H0 ;  /* 0x20000013ff457230 */ /* 0x000fe40000004100 */
[----:B------:R-:W-:Y:S01]  /*2d30*/  FFMA.FTZ R68, R15, R27, R68 ;  /* 0x0000001b0f447223 */ /* 0x000fe20000010044 */
[----:B------:R-:W-:-:S02]  /*2d40*/  HADD2.F32 R17, -RZ, R17.H1_H1 ;  /* 0x30000011ff117230 */ /* 0x000fc40000004100 */
        /* <DEDUP_REMOVED lines=12> */
[----:B------:R-:W-:Y:S02]  /*2e10*/  HADD2.F32 R17, -RZ, R2.H1_H1 ;  /* 0x30000002ff117230 */ /* 0x000fe40000004100 */
        /* <DEDUP_REMOVED lines=13> */
.L_x_148:
        /* <DEDUP_REMOVED lines=94> */
.L_x_149:
        /* <DEDUP_REMOVED lines=18> */
[--C-:B0-----:R-:W-:Y:S02]  /*35f0*/  HADD2.F32 R27, -RZ, R14.reuse.H0_H0 ;  /* 0x2000000eff1b7230 */ /* 0x101fe40000004100 */
[----:B------:R-:W-:Y:S02]  /*3600*/  HADD2.F32 R26, -RZ, R14.H1_H1 ;  /* 0x3000000eff1a7230 */ /* 0x000fe40000004100 */
[----:B------:R-:W-:-:S02]  /*3610*/  HADD2.F32 R14, -RZ, R15.H0_H0 ;  /* 0x2000000fff0e7230 */ /* 0x000fc40000004100 */
[-C--:B------:R-:W-:Y:S01]  /*3620*/  FFMA.FTZ R63, R34, R27.reuse, RZ ;  /* 0x0000001b223f7223 */ /* 0x080fe200000100ff */
[-C--:B------:R-:W-:Y:S01]  /*3630*/  FFMA.FTZ R33, R33, R27.reuse, RZ ;  /* 0x0000001b21217223 */ /* 0x080fe200000100ff */
[-C--:B------:R-:W-:Y:S01]  /*3640*/  FFMA.FTZ R67, R32, R27.reuse, RZ ;  /* 0x0000001b20437223 */ /* 0x080fe200000100ff */
[----:B------:R-:W-:Y:S01]  /*3650*/  FFMA.FTZ R31, R31, R27, RZ ;  /* 0x0000001b1f1f7223 */ /* 0x000fe200000100ff */
[----:B------:R-:W-:Y:S02]  /*3660*/  HADD2.F32 R32, -RZ, R39.H0_H0 ;  /* 0x20000027ff207230 */ /* 0x000fe40000004100 */
[-C--:B------:R-:W-:Y:S01]  /*3670*/  FFMA.FTZ R63, R40, R26.reuse, R63 ;  /* 0x0000001a283f7223 */ /* 0x080fe2000001003f */
[----:B------:R-:W-:Y:S02]  /*3680*/  HADD2.F32 R34, -RZ, R41.H0_H0 ;  /* 0x20000029ff227230 */ /* 0x000fe40000004100 */
[----:B------:R-:W-:Y:S01]  /*3690*/  FFMA.FTZ R33, R42, R26, R33 ;  /* 0x0000001a2a217223 */ /* 0x000fe20000010021 */
[----:B------:R-:W-:-:S02]  /*36a0*/  HADD2.F32 R40, -RZ, R43.H0_H0 ;  /* 0x2000002bff287230 */ /* 0x000fc40000004100 */
[-C--:B------:R-:W-:Y:S01]  /*36b0*/  FFMA.FTZ R67, R44, R26.reuse, R67 ;  /* 0x0000001a2c437223 */ /* 0x080fe20000010043 */
[----:B------:R-:W-:Y:S01]  /*36c0*/  FFMA.FTZ R31, R50, R26, R31 ;  /* 0x0000001a321f7223 */ /* 0x000fe2000001001f */
[-C--:B------:R-:W-:Y:S01]  /*36d0*/  FFMA.FTZ R26, R32, R14.reuse, R63 ;  /* 0x0000000e201a7223 */ /* 0x080fe2000001003f */
[-C--:B------:R-:W-:Y:S01]  /*36e0*/  FFMA.FTZ R32, R34, R14.reuse, R33 ;  /* 0x0000000e22207223 */ /* 0x080fe20000010021 */
[-C--:B------:R-:W-:Y:S01]  /*36f0*/  FFMA.FTZ R34, R40, R14.reuse, R67 ;  /* 0x0000000e28227223 */ /* 0x080fe20000010043 */
[----:B------:R-:W-:Y:S02]  /*3700*/  HADD2.F32 R40, -RZ, R49.H0_H0 ;  /* 0x20000031ff287230 */ /* 0x000fe40000004100 */
[----:B------:R-:W-:Y:S02]  /*3710*/  HADD2.F32 R15, -RZ, R15.H1_H1 ;  /* 0x3000000fff0f7230 */ /* 0x000fe40000004100 */
[----:B------:R-:W-:Y:S02]  /*3720*/  HADD2.F32 R27, -RZ, R38.H0_H0 ;  /* 0x20000026ff1b7230 */ /* 0x000fe40000004100 */
[----:B------:R-:W-:Y:S01]  /*3730*/  FFMA.FTZ R14, R40, R14, R31 ;  /* 0x0000000e280e7223 */ /* 0x000fe2000001001f */
[----:B------:R-:W-:-:S02]  /*3740*/  HADD2.F32 R33, -RZ, R36.H0_H0 ;  /* 0x20000024ff217230 */ /* 0x000fc40000004100 */
[-C--:B------:R-:W-:Y:S01]  /*3750*/  FFMA.FTZ R32, R37, R15.reuse, R32 ;  /* 0x0000000f25207223 */ /* 0x080fe20000010020 */
[----:B------:R-:W-:Y:S02]  /*3760*/  HADD2.F32 R31, -RZ, R47.H0_H0 ;  /* 0x2000002fff1f7230 */ /* 0x000fe40000004100 */
[-C--:B------:R-:W-:Y:S01]  /*3770*/  FFMA.FTZ R26, R27, R15.reuse, R26 ;  /* 0x0000000f1b1a7223 */ /* 0x080fe2000001001a */
[-C--:B------:R-:W-:Y:S01]  /*3780*/  FFMA.FTZ R36, R35, R15.reuse, R14 ;  /* 0x0000000f23247223 */ /* 0x080fe2000001000e */
[----:B------:R-:W-:Y:S01]  /*3790*/  FFMA.FTZ R34, R33, R15, R34 ;  /* 0x0000000f21227223 */ /* 0x000fe20000010022 */
[----:B-1----:R-:W-:Y:S02]  /*37a0*/  HADD2.F32 R15, -RZ, R16.H0_H0 ;  /* 0x20000010ff0f7230 */ /* 0x002fe40000004100 */
[----:B------:R-:W-:Y:S02]  /*37b0*/  HADD2.F32 R27, -RZ, R48.H0_H0 ;  /* 0x20000030ff1b7230 */ /* 0x000fe40000004100 */
[----:B------:R-:W-:-:S02]  /*37c0*/  HADD2.F32 R33, -RZ, R46.H0_H0 ;  /* 0x2000002eff217230 */ /* 0x000fc40000004100 */
[-C--:B------:R-:W-:Y:S01]  /*37d0*/  FFMA.FTZ R31, R31, R15.reuse, R32 ;  /* 0x0000000f1f1f7223 */ /* 0x080fe20000010020 */
[----:B------:R-:W-:Y:S02]  /*37e0*/  HADD2.F32 R16, -RZ, R16.H1_H1 ;  /* 0x30000010ff107230 */ /* 0x000fe40000004100 */
[-C--:B------:R-:W-:Y:S01]  /*37f0*/  FFMA.FTZ R27, R27, R15.reuse, R26 ;  /* 0x0000000f1b1b7223 */ /* 0x080fe2000001001a */
[----:B------:R-:W-:Y:S02]  /*3800*/  HADD2.F32 R38, -RZ, R59.H0_H0 ;  /* 0x2000003bff267230 */ /* 0x000fe40000004100 */
[-C--:B------:R-:W-:Y:S01]  /*3810*/  FFMA.FTZ R33, R33, R15.reuse, R34 ;  /* 0x0000000f21217223 */ /* 0x080fe20000010022 */
[----:B------:R-:W-:Y:S01]  /*3820*/  FFMA.FTZ R15, R45, R15, R36 ;  /* 0x0000000f2d0f7223 */ /* 0x000fe20000010024 */
[----:B------:R-:W-:Y:S02]  /*3830*/  HADD2.F32 R26, -RZ, R12.H0_H0 ;  /* 0x2000000cff1a7230 */ /* 0x000fe40000004100 */
[----:B------:R-:W-:Y:S01]  /*3840*/  FFMA.FTZ R31, R62, R16, R31 ;  /* 0x000000103e1f7223 */ /* 0x000fe2000001001f */
[----:B------:R-:W-:-:S02]  /*3850*/  HADD2.F32 R14, -RZ, R17.H0_H0 ;  /* 0x20000011ff0e7230 */ /* 0x000fc40000004100 */
[-C--:B------:R-:W-:Y:S01]  /*3860*/  FFMA.FTZ R27, R38, R16.reuse, R27 ;  /* 0x00000010261b7223 */ /* 0x080fe2000001001b */
[----:B------:R-:W-:Y:S02]  /*3870*/  HADD2.F32 R12, -RZ, R51.H0_H0 ;  /* 0x20000033ff0c7230 */ /* 0x000fe40000004100 */
[-C--:B------:R-:W-:Y:S01]  /*3880*/  FFMA.FTZ R15, R18, R16.reuse, R15 ;  /* 0x00000010120f7223 */ /* 0x080fe2000001000f */
        /* <DEDUP_REMOVED lines=31> */
.L_x_147:
        /* <DEDUP_REMOVED lines=9> */
[----:B------:R-:W-:-:S02]  /*3b10*/  LEA.HI R38, R12, 0xffffff80, RZ, 0x8 ;  /* 0xffffff800c267811 */ /* 0x000fc400078f40ff */
[----:B---3--:R-:W-:Y:S02]  /*3b20*/  LEA.HI R41, R18, 0xffffff80, RZ, 0x8 ;  /* 0xffffff8012297811 */ /* 0x008fe400078f40ff */
[----:B------:R-:W-:Y:S02]  /*3b30*/  LEA.HI R37, R13, 0xffffff80, RZ, 0x8 ;  /* 0xffffff800d257811 */ /* 0x000fe400078f40ff */
[----:B------:R-:W-:Y:S01]  /*3b40*/  LEA.HI R43, R19, 0xffffff80, RZ, 0x8 ;  /* 0xffffff80132b7811 */ /* 0x000fe200078f40ff */
[----:B------:R-:W2:Y:S01]  /*3b50*/  I2F.F16 R33, R28 ;  /* 0x0000001c00217306 */ /* 0x000ea20000200c00 */
[--C-:B0-----:R-:W-:Y:S02]  /*3b60*/  SHF.R.U32.HI R24, RZ, 0x8, R12.reuse ;  /* 0x00000008ff187819 */ /* 0x101fe4000001160c */
[----:B------:R-:W-:Y:S02]  /*3b70*/  SHF.R.U32.HI R12, RZ, 0x10, R12 ;  /* 0x00000010ff0c7819 */ /* 0x000fe4000001160c */
[----:B------:R-:W-:-:S02]  /*3b80*/  LOP3.LUT R39, R24, 0xff, RZ, 0xc0, !PT ;  /* 0x000000ff18277812 */ /* 0x000fc400078ec0ff */
[----:B------:R-:W-:Y:S01]  /*3b90*/  LOP3.LUT R12, R12, 0xff, RZ, 0xc0, !PT ;  /* 0x000000ff0c0c7812 */ /* 0x000fe200078ec0ff */
[----:B------:R0:W3:Y:S01]  /*3ba0*/  I2F.F16 R28, R41 ;  /* 0x00000029001c7306 */ /* 0x0000e20000200c00 */
[----:B------:R-:W-:Y:S02]  /*3bb0*/  IADD3 R40, PT, PT, R39, -0x80, RZ ;  /* 0xffffff8027287810 */ /* 0x000fe40007ffe0ff */
[--C-:B------:R-:W-:Y:S02]  /*3bc0*/  SHF.R.U32.HI R39, RZ, 0x8, R13.reuse ;  /* 0x00000008ff277819 */ /* 0x100fe4000001160d */
[----:B------:R-:W-:Y:S02]  /*3bd0*/  SHF.R.U32.HI R13, RZ, 0x10, R13 ;  /* 0x00000010ff0d7819 */ /* 0x000fe4000001160d */
[----:B------:R-:W-:Y:S01]  /*3be0*/  IADD3 R12, PT, PT, R12, -0x80, RZ ;  /* 0xffffff800c0c7810 */ /* 0x000fe20007ffe0ff */
[----:B------:R4:W1:Y:S01]  /*3bf0*/  I2F.F16 R24, R43 ;  /* 0x0000002b00187306 */ /* 0x0008620000200c00 */
[----:B0-----:R-:W-:-:S02]  /*3c00*/  LOP3.LUT R41, R39, 0xff, RZ, 0xc0, !PT ;  /* 0x000000ff27297812 */ /* 0x001fc400078ec0ff */
[----:B------:R-:W-:Y:S02]  /*3c10*/  LOP3.LUT R13, R13, 0xff, RZ, 0xc0, !PT ;  /* 0x000000ff0d0d7812 */ /* 0x000fe400078ec0ff */
[----:B------:R-:W-:Y:S02]  /*3c20*/  IADD3 R42, PT, PT, R41, -0x80, RZ ;  /* 0xffffff80292a7810 */ /* 0x000fe40007ffe0ff */
[----:B------:R-:W-:Y:S01]  /*3c30*/  SHF.R.U32.HI R41, RZ, 0x8, R14 ;  /* 0x00000008ff297819 */ /* 0x000fe2000001160e */
[----:B------:R0:W1:Y:S01]  /*3c40*/  I2F.F16 R39, R12 ;  /* 0x0000000c00277306 */ /* 0x0000620000200c00 */
[----:B------:R-:W-:Y:S02]  /*3c50*/  IADD3 R13, PT, PT, R13, -0x80, RZ ;  /* 0xffffff800d0d7810 */ /* 0x000fe40007ffe0ff */
[C---:B------:R-:W-:Y:S02]  /*3c60*/  LEA.HI R36, R14.reuse, 0xffffff80, RZ, 0x8 ;  /* 0xffffff800e247811 */ /* 0x040fe400078f40ff */
[----:B------:R-:W-:-:S02]  /*3c70*/  LOP3.LUT R29, R14, 0xff, RZ, 0xc0, !PT ;  /* 0x000000ff0e1d7812 */ /* 0x000fc400078ec0ff */
[----:B----4-:R-:W-:Y:S01]  /*3c80*/  LOP3.LUT R43, R41, 0xff, RZ, 0xc0, !PT ;  /* 0x000000ff292b7812 */ /* 0x010fe200078ec0ff */
[----:B------:R-:W4:Y:S01]  /*3c90*/  I2F.F16 R38, R38 ;  /* 0x0000002600267306 */ /* 0x000f220000200c00 */
[----:B0-----:R-:W-:Y:S02]  /*3ca0*/  SHF.R.U32.HI R12, RZ, 0x8, R15 ;  /* 0x00000008ff0c7819 */ /* 0x001fe4000001160f */
[----:B------:R-:W-:Y:S02]  /*3cb0*/  SHF.R.U32.HI R14, RZ, 0x10, R14 ;  /* 0x00000010ff0e7819 */ /* 0x000fe4000001160e */
[----:B------:R-:W-:Y:S02]  /*3cc0*/  LOP3.LUT R12, R12, 0xff, RZ, 0xc0, !PT ;  /* 0x000000ff0c0c7812 */ /* 0x000fe400078ec0ff */
[----:B------:R-:W-:Y:S01]  /*3cd0*/  LOP3.LUT R14, R14, 0xff, RZ, 0xc0, !PT ;  /* 0x000000ff0e0e7812 */ /* 0x000fe200078ec0ff */
[----:B------:R0:W1:Y:S01]  /*3ce0*/  I2F.F16 R41, R13 ;  /* 0x0000000d00297306 */ /* 0x0000620000200c00 */
[----:B------:R-:W-:-:S02]  /*3cf0*/  IADD3 R50, PT, PT, R12, -0x80, RZ ;  /* 0xffffff800c327810 */ /* 0x000fc40007ffe0ff */
[----:B------:R-:W-:Y:S02]  /*3d00*/  LOP3.LUT R12, R16, 0xff, RZ, 0xc0, !PT ;  /* 0x000000ff100c7812 */ /* 0x000fe400078ec0ff */
[----:B------:R-:W-:Y:S02]  /*3d10*/  IADD3 R14, PT, PT, R14, -0x80, RZ ;  /* 0xffffff800e0e7810 */ /* 0x000fe40007ffe0ff */
[----:B------:R-:W-:Y:S01]  /*3d20*/  IADD3 R44, PT, PT, R43, -0x80, RZ ;  /* 0xffffff802b2c7810 */ /* 0x000fe20007ffe0ff */
[----:B------:R-:W1:Y:S01]  /*3d30*/  I2F.F16 R37, R37 ;  /* 0x0000002500257306 */ /* 0x000e620000200c00 */
[----:B0-----:R-:W-:Y:S02]  /*3d40*/  LOP3.LUT R13, R17, 0xff, RZ, 0xc0, !PT ;  /* 0x000000ff110d7812 */ /* 0x001fe400078ec0ff */
[----:B------:R-:W-:Y:S02]  /*3d50*/  IADD3 R12, PT, PT, R12, -0x80, RZ ;  /* 0xffffff800c0c7810 */ /* 0x000fe40007ffe0ff */
[----:B------:R-:W-:-:S02]  /*3d60*/  IADD3 R47, PT, PT, R13, -0x80, RZ ;  /* 0xffffff800d2f7810 */ /* 0x000fc40007ffe0ff */
[----:B------:R-:W-:Y:S01]  /*3d70*/  LOP3.LUT R13, R18, 0xff, RZ, 0xc0, !PT ;  /* 0x000000ff120d7812 */ /* 0x000fe200078ec0ff */
[----:B------:R0:W1:Y:S01]  /*3d80*/  I2F.F16 R43, R14 ;  /* 0x0000000e002b7306 */ /* 0x0000620000200c00 */
[----:B------:R-:W-:Y:S02]  /*3d90*/  IADD3 R32, PT, PT, R29, -0x80, RZ ;  /* 0xffffff801d207810 */ /* 0x000fe40007ffe0ff */
[----:B------:R-:W-:Y:S02]  /*3da0*/  IADD3 R46, PT, PT, R13, -0x80, RZ ;  /* 0xffffff800d2e7810 */ /* 0x000fe40007ffe0ff */
[----:B------:R-:W-:Y:S02]  /*3db0*/  SHF.R.U32.HI R13, RZ, 0x8, R16 ;  /* 0x00000008ff0d7819 */ /* 0x000fe40000011610 */
[----:B------:R-:W-:Y:S01]  /*3dc0*/  LOP3.LUT R29, R15, 0xff, RZ, 0xc0, !PT ;  /* 0x000000ff0f1d7812 */ /* 0x000fe200078ec0ff */
[----:B------:R5:W1:Y:S01]  /*3dd0*/  I2F.F16 R48, R12 ;  /* 0x0000000c00307306 */ /* 0x000a620000200c00 */
[----:B0-----:R-:W-:-:S02]  /*3de0*/  LOP3.LUT R14, R19, 0xff, RZ, 0xc0, !PT ;  /* 0x000000ff130e7812 */ /* 0x001fc400078ec0ff */
[----:B------:R-:W-:Y:S02]  /*3df0*/  LOP3.LUT R13, R13, 0xff, RZ, 0xc0, !PT ;  /* 0x000000ff0d0d7812 */ /* 0x000fe400078ec0ff */
[----:B------:R-:W-:Y:S02]  /*3e00*/  IADD3 R14, PT, PT, R14, -0x80, RZ ;  /* 0xffffff800e0e7810 */ /* 0x000fe40007ffe0ff */
[----:B------:R-:W-:Y:S01]  /*3e10*/  IADD3 R13, PT, PT, R13, -0x80, RZ ;  /* 0xffffff800d0d7810 */ /* 0x000fe20007ffe0ff */
[----:B------:R-:W0:Y:S01]  /*3e20*/  I2F.F16 R36, R36 ;  /* 0x0000002400247306 */ /* 0x000e220000200c00 */
[----:B-----5:R-:W-:Y:S02]  /*3e30*/  SHF.R.U32.HI R12, RZ, 0x8, R17 ;  /* 0x00000008ff0c7819 */ /* 0x020fe40000011611 */
[----:B------:R-:W-:Y:S02]  /*3e40*/  IADD3 R31, PT, PT, R29, -0x80, RZ ;  /* 0xffffff801d1f7810 */ /* 0x000fe40007ffe0ff */
[----:B------:R-:W-:-:S02]  /*3e50*/  LOP3.LUT R12, R12, 0xff, RZ, 0xc0, !PT ;  /* 0x000000ff0c0c7812 */ /* 0x000fc400078ec0ff */
[----:B------:R-:W-:Y:S01]  /*3e60*/  LEA.HI R30, R16, 0xffffff80, RZ, 0x8 ;  /* 0xffffff80101e7811 */ /* 0x000fe200078f40ff */
[----:B------:R5:W0:Y:S01]  /*3e70*/  I2F.F16 R45, R14 ;  /* 0x0000000e002d7306 */ /* 0x000a220000200c00 */
[----:B------:R-:W-:Y:S02]  /*3e80*/  LEA.HI R29, R17, 0xffffff80, RZ, 0x8 ;  /* 0xffffff80111d7811 */ /* 0x000fe400078f40ff */
[----:B------:R-:W-:Y:S02]  /*3e90*/  SHF.R.U32.HI R16, RZ, 0x10, R16 ;  /* 0x00000010ff107819 */ /* 0x000fe40000011610 */
[----:B------:R-:W-:Y:S02]  /*3ea0*/  SHF.R.U32.HI R17, RZ, 0x10, R17 ;  /* 0x00000010ff117819 */ /* 0x000fe40000011611 */
[----:B------:R-:W-:Y:S01]  /*3eb0*/  LEA.HI R35, R15, 0xffffff80, RZ, 0x8 ;  /* 0xffffff800f237811 */ /* 0x000fe200078f40ff */
[----:B------:R2:W0:Y:S01]  /*3ec0*/  I2F.F16 R51, R13 ;  /* 0x0000000d00337306 */ /* 0x0004220000200c00 */
[----:B-----5:R-:W-:-:S02]  /*3ed0*/  SHF.R.U32.HI R14, RZ, 0x8, R18 ;  /* 0x00000008ff0e7819 */ /* 0x020fc40000011612 */
[----:B------:R-:W-:Y:S02]  /*3ee0*/  SHF.R.U32.HI R18, RZ, 0x10, R18 ;  /* 0x00000010ff127819 */ /* 0x000fe40000011612 */
[----:B------:R-:W-:Y:S02]  /*3ef0*/  IADD3 R12, PT, PT, R12, -0x80, RZ ;  /* 0xffffff800c0c7810 */ /* 0x000fe40007ffe0ff */
[----:B------:R-:W-:Y:S01]  /*3f00*/  SHF.R.U32.HI R15, RZ, 0x10, R15 ;  /* 0x00000010ff0f7819 */ /* 0x000fe2000001160f */
[----:B------:R-:W0:Y:S01]  /*3f10*/  I2F.F16 R35, R35 ;  /* 0x0000002300237306 */ /* 0x000e220000200c00 */
[--C-:B--2---:R-:W-:Y:S02]  /*3f20*/  SHF.R.U32.HI R13, RZ, 0x8, R19.reuse ;  /* 0x00000008ff0d7819 */ /* 0x104fe40000011613 */
[----:B------:R-:W-:Y:S02]  /*3f30*/  SHF.R.U32.HI R19, RZ, 0x10, R19 ;  /* 0x00000010ff137819 */ /* 0x000fe40000011613 */
[----:B------:R-:W-:-:S02]  /*3f40*/  LOP3.LUT R16, R16, 0xff, RZ, 0xc0, !PT ;  /* 0x000000ff10107812 */ /* 0x000fc400078ec0ff */
[----:B------:R-:W-:Y:S01]  /*3f50*/  LOP3.LUT R17, R17, 0xff, RZ, 0xc0, !PT ;  /* 0x000000ff11117812 */ /* 0x000fe200078ec0ff */
[----:B------:R2:W0:Y:S01]  /*3f60*/  I2F.F16 R59, R12 ;  /* 0x0000000c003b7306 */ /* 0x0004220000200c00 */
[----:B------:R-:W-:Y:S02]  /*3f70*/  LOP3.LUT R18, R18, 0xff, RZ, 0xc0, !PT ;  /* 0x000000ff12127812 */ /* 0x000fe400078ec0ff */
[----:B------:R-:W-:Y:S02]  /*3f80*/  LOP3.LUT R15, R15, 0xff, RZ, 0xc0, !PT ;  /* 0x000000ff0f0f7812 */ /* 0x000fe400078ec0ff */
[----:B------:R-:W-:Y:S02]  /*3f90*/  LOP3.LUT R14, R14, 0xff, RZ, 0xc0, !PT ;  /* 0x000000ff0e0e7812 */ /* 0x000fe400078ec0ff */
[----:B------:R-:W-:Y:S01]  /*3fa0*/  LOP3.LUT R13, R13, 0xff, RZ, 0xc0, !PT ;  /* 0x000000ff0d0d7812 */ /* 0x000fe200078ec0ff */
[----:B------:R-:W0:Y:S01]  /*3fb0*/  I2F.F16 R32, R32 ;  /* 0x0000002000207306 */ /* 0x000e220000200c00 */
[----:B--2---:R-:W-:-:S02]  /*3fc0*/  LOP3.LUT R12, R19, 0xff, RZ, 0xc0, !PT ;  /* 0x000000ff130c7812 */ /* 0x004fc400078ec0ff */
[----:B------:R-:W-:Y:S02]  /*3fd0*/  IADD3 R16, PT, PT, R16, -0x80, RZ ;  /* 0xffffff8010107810 */ /* 0x000fe40007ffe0ff */
[----:B------:R-:W-:Y:S02]  /*3fe0*/  IADD3 R17, PT, PT, R17, -0x80, RZ ;  /* 0xffffff8011117810 */ /* 0x000fe40007ffe0ff */
[----:B------:R-:W-:Y:S01]  /*3ff0*/  IADD3 R18, PT, PT, R18, -0x80, RZ ;  /* 0xffffff8012127810 */ /* 0x000fe20007ffe0ff */
[----:B------:R-:W2:Y:S01]  /*4000*/  I2F.F16 R31, R31 ;  /* 0x0000001f001f7306 */ /* 0x000ea20000200c00 */
[----:B------:R-:W-:Y:S02]  /*4010*/  IADD3 R15, PT, PT, R15, -0x80, RZ ;  /* 0xffffff800f0f7810 */ /* 0x000fe40007ffe0ff */
[----:B------:R-:W-:Y:S02]  /*4020*/  IADD3 R14, PT, PT, R14, -0x80, RZ ;  /* 0xffffff800e0e7810 */ /* 0x000fe40007ffe0ff */
[----:B------:R-:W-:-:S02]  /*4030*/  IADD3 R13, PT, PT, R13, -0x80, RZ ;  /* 0xffffff800d0d7810 */ /* 0x000fc40007ffe0ff */
[----:B------:R-:W-:Y:S01]  /*4040*/  IADD3 R12, PT, PT, R12, -0x80, RZ ;  /* 0xffffff800c0c7810 */ /* 0x000fe20007ffe0ff */
        /* <DEDUP_REMOVED lines=9> */
[----:B------:R-:W0:Y:S08]  /*40e0*/  I2F.F16 R16, R16 ;  /* 0x0000001000107306 */ /* 0x000e300000200c00 */
[----:B------:R-:W0:Y:S08]  /*40f0*/  I2F.F16 R17, R17 ;  /* 0x0000001100117306 */ /* 0x000e300000200c00 */
[----:B------:R0:W0:Y:S08]  /*4100*/  I2F.F16 R60, R14 ;  /* 0x0000000e003c7306 */ /* 0x0000300000200c00 */
[----:B------:R-:W0:Y:S08]  /*4110*/  I2F.F16 R18, R18 ;  /* 0x0000001200127306 */ /* 0x000e300000200c00 */
        /* <DEDUP_REMOVED lines=10> */
[----:B0-----:R-:W-:-:S02]  /*41c0*/  HADD2.F32 R64, -RZ, R12.H0_H0 ;  /* 0x2000000cff407230 */ /* 0x001fc40000004100 */
[----:B------:R-:W-:-:S03]  /*41d0*/  HADD2.F32 R12, -RZ, R12.H1_H1 ;  /* 0x3000000cff0c7230 */ /* 0x000fc60000004100 */
[----:B------:R-:W-:Y:S01]  /*41e0*/  FFMA.FTZ R66, R63, R64, RZ ;  /* 0x000000403f427223 */ /* 0x000fe200000100ff */
[C---:B------:R-:W-:Y:S01]  /*41f0*/  FFMA.FTZ R68, R64.reuse, R65, RZ ;  /* 0x0000004140447223 */ /* 0x040fe200000100ff */
[C---:B------:R-:W-:Y:S01]  /*4200*/  FFMA.FTZ R70, R64.reuse, R67, RZ ;  /* 0x0000004340467223 */ /* 0x040fe200000100ff */
[----:B------:R-:W-:Y:S02]  /*4210*/  HADD2.F32 R65, -RZ, R42.H0_H0 ;  /* 0x2000002aff417230 */ /* 0x000fe40000004100 */
[----:B------:R-:W-:Y:S01]  /*4220*/  FFMA.FTZ R71, R64, R71, RZ ;  /* 0x0000004740477223 */ /* 0x000fe200000100ff */
        /* <DEDUP_REMOVED lines=9> */
[----:B------:R-:W-:Y:S02]  /*42c0*/  HADD2.F32 R69, -RZ, R49.H0_H0 ;  /* 0x20000031ff457230 */ /* 0x000fe40000004100 */
[----:B------:R-:W-:Y:S02]  /*42d0*/  HADD2.F32 R13, -RZ, R13.H1_H1 ;  /* 0x3000000dff0d7230 */ /* 0x000fe40000004100 */
[----:B------:R-:W-:Y:S01]  /*42e0*/  FFMA.FTZ R67, R67, R66, R64 ;  /* 0x0000004243437223 */ /* 0x000fe20000010040 */
        /* <DEDUP_REMOVED lines=12> */
[----:B-1----:R-:W-:Y:S02]  /*43b0*/  HADD2.F32 R65, -RZ, R14.H0_H0 ;  /* 0x2000000eff417230 */ /* 0x002fe40000004100 */
[----:B------:R-:W-:Y:S01]  /*43c0*/  FFMA.FTZ R68, R13, R68, R69 ;  /* 0x000000440d447223 */ /* 0x000fe20000010045 */
[----:B------:R-:W-:Y:S02]  /*43d0*/  HADD2.F32 R13, -RZ, R47.H0_H0 ;  /* 0x2000002fff0d7230 */ /* 0x000fe40000004100 */
        /* <DEDUP_REMOVED lines=19> */
[----:B------:R-:W-:Y:S01]  /*4510*/  FFMA.FTZ R14, R64, R12, R63 ;  /* 0x0000000c400e7223 */ /* 0x000fe2000001003f */
[----:B------:R-:W-:Y:S02]  /*4520*/  HADD2.F32 R68, -RZ, R62.H0_H0 ;  /* 0x2000003eff447230 */ /* 0x000fe40000004100 */
[----:B------:R-:W-:Y:S01]  /*4530*/  FFMA.FTZ R64, R12, R65, R13 ;  /* 0x000000410c407223 */ /* 0x000fe2000001000d */
[----:B------:R-:W-:-:S02]  /*4540*/  HADD2.F32 R15, -RZ, R15.H1_H1 ;  /* 0x3000000fff0f7230 */ /* 0x000fc40000004100 */
        /* <DEDUP_REMOVED lines=26> */
.L_x_150:
        /* <DEDUP_REMOVED lines=19> */
[----:B------:R-:W-:Y:S01]  /*4820*/  FFMA.FTZ R64, R68, R12, R63 ;  /* 0x0000000c44407223 */ /* 0x000fe2000001003f */
[----:B------:R-:W-:Y:S02]  /*4830*/  HADD2.F32 R66, -RZ, R42.H0_H0 ;  /* 0x2000002aff427230 */ /* 0x000fe40000004100 */
[----:B------:R-:W-:-:S03]  /*4840*/  HADD2.F32 R68, -RZ, R44.H0_H0 ;  /* 0x2000002cff447230 */ /* 0x000fc60000004100 */
[-C--:B------:R-:W-:Y:S01]  /*4850*/  FFMA.FTZ R65, R66, R12.reuse, R69 ;  /* 0x0000000c42417223 */ /* 0x080fe20000010045 */
[----:B------:R-:W-:Y:S02]  /*4860*/  HADD2.F32 R66, -RZ, R13.H0_H0 ;  /* 0x2000000dff427230 */ /* 0x000fe40000004100 */
[-C--:B------:R-:W-:Y:S01]  /*4870*/  FFMA.FTZ R63, R68, R12.reuse, R71 ;  /* 0x0000000c443f7223 */ /* 0x080fe20000010047 */
[----:B------:R-:W-:Y:S01]  /*4880*/  FFMA.FTZ R12, R70, R12, R67 ;  /* 0x0000000c460c7223 */ /* 0x000fe20000010043 */
[----:B------:R-:W-:Y:S02]  /*4890*/  HADD2.F32 R67, -RZ, R39.H0_H0 ;  /* 0x20000027ff437230 */ /* 0x000fe40000004100 */
[----:B------:R-:W-:Y:S02]  /*48a0*/  HADD2.F32 R70, -RZ, R41.H0_H0 ;  /* 0x20000029ff467230 */ /* 0x000fe40000004100 */
[----:B------:R-:W-:Y:S02]  /*48b0*/  HADD2.F32 R13, -RZ, R13.H1_H1 ;  /* 0x3000000dff0d7230 */ /* 0x000fe40000004100 */
[----:B------:R-:W-:Y:S01]  /*48c0*/  FFMA.FTZ R68, R67, R66, R64 ;  /* 0x0000004243447223 */ /* 0x000fe20000010040 */
[----:B------:R-:W-:-:S02]  /*48d0*/  HADD2.F32 R67, -RZ, R49.H0_H0 ;  /* 0x20000031ff437230 */ /* 0x000fc40000004100 */
[-C--:B------:R-:W-:Y:S01]  /*48e0*/  FFMA.FTZ R64, R70, R66.reuse, R65 ;  /* 0x0000004246407223 */ /* 0x080fe20000010041 */
[----:B------:R-:W-:Y:S02]  /*48f0*/  HADD2.F32 R70, -RZ, R43.H0_H0 ;  /* 0x2000002bff467230 */ /* 0x000fe40000004100 */
[----:B------:R-:W-:Y:S02]  /*4900*/  HADD2.F32 R65, -RZ, R38.H0_H0 ;  /* 0x20000026ff417230 */ /* 0x000fe40000004100 */
[----:B------:R-:W-:Y:S02]  /*4910*/  HADD2.F32 R69, -RZ, R45.H0_H0 ;  /* 0x2000002dff457230 */ /* 0x000fe40000004100 */
[-C--:B------:R-:W-:Y:S01]  /*4920*/  FFMA.FTZ R70, R70, R66.reuse, R63 ;  /* 0x0000004246467223 */ /* 0x080fe2000001003f */
[----:B------:R-:W-:Y:S01]  /*4930*/  FFMA.FTZ R66, R67, R66, R12 ;  /* 0x0000004243427223 */ /* 0x000fe2000001000c */
[----:B------:R-:W-:Y:S01]  /*4940*/  FFMA.FTZ R12, R65, R13, R68 ;  /* 0x0000000d410c7223 */ /* 0x000fe20000010044 */
[----:B------:R-:W-:-:S02]  /*4950*/  HADD2.F32 R63, -RZ, R37.H0_H0 ;  /* 0x20000025ff3f7230 */ /* 0x000fc40000004100 */
[----:B------:R-:W-:Y:S02]  /*4960*/  HADD2.F32 R65, -RZ, R36.H0_H0 ;  /* 0x20000024ff417230 */ /* 0x000fe40000004100 */
[----:B------:R-:W-:Y:S02]  /*4970*/  HADD2.F32 R67, -RZ, R35.H0_H0 ;  /* 0x20000023ff437230 */ /* 0x000fe40000004100 */
[-C--:B------:R-:W-:Y:S01]  /*4980*/  FFMA.FTZ R64, R63, R13.reuse, R64 ;  /* 0x0000000d3f407223 */ /* 0x080fe20000010040 */
[----:B-1----:R-:W-:Y:S02]  /*4990*/  HADD2.F32 R63, -RZ, R14.H0_H0 ;  /* 0x2000000eff3f7230 */ /* 0x002fe40000004100 */
[-C--:B------:R-:W-:Y:S01]  /*49a0*/  FFMA.FTZ R70, R65, R13.reuse, R70 ;  /* 0x0000000d41467223 */ /* 0x080fe20000010046 */
[----:B------:R-:W-:Y:S02]  /*49b0*/  HADD2.F32 R65, -RZ, R47.H0_H0 ;  /* 0x2000002fff417230 */ /* 0x000fe40000004100 */
[----:B------:R-:W-:Y:S01]  /*49c0*/  FFMA.FTZ R66, R67, R13, R66 ;  /* 0x0000000d43427223 */ /* 0x000fe20000010042 */
[----:B------:R-:W-:-:S02]  /*49d0*/  HADD2.F32 R13, -RZ, R48.H0_H0 ;  /* 0x20000030ff0d7230 */ /* 0x000fc40000004100 */
[----:B------:R-:W-:Y:S02]  /*49e0*/  HADD2.F32 R67, -RZ, R46.H0_H0 ;  /* 0x2000002eff437230 */ /* 0x000fe40000004100 */
[-C--:B------:R-:W-:Y:S01]  /*49f0*/  FFMA.FTZ R64, R65, R63.reuse, R64 ;  /* 0x0000003f41407223 */ /* 0x080fe20000010040 */
[-C--:B------:R-:W-:Y:S01]  /*4a00*/  FFMA.FTZ R66, R69, R63.reuse, R66 ;  /* 0x0000003f45427223 */ /* 0x080fe20000010042 */
[-C--:B------:R-:W-:Y:S01]  /*4a10*/  FFMA.FTZ R12, R13, R63.reuse, R12 ;  /* 0x0000003f0d0c7223 */ /* 0x080fe2000001000c */
[----:B------:R-:W-:Y:S02]  /*4a20*/  HADD2.F32 R65, -RZ, R51.H0_H0 ;  /* 0x20000033ff417230 */ /* 0x000fe40000004100 */
[----:B------:R-:W-:Y:S01]  /*4a30*/  FFMA.FTZ R70, R67, R63, R70 ;  /* 0x0000003f43467223 */ /* 0x000fe20000010046 */
[----:B------:R-:W-:Y:S02]  /*4a40*/  HADD2.F32 R13, -RZ, R14.H1_H1 ;  /* 0x3000000eff0d7230 */ /* 0x000fe40000004100 */
[----:B------:R-:W-:-:S02]  /*4a50*/  HADD2.F32 R63, -RZ, R59.H0_H0 ;  /* 0x2000003bff3f7230 */ /* 0x000fc40000004100 */
[----:B------:R-:W-:Y:S02]  /*4a60*/  HADD2.F32 R67, -RZ, R60.H0_H0 ;  /* 0x2000003cff437230 */ /* 0x000fe40000004100 */
[-C--:B------:R-:W-:Y:S01]  /*4a70*/  FFMA.FTZ R12, R65, R13.reuse, R12 ;  /* 0x0000000d410c7223 */ /* 0x080fe2000001000c */
[----:B------:R-:W-:Y:S02]  /*4a80*/  HADD2.F32 R69, -RZ, R19.H0_H0 ;  /* 0x20000013ff457230 */ /* 0x000fe40000004100 */
        /* <DEDUP_REMOVED lines=8> */
[----:B------:R-:W-:Y:S02]  /*4b10*/  HADD2.F32 R69, -RZ, R62.H0_H0 ;  /* 0x2000003eff457230 */ /* 0x000fe40000004100 */
[-C--:B------:R-:W-:Y:S01]  /*4b20*/  FFMA.FTZ R64, R13, R63.reuse, R64 ;  /* 0x0000003f0d407223 */ /* 0x080fe20000010040 */
[----:B------:R-:W-:Y:S02]  /*4b30*/  HADD2.F32 R15, -RZ, R15.H1_H1 ;  /* 0x3000000fff0f7230 */ /* 0x000fe40000004100 */
        /* <DEDUP_REMOVED lines=12> */
[----:B------:R-:W-:-:S02]  /*4c00*/  HADD2.F32 R15, -RZ, R2.H1_H1 ;  /* 0x30000002ff0f7230 */ /* 0x000fc40000004100 */
[----:B------:R-:W-:Y:S01]  /*4c10*/  FMUL.FTZ R12, R13, R12 ;  /* 0x0000000c0d0c7220 */ /* 0x000fe20000410000 */
[----:B------:R-:W-:Y:S02]  /*4c20*/  HADD2.F32 R65, -RZ, R0.H1_H1 ;  /* 0x30000000ff417230 */ /* 0x000fe40000004100 */
[----:B------:R-:W-:Y:S01]  /*4c30*/  FMUL.FTZ R70, R63, R70 ;  /* 0x000000463f467220 */ /* 0x000fe20000410000 */
[----:B------:R-:W-:Y:S01]  /*4c40*/  FMUL.FTZ R64, R15, R64 ;  /* 0x000000400f407220 */ /* 0x000fe20000410000 */
[----:B------:R-:W-:Y:S01]  /*4c50*/  F2FP.F16.F32.PACK_AB R12, RZ, R12 ;  /* 0x0000000cff0c723e */ /* 0x000fe200000000ff */
[----:B------:R-:W-:Y:S02]  /*4c60*/  FMUL.FTZ R66, R65, R66 ;  /* 0x0000004241427220 */ /* 0x000fe40000410000 */
[----:B------:R-:W-:Y:S02]  /*4c70*/  F2FP.F16.F32.PACK_AB R70, RZ, R70 ;  /* 0x00000046ff46723e */ /* 0x000fe400000000ff */
[----:B------:R-:W-:-:S02]  /*4c80*/  F2FP.F16.F32.PACK_AB R64, RZ, R64 ;  /* 0x00000040ff40723e */ /* 0x000fc400000000ff */
[----:B------:R-:W-:Y:S02]  /*4c90*/  F2FP.F16.F32.PACK_AB R66, RZ, R66 ;  /* 0x00000042ff42723e */ /* 0x000fe400000000ff */
[----:B------:R-:W-:Y:S02]  /*4ca0*/  PRMT R12, R12, 0x5410, R64 ;  /* 0x000054100c0c7816 */ /* 0x000fe40000000040 */
[----:B------:R-:W-:-:S03]  /*4cb0*/  PRMT R70, R70, 0x5410, R66 ;  /* 0x0000541046467816 */ /* 0x000fc60000000042 */
[----:B------:R-:W-:Y:S02]  /*4cc0*/  HFMA2 R5, R12, 1, 1, R5 ;  /* 0x3c003c000c057831 */ /* 0x000fe40000000005 */
[----:B------:R-:W-:-:S07]  /*4cd0*/  HADD2 R6, R70, R6 ;  /* 0x0000000646067230 */ /* 0x000fce0000000000 */
.L_x_152:
        /* <DEDUP_REMOVED lines=94> */
.L_x_153:
        /* <DEDUP_REMOVED lines=25> */
[-C--:B------:R-:W-:Y:S01]  /*5450*/  FFMA.FTZ R31, R65, R63.reuse, R34 ;  /* 0x0000003f411f7223 */ /* 0x080fe20000010022 */
[----:B------:R-:W-:Y:S02]  /*5460*/  HADD2.F32 R65, -RZ, R44.H0_H0 ;  /* 0x2000002cff417230 */ /* 0x000fe40000004100 */
[----:B------:R-:W-:Y:S01]  /*5470*/  FFMA.FTZ R33, R67, R63, R40 ;  /* 0x0000003f43217223 */ /* 0x000fe20000010028 */
[----:B------:R-:W-:Y:S02]  /*5480*/  HADD2.F32 R34, -RZ, R39.H0_H0 ;  /* 0x20000027ff227230 */ /* 0x000fe40000004100 */
[----:B------:R-:W-:-:S02]  /*5490*/  HADD2.F32 R40, -RZ, R41.H0_H0 ;  /* 0x20000029ff287230 */ /* 0x000fc40000004100 */
[-C--:B------:R-:W-:Y:S01]  /*54a0*/  FFMA.FTZ R39, R65, R63.reuse, R32 ;  /* 0x0000003f41277223 */ /* 0x080fe20000010020 */
[----:B------:R-:W-:Y:S02]  /*54b0*/  HADD2.F32 R67, -RZ, R50.H0_H0 ;  /* 0x20000032ff437230 */ /* 0x000fe40000004100 */
[-C--:B------:R-:W-:Y:S01]  /*54c0*/  FFMA.FTZ R32, R34, R12.reuse, R31 ;  /* 0x0000000c22207223 */ /* 0x080fe2000001001f */
[----:B------:R-:W-:Y:S02]  /*54d0*/  HADD2.F32 R13, -RZ, R13.H1_H1 ;  /* 0x3000000dff0d7230 */ /* 0x000fe40000004100 */
[-C--:B------:R-:W-:Y:S01]  /*54e0*/  FFMA.FTZ R34, R40, R12.reuse, R33 ;  /* 0x0000000c28227223 */ /* 0x080fe20000010021 */
        /* <DEDUP_REMOVED lines=10> */
[-C--:B------:R-:W-:Y:S01]  /*5590*/  FFMA.FTZ R40, R33, R13.reuse, R40 ;  /* 0x0000000d21287223 */ /* 0x080fe20000010028 */
[----:B------:R-:W-:Y:S01]  /*55a0*/  FFMA.FTZ R36, R35, R13, R12 ;  /* 0x0000000d23247223 */ /* 0x000fe2000001000c */
[----:B-1----:R-:W-:-:S02]  /*55b0*/  HADD2.F32 R13, -RZ, R14.H0_H0 ;  /* 0x2000000eff0d7230 */ /* 0x002fc40000004100 */
[----:B------:R-:W-:Y:S02]  /*55c0*/  HADD2.F32 R33, -RZ, R47.H0_H0 ;  /* 0x2000002fff217230 */ /* 0x000fe40000004100 */
[----:B------:R-:W-:Y:S02]  /*55d0*/  HADD2.F32 R35, -RZ, R46.H0_H0 ;  /* 0x2000002eff237230 */ /* 0x000fe40000004100 */
[-C--:B------:R-:W-:Y:S01]  /*55e0*/  FFMA.FTZ R31, R31, R13.reuse, R32 ;  /* 0x0000000d1f1f7223 */ /* 0x080fe20000010020 */
[----:B------:R-:W-:Y:S02]  /*55f0*/  HADD2.F32 R14, -RZ, R14.H1_H1 ;  /* 0x3000000eff0e7230 */ /* 0x000fe40000004100 */
        /* <DEDUP_REMOVED lines=8> */
[----:B------:R-:W-:Y:S02]  /*5680*/  HADD2.F32 R34, -RZ, R17.H0_H0 ;  /* 0x20000011ff227230 */ /* 0x000fe40000004100 */
[-C--:B------:R-:W-:Y:S01]  /*5690*/  FFMA.FTZ R35, R60, R14.reuse, R35 ;  /* 0x0000000e3c237223 */ /* 0x080fe20000010023 */
[----:B------:R-:W-:Y:S01]  /*56a0*/  FFMA.FTZ R13, R36, R14, R13 ;  /* 0x0000000e240d7223 */ /* 0x000fe2000001000d */
[----:B------:R-:W-:Y:S02]  /*56b0*/  HADD2.F32 R15, -RZ, R15.H1_H1 ;  /* 0x3000000fff0f7230 */ /* 0x000fe40000004100 */
[-C--:B------:R-:W-:Y:S01]  /*56c0*/  FFMA.FTZ R14, R16, R12.reuse, R31 ;  /* 0x0000000c100e7223 */ /* 0x080fe2000001001f */
[----:B------:R-:W-:Y:S01]  /*56d0*/  FFMA.FTZ R16, R34, R12, R33 ;  /* 0x0000000c22107223 */ /* 0x000fe20000010021 */
[----:B------:R-:W-:-:S02]  /*56e0*/  HADD2.F32 R17, -RZ, R30.H0_H0 ;  /* 0x2000001eff117230 */ /* 0x000fc40000004100 */
[-C--:B------:R-:W-:Y:S01]  /*56f0*/  FFMA.FTZ R18, R18, R12.reuse, R35 ;  /* 0x0000000c12127223 */ /* 0x080fe20000010023 */
[----:B------:R-:W-:Y:S02]  /*5700*/  HADD2.F32 R19, -RZ, R28.H0_H0 ;  /* 0x2000001cff137230 */ /* 0x000fe40000004100 */
[-C--:B------:R-:W-:Y:S01]  /*5710*/  FFMA.FTZ R16, R29, R15.reuse, R16 ;  /* 0x0000000f1d107223 */ /* 0x080fe20000010010 */
[----:B------:R-:W-:Y:S01]  /*5720*/  FFMA.FTZ R12, R62, R12, R13 ;  /* 0x0000000c3e0c7223 */ /* 0x000fe2000001000d */
[-C--:B------:R-:W-:Y:S01]  /*5730*/  FFMA.FTZ R14, R17, R15.reuse, R14 ;  /* 0x0000000f110e7223 */ /* 0x080fe2000001000e */
[----:B------:R-:W-:Y:S02]  /*5740*/  HADD2.F32 R29, -RZ, R24.H0_H0 ;  /* 0x20000018ff1d7230 */ /* 0x000fe40000004100 */
[----:B------:R-:W-:Y:S01]  /*5750*/  FFMA.FTZ R18, R19, R15, R18 ;  /* 0x0000000f13127223 */ /* 0x000fe20000010012 */
[--C-:B------:R-:W-:Y:S02]  /*5760*/  HADD2.F32 R13, -RZ, R2.reuse.H0_H0 ;  /* 0x20000002ff0d7230 */ /* 0x100fe40000004100 */
        /* <DEDUP_REMOVED lines=16> */
.L_x_151:
        /* <DEDUP_REMOVED lines=199> */
.L_x_154:
        /* <DEDUP_REMOVED lines=95> */
.L_x_156:
        /* <DEDUP_REMOVED lines=94> */
.L_x_157:
        /* <DEDUP_REMOVED lines=91> */
.L_x_155:
        /* <DEDUP_REMOVED lines=199> */
.L_x_158:
        /* <DEDUP_REMOVED lines=95> */
.L_x_160:
        /* <DEDUP_REMOVED lines=94> */
.L_x_161:
        /* <DEDUP_REMOVED lines=91> */
.L_x_159:
        /* <DEDUP_REMOVED lines=8> */
.L_x_145:
[----:B------:R-:W1:Y:S02]  /*94d0*/  LDCU UR5, c[0x0][0x3cc] ;  /* 0x00007980ff0577ac */ /* 0x000e640008000800 */
[----:B-1----:R-:W-:-:S04]  /*94e0*/  VIMNMX R61, PT, PT, R61, UR5, PT ;  /* 0x000000053d3d7c48 */ /* 0x002fc8000bfe0100 */
[----:B------:R-:W-:-:S13]  /*94f0*/  ISETP.GT.AND P1, PT, R61, R56, PT ;  /* 0x000000383d00720c */ /* 0x000fda0003f24270 */
[----:B------:R-:W-:Y:S05]  /*9500*/  @!P1 BRA `(.L_x_163) ;  /* 0x0000002800589947 */ /* 0x000fea0003800000 */
[----:B0-----:R-:W0:Y:S01]  /*9510*/  LDC.64 R12, c[0x0][0x3b8] ;  /* 0x0000ee00ff0c7b82 */ /* 0x001e220000000a00 */
[----:B------:R-:W-:Y:S01]  /*9520*/  ISETP.EQ.OR P0, PT, R58, 0x3, P0 ;  /* 0x000000033a00780c */ /* 0x000fe20000702670 */
[----:B------:R-:W-:Y:S01]  /*9530*/  UIADD3 UR4, UPT, UPT, UR4, 0x100, URZ ;  /* 0x0000010004047890 */ /* 0x000fe2000fffe0ff */
[----:B0-----:R-:W-:-:S03]  /*9540*/  IMAD.WIDE.U32 R12, R56, 0x4, R12 ;  /* 0x00000004380c7825 */ /* 0x001fc600078e000c */
[----:B------:R-:W-:-:S04]  /*9550*/  IADD3 R60, P1, PT, R12, 0x2, RZ ;  /* 0x000000020c3c7810 */ /* 0x000fc80007f3e0ff */
[----:B------:R-:W-:-:S09]  /*9560*/  IADD3.X R59, PT, PT, RZ, R13, RZ, P1, !PT ;  /* 0x0000000dff3b7210 */ /* 0x000fd20000ffe4ff */
.L_x_172:
[----:B------:R-:W0:Y:S01]  /*9570*/  LDC R11, c[0x0][0x3ac] ;  /* 0x0000eb00ff0b7b82 */ /* 0x000e220000000800 */
[----:B------:R-:W-:Y:S01]  /*9580*/  ISETP.NE.AND P1, PT, R56, R53, PT ;  /* 0x000000353800720c */ /* 0x000fe20003f25270 */
[----:B------:R-:W2:-:S12]  /*9590*/  LDG.E.128.CONSTANT R12, desc[UR8][R24.64] ;  /* 0x00000008180c7981 */ /* 0x000e98000c1e9d00 */
[----:B------:R-:W-:Y:S02]  /*95a0*/  @!P1 LEA R28, R52, R1, 0x3 ;  /* 0x00000001341c9211 */ /* 0x000fe400078e18ff */
[----:B------:R-:W-:Y:S02]  /*95b0*/  @!P1 MOV R27, R59 ;  /* 0x0000003b001b9202 */ /* 0x000fe40000000f00 */
[----:B------:R-:W-:Y:S02]  /*95c0*/  @!P1 MOV R26, R60 ;  /* 0x0000003c001a9202 */ /* 0x000fe40000000f00 */
[----:B------:R-:W3:Y:S01]  /*95d0*/  @!P1 LDL.64 R28, [R28+0x8] ;  /* 0x000008001c1c9983 */ /* 0x000ee20000100a00 */
[----:B0-----:R-:W-:-:S03]  /*95e0*/  IMAD.WIDE R20, R11, 0x4, R24 ;  /* 0x000000040b147825 */ /* 0x001fc600078e0218 */
[----:B------:R2:W4:Y:S01]  /*95f0*/  @!P1 LDG.E.U16.CONSTANT R27, desc[UR8][R26.64] ;  /* 0x000000081a1b9981 */ /* 0x000522000c1e9500 */
[----:B------:R-:W-:-:S03]  /*9600*/  IMAD.WIDE R62, R11, 0x4, R20 ;  /* 0x000000040b3e7825 */ /* 0x000fc600078e0214 */
[----:B------:R-:W5:Y:S04]  /*9610*/  LDG.E.128.CONSTANT R20, desc[UR8][R20.64] ;  /* 0x0000000814147981 */ /* 0x000f68000c1e9d00 */
[----:B------:R-:W5:Y:S01]  /*9620*/  LDG.E.128.CONSTANT R16, desc[UR8][R62.64] ;  /* 0x000000083e107981 */ /* 0x000f62000c1e9d00 */
[----:B------:R-:W-:Y:S02]  /*9630*/  ISETP.NE.AND P3, PT, R57, RZ, PT ;  /* 0x000000ff3900720c */ /* 0x000fe40003f65270 */
[----:B------:R-:W-:Y:S02]  /*9640*/  ISETP.NE.AND P2, PT, R58, 0x1, PT ;  /* 0x000000013a00780c */ /* 0x000fe40003f45270 */
[----:B------:R-:W-:Y:S02]  /*9650*/  @!P1 IADD3 R64, PT, PT, R52, 0x1, RZ ;  /* 0x0000000134409810 */ /* 0x000fe40007ffe0ff */
[----:B--2---:R-:W-:-:S02]  /*9660*/  LOP3.LUT R26, R12, 0x3f003f, RZ, 0xc0, !PT ;  /* 0x003f003f0c1a7812 */ /* 0x004fc400078ec0ff */
[--C-:B------:R-:W-:Y:S02]  /*9670*/  SHF.R.U32.HI R25, RZ, 0x6, R12.reuse ;  /* 0x00000006ff197819 */ /* 0x100fe4000001160c */
[----:B------:R-:W-:Y:S02]  /*9680*/  SHF.R.U32.HI R37, RZ, 0xc, R12 ;  /* 0x0000000cff257819 */ /* 0x000fe4000001160c */
[----:B------:R-:W-:Y:S02]  /*9690*/  LOP3.LUT R24, R13, 0x3f003f, RZ, 0xc0, !PT ;  /* 0x003f003f0d187812 */ /* 0x000fe400078ec0ff */
[--C-:B------:R-:W-:Y:S02]  /*96a0*/  SHF.R.U32.HI R12, RZ, 0x6, R13.reuse ;  /* 0x00000006ff0c7819 */ /* 0x100fe4000001160d */
[----:B------:R-:W-:Y:S02]  /*96b0*/  SHF.R.U32.HI R39, RZ, 0xc, R13 ;  /* 0x0000000cff277819 */ /* 0x000fe4000001160d */
[----:B------:R-:W-:-:S02]  /*96c0*/  SHF.R.U32.HI R13, RZ, 0x6, R14 ;  /* 0x00000006ff0d7819 */ /* 0x000fc4000001160e */
[----:B------:R-:W-:Y:S02]  /*96d0*/  SHF.R.U32.HI R40, RZ, 0xc, R14 ;  /* 0x0000000cff287819 */ /* 0x000fe4000001160e */
[----:B---3--:R-:W-:Y:S02]  /*96e0*/  @!P1 PRMT R2, R28, 0x7610, R2 ;  /* 0x000076101c029816 */ /* 0x008fe40000000002 */
[----:B------:R-:W-:Y:S02]  /*96f0*/  LOP3.LUT R36, R15, 0x3f003f, RZ, 0xc0, !PT ;  /* 0x003f003f0f247812 */ /* 0x000fe400078ec0ff */
[----:B----4-:R-:W-:Y:S02]  /*9700*/  @!P1 IADD3 R53, PT, PT, R27, R56, RZ ;  /* 0x000000381b359210 */ /* 0x010fe40007ffe0ff */
[----:B------:R-:W-:Y:S02]  /*9710*/  LOP3.LUT R27, R14, 0x3f003f, RZ, 0xc0, !PT ;  /* 0x003f003f0e1b7812 */ /* 0x000fe400078ec0ff */
[----:B------:R-:W-:-:S02]  /*9720*/  SHF.R.U32.HI R14, RZ, 0x6, R15 ;  /* 0x00000006ff0e7819 */ /* 0x000fc4000001160f */
[----:B------:R-:W-:Y:S02]  /*9730*/  SHF.R.U32.HI R42, RZ, 0xc, R15 ;  /* 0x0000000cff2a7819 */ /* 0x000fe4000001160f */
[----:B------:R-:W-:Y:S02]  /*9740*/  @!P1 PRMT R2, R2, 0x7610, R28 ;  /* 0x0000761002029816 */ /* 0x000fe4000000001c */
[----:B------:R-:W-:Y:S02]  /*9750*/  @!P1 PRMT R0, R29, 0x7610, R0 ;  /* 0x000076101d009816 */ /* 0x000fe40000000000 */
[--C-:B-----5:R-:W-:Y:S02]  /*9760*/  SHF.R.U32.HI R38, RZ, 0x8, R16.reuse ;  /* 0x00000008ff267819 */ /* 0x120fe40000011610 */
[----:B------:R-:W-:Y:S02]  /*9770*/  LOP3.LUT R32, R16, 0x3f003f, RZ, 0xc0, !PT ;  /* 0x003f003f10207812 */ /* 0x000fe400078ec0ff */
[----:B------:R-:W-:-:S02]  /*9780*/  SHF.R.U32.HI R31, RZ, 0x6, R16 ;  /* 0x00000006ff1f7819 */ /* 0x000fc40000011610 */
[----:B------:R-:W-:Y:S02]  /*9790*/  SHF.R.U32.HI R15, RZ, 0xa, R16 ;  /* 0x0000000aff0f7819 */ /* 0x000fe40000011610 */
[--C-:B------:R-:W-:Y:S02]  /*97a0*/  SHF.R.U32.HI R16, RZ, 0x8, R17.reuse ;  /* 0x00000008ff107819 */ /* 0x100fe40000011611 */
[----:B------:R-:W-:Y:S02]  /*97b0*/  LOP3.LUT R33, R17, 0x3f003f, RZ, 0xc0, !PT ;  /* 0x003f003f11217812 */ /* 0x000fe400078ec0ff */
[--C-:B------:R-:W-:Y:S02]  /*97c0*/  SHF.R.U32.HI R28, RZ, 0x6, R17.reuse ;  /* 0x00000006ff1c7819 */ /* 0x100fe40000011611 */
[----:B------:R-:W-:Y:S02]  /*97d0*/  SHF.R.U32.HI R45, RZ, 0xa, R17 ;  /* 0x0000000aff2d7819 */ /* 0x000fe40000011611 */
[----:B------:R-:W-:-:S02]  /*97e0*/  SHF.R.U32.HI R41, RZ, 0x8, R18 ;  /* 0x00000008ff297819 */ /* 0x000fc40000011612 */
[----:B------:R-:W-:Y:S02]  /*97f0*/  LOP3.LUT R17, R39, 0xf000f, RZ, 0xc0, !PT ;  /* 0x000f000f27117812 */ /* 0x000fe400078ec0ff */
[----:B------:R-:W-:Y:S02]  /*9800*/  LOP3.LUT R40, R40, 0xf000f, RZ, 0xc0, !PT ;  /* 0x000f000f28287812 */ /* 0x000fe400078ec0ff */
[----:B------:R-:W-:Y:S02]  /*9810*/  SHF.R.U32.HI R43, RZ, 0x8, R19 ;  /* 0x00000008ff2b7819 */ /* 0x000fe40000011613 */
[----:B------:R-:W-:Y:S02]  /*9820*/  LOP3.LUT R37, R37, 0xf000f, RZ, 0xc0, !PT ;  /* 0x000f000f25257812 */ /* 0x000fe400078ec0ff */
[----:B------:R-:W-:Y:S02]  /*9830*/  LOP3.LUT R42, R42, 0xf000f, RZ, 0xc0, !PT ;  /* 0x000f000f2a2a7812 */ /* 0x000fe400078ec0ff */
[----:B------:R-:W-:-:S02]  /*9840*/  @!P1 PRMT R0, R0, 0x7610, R29 ;  /* 0x0000761000009816 */ /* 0x000fc4000000001d */
[----:B------:R-:W-:Y:S02]  /*9850*/  LOP3.LUT R35, R19, 0x3f003f, RZ, 0xc0, !PT ;  /* 0x003f003f13237812 */ /* 0x000fe400078ec0ff */
[--C-:B------:R-:W-:Y:S02]  /*9860*/  SHF.R.U32.HI R30, RZ, 0x6, R19.reuse ;  /* 0x00000006ff1e7819 */ /* 0x100fe40000011613 */
[----:B------:R-:W-:Y:S02]  /*9870*/  SHF.R.U32.HI R47, RZ, 0xa, R19 ;  /* 0x0000000aff2f7819 */ /* 0x000fe40000011613 */
[----:B------:R-:W-:Y:S02]  /*9880*/  LOP3.LUT R34, R18, 0x3f003f, RZ, 0xc0, !PT ;  /* 0x003f003f12227812 */ /* 0x000fe400078ec0ff */
[--C-:B------:R-:W-:Y:S02]  /*9890*/  SHF.R.U32.HI R29, RZ, 0x6, R18.reuse ;  /* 0x00000006ff1d7819 */ /* 0x100fe40000011612 */
[----:B------:R-:W-:-:S02]  /*98a0*/  SHF.R.U32.HI R46, RZ, 0xa, R18 ;  /* 0x0000000aff2e7819 */ /* 0x000fc40000011612 */
[----:B------:R-:W-:Y:S02]  /*98b0*/  LOP3.LUT R17, R17, 0x300030, R16, 0xf8, !PT ;  /* 0x0030003011117812 */ /* 0x000fe400078ef810 */
[----:B------:R-:W-:Y:S02]  /*98c0*/  LOP3.LUT R19, R40, 0x300030, R41, 0xf8, !PT ;  /* 0x0030003028137812 */ /* 0x000fe400078ef829 */
[----:B------:R-:W-:Y:S02]  /*98d0*/  LOP3.LUT R18, R37, 0x300030, R38, 0xf8, !PT ;  /* 0x0030003025127812 */ /* 0x000fe400078ef826 */
[----:B------:R-:W-:Y:S02]  /*98e0*/  LOP3.LUT R16, R42, 0x300030, R43, 0xf8, !PT ;  /* 0x003000302a107812 */ /* 0x000fe400078ef82b */
[----:B------:R-:W-:Y:S02]  /*98f0*/  LOP3.LUT R44, R20, 0x3f003f, RZ, 0xc0, !PT ;  /* 0x003f003f142c7812 */ /* 0x000fe400078ec0ff */
[----:B------:R-:W-:-:S02]  /*9900*/  SHF.R.U32.HI R41, RZ, 0x6, R20 ;  /* 0x00000006ff297819 */ /* 0x000fc40000011614 */
[----:B------:R-:W-:Y:S02]  /*9910*/  SHF.R.U32.HI R20, RZ, 0xc, R20 ;  /* 0x0000000cff147819 */ /* 0x000fe40000011614 */
[----:B------:R-:W-:Y:S02]  /*9920*/  LOP3.LUT R42, R21, 0x3f003f, RZ, 0xc0, !PT ;  /* 0x003f003f152a7812 */ /* 0x000fe400078ec0ff */
[--C-:B------:R-:W-:Y:S02]  /*9930*/  SHF.R.U32.HI R37, RZ, 0x6, R21.reuse ;  /* 0x00000006ff257819 */ /* 0x100fe40000011615 */
[----:B------:R-:W-:Y:S02]  /*9940*/  SHF.R.U32.HI R21, RZ, 0xc, R21 ;  /* 0x0000000cff157819 */ /* 0x000fe40000011615 */
[----:B------:R-:W-:Y:S02]  /*9950*/  SHF.R.U32.HI R48, RZ, 0xc, R22 ;  /* 0x0000000cff307819 */ /* 0x000fe40000011616 */
[----:B------:R-:W-:-:S02]  /*9960*/  LOP3.LUT R40, R23, 0x3f003f, RZ, 0xc0, !PT ;  /* 0x003f003f17287812 */ /* 0x000fc400078ec0ff */
[--C-:B------:R-:W-:Y:S02]  /*9970*/  SHF.R.U32.HI R39, RZ, 0x6, R23.reuse ;  /* 0x00000006ff277819 */ /* 0x100fe40000011617 */
[----:B------:R-:W-:Y:S02]  /*9980*/  SHF.R.U32.HI R23, RZ, 0xc, R23 ;  /* 0x0000000cff177819 */ /* 0x000fe40000011617 */
        /* <DEDUP_REMOVED lines=8> */
[----:B------:R-:W-:Y:S02]  /*9a10*/  LOP3.LUT R23, R20, 0x300030, R15, 0xf8, !PT ;  /* 0x0030003014177812 */ /* 0x000fe400078ef80f */
[----:B------:R-:W-:-:S02]  /*9a20*/  LOP3.LUT R25, R25, 0x3f003f, RZ, 0xc0, !PT ;  /* 0x003f003f19197812 */ /* 0x000fc400078ec0ff */
[----:B------:R-:W-:Y:S02]  /*9a30*/  LOP3.LUT R22, R22, 0x300030, R45, 0xf8, !PT ;  /* 0x0030003016167812 */ /* 0x000fe400078ef82d */
[----:B------:R-:W-:Y:S02]  /*9a40*/  LOP3.LUT R26, R26, 0x64006400, RZ, 0xfc, !PT ;  /* 0x640064001a1a7812 */ /* 0x000fe400078efcff */
[----:B------:R-:W-:Y:S02]  /*9a50*/  LOP3.LUT R15, R24, 0x64006400, RZ, 0xfc, !PT ;  /* 0x64006400180f7812 */ /* 0x000fe400078efcff */
[----:B------:R-:W-:Y:S02]  /*9a60*/  LOP3.LUT R12, R12, 0x3f003f, RZ, 0xc0, !PT ;  /* 0x003f003f0c0c7812 */ /* 0x000fe400078ec0ff */
[----:B------:R-:W-:Y:S02]  /*9a70*/  LOP3.LUT R21, R21, 0x300030, R46, 0xf8, !PT ;  /* 0x0030003015157812 */ /* 0x000fe400078ef82e */
[----:B------:R-:W-:-:S02]  /*9a80*/  LOP3.LUT R27, R27, 0x64006400, RZ, 0xfc, !PT ;  /* 0x640064001b1b7812 */ /* 0x000fc400078efcff */
        /* <DEDUP_REMOVED lines=9> */
[----:B------:R-:W-:Y:S01]  /*9b20*/  LOP3.LUT R20, R48, 0x300030, R47, 0xf8, !PT ;  /* 0x0030003030147812 */ /* 0x000fe200078ef82f */
        /* <DEDUP_REMOVED lines=103> */
.L_x_164:
[----:B------:R-:W-:Y:S01]  /*a1a0*/  @!P1 MOV R52, R64 ;  /* 0x0000004000349202 */ /* 0x000fe20000000f00 */
        /* <DEDUP_REMOVED lines=47> */
.L_x_166:
        /* <DEDUP_REMOVED lines=46> */
.L_x_167:
        /* <DEDUP_REMOVED lines=43> */
.L_x_165:
        /* <DEDUP_REMOVED lines=9> */
[----:B------:R-:W-:Y:S02]  /*aac0*/  LOP3.LUT R33, R13, 0x3f003f, RZ, 0xc0, !PT ;  /* 0x003f003f0d217812 */ /* 0x000fe400078ec0ff */
[--C-:B------:R-:W-:Y:S02]  /*aad0*/  SHF.R.U32.HI R12, RZ, 0x6, R13.reuse ;  /* 0x00000006ff0c7819 */ /* 0x100fe4000001160d */
[----:B------:R-:W-:Y:S02]  /*aae0*/  SHF.R.U32.HI R38, RZ, 0xc, R13 ;  /* 0x0000000cff267819 */ /* 0x000fe4000001160d */
[----:B------:R-:W-:Y:S02]  /*aaf0*/  LOP3.LUT R34, R14, 0x3f003f, RZ, 0xc0, !PT ;  /* 0x003f003f0e227812 */ /* 0x000fe400078ec0ff */
[--C-:B------:R-:W-:Y:S02]  /*ab00*/  SHF.R.U32.HI R13, RZ, 0x6, R14.reuse ;  /* 0x00000006ff0d7819 */ /* 0x100fe4000001160e */
[----:B------:R-:W-:-:S02]  /*ab10*/  SHF.R.U32.HI R39, RZ, 0xc, R14 ;  /* 0x0000000cff277819 */ /* 0x000fc4000001160e */
[----:B------:R-:W-:Y:S02]  /*ab20*/  LOP3.LUT R36, R15, 0x3f003f, RZ, 0xc0, !PT ;  /* 0x003f003f0f247812 */ /* 0x000fe400078ec0ff */
[--C-:B------:R-:W-:Y:S02]  /*ab30*/  SHF.R.U32.HI R14, RZ, 0x6, R15.reuse ;  /* 0x00000006ff0e7819 */ /* 0x100fe4000001160f */
[----:B------:R-:W-:Y:S02]  /*ab40*/  SHF.R.U32.HI R41, RZ, 0xc, R15 ;  /* 0x0000000cff297819 */ /* 0x000fe4000001160f */
[--C-:B----4-:R-:W-:Y:S02]  /*ab50*/  SHF.R.U32.HI R15, RZ, 0x8, R16.reuse ;  /* 0x00000008ff0f7819 */ /* 0x110fe40000011610 */
[----:B------:R-:W-:Y:S02]  /*ab60*/  LOP3.LUT R26, R16, 0x3f003f, RZ, 0xc0, !PT ;  /* 0x003f003f101a7812 */ /* 0x000fe400078ec0ff */
[----:B------:R-:W-:-:S02]  /*ab70*/  SHF.R.U32.HI R25, RZ, 0x6, R16 ;  /* 0x00000006ff197819 */ /* 0x000fc40000011610 */
[----:B------:R-:W-:Y:S02]  /*ab80*/  SHF.R.U32.HI R44, RZ, 0xa, R16 ;  /* 0x0000000aff2c7819 */ /* 0x000fe40000011610 */
[--C-:B------:R-:W-:Y:S02]  /*ab90*/  SHF.R.U32.HI R16, RZ, 0x8, R17.reuse ;  /* 0x00000008ff107819 */ /* 0x100fe40000011611 */
        /* <DEDUP_REMOVED lines=9> */
[----:B------:R-:W-:-:S02]  /*ac30*/  LOP3.LUT R41, R41, 0xf000f, RZ, 0xc0, !PT ;  /* 0x000f000f29297812 */ /* 0x000fc400078ec0ff */
[----:B------:R-:W-:Y:S02]  /*ac40*/  LOP3.LUT R31, R19, 0x3f003f, RZ, 0xc0, !PT ;  /* 0x003f003f131f7812 */ /* 0x000fe400078ec0ff */
[--C-:B------:R-:W-:Y:S02]  /*ac50*/  SHF.R.U32.HI R30, RZ, 0x6, R19.reuse ;  /* 0x00000006ff1e7819 */ /* 0x100fe40000011613 */
[----:B------:R-:W-:Y:S02]  /*ac60*/  SHF.R.U32.HI R47, RZ, 0xa, R19 ;  /* 0x0000000aff2f7819 */ /* 0x000fe40000011613 */
[----:B------:R-:W-:Y:S02]  /*ac70*/  LOP3.LUT R18, R37, 0xf000f, RZ, 0xc0, !PT ;  /* 0x000f000f25127812 */ /* 0x000fe400078ec0ff */
[----:B------:R-:W-:Y:S02]  /*ac80*/  LOP3.LUT R19, R39, 0xf000f, RZ, 0xc0, !PT ;  /* 0x000f000f27137812 */ /* 0x000fe400078ec0ff */
[----:B------:R-:W-:-:S02]  /*ac90*/  LOP3.LUT R17, R17, 0x300030, R16, 0xf8, !PT ;  /* 0x0030003011117812 */ /* 0x000fc400078ef810 */
[----:B------:R-:W-:Y:S02]  /*aca0*/  LOP3.LUT R16, R41, 0x300030, R42, 0xf8, !PT ;  /* 0x0030003029107812 */ /* 0x000fe400078ef82a */
[----:B------:R-:W-:Y:S02]  /*acb0*/  LOP3.LUT R18, R18, 0x300030, R15, 0xf8, !PT ;  /* 0x0030003012127812 */ /* 0x000fe400078ef80f */
[----:B---3--:R-:W-:Y:S02]  /*acc0*/  LOP3.LUT R43, R20, 0x3f003f, RZ, 0xc0, !PT ;  /* 0x003f003f142b7812 */ /* 0x008fe400078ec0ff */
[----:B------:R-:W-:Y:S02]  /*acd0*/  SHF.R.U32.HI R41, RZ, 0x6, R20 ;  /* 0x00000006ff297819 */ /* 0x000fe40000011614 */
[----:B------:R-:W-:Y:S02]  /*ace0*/  LOP3.LUT R19, R19, 0x300030, R40, 0xf8, !PT ;  /* 0x0030003013137812 */ /* 0x000fe400078ef828 */
        /* <DEDUP_REMOVED lines=20> */
[----:B------:R-:W-:Y:S02]  /*ae30*/  LOP3.LUT R23, R23, 0x300030, R44, 0xf8, !PT ;  /* 0x0030003017177812 */ /* 0x000fe400078ef82c */
[----:B------:R-:W-:Y:S02]  /*ae40*/  LOP3.LUT R35, R35, 0x64006400, RZ, 0xfc, !PT ;  /* 0x6400640023237812 */ /* 0x000fe400078efcff */
[----:B------:R-:W-:Y:S02]  /*ae50*/  LOP3.LUT R36, R36, 0x64006400, RZ, 0xfc, !PT ;  /* 0x6400640024247812 */ /* 0x000fe400078efcff */
[----:B------:R-:W-:Y:S02]  /*ae60*/  LOP3.LUT R46, R33, 0x64006400, RZ, 0xfc, !PT ;  /* 0x64006400212e7812 */ /* 0x000fe400078efcff */
[----:B------:R-:W-:-:S02]  /*ae70*/  LOP3.LUT R13, R13, 0x3f003f, RZ, 0xc0, !PT ;  /* 0x003f003f0d0d7812 */ /* 0x000fc400078ec0ff */
[----:B------:R-:W-:Y:S02]  /*ae80*/  LOP3.LUT R44, R32, 0x64006400, RZ, 0xfc, !PT ;  /* 0x64006400202c7812 */ /* 0x000fe400078efcff */
[----:B------:R-:W-:Y:S02]  /*ae90*/  LOP3.LUT R20, R20, 0x300030, R45, 0xf8, !PT ;  /* 0x0030003014147812 */ /* 0x000fe400078ef82d */
[----:B------:R-:W-:Y:S01]  /*aea0*/  LOP3.LUT R32, R14, 0x64006400, RZ, 0xfc, !PT ;  /* 0x640064000e207812 */ /* 0x000fe200078efcff */
[----:B------:R-:W-:Y:S01]  /*aeb0*/  HADD2 R14, R48, -1056, -1056 ;  /* 0xe420e420300e7430 */ /* 0x000fe20000000000 */
[----:B------:R-:W-:Y:S02]  /*aec0*/  LOP3.LUT R41, R41, 0x3f003f, RZ, 0xc0, !PT ;  /* 0x003f003f29297812 */ /* 0x000fe400078ec0ff */
[----:B------:R-:W-:Y:S02]  /*aed0*/  LOP3.LUT R45, R12, 0x64006400, RZ, 0xfc, !PT ;  /* 0x640064000c2d7812 */ /* 0x000fe400078efcff */
[----:B------:R-:W-:-:S02]  /*aee0*/  LOP3.LUT R47, R15, 0x3f003f, RZ, 0xc0, !PT ;  /* 0x003f003f0f2f7812 */ /* 0x000fc400078ec0ff */
[----:B------:R-:W-:Y:S01]  /*aef0*/  LOP3.LUT R64, R38, 0x3f003f, RZ, 0xc0, !PT ;  /* 0x003f003f26407812 */ /* 0x000fe200078ec0ff */
[----:B------:R-:W-:Y:S01]  /*af00*/  HADD2 R12, R35, -1056, -1056 ;  /* 0xe420e420230c7430 */ /* 0x000fe20000000000 */
[----:B------:R-:W-:Y:S01]  /*af10*/  LOP3.LUT R50, R37, 0x3f003f, RZ, 0xc0, !PT ;  /* 0x003f003f25327812 */ /* 0x000fe200078ec0ff */
[----:B------:R-:W-:Y:S01]  /*af20*/  HADD2 R15, R36, -1056, -1056 ;  /* 0xe420e420240f7430 */ /* 0x000fe20000000000 */
        /* <DEDUP_REMOVED lines=21> */
[----:B------:R-:W-:Y:S01]  /*b080*/  HADD2 R27, R32, -1056, -1056 ;  /* 0xe420e420201b7430 */ /* 0x000fe20000000000 */
        /* <DEDUP_REMOVED lines=79> */
.L_x_168:
[----:B------:R-:W-:Y:S05]  /*b580*/  @!P2 BRA `(.L_x_169) ;  /* 0x00000008001ca947 */ /* 0x000fea0003800000 */
        /* <DEDUP_REMOVED lines=46> */
.L_x_170:
        /* <DEDUP_REMOVED lines=46> */
.L_x_171:
        /* <DEDUP_REMOVED lines=43> */
.L_x_169:
[----:B------:R-:W-:Y:S01]  /*be00*/  IADD3 R56, PT, PT, R56, 0x20, RZ ;  /* 0x0000002038387810 */ /* 0x000fe20007ffe0ff */
[----:B------:R-:W-:Y:S01]  /*be10*/  UIADD3 UR4, UPT, UPT, UR4, 0x40, URZ ;  /* 0x0000004004047890 */ /* 0x000fe2000fffe0ff */
[----:B------:R-:W-:Y:S01]  /*be20*/  IADD3 R60, P3, PT, R60, 0x80, RZ ;  /* 0x000000803c3c7810 */ /* 0x000fe20007f7e0ff */
[----:B------:R-:W-:Y:S01]  /*be30*/  IMAD.WIDE R24, R11, 0x4, R62 ;  /* 0x000000040b187825 */ /* 0x000fe200078e023e */
[----:B------:R-:W-:Y:S02]  /*be40*/  ISETP.GE.AND P1, PT, R56, R61, PT ;  /* 0x0000003d3800720c */ /* 0x000fe40003f26270 */
[----:B------:R-:W-:-:S11]  /*be50*/  IADD3.X R59, PT, PT, RZ, R59, RZ, P3, !PT ;  /* 0x0000003bff3b7210 */ /* 0x000fd60001ffe4ff */
[----:B------:R-:W-:Y:S05]  /*be60*/  @!P1 BRA `(.L_x_172) ;  /* 0xffffffd400c09947 */ /* 0x000fea000383ffff */
.L_x_163:
[----:B------:R-:W1:Y:S01]  /*be70*/  S2R R0, SR_CTAID.X ;  /* 0x0000000000007919 */ /* 0x000e620000002500 */
[----:B0-----:R-:W0:Y:S01]  /*be80*/  LDC.64 R14, c[0x0][0x3a0] ;  /* 0x0000e800ff0e7b82 */ /* 0x001e220000000a00 */
[----:B------:R-:W1:Y:S02]  /*be90*/  S2R R13, SR_TID.X ;  /* 0x00000000000d7919 */ /* 0x000e640000002100 */
[----:B-1----:R-:W-:-:S04]  /*bea0*/  LEA R0, R0, R13, 0x6 ;  /* 0x0000000d00007211 */ /* 0x002fc800078e30ff */
[----:B------:R-:W-:-:S05]  /*beb0*/  SHF.L.U32 R0, R0, 0x2, RZ ;  /* 0x0000000200007819 */ /* 0x000fca00000006ff */
[----:B------:R-:W-:-:S04]  /*bec0*/  IMAD R13, R11, UR7, R0 ;  /* 0x000000070b0d7c24 */ /* 0x000fc8000f8e0200 */
[----:B0-----:R-:W-:-:S05]  /*bed0*/  IMAD.WIDE R14, R13, 0x2, R14 ;  /* 0x000000020d0e7825 */ /* 0x001fca00078e020e */
[----:B------:R0:W-:Y:S01]  /*bee0*/  ATOM.E.ADD.F16x2.RN.STRONG.GPU P0, RZ, desc[UR8][R14.64], R3 ;  /* 0x800000030eff79a2 */ /* 0x0001e2000c10e108 */
[----:B------:R-:W-:Y:S04]  /*bef0*/  BSSY.RECONVERGENT B0, `(.L_x_173) ;  /* 0x000000f000007945 */ /* 0x000fe80003800200 */
[----:B0-----:R-:W-:Y:S05]  /*bf00*/  @P0 BRA `(.L_x_174) ;  /* 0x0000000000340947 */ /* 0x001fea0003800000 */
[----:B------:R-:W0:Y:S02]  /*bf10*/  QSPC.E.S P0, RZ, [R14] ;  /* 0x000000000eff73aa */ /* 0x000e240000000500 */
[----:B0-----:R-:W-:Y:S05]  /*bf20*/  @!P0 BRA `(.L_x_175) ;  /* 0x0000000000208947 */ /* 0x001fea0003800000 */
[----:B------:R-:W-:-:S04]  /*bf30*/  MOV R12, R14 ;  /* 0x0000000e000c7202 */ /* 0x000fc80000000f00 */
[----:B------:R-:W-:Y:S02]  /*bf40*/  MOV R12, R12 ;  /* 0x0000000c000c7202 */ /* 0x000fe40000000f00 */
[----:B------:R-:W-:-:S07]  /*bf50*/  MOV R13, R3 ;  /* 0x00000003000d7202 */ /* 0x000fce0000000f00 */
.L_x_176:
[----:B------:R-:W0:Y:S02]  /*bf60*/  LDS R2, [R12] ;  /* 0x000000000c027984 */ /* 0x000e240000000800 */
[----:B0-----:R-:W-:-:S05]  /*bf70*/  HADD2 R3, R2, R13 ;  /* 0x0000000d02037230 */ /* 0x001fca0000000000 */
[----:B------:R-:W0:Y:S02]  /*bf80*/  ATOMS.CAST.SPIN P0, [R12], R2, R3 ;  /* 0x000000020c00758d */ /* 0x000e240001800003 */
[----:B0-----:R-:W-:Y:S05]  /*bf90*/  @!P0 BRA `(.L_x_176) ;  /* 0xfffffffc00f08947 */ /* 0x001fea000383ffff */
[----:B------:R-:W-:Y:S05]  /*bfa0*/  BRA `(.L_x_174) ;  /* 0x00000000000c7947 */ /* 0x000fea0003800000 */
.L_x_175:
[----:B------:R-:W2:Y:S02]  /*bfb0*/  LD.E R0, desc[UR8][R14.64] ;  /* 0x000000080e007980 */ /* 0x000ea4000c101900 */
[----:B--2---:R-:W-:-:S05]  /*bfc0*/  IADD3 R3, PT, PT, R3, R0, RZ ;  /* 0x0000000003037210 */ /* 0x004fca0007ffe0ff */
[----:B------:R0:W-:Y:S02]  /*bfd0*/  ST.E desc[UR8][R14.64], R3 ;  /* 0x000000030e007985 */ /* 0x0001e4000c101908 */
.L_x_174:
[----:B------:R-:W-:Y:S05]  /*bfe0*/  BSYNC.RECONVERGENT B0 ;  /* 0x0000000000007941 */ /* 0x000fea0003800200 */
.L_x_173:
[----:B------:R1:W-:Y:S01]  /*bff0*/  ATOM.E.ADD.F16x2.RN.STRONG.GPU P0, RZ, desc[UR8][R14.64+0x4], R4 ;  /* 0x800004040eff79a2 */ /* 0x0003e2000c10e108 */
[----:B------:R-:W-:Y:S04]  /*c000*/  BSSY.RECONVERGENT B0, `(.L_x_177) ;  /* 0x000000e000007945 */ /* 0x000fe80003800200 */
[----:B-1----:R-:W-:Y:S05]  /*c010*/  @P0 BRA `(.L_x_178) ;  /* 0x0000000000300947 */ /* 0x002fea0003800000 */
[----:B------:R-:W1:Y:S02]  /*c020*/  QSPC.E.S P0, RZ, [R14+0x4] ;  /* 0x000004000eff73aa */ /* 0x000e640000000500 */
[----:B-1----:R-:W-:Y:S05]  /*c030*/  @!P0 BRA `(.L_x_179) ;  /* 0x00000000001c8947 */ /* 0x002fea0003800000 */
[----:B------:R-:W-:-:S04]  /*c040*/  MOV R2, R14 ;  /* 0x0000000e00027202 */ /* 0x000fc80000000f00 */
[----:B------:R-:W-:-:S07]  /*c050*/  MOV R0, R2 ;  /* 0x0000000200007202 */ /* 0x000fce0000000f00 */
.L_x_180:
[----:B------:R-:W0:Y:S02]  /*c060*/  LDS R2, [R0+0x4] ;  /* 0x0000040000027984 */ /* 0x000e240000000800 */
[----:B0-----:R-:W-:-:S05]  /*c070*/  HFMA2 R3, R2, 1, 1, R4 ;  /* 0x3c003c0002037831 */ /* 0x001fca0000000004 */
[----:B------:R-:W0:Y:S02]  /*c080*/  ATOMS.CAST.SPIN P0, [R0+0x4], R2, R3 ;  /* 0x000004020000758d */ /* 0x000e240001800003 */
[----:B0-----:R-:W-:Y:S05]  /*c090*/  @!P0 BRA `(.L_x_180) ;  /* 0xfffffffc00f08947 */ /* 0x001fea000383ffff */
[----:B------:R-:W-:Y:S05]  /*c0a0*/  BRA `(.L_x_178) ;  /* 0x00000000000c7947 */ /* 0x000fea0003800000 */
.L_x_179:
[----:B------:R-:W0:Y:S02]  /*c0b0*/  LD.E R0, desc[UR8][R14.64+0x4] ;  /* 0x000004080e007980 */ /* 0x000e24000c101900 */
[----:B0-----:R-:W-:-:S05]  /*c0c0*/  IADD3 R3, PT, PT, R4, R0, RZ ;  /* 0x0000000004037210 */ /* 0x001fca0007ffe0ff */
[----:B------:R1:W-:Y:S02]  /*c0d0*/  ST.E desc[UR8][R14.64+0x4], R3 ;  /* 0x000004030e007985 */ /* 0x0003e4000c101908 */
.L_x_178:
[----:B------:R-:W-:Y:S05]  /*c0e0*/  BSYNC.RECONVERGENT B0 ;  /* 0x0000000000007941 */ /* 0x000fea0003800200 */
.L_x_177:
[----:B------:R-:W-:Y:S05]  /*c0f0*/  @!P2 EXIT ;  /* 0x000000000000a94d */ /* 0x000fea0003800000 */
[----:B01----:R-:W-:-:S05]  /*c100*/  IMAD.WIDE R14, R11, 0x2, R14 ;  /* 0x000000020b0e7825 */ /* 0x003fca00078e020e */
[----:B------:R0:W-:Y:S01]  /*c110*/  ATOM.E.ADD.F16x2.RN.STRONG.GPU P0, RZ, desc[UR8][R14.64], R5 ;  /* 0x800000050eff79a2 */ /* 0x0001e2000c10e108 */
[----:B------:R-:W-:Y:S04]  /*c120*/  BSSY.RECONVERGENT B0, `(.L_x_181) ;  /* 0x000000e000007945 */ /* 0x000fe80003800200 */
[----:B0-----:R-:W-:Y:S05]  /*c130*/  @P0 BRA `(.L_x_182) ;  /* 0x0000000000300947 */ /* 0x001fea0003800000 */
[----:B------:R-:W0:Y:S02]  /*c140*/  QSPC.E.S P0, RZ, [R14] ;  /* 0x000000000eff73aa */ /* 0x000e240000000500 */
[----:B0-----:R-:W-:Y:S05]  /*c150*/  @!P0 BRA `(.L_x_183) ;  /* 0x00000000001c8947 */ /* 0x001fea0003800000 */
[----:B------:R-:W-:-:S04]  /*c160*/  MOV R2, R14 ;  /* 0x0000000e00027202 */ /* 0x000fc80000000f00 */
[----:B------:R-:W-:-:S07]  /*c170*/  MOV R0, R2 ;  /* 0x0000000200007202 */ /* 0x000fce0000000f00 */
.L_x_184:
[----:B------:R-:W0:Y:S02]  /*c180*/  LDS R2, [R0] ;  /* 0x0000000000027984 */ /* 0x000e240000000800 */
[----:B0-----:R-:W-:-:S05]  /*c190*/  HADD2 R3, R2, R5 ;  /* 0x0000000502037230 */ /* 0x001fca0000000000 */
[----:B------:R-:W0:Y:S02]  /*c1a0*/  ATOMS.CAST.SPIN P0, [R0], R2, R3 ;  /* 0x000000020000758d */ /* 0x000e240001800003 */
[----:B0-----:R-:W-:Y:S05]  /*c1b0*/  @!P0 BRA `(.L_x_184) ;  /* 0xfffffffc00f08947 */ /* 0x001fea000383ffff */
[----:B------:R-:W-:Y:S05]  /*c1c0*/  BRA `(.L_x_182) ;  /* 0x00000000000c7947 */ /* 0x000fea0003800000 */
.L_x_183:
[----:B------:R-:W2:Y:S02]  /*c1d0*/  LD.E R0, desc[UR8][R14.64] ;  /* 0x000000080e007980 */ /* 0x000ea4000c101900 */
[----:B--2---:R-:W-:-:S05]  /*c1e0*/  IADD3 R3, PT, PT, R5, R0, RZ ;  /* 0x0000000005037210 */ /* 0x004fca0007ffe0ff */
[----:B------:R0:W-:Y:S02]  /*c1f0*/  ST.E desc[UR8][R14.64], R3 ;  /* 0x000000030e007985 */ /* 0x0001e4000c101908 */
.L_x_182:
[----:B------:R-:W-:Y:S05]  /*c200*/  BSYNC.RECONVERGENT B0 ;  /* 0x0000000000007941 */ /* 0x000fea0003800200 */
.L_x_181:
[----:B------:R1:W-:Y:S01]  /*c210*/  ATOM.E.ADD.F16x2.RN.STRONG.GPU P0, RZ, desc[UR8][R14.64+0x4], R6 ;  /* 0x800004060eff79a2 */ /* 0x0003e2000c10e108 */
[----:B------:R-:W-:Y:S04]  /*c220*/  BSSY.RECONVERGENT B0, `(.L_x_185) ;  /* 0x000000e000007945 */ /* 0x000fe80003800200 */
[----:B-1----:R-:W-:Y:S05]  /*c230*/  @P0 BRA `(.L_x_186) ;  /* 0x0000000000300947 */ /* 0x002fea0003800000 */
[----:B------:R-:W1:Y:S02]  /*c240*/  QSPC.E.S P0, RZ, [R14+0x4] ;  /* 0x000004000eff73aa */ /* 0x000e640000000500 */
[----:B-1----:R-:W-:Y:S05]  /*c250*/  @!P0 BRA `(.L_x_187) ;  /* 0x00000000001c8947 */ /* 0x002fea0003800000 */
[----:B------:R-:W-:-:S04]  /*c260*/  MOV R2, R14 ;  /* 0x0000000e00027202 */ /* 0x000fc80000000f00 */
[----:B------:R-:W-:-:S07]  /*c270*/  MOV R0, R2 ;  /* 0x0000000200007202 */ /* 0x000fce0000000f00 */
.L_x_188:
[----:B------:R-:W0:Y:S02]  /*c280*/  LDS R2, [R0+0x4] ;  /* 0x0000040000027984 */ /* 0x000e240000000800 */
[----:B0-----:R-:W-:-:S05]  /*c290*/  HFMA2 R3, R2, 1, 1, R6 ;  /* 0x3c003c0002037831 */ /* 0x001fca0000000006 */
[----:B------:R-:W0:Y:S02]  /*c2a0*/  ATOMS.CAST.SPIN P0, [R0+0x4], R2, R3 ;  /* 0x000004020000758d */ /* 0x000e240001800003 */
[----:B0-----:R-:W-:Y:S05]  /*c2b0*/  @!P0 BRA `(.L_x_188) ;  /* 0xfffffffc00f08947 */ /* 0x001fea000383ffff */
[----:B------:R-:W-:Y:S05]  /*c2c0*/  BRA `(.L_x_186) ;  /* 0x00000000000c7947 */ /* 0x000fea0003800000 */
.L_x_187:
[----:B------:R-:W0:Y:S02]  /*c2d0*/  LD.E R0, desc[UR8][R14.64+0x4] ;  /* 0x000004080e007980 */ /* 0x000e24000c101900 */
[----:B0-----:R-:W-:-:S05]  /*c2e0*/  IADD3 R3, PT, PT, R6, R0, RZ ;  /* 0x0000000006037210 */ /* 0x001fca0007ffe0ff */
[----:B------:R1:W-:Y:S02]  /*c2f0*/  ST.E desc[UR8][R14.64+0x4], R3 ;  /* 0x000004030e007985 */ /* 0x0003e4000c101908 */
.L_x_186:
[----:B------:R-:W-:Y:S05]  /*c300*/  BSYNC.RECONVERGENT B0 ;  /* 0x0000000000007941 */ /* 0x000fea0003800200 */
.L_x_185:
[----:B------:R-:W-:-:S13]  /*c310*/  ISETP.NE.AND P0, PT, R58, 0x2, PT ;  /* 0x000000023a00780c */ /* 0x000fda0003f05270 */
        /* <DEDUP_REMOVED lines=9> */
.L_x_192:
[----:B------:R-:W0:Y:S02]  /*c3b0*/  LDS R2, [R0] ;  /* 0x0000000000027984 */ /* 0x000e240000000800 */
[----:B0-----:R-:W-:-:S05]  /*c3c0*/  HADD2 R3, R2, R7 ;  /* 0x0000000702037230 */ /* 0x001fca0000000000 */
[----:B------:R-:W0:Y:S02]  /*c3d0*/  ATOMS.CAST.SPIN P0, [R0], R2, R3 ;  /* 0x000000020000758d */ /* 0x000e240001800003 */
[----:B0-----:R-:W-:Y:S05]  /*c3e0*/  @!P0 BRA `(.L_x_192) ;  /* 0xfffffffc00f08947 */ /* 0x001fea000383ffff */
[----:B------:R-:W-:Y:S05]  /*c3f0*/  BRA `(.L_x_190) ;  /* 0x00000000000c7947 */ /* 0x000fea0003800000 */
.L_x_191:
[----:B------:R-:W2:Y:S02]  /*c400*/  LD.E R0, desc[UR8][R14.64] ;  /* 0x000000080e007980 */ /* 0x000ea4000c101900 */
[----:B--2---:R-:W-:-:S05]  /*c410*/  IADD3 R3, PT, PT, R7, R0, RZ ;  /* 0x0000000007037210 */ /* 0x004fca0007ffe0ff */
[----:B------:R0:W-:Y:S02]  /*c420*/  ST.E desc[UR8][R14.64], R3 ;  /* 0x000000030e007985 */ /* 0x0001e4000c101908 */
.L_x_190:
[----:B------:R-:W-:Y:S05]  /*c430*/  BSYNC.RECONVERGENT B0 ;  /* 0x0000000000007941 */ /* 0x000fea0003800200 */
.L_x_189:
[----:B------:R1:W-:Y:S01]  /*c440*/  ATOM.E.ADD.F16x2.RN.STRONG.GPU P0, RZ, desc[UR8][R14.64+0x4], R8 ;  /* 0x800004080eff79a2 */ /* 0x0003e2000c10e108 */
[----:B------:R-:W-:Y:S04]  /*c450*/  BSSY.RECONVERGENT B0, `(.L_x_193) ;  /* 0x000000e000007945 */ /* 0x000fe80003800200 */
[----:B-1----:R-:W-:Y:S05]  /*c460*/  @P0 BRA `(.L_x_194) ;  /* 0x0000000000300947 */ /* 0x002fea0003800000 */
[----:B------:R-:W1:Y:S02]  /*c470*/  QSPC.E.S P0, RZ, [R14+0x4] ;  /* 0x000004000eff73aa */ /* 0x000e640000000500 */
[----:B-1----:R-:W-:Y:S05]  /*c480*/  @!P0 BRA `(.L_x_195) ;  /* 0x00000000001c8947 */ /* 0x002fea0003800000 */
[----:B------:R-:W-:-:S04]  /*c490*/  MOV R2, R14 ;  /* 0x0000000e00027202 */ /* 0x000fc80000000f00 */
[----:B------:R-:W-:-:S07]  /*c4a0*/  MOV R0, R2 ;  /* 0x0000000200007202 */ /* 0x000fce0000000f00 */
.L_x_196:
[----:B------:R-:W0:Y:S02]  /*c4b0*/  LDS R2, [R0+0x4] ;  /* 0x0000040000027984 */ /* 0x000e240000000800 */
[----:B0-----:R-:W-:-:S05]  /*c4c0*/  HFMA2 R3, R2, 1, 1, R8 ;  /* 0x3c003c0002037831 */ /* 0x001fca0000000008 */
[----:B------:R-:W0:Y:S02]  /*c4d0*/  ATOMS.CAST.SPIN P0, [R0+0x4], R2, R3 ;  /* 0x000004020000758d */ /* 0x000e240001800003 */
[----:B0-----:R-:W-:Y:S05]  /*c4e0*/  @!P0 BRA `(.L_x_196) ;  /* 0xfffffffc00f08947 */ /* 0x001fea000383ffff */
[----:B------:R-:W-:Y:S05]  /*c4f0*/  BRA `(.L_x_194) ;  /* 0x00000000000c7947 */ /* 0x000fea0003800000 */
.L_x_195:
[----:B------:R-:W0:Y:S02]  /*c500*/  LD.E R0, desc[UR8][R14.64+0x4] ;  /* 0x000004080e007980 */ /* 0x000e24000c101900 */
[----:B0-----:R-:W-:-:S05]  /*c510*/  IADD3 R3, PT, PT, R8, R0, RZ ;  /* 0x0000000008037210 */ /* 0x001fca0007ffe0ff */
[----:B------:R1:W-:Y:S02]  /*c520*/  ST.E desc[UR8][R14.64+0x4], R3 ;  /* 0x000004030e007985 */ /* 0x0003e4000c101908 */
.L_x_194:
[----:B------:R-:W-:Y:S05]  /*c530*/  BSYNC.RECONVERGENT B0 ;  /* 0x0000000000007941 */ /* 0x000fea0003800200 */
.L_x_193:
        /* <DEDUP_REMOVED lines=10> */
.L_x_200:
[----:B------:R-:W0:Y:S02]  /*c5e0*/  LDS R2, [R0] ;  /* 0x0000000000027984 */ /* 0x000e240000000800 */
[----:B0-----:R-:W-:-:S05]  /*c5f0*/  HADD2 R3, R2, R9 ;  /* 0x0000000902037230 */ /* 0x001fca0000000000 */
[----:B------:R-:W0:Y:S02]  /*c600*/  ATOMS.CAST.SPIN P0, [R0], R2, R3 ;  /* 0x000000020000758d */ /* 0x000e240001800003 */
[----:B0-----:R-:W-:Y:S05]  /*c610*/  @!P0 BRA `(.L_x_200) ;  /* 0xfffffffc00f08947 */ /* 0x001fea000383ffff */
[----:B------:R-:W-:Y:S05]  /*c620*/  BRA `(.L_x_198) ;  /* 0x00000000000c7947 */ /* 0x000fea0003800000 */
.L_x_199:
[----:B------:R-:W2:Y:S02]  /*c630*/  LD.E R0, desc[UR8][R14.64] ;  /* 0x000000080e007980 */ /* 0x000ea4000c101900 */
[----:B--2---:R-:W-:-:S05]  /*c640*/  IADD3 R3, PT, PT, R9, R0, RZ ;  /* 0x0000000009037210 */ /* 0x004fca0007ffe0ff */
[----:B------:R0:W-:Y:S02]  /*c650*/  ST.E desc[UR8][R14.64], R3 ;  /* 0x000000030e007985 */ /* 0x0001e4000c101908 */
.L_x_198:
[----:B------:R-:W-:Y:S05]  /*c660*/  BSYNC.RECONVERGENT B0 ;  /* 0x0000000000007941 */ /* 0x000fea0003800200 */
.L_x_197:
[----:B------:R1:W-:Y:S02]  /*c670*/  ATOM.E.ADD.F16x2.RN.STRONG.GPU P0, RZ, desc[UR8][R14.64+0x4], R10 ;  /* 0x8000040a0eff79a2 */ /* 0x0003e4000c10e108 */
[----:B-1----:R-:W-:Y:S05]  /*c680*/  @P0 EXIT ;  /* 0x000000000000094d */ /* 0x002fea0003800000 */
[----:B------:R-:W1:Y:S02]  /*c690*/  QSPC.E.S P0, RZ, [R14+0x4] ;  /* 0x000004000eff73aa */ /* 0x000e640000000500 */
[----:B-1----:R-:W-:Y:S05]  /*c6a0*/  @!P0 BRA `(.L_x_201) ;  /* 0x00000000001c8947 */ /* 0x002fea0003800000 */
[----:B------:R-:W-:-:S04]  /*c6b0*/  MOV R2, R14 ;  /* 0x0000000e00027202 */ /* 0x000fc80000000f00 */
[----:B------:R-:W-:-:S07]  /*c6c0*/  MOV R0, R2 ;  /* 0x0000000200007202 */ /* 0x000fce0000000f00 */
.L_x_202:
[----:B------:R-:W0:Y:S02]  /*c6d0*/  LDS R2, [R0+0x4] ;  /* 0x0000040000027984 */ /* 0x000e240000000800 */
[----:B0-----:R-:W-:-:S05]  /*c6e0*/  HFMA2 R3, R2, 1, 1, R10 ;  /* 0x3c003c0002037831 */ /* 0x001fca000000000a */
[----:B------:R-:W0:Y:S02]  /*c6f0*/  ATOMS.CAST.SPIN P0, [R0+0x4], R2, R3 ;  /* 0x000004020000758d */ /* 0x000e240001800003 */
[----:B0-----:R-:W-:Y:S05]  /*c700*/  @!P0 BRA `(.L_x_202) ;  /* 0xfffffffc00f08947 */ /* 0x001fea000383ffff */
[----:B------:R-:W-:Y:S05]  /*c710*/  EXIT ;  /* 0x000000000000794d */ /* 0x000fea0003800000 */
.L_x_201:
[----:B------:R-:W0:Y:S02]  /*c720*/  LD.E R0, desc[UR8][R14.64+0x4] ;  /* 0x000004080e007980 */ /* 0x000e24000c101900 */
[----:B0-----:R-:W-:-:S05]  /*c730*/  IADD3 R3, PT, PT, R10, R0, RZ ;  /* 0x000000000a037210 */ /* 0x001fca0007ffe0ff */
[----:B------:R-:W-:Y:S01]  /*c740*/  ST.E desc[UR8][R14.64+0x4], R3 ;  /* 0x000004030e007985 */ /* 0x000fe2000c101908 */
[----:B------:R-:W-:Y:S05]  /*c750*/  EXIT ;  /* 0x000000000000794d */ /* 0x000fea0003800000 */
.L_x_203:
        /* <DEDUP_REMOVED lines=10> */
.L_x_5286:


//--------------------- .text._Z23gemm_half_q_half_kernelILi4ELi40ELb1ELb0ELi64EEvPK6__halfPKjS4_S2_PS0_iiiiPKtS7_iiiiiibS2_i --------------------------
	.section	.text._Z23gemm_half_q_half_kernelILi4ELi40ELb1ELb0ELi64EEvPK6__halfPKjS4_S2_PS0_iiiiPKtS7_iiiiiibS2_i,"ax",@progbits
	.align	128
        .global         _Z23gemm_half_q_half_kernelILi4ELi40ELb1ELb0ELi64EEvPK6__halfPKjS4_S2_PS0_iiiiPKtS7_iiiiiibS2_i
        .type           _Z23gemm_half_q_half_kernelILi4ELi40ELb1ELb0ELi64EEvPK6__halfPKjS4_S2_PS0_iiiiPKtS7_iiiiiibS2_i,@function
        .size           _Z23gemm_half_q_half_kernelILi4ELi40ELb1ELb0ELi64EEvPK6__halfPKjS4_S2_PS0_iiiiPKtS7_iiiiiibS2_i,(.L_x_5287 - _Z23gemm_half_q_half_kernelILi4ELi40ELb1ELb0ELi64EEvPK6__halfPKjS4_S2_PS0_iiiiPKtS7_iiiiiibS2_i)
        .other          _Z23gemm_half_q_half_kernelILi4ELi40ELb1ELb0ELi64EEvPK6__halfPKjS4_S2_PS0_iiiiPKtS7_iiiiiibS2_i,@"STO_CUDA_ENTRY STV_DEFAULT"
_Z23gemm_half_q_half_kernelILi4ELi40ELb1ELb0ELi64EEvPK6__halfPKjS4_S2_PS0_iiiiPKtS7_iiiiiibS2_i:
.text._Z23gemm_half_q_half_kernelILi4ELi40ELb1ELb0ELi64EEvPK6__halfPKjS4_S2_PS0_iiiiPKtS7_iiiiiibS2_i:
[----:B------:R-:W0:Y:S01]  /*0000*/  LDC R1, c[0x0][0x37c] ;  /* 0x0000df00ff017b82 */ /* 0x000e220000000800 */
[----:B------:R-:W1:Y:S07]  /*0010*/  S2R R3, SR_CTAID.Y ;  /* 0x0000000000037919 */ /* 0x000e6e0000002600 */
[----:B------:R-:W1:Y:S01]  /*0020*/  LDC R0, c[0x0][0x3a8] ;  /* 0x0000ea00ff007b82 */ /* 0x000e620000000800 */
[----:B0-----:R-:W-:Y:S01]  /*0030*/  IADD3 R1, PT, PT, R1, -0x10, RZ ;  /* 0xfffffff001017810 */ /* 0x001fe20007ffe0ff */
[----:B-1----:R-:W-:-:S05]  /*0040*/  IMAD R57, R3, -0x4, R0 ;  /* 0xfffffffc03397824 */ /* 0x002fca00078e0200 */
        /* <DEDUP_REMOVED lines=30> */
.L_x_204:
        /* <DEDUP_REMOVED lines=22> */
[----:B------:R-:W-:-:S05]  /*0390*/  IMAD R6, R3, R2, RZ ;  /* 0x0000000203067224 */ /* 0x000fca00078e02ff */
[----:B------:R-:W-:-:S04]  /*03a0*/  SHF.L.U32 R9, R6, 0x2, RZ ;  /* 0x0000000206097819 */ /* 0x000fc800000006ff */
[----:B------:R-:W-:-:S04]  /*03b0*/  IADD3 R7, P1, PT, R22, R9, RZ ;  /* 0x0000000916077210 */ /* 0x000fc80007f3e0ff */
[----:B------:R-:W-:Y:S02]  /*03c0*/  LEA.HI.X.SX32 R8, R9, RZ, 0x1, P1 ;  /* 0x000000ff09087211 */ /* 0x000fe400008f0eff */
[----:B0-----:R-:W-:-:S04]  /*03d0*/  LEA R6, P1, R7, UR6, 0x1 ;  /* 0x0000000607067c11 */ /* 0x001fc8000f8208ff */
[----:B------:R-:W-:-:S05]  /*03e0*/  LEA.HI.X R7, R7, UR7, R8, 0x1, P1 ;  /* 0x0000000707077c11 */ /* 0x000fca00088f0c08 */
[----:B------:R-:W2:Y:S01]  /*03f0*/  LDG.E.U16.CONSTANT R6, desc[UR8][R6.64] ;  /* 0x0000000806067981 */ /* 0x000ea2000c1e9500 */
[----:B------:R-:W-:-:S04]  /*0400*/  IADD3 R16, PT, PT, -R4, 0x1, RZ ;  /* 0x0000000104107810 */ /* 0x000fc80007ffe1ff */
[----:B------:R-:W-:Y:S01]  /*0410*/  ISETP.NE.AND P1, PT, R16, RZ, PT ;  /* 0x000000ff1000720c */ /* 0x000fe20003f25270 */
[----:B--2---:R1:W-:-:S12]  /*0420*/  STS.U16 [R13], R6 ;  /* 0x000000060d007388 */ /* 0x0043d80000000400 */
[----:B------:R-:W-:Y:S05]  /*0430*/  @!P1 BRA `(.L_x_206) ;  /* 0x0000000800749947 */ /* 0x000fea0003800000 */
[----:B------:R-:W-:Y:S02]  /*0440*/  ISETP.GE.AND P1, PT, R16, RZ, PT ;  /* 0x000000ff1000720c */ /* 0x000fe40003f26270 */
[----:B------:R-:W-:Y:S02]  /*0450*/  IADD3 R17, PT, PT, R13, 0x80, RZ ;  /* 0x000000800d117810 */ /* 0x000fe40007ffe0ff */
[----:B-1----:R-:W-:-:S09]  /*0460*/  IADD3 R13, PT, PT, R9, R2, RZ ;  /* 0x00000002090d7210 */ /* 0x002fd20007ffe0ff */
[----:B------:R-:W-:Y:S05]  /*0470*/  @P1 BRA `(.L_x_208) ;  /* 0x0000000000ec1947 */ /* 0x000fea0003800000 */
[----:B------:R-:W-:Y:S02]  /*0480*/  IADD3 R6, PT, PT, RZ, -R16, RZ ;  /* 0x80000010ff067210 */ /* 0x000fe40007ffe0ff */
[----:B------:R-:W-:Y:S02]  /*0490*/  PLOP3.LUT P1, PT, PT, PT, PT, 0x80, 0x8 ;  /* 0x000000000008781c */ /* 0x000fe40003f2f070 */
[----:B------:R-:W-:-:S13]  /*04a0*/  ISETP.GT.AND P3, PT, R6, 0x3, PT ;  /* 0x000000030600780c */ /* 0x000fda0003f64270 */
[----:B------:R-:W-:Y:S05]  /*04b0*/  @!P3 BRA `(.L_x_209) ;  /* 0x000000000084b947 */ /* 0x000fea0003800000 */
[----:B------:R-:W-:-:S13]  /*04c0*/  PLOP3.LUT P1, PT, PT, PT, PT, 0x8, 0x80 ;  /* 0x000000000080781c */ /* 0x000fda0003f2e170 */
.L_x_210:
[-C--:B------:R-:W-:Y:S02]  /*04d0*/  IADD3 R9, PT, PT, R13, R2.reuse, RZ ;  /* 0x000000020d097210 */ /* 0x080fe40007ffe0ff */
[C---:B------:R-:W-:Y:S02]  /*04e0*/  IADD3 R7, P3, PT, R22.reuse, R13, RZ ;  /* 0x0000000d16077210 */ /* 0x040fe40007f7e0ff */
[----:B------:R-:W-:Y:S02]  /*04f0*/  IADD3 R11, PT, PT, R9, R2, RZ ;  /* 0x00000002090b7210 */ /* 0x000fe40007ffe0ff */
[----:B------:R-:W-:Y:S02]  /*0500*/  LEA.HI.X.SX32 R8, R13, RZ, 0x1, P3 ;  /* 0x000000ff0d087211 */ /* 0x000fe400018f0eff */
[----:B------:R-:W-:Y:S02]  /*0510*/  LEA R6, P3, R7, UR6, 0x1 ;  /* 0x0000000607067c11 */ /* 0x000fe4000f8608ff */
[----:B------:R-:W-:-:S02]  /*0520*/  IADD3 R14, P4, PT, R22, R9, RZ ;  /* 0x00000009160e7210 */ /* 0x000fc40007f9e0ff */
[----:B------:R-:W-:Y:S02]  /*0530*/  IADD3 R13, PT, PT, R11, R2, RZ ;  /* 0x000000020b0d7210 */ /* 0x000fe40007ffe0ff */
[----:B------:R-:W-:Y:S02]  /*0540*/  LEA.HI.X R7, R7, UR7, R8, 0x1, P3 ;  /* 0x0000000707077c11 */ /* 0x000fe400098f0c08 */
[----:B------:R-:W-:Y:S02]  /*0550*/  LEA.HI.X.SX32 R9, R9, RZ, 0x1, P4 ;  /* 0x000000ff09097211 */ /* 0x000fe400020f0eff */
[----:B------:R-:W-:Y:S01]  /*0560*/  LEA R8, P3, R14, UR6, 0x1 ;  /* 0x000000060e087c11 */ /* 0x000fe2000f8608ff */
[----:B------:R-:W2:Y:S01]  /*0570*/  LDG.E.U16.CONSTANT R6, desc[UR8][R6.64] ;  /* 0x0000000806067981 */ /* 0x000ea2000c1e9500 */
[C---:B------:R-:W-:Y:S02]  /*0580*/  IADD3 R19, P5, PT, R22.reuse, R11, RZ ;  /* 0x0000000b16137210 */ /* 0x040fe40007fbe0ff */
[----:B------:R-:W-:-:S02]  /*0590*/  IADD3 R15, P6, PT, R22, R13, RZ ;  /* 0x0000000d160f7210 */ /* 0x000fc40007fde0ff */
[----:B------:R-:W-:Y:S02]  /*05a0*/  LEA.HI.X R9, R14, UR7, R9, 0x1, P3 ;  /* 0x000000070e097c11 */ /* 0x000fe400098f0c09 */
[----:B------:R-:W-:Y:S02]  /*05b0*/  LEA.HI.X.SX32 R20, R11, RZ, 0x1, P5 ;  /* 0x000000ff0b147211 */ /* 0x000fe400028f0eff */
[----:B------:R-:W-:Y:S01]  /*05c0*/  LEA R10, P4, R19, UR6, 0x1 ;  /* 0x00000006130a7c11 */ /* 0x000fe2000f8808ff */
[----:B------:R-:W3:Y:S01]  /*05d0*/  LDG.E.U16.CONSTANT R8, desc[UR8][R8.64] ;  /* 0x0000000808087981 */ /* 0x000ee2000c1e9500 */
[----:B------:R-:W-:Y:S02]  /*05e0*/  LEA.HI.X.SX32 R18, R13, RZ, 0x1, P6 ;  /* 0x000000ff0d127211 */ /* 0x000fe400030f0eff */
[----:B------:R-:W-:Y:S02]  /*05f0*/  LEA R14, P3, R15, UR6, 0x1 ;  /* 0x000000060f0e7c11 */ /* 0x000fe4000f8608ff */
[----:B------:R-:W-:-:S02]  /*0600*/  LEA.HI.X R11, R19, UR7, R20, 0x1, P4 ;  /* 0x00000007130b7c11 */ /* 0x000fc4000a0f0c14 */
[----:B------:R-:W-:-:S03]  /*0610*/  LEA.HI.X R15, R15, UR7, R18, 0x1, P3 ;  /* 0x000000070f0f7c11 */ /* 0x000fc600098f0c12 */
        /* <DEDUP_REMOVED lines=11> */
.L_x_209:
        /* <DEDUP_REMOVED lines=11> */
[----:B------:R-:W-:-:S03]  /*0780*/  LEA.HI.X R9, R9, UR7, R10, 0x1, P3 ;  /* 0x0000000709097c11 */ /* 0x000fc600098f0c0a */
        /* <DEDUP_REMOVED lines=8> */
.L_x_211:
[----:B------:R-:W-:-:S13]  /*0810*/  ISETP.EQ.AND P3, PT, R16, RZ, PT ;  /* 0x000000ff1000720c */ /* 0x000fda0003f62270 */
[----:B------:R-:W-:Y:S05]  /*0820*/  @!P1 BRA P3, `(.L_x_206) ;  /* 0x0000000400789947 */ /* 0x000fea0001800000 */
.L_x_208:
[----:B------:R-:W-:-:S04]  /*0830*/  IADD3 R7, P1, PT, R22, R13, RZ ;  /* 0x0000000d16077210 */ /* 0x000fc80007f3e0ff */
[----:B------:R-:W-:Y:S02]  /*0840*/  LEA.HI.X.SX32 R8, R13, RZ, 0x1, P1 ;  /* 0x000000ff0d087211 */ /* 0x000fe400008f0eff */
[----:B------:R-:W-:-:S04]  /*0850*/  LEA R6, P1, R7, UR6, 0x1 ;  /* 0x0000000607067c11 */ /* 0x000fc8000f8208ff */
[----:B------:R-:W-:-:S05]  /*0860*/  LEA.HI.X R7, R7, UR7, R8, 0x1, P1 ;  /* 0x0000000707077c11 */ /* 0x000fca00088f0c08 */
        /* <DEDUP_REMOVED lines=8> */
.L_x_207:
[----:B------:R-:W-:-:S04]  /*08f0*/  LEA R6, P1, R22, UR10, 0x1 ;  /* 0x0000000a16067c11 */ /* 0x000fc8000f8208ff */
[----:B------:R-:W-:Y:S02]  /*0900*/  LEA.HI.X R7, R22, UR11, RZ, 0x1, P1 ;  /* 0x0000000b16077c11 */ /* 0x000fe400088f0cff */
[----:B------:R-:W-:Y:S01]  /*0910*/  IADD3 R16, PT, PT, RZ, -R4, RZ ;  /* 0x80000004ff107210 */ /* 0x000fe20007ffe0ff */
[----:B------:R-:W-:Y:S01]  /*0920*/  IMAD R17, R3, R2, RZ ;  /* 0x0000000203117224 */ /* 0x000fe200078e02ff */
[----:B------:R-:W0:Y:S01]  /*0930*/  LDCU.64 UR10, c[0x0][0x380] ;  /* 0x00007000ff0a77ac */ /* 0x000e220008000a00 */
[----:B------:R1:W5:Y:S01]  /*0940*/  LDG.E.U16.CONSTANT R22, desc[UR8][R6.64] ;  /* 0x0000000806167981 */ /* 0x000362000c1e9500 */
[----:B------:R-:W-:Y:S02]  /*0950*/  ISETP.GE.AND P1, PT, R16, RZ, PT ;  /* 0x000000ff1000720c */ /* 0x000fe40003f26270 */
[----:B------:R-:W-:-:S11]  /*0960*/  SHF.L.U32 R17, R17, 0x2, RZ ;  /* 0x0000000211117819 */ /* 0x000fd600000006ff */
[----:B-1----:R-:W-:Y:S05]  /*0970*/  @P1 BRA `(.L_x_212) ;  /* 0x0000000000f81947 */ /* 0x002fea0003800000 */
[----:B------:R-:W-:Y:S02]  /*0980*/  IADD3 R6, PT, PT, RZ, -R16, RZ ;  /* 0x80000010ff067210 */ /* 0x000fe40007ffe0ff */
[----:B------:R-:W-:Y:S02]  /*0990*/  PLOP3.LUT P1, PT, PT, PT, PT, 0x80, 0x8 ;  /* 0x000000000008781c */ /* 0x000fe40003f2f070 */
[----:B------:R-:W-:-:S13]  /*09a0*/  ISETP.GT.AND P3, PT, R6, 0x3, PT ;  /* 0x000000030600780c */ /* 0x000fda0003f64270 */
[----:B------:R-:W-:Y:S05]  /*09b0*/  @!P3 BRA `(.L_x_213) ;  /* 0x00000000008cb947 */ /* 0x000fea0003800000 */
[----:B------:R-:W-:Y:S01]  /*09c0*/  PLOP3.LUT P1, PT, PT, PT, PT, 0x8, 0x80 ;  /* 0x000000000080781c */ /* 0x000fe20003f2e170 */
[----:B------:R-:W1:Y:S01]  /*09d0*/  LDCU.64 UR6, c[0x0][0x380] ;  /* 0x00007000ff0677ac */ /* 0x000e620008000a00 */
[----:B------:R-:W-:-:S11]  /*09e0*/  NOP ;  /* 0x0000000000007918 */ /* 0x000fd60000000000 */
.L_x_214:
[-C--:B------:R-:W-:Y:S02]  /*09f0*/  IADD3 R9, PT, PT, R17, R2.reuse, RZ ;  /* 0x0000000211097210 */ /* 0x080fe40007ffe0ff */
[C---:B-----5:R-:W-:Y:S02]  /*0a00*/  IADD3 R7, P3, PT, R22.reuse, R17, RZ ;  /* 0x0000001116077210 */ /* 0x060fe40007f7e0ff */
[----:B------:R-:W-:Y:S02]  /*0a10*/  IADD3 R11, PT, PT, R9, R2, RZ ;  /* 0x00000002090b7210 */ /* 0x000fe40007ffe0ff */
[----:B------:R-:W-:Y:S02]  /*0a20*/  LEA.HI.X.SX32 R8, R17, RZ, 0x1, P3 ;  /* 0x000000ff11087211 */ /* 0x000fe400018f0eff */
[----:B-1----:R-:W-:Y:S02]  /*0a30*/  LEA R6, P3, R7, UR6, 0x1 ;  /* 0x0000000607067c11 */ /* 0x002fe4000f8608ff */
        /* <DEDUP_REMOVED lines=25> */
[----:B-1----:R-:W-:Y:S01]  /*0bd0*/  IADD3 R13, PT, PT, R13, 0x200, RZ ;  /* 0x000002000d0d7810 */ /* 0x002fe20007ffe0ff */
[----:B------:R-:W-:Y:S06]  /*0be0*/  @!P3 BRA `(.L_x_214) ;  /* 0xfffffffc0080b947 */ /* 0x000fec000383ffff */
.L_x_213:
[----:B------:R-:W-:-:S04]  /*0bf0*/  IADD3 R6, PT, PT, RZ, -R16, RZ ;  /* 0x80000010ff067210 */ /* 0x000fc80007ffe0ff */
[----:B------:R-:W-:-:S13]  /*0c00*/  ISETP.GT.AND P3, PT, R6, 0x1, PT ;  /* 0x000000010600780c */ /* 0x000fda0003f64270 */
[----:B------:R-:W-:Y:S05]  /*0c10*/  @!P3 BRA `(.L_x_215) ;  /* 0x000000000048b947 */ /* 0x000fea0003800000 */
[----:B------:R-:W1:Y:S01]  /*0c20*/  LDCU.64 UR6, c[0x0][0x380] ;  /* 0x00007000ff0677ac */ /* 0x000e620008000a00 */
[C---:B------:R-:W-:Y:S02]  /*0c30*/  IADD3 R11, PT, PT, R17.reuse, R2, RZ ;  /* 0x00000002110b7210 */ /* 0x040fe40007ffe0ff */
[C---:B-----5:R-:W-:Y:S02]  /*0c40*/  IADD3 R7, P1, PT, R22.reuse, R17, RZ ;  /* 0x0000001116077210 */ /* 0x060fe40007f3e0ff */
[----:B------:R-:W-:Y:S02]  /*0c50*/  IADD3 R9, P3, PT, R22, R11, RZ ;  /* 0x0000000b16097210 */ /* 0x000fe40007f7e0ff */
[----:B------:R-:W-:Y:S02]  /*0c60*/  LEA.HI.X.SX32 R14, R17, RZ, 0x1, P1 ;  /* 0x000000ff110e7211 */ /* 0x000fe400008f0eff */
[----:B------:R-:W-:Y:S02]  /*0c70*/  LEA.HI.X.SX32 R10, R11, RZ, 0x1, P3 ;  /* 0x000000ff0b0a7211 */ /* 0x000fe400018f0eff */
[----:B-1----:R-:W-:-:S02]  /*0c80*/  LEA R6, P1, R7, UR6, 0x1 ;  /* 0x0000000607067c11 */ /* 0x002fc4000f8208ff */
        /* <DEDUP_REMOVED lines=10> */
[----:B-1----:R-:W-:-:S07]  /*0d30*/  IADD3 R13, PT, PT, R13, 0x100, RZ ;  /* 0x000001000d0d7810 */ /* 0x002fce0007ffe0ff */
.L_x_215:
[----:B------:R-:W-:-:S13]  /*0d40*/  ISETP.NE.OR P1, PT, R16, RZ, P1 ;  /* 0x000000ff1000720c */ /* 0x000fda0000f25670 */
[----:B------:R-:W-:Y:S05]  /*0d50*/  @!P1 BRA `(.L_x_206) ;  /* 0x00000000002c9947 */ /* 0x000fea0003800000 */
.L_x_212:
[----:B-----5:R-:W-:-:S04]  /*0d60*/  IADD3 R7, P1, PT, R22, R17, RZ ;  /* 0x0000001116077210 */ /* 0x020fc80007f3e0ff */
[----:B------:R-:W-:Y:S02]  /*0d70*/  LEA.HI.X.SX32 R8, R17, RZ, 0x1, P1 ;  /* 0x000000ff11087211 */ /* 0x000fe400008f0eff */
[----:B0-----:R-:W-:-:S04]  /*0d80*/  LEA R6, P1, R7, UR10, 0x1 ;  /* 0x0000000a07067c11 */ /* 0x001fc8000f8208ff */
        /* <DEDUP_REMOVED lines=8> */
.L_x_206:
[----:B0-----:R-:W-:Y:S05]  /*0e10*/  BSYNC.RECONVERGENT B0 ;  /* 0x0000000000007941 */ /* 0x001fea0003800200 */
.L_x_205:
[----:B------:R-:W0:Y:S02]  /*0e20*/  LDCU UR5, c[0x0][0x3ac] ;  /* 0x00007580ff0577ac */ /* 0x000e240008000800 */
[----:B0-----:R-:W-:-:S04]  /*0e30*/  MOV R58, UR5 ;  /* 0x00000005003a7c02 */ /* 0x001fc80008000f00 */
[----:B------:R-:W-:-:S13]  /*0e40*/  ISETP.GE.AND P1, PT, R5, R58, PT ;  /* 0x0000003a0500720c */ /* 0x000fda0003f26270 */
[----:B------:R-:W-:Y:S05]  /*0e50*/  @P1 EXIT ;  /* 0x000000000000194d */ /* 0x000fea0003800000 */
[----:B------:R-:W0:Y:S02]  /*0e60*/  LDCU.U8 UR5, c[0x0][0x3e0] ;  /* 0x00007c00ff0577ac */ /* 0x000e240008000000 */
[----:B0-----:R-:W-:-:S06]  /*0e70*/  UPRMT UR5, UR5, 0x8880, URZ ;  /* 0x0000888005057896 */ /* 0x001fcc00080000ff */
[----:B------:R-:W-:-:S04]  /*0e80*/  ISETP.NE.AND P1, PT, RZ, UR5, PT ;  /* 0x00000005ff007c0c */ /* 0x000fc8000bf25270 */
[----:B------:R-:W-:-:S13]  /*0e90*/  ISETP.NE.OR P1, PT, R12, RZ, !P1 ;  /* 0x000000ff0c00720c */ /* 0x000fda0004f25670 */
[----:B------:R-:W-:Y:S05]  /*0ea0*/  @P1 BRA `(.L_x_216) ;  /* 0x0000000000c01947 */ /* 0x000fea0003800000 */
[----:B------:R-:W-:Y:S01]  /*0eb0*/  IADD3 R4, PT, PT, RZ, -R4, RZ ;  /* 0x80000004ff047210 */ /* 0x000fe20007ffe0ff */
[----:B------:R-:W-:-:S03]  /*0ec0*/  IMAD R3, R3, R58, RZ ;  /* 0x0000003a03037224 */ /* 0x000fc600078e02ff */
[----:B------:R-:W-:Y:S02]  /*0ed0*/  ISETP.GE.AND P1, PT, R4, RZ, PT ;  /* 0x000000ff0400720c */ /* 0x000fe40003f26270 */
[----:B------:R-:W-:-:S04]  /*0ee0*/  LEA R3, R3, UR4, 0x2 ;  /* 0x0000000403037c11 */ /* 0x000fc8000f8e10ff */
[----:B------:R-:W-:-:S07]  /*0ef0*/  LEA R3, R0, R3, 0x2 ;  /* 0x0000000300037211 */ /* 0x000fce00078e10ff */
[----:B------:R-:W-:Y:S05]  /*0f00*/  @P1 BRA `(.L_x_217) ;  /* 0x00000000008c1947 */ /* 0x000fea0003800000 */
[----:B-1----:R-:W-:Y:S02]  /*0f10*/  IADD3 R6, PT, PT, RZ, -R4, RZ ;  /* 0x80000004ff067210 */ /* 0x002fe40007ffe0ff */
[----:B------:R-:W-:Y:S02]  /*0f20*/  PLOP3.LUT P1, PT, PT, PT, PT, 0x80, 0x8 ;  /* 0x000000000008781c */ /* 0x000fe40003f2f070 */
[----:B------:R-:W-:-:S13]  /*0f30*/  ISETP.GT.AND P3, PT, R6, 0x3, PT ;  /* 0x000000030600780c */ /* 0x000fda0003f64270 */
[----:B------:R-:W-:Y:S05]  /*0f40*/  @!P3 BRA `(.L_x_218) ;  /* 0x000000000044b947 */ /* 0x000fea0003800000 */
[----:B------:R-:W0:Y:S01]  /*0f50*/  LDC.64 R16, c[0x0][0x3a0] ;  /* 0x0000e800ff107b82 */ /* 0x000e220000000a00 */
[----:B------:R-:W-:-:S13]  /*0f60*/  PLOP3.LUT P1, PT, PT, PT, PT, 0x8, 0x80 ;  /* 0x000000000080781c */ /* 0x000fda0003f2e170 */
.L_x_219:
        /* <DEDUP_REMOVED lines=15> */
.L_x_218:
[----:B-1----:R-:W-:-:S04]  /*1060*/  IADD3 R6, PT, PT, RZ, -R4, RZ ;  /* 0x80000004ff067210 */ /* 0x002fc80007ffe0ff */
[----:B------:R-:W-:-:S13]  /*1070*/  ISETP.GT.AND P3, PT, R6, 0x1, PT ;  /* 0x000000010600780c */ /* 0x000fda0003f64270 */
[----:B------:R-:W-:Y:S05]  /*1080*/  @!P3 BRA `(.L_x_220) ;  /* 0x000000000024b947 */ /* 0x000fea0003800000 */
[----:B------:R-:W0:Y:S01]  /*1090*/  LDC.64 R8, c[0x0][0x3a0] ;  /* 0x0000e800ff087b82 */ /* 0x000e220000000a00 */
[CC--:B------:R-:W-:Y:S02]  /*10a0*/  IADD3 R11, PT, PT, R3.reuse, R58.reuse, RZ ;  /* 0x0000003a030b7210 */ /* 0x0c0fe40007ffe0ff */
[----:B------:R-:W-:Y:S02]  /*10b0*/  PLOP3.LUT P1, PT, PT, PT, PT, 0x8, 0x80 ;  /* 0x000000000080781c */ /* 0x000fe40003f2e170 */
[----:B------:R-:W-:Y:S01]  /*10c0*/  IADD3 R4, PT, PT, R4, 0x2, RZ ;  /* 0x0000000204047810 */ /* 0x000fe20007ffe0ff */
[----:B0-----:R-:W-:Y:S01]  /*10d0*/  IMAD.WIDE R6, R3, 0x2, R8 ;  /* 0x0000000203067825 */ /* 0x001fe200078e0208 */
[----:B------:R-:W-:-:S03]  /*10e0*/  IADD3 R3, PT, PT, R11, R58, RZ ;  /* 0x0000003a0b037210 */ /* 0x000fc60007ffe0ff */
[----:B------:R-:W-:Y:S01]  /*10f0*/  IMAD.WIDE R8, R11, 0x2, R8 ;  /* 0x000000020b087825 */ /* 0x000fe200078e0208 */
[----:B------:R0:W-:Y:S04]  /*1100*/  STG.E.64 desc[UR8][R6.64], RZ ;  /* 0x000000ff06007986 */ /* 0x0001e8000c101b08 */
[----:B------:R0:W-:Y:S02]  /*1110*/  STG.E.64 desc[UR8][R8.64], RZ ;  /* 0x000000ff08007986 */ /* 0x0001e4000c101b08 */
.L_x_220:
[----:B------:R-:W-:-:S13]  /*1120*/  ISETP.NE.OR P1, PT, R4, RZ, P1 ;  /* 0x000000ff0400720c */ /* 0x000fda0000f25670 */
[----:B------:R-:W-:Y:S05]  /*1130*/  @!P1 BRA `(.L_x_216) ;  /* 0x00000000001c9947 */ /* 0x000fea0003800000 */
.L_x_217:
[----:B01----:R-:W0:Y:S02]  /*1140*/  LDC.64 R6, c[0x0][0x3a0] ;  /* 0x0000e800ff067b82 */ /* 0x003e240000000a00 */
.L_x_221:
[C---:B0-----:R-:W-:Y:S01]  /*1150*/  IMAD.WIDE R8, R3.reuse, 0x2, R6 ;  /* 0x0000000203087825 */ /* 0x041fe200078e0206 */
[----:B------:R-:W-:Y:S02]  /*1160*/  IADD3 R4, PT, PT, R4, 0x1, RZ ;  /* 0x0000000104047810 */ /* 0x000fe40007ffe0ff */
[----:B------:R-:W-:Y:S02]  /*1170*/  IADD3 R3, PT, PT, R3, R58, RZ ;  /* 0x0000003a03037210 */ /* 0x000fe40007ffe0ff */
[----:B------:R2:W-:Y:S01]  /*1180*/  STG.E.64 desc[UR8][R8.64], RZ ;  /* 0x000000ff08007986 */ /* 0x0005e2000c101b08 */
[----:B------:R-:W-:-:S13]  /*1190*/  ISETP.NE.AND P1, PT, R4, RZ, PT ;  /* 0x000000ff0400720c */ /* 0x000fda0003f25270 */
[----:B--2---:R-:W-:Y:S05]  /*11a0*/  @P1 BRA `(.L_x_221) ;  /* 0xfffffffc00e81947 */ /* 0x004fea000383ffff */
.L_x_216:
        /* <DEDUP_REMOVED lines=15> */
.L_x_223:
[----:B0-----:R-:W0:Y:S01]  /*12a0*/  LDC.64 R6, c[0x0][0x390] ;  /* 0x0000e400ff067b82 */ /* 0x001e220000000a00 */
        /* <DEDUP_REMOVED lines=8> */
[----:B0-----:R-:W-:Y:S01]  /*1330*/  IMAD.WIDE.U32 R8, R11, 0x2, R8 ;  /* 0x000000020b087825 */ /* 0x001fe200078e0008 */
[----:B------:R-:W-:-:S05]  /*1340*/  SHF.L.U32 R11, R18, 0x1, RZ ;  /* 0x00000001120b7819 */ /* 0x000fca00000006ff */
[----:B------:R0:W3:Y:S01]  /*1350*/  LDG.E.U16.CONSTANT R9, desc[UR8][R8.64] ;  /* 0x0000000808097981 */ /* 0x0000e2000c1e9500 */
[----:B------:R-:W-:-:S05]  /*1360*/  IMAD.WIDE.U32 R10, R11, 0x2, R14 ;  /* 0x000000020b0a7825 */ /* 0x000fca00078e000e */
[----:B------:R-:W4:Y:S01]  /*1370*/  LDG.E.U16.CONSTANT R21, desc[UR8][R10.64+0x2] ;  /* 0x000002080a157981 */ /* 0x000f22000c1e9500 */
        /* <DEDUP_REMOVED lines=10> */
[----:B------:R-:W-:Y:S01]  /*1420*/  IADD3 R7, PT, PT, R6, 0x1, R7 ;  /* 0x0000000106077810 */ /* 0x000fe20007ffe007 */
[----:B0-----:R-:W-:Y:S01]  /*1430*/  IMAD R8, R19, R19, R19 ;  /* 0x0000001313087224 */ /* 0x001fe200078e0213 */
[----:B------:R-:W-:Y:S01]  /*1440*/  IADD3 R20, PT, PT, R17, 0x1, R20 ;  /* 0x0000000111147810 */ /* 0x000fe20007ffe014 */
[----:B------:R-:W-:-:S03]  /*1450*/  IMAD R6, R13, R13, R13 ;  /* 0x0000000d0d067224 */ /* 0x000fc600078e020d */
[----:B------:R-:W-:Y:S01]  /*1460*/  IADD3 R8, PT, PT, R19, 0x1, R8 ;  /* 0x0000000113087810 */ /* 0x000fe20007ffe008 */
[----:B------:R-:W-:Y:S01]  /*1470*/  I2F.F16 R7, R7 ;  /* 0x0000000700077306 */ /* 0x000fe20000200c00 */
[----:B------:R-:W-:Y:S02]  /*1480*/  IADD3 R13, PT, PT, R13, 0x1, R6 ;  /* 0x000000010d0d7810 */ /* 0x000fe40007ffe006 */
[----:B----4-:R-:W-:-:S05]  /*1490*/  IADD3 R18, PT, PT, R21, R18, RZ ;  /* 0x0000001215127210 */ /* 0x010fca0007ffe0ff */
[----:B------:R-:W0:Y:S01]  /*14a0*/  I2F.F16 R6, R13 ;  /* 0x0000000d00067306 */ /* 0x000e220000200c00 */
[----:B------:R-:W-:-:S07]  /*14b0*/  ISETP.GE.AND P1, PT, R18, R61, PT ;  /* 0x0000003d1200720c */ /* 0x000fce0003f26270 */
[----:B------:R-:W-:Y:S01]  /*14c0*/  I2F.F16 R20, R20 ;  /* 0x0000001400147306 */ /* 0x000fe20000200c00 */
[----:B0-----:R-:W-:-:S07]  /*14d0*/  PRMT R6, R7, 0x5410, R6 ;  /* 0x0000541007067816 */ /* 0x001fce0000000006 */
[----:B------:R-:W0:Y:S02]  /*14e0*/  I2F.F16 R11, R8 ;  /* 0x00000008000b7306 */ /* 0x000e240000200c00 */
[----:B0-----:R-:W-:Y:S01]  /*14f0*/  PRMT R10, R20, 0x5410, R11 ;  /* 0x00005410140a7816 */ /* 0x001fe2000000000b */
[-C--:B---3--:R-:W-:Y:S01]  /*1500*/  HMUL2 R11, R6, R9.reuse.H0_H0 ;  /* 0x20000009060b7232 */ /* 0x088fe20000000000 */
[C---:B------:R-:W-:Y:S02]  /*1510*/  LEA R6, R16.reuse, R1, 0x3 ;  /* 0x0000000110067211 */ /* 0x040fe400078e18ff */
[----:B------:R-:W-:Y:S01]  /*1520*/  IADD3 R16, PT, PT, R16, 0x1, RZ ;  /* 0x0000000110107810 */ /* 0x000fe20007ffe0ff */
[----:B------:R-:W-:-:S05]  /*1530*/  HMUL2 R10, R10, R9.H0_H0 ;  /* 0x200000090a0a7232 */ /* 0x000fca0000000000 */
[----:B------:R0:W-:Y:S01]  /*1540*/  STL.64 [R6], R10 ;  /* 0x0000000a06007387 */ /* 0x0001e20000100a00 */
[----:B------:R-:W-:Y:S05]  /*1550*/  @!P1 BRA `(.L_x_223) ;  /* 0xfffffffc00509947 */ /* 0x000fea000383ffff */
.L_x_222:
[----:B0-----:R0:W5:Y:S01]  /*1560*/  LDL.64 R6, [R1] ;  /* 0x0000000001067983 */ /* 0x0011620000100a00 */
[----:B------:R-:W1:Y:S01]  /*1570*/  LDCU UR4, c[0x0][0x3c8] ;  /* 0x00007900ff0477ac */ /* 0x000e620008000800 */
[----:B------:R-:W-:Y:S01]  /*1580*/  HFMA2 R4, -RZ, RZ, 0, 0 ;  /* 0x00000000ff047431 */ /* 0x000fe200000001ff */
[----:B------:R-:W-:Y:S02]  /*1590*/  MOV R9, RZ ;  /* 0x000000ff00097202 */ /* 0x000fe40000000f00 */
[----:B------:R-:W-:Y:S01]  /*15a0*/  CS2R R10, SRZ ;  /* 0x00000000000a7805 */ /* 0x000fe2000001ff00 */
[----:B------:R-:W2:Y:S01]  /*15b0*/  LDCU UR10, c[0x0][0x3cc] ;  /* 0x00007980ff0a77ac */ /* 0x000ea20008000800 */
[----:B------:R-:W3:Y:S01]  /*15c0*/  LDCU UR5, c[0x0][0x3d0] ;  /* 0x00007a00ff0577ac */ /* 0x000ee20008000800 */
[----:B------:R-:W4:Y:S01]  /*15d0*/  LDCU UR6, c[0x0][0x3d4] ;  /* 0x00007a80ff0677ac */ /* 0x000f220008000800 */
[----:B------:R-:W0:Y:S01]  /*15e0*/  LDCU UR7, c[0x0][0x3d8] ;  /* 0x00007b00ff0777ac */ /* 0x000e220008000800 */
[----:B-1----:R-:W-:-:S02]  /*15f0*/  ISETP.GT.AND P1, PT, R55, UR4, PT ;  /* 0x0000000437007c0c */ /* 0x002fc4000bf24270 */
[C---:B------:R-:W-:Y:S02]  /*1600*/  VIMNMX R0, PT, PT, R55.reuse, UR4, PT ;  /* 0x0000000437007c48 */ /* 0x040fe4000bfe0100 */
[C---:B--2---:R-:W-:Y:S02]  /*1610*/  ISETP.GT.AND P3, PT, R55.reuse, UR10, PT ;  /* 0x0000000a37007c0c */ /* 0x044fe4000bf64270 */
[----:B------:R-:W-:Y:S02]  /*1620*/  SHF.R.S32.HI R3, RZ, 0x1f, R0 ;  /* 0x0000001fff037819 */ /* 0x000fe40000011400 */
[----:B---3--:R-:W-:Y:S02]  /*1630*/  ISETP.GT.AND P4, PT, R55, UR5, PT ;  /* 0x0000000537007c0c */ /* 0x008fe4000bf84270 */
[----:B------:R-:W-:Y:S01]  /*1640*/  LEA.HI R3, R3, R0, RZ, 0x5 ;  /* 0x0000000003037211 */ /* 0x000fe200078f28ff */
[----:B------:R-:W-:Y:S01]  /*1650*/  HFMA2 R0, -RZ, RZ, 0, 0 ;  /* 0x00000000ff007431 */ /* 0x000fe200000001ff */
[----:B----4-:R-:W-:-:S02]  /*1660*/  ISETP.GT.AND P5, PT, R55, UR6, PT ;  /* 0x0000000637007c0c */ /* 0x010fc4000bfa4270 */
[----:B------:R-:W-:Y:S02]  /*1670*/  SHF.R.S32.HI R13, RZ, 0x5, R3 ;  /* 0x00000005ff0d7819 */ /* 0x000fe40000011403 */
        /* <DEDUP_REMOVED lines=9> */
.L_x_224:
        /* <DEDUP_REMOVED lines=8> */
.L_x_225:
        /* <DEDUP_REMOVED lines=8> */
.L_x_226:
        /* <DEDUP_REMOVED lines=8> */
.L_x_227:
        /* <DEDUP_REMOVED lines=8> */
.L_x_228:
[----:B------:R-:W-:Y:S01]  /*1910*/  LEA R0, R13, R0, 0x3 ;  /* 0x000000000d007211 */ /* 0x000fe200078e18ff */
[----:B------:R-:W0:Y:S01]  /*1920*/  S2UR UR5, SR_CgaCtaId ;  /* 0x00000000000579c3 */ /* 0x000e220000008800 */
[----:B------:R-:W1:Y:S01]  /*1930*/  LDCU.64 UR6, c[0x0][0x388] ;  /* 0x00007100ff0677ac */ /* 0x000e620008000a00 */
[----:B------:R-:W-:Y:S02]  /*1940*/  SHF.R.S32.HI R3, RZ, 0x1f, R5 ;  /* 0x0000001fff037819 */ /* 0x000fe40000011405 */
[----:B------:R-:W-:Y:S01]  /*1950*/  IADD3 R0, PT, PT, R9, R0, R4 ;  /* 0x0000000009007210 */ /* 0x000fe20007ffe004 */
[----:B------:R-:W-:Y:S01]  /*1960*/  UMOV UR4, 0x400 ;  /* 0x0000040000047882 */ /* 0x000fe20000000000 */
[----:B------:R-:W-:Y:S02]  /*1970*/  VIMNMX R2, PT, PT, R2, UR10, PT ;  /* 0x0000000a02027c48 */ /* 0x000fe4000bfe0100 */
[----:B------:R-:W-:Y:S02]  /*1980*/  IADD3 R11, PT, PT, R11, R0, R10 ;  /* 0x000000000b0b7210 */ /* 0x000fe40007ffe00a */
[----:B------:R-:W-:-:S02]  /*1990*/  PRMT R10, RZ, 0x5410, RZ ;  /* 0x00005410ff0a7816 */ /* 0x000fc400000000ff */
[----:B------:R-:W-:Y:S01]  /*19a0*/  PRMT R9, RZ, 0x5410, RZ ;  /* 0x00005410ff097816 */ /* 0x000fe200000000ff */
[----:B------:R-:W-:Y:S01]  /*19b0*/  IMAD R0, R11, R58, RZ ;  /* 0x0000003a0b007224 */ /* 0x000fe200078e02ff */
[----:B------:R-:W-:Y:S02]  /*19c0*/  MOV R11, RZ ;  /* 0x000000ff000b7202 */ /* 0x000fe40000000f00 */
        /* <DEDUP_REMOVED lines=9> */
[----:B-----5:R-:W-:Y:S02]  /*1a60*/  PRMT R2, R6, 0x7610, R6 ;  /* 0x0000761006027816 */ /* 0x020fe40000000006 */
        /* <DEDUP_REMOVED lines=17> */
.L_x_238:
[----:B------:R-:W0:Y:S01]  /*1b80*/  LDC R58, c[0x0][0x3ac] ;  /* 0x0000eb00ff3a7b82 */ /* 0x000e220000000800 */
[----:B------:R-:W-:Y:S02]  /*1b90*/  ISETP.NE.AND P4, PT, R55, R52, PT ;  /* 0x000000343700720c */ /* 0x000fe40003f85270 */
[----:B------:R-:W-:Y:S02]  /*1ba0*/  MOV R64, R66 ;  /* 0x0000004200407202 */ /* 0x000fe40000000f00 */
[----:B------:R-:W-:-:S05]  /*1bb0*/  MOV R65, R67 ;  /* 0x0000004300417202 */ /* 0x000fca0000000f00 */
[----:B------:R-:W2:Y:S04]  /*1bc0*/  LDG.E.128.CONSTANT R12, desc[UR8][R64.64] ;  /* 0x00000008400c7981 */ /* 0x000ea8000c1e9d00 */
        /* <DEDUP_REMOVED lines=8> */
[----:B------:R-:W4:Y:S01]  /*1c50*/  LDG.E.128.CONSTANT R16, desc[UR8][R66.64] ;  /* 0x0000000842107981 */ /* 0x000f22000c1e9d00 */
[----:B------:R-:W-:Y:S02]  /*1c60*/  ISETP.NE.AND P3, PT, R56, RZ, PT ;  /* 0x000000ff3800720c */ /* 0x000fe40003f65270 */
[----:B------:R-:W-:Y:S02]  /*1c70*/  ISETP.NE.AND P2, PT, R57, 0x1, PT ;  /* 0x000000013900780c */ /* 0x000fe40003f45270 */
[----:B------:R-:W-:Y:S02]  /*1c80*/  @!P4 IADD3 R63, PT, PT, R11, 0x1, RZ ;  /* 0x000000010b3fc810 */ /* 0x000fe40007ffe0ff */
[----:B--2---:R-:W-:-:S02]  /*1c90*/  SHF.R.U32.HI R39, RZ, 0xc, R13 ;  /* 0x0000000cff277819 */ /* 0x004fc4000001160d */
[----:B------:R-:W-:Y:S02]  /*1ca0*/  LOP3.LUT R36, R14, 0x3f003f, RZ, 0xc0, !PT ;  /* 0x003f003f0e247812 */ /* 0x000fe400078ec0ff */
[----:B------:R-:W-:Y:S02]  /*1cb0*/  SHF.R.U32.HI R30, RZ, 0x6, R14 ;  /* 0x00000006ff1e7819 */ /* 0x000fe4000001160e */
[----:B------:R-:W-:Y:S02]  /*1cc0*/  LOP3.LUT R39, R39, 0xf000f, RZ, 0xc0, !PT ;  /* 0x000f000f27277812 */ /* 0x000fe400078ec0ff */
[----:B---3--:R-:W-:Y:S02]  /*1cd0*/  @!P4 PRMT R0, R25, 0x7610, R0 ;  /* 0x000076101900c816 */ /* 0x008fe40000000000 */
[----:B------:R-:W-:Y:S02]  /*1ce0*/  SHF.R.U32.HI R14, RZ, 0xc, R14 ;  /* 0x0000000cff0e7819 */ /* 0x000fe4000001160e */
[----:B------:R-:W-:-:S02]  /*1cf0*/  SHF.R.U32.HI R40, RZ, 0xc, R15 ;  /* 0x0000000cff287819 */ /* 0x000fc4000001160f */
[----:B------:R-:W-:Y:S02]  /*1d00*/  @!P4 PRMT R0, R0, 0x7610, R25 ;  /* 0x000076100000c816 */ /* 0x000fe40000000019 */
[--C-:B------:R-:W-:Y:S02]  /*1d10*/  SHF.R.U32.HI R31, RZ, 0xc, R12.reuse ;  /* 0x0000000cff1f7819 */ /* 0x100fe4000001160c */
[----:B------:R-:W-:Y:S02]  /*1d20*/  LOP3.LUT R28, R12, 0x3f003f, RZ, 0xc0, !PT ;  /* 0x003f003f0c1c7812 */ /* 0x000fe400078ec0ff */
[----:B0-----:R-:W-:Y:S02]  /*1d30*/  SHF.R.U32.HI R27, RZ, 0x6, R12 ;  /* 0x00000006ff1b7819 */ /* 0x001fe4000001160c */
[----:B----4-:R-:W-:Y:S02]  /*1d40*/  SHF.R.U32.HI R42, RZ, 0x8, R17 ;  /* 0x00000008ff2a7819 */ /* 0x010fe40000011611 */
[----:B------:R-:W-:-:S02]  /*1d50*/  LOP3.LUT R33, R17, 0x3f003f, RZ, 0xc0, !PT ;  /* 0x003f003f11217812 */ /* 0x000fc400078ec0ff */
[--C-:B------:R-:W-:Y:S02]  /*1d60*/  SHF.R.U32.HI R25, RZ, 0x6, R17.reuse ;  /* 0x00000006ff197819 */ /* 0x100fe40000011611 */
[----:B------:R-:W-:Y:S02]  /*1d70*/  SHF.R.U32.HI R49, RZ, 0xa, R17 ;  /* 0x0000000aff317819 */ /* 0x000fe40000011611 */
[----:B------:R-:W-:Y:S02]  /*1d80*/  @!P4 PRMT R2, R24, 0x7610, R2 ;  /* 0x000076101802c816 */ /* 0x000fe40000000002 */
[----:B------:R-:W-:Y:S02]  /*1d90*/  @!P4 IADD3 R52, PT, PT, R26, R55, RZ ;  /* 0x000000371a34c210 */ /* 0x000fe40007ffe0ff */
[----:B------:R-:W-:Y:S02]  /*1da0*/  LOP3.LUT R29, R13, 0x3f003f, RZ, 0xc0, !PT ;  /* 0x003f003f0d1d7812 */ /* 0x000fe400078ec0ff */
[----:B------:R-:W-:-:S02]  /*1db0*/  SHF.R.U32.HI R12, RZ, 0x6, R13 ;  /* 0x00000006ff0c7819 */ /* 0x000fc4000001160d */
[----:B------:R-:W-:Y:S02]  /*1dc0*/  LOP3.LUT R38, R15, 0x3f003f, RZ, 0xc0, !PT ;  /* 0x003f003f0f267812 */ /* 0x000fe400078ec0ff */
[----:B------:R-:W-:Y:S02]  /*1dd0*/  SHF.R.U32.HI R37, RZ, 0x6, R15 ;  /* 0x00000006ff257819 */ /* 0x000fe4000001160f */
[--C-:B------:R-:W-:Y:S02]  /*1de0*/  SHF.R.U32.HI R46, RZ, 0x8, R19.reuse ;  /* 0x00000008ff2e7819 */ /* 0x100fe40000011613 */
[----:B------:R-:W-:Y:S02]  /*1df0*/  LOP3.LUT R35, R19, 0x3f003f, RZ, 0xc0, !PT ;  /* 0x003f003f13237812 */ /* 0x000fe400078ec0ff */
[--C-:B------:R-:W-:Y:S02]  /*1e00*/  SHF.R.U32.HI R17, RZ, 0x6, R19.reuse ;  /* 0x00000006ff117819 */ /* 0x100fe40000011613 */
[----:B------:R-:W-:-:S02]  /*1e10*/  SHF.R.U32.HI R51, RZ, 0xa, R19 ;  /* 0x0000000aff337819 */ /* 0x000fc40000011613 */
[----:B------:R-:W-:Y:S02]  /*1e20*/  LOP3.LUT R42, R39, 0x300030, R42, 0xf8, !PT ;  /* 0x00300030272a7812 */ /* 0x000fe400078ef82a */
[--C-:B------:R-:W-:Y:S02]  /*1e30*/  SHF.R.U32.HI R13, RZ, 0x8, R16.reuse ;  /* 0x00000008ff0d7819 */ /* 0x100fe40000011610 */
[----:B------:R-:W-:Y:S02]  /*1e40*/  LOP3.LUT R32, R16, 0x3f003f, RZ, 0xc0, !PT ;  /* 0x003f003f10207812 */ /* 0x000fe400078ec0ff */
[--C-:B------:R-:W-:Y:S02]  /*1e50*/  SHF.R.U32.HI R26, RZ, 0x6, R16.reuse ;  /* 0x00000006ff1a7819 */ /* 0x100fe40000011610 */
[----:B------:R-:W-:Y:S02]  /*1e60*/  SHF.R.U32.HI R48, RZ, 0xa, R16 ;  /* 0x0000000aff307819 */ /* 0x000fe40000011610 */
[----:B------:R-:W-:-:S02]  /*1e70*/  SHF.R.U32.HI R44, RZ, 0x8, R18 ;  /* 0x00000008ff2c7819 */ /* 0x000fc40000011612 */
[----:B------:R-:W-:Y:S02]  /*1e80*/  LOP3.LUT R15, R14, 0xf000f, RZ, 0xc0, !PT ;  /* 0x000f000f0e0f7812 */ /* 0x000fe400078ec0ff */
[----:B------:R-:W-:Y:S02]  /*1e90*/  LOP3.LUT R19, R40, 0xf000f, RZ, 0xc0, !PT ;  /* 0x000f000f28137812 */ /* 0x000fe400078ec0ff */
[----:B-----5:R-:W-:Y:S02]  /*1ea0*/  LOP3.LUT R41, R20, 0x3f003f, RZ, 0xc0, !PT ;  /* 0x003f003f14297812 */ /* 0x020fe400078ec0ff */
[--C-:B------:R-:W-:Y:S02]  /*1eb0*/  SHF.R.U32.HI R39, RZ, 0x6, R20.reuse ;  /* 0x00000006ff277819 */ /* 0x100fe40000011614 */
[----:B------:R-:W-:Y:S02]  /*1ec0*/  LOP3.LUT R16, R31, 0xf000f, RZ, 0xc0, !PT ;  /* 0x000f000f1f107812 */ /* 0x000fe400078ec0ff */
[----:B------:R-:W-:-:S02]  /*1ed0*/  SHF.R.U32.HI R20, RZ, 0xc, R20 ;  /* 0x0000000cff147819 */ /* 0x000fc40000011614 */
[----:B------:R-:W-:Y:S02]  /*1ee0*/  SHF.R.U32.HI R43, RZ, 0xc, R23 ;  /* 0x0000000cff2b7819 */ /* 0x000fe40000011617 */
[----:B------:R-:W-:Y:S02]  /*1ef0*/  @!P4 PRMT R2, R2, 0x7610, R24 ;  /* 0x000076100202c816 */ /* 0x000fe40000000018 */
[----:B------:R-:W-:Y:S02]  /*1f00*/  LOP3.LUT R34, R18, 0x3f003f, RZ, 0xc0, !PT ;  /* 0x003f003f12227812 */ /* 0x000fe400078ec0ff */
[--C-:B------:R-:W-:Y:S02]  /*1f10*/  SHF.R.U32.HI R24, RZ, 0x6, R18.reuse ;  /* 0x00000006ff187819 */ /* 0x100fe40000011612 */
[----:B------:R-:W-:Y:S02]  /*1f20*/  SHF.R.U32.HI R50, RZ, 0xa, R18 ;  /* 0x0000000aff327819 */ /* 0x000fe40000011612 */
[----:B------:R-:W-:-:S02]  /*1f30*/  LOP3.LUT R44, R15, 0x300030, R44, 0xf8, !PT ;  /* 0x003000300f2c7812 */ /* 0x000fc400078ef82c */
[----:B------:R-:W-:Y:S02]  /*1f40*/  LOP3.LUT R46, R19, 0x300030, R46, 0xf8, !PT ;  /* 0x00300030132e7812 */ /* 0x000fe400078ef82e */
[----:B------:R-:W-:Y:S02]  /*1f50*/  LOP3.LUT R16, R16, 0x300030, R13, 0xf8, !PT ;  /* 0x0030003010107812 */ /* 0x000fe400078ef80d */
[----:B------:R-:W-:Y:S02]  /*1f60*/  LOP3.LUT R40, R21, 0x3f003f, RZ, 0xc0, !PT ;  /* 0x003f003f15287812 */ /* 0x000fe400078ec0ff */
[--C-:B------:R-:W-:Y:S02]  /*1f70*/  SHF.R.U32.HI R15, RZ, 0x6, R21.reuse ;  /* 0x00000006ff0f7819 */ /* 0x100fe40000011615 */
[----:B------:R-:W-:Y:S02]  /*1f80*/  SHF.R.U32.HI R18, RZ, 0xc, R21 ;  /* 0x0000000cff127819 */ /* 0x000fe40000011615 */
[----:B------:R-:W-:-:S02]  /*1f90*/  LOP3.LUT R19, R20, 0xf000f, RZ, 0xc0, !PT ;  /* 0x000f000f14137812 */ /* 0x000fc400078ec0ff */
[----:B------:R-:W-:Y:S02]  /*1fa0*/  LOP3.LUT R21, R22, 0x3f003f, RZ, 0xc0, !PT ;  /* 0x003f003f16157812 */ /* 0x000fe400078ec0ff */
[--C-:B------:R-:W-:Y:S02]  /*1fb0*/  SHF.R.U32.HI R13, RZ, 0x6, R22.reuse ;  /* 0x00000006ff0d7819 */ /* 0x100fe40000011616 */
[----:B------:R-:W-:Y:S02]  /*1fc0*/  LOP3.LUT R20, R43, 0xf000f, RZ, 0xc0, !PT ;  /* 0x000f000f2b147812 */ /* 0x000fe400078ec0ff */
[----:B------:R-:W-:Y:S02]  /*1fd0*/  SHF.R.U32.HI R22, RZ, 0xc, R22 ;  /* 0x0000000cff167819 */ /* 0x000fe40000011616 */
[----:B------:R-:W-:Y:S02]  /*1fe0*/  SHF.R.U32.HI R14, RZ, 0x6, R23 ;  /* 0x00000006ff0e7819 */ /* 0x000fe40000011617 */
[----:B------:R-:W-:-:S02]  /*1ff0*/  LOP3.LUT R43, R36, 0x64006400, RZ, 0xfc, !PT ;  /* 0x64006400242b7812 */ /* 0x000fc400078efcff */
[----:B------:R-:W-:Y:S02]  /*2000*/  LOP3.LUT R45, R38, 0x64006400, RZ, 0xfc, !PT ;  /* 0x64006400262d7812 */ /* 0x000fe400078efcff */
[----:B------:R-:W-:Y:S02]  /*2010*/  LOP3.LUT R31, R23, 0x3f003f, RZ, 0xc0, !PT ;  /* 0x003f003f171f7812 */ /* 0x000fe400078ec0ff */
[----:B------:R-:W-:Y:S02]  /*2020*/  LOP3.LUT R18, R18, 0xf000f, RZ, 0xc0, !PT ;  /* 0x000f000f12127812 */ /* 0x000fe400078ec0ff */
[----:B------:R-:W-:Y:S02]  /*2030*/  LOP3.LUT R51, R20, 0x300030, R51, 0xf8, !PT ;  /* 0x0030003014337812 */ /* 0x000fe400078ef833 */
[----:B------:R-:W-:Y:S02]  /*2040*/  LOP3.LUT R23, R22, 0xf000f, RZ, 0xc0, !PT ;  /* 0x000f000f16177812 */ /* 0x000fe400078ec0ff */
        /* <DEDUP_REMOVED lines=8> */
[----:B------:R-:W-:-:S02]  /*20d0*/  LOP3.LUT R49, R18, 0x300030, R49, 0xf8, !PT ;  /* 0x0030003012317812 */ /* 0x000fc400078ef831 */
        /* <DEDUP_REMOVED lines=111> */
.L_x_230:
[----:B------:R-:W-:Y:S01]  /*27d0*/  @!P4 MOV R11, R63 ;  /* 0x0000003f000bc202 */ /* 0x000fe20000000f00 */
        /* <DEDUP_REMOVED lines=47> */
.L_x_232:
        /* <DEDUP_REMOVED lines=46> */
.L_x_233:
        /* <DEDUP_REMOVED lines=43> */
.L_x_231:
[----:B------:R-:W-:-:S05]  /*3060*/  IMAD.WIDE R24, R58, 0x4, R66 ;  /* 0x000000043a187825 */ /* 0x000fca00078e0242 */
[----:B------:R-:W2:Y:S01]  /*3070*/  LDG.E.128.CONSTANT R12, desc[UR8][R24.64] ;  /* 0x00000008180c7981 */ /* 0x000ea2000c1e9d00 */
[----:B------:R-:W-:-:S04]  /*3080*/  IMAD.WIDE R20, R58, 0x4, R24 ;  /* 0x000000043a147825 */ /* 0x000fc800078e0218 */
[----:B------:R-:W-:Y:S02]  /*3090*/  IMAD.WIDE R66, R58, 0x4, R20 ;  /* 0x000000043a427825 */ /* 0x000fe400078e0214 */
[----:B------:R-:W3:Y:S04]  /*30a0*/  LDG.E.128.CONSTANT R20, desc[UR8][R20.64] ;  /* 0x0000000814147981 */ /* 0x000ee8000c1e9d00 */
[----:B------:R-:W4:Y:S01]  /*30b0*/  LDG.E.128.CONSTANT R16, desc[UR8][R66.64] ;  /* 0x0000000842107981 */ /* 0x000f22000c1e9d00 */
[--C-:B--2---:R-:W-:Y:S02]  /*30c0*/  SHF.R.U32.HI R30, RZ, 0xc, R12.reuse ;  /* 0x0000000cff1e7819 */ /* 0x104fe4000001160c */
[----:B------:R-:W-:Y:S02]  /*30d0*/  LOP3.LUT R41, R12, 0x3f003f, RZ, 0xc0, !PT ;  /* 0x003f003f0c297812 */ /* 0x000fe400078ec0ff */
[----:B------:R-:W-:-:S02]  /*30e0*/  SHF.R.U32.HI R27, RZ, 0x6, R12 ;  /* 0x00000006ff1b7819 */ /* 0x000fc4000001160c */
[----:B------:R-:W-:Y:S02]  /*30f0*/  LOP3.LUT R40, R13, 0x3f003f, RZ, 0xc0, !PT ;  /* 0x003f003f0d287812 */ /* 0x000fe400078ec0ff */
[--C-:B------:R-:W-:Y:S02]  /*3100*/  SHF.R.U32.HI R12, RZ, 0x6, R13.reuse ;  /* 0x00000006ff0c7819 */ /* 0x100fe4000001160d */
[----:B------:R-:W-:Y:S02]  /*3110*/  SHF.R.U32.HI R31, RZ, 0xc, R13 ;  /* 0x0000000cff1f7819 */ /* 0x000fe4000001160d */
[----:B------:R-:W-:Y:S02]  /*3120*/  LOP3.LUT R37, R14, 0x3f003f, RZ, 0xc0, !PT ;  /* 0x003f003f0e257812 */ /* 0x000fe400078ec0ff */
[----:B------:R-:W-:Y:S02]  /*3130*/  SHF.R.U32.HI R28, RZ, 0x6, R14 ;  /* 0x00000006ff1c7819 */ /* 0x000fe4000001160e */
[----:B------:R-:W-:-:S02]  /*3140*/  SHF.R.U32.HI R38, RZ, 0xc, R15 ;  /* 0x0000000cff267819 */ /* 0x000fc4000001160f */
[----:B------:R-:W-:Y:S02]  /*3150*/  SHF.R.U32.HI R14, RZ, 0xc, R14 ;  /* 0x0000000cff0e7819 */ /* 0x000fe4000001160e */
[----:B----4-:R-:W-:Y:S02]  /*3160*/  SHF.R.U32.HI R13, RZ, 0x8, R16 ;  /* 0x00000008ff0d7819 */ /* 0x010fe40000011610 */
[----:B------:R-:W-:Y:S02]  /*3170*/  LOP3.LUT R30, R30, 0xf000f, RZ, 0xc0, !PT ;  /* 0x000f000f1e1e7812 */ /* 0x000fe400078ec0ff */
[--C-:B------:R-:W-:Y:S02]  /*3180*/  SHF.R.U32.HI R44, RZ, 0x8, R18.reuse ;  /* 0x00000008ff2c7819 */ /* 0x100fe40000011612 */
        /* <DEDUP_REMOVED lines=12> */
[----:B------:R-:W-:Y:S02]  /*3250*/  SHF.R.U32.HI R16, RZ, 0x8, R17 ;  /* 0x00000008ff107819 */ /* 0x000fe40000011611 */
[----:B------:R-:W-:-:S02]  /*3260*/  LOP3.LUT R33, R17, 0x3f003f, RZ, 0xc0, !PT ;  /* 0x003f003f11217812 */ /* 0x000fc400078ec0ff */
[--C-:B------:R-:W-:Y:S02]  /*3270*/  SHF.R.U32.HI R25, RZ, 0x6, R17.reuse ;  /* 0x00000006ff197819 */ /* 0x100fe40000011611 */
[----:B------:R-:W-:Y:S02]  /*3280*/  SHF.R.U32.HI R49, RZ, 0xa, R17 ;  /* 0x0000000aff317819 */ /* 0x000fe40000011611 */
[----:B------:R-:W-:Y:S02]  /*3290*/  LOP3.LUT R19, R38, 0xf000f, RZ, 0xc0, !PT ;  /* 0x000f000f26137812 */ /* 0x000fe400078ec0ff */
[----:B------:R-:W-:Y:S02]  /*32a0*/  LOP3.LUT R31, R31, 0xf000f, RZ, 0xc0, !PT ;  /* 0x000f000f1f1f7812 */ /* 0x000fe400078ec0ff */
[----:B------:R-:W-:Y:S02]  /*32b0*/  LOP3.LUT R15, R14, 0xf000f, RZ, 0xc0, !PT ;  /* 0x000f000f0e0f7812 */ /* 0x000fe400078ec0ff */
[----:B------:R-:W-:-:S02]  /*32c0*/  LOP3.LUT R17, R30, 0x300030, R13, 0xf8, !PT ;  /* 0x003000301e117812 */ /* 0x000fc400078ef80d */
[----:B---3--:R-:W-:Y:S02]  /*32d0*/  LOP3.LUT R42, R20, 0x3f003f, RZ, 0xc0, !PT ;  /* 0x003f003f142a7812 */ /* 0x008fe400078ec0ff */
        /* <DEDUP_REMOVED lines=8> */
[----:B------:R-:W-:Y:S02]  /*3360*/  LOP3.LUT R16, R31, 0x300030, R16, 0xf8, !PT ;  /* 0x003000301f107812 */ /* 0x000fe400078ef810 */
[----:B------:R-:W-:Y:S02]  /*3370*/  LOP3.LUT R44, R15, 0x300030, R44, 0xf8, !PT ;  /* 0x003000300f2c7812 */ /* 0x000fe400078ef82c */
[----:B------:R-:W-:-:S02]  /*3380*/  LOP3.LUT R46, R19, 0x300030, R46, 0xf8, !PT ;  /* 0x00300030132e7812 */ /* 0x000fc400078ef82e */
[----:B------:R-:W-:Y:S02]  /*3390*/  LOP3.LUT R31, R23, 0x3f003f, RZ, 0xc0, !PT ;  /* 0x003f003f171f7812 */ /* 0x000fe400078ec0ff */
[--C-:B------:R-:W-:Y:S02]  /*33a0*/  SHF.R.U32.HI R15, RZ, 0x6, R23.reuse ;  /* 0x00000006ff0f7819 */ /* 0x100fe40000011617 */
[----:B------:R-:W-:Y:S02]  /*33b0*/  LOP3.LUT R19, R20, 0xf000f, RZ, 0xc0, !PT ;  /* 0x000f000f14137812 */ /* 0x000fe400078ec0ff */
[----:B------:R-:W-:Y:S02]  /*33c0*/  SHF.R.U32.HI R23, RZ, 0xc, R23 ;  /* 0x0000000cff177819 */ /* 0x000fe40000011617 */
[----:B------:R-:W-:Y:S02]  /*33d0*/  LOP3.LUT R20, R21, 0xf000f, RZ, 0xc0, !PT ;  /* 0x000f000f15147812 */ /* 0x000fe400078ec0ff */
[----:B------:R-:W-:-:S02]  /*33e0*/  LOP3.LUT R21, R22, 0xf000f, RZ, 0xc0, !PT ;  /* 0x000f000f16157812 */ /* 0x000fc400078ec0ff */
[----:B------:R-:W-:Y:S02]  /*33f0*/  LOP3.LUT R41, R41, 0x64006400, RZ, 0xfc, !PT ;  /* 0x6400640029297812 */ /* 0x000fe400078efcff */
[----:B------:R-:W-:Y:S02]  /*3400*/  LOP3.LUT R12, R12, 0x3f003f, RZ, 0xc0, !PT ;  /* 0x003f003f0c0c7812 */ /* 0x000fe400078ec0ff */
[----:B------:R-:W-:Y:S02]  /*3410*/  LOP3.LUT R22, R23, 0xf000f, RZ, 0xc0, !PT ;  /* 0x000f000f17167812 */ /* 0x000fe400078ec0ff */
[----:B------:R-:W-:Y:S02]  /*3420*/  LOP3.LUT R50, R21, 0x300030, R50, 0xf8, !PT ;  /* 0x0030003015327812 */ /* 0x000fe400078ef832 */
[----:B------:R-:W-:Y:S02]  /*3430*/  LOP3.LUT R49, R20, 0x300030, R49, 0xf8, !PT ;  /* 0x0030003014317812 */ /* 0x000fe400078ef831 */
[----:B------:R-:W-:-:S02]  /*3440*/  LOP3.LUT R21, R27, 0x3f003f, RZ, 0xc0, !PT ;  /* 0x003f003f1b157812 */ /* 0x000fc400078ec0ff */
[----:B------:R-:W-:Y:S02]  /*3450*/  LOP3.LUT R37, R37, 0x64006400, RZ, 0xfc, !PT ;  /* 0x6400640025257812 */ /* 0x000fe400078efcff */
[----:B------:R-:W-:Y:S02]  /*3460*/  LOP3.LUT R23, R36, 0x64006400, RZ, 0xfc, !PT ;  /* 0x6400640024177812 */ /* 0x000fe400078efcff */
[----:B------:R-:W-:Y:S02]  /*3470*/  LOP3.LUT R27, R29, 0x3f003f, RZ, 0xc0, !PT ;  /* 0x003f003f1d1b7812 */ /* 0x000fe400078ec0ff */
[----:B------:R-:W-:Y:S01]  /*3480*/  LOP3.LUT R20, R12, 0x64006400, RZ, 0xfc, !PT ;  /* 0x640064000c147812 */ /* 0x000fe200078efcff */
[----:B------:R-:W-:Y:S01]  /*3490*/  HADD2 R12, R41, -1056, -1056 ;  /* 0xe420e420290c7430 */ /* 0x000fe20000000000 */
[----:B------:R-:W-:Y:S02]  /*34a0*/  LOP3.LUT R48, R19, 0x300030, R48, 0xf8, !PT ;  /* 0x0030003013307812 */ /* 0x000fe400078ef830 */
        /* <DEDUP_REMOVED lines=11> */
[----:B------:R-:W-:Y:S01]  /*3560*/  HADD2 R14, R37, -1056, -1056 ;  /* 0xe420e420250e7430 */ /* 0x000fe20000000000 */
        /* <DEDUP_REMOVED lines=100> */
.L_x_234:
        /* <DEDUP_REMOVED lines=47> */
.L_x_236:
        /* <DEDUP_REMOVED lines=46> */
.L_x_237:
        /* <DEDUP_REMOVED lines=43> */
.L_x_235:
        /* <DEDUP_REMOVED lines=8> */
.L_x_229:
        /* <DEDUP_REMOVED lines=10> */
.L_x_256:
[----:B------:R-:W-:Y:S01]  /*4550*/  ISETP.NE.AND P3, PT, R55, R52, PT ;  /* 0x000000343700720c */ /* 0x000fe20003f65270 */
[----:B------:R-:W2:-:S12]  /*4560*/  LDG.E.128.CONSTANT R12, desc[UR8][R64.64] ;  /* 0x00000008400c7981 */ /* 0x000e98000c1e9d00 */
[----:B------:R-:W-:Y:S01]  /*4570*/  @!P3 LEA R22, R11, R1, 0x3 ;  /* 0x000000010b16b211 */ /* 0x000fe200078e18ff */
[----:B------:R0:W5:Y:S05]  /*4580*/  @!P3 LDG.E.U16.CONSTANT R40, desc[UR8][R18.64] ;  /* 0x000000081228b981 */ /* 0x00016a000c1e9500 */
[----:B------:R-:W3:Y:S01]  /*4590*/  @!P3 LDL.64 R22, [R22+0x8] ;  /* 0x000008001616b983 */ /* 0x000ee20000100a00 */
[----:B------:R-:W-:Y:S02]  /*45a0*/  ISETP.NE.AND P1, PT, R56, RZ, PT ;  /* 0x000000ff3800720c */ /* 0x000fe40003f25270 */
[----:B------:R-:W-:Y:S02]  /*45b0*/  MOV R17, 0x2c00 ;  /* 0x00002c0000117802 */ /* 0x000fe40000000f00 */
[----:B------:R-:W-:-:S02]  /*45c0*/  ISETP.NE.AND P2, PT, R57, 0x1, PT ;  /* 0x000000013900780c */ /* 0x000fc40003f45270 */
[----:B------:R-:W-:Y:S02]  /*45d0*/  @!P3 IADD3 R41, PT, PT, R11, 0x1, RZ ;  /* 0x000000010b29b810 */ /* 0x000fe40007ffe0ff */
[C---:B--2---:R-:W-:Y:S02]  /*45e0*/  LOP3.LUT R16, R12.reuse, 0xf000f, RZ, 0xc0, !PT ;  /* 0x000f000f0c107812 */ /* 0x044fe400078ec0ff */
[----:B------:R-:W-:Y:S02]  /*45f0*/  LOP3.LUT R21, R12, 0xf000f0, RZ, 0xc0, !PT ;  /* 0x00f000f00c157812 */ /* 0x000fe400078ec0ff */
[----:B------:R-:W-:Y:S02]  /*4600*/  SHF.R.U32.HI R12, RZ, 0x8, R12 ;  /* 0x00000008ff0c7819 */ /* 0x000fe4000001160c */
[----:B------:R-:W-:Y:S02]  /*4610*/  SHF.R.U32.HI R25, RZ, 0x8, R13 ;  /* 0x00000008ff197819 */ /* 0x000fe4000001160d */
[----:B------:R-:W-:-:S02]  /*4620*/  SHF.R.U32.HI R29, RZ, 0x8, R14 ;  /* 0x00000008ff1d7819 */ /* 0x000fc4000001160e */
[----:B------:R-:W-:Y:S02]  /*4630*/  SHF.R.U32.HI R33, RZ, 0x8, R15 ;  /* 0x00000008ff217819 */ /* 0x000fe4000001160f */
[----:B------:R-:W-:Y:S02]  /*4640*/  LOP3.LUT R27, R14, 0xf000f, RZ, 0xc0, !PT ;  /* 0x000f000f0e1b7812 */ /* 0x000fe400078ec0ff */
[----:B---3--:R-:W-:Y:S02]  /*4650*/  @!P3 PRMT R2, R22, 0x7610, R2 ;  /* 0x000076101602b816 */ /* 0x008fe40000000002 */
[----:B------:R-:W-:Y:S02]  /*4660*/  @!P3 PRMT R0, R23, 0x7610, R0 ;  /* 0x000076101700b816 */ /* 0x000fe40000000000 */
[----:B------:R-:W-:Y:S02]  /*4670*/  @!P3 PRMT R2, R2, 0x7610, R22 ;  /* 0x000076100202b816 */ /* 0x000fe40000000016 */
[----:B------:R-:W-:-:S02]  /*4680*/  @!P3 PRMT R0, R0, 0x7610, R23 ;  /* 0x000076100000b816 */ /* 0x000fc40000000017 */
[C---:B------:R-:W-:Y:S02]  /*4690*/  LOP3.LUT R22, R13.reuse, 0xf000f, RZ, 0xc0, !PT ;  /* 0x000f000f0d167812 */ /* 0x040fe400078ec0ff */
[----:B------:R-:W-:Y:S02]  /*46a0*/  LOP3.LUT R23, R13, 0xf000f0, RZ, 0xc0, !PT ;  /* 0x00f000f00d177812 */ /* 0x000fe400078ec0ff */
[----:B------:R-:W-:Y:S02]  /*46b0*/  LOP3.LUT R28, R14, 0xf000f0, RZ, 0xc0, !PT ;  /* 0x00f000f00e1c7812 */ /* 0x000fe400078ec0ff */
[C---:B------:R-:W-:Y:S02]  /*46c0*/  LOP3.LUT R30, R15.reuse, 0xf000f, RZ, 0xc0, !PT ;  /* 0x000f000f0f1e7812 */ /* 0x040fe400078ec0ff */
[----:B------:R-:W-:Y:S02]  /*46d0*/  LOP3.LUT R31, R15, 0xf000f0, RZ, 0xc0, !PT ;  /* 0x00f000f00f1f7812 */ /* 0x000fe400078ec0ff */
[----:B------:R-:W-:-:S02]  /*46e0*/  LOP3.LUT R24, R21, 0x64006400, RZ, 0xfc, !PT ;  /* 0x6400640015187812 */ /* 0x000fc400078efcff */
[C---:B------:R-:W-:Y:S02]  /*46f0*/  LOP3.LUT R13, R12.reuse, 0xf000f, RZ, 0xc0, !PT ;  /* 0x000f000f0c0d7812 */ /* 0x040fe400078ec0ff */
        /* <DEDUP_REMOVED lines=24> */
[----:B------:R-:W-:Y:S02]  /*4880*/  HADD2 R37, R21, -1032, -1032 ;  /* 0xe408e40815257430 */ /* 0x000fe40000000000 */
[----:B------:R-:W-:Y:S02]  /*4890*/  HADD2 R38, R16, -1032, -1032 ;  /* 0xe408e40810267430 */ /* 0x000fe40000000000 */
[-C--:B------:R-:W-:Y:S02]  /*48a0*/  HFMA2 R24, R24, R17.reuse.H0_H0, -72, -72 ;  /* 0xd480d48018187431 */ /* 0x080fe40000040011 */
[----:B------:R-:W-:Y:S02]  /*48b0*/  HADD2 R25, R22, -1032, -1032 ;  /* 0xe408e40816197430 */ /* 0x000fe40000000000 */
[----:B------:R-:W-:Y:S02]  /*48c0*/  HFMA2 R26, R26, R17.H0_H0, -72, -72 ;  /* 0xd480d4801a1a7431 */ /* 0x000fe40000040011 */
[----:B------:R-:W-:-:S02]  /*48d0*/  HADD2 R27, R27, -1032, -1032 ;  /* 0xe408e4081b1b7430 */ /* 0x000fc40000000000 */
[-C--:B------:R-:W-:Y:S02]  /*48e0*/  HFMA2 R28, R28, R17.reuse.H0_H0, -72, -72 ;  /* 0xd480d4801c1c7431 */ /* 0x080fe40000040011 */
[----:B------:R-:W-:Y:S02]  /*48f0*/  HADD2 R31, R13, -1032, -1032 ;  /* 0xe408e4080d1f7430 */ /* 0x000fe40000000000 */
[-C--:B------:R-:W-:Y:S02]  /*4900*/  HFMA2 R32, R12, R17.reuse.H0_H0, -72, -72 ;  /* 0xd480d4800c207431 */ /* 0x080fe40000040011 */
[----:B------:R-:W-:Y:S02]  /*4910*/  HADD2 R33, R14, -1032, -1032 ;  /* 0xe408e4080e217430 */ /* 0x000fe40000000000 */
[----:B------:R-:W-:Y:S02]  /*4920*/  HFMA2 R34, R34, R17.H0_H0, -72, -72 ;  /* 0xd480d48022227431 */ /* 0x000fe40000040011 */
[----:B------:R-:W-:-:S02]  /*4930*/  HADD2 R35, R15, -1032, -1032 ;  /* 0xe408e4080f237430 */ /* 0x000fc40000000000 */
[-C--:B------:R-:W-:Y:S02]  /*4940*/  HFMA2 R36, R36, R17.reuse.H0_H0, -72, -72 ;  /* 0xd480d48024247431 */ /* 0x080fe40000040011 */
[----:B------:R-:W-:Y:S01]  /*4950*/  HFMA2 R21, R42, R17.H0_H0, -72, -72 ;  /* 0xd480d4802a157431 */ /* 0x000fe20000040011 */
[----:B0-----:R-:W-:Y:S06]  /*4960*/  @!P1 BRA `(.L_x_240) ;  /* 0x0000000400689947 */ /* 0x001fec0003800000 */
[----:B------:R-:W0:Y:S01]  /*4970*/  LDS.64 R14, [UR4+-0x100] ;  /* 0xffff0004ff0e7984 */ /* 0x000e220008000a00 */
[--C-:B------:R-:W-:Y:S02]  /*4980*/  HADD2.F32 R12, -RZ, R38.reuse.H0_H0 ;  /* 0x20000026ff0c7230 */ /* 0x100fe40000004100 */
[----:B------:R-:W-:Y:S01]  /*4990*/  HADD2.F32 R44, -RZ, R25.H0_H0 ;  /* 0x20000019ff2c7230 */ /* 0x000fe20000004100 */
[----:B------:R-:W1:Y:S01]  /*49a0*/  LDS.64 R22, [UR4+-0xf8] ;  /* 0xffff0804ff167984 */ /* 0x000e620008000a00 */
[----:B------:R-:W-:Y:S02]  /*49b0*/  HADD2.F32 R16, -RZ, R29.H0_H0 ;  /* 0x2000001dff107230 */ /* 0x000fe40000004100 */
[----:B------:R-:W-:Y:S02]  /*49c0*/  HADD2.F32 R42, -RZ, R38.H1_H1 ;  /* 0x30000026ff2a7230 */ /* 0x000fe40000004100 */
[----:B------:R-:W-:Y:S02]  /*49d0*/  HADD2.F32 R46, -RZ, R25.H1_H1 ;  /* 0x30000019ff2e7230 */ /* 0x000fe40000004100 */
[----:B0-----:R-:W-:-:S02]  /*49e0*/  HADD2.F32 R13, -RZ, R14.H0_H0 ;  /* 0x2000000eff0d7230 */ /* 0x001fc40000004100 */
[----:B------:R-:W-:Y:S02]  /*49f0*/  HADD2.F32 R43, -RZ, R14.H1_H1 ;  /* 0x3000000eff2b7230 */ /* 0x000fe40000004100 */
[----:B------:R-:W-:Y:S02]  /*4a00*/  HADD2.F32 R14, -RZ, R27.H0_H0 ;  /* 0x2000001bff0e7230 */ /* 0x000fe40000004100 */
[----:B------:R-:W-:Y:S01]  /*4a10*/  FFMA.FTZ R45, R12, R13, RZ ;  /* 0x0000000d0c2d7223 */ /* 0x000fe200000100ff */
[C---:B------:R-:W-:Y:S01]  /*4a20*/  FFMA.FTZ R44, R13.reuse, R44, RZ ;  /* 0x0000002c0d2c7223 */ /* 0x040fe200000100ff */
[C---:B------:R-:W-:Y:S01]  /*4a30*/  FFMA.FTZ R47, R13.reuse, R16, RZ ;  /* 0x000000100d2f7223 */ /* 0x040fe200000100ff */
[----:B------:R-:W-:Y:S02]  /*4a40*/  HADD2.F32 R39, -RZ, R15.H0_H0 ;  /* 0x2000000fff277230 */ /* 0x000fe40000004100 */
[----:B------:R-:W-:Y:S01]  /*4a50*/  FFMA.FTZ R48, R13, R14, RZ ;  /* 0x0000000e0d307223 */ /* 0x000fe200000100ff */
[----:B------:R-:W-:-:S02]  /*4a60*/  HADD2.F32 R14, -RZ, R27.H1_H1 ;  /* 0x3000001bff0e7230 */ /* 0x000fc40000004100 */
[----:B------:R-:W-:Y:S01]  /*4a70*/  FFMA.FTZ R42, R42, R43, R45 ;  /* 0x0000002b2a2a7223 */ /* 0x000fe2000001002d */
[----:B------:R-:W-:Y:S02]  /*4a80*/  HADD2.F32 R13, -RZ, R24.H0_H0 ;  /* 0x20000018ff0d7230 */ /* 0x000fe40000004100 */
[C---:B------:R-:W-:Y:S01]  /*4a90*/  FFMA.FTZ R44, R43.reuse, R46, R44 ;  /* 0x0000002e2b2c7223 */ /* 0x040fe2000001002c */
[----:B------:R-:W-:Y:S02]  /*4aa0*/  HADD2.F32 R16, -RZ, R29.H1_H1 ;  /* 0x3000001dff107230 */ /* 0x000fe40000004100 */
[----:B------:R-:W-:Y:S01]  /*4ab0*/  FFMA.FTZ R14, R43, R14, R48 ;  /* 0x0000000e2b0e7223 */ /* 0x000fe20000010030 */
[----:B------:R-:W-:Y:S02]  /*4ac0*/  HADD2.F32 R45, -RZ, R28.H0_H0 ;  /* 0x2000001cff2d7230 */ /* 0x000fe40000004100 */
[----:B------:R-:W-:Y:S01]  /*4ad0*/  FFMA.FTZ R13, R13, R39, R42 ;  /* 0x000000270d0d7223 */ /* 0x000fe2000001002a */
[----:B------:R-:W-:-:S02]  /*4ae0*/  HADD2.F32 R12, -RZ, R26.H0_H0 ;  /* 0x2000001aff0c7230 */ /* 0x000fc40000004100 */
[----:B------:R-:W-:Y:S01]  /*4af0*/  FFMA.FTZ R46, R43, R16, R47 ;  /* 0x000000102b2e7223 */ /* 0x000fe2000001002f */
[----:B------:R-:W-:Y:S02]  /*4b00*/  HADD2.F32 R42, -RZ, R30.H0_H0 ;  /* 0x2000001eff2a7230 */ /* 0x000fe40000004100 */
[C---:B------:R-:W-:Y:S01]  /*4b10*/  FFMA.FTZ R45, R39.reuse, R45, R14 ;  /* 0x0000002d272d7223 */ /* 0x040fe2000001000e */
[----:B------:R-:W-:Y:S02]  /*4b20*/  HADD2.F32 R15, -RZ, R15.H1_H1 ;  /* 0x3000000fff0f7230 */ /* 0x000fe40000004100 */
[C---:B------:R-:W-:Y:S01]  /*4b30*/  FFMA.FTZ R44, R39.reuse, R12, R44 ;  /* 0x0000000c272c7223 */ /* 0x040fe2000001002c */
[----:B------:R-:W-:Y:S02]  /*4b40*/  HADD2.F32 R14, -RZ, R26.H1_H1 ;  /* 0x3000001aff0e7230 */ /* 0x000fe40000004100 */
[----:B------:R-:W-:Y:S01]  /*4b50*/  FFMA.FTZ R43, R39, R42, R46 ;  /* 0x0000002a272b7223 */ /* 0x000fe2000001002e */
[----:B------:R-:W-:-:S02]  /*4b60*/  HADD2.F32 R16, -RZ, R28.H1_H1 ;  /* 0x3000001cff107230 */ /* 0x000fc40000004100 */
[----:B------:R-:W-:Y:S02]  /*4b70*/  HADD2.F32 R12, -RZ, R24.H1_H1 ;  /* 0x30000018ff0c7230 */ /* 0x000fe40000004100 */
[C---:B------:R-:W-:Y:S01]  /*4b80*/  FFMA.FTZ R39, R15.reuse, R14, R44 ;  /* 0x0000000e0f277223 */ /* 0x040fe2000001002c */
[----:B------:R-:W-:Y:S02]  /*4b90*/  HADD2.F32 R48, -RZ, R30.H1_H1 ;  /* 0x3000001eff307230 */ /* 0x000fe40000004100 */
[C---:B------:R-:W-:Y:S01]  /*4ba0*/  FFMA.FTZ R45, R15.reuse, R16, R45 ;  /* 0x000000100f2d7223 */ /* 0x040fe2000001002d */
[----:B-1----:R-:W-:Y:S02]  /*4bb0*/  HADD2.F32 R16, -RZ, R22.H0_H0 ;  /* 0x20000016ff107230 */ /* 0x002fe40000004100 */
        /* <DEDUP_REMOVED lines=16> */
[----:B------:R-:W-:Y:S01]  /*4cc0*/  FFMA.FTZ R15, R15, R22, R14 ;  /* 0x000000160f0f7223 */ /* 0x000fe2000001000e */
[----:B------:R-:W-:Y:S02]  /*4cd0*/  HADD2.F32 R12, -RZ, R23.H0_H0 ;  /* 0x20000017ff0c7230 */ /* 0x000fe40000004100 */
[C---:B------:R-:W-:Y:S01]  /*4ce0*/  FFMA.FTZ R43, R22.reuse, R43, R44 ;  /* 0x0000002b162b7223 */ /* 0x040fe2000001002c */
[----:B------:R-:W-:Y:S02]  /*4cf0*/  HADD2.F32 R16, -RZ, R34.H0_H0 ;  /* 0x20000022ff107230 */ /* 0x000fe40000004100 */
[----:B------:R-:W-:Y:S01]  /*4d00*/  FFMA.FTZ R45, R22, R45, R46 ;  /* 0x0000002d162d7223 */ /* 0x000fe2000001002e */
[----:B------:R-:W-:-:S02]  /*4d10*/  HADD2.F32 R14, -RZ, R32.H0_H0 ;  /* 0x20000020ff0e7230 */ /* 0x000fc40000004100 */
[----:B------:R-:W-:Y:S02]  /*4d20*/  HADD2.F32 R44, -RZ, R21.H0_H0 ;  /* 0x20000015ff2c7230 */ /* 0x000fe40000004100 */
[----:B------:R-:W-:Y:S01]  /*4d30*/  FFMA.FTZ R22, R12, R16, R13 ;  /* 0x000000100c167223 */ /* 0x000fe2000001000d */
[----:B------:R-:W-:Y:S02]  /*4d40*/  HADD2.F32 R13, -RZ, R36.H0_H0 ;  /* 0x20000024ff0d7230 */ /* 0x000fe40000004100 */
[----:B------:R-:W-:Y:S01]  /*4d50*/  FFMA.FTZ R15, R14, R12, R15 ;  /* 0x0000000c0e0f7223 */ /* 0x000fe2000001000f */
[----:B------:R-:W-:Y:S02]  /*4d60*/  HADD2.F32 R23, -RZ, R23.H1_H1 ;  /* 0x30000017ff177230 */ /* 0x000fe40000004100 */
[C---:B------:R-:W-:Y:S01]  /*4d70*/  FFMA.FTZ R44, R12.reuse, R44, R45 ;  /* 0x0000002c0c2c7223 */ /* 0x040fe2000001002d */
[----:B------:R-:W-:Y:S02]  /*4d80*/  HADD2.F32 R14, -RZ, R32.H1_H1 ;  /* 0x30000020ff0e7230 */ /* 0x000fe40000004100 */
[----:B------:R-:W-:Y:S01]  /*4d90*/  FFMA.FTZ R13, R12, R13, R43 ;  /* 0x0000000d0c0d7223 */ /* 0x000fe2000001002b */
[----:B------:R-:W-:-:S02]  /*4da0*/  HADD2.F32 R42, -RZ, R36.H1_H1 ;  /* 0x30000024ff2a7230 */ /* 0x000fc40000004100 */
[----:B------:R-:W-:Y:S02]  /*4db0*/  HADD2.F32 R16, -RZ, R34.H1_H1 ;  /* 0x30000022ff107230 */ /* 0x000fe40000004100 */
[----:B------:R-:W-:Y:S01]  /*4dc0*/  FFMA.FTZ R14, R14, R23, R15 ;  /* 0x000000170e0e7223 */ /* 0x000fe2000001000f */
[----:B------:R-:W-:Y:S02]  /*4dd0*/  HADD2.F32 R12, -RZ, R21.H1_H1 ;  /* 0x30000015ff0c7230 */ /* 0x000fe40000004100 */
[C---:B------:R-:W-:Y:S01]  /*4de0*/  FFMA.FTZ R42, R23.reuse, R42, R13 ;  /* 0x0000002a172a7223 */ /* 0x040fe2000001000d */
[--C-:B------:R-:W-:Y:S02]  /*4df0*/  HADD2.F32 R13, -RZ, R2.reuse.H0_H0 ;  /* 0x20000002ff0d7230 */ /* 0x100fe40000004100 */
[C---:B------:R-:W-:Y:S01]  /*4e00*/  FFMA.FTZ R16, R23.reuse, R16, R22 ;  /* 0x0000001017107223 */ /* 0x040fe20000010016 */
[----:B------:R-:W-:Y:S02]  /*4e10*/  HADD2.F32 R15, -RZ, R2.H1_H1 ;  /* 0x30000002ff0f7230 */ /* 0x000fe40000004100 */
[----:B------:R-:W-:Y:S01]  /*4e20*/  FFMA.FTZ R12, R23, R12, R44 ;  /* 0x0000000c170c7223 */ /* 0x000fe2000001002c */
[----:B------:R-:W-:-:S02]  /*4e30*/  HADD2.F32 R39, -RZ, R0.H0_H0 ;  /* 0x20000000ff277230 */ /* 0x000fc40000004100 */
        /* <DEDUP_REMOVED lines=13> */
.L_x_240:
[----:B------:R-:W-:Y:S02]  /*4f10*/  @!P3 MOV R11, R41 ;  /* 0x00000029000bb202 */ /* 0x000fe40000000f00 */
[----:B-----5:R-:W-:Y:S01]  /*4f20*/  @!P3 IADD3 R52, PT, PT, R40, R55, RZ ;  /* 0x000000372834b210 */ /* 0x020fe20007ffe0ff */
[----:B------:R-:W-:Y:S06]  /*4f30*/  @!P2 BRA `(.L_x_241) ;  /* 0x00000010005ca947 */ /* 0x000fec0003800000 */
[----:B------:R-:W-:Y:S02]  /*4f40*/  PRMT R12, R53, 0x9910, RZ ;  /* 0x00009910350c7816 */ /* 0x000fe400000000ff */
[----:B------:R-:W-:Y:S02]  /*4f50*/  ISETP.NE.AND P4, PT, R57, 0x2, PT ;  /* 0x000000023900780c */ /* 0x000fe40003f85270 */
[----:B------:R-:W-:-:S13]  /*4f60*/  ISETP.NE.AND P3, PT, R12, RZ, PT ;  /* 0x000000ff0c00720c */ /* 0x000fda0003f65270 */
[----:B------:R-:W-:Y:S05]  /*4f70*/  @!P3 BRA `(.L_x_242) ;  /* 0x000000040068b947 */ /* 0x000fea0003800000 */
[----:B------:R-:W0:Y:S01]  /*4f80*/  LDS.64 R12, [UR4+-0x80] ;  /* 0xffff8004ff0c7984 */ /* 0x000e220008000a00 */
[----:B------:R-:W-:Y:S02]  /*4f90*/  HADD2.F32 R44, -RZ, R38.H1_H1 ;  /* 0x30000026ff2c7230 */ /* 0x000fe40000004100 */
        /* <DEDUP_REMOVED lines=33> */
[-C--:B------:R-:W-:Y:S01]  /*51b0*/  FFMA.FTZ R13, R14, R16.reuse, R13 ;  /* 0x000000100e0d7223 */ /* 0x080fe2000001000d */
[-C--:B------:R-:W-:Y:S01]  /*51c0*/  FFMA.FTZ R43, R40, R16.reuse, R43 ;  /* 0x00000010282b7223 */ /* 0x080fe2000001002b */
[----:B-1----:R-:W-:Y:S02]  /*51d0*/  HADD2.F32 R12, -RZ, R22.H0_H0 ;  /* 0x20000016ff0c7230 */ /* 0x002fe40000004100 */
[----:B------:R-:W-:Y:S01]  /*51e0*/  FFMA.FTZ R15, R46, R16, R15 ;  /* 0x000000102e0f7223 */ /* 0x000fe2000001000f */
[----:B------:R-:W-:Y:S02]  /*51f0*/  HADD2.F32 R16, -RZ, R31.H0_H0 ;  /* 0x2000001fff107230 */ /* 0x000fe40000004100 */
[----:B------:R-:W-:-:S02]  /*5200*/  HADD2.F32 R42, -RZ, R33.H0_H0 ;  /* 0x20000021ff2a7230 */ /* 0x000fc40000004100 */
[----:B------:R-:W-:Y:S02]  /*5210*/  HADD2.F32 R44, -RZ, R35.H0_H0 ;  /* 0x20000023ff2c7230 */ /* 0x000fe40000004100 */
[-C--:B------:R-:W-:Y:S01]  /*5220*/  FFMA.FTZ R41, R16, R12.reuse, R41 ;  /* 0x0000000c10297223 */ /* 0x080fe20000010029 */
[----:B------:R-:W-:Y:S02]  /*5230*/  HADD2.F32 R46, -RZ, R37.H0_H0 ;  /* 0x20000025ff2e7230 */ /* 0x000fe40000004100 */
[-C--:B------:R-:W-:Y:S01]  /*5240*/  FFMA.FTZ R13, R42, R12.reuse, R13 ;  /* 0x0000000c2a0d7223 */ /* 0x080fe2000001000d */
[----:B------:R-:W-:Y:S02]  /*5250*/  HADD2.F32 R22, -RZ, R22.H1_H1 ;  /* 0x30000016ff167230 */ /* 0x000fe40000004100 */
[-C--:B------:R-:W-:Y:S01]  /*5260*/  FFMA.FTZ R43, R44, R12.reuse, R43 ;  /* 0x0000000c2c2b7223 */ /* 0x080fe2000001002b */
[----:B------:R-:W-:Y:S02]  /*5270*/  HADD2.F32 R40, -RZ, R31.H1_H1 ;  /* 0x3000001fff287230 */ /* 0x000fe40000004100 */
[----:B------:R-:W-:Y:S01]  /*5280*/  FFMA.FTZ R15, R46, R12, R15 ;  /* 0x0000000c2e0f7223 */ /* 0x000fe2000001000f */
[----:B------:R-:W-:-:S02]  /*5290*/  HADD2.F32 R16, -RZ, R33.H1_H1 ;  /* 0x30000021ff107230 */ /* 0x000fc40000004100 */
[----:B------:R-:W-:Y:S02]  /*52a0*/  HADD2.F32 R42, -RZ, R35.H1_H1 ;  /* 0x30000023ff2a7230 */ /* 0x000fe40000004100 */
[-C--:B------:R-:W-:Y:S01]  /*52b0*/  FFMA.FTZ R41, R40, R22.reuse, R41 ;  /* 0x0000001628297223 */ /* 0x080fe20000010029 */
[----:B------:R-:W-:Y:S02]  /*52c0*/  HADD2.F32 R44, -RZ, R37.H1_H1 ;  /* 0x30000025ff2c7230 */ /* 0x000fe40000004100 */
[-C--:B------:R-:W-:Y:S01]  /*52d0*/  FFMA.FTZ R13, R16, R22.reuse, R13 ;  /* 0x00000016100d7223 */ /* 0x080fe2000001000d */
[----:B------:R-:W-:Y:S02]  /*52e0*/  HADD2.F32 R14, -RZ, R23.H0_H0 ;  /* 0x20000017ff0e7230 */ /* 0x000fe40000004100 */
[-C--:B------:R-:W-:Y:S01]  /*52f0*/  FFMA.FTZ R43, R42, R22.reuse, R43 ;  /* 0x000000162a2b7223 */ /* 0x080fe2000001002b */
[----:B------:R-:W-:Y:S02]  /*5300*/  HADD2.F32 R12, -RZ, R32.H0_H0 ;  /* 0x20000020ff0c7230 */ /* 0x000fe40000004100 */
[----:B------:R-:W-:Y:S01]  /*5310*/  FFMA.FTZ R15, R44, R22, R15 ;  /* 0x000000162c0f7223 */ /* 0x000fe2000001000f */
[----:B------:R-:W-:-:S02]  /*5320*/  HADD2.F32 R40, -RZ, R34.H0_H0 ;  /* 0x20000022ff287230 */ /* 0x000fc40000004100 */
[--C-:B------:R-:W-:Y:S02]  /*5330*/  HADD2.F32 R22, -RZ, R36.reuse.H0_H0 ;  /* 0x20000024ff167230 */ /* 0x100fe40000004100 */
[-C--:B------:R-:W-:Y:S01]  /*5340*/  FFMA.FTZ R12, R12, R14.reuse, R41 ;  /* 0x0000000e0c0c7223 */ /* 0x080fe20000010029 */
[----:B------:R-:W-:Y:S02]  /*5350*/  HADD2.F32 R23, -RZ, R23.H1_H1 ;  /* 0x30000017ff177230 */ /* 0x000fe40000004100 */
[-C--:B------:R-:W-:Y:S01]  /*5360*/  FFMA.FTZ R16, R40, R14.reuse, R13 ;  /* 0x0000000e28107223 */ /* 0x080fe2000001000d */
[----:B------:R-:W-:Y:S02]  /*5370*/  HADD2.F32 R41, -RZ, R36.H1_H1 ;  /* 0x30000024ff297230 */ /* 0x000fe40000004100 */
[----:B------:R-:W-:Y:S01]  /*5380*/  FFMA.FTZ R22, R22, R14, R43 ;  /* 0x0000000e16167223 */ /* 0x000fe2000001002b */
[----:B------:R-:W-:Y:S02]  /*5390*/  HADD2.F32 R40, -RZ, R21.H0_H0 ;  /* 0x20000015ff287230 */ /* 0x000fe40000004100 */
[----:B------:R-:W-:-:S02]  /*53a0*/  HADD2.F32 R13, -RZ, R32.H1_H1 ;  /* 0x30000020ff0d7230 */ /* 0x000fc40000004100 */
[-C--:B------:R-:W-:Y:S01]  /*53b0*/  FFMA.FTZ R22, R41, R23.reuse, R22 ;  /* 0x0000001729167223 */ /* 0x080fe20000010016 */
[----:B------:R-:W-:Y:S02]  /*53c0*/  HADD2.F32 R39, -RZ, R34.H1_H1 ;  /* 0x30000022ff277230 */ /* 0x000fe40000004100 */
[----:B------:R-:W-:Y:S01]  /*53d0*/  FFMA.FTZ R14, R40, R14, R15 ;  /* 0x0000000e280e7223 */ /* 0x000fe2000001000f */
        /* <DEDUP_REMOVED lines=20> */
.L_x_242:
[----:B------:R-:W-:Y:S05]  /*5520*/  @!P4 BRA `(.L_x_241) ;  /* 0x0000000800e0c947 */ /* 0x000fea0003800000 */
[----:B------:R-:W-:-:S04]  /*5530*/  PRMT R12, R54, 0x9910, RZ ;  /* 0x00009910360c7816 */ /* 0x000fc800000000ff */
[----:B------:R-:W-:-:S13]  /*5540*/  ISETP.NE.AND P3, PT, R12, RZ, PT ;  /* 0x000000ff0c00720c */ /* 0x000fda0003f65270 */
[----:B------:R-:W-:Y:S05]  /*5550*/  @!P3 BRA `(.L_x_243) ;  /* 0x000000040068b947 */ /* 0x000fea0003800000 */
[----:B------:R-:W0:Y:S01]  /*5560*/  LDS.64 R12, [UR4] ;  /* 0x00000004ff0c7984 */ /* 0x000e220008000a00 */
[----:B------:R-:W-:Y:S02]  /*5570*/  HADD2.F32 R44, -RZ, R38.H1_H1 ;  /* 0x30000026ff2c7230 */ /* 0x000fe40000004100 */
[----:B------:R-:W-:Y:S01]  /*5580*/  HADD2.F32 R14, -RZ, R27.H0_H0 ;  /* 0x2000001bff0e7230 */ /* 0x000fe20000004100 */
[----:B------:R-:W1:Y:S01]  /*5590*/  LDS.64 R22, [UR4+0x8] ;  /* 0x00000804ff167984 */ /* 0x000e620008000a00 */
        /* <DEDUP_REMOVED lines=86> */
.L_x_243:
[----:B------:R-:W-:Y:S05]  /*5b00*/  @P0 BRA `(.L_x_241) ;  /* 0x0000000400680947 */ /* 0x000fea0003800000 */
[----:B------:R-:W0:Y:S01]  /*5b10*/  LDS.64 R12, [UR4+0x80] ;  /* 0x00008004ff0c7984 */ /* 0x000e220008000a00 */
[----:B------:R-:W-:Y:S02]  /*5b20*/  HADD2.F32 R44, -RZ, R25.H1_H1 ;  /* 0x30000019ff2c7230 */ /* 0x000fe40000004100 */
[----:B------:R-:W-:Y:S01]  /*5b30*/  HADD2.F32 R14, -RZ, R27.H0_H0 ;  /* 0x2000001bff0e7230 */ /* 0x000fe20000004100 */
[----:B------:R-:W1:Y:S01]  /*5b40*/  LDS.64 R22, [UR4+0x88] ;  /* 0x00008804ff167984 */ /* 0x000e620008000a00 */
[--C-:B------:R-:W-:Y:S02]  /*5b50*/  HADD2.F32 R15, -RZ, R29.reuse.H0_H0 ;  /* 0x2000001dff0f7230 */ /* 0x100fe40000004100 */
[----:B------:R-:W-:Y:S02]  /*5b60*/  HADD2.F32 R46, -RZ, R29.H1_H1 ;  /* 0x3000001dff2e7230 */ /* 0x000fe40000004100 */
[--C-:B0-----:R-:W-:Y:S02]  /*5b70*/  HADD2.F32 R39, -RZ, R12.reuse.H0_H0 ;  /* 0x2000000cff277230 */ /* 0x101fe40000004100 */
[----:B------:R-:W-:-:S02]  /*5b80*/  HADD2.F32 R40, -RZ, R12.H1_H1 ;  /* 0x3000000cff287230 */ /* 0x000fc40000004100 */
[--C-:B------:R-:W-:Y:S02]  /*5b90*/  HADD2.F32 R12, -RZ, R38.reuse.H0_H0 ;  /* 0x20000026ff0c7230 */ /* 0x100fe40000004100 */
[-C--:B------:R-:W-:Y:S01]  /*5ba0*/  FFMA.FTZ R41, R14, R39.reuse, RZ ;  /* 0x000000270e297223 */ /* 0x080fe200000100ff */
[--C-:B------:R-:W-:Y:S02]  /*5bb0*/  HADD2.F32 R42, -RZ, R13.reuse.H0_H0 ;  /* 0x2000000dff2a7230 */ /* 0x100fe40000004100 */
[----:B------:R-:W-:Y:S01]  /*5bc0*/  FFMA.FTZ R15, R15, R39, RZ ;  /* 0x000000270f0f7223 */ /* 0x000fe200000100ff */
[----:B------:R-:W-:Y:S02]  /*5bd0*/  HADD2.F32 R16, -RZ, R13.H1_H1 ;  /* 0x3000000dff107230 */ /* 0x000fe40000004100 */
[----:B------:R-:W-:Y:S02]  /*5be0*/  HADD2.F32 R38, -RZ, R38.H1_H1 ;  /* 0x30000026ff267230 */ /* 0x000fe40000004100 */
[----:B------:R-:W-:Y:S01]  /*5bf0*/  FFMA.FTZ R15, R46, R40, R15 ;  /* 0x000000282e0f7223 */ /* 0x000fe2000001000f */
[----:B------:R-:W-:-:S02]  /*5c00*/  HADD2.F32 R13, -RZ, R25.H0_H0 ;  /* 0x20000019ff0d7230 */ /* 0x000fc40000004100 */
[-C--:B------:R-:W-:Y:S01]  /*5c10*/  FFMA.FTZ R25, R12, R39.reuse, RZ ;  /* 0x000000270c197223 */ /* 0x080fe200000100ff */
[----:B------:R-:W-:Y:S02]  /*5c20*/  HADD2.F32 R12, -RZ, R24.H0_H0 ;  /* 0x20000018ff0c7230 */ /* 0x000fe40000004100 */
[----:B------:R-:W-:Y:S02]  /*5c30*/  HADD2.F32 R14, -RZ, R26.H0_H0 ;  /* 0x2000001aff0e7230 */ /* 0x000fe40000004100 */
[----:B------:R-:W-:Y:S01]  /*5c40*/  FFMA.FTZ R13, R13, R39, RZ ;  /* 0x000000270d0d7223 */ /* 0x000fe200000100ff */
[-C--:B------:R-:W-:Y:S01]  /*5c50*/  FFMA.FTZ R25, R38, R40.reuse, R25 ;  /* 0x0000002826197223 */ /* 0x080fe20000010019 */
[----:B------:R-:W-:Y:S02]  /*5c60*/  HADD2.F32 R38, -RZ, R27.H1_H1 ;  /* 0x3000001bff267230 */ /* 0x000fe40000004100 */
[----:B------:R-:W-:Y:S01]  /*5c70*/  FFMA.FTZ R13, R44, R40, R13 ;  /* 0x000000282c0d7223 */ /* 0x000fe2000001000d */
[----:B------:R-:W-:Y:S01]  /*5c80*/  FFMA.FTZ R25, R12, R42, R25 ;  /* 0x0000002a0c197223 */ /* 0x000fe20000010019 */
[----:B------:R-:W-:-:S02]  /*5c90*/  HADD2.F32 R44, -RZ, R28.H0_H0 ;  /* 0x2000001cff2c7230 */ /* 0x000fc40000004100 */
[----:B------:R-:W-:Y:S01]  /*5ca0*/  FFMA.FTZ R41, R38, R40, R41 ;  /* 0x0000002826297223 */ /* 0x000fe20000010029 */
[----:B------:R-:W-:Y:S02]  /*5cb0*/  HADD2.F32 R12, -RZ, R30.H0_H0 ;  /* 0x2000001eff0c7230 */ /* 0x000fe40000004100 */
[-C--:B------:R-:W-:Y:S01]  /*5cc0*/  FFMA.FTZ R13, R14, R42.reuse, R13 ;  /* 0x0000002a0e0d7223 */ /* 0x080fe2000001000d */
[----:B------:R-:W-:Y:S02]  /*5cd0*/  HADD2.F32 R24, -RZ, R24.H1_H1 ;  /* 0x30000018ff187230 */ /* 0x000fe40000004100 */
[-C--:B------:R-:W-:Y:S01]  /*5ce0*/  FFMA.FTZ R41, R44, R42.reuse, R41 ;  /* 0x0000002a2c297223 */ /* 0x080fe20000010029 */
[----:B------:R-:W-:Y:S02]  /*5cf0*/  HADD2.F32 R26, -RZ, R26.H1_H1 ;  /* 0x3000001aff1a7230 */ /* 0x000fe40000004100 */
[----:B------:R-:W-:Y:S01]  /*5d00*/  FFMA.FTZ R15, R12, R42, R15 ;  /* 0x0000002a0c0f7223 */ /* 0x000fe2000001000f */
[----:B------:R-:W-:-:S02]  /*5d10*/  HADD2.F32 R28, -RZ, R28.H1_H1 ;  /* 0x3000001cff1c7230 */ /* 0x000fc40000004100 */
[-C--:B------:R-:W-:Y:S01]  /*5d20*/  FFMA.FTZ R25, R24, R16.reuse, R25 ;  /* 0x0000001018197223 */ /* 0x080fe20000010019 */
[----:B------:R-:W-:Y:S02]  /*5d30*/  HADD2.F32 R30, -RZ, R30.H1_H1 ;  /* 0x3000001eff1e7230 */ /* 0x000fe40000004100 */
        /* <DEDUP_REMOVED lines=15> */
[----:B------:R-:W-:Y:S02]  /*5e30*/  HADD2.F32 R14, -RZ, R23.H0_H0 ;  /* 0x20000017ff0e7230 */ /* 0x000fe40000004100 */
[-C--:B------:R-:W-:Y:S01]  /*5e40*/  FFMA.FTZ R25, R24, R22.reuse, R25 ;  /* 0x0000001618197223 */ /* 0x080fe20000010019 */
[----:B------:R-:W-:Y:S02]  /*5e50*/  HADD2.F32 R26, -RZ, R35.H1_H1 ;  /* 0x30000023ff1a7230 */ /* 0x000fe40000004100 */
[-C--:B------:R-:W-:Y:S01]  /*5e60*/  FFMA.FTZ R13, R16, R22.reuse, R13 ;  /* 0x00000016100d7223 */ /* 0x080fe2000001000d */
[----:B------:R-:W-:Y:S02]  /*5e70*/  HADD2.F32 R28, -RZ, R37.H1_H1 ;  /* 0x30000025ff1c7230 */ /* 0x000fe40000004100 */
[----:B------:R-:W-:Y:S02]  /*5e80*/  HADD2.F32 R12, -RZ, R32.H0_H0 ;  /* 0x20000020ff0c7230 */ /* 0x000fe40000004100 */
[----:B------:R-:W-:Y:S01]  /*5e90*/  FFMA.FTZ R41, R26, R22, R41 ;  /* 0x000000161a297223 */ /* 0x000fe20000010029 */
[----:B------:R-:W-:-:S02]  /*5ea0*/  HADD2.F32 R24, -RZ, R34.H0_H0 ;  /* 0x20000022ff187230 */ /* 0x000fc40000004100 */
[----:B------:R-:W-:Y:S01]  /*5eb0*/  FFMA.FTZ R15, R28, R22, R15 ;  /* 0x000000161c0f7223 */ /* 0x000fe2000001000f */
[----:B------:R-:W-:Y:S02]  /*5ec0*/  HADD2.F32 R23, -RZ, R23.H1_H1 ;  /* 0x30000017ff177230 */ /* 0x000fe40000004100 */
[-C--:B------:R-:W-:Y:S01]  /*5ed0*/  FFMA.FTZ R12, R12, R14.reuse, R25 ;  /* 0x0000000e0c0c7223 */ /* 0x080fe20000010019 */
[----:B------:R-:W-:Y:S02]  /*5ee0*/  HADD2.F32 R22, -RZ, R36.H0_H0 ;  /* 0x20000024ff167230 */ /* 0x000fe40000004100 */
[-C--:B------:R-:W-:Y:S01]  /*5ef0*/  FFMA.FTZ R16, R24, R14.reuse, R13 ;  /* 0x0000000e18107223 */ /* 0x080fe2000001000d */
[----:B------:R-:W-:Y:S02]  /*5f00*/  HADD2.F32 R25, -RZ, R34.H1_H1 ;  /* 0x30000022ff197230 */ /* 0x000fe40000004100 */
        /* <DEDUP_REMOVED lines=26> */
.L_x_241:
[----:B------:R-:W0:Y:S02]  /*60b0*/  LDC R58, c[0x0][0x3ac] ;  /* 0x0000eb00ff3a7b82 */ /* 0x000e240000000800 */
[----:B0-----:R-:W-:-:S05]  /*60c0*/  IMAD.WIDE R64, R58, 0x4, R64 ;  /* 0x000000043a407825 */ /* 0x001fca00078e0240 */
[----:B------:R-:W2:Y:S02]  /*60d0*/  LDG.E.128.CONSTANT R12, desc[UR8][R64.64] ;  /* 0x00000008400c7981 */ /* 0x000ea4000c1e9d00 */
[C---:B--2---:R-:W-:Y:S02]  /*60e0*/  LOP3.LUT R16, R12.reuse, 0xf000f, RZ, 0xc0, !PT ;  /* 0x000f000f0c107812 */ /* 0x044fe400078ec0ff */
[----:B------:R-:W-:Y:S02]  /*60f0*/  LOP3.LUT R21, R12, 0xf000f0, RZ, 0xc0, !PT ;  /* 0x00f000f00c157812 */ /* 0x000fe400078ec0ff */
[----:B------:R-:W-:Y:S02]  /*6100*/  SHF.R.U32.HI R12, RZ, 0x8, R12 ;  /* 0x00000008ff0c7819 */ /* 0x000fe4000001160c */
[----:B------:R-:W-:Y:S02]  /*6110*/  SHF.R.U32.HI R25, RZ, 0x8, R13 ;  /* 0x00000008ff197819 */ /* 0x000fe4000001160d */
[----:B------:R-:W-:-:S02]  /*6120*/  SHF.R.U32.HI R29, RZ, 0x8, R14 ;  /* 0x00000008ff1d7819 */ /* 0x000fc4000001160e */
[----:B------:R-:W-:Y:S02]  /*6130*/  SHF.R.U32.HI R33, RZ, 0x8, R15 ;  /* 0x00000008ff217819 */ /* 0x000fe4000001160f */
[C---:B------:R-:W-:Y:S02]  /*6140*/  LOP3.LUT R22, R13.reuse, 0xf000f, RZ, 0xc0, !PT ;  /* 0x000f000f0d167812 */ /* 0x040fe400078ec0ff */
[----:B------:R-:W-:Y:S02]  /*6150*/  LOP3.LUT R23, R13, 0xf000f0, RZ, 0xc0, !PT ;  /* 0x00f000f00d177812 */ /* 0x000fe400078ec0ff */
[C---:B------:R-:W-:Y:S02]  /*6160*/  LOP3.LUT R27, R14.reuse, 0xf000f, RZ, 0xc0, !PT ;  /* 0x000f000f0e1b7812 */ /* 0x040fe400078ec0ff */
[----:B------:R-:W-:Y:S02]  /*6170*/  LOP3.LUT R28, R14, 0xf000f0, RZ, 0xc0, !PT ;  /* 0x00f000f00e1c7812 */ /* 0x000fe400078ec0ff */
[----:B------:R-:W-:-:S02]  /*6180*/  LOP3.LUT R30, R15, 0xf000f, RZ, 0xc0, !PT ;  /* 0x000f000f0f1e7812 */ /* 0x000fc400078ec0ff */
[----:B------:R-:W-:Y:S02]  /*6190*/  LOP3.LUT R31, R15, 0xf000f0, RZ, 0xc0, !PT ;  /* 0x00f000f00f1f7812 */ /* 0x000fe400078ec0ff */
[----:B------:R-:W-:Y:S02]  /*61a0*/  LOP3.LUT R24, R21, 0x64006400, RZ, 0xfc, !PT ;  /* 0x6400640015187812 */ /* 0x000fe400078efcff */
[----:B------:R-:W-:Y:S02]  /*61b0*/  LOP3.LUT R13, R12, 0xf000f, RZ, 0xc0, !PT ;  /* 0x000f000f0c0d7812 */ /* 0x000fe400078ec0ff */
        /* <DEDUP_REMOVED lines=13> */
[----:B------:R-:W-:Y:S01]  /*6290*/  HADD2 R37, R21, -1032, -1032 ;  /* 0xe408e40815257430 */ /* 0x000fe20000000000 */
[----:B------:R-:W-:Y:S01]  /*62a0*/  LOP3.LUT R26, R23, 0x64006400, RZ, 0xfc, !PT ;  /* 0x64006400171a7812 */ /* 0x000fe200078efcff */
[----:B------:R-:W-:Y:S01]  /*62b0*/  HADD2 R38, R16, -1032, -1032 ;  /* 0xe408e40810267430 */ /* 0x000fe20000000000 */
[----:B------:R-:W-:Y:S02]  /*62c0*/  LOP3.LUT R27, R27, 0x64006400, RZ, 0xfc, !PT ;  /* 0x640064001b1b7812 */ /* 0x000fe400078efcff */
        /* <DEDUP_REMOVED lines=10> */
[----:B------:R-:W-:-:S02]  /*6370*/  LOP3.LUT R15, R15, 0x64006400, RZ, 0xfc, !PT ;  /* 0x640064000f0f7812 */ /* 0x000fc400078efcff */
[----:B------:R-:W-:Y:S01]  /*6380*/  LOP3.LUT R36, R29, 0x64006400, RZ, 0xfc, !PT ;  /* 0x640064001d247812 */ /* 0x000fe200078efcff */
[----:B------:R-:W-:Y:S01]  /*6390*/  HADD2 R29, R30, -1032, -1032 ;  /* 0xe408e4081e1d7430 */ /* 0x000fe20000000000 */
[----:B------:R-:W-:Y:S01]  /*63a0*/  LOP3.LUT R40, R33, 0x64006400, RZ, 0xfc, !PT ;  /* 0x6400640021287812 */ /* 0x000fe200078efcff */
[-C--:B------:R-:W-:Y:S02]  /*63b0*/  HFMA2 R30, R32, R17.reuse.H0_H0, -72, -72 ;  /* 0xd480d480201e7431 */ /* 0x080fe40000040011 */
[-C--:B------:R-:W-:Y:S02]  /*63c0*/  HFMA2 R32, R12, R17.reuse.H0_H0, -72, -72 ;  /* 0xd480d4800c207431 */ /* 0x080fe40000040011 */
[----:B------:R-:W-:Y:S02]  /*63d0*/  HADD2 R33, R14, -1032, -1032 ;  /* 0xe408e4080e217430 */ /* 0x000fe40000000000 */
[----:B------:R-:W-:Y:S02]  /*63e0*/  HFMA2 R34, R34, R17.H0_H0, -72, -72 ;  /* 0xd480d48022227431 */ /* 0x000fe40000040011 */
[----:B------:R-:W-:-:S02]  /*63f0*/  HADD2 R35, R15, -1032, -1032 ;  /* 0xe408e4080f237430 */ /* 0x000fc40000000000 */
[-C--:B------:R-:W-:Y:S02]  /*6400*/  HFMA2 R36, R36, R17.reuse.H0_H0, -72, -72 ;  /* 0xd480d48024247431 */ /* 0x080fe40000040011 */
[----:B------:R-:W-:Y:S01]  /*6410*/  HFMA2 R21, R40, R17.H0_H0, -72, -72 ;  /* 0xd480d48028157431 */ /* 0x000fe20000040011 */
[----:B------:R-:W-:Y:S06]  /*6420*/  @!P1 BRA `(.L_x_244) ;  /* 0x0000000400689947 */ /* 0x000fec0003800000 */
[----:B------:R-:W0:Y:S01]  /*6430*/  LDS.64 R14, [UR4+-0xf0] ;  /* 0xffff1004ff0e7984 */ /* 0x000e220008000a00 */
[--C-:B------:R-:W-:Y:S02]  /*6440*/  HADD2.F32 R12, -RZ, R38.reuse.H0_H0 ;  /* 0x20000026ff0c7230 */ /* 0x100fe40000004100 */
[----:B------:R-:W-:Y:S01]  /*6450*/  HADD2.F32 R42, -RZ, R25.H0_H0 ;  /* 0x20000019ff2a7230 */ /* 0x000fe20000004100 */
[----:B------:R-:W1:Y:S01]  /*6460*/  LDS.64 R22, [UR4+-0xe8] ;  /* 0xffff1804ff167984 */ /* 0x000e620008000a00 */
[----:B------:R-:W-:Y:S02]  /*6470*/  HADD2.F32 R39, -RZ, R38.H1_H1 ;  /* 0x30000026ff277230 */ /* 0x000fe40000004100 */
[----:B------:R-:W-:Y:S02]  /*6480*/  HADD2.F32 R16, -RZ, R29.H0_H0 ;  /* 0x2000001dff107230 */ /* 0x000fe40000004100 */
[----:B------:R-:W-:Y:S02]  /*6490*/  HADD2.F32 R43, -RZ, R25.H1_H1 ;  /* 0x30000019ff2b7230 */ /* 0x000fe40000004100 */
[----:B0-----:R-:W-:-:S02]  /*64a0*/  HADD2.F32 R13, -RZ, R14.H0_H0 ;  /* 0x2000000eff0d7230 */ /* 0x001fc40000004100 */
[----:B------:R-:W-:Y:S02]  /*64b0*/  HADD2.F32 R40, -RZ, R14.H1_H1 ;  /* 0x3000000eff287230 */ /* 0x000fe40000004100 */
[----:B------:R-:W-:Y:S02]  /*64c0*/  HADD2.F32 R14, -RZ, R27.H0_H0 ;  /* 0x2000001bff0e7230 */ /* 0x000fe40000004100 */
[----:B------:R-:W-:Y:S01]  /*64d0*/  FFMA.FTZ R12, R12, R13, RZ ;  /* 0x0000000d0c0c7223 */ /* 0x000fe200000100ff */
[C---:B------:R-:W-:Y:S01]  /*64e0*/  FFMA.FTZ R45, R13.reuse, R42, RZ ;  /* 0x0000002a0d2d7223 */ /* 0x040fe200000100ff */
[----:B------:R-:W-:Y:S01]  /*64f0*/  FFMA.FTZ R44, R13, R16, RZ ;  /* 0x000000100d2c7223 */ /* 0x000fe200000100ff */
[----:B------:R-:W-:Y:S02]  /*6500*/  HADD2.F32 R41, -RZ, R15.H0_H0 ;  /* 0x2000000fff297230 */ /* 0x000fe40000004100 */
[----:B------:R-:W-:Y:S01]  /*6510*/  FFMA.FTZ R12, R39, R40, R12 ;  /* 0x00000028270c7223 */ /* 0x000fe2000001000c */
[----:B------:R-:W-:Y:S01]  /*6520*/  FFMA.FTZ R47, R13, R14, RZ ;  /* 0x0000000e0d2f7223 */ /* 0x000fe200000100ff */
[----:B------:R-:W-:-:S02]  /*6530*/  HADD2.F32 R39, -RZ, R27.H1_H1 ;  /* 0x3000001bff277230 */ /* 0x000fc40000004100 */
[C---:B------:R-:W-:Y:S01]  /*6540*/  FFMA.FTZ R14, R40.reuse, R43, R45 ;  /* 0x0000002b280e7223 */ /* 0x040fe2000001002d */
[----:B------:R-:W-:Y:S02]  /*6550*/  HADD2.F32 R16, -RZ, R26.H0_H0 ;  /* 0x2000001aff107230 */ /* 0x000fe40000004100 */
[----:B------:R-:W-:Y:S02]  /*6560*/  HADD2.F32 R45, -RZ, R29.H1_H1 ;  /* 0x3000001dff2d7230 */ /* 0x000fe40000004100 */
[C---:B------:R-:W-:Y:S01]  /*6570*/  FFMA.FTZ R42, R40.reuse, R39, R47 ;  /* 0x00000027282a7223 */ /* 0x040fe2000001002f */
[----:B------:R-:W-:Y:S02]  /*6580*/  HADD2.F32 R13, -RZ, R24.H0_H0 ;  /* 0x20000018ff0d7230 */ /* 0x000fe40000004100 */
[----:B------:R-:W-:Y:S01]  /*6590*/  FFMA.FTZ R16, R41, R16, R14 ;  /* 0x0000001029107223 */ /* 0x000fe2000001000e */
[----:B------:R-:W-:Y:S02]  /*65a0*/  HADD2.F32 R43, -RZ, R28.H0_H0 ;  /* 0x2000001cff2b7230 */ /* 0x000fe40000004100 */
[----:B------:R-:W-:Y:S01]  /*65b0*/  FFMA.FTZ R44, R40, R45, R44 ;  /* 0x0000002d282c7223 */ /* 0x000fe2000001002c */
[----:B------:R-:W-:-:S02]  /*65c0*/  HADD2.F32 R39, -RZ, R30.H0_H0 ;  /* 0x2000001eff277230 */ /* 0x000fc40000004100 */
[----:B------:R-:W-:Y:S01]  /*65d0*/  FFMA.FTZ R13, R13, R41, R12 ;  /* 0x000000290d0d7223 */ /* 0x000fe2000001000c */
[----:B------:R-:W-:Y:S02]  /*65e0*/  HADD2.F32 R15, -RZ, R15.H1_H1 ;  /* 0x3000000fff0f7230 */ /* 0x000fe40000004100 */
[C---:B------:R-:W-:Y:S01]  /*65f0*/  FFMA.FTZ R43, R41.reuse, R43, R42 ;  /* 0x0000002b292b7223 */ /* 0x040fe2000001002a */
[----:B------:R-:W-:Y:S02]  /*6600*/  HADD2.F32 R14, -RZ, R26.H1_H1 ;  /* 0x3000001aff0e7230 */ /* 0x000fe40000004100 */
[----:B------:R-:W-:Y:S01]  /*6610*/  FFMA.FTZ R41, R41, R39, R44 ;  /* 0x0000002729297223 */ /* 0x000fe2000001002c */
[----:B------:R-:W-:Y:S02]  /*6620*/  HADD2.F32 R12, -RZ, R24.H1_H1 ;  /* 0x30000018ff0c7230 */ /* 0x000fe40000004100 */
[----:B------:R-:W-:Y:S02]  /*6630*/  HADD2.F32 R40, -RZ, R28.H1_H1 ;  /* 0x3000001cff287230 */ /* 0x000fe40000004100 */
[----:B------:R-:W-:Y:S01]  /*6640*/  FFMA.FTZ R39, R15, R14, R16 ;  /* 0x0000000e0f277223 */ /* 0x000fe20000010010 */
[----:B------:R-:W-:-:S02]  /*6650*/  HADD2.F32 R42, -RZ, R30.H1_H1 ;  /* 0x3000001eff2a7230 */ /* 0x000fc40000004100 */
[----:B------:R-:W-:Y:S01]  /*6660*/  FFMA.FTZ R13, R12, R15, R13 ;  /* 0x0000000f0c0d7223 */ /* 0x000fe2000001000d */
[----:B-1----:R-:W-:Y:S02]  /*6670*/  HADD2.F32 R16, -RZ, R22.H0_H0 ;  /* 0x20000016ff107230 */ /* 0x002fe40000004100 */
[C---:B------:R-:W-:Y:S01]  /*6680*/  FFMA.FTZ R43, R15.reuse, R40, R43 ;  /* 0x000000280f2b7223 */ /* 0x040fe2000001002b */
        /* <DEDUP_REMOVED lines=15> */
[C---:B------:R-:W-:Y:S01]  /*6780*/  FFMA.FTZ R13, R22.reuse, R13, R39 ;  /* 0x0000000d160d7223 */ /* 0x040fe20000010027 */
[----:B------:R-:W-:Y:S02]  /*6790*/  HADD2.F32 R12, -RZ, R23.H0_H0 ;  /* 0x20000017ff0c7230 */ /* 0x000fe40000004100 */
[C---:B------:R-:W-:Y:S01]  /*67a0*/  FFMA.FTZ R41, R22.reuse, R41, R42 ;  /* 0x0000002916297223 */ /* 0x040fe2000001002a */
[----:B------:R-:W-:Y:S02]  /*67b0*/  HADD2.F32 R16, -RZ, R34.H0_H0 ;  /* 0x20000022ff107230 */ /* 0x000fe40000004100 */
[----:B------:R-:W-:Y:S01]  /*67c0*/  FFMA.FTZ R43, R22, R43, R44 ;  /* 0x0000002b162b7223 */ /* 0x000fe2000001002c */
[----:B------:R-:W-:Y:S02]  /*67d0*/  HADD2.F32 R14, -RZ, R32.H0_H0 ;  /* 0x20000020ff0e7230 */ /* 0x000fe40000004100 */
        /* <DEDUP_REMOVED lines=13> */
[--C-:B------:R-:W-:Y:S02]  /*68b0*/  HADD2.F32 R15, -RZ, R2.reuse.H0_H0 ;  /* 0x20000002ff0f7230 */ /* 0x100fe40000004100 */
[C---:B------:R-:W-:Y:S01]  /*68c0*/  FFMA.FTZ R13, R23.reuse, R40, R13 ;  /* 0x00000028170d7223 */ /* 0x040fe2000001000d */
[----:B------:R-:W-:Y:S02]  /*68d0*/  HADD2.F32 R39, -RZ, R2.H1_H1 ;  /* 0x30000002ff277230 */ /* 0x000fe40000004100 */
[----:B------:R-:W-:Y:S01]  /*68e0*/  FFMA.FTZ R12, R23, R12, R42 ;  /* 0x0000000c170c7223 */ /* 0x000fe2000001002a */
[--C-:B------:R-:W-:Y:S02]  /*68f0*/  HADD2.F32 R22, -RZ, R0.reuse.H0_H0 ;  /* 0x20000000ff167230 */ /* 0x100fe40000004100 */
[----:B------:R-:W-:Y:S01]  /*6900*/  FMUL.FTZ R14, R15, R14 ;  /* 0x0000000e0f0e7220 */ /* 0x000fe20000410000 */
[----:B------:R-:W-:-:S02]  /*6910*/  HADD2.F32 R41, -RZ, R0.H1_H1 ;  /* 0x30000000ff297230 */ /* 0x000fc40000004100 */
[----:B------:R-:W-:Y:S01]  /*6920*/  FMUL.FTZ R16, R39, R16 ;  /* 0x0000001027107220 */ /* 0x000fe20000410000 */
[----:B------:R-:W-:Y:S01]  /*6930*/  FMUL.FTZ R13, R22, R13 ;  /* 0x0000000d160d7220 */ /* 0x000fe20000410000 */
[----:B------:R-:W-:Y:S01]  /*6940*/  F2FP.F16.F32.PACK_AB R14, RZ, R14 ;  /* 0x0000000eff0e723e */ /* 0x000fe200000000ff */
        /* <DEDUP_REMOVED lines=8> */
.L_x_244:
[----:B------:R-:W-:Y:S05]  /*69d0*/  @!P2 BRA `(.L_x_245) ;  /* 0x00000010005ca947 */ /* 0x000fea0003800000 */
        /* <DEDUP_REMOVED lines=94> */
.L_x_246:
[----:B------:R-:W-:Y:S05]  /*6fc0*/  @!P4 BRA `(.L_x_245) ;  /* 0x0000000800e0c947 */ /* 0x000fea0003800000 */
[----:B------:R-:W-:-:S04]  /*6fd0*/  PRMT R12, R54, 0x9910, RZ ;  /* 0x00009910360c7816 */ /* 0x000fc800000000ff */
[----:B------:R-:W-:-:S13]  /*6fe0*/  ISETP.NE.AND P3, PT, R12, RZ, PT ;  /* 0x000000ff0c00720c */ /* 0x000fda0003f65270 */
[----:B------:R-:W-:Y:S05]  /*6ff0*/  @!P3 BRA `(.L_x_247) ;  /* 0x000000040068b947 */ /* 0x000fea0003800000 */
[----:B------:R-:W0:Y:S01]  /*7000*/  LDS.64 R12, [UR4+0x10] ;  /* 0x00001004ff0c7984 */ /* 0x000e220008000a00 */
        /* <DEDUP_REMOVED lines=89> */
.L_x_247:
        /* <DEDUP_REMOVED lines=91> */
.L_x_245:
[----:B------:R-:W-:-:S05]  /*7b50*/  IMAD.WIDE R64, R58, 0x4, R64 ;  /* 0x000000043a407825 */ /* 0x000fca00078e0240 */
        /* <DEDUP_REMOVED lines=144> */
.L_x_248:
        /* <DEDUP_REMOVED lines=95> */
.L_x_250:
        /* <DEDUP_REMOVED lines=94> */
.L_x_251:
        /* <DEDUP_REMOVED lines=91> */
.L_x_249:
[----:B------:R-:W-:-:S05]  /*95e0*/  IMAD.WIDE R64, R58, 0x4, R64 ;  /* 0x000000043a407825 */ /* 0x000fca00078e0240 */
[----:B------:R-:W2:Y:S02]  /*95f0*/  LDG.E.128.CONSTANT R12, desc[UR8][R64.64] ;  /* 0x00000008400c7981 */ /* 0x000ea4000c1e9d00 */
[C---:B--2---:R-:W-:Y:S02]  /*9600*/  LOP3.LUT R21, R12.reuse, 0xf000f0, RZ, 0xc0, !PT ;  /* 0x00f000f00c157812 */ /* 0x044fe400078ec0ff */
[----:B------:R-:W-:Y:S02]  /*9610*/  SHF.R.U32.HI R34, RZ, 0x8, R14 ;  /* 0x00000008ff227819 */ /* 0x000fe4000001160e */
[----:B------:R-:W-:Y:S02]  /*9620*/  LOP3.LUT R16, R12, 0xf000f, RZ, 0xc0, !PT ;  /* 0x000f000f0c107812 */ /* 0x000fe400078ec0ff */
[----:B------:R-:W-:Y:S02]  /*9630*/  SHF.R.U32.HI R22, RZ, 0x8, R12 ;  /* 0x00000008ff167819 */ /* 0x000fe4000001160c */
[----:B------:R-:W-:-:S02]  /*9640*/  LOP3.LUT R23, R13, 0xf000f, RZ, 0xc0, !PT ;  /* 0x000f000f0d177812 */ /* 0x000fc400078ec0ff */
[----:B------:R-:W-:Y:S02]  /*9650*/  LOP3.LUT R24, R13, 0xf000f0, RZ, 0xc0, !PT ;  /* 0x00f000f00d187812 */ /* 0x000fe400078ec0ff */
[----:B------:R-:W-:Y:S02]  /*9660*/  SHF.R.U32.HI R30, RZ, 0x8, R13 ;  /* 0x00000008ff1e7819 */ /* 0x000fe4000001160d */
[----:B------:R-:W-:Y:S02]  /*9670*/  LOP3.LUT R12, R21, 0x64006400, RZ, 0xfc, !PT ;  /* 0x64006400150c7812 */ /* 0x000fe400078efcff */
[----:B------:R-:W-:Y:S02]  /*9680*/  LOP3.LUT R13, R14, 0xf000f0, RZ, 0xc0, !PT ;  /* 0x00f000f00e0d7812 */ /* 0x000fe400078ec0ff */
[----:B------:R-:W-:Y:S02]  /*9690*/  LOP3.LUT R21, R34, 0xf000f0, RZ, 0xc0, !PT ;  /* 0x00f000f022157812 */ /* 0x000fe400078ec0ff */
[----:B------:R-:W-:-:S02]  /*96a0*/  LOP3.LUT R32, R14, 0xf000f, RZ, 0xc0, !PT ;  /* 0x000f000f0e207812 */ /* 0x000fc400078ec0ff */
[----:B------:R-:W-:Y:S02]  /*96b0*/  SHF.R.U32.HI R37, RZ, 0x8, R15 ;  /* 0x00000008ff257819 */ /* 0x000fe4000001160f */
[C---:B------:R-:W-:Y:S02]  /*96c0*/  LOP3.LUT R35, R15.reuse, 0xf000f, RZ, 0xc0, !PT ;  /* 0x000f000f0f237812 */ /* 0x040fe400078ec0ff */
[----:B------:R-:W-:Y:S02]  /*96d0*/  LOP3.LUT R14, R15, 0xf000f0, RZ, 0xc0, !PT ;  /* 0x00f000f00f0e7812 */ /* 0x000fe400078ec0ff */
[----:B------:R-:W-:Y:S02]  /*96e0*/  LOP3.LUT R26, R13, 0x64006400, RZ, 0xfc, !PT ;  /* 0x640064000d1a7812 */ /* 0x000fe400078efcff */
[----:B------:R-:W-:Y:S02]  /*96f0*/  LOP3.LUT R15, R30, 0xf000f0, RZ, 0xc0, !PT ;  /* 0x00f000f01e0f7812 */ /* 0x000fe400078ec0ff */
[----:B------:R-:W-:Y:S01]  /*9700*/  LOP3.LUT R36, R21, 0x64006400, RZ, 0xfc, !PT ;  /* 0x6400640015247812 */ /* 0x000fe200078efcff */
[----:B------:R-:W-:Y:S01]  /*9710*/  HFMA2 R21, R12, R17.H0_H0, -72, -72 ;  /* 0xd480d4800c157431 */ /* 0x000fe20000040011 */
[----:B------:R-:W-:-:S02]  /*9720*/  LOP3.LUT R13, R22, 0xf000f0, RZ, 0xc0, !PT ;  /* 0x00f000f0160d7812 */ /* 0x000fc400078ec0ff */
[----:B------:R-:W-:Y:S01]  /*9730*/  LOP3.LUT R30, R30, 0xf000f, RZ, 0xc0, !PT ;  /* 0x000f000f1e1e7812 */ /* 0x000fe200078ec0ff */
[----:B------:R-:W-:Y:S01]  /*9740*/  HFMA2 R29, R36, R17.H0_H0, -72, -72 ;  /* 0xd480d480241d7431 */ /* 0x000fe20000040011 */
        /* <DEDUP_REMOVED lines=25> */
[----:B------:R-:W-:-:S02]  /*98e0*/  HADD2 R38, R16, -1032, -1032 ;  /* 0xe408e40810267430 */ /* 0x000fc40000000000 */
[----:B------:R-:W-:Y:S02]  /*98f0*/  HADD2 R32, R23, -1032, -1032 ;  /* 0xe408e40817207430 */ /* 0x000fe40000000000 */
[----:B------:R-:W-:Y:S02]  /*9900*/  HADD2 R33, R33, -1032, -1032 ;  /* 0xe408e40821217430 */ /* 0x000fe40000000000 */
[----:B------:R-:W-:Y:S02]  /*9910*/  HADD2 R35, R22, -1032, -1032 ;  /* 0xe408e40816237430 */ /* 0x000fe40000000000 */
[----:B------:R-:W-:Y:S02]  /*9920*/  HADD2 R37, R37, -1032, -1032 ;  /* 0xe408e40825257430 */ /* 0x000fe40000000000 */
[----:B------:R-:W-:Y:S01]  /*9930*/  HADD2 R30, R12, -1032, -1032 ;  /* 0xe408e4080c1e7430 */ /* 0x000fe20000000000 */
[----:B------:R-:W-:Y:S06]  /*9940*/  @!P1 BRA `(.L_x_252) ;  /* 0x0000000400689947 */ /* 0x000fec0003800000 */
[----:B------:R-:W0:Y:S01]  /*9950*/  LDS.64 R14, [UR4+-0xd0] ;  /* 0xffff3004ff0e7984 */ /* 0x000e220008000a00 */
[----:B------:R-:W-:Y:S02]  /*9960*/  HADD2.F32 R12, -RZ, R38.H0_H0 ;  /* 0x20000026ff0c7230 */ /* 0x000fe40000004100 */
[----:B------:R-:W-:Y:S01]  /*9970*/  HADD2.F32 R42, -RZ, R32.H0_H0 ;  /* 0x20000020ff2a7230 */ /* 0x000fe20000004100 */
[----:B------:R-:W1:Y:S01]  /*9980*/  LDS.64 R22, [UR4+-0xc8] ;  /* 0xffff3804ff167984 */ /* 0x000e620008000a00 */
[----:B------:R-:W-:Y:S02]  /*9990*/  HADD2.F32 R17, -RZ, R38.H1_H1 ;  /* 0x30000026ff117230 */ /* 0x000fe40000004100 */
[----:B------:R-:W-:Y:S02]  /*99a0*/  HADD2.F32 R41, -RZ, R32.H1_H1 ;  /* 0x30000020ff297230 */ /* 0x000fe40000004100 */
[----:B------:R-:W-:Y:S02]  /*99b0*/  HADD2.F32 R16, -RZ, R34.H0_H0 ;  /* 0x20000022ff107230 */ /* 0x000fe40000004100 */
[----:B------:R-:W-:-:S02]  /*99c0*/  HADD2.F32 R46, -RZ, R26.H1_H1 ;  /* 0x3000001aff2e7230 */ /* 0x000fc40000004100 */
[--C-:B0-----:R-:W-:Y:S02]  /*99d0*/  HADD2.F32 R13, -RZ, R14.reuse.H0_H0 ;  /* 0x2000000eff0d7230 */ /* 0x101fe40000004100 */
        /* <DEDUP_REMOVED lines=10> */
[----:B------:R-:W-:Y:S02]  /*9a80*/  HADD2.F32 R43, -RZ, R34.H1_H1 ;  /* 0x30000022ff2b7230 */ /* 0x000fe40000004100 */
        /* <DEDUP_REMOVED lines=15> */
[C---:B------:R-:W-:Y:S01]  /*9b80*/  FFMA.FTZ R46, R15.reuse, R46, R17 ;  /* 0x0000002e0f2e7223 */ /* 0x040fe20000010011 */
[----:B------:R-:W-:Y:S01]  /*9b90*/  FFMA.FTZ R40, R15, R14, R16 ;  /* 0x0000000e0f287223 */ /* 0x000fe20000010010 */
[----:B------:R-:W-:-:S02]  /*9ba0*/  HADD2.F32 R13, -RZ, R35.H0_H0 ;  /* 0x20000023ff0d7230 */ /* 0x000fc40000004100 */
[----:B------:R-:W-:Y:S01]  /*9bb0*/  FFMA.FTZ R42, R15, R42, R41 ;  /* 0x0000002a0f2a7223 */ /* 0x000fe20000010029 */
[--C-:B-1----:R-:W-:Y:S02]  /*9bc0*/  HADD2.F32 R15, -RZ, R22.reuse.H0_H0 ;  /* 0x20000016ff0f7230 */ /* 0x102fe40000004100 */
[----:B------:R-:W-:Y:S02]  /*9bd0*/  HADD2.F32 R17, -RZ, R22.H1_H1 ;  /* 0x30000016ff117230 */ /* 0x000fe40000004100 */
[----:B------:R-:W-:Y:S02]  /*9be0*/  HADD2.F32 R14, -RZ, R35.H1_H1 ;  /* 0x30000023ff0e7230 */ /* 0x000fe40000004100 */
[----:B------:R-:W-:Y:S01]  /*9bf0*/  FFMA.FTZ R13, R13, R15, R12 ;  /* 0x0000000f0d0d7223 */ /* 0x000fe2000001000c */
[----:B------:R-:W-:Y:S02]  /*9c00*/  HADD2.F32 R22, -RZ, R36.H0_H0 ;  /* 0x20000024ff167230 */ /* 0x000fe40000004100 */
[----:B------:R-:W-:-:S02]  /*9c10*/  HADD2.F32 R39, -RZ, R37.H0_H0 ;  /* 0x20000025ff277230 */ /* 0x000fc40000004100 */
[----:B------:R-:W-:Y:S01]  /*9c20*/  FFMA.FTZ R13, R14, R17, R13 ;  /* 0x000000110e0d7223 */ /* 0x000fe2000001000d */
[----:B------:R-:W-:Y:S02]  /*9c30*/  HADD2.F32 R43, -RZ, R30.H0_H0 ;  /* 0x2000001eff2b7230 */ /* 0x000fe40000004100 */
[C---:B------:R-:W-:Y:S01]  /*9c40*/  FFMA.FTZ R22, R15.reuse, R22, R40 ;  /* 0x000000160f167223 */ /* 0x040fe20000010028 */
[----:B------:R-:W-:Y:S02]  /*9c50*/  HADD2.F32 R14, -RZ, R36.H1_H1 ;  /* 0x30000024ff0e7230 */ /* 0x000fe40000004100 */
[C---:B------:R-:W-:Y:S01]  /*9c60*/  FFMA.FTZ R41, R15.reuse, R39, R42 ;  /* 0x000000270f297223 */ /* 0x040fe2000001002a */
[----:B------:R-:W-:Y:S02]  /*9c70*/  HADD2.F32 R16, -RZ, R23.H0_H0 ;  /* 0x20000017ff107230 */ /* 0x000fe40000004100 */
[----:B------:R-:W-:Y:S01]  /*9c80*/  FFMA.FTZ R43, R15, R43, R46 ;  /* 0x0000002b0f2b7223 */ /* 0x000fe2000001002e */
[----:B------:R-:W-:-:S02]  /*9c90*/  HADD2.F32 R42, -RZ, R30.H1_H1 ;  /* 0x3000001eff2a7230 */ /* 0x000fc40000004100 */
[C---:B------:R-:W-:Y:S01]  /*9ca0*/  FFMA.FTZ R15, R17.reuse, R14, R22 ;  /* 0x0000000e110f7223 */ /* 0x040fe20000010016 */
[----:B------:R-:W-:Y:S02]  /*9cb0*/  HADD2.F32 R39, -RZ, R28.H0_H0 ;  /* 0x2000001cff277230 */ /* 0x000fe40000004100 */
[----:B------:R-:W-:Y:S02]  /*9cc0*/  HADD2.F32 R12, -RZ, R27.H0_H0 ;  /* 0x2000001bff0c7230 */ /* 0x000fe40000004100 */
[----:B------:R-:W-:Y:S01]  /*9cd0*/  FFMA.FTZ R43, R17, R42, R43 ;  /* 0x0000002a112b7223 */ /* 0x000fe2000001002b */
[----:B------:R-:W-:Y:S02]  /*9ce0*/  HADD2.F32 R40, -RZ, R37.H1_H1 ;  /* 0x30000025ff287230 */ /* 0x000fe40000004100 */
[----:B------:R-:W-:Y:S01]  /*9cf0*/  FFMA.FTZ R22, R16, R39, R15 ;  /* 0x0000002710167223 */ /* 0x000fe2000001000f */
[----:B------:R-:W-:Y:S02]  /*9d00*/  HADD2.F32 R15, -RZ, R29.H0_H0 ;  /* 0x2000001dff0f7230 */ /* 0x000fe40000004100 */
[----:B------:R-:W-:Y:S01]  /*9d10*/  FFMA.FTZ R13, R12, R16, R13 ;  /* 0x000000100c0d7223 */ /* 0x000fe2000001000d */
[----:B------:R-:W-:-:S02]  /*9d20*/  HADD2.F32 R42, -RZ, R31.H0_H0 ;  /* 0x2000001fff2a7230 */ /* 0x000fc40000004100 */
[----:B------:R-:W-:Y:S01]  /*9d30*/  FFMA.FTZ R41, R17, R40, R41 ;  /* 0x0000002811297223 */ /* 0x000fe20000010029 */
[----:B------:R-:W-:Y:S02]  /*9d40*/  HADD2.F32 R23, -RZ, R23.H1_H1 ;  /* 0x30000017ff177230 */ /* 0x000fe40000004100 */
[----:B------:R-:W-:Y:S02]  /*9d50*/  HADD2.F32 R12, -RZ, R27.H1_H1 ;  /* 0x3000001bff0c7230 */ /* 0x000fe40000004100 */
[C---:B------:R-:W-:Y:S01]  /*9d60*/  FFMA.FTZ R15, R16.reuse, R15, R41 ;  /* 0x0000000f100f7223 */ /* 0x040fe20000010029 */
[----:B------:R-:W-:Y:S02]  /*9d70*/  HADD2.F32 R14, -RZ, R28.H1_H1 ;  /* 0x3000001cff0e7230 */ /* 0x000fe40000004100 */
[----:B------:R-:W-:Y:S01]  /*9d80*/  FFMA.FTZ R42, R16, R42, R43 ;  /* 0x0000002a102a7223 */ /* 0x000fe2000001002b */
        /* <DEDUP_REMOVED lines=22> */
.L_x_252:
[----:B------:R-:W-:Y:S05]  /*9ef0*/  @!P2 BRA `(.L_x_253) ;  /* 0x00000010005ca947 */ /* 0x000fea0003800000 */
[----:B------:R-:W-:Y:S02]  /*9f00*/  PRMT R12, R53, 0x9910, RZ ;  /* 0x00009910350c7816 */ /* 0x000fe400000000ff */
[----:B------:R-:W-:Y:S02]  /*9f10*/  ISETP.NE.AND P3, PT, R57, 0x2, PT ;  /* 0x000000023900780c */ /* 0x000fe40003f65270 */
[----:B------:R-:W-:-:S13]  /*9f20*/  ISETP.NE.AND P1, PT, R12, RZ, PT ;  /* 0x000000ff0c00720c */ /* 0x000fda0003f25270 */
[----:B------:R-:W-:Y:S05]  /*9f30*/  @!P1 BRA `(.L_x_254) ;  /* 0x0000000400689947 */ /* 0x000fea0003800000 */
[----:B------:R-:W0:Y:S01]  /*9f40*/  LDS.64 R12, [UR4+-0x50] ;  /* 0xffffb004ff0c7984 */ /* 0x000e220008000a00 */
[----:B------:R-:W-:Y:S02]  /*9f50*/  HADD2.F32 R14, -RZ, R33.H0_H0 ;  /* 0x20000021ff0e7230 */ /* 0x000fe40000004100 */
[----:B------:R-:W-:Y:S01]  /*9f60*/  HADD2.F32 R15, -RZ, R34.H0_H0 ;  /* 0x20000022ff0f7230 */ /* 0x000fe20000004100 */
[----:B------:R-:W1:Y:S01]  /*9f70*/  LDS.64 R16, [UR4+-0x48] ;  /* 0xffffb804ff107984 */ /* 0x000e620008000a00 */
[----:B------:R-:W-:Y:S02]  /*9f80*/  HADD2.F32 R45, -RZ, R32.H1_H1 ;  /* 0x30000020ff2d7230 */ /* 0x000fe40000004100 */
[----:B------:R-:W-:Y:S02]  /*9f90*/  HADD2.F32 R43, -RZ, R38.H1_H1 ;  /* 0x30000026ff2b7230 */ /* 0x000fe40000004100 */
[----:B------:R-:W-:Y:S02]  /*9fa0*/  HADD2.F32 R44, -RZ, R26.H1_H1 ;  /* 0x3000001aff2c7230 */ /* 0x000fe40000004100 */
[----:B------:R-:W-:-:S02]  /*9fb0*/  HADD2.F32 R46, -RZ, R30.H0_H0 ;  /* 0x2000001eff2e7230 */ /* 0x000fc40000004100 */
[--C-:B0-----:R-:W-:Y:S02]  /*9fc0*/  HADD2.F32 R41, -RZ, R13.reuse.H0_H0 ;  /* 0x2000000dff297230 */ /* 0x101fe40000004100 */
[----:B------:R-:W-:Y:S02]  /*9fd0*/  HADD2.F32 R22, -RZ, R13.H1_H1 ;  /* 0x3000000dff167230 */ /* 0x000fe40000004100 */
[----:B------:R-:W-:Y:S02]  /*9fe0*/  HADD2.F32 R23, -RZ, R12.H0_H0 ;  /* 0x2000000cff177230 */ /* 0x000fe40000004100 */
[----:B------:R-:W-:Y:S02]  /*9ff0*/  HADD2.F32 R13, -RZ, R32.H0_H0 ;  /* 0x20000020ff0d7230 */ /* 0x000fe40000004100 */
[----:B------:R-:W-:Y:S02]  /*a000*/  HADD2.F32 R39, -RZ, R12.H1_H1 ;  /* 0x3000000cff277230 */ /* 0x000fe40000004100 */
[----:B------:R-:W-:Y:S01]  /*a010*/  FFMA.FTZ R14, R14, R23, RZ ;  /* 0x000000170e0e7223 */ /* 0x000fe200000100ff */
[----:B------:R-:W-:-:S02]  /*a020*/  HADD2.F32 R12, -RZ, R38.H0_H0 ;  /* 0x20000026ff0c7230 */ /* 0x000fc40000004100 */
[-C--:B------:R-:W-:Y:S01]  /*a030*/  FFMA.FTZ R40, R13, R23.reuse, RZ ;  /* 0x000000170d287223 */ /* 0x080fe200000100ff */
[-C--:B------:R-:W-:Y:S01]  /*a040*/  FFMA.FTZ R42, R15, R23.reuse, RZ ;  /* 0x000000170f2a7223 */ /* 0x080fe200000100ff */
[----:B------:R-:W-:Y:S02]  /*a050*/  HADD2.F32 R13, -RZ, R21.H0_H0 ;  /* 0x20000015ff0d7230 */ /* 0x000fe40000004100 */
[----:B------:R-:W-:Y:S01]  /*a060*/  FFMA.FTZ R12, R12, R23, RZ ;  /* 0x000000170c0c7223 */ /* 0x000fe200000100ff */
[-C--:B------:R-:W-:Y:S01]  /*a070*/  FFMA.FTZ R40, R45, R39.reuse, R40 ;  /* 0x000000272d287223 */ /* 0x080fe20000010028 */
[----:B------:R-:W-:Y:S02]  /*a080*/  HADD2.F32 R23, -RZ, R33.H1_H1 ;  /* 0x30000021ff177230 */ /* 0x000fe40000004100 */
        /* <DEDUP_REMOVED lines=8> */
[-C--:B------:R-:W-:Y:S01]  /*a110*/  FFMA.FTZ R15, R15, R41.reuse, R40 ;  /* 0x000000290f0f7223 */ /* 0x080fe20000010028 */
[-C--:B------:R-:W-:Y:S01]  /*a120*/  FFMA.FTZ R23, R43, R41.reuse, R14 ;  /* 0x000000292b177223 */ /* 0x080fe2000001000e */
[----:B------:R-:W-:Y:S02]  /*a130*/  HADD2.F32 R12, -RZ, R21.H1_H1 ;  /* 0x30000015ff0c7230 */ /* 0x000fe40000004100 */
[----:B------:R-:W-:Y:S01]  /*a140*/  FFMA.FTZ R41, R39, R41, R42 ;  /* 0x0000002927297223 */ /* 0x000fe2000001002a */
[----:B------:R-:W-:-:S02]  /*a150*/  HADD2.F32 R14, -RZ, R24.H1_H1 ;  /* 0x30000018ff0e7230 */ /* 0x000fc40000004100 */
        /* <DEDUP_REMOVED lines=29> */
[----:B------:R-:W-:Y:S02]  /*a330*/  HADD2.F32 R39, -RZ, R29.H1_H1 ;  /* 0x3000001dff277230 */ /* 0x000fe40000004100 */
[----:B------:R-:W-:Y:S01]  /*a340*/  FFMA.FTZ R22, R22, R14, R23 ;  /* 0x0000000e16167223 */ /* 0x000fe20000010017 */
[----:B------:R-:W-:Y:S02]  /*a350*/  HADD2.F32 R13, -RZ, R27.H1_H1 ;  /* 0x3000001bff0d7230 */ /* 0x000fe40000004100 */
[----:B------:R-:W-:-:S02]  /*a360*/  HADD2.F32 R15, -RZ, R28.H1_H1 ;  /* 0x3000001cff0f7230 */ /* 0x000fc40000004100 */
        /* <DEDUP_REMOVED lines=23> */
.L_x_254:
        /* <DEDUP_REMOVED lines=94> */
.L_x_255:
[----:B------:R-:W-:Y:S05]  /*aac0*/  @P0 BRA `(.L_x_253) ;  /* 0x0000000400680947 */ /* 0x000fea0003800000 */
[----:B------:R-:W0:Y:S01]  /*aad0*/  LDS.64 R12, [UR4+0xb0] ;  /* 0x0000b004ff0c7984 */ /* 0x000e220008000a00 */
[----:B------:R-:W-:Y:S02]  /*aae0*/  HADD2.F32 R43, -RZ, R38.H1_H1 ;  /* 0x30000026ff2b7230 */ /* 0x000fe40000004100 */
[--C-:B------:R-:W-:Y:S01]  /*aaf0*/  HADD2.F32 R14, -RZ, R33.reuse.H0_H0 ;  /* 0x20000021ff0e7230 */ /* 0x100fe20000004100 */
        /* <DEDUP_REMOVED lines=19> */
[----:B------:R-:W-:Y:S02]  /*ac30*/  HADD2.F32 R23, -RZ, R25.H0_H0 ;  /* 0x20000019ff177230 */ /* 0x000fe40000004100 */
[----:B------:R-:W-:Y:S01]  /*ac40*/  FFMA.FTZ R32, R45, R39, R32 ;  /* 0x000000272d207223 */ /* 0x000fe20000010020 */
[----:B------:R-:W-:-:S02]  /*ac50*/  HADD2.F32 R33, -RZ, R26.H0_H0 ;  /* 0x2000001aff217230 */ /* 0x000fc40000004100 */
[----:B------:R-:W-:Y:S01]  /*ac60*/  FFMA.FTZ R38, R43, R39, R38 ;  /* 0x000000272b267223 */ /* 0x000fe20000010026 */
[-C--:B------:R-:W-:Y:S01]  /*ac70*/  FFMA.FTZ R13, R13, R41.reuse, R12 ;  /* 0x000000290d0d7223 */ /* 0x080fe2000001000c */
[-C--:B------:R-:W-:Y:S01]  /*ac80*/  FFMA.FTZ R23, R23, R41.reuse, R14 ;  /* 0x0000002917177223 */ /* 0x080fe2000001000e */
[-C--:B------:R-:W-:Y:S01]  /*ac90*/  FFMA.FTZ R15, R15, R41.reuse, R32 ;  /* 0x000000290f0f7223 */ /* 0x080fe20000010020 */
[----:B------:R-:W-:Y:S02]  /*aca0*/  HADD2.F32 R12, -RZ, R21.H1_H1 ;  /* 0x30000015ff0c7230 */ /* 0x000fe40000004100 */
[----:B------:R-:W-:Y:S01]  /*acb0*/  FFMA.FTZ R41, R33, R41, R38 ;  /* 0x0000002921297223 */ /* 0x000fe20000010026 */
[----:B------:R-:W-:Y:S02]  /*acc0*/  HADD2.F32 R24, -RZ, R24.H1_H1 ;  /* 0x30000018ff187230 */ /* 0x000fe40000004100 */
[----:B------:R-:W-:Y:S02]  /*acd0*/  HADD2.F32 R14, -RZ, R25.H1_H1 ;  /* 0x30000019ff0e7230 */ /* 0x000fe40000004100 */
[----:B------:R-:W-:Y:S01]  /*ace0*/  FFMA.FTZ R13, R12, R22, R13 ;  /* 0x000000160c0d7223 */ /* 0x000fe2000001000d */
[----:B------:R-:W-:-:S02]  /*acf0*/  HADD2.F32 R26, -RZ, R26.H1_H1 ;  /* 0x3000001aff1a7230 */ /* 0x000fc40000004100 */
[-C--:B------:R-:W-:Y:S01]  /*ad00*/  FFMA.FTZ R15, R24, R22.reuse, R15 ;  /* 0x00000016180f7223 */ /* 0x080fe2000001000f */
[--C-:B-1----:R-:W-:Y:S02]  /*ad10*/  HADD2.F32 R12, -RZ, R16.reuse.H0_H0 ;  /* 0x20000010ff0c7230 */ /* 0x102fe40000004100 */
[-C--:B------:R-:W-:Y:S01]  /*ad20*/  FFMA.FTZ R23, R14, R22.reuse, R23 ;  /* 0x000000160e177223 */ /* 0x080fe20000010017 */
[----:B------:R-:W-:Y:S02]  /*ad30*/  HADD2.F32 R16, -RZ, R16.H1_H1 ;  /* 0x30000010ff107230 */ /* 0x000fe40000004100 */
[----:B------:R-:W-:Y:S01]  /*ad40*/  FFMA.FTZ R41, R26, R22, R41 ;  /* 0x000000161a297223 */ /* 0x000fe20000010029 */
[--C-:B------:R-:W-:Y:S02]  /*ad50*/  HADD2.F32 R22, -RZ, R35.reuse.H0_H0 ;  /* 0x20000023ff167230 */ /* 0x100fe40000004100 */
[----:B------:R-:W-:Y:S02]  /*ad60*/  HADD2.F32 R26, -RZ, R36.H0_H0 ;  /* 0x20000024ff1a7230 */ /* 0x000fe40000004100 */
[----:B------:R-:W-:-:S02]  /*ad70*/  HADD2.F32 R24, -RZ, R35.H1_H1 ;  /* 0x30000023ff187230 */ /* 0x000fc40000004100 */
[-C--:B------:R-:W-:Y:S01]  /*ad80*/  FFMA.FTZ R13, R22, R12.reuse, R13 ;  /* 0x0000000c160d7223 */ /* 0x080fe2000001000d */
[--C-:B------:R-:W-:Y:S02]  /*ad90*/  HADD2.F32 R32, -RZ, R37.reuse.H0_H0 ;  /* 0x20000025ff207230 */ /* 0x100fe40000004100 */
        /* <DEDUP_REMOVED lines=16> */
[----:B------:R-:W-:Y:S02]  /*aea0*/  HADD2.F32 R13, -RZ, R28.H1_H1 ;  /* 0x3000001cff0d7230 */ /* 0x000fe40000004100 */
[----:B------:R-:W-:Y:S01]  /*aeb0*/  FFMA.FTZ R16, R22, R14, R15 ;  /* 0x0000000e16107223 */ /* 0x000fe2000001000f */
[----:B------:R-:W-:Y:S02]  /*aec0*/  HADD2.F32 R22, -RZ, R29.H0_H0 ;  /* 0x2000001dff167230 */ /* 0x000fe40000004100 */
        /* <DEDUP_REMOVED lines=26> */
.L_x_253:
[----:B------:R-:W-:Y:S01]  /*b070*/  IADD3 R55, PT, PT, R55, 0x20, RZ ;  /* 0x0000002037377810 */ /* 0x000fe20007ffe0ff */
[----:B------:R-:W-:Y:S01]  /*b080*/  UIADD3 UR4, UPT, UPT, UR4, 0x40, URZ ;  /* 0x0000004004047890 */ /* 0x000fe2000fffe0ff */
[----:B------:R-:W-:Y:S01]  /*b090*/  IADD3 R18, P3, PT, R18, 0x80, RZ ;  /* 0x0000008012127810 */ /* 0x000fe20007f7e0ff */
[----:B------:R-:W-:Y:S01]  /*b0a0*/  IMAD.WIDE R64, R58, 0x4, R64 ;  /* 0x000000043a407825 */ /* 0x000fe200078e0240 */
[----:B------:R-:W-:Y:S02]  /*b0b0*/  ISETP.GE.AND P1, PT, R55, R20, PT ;  /* 0x000000143700720c */ /* 0x000fe40003f26270 */
[----:B------:R-:W-:-:S11]  /*b0c0*/  IADD3.X R19, PT, PT, RZ, R19, RZ, P3, !PT ;  /* 0x00000013ff137210 */ /* 0x000fd60001ffe4ff */
[----:B------:R-:W-:Y:S05]  /*b0d0*/  @!P1 BRA `(.L_x_256) ;  /* 0xffffff94001c9947 */ /* 0x000fea000383ffff */
.L_x_239:
[----:B------:R-:W0:Y:S01]  /*b0e0*/  S2R R11, SR_CTAID.X ;  /* 0x00000000000b7919 */ /* 0x000e220000002500 */
[----:B------:R-:W1:Y:S01]  /*b0f0*/  S2UR UR4, SR_CTAID.Y ;  /* 0x00000000000479c3 */ /* 0x000e620000002600 */
[----:B------:R-:W0:Y:S07]  /*b100*/  S2R R0, SR_TID.X ;  /* 0x0000000000007919 */ /* 0x000e2e0000002100 */
[----:B------:R-:W2:Y:S01]  /*b110*/  LDC.64 R14, c[0x0][0x3a0] ;  /* 0x0000e800ff0e7b82 */ /* 0x000ea20000000a00 */
[----:B0-----:R-:W-:-:S05]  /*b120*/  LEA R11, R11, R0, 0x6 ;  /* 0x000000000b0b7211 */ /* 0x001fca00078e30ff */
[----:B-1----:R-:W-:-:S05]  /*b130*/  IMAD R11, R58, UR4, R11 ;  /* 0x000000043a0b7c24 */ /* 0x002fca000f8e020b */
[----:B------:R-:W-:-:S05]  /*b140*/  SHF.L.U32 R11, R11, 0x2, RZ ;  /* 0x000000020b0b7819 */ /* 0x000fca00000006ff */
[----:B--2---:R-:W-:-:S05]  /*b150*/  IMAD.WIDE R14, R11, 0x2, R14 ;  /* 0x000000020b0e7825 */ /* 0x004fca00078e020e */
[----:B------:R0:W-:Y:S01]  /*b160*/  ATOM.E.ADD.F16x2.RN.STRONG.GPU P0, RZ, desc[UR8][R14.64], R3 ;  /* 0x800000030eff79a2 */ /* 0x0001e2000c10e108 */
[----:B------:R-:W-:Y:S04]  /*b170*/  BSSY.RECONVERGENT B0, `(.L_x_257) ;  /* 0x000000f000007945 */ /* 0x000fe80003800200 */
[----:B0-----:R-:W-:Y:S05]  /*b180*/  @P0 BRA `(.L_x_258) ;  /* 0x0000000000340947 */ /* 0x001fea0003800000 */
[----:B------:R-:W0:Y:S02]  /*b190*/  QSPC.E.S P0, RZ, [R14] ;  /* 0x000000000eff73aa */ /* 0x000e240000000500 */
[----:B0-----:R-:W-:Y:S05]  /*b1a0*/  @!P0 BRA `(.L_x_259) ;  /* 0x0000000000208947 */ /* 0x001fea0003800000 */
[----:B------:R-:W-:Y:S02]  /*b1b0*/  MOV R12, R14 ;  /* 0x0000000e000c7202 */ /* 0x000fe40000000f00 */
[----:B------:R-:W-:Y:S02]  /*b1c0*/  MOV R11, R3 ;  /* 0x00000003000b7202 */ /* 0x000fe40000000f00 */
[----:B------:R-:W-:-:S07]  /*b1d0*/  MOV R12, R12 ;  /* 0x0000000c000c7202 */ /* 0x000fce0000000f00 */
.L_x_260:
[----:B------:R-:W0:Y:S02]  /*b1e0*/  LDS R2, [R12] ;  /* 0x000000000c027984 */ /* 0x000e240000000800 */
[----:B0-----:R-:W-:-:S05]  /*b1f0*/  HFMA2 R3, R2, 1, 1, R11 ;  /* 0x3c003c0002037831 */ /* 0x001fca000000000b */
[----:B------:R-:W0:Y:S02]  /*b200*/  ATOMS.CAST.SPIN P0, [R12], R2, R3 ;  /* 0x000000020c00758d */ /* 0x000e240001800003 */
[----:B0-----:R-:W-:Y:S05]  /*b210*/  @!P0 BRA `(.L_x_260) ;  /* 0xfffffffc00f08947 */ /* 0x001fea000383ffff */
[----:B------:R-:W-:Y:S05]  /*b220*/  BRA `(.L_x_258) ;  /* 0x00000000000c7947 */ /* 0x000fea0003800000 */
.L_x_259:
[----:B------:R-:W2:Y:S02]  /*b230*/  LD.E R0, desc[UR8][R14.64] ;  /* 0x000000080e007980 */ /* 0x000ea4000c101900 */
[----:B--2---:R-:W-:-:S05]  /*b240*/  IADD3 R3, PT, PT, R3, R0, RZ ;  /* 0x0000000003037210 */ /* 0x004fca0007ffe0ff */
[----:B------:R0:W-:Y:S02]  /*b250*/  ST.E desc[UR8][R14.64], R3 ;  /* 0x000000030e007985 */ /* 0x0001e4000c101908 */
.L_x_258:
[----:B------:R-:W-:Y:S05]  /*b260*/  BSYNC.RECONVERGENT B0 ;  /* 0x0000000000007941 */ /* 0x000fea0003800200 */
.L_x_257:
[----:B------:R1:W-:Y:S01]  /*b270*/  ATOM.E.ADD.F16x2.RN.STRONG.GPU P0, RZ, desc[UR8][R14.64+0x4], R4 ;  /* 0x800004040eff79a2 */ /* 0x0003e2000c10e108 */
[----:B------:R-:W-:Y:S04]  /*b280*/  BSSY.RECONVERGENT B0, `(.L_x_261) ;  /* 0x000000e000007945 */ /* 0x000fe80003800200 */
[----:B-1----:R-:W-:Y:S05]  /*b290*/  @P0 BRA `(.L_x_262) ;  /* 0x0000000000300947 */ /* 0x002fea0003800000 */
[----:B------:R-:W1:Y:S02]  /*b2a0*/  QSPC.E.S P0, RZ, [R14+0x4] ;  /* 0x000004000eff73aa */ /* 0x000e640000000500 */
[----:B-1----:R-:W-:Y:S05]  /*b2b0*/  @!P0 BRA `(.L_x_263) ;  /* 0x00000000001c8947 */ /* 0x002fea0003800000 */
[----:B------:R-:W-:-:S04]  /*b2c0*/  MOV R2, R14 ;  /* 0x0000000e00027202 */ /* 0x000fc80000000f00 */
[----:B------:R-:W-:-:S07]  /*b2d0*/  MOV R0, R2 ;  /* 0x0000000200007202 */ /* 0x000fce0000000f00 */
.L_x_264:
[----:B------:R-:W0:Y:S02]  /*b2e0*/  LDS R2, [R0+0x4] ;  /* 0x0000040000027984 */ /* 0x000e240000000800 */
[----:B0-----:R-:W-:-:S05]  /*b2f0*/  HADD2 R3, R2, R4 ;  /* 0x0000000402037230 */ /* 0x001fca0000000000 */
[----:B------:R-:W0:Y:S02]  /*b300*/  ATOMS.CAST.SPIN P0, [R0+0x4], R2, R3 ;  /* 0x000004020000758d */ /* 0x000e240001800003 */
[----:B0-----:R-:W-:Y:S05]  /*b310*/  @!P0 BRA `(.L_x_264) ;  /* 0xfffffffc00f08947 */ /* 0x001fea000383ffff */
[----:B------:R-:W-:Y:S05]  /*b320*/  BRA `(.L_x_262) ;  /* 0x00000000000c7947 */ /* 0x000fea0003800000 */
.L_x_263:
[----:B------:R-:W0:Y:S02]  /*b330*/  LD.E R0, desc[UR8][R14.64+0x4] ;  /* 0x000004080e007980 */ /* 0x000e24000c101900 */
[----:B0-----:R-:W-:-:S05]  /*b340*/  IADD3 R3, PT, PT, R4, R0, RZ ;  /* 0x0000000004037210 */ /* 0x001fca0007ffe0ff */
[----:B------:R1:W-:Y:S02]  /*b350*/  ST.E desc[UR8][R14.64+0x4], R3 ;  /* 0x000004030e007985 */ /* 0x0003e4000c101908 */
.L_x_262:
[----:B------:R-:W-:Y:S05]  /*b360*/  BSYNC.RECONVERGENT B0 ;  /* 0x0000000000007941 */ /* 0x000fea0003800200 */
.L_x_261:
        /* <DEDUP_REMOVED lines=9> */
.L_x_268:
[----:B------:R-:W0:Y:S02]  /*b400*/  LDS R2, [R0] ;  /* 0x0000000000027984 */ /* 0x000e240000000800 */
[----:B0-----:R-:W-:-:S05]  /*b410*/  HFMA2 R3, R2, 1, 1, R5 ;  /* 0x3c003c0002037831 */ /* 0x001fca0000000005 */
[----:B------:R-:W0:Y:S02]  /*b420*/  ATOMS.CAST.SPIN P0, [R0], R2, R3 ;  /* 0x000000020000758d */ /* 0x000e240001800003 */
[----:B0-----:R-:W-:Y:S05]  /*b430*/  @!P0 BRA `(.L_x_268) ;  /* 0xfffffffc00f08947 */ /* 0x001fea000383ffff */
[----:B------:R-:W-:Y:S05]  /*b440*/  BRA `(.L_x_266) ;  /* 0x00000000000c7947 */ /* 0x000fea0003800000 */
.L_x_267:
[----:B------:R-:W2:Y:S02]  /*b450*/  LD.E R0, desc[UR8][R14.64] ;  /* 0x000000080e007980 */ /* 0x000ea4000c101900 */
[----:B--2---:R-:W-:-:S05]  /*b460*/  IADD3 R3, PT, PT, R5, R0, RZ ;  /* 0x0000000005037210 */ /* 0x004fca0007ffe0ff */
[----:B------:R0:W-:Y:S02]  /*b470*/  ST.E desc[UR8][R14.64], R3 ;  /* 0x000000030e007985 */ /* 0x0001e4000c101908 */
.L_x_266:
[----:B------:R-:W-:Y:S05]  /*b480*/  BSYNC.RECONVERGENT B0 ;  /* 0x0000000000007941 */ /* 0x000fea0003800200 */
.L_x_265:
[----:B------:R1:W-:Y:S01]  /*b490*/  ATOM.E.ADD.F16x2.RN.STRONG.GPU P0, RZ, desc[UR8][R14.64+0x4], R6 ;  /* 0x800004060eff79a2 */ /* 0x0003e2000c10e108 */
[----:B------:R-:W-:Y:S04]  /*b4a0*/  BSSY.RECONVERGENT B0, `(.L_x_269) ;  /* 0x000000e000007945 */ /* 0x000fe80003800200 */
[----:B-1----:R-:W-:Y:S05]  /*b4b0*/  @P0 BRA `(.L_x_270) ;  /* 0x0000000000300947 */ /* 0x002fea0003800000 */
[----:B------:R-:W1:Y:S02]  /*b4c0*/  QSPC.E.S P0, RZ, [R14+0x4] ;  /* 0x000004000eff73aa */ /* 0x000e640000000500 */
[----:B-1----:R-:W-:Y:S05]  /*b4d0*/  @!P0 BRA `(.L_x_271) ;  /* 0x00000000001c8947 */ /* 0x002fea0003800000 */
[----:B------:R-:W-:-:S04]  /*b4e0*/  MOV R2, R14 ;  /* 0x0000000e00027202 */ /* 0x000fc80000000f00 */
[----:B------:R-:W-:-:S07]  /*b4f0*/  MOV R0, R2 ;  /* 0x0000000200007202 */ /* 0x000fce0000000f00 */
.L_x_272:
[----:B------:R-:W0:Y:S02]  /*b500*/  LDS R2, [R0+0x4] ;  /* 0x0000040000027984 */ /* 0x000e240000000800 */
[----:B0-----:R-:W-:-:S05]  /*b510*/  HADD2 R3, R2, R6 ;  /* 0x0000000602037230 */ /* 0x001fca0000000000 */
[----:B------:R-:W0:Y:S02]  /*b520*/  ATOMS.CAST.SPIN P0, [R0+0x4], R2, R3 ;  /* 0x000004020000758d */ /* 0x000e240001800003 */
[----:B0-----:R-:W-:Y:S05]  /*b530*/  @!P0 BRA `(.L_x_272) ;  /* 0xfffffffc00f08947 */ /* 0x001fea000383ffff */
[----:B------:R-:W-:Y:S05]  /*b540*/  BRA `(.L_x_270) ;  /* 0x00000000000c7947 */ /* 0x000fea0003800000 */
.L_x_271:
[----:B------:R-:W0:Y:S02]  /*b550*/  LD.E R0, desc[UR8][R14.64+0x4] ;  /* 0x000004080e007980 */ /* 0x000e24000c101900 */
[----:B0-----:R-:W-:-:S05]  /*b560*/  IADD3 R3, PT, PT, R6, R0, RZ ;  /* 0x0000000006037210 */ /* 0x001fca0007ffe0ff */
[----:B------:R1:W-:Y:S02]  /*b570*/  ST.E desc[UR8][R14.64+0x4], R3 ;  /* 0x000004030e007985 */ /* 0x0003e4000c101908 */
.L_x_270:
[----:B------:R-:W-:Y:S05]  /*b580*/  BSYNC.RECONVERGENT B0 ;  /* 0x0000000000007941 */ /* 0x000fea0003800200 */
.L_x_269:
        /* <DEDUP_REMOVED lines=10> */
.L_x_276:
[----:B------:R-:W0:Y:S02]  /*b630*/  LDS R2, [R0] ;  /* 0x0000000000027984 */ /* 0x000e240000000800 */
[----:B0-----:R-:W-:-:S05]  /*b640*/  HFMA2 R3, R2, 1, 1, R7 ;  /* 0x3c003c0002037831 */ /* 0x001fca0000000007 */
[----:B------:R-:W0:Y:S02]  /*b650*/  ATOMS.CAST.SPIN P0, [R0], R2, R3 ;  /* 0x000000020000758d */ /* 0x000e240001800003 */
[----:B0-----:R-:W-:Y:S05]  /*b660*/  @!P0 BRA `(.L_x_276) ;  /* 0xfffffffc00f08947 */ /* 0x001fea000383ffff */
[----:B------:R-:W-:Y:S05]  /*b670*/  BRA `(.L_x_274) ;  /* 0x00000000000c7947 */ /* 0x000fea0003800000 */
.L_x_275:
[----:B------:R-:W2:Y:S02]  /*b680*/  LD.E R0, desc[UR8][R14.64] ;  /* 0x000000080e007980 */ /* 0x000ea4000c101900 */
[----:B--2---:R-:W-:-:S05]  /*b690*/  IADD3 R3, PT, PT, R7, R0, RZ ;  /* 0x0000000007037210 */ /* 0x004fca0007ffe0ff */
[----:B------:R0:W-:Y:S02]  /*b6a0*/  ST.E desc[UR8][R14.64], R3 ;  /* 0x000000030e007985 */ /* 0x0001e4000c101908 */
.L_x_274:
[----:B------:R-:W-:Y:S05]  /*b6b0*/  BSYNC.RECONVERGENT B0 ;  /* 0x0000000000007941 */ /* 0x000fea0003800200 */
.L_x_273:
[----:B------:R1:W-:Y:S01]  /*b6c0*/  ATOM.E.ADD.F16x2.RN.STRONG.GPU P0, RZ, desc[UR8][R14.64+0x4], R8 ;  /* 0x800004080eff79a2 */ /* 0x0003e2000c10e108 */
[----:B------:R-:W-:Y:S04]  /*b6d0*/  BSSY.RECONVERGENT B0, `(.L_x_277) ;  /* 0x000000e000007945 */ /* 0x000fe80003800200 */
[----:B-1----:R-:W-:Y:S05]  /*b6e0*/  @P0 BRA `(.L_x_278) ;  /* 0x0000000000300947 */ /* 0x002fea0003800000 */
[----:B------:R-:W1:Y:S02]  /*b6f0*/  QSPC.E.S P0, RZ, [R14+0x4] ;  /* 0x000004000eff73aa */ /* 0x000e640000000500 */
[----:B-1----:R-:W-:Y:S05]  /*b700*/  @!P0 BRA `(.L_x_279) ;  /* 0x00000000001c8947 */ /* 0x002fea0003800000 */
[----:B------:R-:W-:-:S04]  /*b710*/  MOV R2, R14 ;  /* 0x0000000e00027202 */ /* 0x000fc80000000f00 */
[----:B------:R-:W-:-:S07]  /*b720*/  MOV R0, R2 ;  /* 0x0000000200007202 */ /* 0x000fce0000000f00 */
.L_x_280:
[----:B------:R-:W0:Y:S02]  /*b730*/  LDS R2, [R0+0x4] ;  /* 0x0000040000027984 */ /* 0x000e240000000800 */
[----:B0-----:R-:W-:-:S05]  /*b740*/  HADD2 R3, R2, R8 ;  /* 0x0000000802037230 */ /* 0x001fca0000000000 */
[----:B------:R-:W0:Y:S02]  /*b750*/  ATOMS.CAST.SPIN P0, [R0+0x4], R2, R3 ;  /* 0x000004020000758d */ /* 0x000e240001800003 */
[----:B0-----:R-:W-:Y:S05]  /*b760*/  @!P0 BRA `(.L_x_280) ;  /* 0xfffffffc00f08947 */ /* 0x001fea000383ffff */
[----:B------:R-:W-:Y:S05]  /*b770*/  BRA `(.L_x_278) ;  /* 0x00000000000c7947 */ /* 0x000fea0003800000 */
.L_x_279:
[----:B------:R-:W0:Y:S02]  /*b780*/  LD.E R0, desc[UR8][R14.64+0x4] ;  /* 0x000004080e007980 */ /* 0x000e24000c101900 */
[----:B0-----:R-:W-:-:S05]  /*b790*/  IADD3 R3, PT, PT, R8, R0, RZ ;  /* 0x0000000008037210 */ /* 0x001fca0007ffe0ff */
[----:B------:R1:W-:Y:S02]  /*b7a0*/  ST.E desc[UR8][R14.64+0x4], R3 ;  /* 0x000004030e007985 */ /* 0x0003e4000c101908 */
.L_x_278:
[----:B------:R-:W-:Y:S05]  /*b7b0*/  BSYNC.RECONVERGENT B0 ;  /* 0x0000000000007941 */ /* 0x000fea0003800200 */
.L_x_277:
        /* <DEDUP_REMOVED lines=10> */
.L_x_284:
[----:B------:R-:W0:Y:S02]  /*b860*/  LDS R2, [R0] ;  /* 0x0000000000027984 */ /* 0x000e240000000800 */
[----:B0-----:R-:W-:-:S05]  /*b870*/  HFMA2 R3, R2, 1, 1, R9 ;  /* 0x3c003c0002037831 */ /* 0x001fca0000000009 */
[----:B------:R-:W0:Y:S02]  /*b880*/  ATOMS.CAST.SPIN P0, [R0], R2, R3 ;  /* 0x000000020000758d */ /* 0x000e240001800003 */
[----:B0-----:R-:W-:Y:S05]  /*b890*/  @!P0 BRA `(.L_x_284) ;  /* 0xfffffffc00f08947 */ /* 0x001fea000383ffff */
[----:B------:R-:W-:Y:S05]  /*b8a0*/  BRA `(.L_x_282) ;  /* 0x00000000000c7947 */ /* 0x000fea0003800000 */
.L_x_283:
[----:B------:R-:W2:Y:S02]  /*b8b0*/  LD.E R0, desc[UR8][R14.64] ;  /* 0x000000080e007980 */ /* 0x000ea4000c101900 */
[----:B--2---:R-:W-:-:S05]  /*b8c0*/  IADD3 R3, PT, PT, R9, R0, RZ ;  /* 0x0000000009037210 */ /* 0x004fca0007ffe0ff */
[----:B------:R0:W-:Y:S02]  /*b8d0*/  ST.E desc[UR8][R14.64], R3 ;  /* 0x000000030e007985 */ /* 0x0001e4000c101908 */
.L_x_282:
[----:B------:R-:W-:Y:S05]  /*b8e0*/  BSYNC.RECONVERGENT B0 ;  /* 0x0000000000007941 */ /* 0x000fea0003800200 */
.L_x_281:
[----:B------:R1:W-:Y:S02]  /*b8f0*/  ATOM.E.ADD.F16x2.RN.STRONG.GPU P0, RZ, desc[UR8][R14.64+0x4], R10 ;  /* 0x8000040a0eff79a2 */ /* 0x0003e4000c10e108 */
[----:B-1----:R-:W-:Y:S05]  /*b900*/  @P0 EXIT ;  /* 0x000000000000094d */ /* 0x002fea0003800000 */
[----:B------:R-:W1:Y:S02]  /*b910*/  QSPC.E.S P0, RZ, [R14+0x4] ;  /* 0x000004000eff73aa */ /* 0x000e640000000500 */
[----:B-1----:R-:W-:Y:S05]  /*b920*/  @!P0 BRA `(.L_x_285) ;  /* 0x00000000001c8947 */ /* 0x002fea0003800000 */
[----:B------:R-:W-:-:S04]  /*b930*/  MOV R2, R14 ;  /* 0x0000000e00027202 */ /* 0x000fc80000000f00 */
[----:B------:R-:W-:-:S07]  /*b940*/  MOV R0, R2 ;  /* 0x0000000200007202 */ /* 0x000fce0000000f00 */
.L_x_286:
[----:B------:R-:W0:Y:S02]  /*b950*/  LDS R2, [R0+0x4] ;  /* 0x0000040000027984 */ /* 0x000e240000000800 */
[----:B0-----:R-:W-:-:S05]  /*b960*/  HADD2 R3, R2, R10 ;  /* 0x0000000a02037230 */ /* 0x001fca0000000000 */
[----:B------:R-:W0:Y:S02]  /*b970*/  ATOMS.CAST.SPIN P0, [R0+0x4], R2, R3 ;  /* 0x000004020000758d */ /* 0x000e240001800003 */
[----:B0-----:R-:W-:Y:S05]  /*b980*/  @!P0 BRA `(.L_x_286) ;  /* 0xfffffffc00f08947 */ /* 0x001fea000383ffff */
[----:B------:R-:W-:Y:S05]  /*b990*/  EXIT ;  /* 0x000000000000794d */ /* 0x000fea0003800000 */
.L_x_285:
[----:B------:R-:W0:Y:S02]  /*b9a0*/  LD.E R0, desc[UR8][R14.64+0x4] ;  /* 0x000004080e007980 */ /* 0x000e24000c101900 */
[----:B0-----:R-:W-:-:S05]  /*b9b0*/  IADD3 R3, PT, PT, R10, R0, RZ ;  /* 0x000000000a037210 */ /* 0x001fca0007ffe0ff */
[----:B------:R-:W-:Y:S01]  /*b9c0*/  ST.E desc[UR8][R14.64+0x4], R3 ;  /* 0x000004030e007985 */ /* 0x000fe2000c101908 */
[----:B------:R-:W-:Y:S05]  /*b9d0*/  EXIT ;  /* 0x000000000000794d */ /* 0x000fea0003800000 */
.L_x_287:
        /* <DEDUP_REMOVED lines=10> */
.L_x_5287:


//--------------------- .text._Z23gemm_half_q_half_kernelILi4ELi10ELb1ELb0ELi64EEvPK6__halfPKjS4_S2_PS0_iiiiPKtS7_iiiiiibS2_i --------------------------
	.section	.text._Z23gemm_half_q_half_kernelILi4ELi10ELb1ELb0ELi64EEvPK6__halfPKjS4_S2_PS0_iiiiPKtS7_iiiiiibS2_i,"ax",@progbits
	.align	128
        .global         _Z23gemm_half_q_half_kernelILi4ELi10ELb1ELb0ELi64EEvPK6__halfPKjS4_S2_PS0_iiiiPKtS7_iiiiiibS2_i
        .type           _Z23gemm_half_q_half_kernelILi4ELi10ELb1ELb0ELi64EEvPK6__halfPKjS4_S2_PS0_iiiiPKtS7_iiiiiibS2_i,@function
        .size           _Z23gemm_half_q_half_kernelILi4ELi10ELb1ELb0ELi64EEvPK6__halfPKjS4_S2_PS0_iiiiPKtS7_iiiiiibS2_i,(.L_x_5288 - _Z23gemm_half_q_half_kernelILi4ELi10ELb1ELb0ELi64EEvPK6__halfPKjS4_S2_PS0_iiiiPKtS7_iiiiiibS2_i)
        .other          _Z23gemm_half_q_half_kernelILi4ELi10ELb1ELb0ELi64EEvPK6__halfPKjS4_S2_PS0_iiiiPKtS7_iiiiiibS2_i,@"STO_CUDA_ENTRY STV_DEFAULT"
_Z23gemm_half_q_half_kernelILi4ELi10ELb1ELb0ELi64EEvPK6__halfPKjS4_S2_PS0_iiiiPKtS7_iiiiiibS2_i:
.text._Z23gemm_half_q_half_kernelILi4ELi10ELb1ELb0ELi64EEvPK6__halfPKjS4_S2_PS0_iiiiPKtS7_iiiiiibS2_i:
        /* <DEDUP_REMOVED lines=35> */
.L_x_288:
        /* <DEDUP_REMOVED lines=35> */
[----:B------:R-:W-:-:S09]  /*0460*/  IADD3 R13, PT, PT, R7, R2, RZ ;  /* 0x00000002070d7210 */ /* 0x000fd20007ffe0ff */
[----:B------:R-:W-:Y:S05]  /*0470*/  @P1 BRA `(.L_x_292) ;  /* 0x0000000000ec1947 */ /* 0x000fea0003800000 */
[----:B-1----:R-:W-:Y:S02]  /*0480*/  IADD3 R6, PT, PT, RZ, -R8, RZ ;  /* 0x80000008ff067210 */ /* 0x002fe40007ffe0ff */
[----:B------:R-:W-:Y:S02]  /*0490*/  PLOP3.LUT P1, PT, PT, PT, PT, 0x80, 0x8 ;  /* 0x000000000008781c */ /* 0x000fe40003f2f070 */
[----:B------:R-:W-:-:S13]  /*04a0*/  ISETP.GT.AND P2, PT, R6, 0x3, PT ;  /* 0x000000030600780c */ /* 0x000fda0003f44270 */
[----:B------:R-:W-:Y:S05]  /*04b0*/  @!P2 BRA `(.L_x_293) ;  /* 0x000000000084a947 */ /* 0x000fea0003800000 */
[----:B------:R-:W-:-:S13]  /*04c0*/  PLOP3.LUT P1, PT, PT, PT, PT, 0x8, 0x80 ;  /* 0x000000000080781c */ /* 0x000fda0003f2e170 */
.L_x_294:
[C---:B------:R-:W-:Y:S02]  /*04d0*/  IADD3 R7, P2, PT, R24.reuse, R13, RZ ;  /* 0x0000000d18077210 */ /* 0x040fe40007f5e0ff */
        /* <DEDUP_REMOVED lines=8> */
[----:B------:R-:W-:Y:S02]  /*0560*/  LEA R10, P2, R16, UR6, 0x1 ;  /* 0x00000006100a7c11 */ /* 0x000fe4000f8408ff */
[C---:B------:R-:W-:Y:S01]  /*0570*/  IADD3 R15, P4, PT, R24.reuse, R13, RZ ;  /* 0x0000000d180f7210 */ /* 0x040fe20007f9e0ff */
[----:B------:R-:W2:Y:S01]  /*0580*/  LDG.E.U16.CONSTANT R7, desc[UR8][R6.64] ;  /* 0x0000000806077981 */ /* 0x000ea2000c1e9500 */
[----:B------:R-:W-:-:S02]  /*0590*/  IADD3 R17, P5, PT, R24, R19, RZ ;  /* 0x0000001318117210 */ /* 0x000fc40007fbe0ff */
[----:B------:R-:W-:Y:S02]  /*05a0*/  LEA.HI.X R11, R16, UR7, R11, 0x1, P2 ;  /* 0x00000007100b7c11 */ /* 0x000fe400090f0c0b */
[----:B------:R-:W-:Y:S02]  /*05b0*/  LEA.HI.X.SX32 R22, R13, RZ, 0x1, P4 ;  /* 0x000000ff0d167211 */ /* 0x000fe400020f0eff */
[----:B------:R-:W-:Y:S02]  /*05c0*/  LEA R14, P3, R15, UR6, 0x1 ;  /* 0x000000060f0e7c11 */ /* 0x000fe4000f8608ff */
[----:B------:R-:W-:Y:S01]  /*05d0*/  LEA.HI.X.SX32 R20, R19, RZ, 0x1, P5 ;  /* 0x000000ff13147211 */ /* 0x000fe200028f0eff */
[----:B------:R-:W3:Y:S01]  /*05e0*/  LDG.E.U16.CONSTANT R11, desc[UR8][R10.64] ;  /* 0x000000080a0b7981 */ /* 0x000ee2000c1e9500 */
[----:B------:R-:W-:Y:S02]  /*05f0*/  LEA R16, P2, R17, UR6, 0x1 ;  /* 0x0000000611107c11 */ /* 0x000fe4000f8408ff */
        /* <DEDUP_REMOVED lines=13> */
.L_x_293:
        /* <DEDUP_REMOVED lines=20> */
.L_x_295:
[----:B------:R-:W-:-:S13]  /*0810*/  ISETP.EQ.AND P2, PT, R8, RZ, PT ;  /* 0x000000ff0800720c */ /* 0x000fda0003f42270 */
[----:B------:R-:W-:Y:S05]  /*0820*/  @!P1 BRA P2, `(.L_x_290) ;  /* 0x0000000400789947 */ /* 0x000fea0001000000 */
.L_x_292:
[----:B------:R-:W-:-:S04]  /*0830*/  IADD3 R7, P1, PT, R24, R13, RZ ;  /* 0x0000000d18077210 */ /* 0x000fc80007f3e0ff */
[----:B------:R-:W-:Y:S02]  /*0840*/  LEA.HI.X.SX32 R10, R13, RZ, 0x1, P1 ;  /* 0x000000ff0d0a7211 */ /* 0x000fe400008f0eff */
[----:B-1----:R-:W-:-:S04]  /*0850*/  LEA R6, P1, R7, UR6, 0x1 ;  /* 0x0000000607067c11 */ /* 0x002fc8000f8208ff */
        /* <DEDUP_REMOVED lines=9> */
.L_x_291:
        /* <DEDUP_REMOVED lines=16> */
.L_x_298:
[----:B-----5:R-:W-:Y:S02]  /*09f0*/  IADD3 R8, P2, PT, R22, R13, RZ ;  /* 0x0000000d16087210 */ /* 0x020fe40007f5e0ff */
[CC--:B------:R-:W-:Y:S02]  /*0a00*/  IADD3 R15, PT, PT, R13.reuse, R2.reuse, RZ ;  /* 0x000000020d0f7210 */ /* 0x0c0fe40007ffe0ff */
[----:B------:R-:W-:Y:S02]  /*0a10*/  LEA.HI.X.SX32 R11, R13, RZ, 0x1, P2 ;  /* 0x000000ff0d0b7211 */ /* 0x000fe400010f0eff */
[----:B------:R-:W-:Y:S02]  /*0a20*/  IADD3 R13, PT, PT, R15, R2, RZ ;  /* 0x000000020f0d7210 */ /* 0x000fe40007ffe0ff */
[----:B-1----:R-:W-:Y:S02]  /*0a30*/  LEA R10, P2, R8, UR6, 0x1 ;  /* 0x00000006080a7c11 */ /* 0x002fe4000f8408ff */
[----:B------:R-:W-:-:S02]  /*0a40*/  IADD3 R18, P3, PT, R22, R15, RZ ;  /* 0x0000000f16127210 */ /* 0x000fc40007f7e0ff */
[----:B------:R-:W-:Y:S02]  /*0a50*/  IADD3 R21, PT, PT, R13, R2, RZ ;  /* 0x000000020d157210 */ /* 0x000fe40007ffe0ff */
[----:B------:R-:W-:Y:S02]  /*0a60*/  LEA.HI.X R11, R8, UR7, R11, 0x1, P2 ;  /* 0x00000007080b7c11 */ /* 0x000fe400090f0c0b */
[----:B------:R-:W-:Y:S02]  /*0a70*/  IADD3 R17, P4, PT, R22, R13, RZ ;  /* 0x0000000d16117210 */ /* 0x000fe40007f9e0ff */
[----:B------:R-:W-:Y:S02]  /*0a80*/  LEA.HI.X.SX32 R15, R15, RZ, 0x1, P3 ;  /* 0x000000ff0f0f7211 */ /* 0x000fe400018f0eff */
        /* <DEDUP_REMOVED lines=22> */
.L_x_297:
        /* <DEDUP_REMOVED lines=10> */
[C---:B------:R-:W-:Y:S02]  /*0c90*/  LEA R14, P2, R8.reuse, UR6, 0x1 ;  /* 0x00000006080e7c11 */ /* 0x040fe4000f8408ff */
        /* <DEDUP_REMOVED lines=10> */
.L_x_299:
[----:B------:R-:W-:-:S13]  /*0d40*/  ISETP.NE.OR P1, PT, R7, RZ, P1 ;  /* 0x000000ff0700720c */ /* 0x000fda0000f25670 */
[----:B------:R-:W-:Y:S05]  /*0d50*/  @!P1 BRA `(.L_x_290) ;  /* 0x00000000002c9947 */ /* 0x000fea0003800000 */
.L_x_296:
[----:B-----5:R-:W-:-:S04]  /*0d60*/  IADD3 R8, P1, PT, R22, R13, RZ ;  /* 0x0000000d16087210 */ /* 0x020fc80007f3e0ff */
[----:B------:R-:W-:Y:S02]  /*0d70*/  LEA.HI.X.SX32 R11, R13, RZ, 0x1, P1 ;  /* 0x000000ff0d0b7211 */ /* 0x000fe400008f0eff */
[----:B0-----:R-:W-:-:S04]  /*0d80*/  LEA R10, P1, R8, UR10, 0x1 ;  /* 0x0000000a080a7c11 */ /* 0x001fc8000f8208ff */
        /* <DEDUP_REMOVED lines=8> */
.L_x_290:
[----:B0-----:R-:W-:Y:S05]  /*0e10*/  BSYNC.RECONVERGENT B0 ;  /* 0x0000000000007941 */ /* 0x001fea0003800200 */
.L_x_289:
        /* <DEDUP_REMOVED lines=21> */
.L_x_303:
        /* <DEDUP_REMOVED lines=15> */
.L_x_302:
        /* <DEDUP_REMOVED lines=12> */
.L_x_304:
[----:B------:R-:W-:-:S13]  /*1120*/  ISETP.NE.OR P1, PT, R5, RZ, P1 ;  /* 0x000000ff0500720c */ /* 0x000fda0000f25670 */
[----:B------:R-:W-:Y:S05]  /*1130*/  @!P1 BRA `(.L_x_300) ;  /* 0x00000000001c9947 */ /* 0x000fea0003800000 */
.L_x_301:
[----:B01----:R-:W0:Y:S02]  /*1140*/  LDC.64 R6, c[0x0][0x3a0] ;  /* 0x0000e800ff067b82 */ /* 0x003e240000000a00 */
.L_x_305:
[----:B0-----:R-:W-:Y:S01]  /*1150*/  IMAD.WIDE R10, R3, 0x2, R6 ;  /* 0x00000002030a7825 */ /* 0x001fe200078e0206 */
[----:B------:R-:W-:Y:S02]  /*1160*/  IADD3 R5, PT, PT, R5, 0x1, RZ ;  /* 0x0000000105057810 */ /* 0x000fe40007ffe0ff */
[----:B------:R-:W-:Y:S02]  /*1170*/  IADD3 R3, PT, PT, R3, R17, RZ ;  /* 0x0000001103037210 */ /* 0x000fe40007ffe0ff */
[----:B------:R2:W-:Y:S01]  /*1180*/  STG.E.64 desc[UR8][R10.64], RZ ;  /* 0x000000ff0a007986 */ /* 0x0005e2000c101b08 */
[----:B------:R-:W-:-:S13]  /*1190*/  ISETP.NE.AND P1, PT, R5, RZ, PT ;  /* 0x000000ff0500720c */ /* 0x000fda0003f25270 */
[----:B--2---:R-:W-:Y:S05]  /*11a0*/  @P1 BRA `(.L_x_305) ;  /* 0xfffffffc00e81947 */ /* 0x004fea000383ffff */
.L_x_300:
[----:B01----:R-:W0:Y:S01]  /*11b0*/  LDC.64 R6, c[0x0][0x3b8] ;  /* 0x0000ee00ff067b82 */ /* 0x003e220000000a00 */
        /* <DEDUP_REMOVED lines=14> */
.L_x_307:
        /* <DEDUP_REMOVED lines=10> */
[----:B------:R-:W-:-:S05]  /*1340*/  IMAD.WIDE.U32 R18, R19, 0x2, R6 ;  /* 0x0000000213127825 */ /* 0x000fca00078e0006 */
[----:B------:R1:W3:Y:S01]  /*1350*/  LDG.E.U16.CONSTANT R22, desc[UR8][R18.64+0x2] ;  /* 0x0000020812167981 */ /* 0x0002e2000c1e9500 */
[----:B0-----:R-:W-:-:S06]  /*1360*/  IMAD.WIDE.U32 R14, R16, 0x2, R14 ;  /* 0x00000002100e7825 */ /* 0x001fcc00078e000e */
[----:B------:R0:W4:Y:S01]  /*1370*/  LDG.E.U16.CONSTANT R15, desc[UR8][R14.64] ;  /* 0x000000080e0f7981 */ /* 0x000122000c1e9500 */
[----:B--2---:R-:W-:-:S04]  /*1380*/  SHF.R.U32.HI R16, RZ, R0, R11 ;  /* 0x00000000ff107219 */ /* 0x004fc8000001160b */
[--C-:B------:R-:W-:Y:S02]  /*1390*/  SHF.R.U32.HI R10, RZ, 0x8, R16.reuse ;  /* 0x00000008ff0a7819 */ /* 0x100fe40000011610 */
[----:B------:R-:W-:Y:S02]  /*13a0*/  LOP3.LUT R20, R16, 0xf, RZ, 0xc0, !PT ;  /* 0x0000000f10147812 */ /* 0x000fe400078ec0ff */
[----:B------:R-:W-:Y:S02]  /*13b0*/  LOP3.LUT R10, R10, 0xf, RZ, 0xc0, !PT ;  /* 0x0000000f0a0a7812 */ /* 0x000fe400078ec0ff */
[--C-:B------:R-:W-:Y:S02]  /*13c0*/  SHF.R.U32.HI R21, RZ, 0x4, R16.reuse ;  /* 0x00000004ff157819 */ /* 0x100fe40000011610 */
[----:B------:R-:W-:Y:S01]  /*13d0*/  SHF.R.U32.HI R16, RZ, 0xc, R16 ;  /* 0x0000000cff107819 */ /* 0x000fe20000011610 */
[----:B------:R-:W-:Y:S01]  /*13e0*/  IMAD R11, R10, R10, R10 ;  /* 0x0000000a0a0b7224 */ /* 0x000fe200078e020a */
[----:B------:R-:W-:-:S02]  /*13f0*/  LOP3.LUT R21, R21, 0xf, RZ, 0xc0, !PT ;  /* 0x0000000f15157812 */ /* 0x000fc400078ec0ff */
[----:B------:R-:W-:Y:S01]  /*1400*/  LOP3.LUT R16, R16, 0xf, RZ, 0xc0, !PT ;  /* 0x0000000f10107812 */ /* 0x000fe200078ec0ff */
[----:B------:R-:W-:Y:S01]  /*1410*/  IMAD R23, R20, R20, R20 ;  /* 0x0000001414177224 */ /* 0x000fe200078e0214 */
[----:B-1----:R-:W-:Y:S01]  /*1420*/  IADD3 R18, PT, PT, R10, 0x1, R11 ;  /* 0x000000010a127810 */ /* 0x002fe20007ffe00b */
[C---:B0-----:R-:W-:Y:S02]  /*1430*/  IMAD R14, R21.reuse, R21, R21 ;  /* 0x00000015150e7224 */ /* 0x041fe400078e0215 */
[----:B------:R-:W-:Y:S01]  /*1440*/  IMAD R11, R16, R16, R16 ;  /* 0x00000010100b7224 */ /* 0x000fe200078e0210 */
[----:B------:R-:W-:Y:S02]  /*1450*/  IADD3 R23, PT, PT, R20, 0x1, R23 ;  /* 0x0000000114177810 */ /* 0x000fe40007ffe017 */
[----:B------:R-:W-:Y:S02]  /*1460*/  IADD3 R14, PT, PT, R21, 0x1, R14 ;  /* 0x00000001150e7810 */ /* 0x000fe40007ffe00e */
[----:B------:R-:W-:Y:S01]  /*1470*/  IADD3 R11, PT, PT, R16, 0x1, R11 ;  /* 0x00000001100b7810 */ /* 0x000fe20007ffe00b */
[----:B------:R-:W-:Y:S08]  /*1480*/  I2F.F16 R18, R18 ;  /* 0x0000001200127306 */ /* 0x000ff00000200c00 */
[----:B------:R-:W-:Y:S08]  /*1490*/  I2F.F16 R23, R23 ;  /* 0x0000001700177306 */ /* 0x000ff00000200c00 */
[----:B------:R-:W0:Y:S08]  /*14a0*/  I2F.F16 R14, R14 ;  /* 0x0000000e000e7306 */ /* 0x000e300000200c00 */
[----:B------:R-:W1:Y:S01]  /*14b0*/  I2F.F16 R11, R11 ;  /* 0x0000000b000b7306 */ /* 0x000e620000200c00 */
[----:B------:R-:W-:-:S02]  /*14c0*/  LEA R10, R8, R1, 0x3 ;  /* 0x00000001080a7211 */ /* 0x000fc400078e18ff */
[----:B0-----:R-:W-:Y:S02]  /*14d0*/  PRMT R14, R23, 0x5410, R14 ;  /* 0x00005410170e7816 */ /* 0x001fe4000000000e */
[----:B-1----:R-:W-:-:S03]  /*14e0*/  PRMT R18, R18, 0x5410, R11 ;  /* 0x0000541012127816 */ /* 0x002fc6000000000b */
[-C--:B----4-:R-:W-:Y:S02]  /*14f0*/  HMUL2 R20, R14, R15.reuse.H0_H0 ;  /* 0x2000000f0e147232 */ /* 0x090fe40000000000 */
[----:B------:R-:W-:Y:S01]  /*1500*/  HMUL2 R21, R18, R15.H0_H0 ;  /* 0x2000000f12157232 */ /* 0x000fe20000000000 */
[----:B---3--:R-:W-:-:S04]  /*1510*/  IADD3 R13, PT, PT, R22, R13, RZ ;  /* 0x0000000d160d7210 */ /* 0x008fc80007ffe0ff */
[----:B------:R0:W-:Y:S01]  /*1520*/  STL.64 [R10], R20 ;  /* 0x000000140a007387 */ /* 0x0001e20000100a00 */
[----:B------:R-:W-:Y:S02]  /*1530*/  ISETP.GE.AND P1, PT, R13, R60, PT ;  /* 0x0000003c0d00720c */ /* 0x000fe40003f26270 */
[----:B------:R-:W-:-:S11]  /*1540*/  IADD3 R8, PT, PT, R8, 0x1, RZ ;  /* 0x0000000108087810 */ /* 0x000fd60007ffe0ff */
[----:B0-----:R-:W-:Y:S05]  /*1550*/  @!P1 BRA `(.L_x_307) ;  /* 0xfffffffc00509947 */ /* 0x001fea000383ffff */
.L_x_306:
[----:B------:R0:W5:Y:S01]  /*1560*/  LDL.64 R52, [R1] ;  /* 0x0000000001347983 */ /* 0x0001620000100a00 */
[----:B------:R-:W1:Y:S01]  /*1570*/  LDCU UR4, c[0x0][0x3c8] ;  /* 0x00007900ff0477ac */ /* 0x000e620008000800 */
[----:B------:R-:W-:Y:S01]  /*1580*/  HFMA2 R5, -RZ, RZ, 0, 0 ;  /* 0x00000000ff057431 */ /* 0x000fe200000001ff */
[----:B------:R-:W-:Y:S02]  /*1590*/  CS2R R10, SRZ ;  /* 0x00000000000a7805 */ /* 0x000fe4000001ff00 */
[----:B------:R-:W-:Y:S01]  /*15a0*/  MOV R14, RZ ;  /* 0x000000ff000e7202 */ /* 0x000fe20000000f00 */
        /* <DEDUP_REMOVED lines=22> */
.L_x_308:
        /* <DEDUP_REMOVED lines=8> */
.L_x_309:
        /* <DEDUP_REMOVED lines=8> */
.L_x_310:
        /* <DEDUP_REMOVED lines=8> */
.L_x_311:
        /* <DEDUP_REMOVED lines=8> */
.L_x_312:
        /* <DEDUP_REMOVED lines=26> */
[----:B-----5:R-:W-:Y:S02]  /*1ab0*/  IADD3 R50, PT, PT, R55, R50, RZ ;  /* 0x0000003237327210 */ /* 0x020fe40007ffe0ff */
        /* <DEDUP_REMOVED lines=10> */
.L_x_330:
[----:B------:R-:W-:Y:S02]  /*1b60*/  ISETP.NE.AND P4, PT, R55, R50, PT ;  /* 0x000000323700720c */ /* 0x000fe40003f85270 */
[----:B------:R-:W-:Y:S02]  /*1b70*/  MOV R62, R18 ;  /* 0x00000012003e7202 */ /* 0x000fe40000000f00 */
[----:B------:R-:W-:-:S05]  /*1b80*/  MOV R63, R19 ;  /* 0x00000013003f7202 */ /* 0x000fca0000000f00 */
[----:B------:R-:W2:Y:S04]  /*1b90*/  LDG.E.128.CONSTANT R8, desc[UR8][R62.64] ;  /* 0x000000083e087981 */ /* 0x000ea8000c1e9d00 */
[----:B------:R-:W-:Y:S01]  /*1ba0*/  @!P4 LEA R6, R49, R1, 0x3 ;  /* 0x000000013106c211 */ /* 0x000fe200078e18ff */
[----:B------:R0:W5:Y:S05]  /*1bb0*/  @!P4 LDG.E.U16.CONSTANT R36, desc[UR8][R14.64] ;  /* 0x000000080e24c981 */ /* 0x00016a000c1e9500 */
[----:B------:R-:W3:Y:S01]  /*1bc0*/  @!P4 LDL.64 R6, [R6+0x8] ;  /* 0x000008000606c983 */ /* 0x000ee20000100a00 */
[----:B------:R-:W-:-:S02]  /*1bd0*/  ISETP.NE.AND P2, PT, R56, RZ, PT ;  /* 0x000000ff3800720c */ /* 0x000fc40003f45270 */
[----:B------:R-:W-:Y:S02]  /*1be0*/  MOV R13, 0x2c00 ;  /* 0x00002c00000d7802 */ /* 0x000fe40000000f00 */
[----:B------:R-:W-:Y:S02]  /*1bf0*/  ISETP.NE.AND P3, PT, R12, 0x1, PT ;  /* 0x000000010c00780c */ /* 0x000fe40003f65270 */
[----:B------:R-:W-:Y:S02]  /*1c00*/  @!P4 IADD3 R37, PT, PT, R49, 0x1, RZ ;  /* 0x000000013125c810 */ /* 0x000fe40007ffe0ff */
[----:B--2---:R-:W-:Y:S02]  /*1c10*/  SHF.R.U32.HI R17, RZ, 0x8, R8 ;  /* 0x00000008ff117819 */ /* 0x004fe40000011608 */
[C---:B------:R-:W-:Y:S02]  /*1c20*/  LOP3.LUT R18, R9.reuse, 0xf000f, RZ, 0xc0, !PT ;  /* 0x000f000f09127812 */ /* 0x040fe400078ec0ff */
[----:B------:R-:W-:-:S02]  /*1c30*/  LOP3.LUT R19, R9, 0xf000f0, RZ, 0xc0, !PT ;  /* 0x00f000f009137812 */ /* 0x000fc400078ec0ff */
[----:B---3--:R-:W-:Y:S02]  /*1c40*/  @!P4 PRMT R53, R7, 0x7610, R53 ;  /* 0x000076100735c816 */ /* 0x008fe40000000035 */
[----:B------:R-:W-:Y:S02]  /*1c50*/  @!P4 PRMT R52, R6, 0x7610, R52 ;  /* 0x000076100634c816 */ /* 0x000fe40000000034 */
[----:B------:R-:W-:Y:S02]  /*1c60*/  @!P4 PRMT R53, R53, 0x7610, R7 ;  /* 0x000076103535c816 */ /* 0x000fe40000000007 */
[----:B------:R-:W-:Y:S02]  /*1c70*/  LOP3.LUT R7, R8, 0xf000f0, RZ, 0xc0, !PT ;  /* 0x00f000f008077812 */ /* 0x000fe400078ec0ff */
[C---:B------:R-:W-:Y:S02]  /*1c80*/  LOP3.LUT R20, R10.reuse, 0xf000f, RZ, 0xc0, !PT ;  /* 0x000f000f0a147812 */ /* 0x040fe400078ec0ff */
[----:B------:R-:W-:-:S02]  /*1c90*/  LOP3.LUT R21, R10, 0xf000f0, RZ, 0xc0, !PT ;  /* 0x00f000f00a157812 */ /* 0x000fc400078ec0ff */
[----:B------:R-:W-:Y:S02]  /*1ca0*/  @!P4 PRMT R52, R52, 0x7610, R6 ;  /* 0x000076103434c816 */ /* 0x000fe40000000006 */
[----:B------:R-:W-:Y:S02]  /*1cb0*/  SHF.R.U32.HI R9, RZ, 0x8, R9 ;  /* 0x00000008ff097819 */ /* 0x000fe40000011609 */
[----:B------:R-:W-:Y:S02]  /*1cc0*/  SHF.R.U32.HI R10, RZ, 0x8, R10 ;  /* 0x00000008ff0a7819 */ /* 0x000fe4000001160a */
[----:B------:R-:W-:Y:S02]  /*1cd0*/  LOP3.LUT R22, R11, 0xf000f, RZ, 0xc0, !PT ;  /* 0x000f000f0b167812 */ /* 0x000fe400078ec0ff */
        /* <DEDUP_REMOVED lines=28> */
[----:B------:R-:W-:Y:S02]  /*1ea0*/  HADD2 R26, R27, -1032, -1032 ;  /* 0xe408e4081b1a7430 */ /* 0x000fe40000000000 */
[-C--:B------:R-:W-:Y:S02]  /*1eb0*/  HFMA2 R33, R34, R13.reuse.H0_H0, -72, -72 ;  /* 0xd480d48022217431 */ /* 0x080fe4000004000d */
[-C--:B------:R-:W-:Y:S02]  /*1ec0*/  HFMA2 R23, R24, R13.reuse.H0_H0, -72, -72 ;  /* 0xd480d48018177431 */ /* 0x080fe4000004000d */
[-C--:B------:R-:W-:Y:S02]  /*1ed0*/  HFMA2 R27, R28, R13.reuse.H0_H0, -72, -72 ;  /* 0xd480d4801c1b7431 */ /* 0x080fe4000004000d */
[----:B------:R-:W-:-:S02]  /*1ee0*/  HFMA2 R31, R32, R13.H0_H0, -72, -72 ;  /* 0xd480d480201f7431 */ /* 0x000fc4000004000d */
[----:B------:R-:W-:Y:S02]  /*1ef0*/  HADD2 R34, R17, -1032, -1032 ;  /* 0xe408e40811227430 */ /* 0x000fe40000000000 */
[----:B------:R-:W-:Y:S02]  /*1f00*/  HADD2 R20, R6, -1032, -1032 ;  /* 0xe408e40806147430 */ /* 0x000fe40000000000 */
[----:B------:R-:W-:Y:S02]  /*1f10*/  HFMA2 R21, R8, R13.H0_H0, -72, -72 ;  /* 0xd480d48008157431 */ /* 0x000fe4000004000d */
[----:B------:R-:W-:Y:S02]  /*1f20*/  HADD2 R22, R18, -1032, -1032 ;  /* 0xe408e40812167430 */ /* 0x000fe40000000000 */
[----:B------:R-:W-:Y:S02]  /*1f30*/  HADD2 R24, R19, -1032, -1032 ;  /* 0xe408e40813187430 */ /* 0x000fe40000000000 */
[----:B------:R-:W-:-:S02]  /*1f40*/  HADD2 R28, R7, -1032, -1032 ;  /* 0xe408e408071c7430 */ /* 0x000fc40000000000 */
[-C--:B------:R-:W-:Y:S02]  /*1f50*/  HFMA2 R29, R10, R13.reuse.H0_H0, -72, -72 ;  /* 0xd480d4800a1d7431 */ /* 0x080fe4000004000d */
[----:B------:R-:W-:Y:S02]  /*1f60*/  HADD2 R30, R11, -1032, -1032 ;  /* 0xe408e4080b1e7430 */ /* 0x000fe40000000000 */
[----:B------:R-:W-:Y:S02]  /*1f70*/  HADD2 R32, R9, -1032, -1032 ;  /* 0xe408e40809207430 */ /* 0x000fe40000000000 */
[----:B------:R-:W-:Y:S01]  /*1f80*/  HFMA2 R17, R38, R13.H0_H0, -72, -72 ;  /* 0xd480d48026117431 */ /* 0x000fe2000004000d */
[----:B0-----:R-:W-:Y:S06]  /*1f90*/  @!P2 BRA `(.L_x_314) ;  /* 0x000000040068a947 */ /* 0x001fec0003800000 */
[----:B------:R-:W0:Y:S01]  /*1fa0*/  LDS.64 R8, [UR4] ;  /* 0x00000004ff087984 */ /* 0x000e220008000a00 */
[----:B------:R-:W-:Y:S02]  /*1fb0*/  HADD2.F32 R6, -RZ, R20.H0_H0 ;  /* 0x20000014ff067230 */ /* 0x000fe40000004100 */
        /* <DEDUP_REMOVED lines=11> */
[----:B------:R-:W-:Y:S02]  /*2070*/  HADD2.F32 R10, -RZ, R26.H1_H1 ;  /* 0x3000001aff0a7230 */ /* 0x000fe40000004100 */
[----:B------:R-:W-:Y:S01]  /*2080*/  FFMA.FTZ R44, R7, R8, RZ ;  /* 0x00000008072c7223 */ /* 0x000fe200000100ff */
[----:B------:R-:W-:-:S02]  /*2090*/  HADD2.F32 R8, -RZ, R24.H1_H1 ;  /* 0x30000018ff087230 */ /* 0x000fc40000004100 */
[----:B------:R-:W-:Y:S01]  /*20a0*/  FFMA.FTZ R38, R38, R35, R39 ;  /* 0x0000002326267223 */ /* 0x000fe20000010027 */
[----:B------:R-:W-:Y:S02]  /*20b0*/  HADD2.F32 R11, -RZ, R9.H0_H0 ;  /* 0x20000009ff0b7230 */ /* 0x000fe40000004100 */
[C---:B------:R-:W-:Y:S01]  /*20c0*/  FFMA.FTZ R40, R35.reuse, R42, R40 ;  /* 0x0000002a23287223 */ /* 0x040fe20000010028 */
[----:B------:R-:W-:Y:S02]  /*20d0*/  HADD2.F32 R39, -RZ, R25.H0_H0 ;  /* 0x20000019ff277230 */ /* 0x000fe40000004100 */
[C---:B------:R-:W-:Y:S01]  /*20e0*/  FFMA.FTZ R8, R35.reuse, R8, R44 ;  /* 0x0000000823087223 */ /* 0x040fe2000001002c */
[----:B------:R-:W-:Y:S02]  /*20f0*/  HADD2.F32 R7, -RZ, R21.H0_H0 ;  /* 0x20000015ff077230 */ /* 0x000fe40000004100 */
[----:B------:R-:W-:Y:S01]  /*2100*/  FFMA.FTZ R42, R35, R10, R41 ;  /* 0x0000000a232a7223 */ /* 0x000fe20000010029 */
[----:B------:R-:W-:-:S02]  /*2110*/  HADD2.F32 R6, -RZ, R23.H0_H0 ;  /* 0x20000017ff067230 */ /* 0x000fc40000004100 */
        /* <DEDUP_REMOVED lines=66> */
.L_x_314:
[----:B------:R-:W-:Y:S02]  /*2540*/  @!P4 MOV R49, R37 ;  /* 0x000000250031c202 */ /* 0x000fe40000000f00 */
[----:B-----5:R-:W-:Y:S01]  /*2550*/  @!P4 IADD3 R50, PT, PT, R36, R55, RZ ;  /* 0x000000372432c210 */ /* 0x020fe20007ffe0ff */
[----:B------:R-:W-:Y:S06]  /*2560*/  @!P3 BRA `(.L_x_315) ;  /* 0x00000010005cb947 */ /* 0x000fec0003800000 */
[----:B------:R-:W-:Y:S02]  /*2570*/  PRMT R6, R51, 0x9910, RZ ;  /* 0x0000991033067816 */ /* 0x000fe400000000ff */
[----:B------:R-:W-:Y:S02]  /*2580*/  ISETP.NE.AND P5, PT, R12, 0x2, PT ;  /* 0x000000020c00780c */ /* 0x000fe40003fa5270 */
[----:B------:R-:W-:-:S13]  /*2590*/  ISETP.NE.AND P4, PT, R6, RZ, PT ;  /* 0x000000ff0600720c */ /* 0x000fda0003f85270 */
[----:B------:R-:W-:Y:S05]  /*25a0*/  @!P4 BRA `(.L_x_316) ;  /* 0x000000040068c947 */ /* 0x000fea0003800000 */
[----:B------:R-:W0:Y:S01]  /*25b0*/  LDS.64 R6, [UR4+0x80] ;  /* 0x00008004ff067984 */ /* 0x000e220008000a00 */
[----:B------:R-:W-:Y:S02]  /*25c0*/  HADD2.F32 R38, -RZ, R20.H1_H1 ;  /* 0x30000014ff267230 */ /* 0x000fe40000004100 */
[----:B------:R-:W-:Y:S01]  /*25d0*/  HADD2.F32 R8, -RZ, R24.H0_H0 ;  /* 0x20000018ff087230 */ /* 0x000fe20000004100 */
[----:B------:R-:W1:Y:S01]  /*25e0*/  LDS.64 R10, [UR4+0x88] ;  /* 0x00008804ff0a7984 */ /* 0x000e620008000a00 */
[----:B------:R-:W-:Y:S02]  /*25f0*/  HADD2.F32 R40, -RZ, R22.H1_H1 ;  /* 0x30000016ff287230 */ /* 0x000fe40000004100 */
[----:B------:R-:W-:Y:S02]  /*2600*/  HADD2.F32 R9, -RZ, R26.H0_H0 ;  /* 0x2000001aff097230 */ /* 0x000fe40000004100 */
[----:B------:R-:W-:Y:S02]  /*2610*/  HADD2.F32 R42, -RZ, R34.H0_H0 ;  /* 0x20000022ff2a7230 */ /* 0x000fe40000004100 */
        /* <DEDUP_REMOVED lines=8> */
[----:B------:R-:W-:-:S03]  /*26a0*/  HADD2.F32 R7, -RZ, R22.H0_H0 ;  /* 0x20000016ff077230 */ /* 0x000fc60000004100 */
[-C--:B------:R-:W-:Y:S01]  /*26b0*/  FFMA.FTZ R6, R38, R36.reuse, R37 ;  /* 0x0000002426067223 */ /* 0x080fe20000010025 */
[----:B------:R-:W-:Y:S02]  /*26c0*/  HADD2.F32 R38, -RZ, R24.H1_H1 ;  /* 0x30000018ff267230 */ /* 0x000fe40000004100 */
[----:B------:R-:W-:Y:S01]  /*26d0*/  FFMA.FTZ R7, R7, R35, RZ ;  /* 0x0000002307077223 */ /* 0x000fe200000100ff */
[----:B------:R-:W-:Y:S02]  /*26e0*/  HADD2.F32 R35, -RZ, R23.H0_H0 ;  /* 0x20000017ff237230 */ /* 0x000fe40000004100 */
[----:B------:R-:W-:Y:S02]  /*26f0*/  HADD2.F32 R37, -RZ, R25.H0_H0 ;  /* 0x20000019ff257230 */ /* 0x000fe40000004100 */
[-C--:B------:R-:W-:Y:S01]  /*2700*/  FFMA.FTZ R8, R40, R36.reuse, R7 ;  /* 0x0000002428087223 */ /* 0x080fe20000010007 */
[----:B------:R-:W-:Y:S02]  /*2710*/  HADD2.F32 R40, -RZ, R26.H1_H1 ;  /* 0x3000001aff287230 */ /* 0x000fe40000004100 */
        /* <DEDUP_REMOVED lines=67> */
.L_x_316:
        /* <DEDUP_REMOVED lines=94> */
.L_x_317:
[----:B------:R-:W-:Y:S05]  /*3130*/  @P1 BRA `(.L_x_315) ;  /* 0x0000000400681947 */ /* 0x000fea0003800000 */
[----:B------:R-:W0:Y:S01]  /*3140*/  LDS.64 R6, [UR4+0x180] ;  /* 0x00018004ff067984 */ /* 0x000e220008000a00 */
[----:B------:R-:W-:Y:S02]  /*3150*/  HADD2.F32 R10, -RZ, R24.H0_H0 ;  /* 0x20000018ff0a7230 */ /* 0x000fe40000004100 */
[--C-:B------:R-:W-:Y:S01]  /*3160*/  HADD2.F32 R11, -RZ, R26.reuse.H0_H0 ;  /* 0x2000001aff0b7230 */ /* 0x100fe20000004100 */
[----:B------:R-:W1:Y:S01]  /*3170*/  LDS.64 R8, [UR4+0x188] ;  /* 0x00018804ff087984 */ /* 0x000e620008000a00 */
[----:B------:R-:W-:Y:S02]  /*3180*/  HADD2.F32 R26, -RZ, R26.H1_H1 ;  /* 0x3000001aff1a7230 */ /* 0x000fe40000004100 */
[--C-:B0-----:R-:W-:Y:S02]  /*3190*/  HADD2.F32 R35, -RZ, R6.reuse.H0_H0 ;  /* 0x20000006ff237230 */ /* 0x101fe40000004100 */
[----:B------:R-:W-:Y:S02]  /*31a0*/  HADD2.F32 R36, -RZ, R6.H1_H1 ;  /* 0x30000006ff247230 */ /* 0x000fe40000004100 */
[----:B------:R-:W-:-:S02]  /*31b0*/  HADD2.F32 R6, -RZ, R20.H0_H0 ;  /* 0x20000014ff067230 */ /* 0x000fc40000004100 */
[-C--:B------:R-:W-:Y:S01]  /*31c0*/  FFMA.FTZ R39, R10, R35.reuse, RZ ;  /* 0x000000230a277223 */ /* 0x080fe200000100ff */
[--C-:B------:R-:W-:Y:S02]  /*31d0*/  HADD2.F32 R19, -RZ, R7.reuse.H0_H0 ;  /* 0x20000007ff137230 */ /* 0x100fe40000004100 */
[-C--:B------:R-:W-:Y:S01]  /*31e0*/  FFMA.FTZ R11, R11, R35.reuse, RZ ;  /* 0x000000230b0b7223 */ /* 0x080fe200000100ff */
[----:B------:R-:W-:Y:S02]  /*31f0*/  HADD2.F32 R18, -RZ, R7.H1_H1 ;  /* 0x30000007ff127230 */ /* 0x000fe40000004100 */
[----:B------:R-:W-:Y:S01]  /*3200*/  FFMA.FTZ R37, R6, R35, RZ ;  /* 0x0000002306257223 */ /* 0x000fe200000100ff */
[----:B------:R-:W-:Y:S02]  /*3210*/  HADD2.F32 R20, -RZ, R20.H1_H1 ;  /* 0x30000014ff147230 */ /* 0x000fe40000004100 */
[--C-:B------:R-:W-:Y:S02]  /*3220*/  HADD2.F32 R7, -RZ, R22.reuse.H0_H0 ;  /* 0x20000016ff077230 */ /* 0x100fe40000004100 */
[----:B------:R-:W-:-:S02]  /*3230*/  HADD2.F32 R22, -RZ, R22.H1_H1 ;  /* 0x30000016ff167230 */ /* 0x000fc40000004100 */
[-C--:B------:R-:W-:Y:S01]  /*3240*/  FFMA.FTZ R6, R20, R36.reuse, R37 ;  /* 0x0000002414067223 */ /* 0x080fe20000010025 */
[----:B------:R-:W-:Y:S02]  /*3250*/  HADD2.F32 R20, -RZ, R24.H1_H1 ;  /* 0x30000018ff147230 */ /* 0x000fe40000004100 */
[----:B------:R-:W-:Y:S01]  /*3260*/  FFMA.FTZ R7, R7, R35, RZ ;  /* 0x0000002307077223 */ /* 0x000fe200000100ff */
[----:B------:R-:W-:Y:S02]  /*3270*/  HADD2.F32 R35, -RZ, R23.H0_H0 ;  /* 0x20000017ff237230 */ /* 0x000fe40000004100 */
[----:B------:R-:W-:Y:S02]  /*3280*/  HADD2.F32 R37, -RZ, R25.H0_H0 ;  /* 0x20000019ff257230 */ /* 0x000fe40000004100 */
[-C--:B------:R-:W-:Y:S01]  /*3290*/  FFMA.FTZ R10, R22, R36.reuse, R7 ;  /* 0x00000024160a7223 */ /* 0x080fe20000010007 */
[-C--:B------:R-:W-:Y:S01]  /*32a0*/  FFMA.FTZ R20, R20, R36.reuse, R39 ;  /* 0x0000002414147223 */ /* 0x080fe20000010027 */
[----:B------:R-:W-:Y:S01]  /*32b0*/  FFMA.FTZ R36, R26, R36, R11 ;  /* 0x000000241a247223 */ /* 0x000fe2000001000b */
[----:B------:R-:W-:-:S02]  /*32c0*/  HADD2.F32 R7, -RZ, R21.H0_H0 ;  /* 0x20000015ff077230 */ /* 0x000fc40000004100 */
        /* <DEDUP_REMOVED lines=37> */
[----:B------:R-:W-:Y:S01]  /*3520*/  FFMA.FTZ R10, R18, R6, R11 ;  /* 0x00000006120a7223 */ /* 0x000fe2000001000b */
[----:B------:R-:W-:Y:S02]  /*3530*/  HADD2.F32 R18, -RZ, R33.H0_H0 ;  /* 0x20000021ff127230 */ /* 0x000fe40000004100 */
[----:B------:R-:W-:Y:S02]  /*3540*/  HADD2.F32 R29, -RZ, R29.H1_H1 ;  /* 0x3000001dff1d7230 */ /* 0x000fe40000004100 */
[----:B------:R-:W-:-:S02]  /*3550*/  HADD2.F32 R31, -RZ, R31.H1_H1 ;  /* 0x3000001fff1f7230 */ /* 0x000fc40000004100 */
[-C--:B------:R-:W-:Y:S01]  /*3560*/  FFMA.FTZ R18, R18, R6.reuse, R35 ;  /* 0x0000000612127223 */ /* 0x080fe20000010023 */
        /* <DEDUP_REMOVED lines=23> */
.L_x_315:
[----:B------:R-:W0:Y:S02]  /*36e0*/  LDC R17, c[0x0][0x3ac] ;  /* 0x0000eb00ff117b82 */ /* 0x000e240000000800 */
[----:B0-----:R-:W-:-:S05]  /*36f0*/  IMAD.WIDE R18, R17, 0x4, R62 ;  /* 0x0000000411127825 */ /* 0x001fca00078e023e */
[----:B------:R-:W2:Y:S02]  /*3700*/  LDG.E.128.CONSTANT R8, desc[UR8][R18.64] ;  /* 0x0000000812087981 */ /* 0x000ea4000c1e9d00 */
[C---:B--2---:R-:W-:Y:S02]  /*3710*/  LOP3.LUT R6, R8.reuse, 0xf000f, RZ, 0xc0, !PT ;  /* 0x000f000f08067812 */ /* 0x044fe400078ec0ff */
[----:B------:R-:W-:Y:S02]  /*3720*/  LOP3.LUT R7, R8, 0xf000f0, RZ, 0xc0, !PT ;  /* 0x00f000f008077812 */ /* 0x000fe400078ec0ff */
[C---:B------:R-:W-:Y:S02]  /*3730*/  LOP3.LUT R20, R9.reuse, 0xf000f, RZ, 0xc0, !PT ;  /* 0x000f000f09147812 */ /* 0x040fe400078ec0ff */
[----:B------:R-:W-:Y:S02]  /*3740*/  LOP3.LUT R21, R9, 0xf000f0, RZ, 0xc0, !PT ;  /* 0x00f000f009157812 */ /* 0x000fe400078ec0ff */
[----:B------:R-:W-:-:S02]  /*3750*/  SHF.R.U32.HI R8, RZ, 0x8, R8 ;  /* 0x00000008ff087819 */ /* 0x000fc40000011608 */
[----:B------:R-:W-:Y:S02]  /*3760*/  SHF.R.U32.HI R9, RZ, 0x8, R9 ;  /* 0x00000008ff097819 */ /* 0x000fe40000011609 */
[----:B------:R-:W-:Y:S02]  /*3770*/  SHF.R.U32.HI R25, RZ, 0x8, R10 ;  /* 0x00000008ff197819 */ /* 0x000fe4000001160a */
[----:B------:R-:W-:Y:S02]  /*3780*/  SHF.R.U32.HI R31, RZ, 0x8, R11 ;  /* 0x00000008ff1f7819 */ /* 0x000fe4000001160b */
[C---:B------:R-:W-:Y:S02]  /*3790*/  LOP3.LUT R22, R10.reuse, 0xf000f, RZ, 0xc0, !PT ;  /* 0x000f000f0a167812 */ /* 0x040fe400078ec0ff */
        /* <DEDUP_REMOVED lines=22> */
[----:B------:R-:W-:Y:S01]  /*3900*/  LOP3.LUT R30, R30, 0x64006400, RZ, 0xfc, !PT ;  /* 0x640064001e1e7812 */ /* 0x000fe200078efcff */
[-C--:B------:R-:W-:Y:S01]  /*3910*/  HFMA2 R28, R28, R13.reuse.H0_H0, -72, -72 ;  /* 0xd480d4801c1c7431 */ /* 0x080fe2000004000d */
[----:B------:R-:W-:Y:S01]  /*3920*/  LOP3.LUT R7, R7, 0x64006400, RZ, 0xfc, !PT ;  /* 0x6400640007077812 */ /* 0x000fe200078efcff */
[----:B------:R-:W-:Y:S01]  /*3930*/  HADD2 R29, R29, -1032, -1032 ;  /* 0xe408e4081d1d7430 */ /* 0x000fe20000000000 */
[----:B------:R-:W-:Y:S01]  /*3940*/  LOP3.LUT R8, R8, 0x64006400, RZ, 0xfc, !PT ;  /* 0x6400640008087812 */ /* 0x000fe200078efcff */
[----:B------:R-:W-:Y:S01]  /*3950*/  HFMA2 R30, R30, R13.H0_H0, -72, -72 ;  /* 0xd480d4801e1e7431 */ /* 0x000fe2000004000d */
[----:B------:R-:W-:-:S02]  /*3960*/  LOP3.LUT R10, R10, 0x64006400, RZ, 0xfc, !PT ;  /* 0x640064000a0a7812 */ /* 0x000fc400078efcff */
[----:B------:R-:W-:Y:S01]  /*3970*/  LOP3.LUT R34, R9, 0x64006400, RZ, 0xfc, !PT ;  /* 0x6400640009227812 */ /* 0x000fe200078efcff */
[-C--:B------:R-:W-:Y:S01]  /*3980*/  HFMA2 R32, R8, R13.reuse.H0_H0, -72, -72 ;  /* 0xd480d48008207431 */ /* 0x080fe2000004000d */
[----:B------:R-:W-:Y:S01]  /*3990*/  LOP3.LUT R11, R11, 0x64006400, RZ, 0xfc, !PT ;  /* 0x640064000b0b7812 */ /* 0x000fe200078efcff */
[----:B------:R-:W-:Y:S01]  /*39a0*/  HADD2 R33, R10, -1032, -1032 ;  /* 0xe408e4080a217430 */ /* 0x000fe20000000000 */
[----:B------:R-:W-:Y:S01]  /*39b0*/  LOP3.LUT R36, R25, 0x64006400, RZ, 0xfc, !PT ;  /* 0x6400640019247812 */ /* 0x000fe200078efcff */
[----:B------:R-:W-:Y:S01]  /*39c0*/  HADD2 R25, R20, -1032, -1032 ;  /* 0xe408e40814197430 */ /* 0x000fe20000000000 */
[----:B------:R-:W-:Y:S01]  /*39d0*/  LOP3.LUT R21, R21, 0x64006400, RZ, 0xfc, !PT ;  /* 0x6400640015157812 */ /* 0x000fe200078efcff */
[----:B------:R-:W-:Y:S01]  /*39e0*/  HFMA2 R34, R34, R13.H0_H0, -72, -72 ;  /* 0xd480d48022227431 */ /* 0x000fe2000004000d */
[----:B------:R-:W-:Y:S01]  /*39f0*/  LOP3.LUT R38, R31, 0x64006400, RZ, 0xfc, !PT ;  /* 0x640064001f267812 */ /* 0x000fe200078efcff */
[----:B------:R-:W-:Y:S02]  /*3a00*/  HADD2 R31, R7, -1032, -1032 ;  /* 0xe408e408071f7430 */ /* 0x000fe40000000000 */
[----:B------:R-:W-:-:S02]  /*3a10*/  HADD2 R35, R11, -1032, -1032 ;  /* 0xe408e4080b237430 */ /* 0x000fc40000000000 */
[-C--:B------:R-:W-:Y:S02]  /*3a20*/  HFMA2 R36, R36, R13.reuse.H0_H0, -72, -72 ;  /* 0xd480d48024247431 */ /* 0x080fe4000004000d */
[----:B------:R-:W-:Y:S02]  /*3a30*/  HADD2 R37, R21, -1032, -1032 ;  /* 0xe408e40815257430 */ /* 0x000fe40000000000 */
[----:B------:R-:W-:Y:S01]  /*3a40*/  HFMA2 R22, R38, R13.H0_H0, -72, -72 ;  /* 0xd480d48026167431 */ /* 0x000fe2000004000d */
[----:B------:R-:W-:Y:S06]  /*3a50*/  @!P2 BRA `(.L_x_318) ;  /* 0x000000040068a947 */ /* 0x000fec0003800000 */
[----:B------:R-:W0:Y:S01]  /*3a60*/  LDS.64 R8, [UR4+0x10] ;  /* 0x00001004ff087984 */ /* 0x000e220008000a00 */
[----:B------:R-:W-:Y:S02]  /*3a70*/  HADD2.F32 R6, -RZ, R23.H0_H0 ;  /* 0x20000017ff067230 */ /* 0x000fe40000004100 */
[----:B------:R-:W-:Y:S01]  /*3a80*/  HADD2.F32 R40, -RZ, R25.H0_H0 ;  /* 0x20000019ff287230 */ /* 0x000fe20000004100 */
[----:B------:R-:W1:Y:S01]  /*3a90*/  LDS.64 R20, [UR4+0x18] ;  /* 0x00001804ff147984 */ /* 0x000e620008000a00 */
        /* <DEDUP_REMOVED lines=86> */
.L_x_318:
[----:B------:R-:W-:Y:S05]  /*4000*/  @!P3 BRA `(.L_x_319) ;  /* 0x00000010005cb947 */ /* 0x000fea0003800000 */
        /* <DEDUP_REMOVED lines=94> */
.L_x_320:
        /* <DEDUP_REMOVED lines=94> */
.L_x_321:
[----:B------:R-:W-:Y:S05]  /*4bd0*/  @P1 BRA `(.L_x_319) ;  /* 0x0000000400681947 */ /* 0x000fea0003800000 */
[----:B------:R-:W0:Y:S01]  /*4be0*/  LDS.64 R6, [UR4+0x190] ;  /* 0x00019004ff067984 */ /* 0x000e220008000a00 */
[----:B------:R-:W-:Y:S02]  /*4bf0*/  HADD2.F32 R40, -RZ, R23.H1_H1 ;  /* 0x30000017ff287230 */ /* 0x000fe40000004100 */
[----:B------:R-:W-:Y:S01]  /*4c00*/  HADD2.F32 R10, -RZ, R27.H0_H0 ;  /* 0x2000001bff0a7230 */ /* 0x000fe20000004100 */
[----:B------:R-:W1:Y:S01]  /*4c10*/  LDS.64 R8, [UR4+0x198] ;  /* 0x00019804ff087984 */ /* 0x000e620008000a00 */
[----:B------:R-:W-:Y:S02]  /*4c20*/  HADD2.F32 R42, -RZ, R25.H1_H1 ;  /* 0x30000019ff2a7230 */ /* 0x000fe40000004100 */
[----:B------:R-:W-:Y:S02]  /*4c30*/  HADD2.F32 R11, -RZ, R29.H0_H0 ;  /* 0x2000001dff0b7230 */ /* 0x000fe40000004100 */
[--C-:B0-----:R-:W-:Y:S02]  /*4c40*/  HADD2.F32 R39, -RZ, R6.reuse.H0_H0 ;  /* 0x20000006ff277230 */ /* 0x101fe40000004100 */
[----:B------:R-:W-:-:S02]  /*4c50*/  HADD2.F32 R38, -RZ, R6.H1_H1 ;  /* 0x30000006ff267230 */ /* 0x000fc40000004100 */
[----:B------:R-:W-:Y:S02]  /*4c60*/  HADD2.F32 R6, -RZ, R23.H0_H0 ;  /* 0x20000017ff067230 */ /* 0x000fe40000004100 */
[-C--:B------:R-:W-:Y:S01]  /*4c70*/  FFMA.FTZ R11, R11, R39.reuse, RZ ;  /* 0x000000270b0b7223 */ /* 0x080fe200000100ff */
[--C-:B------:R-:W-:Y:S02]  /*4c80*/  HADD2.F32 R21, -RZ, R7.reuse.H0_H0 ;  /* 0x20000007ff157230 */ /* 0x100fe40000004100 */
[----:B------:R-:W-:Y:S02]  /*4c90*/  HADD2.F32 R20, -RZ, R7.H1_H1 ;  /* 0x30000007ff147230 */ /* 0x000fe40000004100 */
[-C--:B------:R-:W-:Y:S01]  /*4ca0*/  FFMA.FTZ R23, R6, R39.reuse, RZ ;  /* 0x0000002706177223 */ /* 0x080fe200000100ff */
[----:B------:R-:W-:Y:S02]  /*4cb0*/  HADD2.F32 R7, -RZ, R25.H0_H0 ;  /* 0x20000019ff077230 */ /* 0x000fe40000004100 */
[----:B------:R-:W-:Y:S01]  /*4cc0*/  FFMA.FTZ R25, R10, R39, RZ ;  /* 0x000000270a197223 */ /* 0x000fe200000100ff */
[----:B------:R-:W-:Y:S01]  /*4cd0*/  FFMA.FTZ R6, R40, R38, R23 ;  /* 0x0000002628067223 */ /* 0x000fe20000010017 */
[----:B------:R-:W-:-:S02]  /*4ce0*/  HADD2.F32 R40, -RZ, R27.H1_H1 ;  /* 0x3000001bff287230 */ /* 0x000fc40000004100 */
[----:B------:R-:W-:Y:S01]  /*4cf0*/  FFMA.FTZ R7, R7, R39, RZ ;  /* 0x0000002707077223 */ /* 0x000fe200000100ff */
[----:B------:R-:W-:Y:S02]  /*4d00*/  HADD2.F32 R23, -RZ, R26.H0_H0 ;  /* 0x2000001aff177230 */ /* 0x000fe40000004100 */
[----:B------:R-:W-:Y:S02]  /*4d10*/  HADD2.F32 R27, -RZ, R28.H0_H0 ;  /* 0x2000001cff1b7230 */ /* 0x000fe40000004100 */
[-C--:B------:R-:W-:Y:S01]  /*4d20*/  FFMA.FTZ R10, R42, R38.reuse, R7 ;  /* 0x000000262a0a7223 */ /* 0x080fe20000010007 */
[----:B------:R-:W-:Y:S02]  /*4d30*/  HADD2.F32 R42, -RZ, R29.H1_H1 ;  /* 0x3000001dff2a7230 */ /* 0x000fe40000004100 */
[----:B------:R-:W-:Y:S01]  /*4d40*/  FFMA.FTZ R40, R40, R38, R25 ;  /* 0x0000002628287223 */ /* 0x000fe20000010019 */
[----:B------:R-:W-:Y:S02]  /*4d50*/  HADD2.F32 R7, -RZ, R24.H0_H0 ;  /* 0x20000018ff077230 */ /* 0x000fe40000004100 */
        /* <DEDUP_REMOVED lines=15> */
[----:B------:R-:W-:Y:S01]  /*4e50*/  FFMA.FTZ R21, R30, R20, R21 ;  /* 0x000000141e157223 */ /* 0x000fe20000010015 */
[----:B------:R-:W-:Y:S02]  /*4e60*/  HADD2.F32 R20, -RZ, R31.H0_H0 ;  /* 0x2000001fff147230 */ /* 0x000fe40000004100 */
[----:B------:R-:W-:Y:S02]  /*4e70*/  HADD2.F32 R28, -RZ, R35.H0_H0 ;  /* 0x20000023ff1c7230 */ /* 0x000fe40000004100 */
[----:B------:R-:W-:Y:S01]  /*4e80*/  FFMA.FTZ R11, R26, R10, R11 ;  /* 0x0000000a1a0b7223 */ /* 0x000fe2000001000b */
[----:B------:R-:W-:-:S02]  /*4e90*/  HADD2.F32 R30, -RZ, R37.H0_H0 ;  /* 0x20000025ff1e7230 */ /* 0x000fc40000004100 */
[-C--:B------:R-:W-:Y:S01]  /*4ea0*/  FFMA.FTZ R7, R20, R10.reuse, R7 ;  /* 0x0000000a14077223 */ /* 0x080fe20000010007 */
[----:B------:R-:W-:Y:S02]  /*4eb0*/  HADD2.F32 R8, -RZ, R8.H1_H1 ;  /* 0x30000008ff087230 */ /* 0x000fe40000004100 */
        /* <DEDUP_REMOVED lines=8> */
[--C-:B------:R-:W-:Y:S02]  /*4f40*/  HADD2.F32 R6, -RZ, R9.reuse.H0_H0 ;  /* 0x20000009ff067230 */ /* 0x100fe40000004100 */
[-C--:B------:R-:W-:Y:S01]  /*4f50*/  FFMA.FTZ R23, R26, R8.reuse, R23 ;  /* 0x000000081a177223 */ /* 0x080fe20000010017 */
[----:B------:R-:W-:Y:S02]  /*4f60*/  HADD2.F32 R10, -RZ, R32.H0_H0 ;  /* 0x20000020ff0a7230 */ /* 0x000fe40000004100 */
        /* <DEDUP_REMOVED lines=9> */
[----:B------:R-:W-:Y:S02]  /*5000*/  HADD2.F32 R24, -RZ, R22.H0_H0 ;  /* 0x20000016ff187230 */ /* 0x000fe40000004100 */
[-C--:B------:R-:W-:Y:S01]  /*5010*/  FFMA.FTZ R8, R7, R9.reuse, R8 ;  /* 0x0000000907087223 */ /* 0x080fe20000010008 */
[----:B------:R-:W-:Y:S02]  /*5020*/  HADD2.F32 R25, -RZ, R36.H1_H1 ;  /* 0x30000024ff197230 */ /* 0x000fe40000004100 */
[----:B------:R-:W-:Y:S01]  /*5030*/  FFMA.FTZ R10, R11, R9, R10 ;  /* 0x000000090b0a7223 */ /* 0x000fe2000001000a */
[----:B------:R-:W-:-:S02]  /*5040*/  HADD2.F32 R23, -RZ, R22.H1_H1 ;  /* 0x30000016ff177230 */ /* 0x000fc40000004100 */
[----:B------:R-:W-:Y:S01]  /*5050*/  FFMA.FTZ R6, R24, R6, R21 ;  /* 0x0000000618067223 */ /* 0x000fe20000010015 */
[--C-:B------:R-:W-:Y:S02]  /*5060*/  HADD2.F32 R7, -RZ, R52.reuse.H0_H0 ;  /* 0x20000034ff077230 */ /* 0x100fe40000004100 */
[-C--:B------:R-:W-:Y:S01]  /*5070*/  FFMA.FTZ R20, R25, R9.reuse, R20 ;  /* 0x0000000919147223 */ /* 0x080fe20000010014 */
        /* <DEDUP_REMOVED lines=16> */
.L_x_319:
[----:B------:R-:W-:-:S05]  /*5180*/  IMAD.WIDE R18, R17, 0x4, R18 ;  /* 0x0000000411127825 */ /* 0x000fca00078e0212 */
        /* <DEDUP_REMOVED lines=144> */
.L_x_322:
        /* <DEDUP_REMOVED lines=95> */
.L_x_324:
        /* <DEDUP_REMOVED lines=94> */
.L_x_325:
        /* <DEDUP_REMOVED lines=91> */
.L_x_323:
[----:B------:R-:W-:-:S05]  /*6c10*/  IMAD.WIDE R18, R17, 0x4, R18 ;  /* 0x0000000411127825 */ /* 0x000fca00078e0212 */
[----:B------:R-:W2:Y:S02]  /*6c20*/  LDG.E.128.CONSTANT R8, desc[UR8][R18.64] ;  /* 0x0000000812087981 */ /* 0x000ea4000c1e9d00 */
[C---:B--2---:R-:W-:Y:S02]  /*6c30*/  LOP3.LUT R20, R9.reuse, 0xf000f, RZ, 0xc0, !PT ;  /* 0x000f000f09147812 */ /* 0x044fe400078ec0ff */
[----:B------:R-:W-:Y:S02]  /*6c40*/  LOP3.LUT R21, R9, 0xf000f0, RZ, 0xc0, !PT ;  /* 0x00f000f009157812 */ /* 0x000fe400078ec0ff */
[C---:B------:R-:W-:Y:S02]  /*6c50*/  LOP3.LUT R6, R8.reuse, 0xf000f, RZ, 0xc0, !PT ;  /* 0x000f000f08067812 */ /* 0x040fe400078ec0ff */
[----:B------:R-:W-:Y:S02]  /*6c60*/  LOP3.LUT R7, R8, 0xf000f0, RZ, 0xc0, !PT ;  /* 0x00f000f008077812 */ /* 0x000fe400078ec0ff */
[----:B------:R-:W-:-:S02]  /*6c70*/  SHF.R.U32.HI R9, RZ, 0x8, R9 ;  /* 0x00000008ff097819 */ /* 0x000fc40000011609 */
[----:B------:R-:W-:Y:S02]  /*6c80*/  LOP3.LUT R23, R11, 0xf000f0, RZ, 0xc0, !PT ;  /* 0x00f000f00b177812 */ /* 0x000fe400078ec0ff */
[----:B------:R-:W-:Y:S02]  /*6c90*/  SHF.R.U32.HI R8, RZ, 0x8, R8 ;  /* 0x00000008ff087819 */ /* 0x000fe40000011608 */
[----:B------:R-:W-:Y:S02]  /*6ca0*/  SHF.R.U32.HI R31, RZ, 0x8, R10 ;  /* 0x00000008ff1f7819 */ /* 0x000fe4000001160a */
[----:B------:R-:W-:Y:S02]  /*6cb0*/  SHF.R.U32.HI R35, RZ, 0x8, R11 ;  /* 0x00000008ff237819 */ /* 0x000fe4000001160b */
[C---:B------:R-:W-:Y:S02]  /*6cc0*/  LOP3.LUT R30, R10.reuse, 0xf000f, RZ, 0xc0, !PT ;  /* 0x000f000f0a1e7812 */ /* 0x040fe400078ec0ff */
[----:B------:R-:W-:-:S02]  /*6cd0*/  LOP3.LUT R22, R10, 0xf000f0, RZ, 0xc0, !PT ;  /* 0x00f000f00a167812 */ /* 0x000fc400078ec0ff */
[----:B------:R-:W-:Y:S02]  /*6ce0*/  LOP3.LUT R33, R11, 0xf000f, RZ, 0xc0, !PT ;  /* 0x000f000f0b217812 */ /* 0x000fe400078ec0ff */
[----:B------:R-:W-:Y:S02]  /*6cf0*/  LOP3.LUT R28, R7, 0x64006400, RZ, 0xfc, !PT ;  /* 0x64006400071c7812 */ /* 0x000fe400078efcff */
[----:B------:R-:W-:Y:S02]  /*6d00*/  LOP3.LUT R10, R21, 0x64006400, RZ, 0xfc, !PT ;  /* 0x64006400150a7812 */ /* 0x000fe400078efcff */
[----:B------:R-:W-:Y:S01]  /*6d10*/  LOP3.LUT R34, R23, 0x64006400, RZ, 0xfc, !PT ;  /* 0x6400640017227812 */ /* 0x000fe200078efcff */
[-C--:B------:R-:W-:Y:S01]  /*6d20*/  HFMA2 R28, R28, R13.reuse.H0_H0, -72, -72 ;  /* 0xd480d4801c1c7431 */ /* 0x080fe2000004000d */
        /* <DEDUP_REMOVED lines=8> */
[----:B------:R-:W-:Y:S01]  /*6db0*/  LOP3.LUT R24, R7, 0x64006400, RZ, 0xfc, !PT ;  /* 0x6400640007187812 */ /* 0x000fe200078efcff */
[-C--:B------:R-:W-:Y:S01]  /*6dc0*/  HFMA2 R26, R26, R13.reuse.H0_H0, -72, -72 ;  /* 0xd480d4801a1a7431 */ /* 0x080fe2000004000d */
[----:B------:R-:W-:Y:S02]  /*6dd0*/  LOP3.LUT R32, R21, 0x64006400, RZ, 0xfc, !PT ;  /* 0x6400640015207812 */ /* 0x000fe400078efcff */
        /* <DEDUP_REMOVED lines=11> */
[----:B------:R-:W-:Y:S01]  /*6e90*/  LOP3.LUT R32, R30, 0x64006400, RZ, 0xfc, !PT ;  /* 0x640064001e207812 */ /* 0x000fe200078efcff */
[----:B------:R-:W-:Y:S01]  /*6ea0*/  HADD2 R30, R6, -1032, -1032 ;  /* 0xe408e408061e7430 */ /* 0x000fe20000000000 */
        /* <DEDUP_REMOVED lines=14> */
[--C-:B------:R-:W-:Y:S02]  /*6f90*/  HADD2.F32 R6, -RZ, R30.reuse.H0_H0 ;  /* 0x2000001eff067230 */ /* 0x100fe40000004100 */
[----:B------:R-:W-:Y:S01]  /*6fa0*/  HADD2.F32 R10, -RZ, R33.H0_H0 ;  /* 0x20000021ff0a7230 */ /* 0x000fe20000004100 */
[----:B------:R-:W1:Y:S01]  /*6fb0*/  LDS.64 R20, [UR4+0x38] ;  /* 0x00003804ff147984 */ /* 0x000e620008000a00 */
[--C-:B------:R-:W-:Y:S02]  /*6fc0*/  HADD2.F32 R40, -RZ, R31.reuse.H0_H0 ;  /* 0x2000001fff287230 */ /* 0x100fe40000004100 */
[----:B------:R-:W-:Y:S02]  /*6fd0*/  HADD2.F32 R38, -RZ, R30.H1_H1 ;  /* 0x3000001eff267230 */ /* 0x000fe40000004100 */
[----:B------:R-:W-:Y:S02]  /*6fe0*/  HADD2.F32 R42, -RZ, R31.H1_H1 ;  /* 0x3000001fff2a7230 */ /* 0x000fe40000004100 */
[----:B0-----:R-:W-:-:S02]  /*6ff0*/  HADD2.F32 R7, -RZ, R8.H0_H0 ;  /* 0x20000008ff077230 */ /* 0x001fc40000004100 */
[----:B------:R-:W-:Y:S02]  /*7000*/  HADD2.F32 R37, -RZ, R8.H1_H1 ;  /* 0x30000008ff257230 */ /* 0x000fe40000004100 */
[--C-:B------:R-:W-:Y:S02]  /*7010*/  HADD2.F32 R8, -RZ, R32.reuse.H0_H0 ;  /* 0x20000020ff087230 */ /* 0x100fe40000004100 */
        /* <DEDUP_REMOVED lines=80> */
.L_x_326:
        /* <DEDUP_REMOVED lines=12> */
[----:B------:R-:W-:-:S02]  /*75e0*/  HADD2.F32 R42, -RZ, R25.H1_H1 ;  /* 0x30000019ff2a7230 */ /* 0x000fc40000004100 */
[----:B------:R-:W-:Y:S02]  /*75f0*/  HADD2.F32 R44, -RZ, R13.H0_H0 ;  /* 0x2000000dff2c7230 */ /* 0x000fe40000004100 */
[--C-:B0-----:R-:W-:Y:S02]  /*7600*/  HADD2.F32 R38, -RZ, R6.reuse.H0_H0 ;  /* 0x20000006ff267230 */ /* 0x101fe40000004100 */
[----:B------:R-:W-:Y:S02]  /*7610*/  HADD2.F32 R37, -RZ, R6.H1_H1 ;  /* 0x30000006ff257230 */ /* 0x000fe40000004100 */
[----:B------:R-:W-:Y:S02]  /*7620*/  HADD2.F32 R6, -RZ, R30.H0_H0 ;  /* 0x2000001eff067230 */ /* 0x000fe40000004100 */
[----:B------:R-:W-:Y:S01]  /*7630*/  FFMA.FTZ R8, R8, R38, RZ ;  /* 0x0000002608087223 */ /* 0x000fe200000100ff */
[--C-:B------:R-:W-:Y:S02]  /*7640*/  HADD2.F32 R21, -RZ, R7.reuse.H0_H0 ;  /* 0x20000007ff157230 */ /* 0x100fe40000004100 */
[----:B------:R-:W-:-:S02]  /*7650*/  HADD2.F32 R20, -RZ, R7.H1_H1 ;  /* 0x30000007ff147230 */ /* 0x000fc40000004100 */
[----:B------:R-:W-:Y:S01]  /*7660*/  FFMA.FTZ R6, R6, R38, RZ ;  /* 0x0000002606067223 */ /* 0x000fe200000100ff */
[----:B------:R-:W-:-:S03]  /*7670*/  HADD2.F32 R7, -RZ, R31.H0_H0 ;  /* 0x2000001fff077230 */ /* 0x000fc60000004100 */
[-C--:B------:R-:W-:Y:S01]  /*7680*/  FFMA.FTZ R6, R39, R37.reuse, R6 ;  /* 0x0000002527067223 */ /* 0x080fe20000010006 */
[----:B------:R-:W-:Y:S02]  /*7690*/  HADD2.F32 R39, -RZ, R32.H1_H1 ;  /* 0x30000020ff277230 */ /* 0x000fe40000004100 */
[-C--:B------:R-:W-:Y:S01]  /*76a0*/  FFMA.FTZ R40, R7, R38.reuse, RZ ;  /* 0x0000002607287223 */ /* 0x080fe200000100ff */
[----:B------:R-:W-:Y:S01]  /*76b0*/  FFMA.FTZ R38, R9, R38, RZ ;  /* 0x0000002609267223 */ /* 0x000fe200000100ff */
[----:B------:R-:W-:Y:S02]  /*76c0*/  HADD2.F32 R7, -RZ, R28.H0_H0 ;  /* 0x2000001cff077230 */ /* 0x000fe40000004100 */
[-C--:B------:R-:W-:Y:S01]  /*76d0*/  FFMA.FTZ R40, R41, R37.reuse, R40 ;  /* 0x0000002529287223 */ /* 0x080fe20000010028 */
[----:B------:R-:W-:Y:S02]  /*76e0*/  HADD2.F32 R9, -RZ, R27.H0_H0 ;  /* 0x2000001bff097230 */ /* 0x000fe40000004100 */
[----:B------:R-:W-:Y:S01]  /*76f0*/  FFMA.FTZ R8, R39, R37, R8 ;  /* 0x0000002527087223 */ /* 0x000fe20000010008 */
[----:B------:R-:W-:-:S02]  /*7700*/  HADD2.F32 R41, -RZ, R26.H0_H0 ;  /* 0x2000001aff297230 */ /* 0x000fc40000004100 */
[----:B------:R-:W-:Y:S01]  /*7710*/  FFMA.FTZ R38, R43, R37, R38 ;  /* 0x000000252b267223 */ /* 0x000fe20000010026 */
[----:B------:R-:W-:Y:S02]  /*7720*/  HADD2.F32 R39, -RZ, R25.H0_H0 ;  /* 0x20000019ff277230 */ /* 0x000fe40000004100 */
[-C--:B------:R-:W-:Y:S01]  /*7730*/  FFMA.FTZ R7, R7, R21.reuse, R6 ;  /* 0x0000001507077223 */ /* 0x080fe20000010006 */
[-C--:B------:R-:W-:Y:S01]  /*7740*/  FFMA.FTZ R9, R9, R21.reuse, R40 ;  /* 0x0000001509097223 */ /* 0x080fe20000010028 */
[-C--:B------:R-:W-:Y:S01]  /*7750*/  FFMA.FTZ R37, R41, R21.reuse, R8 ;  /* 0x0000001529257223 */ /* 0x080fe20000010008 */
[----:B------:R-:W-:Y:S02]  /*7760*/  HADD2.F32 R6, -RZ, R28.H1_H1 ;  /* 0x3000001cff067230 */ /* 0x000fe40000004100 */
[----:B------:R-:W-:Y:S01]  /*7770*/  FFMA.FTZ R21, R39, R21, R38 ;  /* 0x0000001527157223 */ /* 0x000fe20000010026 */
[----:B------:R-:W-:Y:S02]  /*7780*/  HADD2.F32 R8, -RZ, R27.H1_H1 ;  /* 0x3000001bff087230 */ /* 0x000fe40000004100 */
[----:B------:R-:W-:-:S02]  /*7790*/  HADD2.F32 R40, -RZ, R26.H1_H1 ;  /* 0x3000001aff287230 */ /* 0x000fc40000004100 */
[-C--:B------:R-:W-:Y:S01]  /*77a0*/  FFMA.FTZ R7, R6, R20.reuse, R7 ;  /* 0x0000001406077223 */ /* 0x080fe20000010007 */
[-C--:B------:R-:W-:Y:S01]  /*77b0*/  FFMA.FTZ R21, R42, R20.reuse, R21 ;  /* 0x000000142a157223 */ /* 0x080fe20000010015 */
[-C--:B------:R-:W-:Y:S01]  /*77c0*/  FFMA.FTZ R9, R8, R20.reuse, R9 ;  /* 0x0000001408097223 */ /* 0x080fe20000010009 */
[----:B-1----:R-:W-:Y:S02]  /*77d0*/  HADD2.F32 R8, -RZ, R10.H0_H0 ;  /* 0x2000000aff087230 */ /* 0x002fe40000004100 */
        /* <DEDUP_REMOVED lines=15> */
[----:B------:R-:W-:Y:S02]  /*78d0*/  HADD2.F32 R6, -RZ, R11.H0_H0 ;  /* 0x2000000bff067230 */ /* 0x000fe40000004100 */
        /* <DEDUP_REMOVED lines=11> */
[--C-:B------:R-:W-:Y:S02]  /*7990*/  HADD2.F32 R38, -RZ, R29.reuse.H0_H0 ;  /* 0x2000001dff267230 */ /* 0x100fe40000004100 */
        /* <DEDUP_REMOVED lines=23> */
.L_x_328:
        /* <DEDUP_REMOVED lines=94> */
.L_x_329:
[----:B------:R-:W-:Y:S05]  /*80f0*/  @P1 BRA `(.L_x_327) ;  /* 0x0000000400681947 */ /* 0x000fea0003800000 */
[----:B------:R-:W0:Y:S01]  /*8100*/  LDS.64 R6, [UR4+0x1b0] ;  /* 0x0001b004ff067984 */ /* 0x000e220008000a00 */
[----:B------:R-:W-:Y:S02]  /*8110*/  HADD2.F32 R39, -RZ, R30.H1_H1 ;  /* 0x3000001eff277230 */ /* 0x000fe40000004100 */
[----:B------:R-:W-:Y:S01]  /*8120*/  HADD2.F32 R10, -RZ, R32.H0_H0 ;  /* 0x20000020ff0a7230 */ /* 0x000fe20000004100 */
[----:B------:R-:W1:Y:S01]  /*8130*/  LDS.64 R8, [UR4+0x1b8] ;  /* 0x0001b804ff087984 */ /* 0x000e620008000a00 */
[----:B------:R-:W-:Y:S02]  /*8140*/  HADD2.F32 R11, -RZ, R33.H0_H0 ;  /* 0x20000021ff0b7230 */ /* 0x000fe40000004100 */
[--C-:B0-----:R-:W-:Y:S02]  /*8150*/  HADD2.F32 R21, -RZ, R7.reuse.H0_H0 ;  /* 0x20000007ff157230 */ /* 0x101fe40000004100 */
[----:B------:R-:W-:Y:S02]  /*8160*/  HADD2.F32 R20, -RZ, R7.H1_H1 ;  /* 0x30000007ff147230 */ /* 0x000fe40000004100 */
[----:B------:R-:W-:-:S02]  /*8170*/  HADD2.F32 R38, -RZ, R6.H0_H0 ;  /* 0x20000006ff267230 */ /* 0x000fc40000004100 */
[--C-:B------:R-:W-:Y:S02]  /*8180*/  HADD2.F32 R7, -RZ, R31.reuse.H0_H0 ;  /* 0x2000001fff077230 */ /* 0x100fe40000004100 */
[----:B------:R-:W-:Y:S02]  /*8190*/  HADD2.F32 R37, -RZ, R6.H1_H1 ;  /* 0x30000006ff257230 */ /* 0x000fe40000004100 */
[-C--:B------:R-:W-:Y:S01]  /*81a0*/  FFMA.FTZ R10, R10, R38.reuse, RZ ;  /* 0x000000260a0a7223 */ /* 0x080fe200000100ff */
[----:B------:R-:W-:Y:S02]  /*81b0*/  HADD2.F32 R6, -RZ, R30.H0_H0 ;  /* 0x2000001eff067230 */ /* 0x000fe40000004100 */
[----:B------:R-:W-:Y:S01]  /*81c0*/  FFMA.FTZ R30, R7, R38, RZ ;  /* 0x00000026071e7223 */ /* 0x000fe200000100ff */
[----:B------:R-:W-:Y:S02]  /*81d0*/  HADD2.F32 R31, -RZ, R31.H1_H1 ;  /* 0x3000001fff1f7230 */ /* 0x000fe40000004100 */
[----:B------:R-:W-:-:S02]  /*81e0*/  HADD2.F32 R7, -RZ, R28.H0_H0 ;  /* 0x2000001cff077230 */ /* 0x000fc40000004100 */
[-C--:B------:R-:W-:Y:S01]  /*81f0*/  FFMA.FTZ R6, R6, R38.reuse, RZ ;  /* 0x0000002606067223 */ /* 0x080fe200000100ff */
[----:B------:R-:W-:Y:S01]  /*8200*/  FFMA.FTZ R38, R11, R38, RZ ;  /* 0x000000260b267223 */ /* 0x000fe200000100ff */
        /* <DEDUP_REMOVED lines=23> */
[----:B-1----:R-:W-:-:S02]  /*8380*/  HADD2.F32 R10, -RZ, R8.H0_H0 ;  /* 0x20000008ff0a7230 */ /* 0x002fc40000004100 */
[----:B------:R-:W-:Y:S02]  /*8390*/  HADD2.F32 R20, -RZ, R34.H0_H0 ;  /* 0x20000022ff147230 */ /* 0x000fe40000004100 */
[----:B------:R-:W-:Y:S02]  /*83a0*/  HADD2.F32 R30, -RZ, R13.H0_H0 ;  /* 0x2000000dff1e7230 */ /* 0x000fe40000004100 */
[-C--:B------:R-:W-:Y:S01]  /*83b0*/  FFMA.FTZ R11, R26, R10.reuse, R11 ;  /* 0x0000000a1a0b7223 */ /* 0x080fe2000001000b */
        /* <DEDUP_REMOVED lines=46> */
.L_x_327:
        /* <DEDUP_REMOVED lines=8> */
.L_x_313:
[----:B------:R-:W0:Y:S02]  /*8720*/  LDCU UR5, c[0x0][0x3dc] ;  /* 0x00007b80ff0577ac */ /* 0x000e240008000800 */
[----:B0-----:R-:W-:-:S04]  /*8730*/  VIMNMX R60, PT, PT, R60, UR5, PT ;  /* 0x000000053c3c7c48 */ /* 0x001fc8000bfe0100 */
[----:B------:R-:W-:-:S13]  /*8740*/  ISETP.GT.AND P1, PT, R60, R55, PT ;  /* 0x000000373c00720c */ /* 0x000fda0003f24270 */
[----:B------:R-:W-:Y:S05]  /*8750*/  @!P1 BRA `(.L_x_331) ;  /* 0x0000001000f09947 */ /* 0x000fea0003800000 */
[----:B------:R-:W0:Y:S01]  /*8760*/  LDC.64 R6, c[0x0][0x3b8] ;  /* 0x0000ee00ff067b82 */ /* 0x000e220000000a00 */
[----:B------:R-:W-:Y:S01]  /*8770*/  ISETP.EQ.OR P0, PT, R12, 0x3, P0 ;  /* 0x000000030c00780c */ /* 0x000fe20000702670 */
[----:B------:R-:W1:Y:S01]  /*8780*/  LDCU UR6, c[0x0][0x3a8] ;  /* 0x00007500ff0677ac */ /* 0x000e620008000800 */
[----:B------:R-:W-:Y:S01]  /*8790*/  UIADD3 UR4, UPT, UPT, UR4, 0x100, URZ ;  /* 0x0000010004047890 */ /* 0x000fe2000fffe0ff */
[----:B0-----:R-:W-:-:S03]  /*87a0*/  IMAD.WIDE.U32 R6, R55, 0x4, R6 ;  /* 0x0000000437067825 */ /* 0x001fc600078e0006 */
[----:B------:R-:W-:-:S04]  /*87b0*/  IADD3 R58, P1, PT, R6, 0x2, RZ ;  /* 0x00000002063a7810 */ /* 0x000fc80007f3e0ff */
[----:B-1----:R-:W-:-:S09]  /*87c0*/  IADD3.X R57, PT, PT, RZ, R7, RZ, P1, !PT ;  /* 0x00000007ff397210 */ /* 0x002fd20000ffe4ff */
.L_x_336:
[----:B------:R-:W-:Y:S01]  /*87d0*/  ISETP.NE.AND P1, PT, R55, R50, PT ;  /* 0x000000323700720c */ /* 0x000fe20003f25270 */
[----:B------:R-:W2:-:S12]  /*87e0*/  LDG.E.128.CONSTANT R8, desc[UR8][R62.64] ;  /* 0x000000083e087981 */ /* 0x000e98000c1e9d00 */
[----:B------:R-:W-:-:S06]  /*87f0*/  @!P1 LEA R6, R49, R1, 0x3 ;  /* 0x0000000131069211 */ /* 0x000fcc00078e18ff */
[----:B------:R-:W3:Y:S01]  /*8800*/  @!P1 LDL.64 R6, [R6+0x8] ;  /* 0x0000080006069983 */ /* 0x000ee20000100a00 */
[----:B------:R-:W-:-:S05]  /*8810*/  @!P1 MOV R59, R57 ;  /* 0x00000039003b9202 */ /* 0x000fca0000000f00 */
[----:B------:R-:W4:Y:S01]  /*8820*/  @!P1 LDG.E.U16.CONSTANT R12, desc[UR8][R58.64] ;  /* 0x000000083a0c9981 */ /* 0x000f22000c1e9500 */
[----:B------:R-:W-:Y:S01]  /*8830*/  @!P1 IADD3 R14, PT, PT, R49, 0x1, RZ ;  /* 0x00000001310e9810 */ /* 0x000fe20007ffe0ff */
[----:B------:R-:W-:-:S03]  /*8840*/  HFMA2 R13, -RZ, RZ, 0, 0.25 ;  /* 0x00003400ff0d7431 */ /* 0x000fc600000001ff */
[----:B------:R-:W-:Y:S01]  /*8850*/  @!P1 MOV R49, R14 ;  /* 0x0000000e00319202 */ /* 0x000fe20000000f00 */
[----:B------:R-:W0:Y:S01]  /*8860*/  S2UR UR5, SR_CTAID.Y ;  /* 0x00000000000579c3 */ /* 0x000e220000002600 */
[----:B------:R-:W-:Y:S01]  /*8870*/  MOV R29, 0x2c00 ;  /* 0x00002c00001d7802 */ /* 0x000fe20000000f00 */
[----:B------:R-:W-:Y:S01]  /*8880*/  HFMA2 R37, -RZ, RZ, 0, 0.015625 ;  /* 0x00002400ff257431 */ /* 0x000fe200000001ff */
[----:B0-----:R-:W-:-:S04]  /*8890*/  UIMAD UR5, UR5, -0x4, UR6 ;  /* 0xfffffffc050578a4 */ /* 0x001fc8000f8e0206 */
[----:B------:R-:W-:Y:S01]  /*88a0*/  UISETP.NE.AND UP0, UPT, UR5, 0x1, UPT ;  /* 0x000000010500788c */ /* 0x000fe2000bf05270 */
[C---:B--2---:R-:W-:Y:S02]  /*88b0*/  LOP3.LUT R18, R9.reuse, 0x30003, RZ, 0xc0, !PT ;  /* 0x0003000309127812 */ /* 0x044fe400078ec0ff */
[C---:B------:R-:W-:Y:S02]  /*88c0*/  LOP3.LUT R14, R9.reuse, 0x300030, RZ, 0xc0, !PT ;  /* 0x00300030090e7812 */ /* 0x040fe400078ec0ff */
[----:B------:R-:W-:Y:S02]  /*88d0*/  LOP3.LUT R30, R9, 0xc000c0, RZ, 0xc0, !PT ;  /* 0x00c000c0091e7812 */ /* 0x000fe400078ec0ff */
[----:B------:R-:W-:Y:S02]  /*88e0*/  SHF.R.U32.HI R20, RZ, 0x8, R9 ;  /* 0x00000008ff147819 */ /* 0x000fe40000011609 */
[C---:B------:R-:W-:Y:S02]  /*88f0*/  LOP3.LUT R19, R10.reuse, 0x30003, RZ, 0xc0, !PT ;  /* 0x000300030a137812 */ /* 0x040fe400078ec0ff */
[----:B------:R-:W-:-:S02]  /*8900*/  LOP3.LUT R24, R10, 0x300030, RZ, 0xc0, !PT ;  /* 0x003000300a187812 */ /* 0x000fc400078ec0ff */
[C---:B------:R-:W-:Y:S02]  /*8910*/  LOP3.LUT R32, R10.reuse, 0xc000c0, RZ, 0xc0, !PT ;  /* 0x00c000c00a207812 */ /* 0x040fe400078ec0ff */
[----:B---3--:R-:W-:Y:S02]  /*8920*/  @!P1 PRMT R53, R7, 0x7610, R53 ;  /* 0x0000761007359816 */ /* 0x008fe40000000035 */
[----:B------:R-:W-:Y:S02]  /*8930*/  SHF.R.U32.HI R21, RZ, 0x8, R10 ;  /* 0x00000008ff157819 */ /* 0x000fe4000001160a */
[----:B------:R-:W-:Y:S02]  /*8940*/  @!P1 PRMT R53, R53, 0x7610, R7 ;  /* 0x0000761035359816 */ /* 0x000fe40000000007 */
[----:B------:R-:W-:Y:S02]  /*8950*/  LOP3.LUT R7, R9, 0xc000c, RZ, 0xc0, !PT ;  /* 0x000c000c09077812 */ /* 0x000fe400078ec0ff */
[----:B------:R-:W-:-:S02]  /*8960*/  LOP3.LUT R9, R10, 0xc000c, RZ, 0xc0, !PT ;  /* 0x000c000c0a097812 */ /* 0x000fc400078ec0ff */
[----:B------:R-:W-:Y:S02]  /*8970*/  @!P1 PRMT R52, R6, 0x7610, R52 ;  /* 0x0000761006349816 */ /* 0x000fe40000000034 */
[----:B------:R-:W-:Y:S02]  /*8980*/  LOP3.LUT R10, R11, 0xc000c, RZ, 0xc0, !PT ;  /* 0x000c000c0b0a7812 */ /* 0x000fe400078ec0ff */
[----:B------:R-:W-:Y:S02]  /*8990*/  SHF.R.U32.HI R17, RZ, 0x8, R8 ;  /* 0x00000008ff117819 */ /* 0x000fe40000011608 */
[----:B------:R-:W-:Y:S02]  /*89a0*/  LOP3.LUT R26, R9, 0x64006400, RZ, 0xfc, !PT ;  /* 0x64006400091a7812 */ /* 0x000fe400078efcff */
[----:B------:R-:W-:Y:S02]  /*89b0*/  @!P1 PRMT R52, R52, 0x7610, R6 ;  /* 0x0000761034349816 */ /* 0x000fe40000000006 */
[----:B------:R-:W-:-:S02]  /*89c0*/  LOP3.LUT R22, R11, 0x30003, RZ, 0xc0, !PT ;  /* 0x000300030b167812 */ /* 0x000fc400078ec0ff */
[C---:B------:R-:W-:Y:S02]  /*89d0*/  LOP3.LUT R25, R11.reuse, 0x300030, RZ, 0xc0, !PT ;  /* 0x003000300b197812 */ /* 0x040fe400078ec0ff */
[----:B------:R-:W-:Y:S02]  /*89e0*/  LOP3.LUT R33, R11, 0xc000c0, RZ, 0xc0, !PT ;  /* 0x00c000c00b217812 */ /* 0x000fe400078ec0ff */
[----:B------:R-:W-:Y:S02]  /*89f0*/  SHF.R.U32.HI R23, RZ, 0x8, R11 ;  /* 0x00000008ff177819 */ /* 0x000fe4000001160b */
        /* <DEDUP_REMOVED lines=8> */
[----:B----4-:R-:W-:-:S02]  /*8a80*/  @!P1 IADD3 R50, PT, PT, R12, R55, RZ ;  /* 0x000000370c329210 */ /* 0x010fc40007ffe0ff */
[----:B------:R-:W-:Y:S02]  /*8a90*/  LOP3.LUT R7, R17, 0xc000c, RZ, 0xc0, !PT ;  /* 0x000c000c11077812 */ /* 0x000fe400078ec0ff */
[----:B------:R-:W-:Y:S01]  /*8aa0*/  LOP3.LUT R12, R9, 0x64006400, RZ, 0xfc, !PT ;  /* 0x64006400090c7812 */ /* 0x000fe200078efcff */
[-C--:B------:R-:W-:Y:S01]  /*8ab0*/  HFMA2 R9, R34, R13.reuse.H0_H0, -258, -258 ;  /* 0xdc08dc0822097431 */ /* 0x080fe2000004000d */
[----:B------:R-:W-:Y:S02]  /*8ac0*/  LOP3.LUT R28, R11, 0x64006400, RZ, 0xfc, !PT ;  /* 0x640064000b1c7812 */ /* 0x000fe400078efcff */
[----:B------:R-:W-:Y:S02]  /*8ad0*/  LOP3.LUT R34, R14, 0x64006400, RZ, 0xfc, !PT ;  /* 0x640064000e227812 */ /* 0x000fe400078efcff */
[----:B------:R-:W-:Y:S02]  /*8ae0*/  LOP3.LUT R27, R23, 0xc000c, RZ, 0xc0, !PT ;  /* 0x000c000c171b7812 */ /* 0x000fe400078ec0ff */
[----:B------:R-:W-:Y:S01]  /*8af0*/  LOP3.LUT R10, R7, 0x64006400, RZ, 0xfc, !PT ;  /* 0x64006400070a7812 */ /* 0x000fe200078efcff */
[----:B------:R-:W-:Y:S01]  /*8b00*/  HFMA2 R7, R8, R13.H0_H0, -258, -258 ;  /* 0xdc08dc0808077431 */ /* 0x000fe2000004000d */
[----:B------:R-:W-:-:S02]  /*8b10*/  LOP3.LUT R40, R25, 0x64006400, RZ, 0xfc, !PT ;  /* 0x6400640019287812 */ /* 0x000fc400078efcff */
[----:B------:R-:W-:Y:S01]  /*8b20*/  LOP3.LUT R14, R17, 0x300030, RZ, 0xc0, !PT ;  /* 0x00300030110e7812 */ /* 0x000fe200078ec0ff */
[-C--:B------:R-:W-:Y:S01]  /*8b30*/  HFMA2 R8, R26, R13.reuse.H0_H0, -258, -258 ;  /* 0xdc08dc081a087431 */ /* 0x080fe2000004000d */
[----:B------:R-:W-:Y:S01]  /*8b40*/  LOP3.LUT R25, R21, 0x300030, RZ, 0xc0, !PT ;  /* 0x0030003015197812 */ /* 0x000fe200078ec0ff */
[-C--:B------:R-:W-:Y:S01]  /*8b50*/  HFMA2 R11, R12, R13.reuse.H0_H0, -258, -258 ;  /* 0xdc08dc080c0b7431 */ /* 0x080fe2000004000d */
[----:B------:R-:W-:Y:S01]  /*8b60*/  LOP3.LUT R6, R6, 0x64006400, RZ, 0xfc, !PT ;  /* 0x6400640006067812 */ /* 0x000fe200078efcff */
[----:B------:R-:W-:Y:S01]  /*8b70*/  HFMA2 R12, R28, R13.H0_H0, -258, -258 ;  /* 0xdc08dc081c0c7431 */ /* 0x000fe2000004000d */
[----:B------:R-:W-:Y:S02]  /*8b80*/  LOP3.LUT R26, R15, 0x64006400, RZ, 0xfc, !PT ;  /* 0x640064000f1a7812 */ /* 0x000fe400078efcff */
[----:B------:R-:W-:Y:S02]  /*8b90*/  LOP3.LUT R36, R27, 0x64006400, RZ, 0xfc, !PT ;  /* 0x640064001b247812 */ /* 0x000fe400078efcff */
[----:B------:R-:W-:-:S02]  /*8ba0*/  LOP3.LUT R28, R14, 0x64006400, RZ, 0xfc, !PT ;  /* 0x640064000e1c7812 */ /* 0x000fc400078efcff */
[----:B------:R-:W-:Y:S02]  /*8bb0*/  LOP3.LUT R38, R25, 0x64006400, RZ, 0xfc, !PT ;  /* 0x6400640019267812 */ /* 0x000fe400078efcff */
[----:B------:R-:W-:Y:S01]  /*8bc0*/  LOP3.LUT R15, R20, 0x300030, RZ, 0xc0, !PT ;  /* 0x00300030140f7812 */ /* 0x000fe200078ec0ff */
[-C--:B------:R-:W-:Y:S01]  /*8bd0*/  HFMA2 R6, R6, R13.reuse.H0_H0, -258, -258 ;  /* 0xdc08dc0806067431 */ /* 0x080fe2000004000d */
[----:B------:R-:W-:Y:S01]  /*8be0*/  LOP3.LUT R27, R23, 0x300030, RZ, 0xc0, !PT ;  /* 0x00300030171b7812 */ /* 0x000fe200078ec0ff */
[----:B------:R-:W-:Y:S01]  /*8bf0*/  HFMA2 R10, R10, R13.H0_H0, -258, -258 ;  /* 0xdc08dc080a0a7431 */ /* 0x000fe2000004000d */
[----:B------:R-:W-:Y:S01]  /*8c00*/  ISETP.NE.AND P1, PT, R56, RZ, PT ;  /* 0x000000ff3800720c */ /* 0x000fe20003f25270 */
[----:B------:R-:W-:Y:S01]  /*8c10*/  HFMA2 R14, R26, R29.H0_H0, -66, -66 ;  /* 0xd420d4201a0e7431 */ /* 0x000fe2000004001d */
[----:B------:R-:W-:Y:S01]  /*8c20*/  LOP3.LUT R24, R24, 0x64006400, RZ, 0xfc, !PT ;  /* 0x6400640018187812 */ /* 0x000fe200078efcff */
[----:B------:R-:W-:Y:S01]  /*8c30*/  HFMA2 R13, R36, R13.H0_H0, -258, -258 ;  /* 0xdc08dc08240d7431 */ /* 0x000fe2000004000d */
        /* <DEDUP_REMOVED lines=9> */
[C---:B------:R-:W-:Y:S02]  /*8cd0*/  LOP3.LUT R31, R20.reuse, 0xc000c0, RZ, 0xc0, !PT ;  /* 0x00c000c0141f7812 */ /* 0x040fe400078ec0ff */
        /* <DEDUP_REMOVED lines=23> */
[-C--:B------:R-:W-:Y:S02]  /*8e50*/  HFMA2 R30, R34, R37.reuse.H0_H0, -18, -18 ;  /* 0xcc80cc80221e7431 */ /* 0x080fe40000040025 */
[-C--:B------:R-:W-:Y:S02]  /*8e60*/  HFMA2 R34, R36, R37.reuse.H0_H0, -18, -18 ;  /* 0xcc80cc8024227431 */ /* 0x080fe40000040025 */
[-C--:B------:R-:W-:Y:S02]  /*8e70*/  HFMA2 R31, R38, R37.reuse.H0_H0, -18, -18 ;  /* 0xcc80cc80261f7431 */ /* 0x080fe40000040025 */
[-C--:B------:R-:W-:Y:S02]  /*8e80*/  HFMA2 R32, R32, R37.reuse.H0_H0, -18, -18 ;  /* 0xcc80cc8020207431 */ /* 0x080fe40000040025 */
[----:B------:R-:W-:-:S02]  /*8e90*/  HFMA2 R33, R44, R37.H0_H0, -18, -18 ;  /* 0xcc80cc802c217431 */ /* 0x000fc40000040025 */
[-C--:B------:R-:W-:Y:S02]  /*8ea0*/  HFMA2 R35, R40, R37.reuse.H0_H0, -18, -18 ;  /* 0xcc80cc8028237431 */ /* 0x080fe40000040025 */
[-C--:B------:R-:W-:Y:S02]  /*8eb0*/  HFMA2 R36, R42, R37.reuse.H0_H0, -18, -18 ;  /* 0xcc80cc802a247431 */ /* 0x080fe40000040025 */
[----:B------:R-:W-:Y:S02]  /*8ec0*/  HFMA2 R37, R64, R37.H0_H0, -18, -18 ;  /* 0xcc80cc8040257431 */ /* 0x000fe40000040025 */
        /* <DEDUP_REMOVED lines=12> */
[----:B------:R-:W-:-:S04]  /*8f90*/  HFMA2 R61, R39, R16, RZ.H0_H0 ;  /* 0x00000010273d7231 */ /* 0x000fc800000400ff */
[-C--:B------:R-:W-:Y:S02]  /*8fa0*/  HFMA2 R61, R7, R17.reuse, R61 ;  /* 0x00000011073d7231 */ /* 0x080fe4000000003d */
[----:B------:R-:W-:Y:S02]  /*8fb0*/  HFMA2 R59, R6, R17, R59 ;  /* 0x00000011063b7231 */ /* 0x000fe4000000003b */
[-C--:B------:R-:W-:Y:S02]  /*8fc0*/  HFMA2 R61, R15, R18.reuse, R61 ;  /* 0x000000120f3d7231 */ /* 0x080fe4000000003d */
[----:B------:R-:W-:Y:S02]  /*8fd0*/  HFMA2 R59, R14, R18, R59 ;  /* 0x000000120e3b7231 */ /* 0x000fe4000000003b */
[-C--:B------:R-:W-:Y:S02]  /*8fe0*/  HFMA2 R61, R31, R19.reuse, R61 ;  /* 0x000000131f3d7231 */ /* 0x080fe4000000003d */
[----:B------:R-:W-:-:S02]  /*8ff0*/  HFMA2 R59, R30, R19, R59 ;  /* 0x000000131e3b7231 */ /* 0x000fc4000000003b */
[-C--:B-1----:R-:W-:Y:S02]  /*9000*/  HFMA2 R61, R43, R20.reuse, R61 ;  /* 0x000000142b3d7231 */ /* 0x082fe4000000003d */
[----:B------:R-:W-:Y:S02]  /*9010*/  HFMA2 R59, R42, R20, R59 ;  /* 0x000000142a3b7231 */ /* 0x000fe4000000003b */
[-C--:B------:R-:W-:Y:S02]  /*9020*/  HFMA2 R61, R11, R21.reuse, R61 ;  /* 0x000000150b3d7231 */ /* 0x080fe4000000003d */
[----:B------:R-:W-:Y:S02]  /*9030*/  HFMA2 R59, R10, R21, R59 ;  /* 0x000000150a3b7231 */ /* 0x000fe4000000003b */
[-C--:B------:R-:W-:Y:S02]  /*9040*/  HFMA2 R61, R27, R22.reuse, R61 ;  /* 0x000000161b3d7231 */ /* 0x080fe4000000003d */
[----:B------:R-:W-:-:S02]  /*9050*/  HFMA2 R59, R26, R22, R59 ;  /* 0x000000161a3b7231 */ /* 0x000fc4000000003b */
[-C--:B------:R-:W-:Y:S02]  /*9060*/  HFMA2 R61, R35, R23.reuse, R61 ;  /* 0x00000017233d7231 */ /* 0x080fe4000000003d */
[----:B------:R-:W-:Y:S02]  /*9070*/  HFMA2 R59, R34, R23, R59 ;  /* 0x00000017223b7231 */ /* 0x000fe4000000003b */
[----:B------:R-:W-:Y:S02]  /*9080*/  HADD2 R61, R61.H0_H0, R61.H1_H1 ;  /* 0x3000003d3d3d7230 */ /* 0x000fe40000000800 */
[----:B------:R-:W-:-:S05]  /*9090*/  HADD2 R59, R59.H0_H0, R59.H1_H1 ;  /* 0x3000003b3b3b7230 */ /* 0x000fca0000000800 */
[----:B------:R-:W-:-:S05]  /*90a0*/  PRMT R59, R59, 0x5410, R61 ;  /* 0x000054103b3b7816 */ /* 0x000fca000000003d */
[----:B------:R-:W-:Y:S02]  /*90b0*/  HFMA2 R48, R59, R52, R48 ;  /* 0x000000343b307231 */ /* 0x000fe40000000030 */
[-C--:B------:R-:W-:Y:S02]  /*90c0*/  HFMA2 R59, R40, R16.reuse, RZ.H0_H0 ;  /* 0x00000010283b7231 */ /* 0x080fe400000400ff */
[----:B------:R-:W-:Y:S02]  /*90d0*/  HFMA2 R16, R41, R16, RZ ;  /* 0x0000001029107231 */ /* 0x000fe400000000ff */
[----:B------:R-:W-:-:S04]  /*90e0*/  HFMA2 R59, R8, R17, R59 ;  /* 0x00000011083b7231 */ /* 0x000fc8000000003b */
[----:B------:R-:W-:Y:S02]  /*90f0*/  HFMA2 R59, R24, R18, R59 ;  /* 0x00000012183b7231 */ /* 0x000fe4000000003b */
[----:B------:R-:W-:Y:S02]  /*9100*/  HFMA2 R16, R9, R17, R16 ;  /* 0x0000001109107231 */ /* 0x000fe40000000010 */
[----:B------:R-:W-:-:S04]  /*9110*/  HFMA2 R59, R32, R19, R59 ;  /* 0x00000013203b7231 */ /* 0x000fc8000000003b */
[----:B------:R-:W-:Y:S02]  /*9120*/  HFMA2 R59, R44, R20, R59 ;  /* 0x000000142c3b7231 */ /* 0x000fe4000000003b */
[----:B------:R-:W-:Y:S02]  /*9130*/  HFMA2 R16, R25, R18, R16 ;  /* 0x0000001219107231 */ /* 0x000fe40000000010 */
[----:B------:R-:W-:-:S04]  /*9140*/  HFMA2 R59, R12, R21, R59 ;  /* 0x000000150c3b7231 */ /* 0x000fc8000000003b */
[----:B------:R-:W-:Y:S02]  /*9150*/  HFMA2 R59, R28, R22, R59 ;  /* 0x000000161c3b7231 */ /* 0x000fe4000000003b */
[----:B------:R-:W-:Y:S02]  /*9160*/  HFMA2 R16, R33, R19, R16 ;  /* 0x0000001321107231 */ /* 0x000fe40000000010 */
[----:B------:R-:W-:-:S04]  /*9170*/  HFMA2 R59, R36, R23, R59 ;  /* 0x00000017243b7231 */ /* 0x000fc8000000003b */
[----:B------:R-:W-:Y:S02]  /*9180*/  HADD2 R59, R59.H0_H0, R59.H1_H1 ;  /* 0x3000003b3b3b7230 */ /* 0x000fe40000000800 */
[----:B------:R-:W-:-:S04]  /*9190*/  HFMA2 R16, R45, R20, R16 ;  /* 0x000000142d107231 */ /* 0x000fc80000000010 */
[----:B------:R-:W-:-:S04]  /*91a0*/  HFMA2 R16, R13, R21, R16 ;  /* 0x000000150d107231 */ /* 0x000fc80000000010 */
[----:B------:R-:W-:-:S04]  /*91b0*/  HFMA2 R16, R29, R22, R16 ;  /* 0x000000161d107231 */ /* 0x000fc80000000010 */
[----:B------:R-:W-:-:S04]  /*91c0*/  HFMA2 R16, R37, R23, R16 ;  /* 0x0000001725107231 */ /* 0x000fc80000000010 */
[----:B------:R-:W-:-:S05]  /*91d0*/  HADD2 R16, R16.H0_H0, R16.H1_H1 ;  /* 0x3000001010107230 */ /* 0x000fca0000000800 */
[----:B------:R-:W-:-:S05]  /*91e0*/  PRMT R59, R59, 0x5410, R16 ;  /* 0x000054103b3b7816 */ /* 0x000fca0000000010 */
[----:B------:R-:W-:-:S07]  /*91f0*/  HFMA2 R47, R59, R53, R47 ;  /* 0x000000353b2f7231 */ /* 0x000fce000000002f */
.L_x_332:
[----:B------:R-:W-:Y:S05]  /*9200*/  BRA.U !UP0, `(.L_x_333) ;  /* 0x0000000908247547 */ /* 0x000fea000b800000 */
[----:B------:R-:W-:Y:S01]  /*9210*/  PRMT R16, R51, 0x9910, RZ ;  /* 0x0000991033107816 */ /* 0x000fe200000000ff */
[----:B------:R-:W-:-:S03]  /*9220*/  UISETP.NE.AND UP0, UPT, UR5, 0x2, UPT ;  /* 0x000000020500788c */ /* 0x000fc6000bf05270 */
[----:B------:R-:W-:-:S13]  /*9230*/  ISETP.NE.AND P1, PT, R16, RZ, PT ;  /* 0x000000ff1000720c */ /* 0x000fda0003f25270 */
[----:B------:R-:W-:Y:S05]  /*9240*/  @!P1 BRA `(.L_x_334) ;  /* 0x0000000000a89947 */ /* 0x000fea0003800000 */
        /* <DEDUP_REMOVED lines=42> */
.L_x_334:
[----:B------:R-:W-:Y:S05]  /*94f0*/  BRA.U !UP0, `(.L_x_333) ;  /* 0x0000000508687547 */ /* 0x000fea000b800000 */
[----:B------:R-:W-:-:S04]  /*9500*/  PRMT R16, R54, 0x9910, RZ ;  /* 0x0000991036107816 */ /* 0x000fc800000000ff */
[----:B------:R-:W-:-:S13]  /*9510*/  ISETP.NE.AND P1, PT, R16, RZ, PT ;  /* 0x000000ff1000720c */ /* 0x000fda0003f25270 */
[----:B------:R-:W-:Y:S05]  /*9520*/  @!P1 BRA `(.L_x_335) ;  /* 0x0000000000a89947 */ /* 0x000fea0003800000 */
[----:B------:R-:W0:Y:S04]  /*9530*/  LDS.128 R16, [UR4] ;  /* 0x00000004ff107984 */ /* 0x000e280008000c00 */
[----:B------:R-:W1:Y:S01]  /*9540*/  LDS.128 R20, [UR4+0x10] ;  /* 0x00001004ff147984 */ /* 0x000e620008000c00 */
        /* <DEDUP_REMOVED lines=40> */
.L_x_335:
[----:B------:R-:W-:Y:S05]  /*97d0*/  @P0 BRA `(.L_x_333) ;  /* 0x0000000000b00947 */ /* 0x000fea0003800000 */
[----:B------:R-:W0:Y:S01]  /*97e0*/  LDS.128 R16, [UR4+0x80] ;  /* 0x00008004ff107984 */ /* 0x000e220008000c00 */
[----:B------:R-:W-:Y:S02]  /*97f0*/  MOV R61, R40 ;  /* 0x00000028003d7202 */ /* 0x000fe40000000f00 */
[----:B------:R-:W-:Y:S01]  /*9800*/  MOV R59, R39 ;  /* 0x00000027003b7202 */ /* 0x000fe20000000f00 */
[----:B------:R-:W1:Y:S01]  /*9810*/  LDS.128 R20, [UR4+0x90] ;  /* 0x00009004ff147984 */ /* 0x000e620008000c00 */
[----:B0-----:R-:W-:-:S03]  /*9820*/  HFMA2 R39, R38, R16, RZ ;  /* 0x0000001026277231 */ /* 0x001fc600000000ff */
[-C--:B------:R-:W-:Y:S02]  /*9830*/  HFMA2 R40, R59, R16.reuse, RZ.H0_H0 ;  /* 0x000000103b287231 */ /* 0x080fe400000400ff */
[-C--:B------:R-:W-:Y:S02]  /*9840*/  HFMA2 R38, R61, R16.reuse, RZ ;  /* 0x000000103d267231 */ /* 0x080fe400000000ff */
[----:B------:R-:W-:Y:S02]  /*9850*/  HFMA2 R16, R41, R16, RZ.H0_H0 ;  /* 0x0000001029107231 */ /* 0x000fe400000400ff */
        /* <DEDUP_REMOVED lines=9> */
[----:B-1----:R-:W-:Y:S02]  /*98f0*/  HFMA2 R40, R43, R20, R40 ;  /* 0x000000142b287231 */ /* 0x002fe40000000028 */
[----:B------:R-:W-:Y:S02]  /*9900*/  HFMA2 R38, R24, R18, R38 ;  /* 0x0000001218267231 */ /* 0x000fe40000000026 */
[----:B------:R-:W-:Y:S02]  /*9910*/  HFMA2 R9, R45, R20, R9 ;  /* 0x000000142d097231 */ /* 0x000fe40000000009 */
[-C--:B------:R-:W-:Y:S02]  /*9920*/  HFMA2 R11, R11, R21.reuse, R40 ;  /* 0x000000150b0b7231 */ /* 0x080fe40000000028 */
[----:B------:R-:W-:Y:S02]  /*9930*/  HFMA2 R9, R13, R21, R9 ;  /* 0x000000150d097231 */ /* 0x000fe40000000009 */
[----:B------:R-:W-:-:S02]  /*9940*/  HFMA2 R39, R30, R19, R39 ;  /* 0x000000131e277231 */ /* 0x000fc40000000027 */
[-C--:B------:R-:W-:Y:S02]  /*9950*/  HFMA2 R11, R27, R22.reuse, R11 ;  /* 0x000000161b0b7231 */ /* 0x080fe4000000000b */
[----:B------:R-:W-:Y:S02]  /*9960*/  HFMA2 R38, R32, R19, R38 ;  /* 0x0000001320267231 */ /* 0x000fe40000000026 */
[----:B------:R-:W-:Y:S02]  /*9970*/  HFMA2 R9, R29, R22, R9 ;  /* 0x000000161d097231 */ /* 0x000fe40000000009 */
[-C--:B------:R-:W-:Y:S02]  /*9980*/  HFMA2 R11, R35, R23.reuse, R11 ;  /* 0x00000017230b7231 */ /* 0x080fe4000000000b */
[----:B------:R-:W-:Y:S02]  /*9990*/  HFMA2 R9, R37, R23, R9 ;  /* 0x0000001725097231 */ /* 0x000fe40000000009 */
[----:B------:R-:W-:-:S02]  /*99a0*/  HFMA2 R39, R42, R20, R39 ;  /* 0x000000142a277231 */ /* 0x000fc40000000027 */
[----:B------:R-:W-:Y:S02]  /*99b0*/  HADD2 R11, R11.H0_H0, R11.H1_H1 ;  /* 0x3000000b0b0b7230 */ /* 0x000fe40000000800 */
[----:B------:R-:W-:Y:S02]  /*99c0*/  HFMA2 R38, R44, R20, R38 ;  /* 0x000000142c267231 */ /* 0x000fe40000000026 */
[----:B------:R-:W-:Y:S02]  /*99d0*/  HADD2 R19, R9.H0_H0, R9.H1_H1 ;  /* 0x3000000909137230 */ /* 0x000fe40000000800 */
[-C--:B------:R-:W-:Y:S02]  /*99e0*/  HFMA2 R39, R10, R21.reuse, R39 ;  /* 0x000000150a277231 */ /* 0x080fe40000000027 */
[----:B------:R-:W-:Y:S02]  /*99f0*/  HFMA2 R38, R12, R21, R38 ;  /* 0x000000150c267231 */ /* 0x000fe40000000026 */
[----:B------:R-:W-:-:S02]  /*9a00*/  HFMA2 R39, R26, R22, R39 ;  /* 0x000000161a277231 */ /* 0x000fc40000000027 */
        /* <DEDUP_REMOVED lines=9> */
.L_x_333:
        /* <DEDUP_REMOVED lines=8> */
.L_x_331:
[----:B------:R-:W0:Y:S01]  /*9b20*/  S2R R6, SR_CTAID.X ;  /* 0x0000000000067919 */ /* 0x000e220000002500 */
[----:B------:R-:W1:Y:S01]  /*9b30*/  S2UR UR4, SR_CTAID.Y ;  /* 0x00000000000479c3 */ /* 0x000e620000002600 */
[----:B------:R-:W0:Y:S07]  /*9b40*/  S2R R7, SR_TID.X ;  /* 0x0000000000077919 */ /* 0x000e2e0000002100 */
[----:B------:R-:W2:Y:S01]  /*9b50*/  LDC.64 R10, c[0x0][0x3a0] ;  /* 0x0000e800ff0a7b82 */ /* 0x000ea20000000a00 */
[----:B-1----:R-:W-:Y:S01]  /*9b60*/  USHF.L.U32 UR4, UR4, 0x2, URZ ;  /* 0x0000000204047899 */ /* 0x002fe200080006ff */
[----:B0-----:R-:W-:-:S04]  /*9b70*/  LEA R6, R6, R7, 0x6 ;  /* 0x0000000706067211 */ /* 0x001fc800078e30ff */
[----:B------:R-:W-:-:S05]  /*9b80*/  SHF.L.U32 R6, R6, 0x2, RZ ;  /* 0x0000000206067819 */ /* 0x000fca00000006ff */
[----:B------:R-:W-:Y:S02]  /*9b90*/  IMAD R7, R17, UR4, R6 ;  /* 0x0000000411077c24 */ /* 0x000fe4000f8e0206 */
[----:B------:R-:W0:Y:S02]  /*9ba0*/  LDC R6, c[0x0][0x3a8] ;  /* 0x0000ea00ff067b82 */ /* 0x000e240000000800 */
[----:B--2---:R-:W-:-:S05]  /*9bb0*/  IMAD.WIDE R10, R7, 0x2, R10 ;  /* 0x00000002070a7825 */ /* 0x004fca00078e020a */
[----:B------:R1:W-:Y:S01]  /*9bc0*/  ATOM.E.ADD.F16x2.RN.STRONG.GPU P1, RZ, desc[UR8][R10.64], R48 ;  /* 0x800000300aff79a2 */ /* 0x0003e2000c12e108 */
[----:B------:R-:W-:Y:S01]  /*9bd0*/  BSSY.RECONVERGENT B0, `(.L_x_337) ;  /* 0x0000010000007945 */ /* 0x000fe20003800200 */
[----:B0-----:R-:W-:-:S04]  /*9be0*/  IADD3 R6, PT, PT, R6, -UR4, RZ ;  /* 0x8000000406067c10 */ /* 0x001fc8000fffe0ff */
[----:B------:R-:W-:Y:S01]  /*9bf0*/  ISETP.NE.AND P0, PT, R6, 0x1, PT ;  /* 0x000000010600780c */ /* 0x000fe20003f05270 */
[----:B-1----:R-:W-:-:S12]  /*9c00*/  @P1 BRA `(.L_x_338) ;  /* 0x0000000000301947 */ /* 0x002fd80003800000 */
[----:B------:R-:W0:Y:S02]  /*9c10*/  QSPC.E.S P1, RZ, [R10] ;  /* 0x000000000aff73aa */ /* 0x000e240000020500 */
[----:B0-----:R-:W-:Y:S05]  /*9c20*/  @!P1 BRA `(.L_x_339) ;  /* 0x00000000001c9947 */ /* 0x001fea0003800000 */
[----:B------:R-:W-:-:S04]  /*9c30*/  MOV R8, R10 ;  /* 0x0000000a00087202 */ /* 0x000fc80000000f00 */
[----:B------:R-:W-:-:S07]  /*9c40*/  MOV R7, R8 ;  /* 0x0000000800077202 */ /* 0x000fce0000000f00 */
.L_x_340:
[----:B------:R-:W0:Y:S02]  /*9c50*/  LDS R8, [R7] ;  /* 0x0000000007087984 */ /* 0x000e240000000800 */
[----:B0-----:R-:W-:-:S05]  /*9c60*/  HADD2 R9, R8, R48 ;  /* 0x0000003008097230 */ /* 0x001fca0000000000 */
[----:B------:R-:W0:Y:S02]  /*9c70*/  ATOMS.CAST.SPIN P1, [R7], R8, R9 ;  /* 0x000000080700758d */ /* 0x000e240001820009 */
[----:B0-----:R-:W-:Y:S05]  /*9c80*/  @!P1 BRA `(.L_x_340) ;  /* 0xfffffffc00f09947 */ /* 0x001fea000383ffff */
[----:B------:R-:W-:Y:S05]  /*9c90*/  BRA `(.L_x_338) ;  /* 0x00000000000c7947 */ /* 0x000fea0003800000 */
.L_x_339:
[----:B------:R-:W2:Y:S02]  /*9ca0*/  LD.E R7, desc[UR8][R10.64] ;  /* 0x000000080a077980 */ /* 0x000ea4000c101900 */
[----:B--2---:R-:W-:-:S05]  /*9cb0*/  IADD3 R7, PT, PT, R48, R7, RZ ;  /* 0x0000000730077210 */ /* 0x004fca0007ffe0ff */
[----:B------:R0:W-:Y:S02]  /*9cc0*/  ST.E desc[UR8][R10.64], R7 ;  /* 0x000000070a007985 */ /* 0x0001e4000c101908 */
.L_x_338:
[----:B------:R-:W-:Y:S05]  /*9cd0*/  BSYNC.RECONVERGENT B0 ;  /* 0x0000000000007941 */ /* 0x000fea0003800200 */
.L_x_337:
[----:B------:R1:W-:Y:S01]  /*9ce0*/  ATOM.E.ADD.F16x2.RN.STRONG.GPU P1, RZ, desc[UR8][R10.64+0x4], R47 ;  /* 0x8000042f0aff79a2 */ /* 0x0003e2000c12e108 */
[----:B------:R-:W-:Y:S04]  /*9cf0*/  BSSY.RECONVERGENT B0, `(.L_x_341) ;  /* 0x000000e000007945 */ /* 0x000fe80003800200 */
[----:B-1----:R-:W-:Y:S05]  /*9d00*/  @P1 BRA `(.L_x_342) ;  /* 0x0000000000301947 */ /* 0x002fea0003800000 */
[----:B------:R-:W1:Y:S02]  /*9d10*/  QSPC.E.S P1, RZ, [R10+0x4] ;  /* 0x000004000aff73aa */ /* 0x000e640000020500 */
[----:B-1----:R-:W-:Y:S05]  /*9d20*/  @!P1 BRA `(.L_x_343) ;  /* 0x00000000001c9947 */ /* 0x002fea0003800000 */
[----:B------:R-:W-:-:S04]  /*9d30*/  MOV R8, R10 ;  /* 0x0000000a00087202 */ /* 0x000fc80000000f00 */
[----:B0-----:R-:W-:-:S07]  /*9d40*/  MOV R7, R8 ;  /* 0x0000000800077202 */ /* 0x001fce0000000f00 */
.L_x_344:
[----:B------:R-:W0:Y:S02]  /*9d50*/  LDS R8, [R7+0x4] ;  /* 0x0000040007087984 */ /* 0x000e240000000800 */
[----:B0-----:R-:W-:-:S05]  /*9d60*/  HFMA2 R9, R8, 1, 1, R47 ;  /* 0x3c003c0008097831 */ /* 0x001fca000000002f */
[----:B------:R-:W0:Y:S02]  /*9d70*/  ATOMS.CAST.SPIN P1, [R7+0x4], R8, R9 ;  /* 0x000004080700758d */ /* 0x000e240001820009 */
[----:B0-----:R-:W-:Y:S05]  /*9d80*/  @!P1 BRA `(.L_x_344) ;  /* 0xfffffffc00f09947 */ /* 0x001fea000383ffff */
[----:B------:R-:W-:Y:S05]  /*9d90*/  BRA `(.L_x_342) ;  /* 0x00000000000c7947 */ /* 0x000fea0003800000 */
.L_x_343:
[----:B0-----:R-:W2:Y:S02]  /*9da0*/  LD.E R7, desc[UR8][R10.64+0x4] ;  /* 0x000004080a077980 */ /* 0x001ea4000c101900 */
[----:B--2---:R-:W-:-:S05]  /*9db0*/  IADD3 R7, PT, PT, R47, R7, RZ ;  /* 0x000000072f077210 */ /* 0x004fca0007ffe0ff */
[----:B------:R1:W-:Y:S02]  /*9dc0*/  ST.E desc[UR8][R10.64+0x4], R7 ;  /* 0x000004070a007985 */ /* 0x0003e4000c101908 */
.L_x_342:
[----:B------:R-:W-:Y:S05]  /*9dd0*/  BSYNC.RECONVERGENT B0 ;  /* 0x0000000000007941 */ /* 0x000fea0003800200 */
.L_x_341:
[----:B------:R-:W-:Y:S05]  /*9de0*/  @!P0 EXIT ;  /* 0x000000000000894d */ /* 0x000fea0003800000 */
[----:B01----:R-:W-:-:S05]  /*9df0*/  IMAD.WIDE R10, R17, 0x2, R10 ;  /* 0x00000002110a7825 */ /* 0x003fca00078e020a */
[----:B------:R0:W-:Y:S01]  /*9e00*/  ATOM.E.ADD.F16x2.RN.STRONG.GPU P0, RZ, desc[UR8][R10.64], R46 ;  /* 0x8000002e0aff79a2 */ /* 0x0001e2000c10e108 */
[----:B------:R-:W-:Y:S01]  /*9e10*/  BSSY.RECONVERGENT B0, `(.L_x_345) ;  /* 0x000000f000007945 */ /* 0x000fe20003800200 */
[----:B------:R-:W-:-:S03]  /*9e20*/  MOV R13, R0 ;  /* 0x00000000000d7202 */ /* 0x000fc60000000f00 */
[----:B0-----:R-:W-:Y:S05]  /*9e30*/  @P0 BRA `(.L_x_346) ;  /* 0x0000000000300947 */ /* 0x001fea0003800000 */
[----:B------:R-:W0:Y:S02]  /*9e40*/  QSPC.E.S P0, RZ, [R10] ;  /* 0x000000000aff73aa */ /* 0x000e240000000500 */
[----:B0-----:R-:W-:Y:S05]  /*9e50*/  @!P0 BRA `(.L_x_347) ;  /* 0x00000000001c8947 */ /* 0x001fea0003800000 */
[----:B------:R-:W-:-:S04]  /*9e60*/  MOV R8, R10 ;  /* 0x0000000a00087202 */ /* 0x000fc80000000f00 */
[----:B------:R-:W-:-:S07]  /*9e70*/  MOV R7, R8 ;  /* 0x0000000800077202 */ /* 0x000fce0000000f00 */
.L_x_348:
[----:B------:R-:W0:Y:S02]  /*9e80*/  LDS R8, [R7] ;  /* 0x0000000007087984 */ /* 0x000e240000000800 */
[----:B0-----:R-:W-:-:S05]  /*9e90*/  HADD2 R9, R8, R46 ;  /* 0x0000002e08097230 */ /* 0x001fca0000000000 */
[----:B------:R-:W0:Y:S02]  /*9ea0*/  ATOMS.CAST.SPIN P0, [R7], R8, R9 ;  /* 0x000000080700758d */ /* 0x000e240001800009 */
[----:B0-----:R-:W-:Y:S05]  /*9eb0*/  @!P0 BRA `(.L_x_348) ;  /* 0xfffffffc00f08947 */ /* 0x001fea000383ffff */
[----:B------:R-:W-:Y:S05]  /*9ec0*/  BRA `(.L_x_346) ;  /* 0x00000000000c7947 */ /* 0x000fea0003800000 */
.L_x_347:
[----:B------:R-:W2:Y:S02]  /*9ed0*/  LD.E R7, desc[UR8][R10.64] ;  /* 0x000000080a077980 */ /* 0x000ea4000c101900 */
[----:B--2---:R-:W-:-:S05]  /*9ee0*/  IADD3 R7, PT, PT, R46, R7, RZ ;  /* 0x000000072e077210 */ /* 0x004fca0007ffe0ff */
[----:B------:R0:W-:Y:S02]  /*9ef0*/  ST.E desc[UR8][R10.64], R7 ;  /* 0x000000070a007985 */ /* 0x0001e4000c101908 */
.L_x_346:
[----:B------:R-:W-:Y:S05]  /*9f00*/  BSYNC.RECONVERGENT B0 ;  /* 0x0000000000007941 */ /* 0x000fea0003800200 */
.L_x_345:
[----:B------:R1:W-:Y:S01]  /*9f10*/  ATOM.E.ADD.F16x2.RN.STRONG.GPU P0, RZ, desc[UR8][R10.64+0x4], R13 ;  /* 0x8000040d0aff79a2 */ /* 0x0003e2000c10e108 */
[----:B------:R-:W-:Y:S04]  /*9f20*/  BSSY.RECONVERGENT B0, `(.L_x_349) ;  /* 0x000000e000007945 */ /* 0x000fe80003800200 */
[----:B-1----:R-:W-:Y:S05]  /*9f30*/  @P0 BRA `(.L_x_350) ;  /* 0x0000000000300947 */ /* 0x002fea0003800000 */
[----:B------:R-:W1:Y:S02]  /*9f40*/  QSPC.E.S P0, RZ, [R10+0x4] ;  /* 0x000004000aff73aa */ /* 0x000e640000000500 */
[----:B-1----:R-:W-:Y:S05]  /*9f50*/  @!P0 BRA `(.L_x_351) ;  /* 0x00000000001c8947 */ /* 0x002fea0003800000 */
[----:B------:R-:W-:-:S04]  /*9f60*/  MOV R8, R10 ;  /* 0x0000000a00087202 */ /* 0x000fc80000000f00 */
[----:B0-----:R-:W-:-:S07]  /*9f70*/  MOV R7, R8 ;  /* 0x0000000800077202 */ /* 0x001fce0000000f00 */
.L_x_352:
[----:B------:R-:W0:Y:S02]  /*9f80*/  LDS R8, [R7+0x4] ;  /* 0x0000040007087984 */ /* 0x000e240000000800 */
[----:B0-----:R-:W-:-:S05]  /*9f90*/  HFMA2 R9, R8, 1, 1, R0 ;  /* 0x3c003c0008097831 */ /* 0x001fca0000000000 */
[----:B------:R-:W0:Y:S02]  /*9fa0*/  ATOMS.CAST.SPIN P0, [R7+0x4], R8, R9 ;  /* 0x000004080700758d */ /* 0x000e240001800009 */
[----:B0-----:R-:W-:Y:S05]  /*9fb0*/  @!P0 BRA `(.L_x_352) ;  /* 0xfffffffc00f08947 */ /* 0x001fea000383ffff */
[----:B------:R-:W-:Y:S05]  /*9fc0*/  BRA `(.L_x_350) ;  /* 0x00000000000c7947 */ /* 0x000fea0003800000 */
.L_x_351:
[----:B------:R-:W0:Y:S02]  /*9fd0*/  LD.E R0, desc[UR8][R10.64+0x4] ;  /* 0x000004080a007980 */ /* 0x000e24000c101900 */
[----:B0-----:R-:W-:-:S05]  /*9fe0*/  IADD3 R7, PT, PT, R13, R0, RZ ;  /* 0x000000000d077210 */ /* 0x001fca0007ffe0ff */
[----:B------:R1:W-:Y:S02]  /*9ff0*/  ST.E desc[UR8][R10.64+0x4], R7 ;  /* 0x000004070a007985 */ /* 0x0003e4000c101908 */
.L_x_350:
[----:B------:R-:W-:Y:S05]  /*a000*/  BSYNC.RECONVERGENT B0 ;  /* 0x0000000000007941 */ /* 0x000fea0003800200 */
.L_x_349:
        /* <DEDUP_REMOVED lines=10> */
.L_x_356:
[----:B------:R-:W0:Y:S02]  /*a0b0*/  LDS R8, [R0] ;  /* 0x0000000000087984 */ /* 0x000e240000000800 */
[----:B0-----:R-:W-:-:S05]  /*a0c0*/  HADD2 R9, R8, R2 ;  /* 0x0000000208097230 */ /* 0x001fca0000000000 */
[----:B------:R-:W0:Y:S02]  /*a0d0*/  ATOMS.CAST.SPIN P0, [R0], R8, R9 ;  /* 0x000000080000758d */ /* 0x000e240001800009 */
[----:B0-----:R-:W-:Y:S05]  /*a0e0*/  @!P0 BRA `(.L_x_356) ;  /* 0xfffffffc00f08947 */ /* 0x001fea000383ffff */
[----:B------:R-:W-:Y:S05]  /*a0f0*/  BRA `(.L_x_354) ;  /* 0x00000000000c7947 */ /* 0x000fea0003800000 */
.L_x_355:
[----:B------:R-:W2:Y:S02]  /*a100*/  LD.E R0, desc[UR8][R10.64] ;  /* 0x000000080a007980 */ /* 0x000ea4000c101900 */
[----:B--2---:R-:W-:-:S05]  /*a110*/  IADD3 R7, PT, PT, R2, R0, RZ ;  /* 0x0000000002077210 */ /* 0x004fca0007ffe0ff */
[----:B------:R0:W-:Y:S02]  /*a120*/  ST.E desc[UR8][R10.64], R7 ;  /* 0x000000070a007985 */ /* 0x0001e4000c101908 */
.L_x_354:
[----:B------:R-:W-:Y:S05]  /*a130*/  BSYNC.RECONVERGENT B0 ;  /* 0x0000000000007941 */ /* 0x000fea0003800200 */
.L_x_353:
[----:B------:R1:W-:Y:S01]  /*a140*/  ATOM.E.ADD.F16x2.RN.STRONG.GPU P0, RZ, desc[UR8][R10.64+0x4], R3 ;  /* 0x800004030aff79a2 */ /* 0x0003e2000c10e108 */
[----:B------:R-:W-:Y:S04]  /*a150*/  BSSY.RECONVERGENT B0, `(.L_x_357) ;  /* 0x000000f000007945 */ /* 0x000fe80003800200 */
[----:B-1----:R-:W-:Y:S05]  /*a160*/  @P0 BRA `(.L_x_358) ;  /* 0x0000000000340947 */ /* 0x002fea0003800000 */
[----:B------:R-:W1:Y:S02]  /*a170*/  QSPC.E.S P0, RZ, [R10+0x4] ;  /* 0x000004000aff73aa */ /* 0x000e640000000500 */
[----:B-1----:R-:W-:Y:S05]  /*a180*/  @!P0 BRA `(.L_x_359) ;  /* 0x0000000000208947 */ /* 0x002fea0003800000 */
[----:B------:R-:W-:Y:S02]  /*a190*/  MOV R8, R10 ;  /* 0x0000000a00087202 */ /* 0x000fe40000000f00 */
[----:B0-----:R-:W-:Y:S02]  /*a1a0*/  MOV R7, R3 ;  /* 0x0000000300077202 */ /* 0x001fe40000000f00 */
[----:B------:R-:W-:-:S07]  /*a1b0*/  MOV R8, R8 ;  /* 0x0000000800087202 */ /* 0x000fce0000000f00 */
.L_x_360:
[----:B------:R-:W0:Y:S02]  /*a1c0*/  LDS R2, [R8+0x4] ;  /* 0x0000040008027984 */ /* 0x000e240000000800 */
[----:B0-----:R-:W-:-:S05]  /*a1d0*/  HFMA2 R3, R2, 1, 1, R7 ;  /* 0x3c003c0002037831 */ /* 0x001fca0000000007 */
[----:B------:R-:W0:Y:S02]  /*a1e0*/  ATOMS.CAST.SPIN P0, [R8+0x4], R2, R3 ;  /* 0x000004020800758d */ /* 0x000e240001800003 */
[----:B0-----:R-:W-:Y:S05]  /*a1f0*/  @!P0 BRA `(.L_x_360) ;  /* 0xfffffffc00f08947 */ /* 0x001fea000383ffff */
[----:B------:R-:W-:Y:S05]  /*a200*/  BRA `(.L_x_358) ;  /* 0x00000000000c7947 */ /* 0x000fea0003800000 */
.L_x_359:
[----:B------:R-:W2:Y:S02]  /*a210*/  LD.E R0, desc[UR8][R10.64+0x4] ;  /* 0x000004080a007980 */ /* 0x000ea4000c101900 */
[----:B--2---:R-:W-:-:S05]  /*a220*/  IADD3 R3, PT, PT, R3, R0, RZ ;  /* 0x0000000003037210 */ /* 0x004fca0007ffe0ff */
[----:B------:R1:W-:Y:S02]  /*a230*/  ST.E desc[UR8][R10.64+0x4], R3 ;  /* 0x000004030a007985 */ /* 0x0003e4000c101908 */
.L_x_358:
[----:B------:R-:W-:Y:S05]  /*a240*/  BSYNC.RECONVERGENT B0 ;  /* 0x0000000000007941 */ /* 0x000fea0003800200 */
.L_x_357:
        /* <DEDUP_REMOVED lines=10> */
.L_x_364:
[----:B------:R-:W0:Y:S02]  /*a2f0*/  LDS R2, [R0] ;  /* 0x0000000000027984 */ /* 0x000e240000000800 */
[----:B0-----:R-:W-:-:S05]  /*a300*/  HADD2 R3, R2, R4 ;  /* 0x0000000402037230 */ /* 0x001fca0000000000 */
[----:B------:R-:W0:Y:S02]  /*a310*/  ATOMS.CAST.SPIN P0, [R0], R2, R3 ;  /* 0x000000020000758d */ /* 0x000e240001800003 */
[----:B0-----:R-:W-:Y:S05]  /*a320*/  @!P0 BRA `(.L_x_364) ;  /* 0xfffffffc00f08947 */ /* 0x001fea000383ffff */
[----:B------:R-:W-:Y:S05]  /*a330*/  BRA `(.L_x_362) ;  /* 0x00000000000c7947 */ /* 0x000fea0003800000 */
.L_x_363:
[----:B------:R-:W2:Y:S02]  /*a340*/  LD.E R0, desc[UR8][R10.64] ;  /* 0x000000080a007980 */ /* 0x000ea4000c101900 */
[----:B--2---:R-:W-:-:S05]  /*a350*/  IADD3 R3, PT, PT, R4, R0, RZ ;  /* 0x0000000004037210 */ /* 0x004fca0007ffe0ff */
[----:B------:R0:W-:Y:S02]  /*a360*/  ST.E desc[UR8][R10.64], R3 ;  /* 0x000000030a007985 */ /* 0x0001e4000c101908 */
.L_x_362:
[----:B------:R-:W-:Y:S05]  /*a370*/  BSYNC.RECONVERGENT B0 ;  /* 0x0000000000007941 */ /* 0x000fea0003800200 */
.L_x_361:
[----:B------:R1:W-:Y:S02]  /*a380*/  ATOM.E.ADD.F16x2.RN.STRONG.GPU P0, RZ, desc[UR8][R10.64+0x4], R5 ;  /* 0x800004050aff79a2 */ /* 0x0003e4000c10e108 */
[----:B-1----:R-:W-:Y:S05]  /*a390*/  @P0 EXIT ;  /* 0x000000000000094d */ /* 0x002fea0003800000 */
[----:B------:R-:W1:Y:S02]  /*a3a0*/  QSPC.E.S P0, RZ, [R10+0x4] ;  /* 0x000004000aff73aa */ /* 0x000e640000000500 */
[----:B-1----:R-:W-:Y:S05]  /*a3b0*/  @!P0 BRA `(.L_x_365) ;  /* 0x00000000001c8947 */ /* 0x002fea0003800000 */
[----:B------:R-:W-:-:S04]  /*a3c0*/  MOV R2, R10 ;  /* 0x0000000a00027202 */ /* 0x000fc80000000f00 */
[----:B------:R-:W-:-:S07]  /*a3d0*/  MOV R0, R2 ;  /* 0x0000000200007202 */ /* 0x000fce0000000f00 */
.L_x_366:
[----:B------:R-:W0:Y:S02]  /*a3e0*/  LDS R2, [R0+0x4] ;  /* 0x0000040000027984 */ /* 0x000e240000000800 */
[----:B0-----:R-:W-:-:S05]  /*a3f0*/  HFMA2 R3, R2, 1, 1, R5 ;  /* 0x3c003c0002037831 */ /* 0x001fca0000000005 */
[----:B------:R-:W0:Y:S02]  /*a400*/  ATOMS.CAST.SPIN P0, [R0+0x4], R2, R3 ;  /* 0x000004020000758d */ /* 0x000e240001800003 */
[----:B0-----:R-:W-:Y:S05]  /*a410*/  @!P0 BRA `(.L_x_366) ;  /* 0xfffffffc00f08947 */ /* 0x001fea000383ffff */
[----:B------:R-:W-:Y:S05]  /*a420*/  EXIT ;  /* 0x000000000000794d */ /* 0x000fea0003800000 */
.L_x_365:
[----:B------:R-:W0:Y:S02]  /*a430*/  LD.E R0, desc[UR8][R10.64+0x4] ;  /* 0x000004080a007980 */ /* 0x000e24000c101900 */
[----:B0-----:R-:W-:-:S05]  /*a440*/  IADD3 R3, PT, PT, R5, R0, RZ ;  /* 0x0000000005037210 */ /* 0x001fca0007ffe0ff */
[----:B------:R-:W-:Y:S01]  /*a450*/  ST.E desc[UR8][R10.64+0x4], R3 ;  /* 0x000004030a007985 */ /* 0x000fe2000c101908 */
[----:B------:R-:W-:Y:S05]  /*a460*/  EXIT ;  /* 0x000000000000794d */ /* 0x000fea0003800000 */
.L_x_367:
        /* <DEDUP_REMOVED lines=9> */
.L_x_5288:


//--------------------- .text._Z23gemm_half_q_half_kernelILi4ELi172ELb1ELb0ELi64EEvPK6__halfPKjS4_S2_PS0_iiiiPKtS7_iiiiiibS2_i --------------------------
	.section	.text._Z23gemm_half_q_half_kernelILi4ELi172ELb1ELb0ELi64EEvPK6__halfPKjS4_S2_PS0_iiiiPKtS7_iiiiiibS2_i,"ax",@progbits
	.align	128
        .global         _Z23gemm_half_q_half_kernelILi4ELi172ELb1ELb0ELi64EEvPK6__halfPKjS4_S2_PS0_iiiiPKtS7_iiiiiibS2_i
        .type           _Z23gemm_half_q_half_kernelILi4ELi172ELb1ELb0ELi64EEvPK6__halfPKjS4_S2_PS0_iiiiPKtS7_iiiiiibS2_i,@function
        .size           _Z23gemm_half_q_half_kernelILi4ELi172ELb1ELb0ELi64EEvPK6__halfPKjS4_S2_PS0_iiiiPKtS7_iiiiiibS2_i,(.L_x_5289 - _Z23gemm_half_q_half_kernelILi4ELi172ELb1ELb0ELi64EEvPK6__halfPKjS4_S2_PS0_iiiiPKtS7_iiiiiibS2_i)
        .other          _Z23gemm_half_q_half_kernelILi4ELi172ELb1ELb0ELi64EEvPK6__halfPKjS4_S2_PS0_iiiiPKtS7_iiiiiibS2_i,@"STO_CUDA_ENTRY STV_DEFAULT"
_Z23gemm_half_q_half_kernelILi4ELi172ELb1ELb0ELi64EEvPK6__halfPKjS4_S2_PS0_iiiiPKtS7_iiiiiibS2_i:
.text._Z23gemm_half_q_half_kernelILi4ELi172ELb1ELb0ELi64EEvPK6__halfPKjS4_S2_PS0_iiiiPKtS7_iiiiiibS2_i:
        /* <DEDUP_REMOVED lines=13> */
[----:B------:R-:W-:-:S06]  /*00d0*/  ISETP.NE.AND P2, PT, R95, 0x1, PT ;  /* 0x000000015f00780c */ /* 0x000fcc0003f45270 */
[----:B------:R-:W0:Y:S01]  /*00e0*/  S2UR UR4, SR_CTAID.X ;  /* 0x00000000000479c3 */ /* 0x000e220000002500 */
[----:B------:R-:W-:Y:S01]  /*00f0*/  PLOP3.LUT P0, PT, PT, PT, PT, 0x80, 0x8 ;  /* 0x000000000008781c */ /* 0x000fe20003f0f070 */
[----:B------:R-:W4:Y:S01]  /*0100*/  S2R R9, SR_CTAID.Z ;  /* 0x0000000000097919 */ /* 0x000f220000002700 */
[----:B------:R-:W-:Y:S02]  /*0110*/  PRMT R92, RZ, 0x7610, R92 ;  /* 0x00007610ff5c7816 */ /* 0x000fe4000000005c */
[----:B------:R-:W-:Y:S02]  /*0120*/  PRMT R91, RZ, 0x7610, R91 ;  /* 0x00007610ff5b7816 */ /* 0x000fe4000000005b */
[----:B---3--:R-:W-:Y:S01]  /*0130*/  PRMT R3, R94, 0x7610, R3 ;  /* 0x000076105e037816 */ /* 0x008fe20000000003 */
[----:B012-4-:R-:W-:Y:S06]  /*0140*/  @!P2 BRA `(.L_x_368) ;  /* 0x000000000040a947 */ /* 0x017fec0003800000 */
        /* <DEDUP_REMOVED lines=16> */
.L_x_368:
[----:B------:R-:W-:Y:S02]  /*0250*/  PRMT R3, R3, 0x9910, RZ ;  /* 0x0000991003037816 */ /* 0x000fe400000000ff */
[----:B------:R-:W-:Y:S02]  /*0260*/  SHF.L.U32 R93, R9, 0x6, RZ ;  /* 0x00000006095d7819 */ /* 0x000fe400000006ff */
[----:B------:R-:W-:Y:S02]  /*0270*/  ISETP.NE.AND P1, PT, R3, RZ, PT ;  /* 0x000000ff0300720c */ /* 0x000fe40003f25270 */
[----:B------:R-:W-:-:S11]  /*0280*/  VIADDMNMX R88, R93, 0x40, R2, PT ;  /* 0x000000405d587846 */ /* 0x000fd60003800102 */
[----:B------:R-:W-:Y:S05]  /*0290*/  @!P1 EXIT ;  /* 0x000000000000994d */ /* 0x000fea0003800000 */
        /* <DEDUP_REMOVED lines=36> */
.L_x_374:
        /* <DEDUP_REMOVED lines=32> */
.L_x_373:
        /* <DEDUP_REMOVED lines=20> */
.L_x_375:
[----:B------:R-:W-:-:S13]  /*0820*/  ISETP.EQ.AND P3, PT, R14, RZ, PT ;  /* 0x000000ff0e00720c */ /* 0x000fda0003f62270 */
[----:B------:R-:W-:Y:S05]  /*0830*/  @!P1 BRA P3, `(.L_x_370) ;  /* 0x0000000400789947 */ /* 0x000fea0001800000 */
.L_x_372:
        /* <DEDUP_REMOVED lines=12> */
.L_x_371:
        /* <DEDUP_REMOVED lines=16> */
.L_x_378:
[-C--:B------:R-:W-:Y:S02]  /*0a00*/  IADD3 R7, PT, PT, R15, R2.reuse, RZ ;  /* 0x000000020f077210 */ /* 0x080fe40007ffe0ff */
[C---:B-----5:R-:W-:Y:S02]  /*0a10*/  IADD3 R5, P3, PT, R20.reuse, R15, RZ ;  /* 0x0000000f14057210 */ /* 0x060fe40007f7e0ff */
[----:B------:R-:W-:Y:S02]  /*0a20*/  IADD3 R11, PT, PT, R7, R2, RZ ;  /* 0x00000002070b7210 */ /* 0x000fe40007ffe0ff */
[----:B------:R-:W-:Y:S02]  /*0a30*/  LEA.HI.X.SX32 R6, R15, RZ, 0x1, P3 ;  /* 0x000000ff0f067211 */ /* 0x000fe400018f0eff */
[----:B0-----:R-:W-:Y:S02]  /*0a40*/  LEA R4, P3, R5, UR12, 0x1 ;  /* 0x0000000c05047c11 */ /* 0x001fe4000f8608ff */
        /* <DEDUP_REMOVED lines=27> */
.L_x_377:
        /* <DEDUP_REMOVED lines=21> */
.L_x_379:
[----:B------:R-:W-:-:S13]  /*0d50*/  ISETP.NE.OR P1, PT, R14, RZ, P1 ;  /* 0x000000ff0e00720c */ /* 0x000fda0000f25670 */
[----:B------:R-:W-:Y:S05]  /*0d60*/  @!P1 BRA `(.L_x_370) ;  /* 0x00000000002c9947 */ /* 0x000fea0003800000 */
.L_x_376:
        /* <DEDUP_REMOVED lines=11> */
.L_x_370:
[----:B------:R-:W-:Y:S05]  /*0e20*/  BSYNC.RECONVERGENT B0 ;  /* 0x0000000000007941 */ /* 0x000fea0003800200 */
.L_x_369:
        /* <DEDUP_REMOVED lines=21> */
.L_x_383:
        /* <DEDUP_REMOVED lines=15> */
.L_x_382:
        /* <DEDUP_REMOVED lines=12> */
.L_x_384:
[----:B------:R-:W-:-:S13]  /*1130*/  ISETP.NE.OR P1, PT, R8, RZ, P1 ;  /* 0x000000ff0800720c */ /* 0x000fda0000f25670 */
[----:B------:R-:W-:Y:S05]  /*1140*/  @!P1 BRA `(.L_x_380) ;  /* 0x00000000001c9947 */ /* 0x000fea0003800000 */
.L_x_381:
[----:B0-----:R-:W0:Y:S02]  /*1150*/  LDC.64 R4, c[0x0][0x3a0] ;  /* 0x0000e800ff047b82 */ /* 0x001e240000000a00 */
.L_x_385:
[C---:B0-----:R-:W-:Y:S01]  /*1160*/  IMAD.WIDE R6, R3.reuse, 0x2, R4 ;  /* 0x0000000203067825 */ /* 0x041fe200078e0204 */
[----:B------:R-:W-:Y:S02]  /*1170*/  IADD3 R8, PT, PT, R8, 0x1, RZ ;  /* 0x0000000108087810 */ /* 0x000fe40007ffe0ff */
[----:B------:R-:W-:Y:S02]  /*1180*/  IADD3 R3, PT, PT, R3, R85, RZ ;  /* 0x0000005503037210 */ /* 0x000fe40007ffe0ff */
[----:B------:R1:W-:Y:S01]  /*1190*/  STG.E.64 desc[UR8][R6.64], RZ ;  /* 0x000000ff06007986 */ /* 0x0003e2000c101b08 */
[----:B------:R-:W-:-:S13]  /*11a0*/  ISETP.NE.AND P1, PT, R8, RZ, PT ;  /* 0x000000ff0800720c */ /* 0x000fda0003f25270 */
[----:B-1----:R-:W-:Y:S05]  /*11b0*/  @P1 BRA `(.L_x_385) ;  /* 0xfffffffc00e81947 */ /* 0x002fea000383ffff */
.L_x_380:
        /* <DEDUP_REMOVED lines=15> */
.L_x_387:
        /* <DEDUP_REMOVED lines=12> */
[----:B------:R0:W3:Y:S04]  /*1370*/  LDG.E.U16.CONSTANT R6, desc[UR8][R6.64] ;  /* 0x0000000806067981 */ /* 0x0000e8000c1e9500 */
[----:B------:R1:W4:Y:S01]  /*1380*/  LDG.E.U16.CONSTANT R22, desc[UR8][R12.64+0x2] ;  /* 0x000002080c167981 */ /* 0x000322000c1e9500 */
[----:B--2---:R-:W-:-:S04]  /*1390*/  SHF.R.U32.HI R16, RZ, R0, R5 ;  /* 0x00000000ff107219 */ /* 0x004fc80000011605 */
[--C-:B------:R-:W-:Y:S02]  /*13a0*/  SHF.R.U32.HI R18, RZ, 0x4, R16.reuse ;  /* 0x00000004ff127819 */ /* 0x100fe40000011610 */
[----:B------:R-:W-:Y:S02]  /*13b0*/  SHF.R.U32.HI R4, RZ, 0x8, R16 ;  /* 0x00000008ff047819 */ /* 0x000fe40000011610 */
[----:B------:R-:W-:Y:S02]  /*13c0*/  LOP3.LUT R18, R18, 0xf, RZ, 0xc0, !PT ;  /* 0x0000000f12127812 */ /* 0x000fe400078ec0ff */
[----:B------:R-:W-:Y:S02]  /*13d0*/  LOP3.LUT R4, R4, 0xf, RZ, 0xc0, !PT ;  /* 0x0000000f04047812 */ /* 0x000fe400078ec0ff */
[----:B------:R-:W-:Y:S01]  /*13e0*/  LOP3.LUT R17, R16, 0xf, RZ, 0xc0, !PT ;  /* 0x0000000f10117812 */ /* 0x000fe200078ec0ff */
[----:B------:R-:W-:Y:S01]  /*13f0*/  IMAD R5, R18, R18, R18 ;  /* 0x0000001212057224 */ /* 0x000fe200078e0212 */
[----:B------:R-:W-:-:S03]  /*1400*/  SHF.R.U32.HI R16, RZ, 0xc, R16 ;  /* 0x0000000cff107819 */ /* 0x000fc60000011610 */
[C---:B------:R-:W-:Y:S01]  /*1410*/  IMAD R20, R17.reuse, R17, R17 ;  /* 0x0000001111147224 */ /* 0x040fe200078e0211 */
[----:B------:R-:W-:Y:S01]  /*1420*/  IADD3 R18, PT, PT, R18, 0x1, R5 ;  /* 0x0000000112127810 */ /* 0x000fe20007ffe005 */
[----:B------:R-:W-:Y:S01]  /*1430*/  IMAD R5, R4, R4, R4 ;  /* 0x0000000404057224 */ /* 0x000fe200078e0204 */
[----:B------:R-:W-:Y:S02]  /*1440*/  LOP3.LUT R16, R16, 0xf, RZ, 0xc0, !PT ;  /* 0x0000000f10107812 */ /* 0x000fe400078ec0ff */
[----:B------:R-:W-:Y:S01]  /*1450*/  IADD3 R20, PT, PT, R17, 0x1, R20 ;  /* 0x0000000111147810 */ /* 0x000fe20007ffe014 */
[----:B0-----:R-:W-:Y:S01]  /*1460*/  I2F.F16 R7, R18 ;  /* 0x0000001200077306 */ /* 0x001fe20000200c00 */
[----:B-1----:R-:W-:Y:S01]  /*1470*/  IADD3 R12, PT, PT, R4, 0x1, R5 ;  /* 0x00000001040c7810 */ /* 0x002fe20007ffe005 */
[----:B------:R-:W-:Y:S01]  /*1480*/  IMAD R5, R16, R16, R16 ;  /* 0x0000001010057224 */ /* 0x000fe200078e0210 */
[C---:B------:R-:W-:Y:S02]  /*1490*/  LEA R4, R14.reuse, R1, 0x3 ;  /* 0x000000010e047211 */ /* 0x040fe400078e18ff */
[----:B------:R-:W-:-:S02]  /*14a0*/  IADD3 R14, PT, PT, R14, 0x1, RZ ;  /* 0x000000010e0e7810 */ /* 0x000fc40007ffe0ff */
[----:B------:R-:W-:Y:S01]  /*14b0*/  IADD3 R5, PT, PT, R16, 0x1, R5 ;  /* 0x0000000110057810 */ /* 0x000fe20007ffe005 */
[----:B------:R-:W0:Y:S01]  /*14c0*/  I2F.F16 R20, R20 ;  /* 0x0000001400147306 */ /* 0x000e220000200c00 */
[----:B----4-:R-:W-:-:S04]  /*14d0*/  IADD3 R15, PT, PT, R22, R15, RZ ;  /* 0x0000000f160f7210 */ /* 0x010fc80007ffe0ff */
[----:B------:R-:W-:-:S03]  /*14e0*/  ISETP.GE.AND P1, PT, R15, R88, PT ;  /* 0x000000580f00720c */ /* 0x000fc60003f26270 */
[----:B------:R-:W-:Y:S01]  /*14f0*/  I2F.F16 R12, R12 ;  /* 0x0000000c000c7306 */ /* 0x000fe20000200c00 */
[----:B0-----:R-:W-:-:S07]  /*1500*/  PRMT R7, R20, 0x5410, R7 ;  /* 0x0000541014077816 */ /* 0x001fce0000000007 */
[----:B------:R-:W0:Y:S01]  /*1510*/  I2F.F16 R5, R5 ;  /* 0x0000000500057306 */ /* 0x000e220000200c00 */
[----:B---3--:R-:W-:Y:S01]  /*1520*/  HMUL2 R16, R7, R6.H0_H0 ;  /* 0x2000000607107232 */ /* 0x008fe20000000000 */
[----:B0-----:R-:W-:-:S05]  /*1530*/  PRMT R5, R12, 0x5410, R5 ;  /* 0x000054100c057816 */ /* 0x001fca0000000005 */
[----:B------:R-:W-:-:S05]  /*1540*/  HMUL2 R17, R5, R6.H0_H0 ;  /* 0x2000000605117232 */ /* 0x000fca0000000000 */
[----:B------:R0:W-:Y:S01]  /*1550*/  STL.64 [R4], R16 ;  /* 0x0000001004007387 */ /* 0x0001e20000100a00 */
[----:B------:R-:W-:Y:S05]  /*1560*/  @!P1 BRA `(.L_x_387) ;  /* 0xfffffffc00509947 */ /* 0x000fea000383ffff */
.L_x_386:
[----:B0-----:R0:W5:Y:S01]  /*1570*/  LDL.64 R4, [R1] ;  /* 0x0000000001047983 */ /* 0x0011620000100a00 */
[----:B------:R-:W1:Y:S01]  /*1580*/  LDCU UR6, c[0x0][0x3c8] ;  /* 0x00007900ff0677ac */ /* 0x000e620008000800 */
[----:B------:R-:W-:Y:S02]  /*1590*/  CS2R R6, SRZ ;  /* 0x0000000000067805 */ /* 0x000fe4000001ff00 */
[----:B------:R-:W-:Y:S01]  /*15a0*/  CS2R R12, SRZ ;  /* 0x00000000000c7805 */ /* 0x000fe2000001ff00 */
[----:B------:R-:W2:Y:S01]  /*15b0*/  LDCU UR4, c[0x0][0x3cc] ;  /* 0x00007980ff0477ac */ /* 0x000ea20008000800 */
[----:B------:R-:W3:Y:S01]  /*15c0*/  LDCU UR5, c[0x0][0x3d0] ;  /* 0x00007a00ff0577ac */ /* 0x000ee20008000800 */
[----:B------:R-:W4:Y:S01]  /*15d0*/  LDCU UR10, c[0x0][0x3d4] ;  /* 0x00007a80ff0a77ac */ /* 0x000f220008000800 */
[----:B------:R-:W0:Y:S01]  /*15e0*/  LDCU UR11, c[0x0][0x3d8] ;  /* 0x00007b00ff0b77ac */ /* 0x000e220008000800 */
[C---:B-1----:R-:W-:Y:S02]  /*15f0*/  ISETP.GT.AND P1, PT, R93.reuse, UR6, PT ;  /* 0x000000065d007c0c */ /* 0x042fe4000bf24270 */
[----:B------:R-:W-:-:S02]  /*1600*/  VIMNMX R0, PT, PT, R93, UR6, PT ;  /* 0x000000065d007c48 */ /* 0x000fc4000bfe0100 */
[C---:B--2---:R-:W-:Y:S02]  /*1610*/  ISETP.GT.AND P3, PT, R93.reuse, UR4, PT ;  /* 0x000000045d007c0c */ /* 0x044fe4000bf64270 */
[----:B------:R-:W-:Y:S02]  /*1620*/  SHF.R.S32.HI R3, RZ, 0x1f, R0 ;  /* 0x0000001fff037819 */ /* 0x000fe40000011400 */
[----:B---3--:R-:W-:Y:S02]  /*1630*/  ISETP.GT.AND P4, PT, R93, UR5, PT ;  /* 0x000000055d007c0c */ /* 0x008fe4000bf84270 */
[----:B------:R-:W-:Y:S01]  /*1640*/  LEA.HI R3, R3, R0, RZ, 0x5 ;  /* 0x0000000003037211 */ /* 0x000fe200078f28ff */
[----:B------:R-:W-:Y:S01]  /*1650*/  HFMA2 R0, -RZ, RZ, 0, 0 ;  /* 0x00000000ff007431 */ /* 0x000fe200000001ff */
[----:B----4-:R-:W-:Y:S02]  /*1660*/  ISETP.GT.AND P5, PT, R93, UR10, PT ;  /* 0x0000000a5d007c0c */ /* 0x010fe4000bfa4270 */
[----:B------:R-:W-:-:S02]  /*1670*/  SHF.R.S32.HI R15, RZ, 0x5, R3 ;  /* 0x00000005ff0f7819 */ /* 0x000fc40000011403 */
        /* <DEDUP_REMOVED lines=9> */
.L_x_388:
        /* <DEDUP_REMOVED lines=8> */
.L_x_389:
        /* <DEDUP_REMOVED lines=8> */
.L_x_390:
        /* <DEDUP_REMOVED lines=8> */
.L_x_391:
        /* <DEDUP_REMOVED lines=8> */
.L_x_392:
        /* <DEDUP_REMOVED lines=8> */
[----:B------:R-:W-:-:S02]  /*1990*/  PRMT R100, R5, 0x7610, R5 ;  /* 0x0000761005647816 */ /* 0x000fc40000000005 */
[----:B------:R-:W-:Y:S01]  /*19a0*/  MOV R89, RZ ;  /* 0x000000ff00597202 */ /* 0x000fe20000000f00 */
        /* <DEDUP_REMOVED lines=29> */
.L_x_410:
        /* <DEDUP_REMOVED lines=212> */
.L_x_394:
        /* <DEDUP_REMOVED lines=24> */
[----:B------:R-:W-:Y:S02]  /*2a40*/  HADD2.F32 R58, -RZ, R18.H0_H0 ;  /* 0x20000012ff3a7230 */ /* 0x000fe40000004100 */
        /* <DEDUP_REMOVED lines=12> */
[----:B------:R-:W-:Y:S02]  /*2b10*/  HADD2.F32 R9, -RZ, R27.H0_H0 ;  /* 0x2000001bff097230 */ /* 0x000fe40000004100 */
[----:B------:R-:W-:Y:S02]  /*2b20*/  HADD2.F32 R11, -RZ, R30.H0_H0 ;  /* 0x2000001eff0b7230 */ /* 0x000fe40000004100 */
[----:B------:R-:W-:Y:S01]  /*2b30*/  FFMA.FTZ R56, R44, R56, R13 ;  /* 0x000000382c387223 */ /* 0x000fe2000001000d */
[----:B------:R-:W-:-:S02]  /*2b40*/  HADD2.F32 R59, -RZ, R31.H0_H0 ;  /* 0x2000001fff3b7230 */ /* 0x000fc40000004100 */
        /* <DEDUP_REMOVED lines=11> */
[----:B------:R-:W-:Y:S02]  /*2c00*/  HADD2.F32 R60, -RZ, R20.H0_H0 ;  /* 0x20000014ff3c7230 */ /* 0x000fe40000004100 */
[----:B------:R-:W-:Y:S02]  /*2c10*/  HADD2.F32 R59, -RZ, R51.H0_H0 ;  /* 0x20000033ff3b7230 */ /* 0x000fe40000004100 */
[----:B------:R-:W-:Y:S01]  /*2c20*/  FFMA.FTZ R57, R57, R9, R58 ;  /* 0x0000000939397223 */ /* 0x000fe2000001003a */
        /* <DEDUP_REMOVED lines=17> */
[----:B------:R-:W-:Y:S02]  /*2d40*/  HADD2.F32 R11, -RZ, R34.H0_H0 ;  /* 0x20000022ff0b7230 */ /* 0x000fe40000004100 */
        /* <DEDUP_REMOVED lines=24> */
.L_x_396:
        /* <DEDUP_REMOVED lines=94> */
.L_x_397:
        /* <DEDUP_REMOVED lines=24> */
[----:B------:R-:W-:Y:S02]  /*3630*/  HADD2.F32 R40, -RZ, R19.H0_H0 ;  /* 0x20000013ff287230 */ /* 0x000fe40000004100 */
[-C--:B------:R-:W-:Y:S01]  /*3640*/  FFMA.FTZ R11, R11, R13.reuse, RZ ;  /* 0x0000000d0b0b7223 */ /* 0x080fe200000100ff */
[----:B------:R-:W-:Y:S01]  /*3650*/  FFMA.FTZ R13, R12, R13, RZ ;  /* 0x0000000d0c0d7223 */ /* 0x000fe200000100ff */
        /* <DEDUP_REMOVED lines=15> */
[----:B-1----:R-:W-:Y:S02]  /*3750*/  HADD2.F32 R9, -RZ, R16.H0_H0 ;  /* 0x20000010ff097230 */ /* 0x002fe40000004100 */
[-C--:B------:R-:W-:Y:S01]  /*3760*/  FFMA.FTZ R56, R11, R57.reuse, R56 ;  /* 0x000000390b387223 */ /* 0x080fe20000010038 */
[----:B------:R-:W-:Y:S02]  /*3770*/  HADD2.F32 R11, -RZ, R48.H0_H0 ;  /* 0x20000030ff0b7230 */ /* 0x000fe40000004100 */
[----:B------:R-:W-:Y:S01]  /*3780*/  FFMA.FTZ R10, R27, R57, R10 ;  /* 0x000000391b0a7223 */ /* 0x000fe2000001000a */
[----:B------:R-:W-:-:S02]  /*3790*/  HADD2.F32 R16, -RZ, R16.H1_H1 ;  /* 0x30000010ff107230 */ /* 0x000fc40000004100 */
[----:B------:R-:W-:Y:S01]  /*37a0*/  FFMA.FTZ R38, R31, R57, R38 ;  /* 0x000000391f267223 */ /* 0x000fe20000010026 */
[----:B------:R-:W-:Y:S02]  /*37b0*/  HADD2.F32 R19, -RZ, R50.H0_H0 ;  /* 0x20000032ff137230 */ /* 0x000fe40000004100 */
[-C--:B------:R-:W-:Y:S01]  /*37c0*/  FFMA.FTZ R11, R11, R9.reuse, R10 ;  /* 0x000000090b0b7223 */ /* 0x080fe2000001000a */
        /* <DEDUP_REMOVED lines=25> */
[-C--:B------:R-:W-:Y:S01]  /*3960*/  FFMA.FTZ R18, R13, R17.reuse, R18 ;  /* 0x000000110d127223 */ /* 0x080fe20000010012 */
        /* <DEDUP_REMOVED lines=15> */
.L_x_395:
        /* <DEDUP_REMOVED lines=199> */
.L_x_398:
        /* <DEDUP_REMOVED lines=95> */
.L_x_400:
        /* <DEDUP_REMOVED lines=94> */
.L_x_401:
        /* <DEDUP_REMOVED lines=30> */
[----:B------:R-:W-:Y:S02]  /*5480*/  HADD2.F32 R19, -RZ, R46.H0_H0 ;  /* 0x2000002eff137230 */ /* 0x000fe40000004100 */
[----:B------:R-:W-:Y:S01]  /*5490*/  FFMA.FTZ R40, R11, R13, RZ ;  /* 0x0000000d0b287223 */ /* 0x000fe200000100ff */
[----:B------:R-:W-:Y:S02]  /*54a0*/  HADD2.F32 R13, -RZ, R18.H0_H0 ;  /* 0x20000012ff0d7230 */ /* 0x000fe40000004100 */
[-C--:B------:R-:W-:Y:S01]  /*54b0*/  FFMA.FTZ R10, R43, R55.reuse, R10 ;  /* 0x000000372b0a7223 */ /* 0x080fe2000001000a */
[----:B------:R-:W-:Y:S02]  /*54c0*/  HADD2.F32 R11, -RZ, R44.H0_H0 ;  /* 0x2000002cff0b7230 */ /* 0x000fe40000004100 */
[----:B------:R-:W-:Y:S01]  /*54d0*/  FFMA.FTZ R38, R41, R55, R38 ;  /* 0x0000003729267223 */ /* 0x000fe20000010026 */
[----:B------:R-:W-:-:S02]  /*54e0*/  HADD2.F32 R18, -RZ, R31.H0_H0 ;  /* 0x2000001fff127230 */ /* 0x000fc40000004100 */
        /* <DEDUP_REMOVED lines=17> */
[----:B------:R-:W-:Y:S01]  /*5600*/  FFMA.FTZ R57, R50, R10, R57 ;  /* 0x0000000a32397223 */ /* 0x000fe20000010039 */
[----:B------:R-:W-:-:S02]  /*5610*/  HADD2.F32 R12, -RZ, R17.H0_H0 ;  /* 0x20000011ff0c7230 */ /* 0x000fc40000004100 */
[----:B------:R-:W-:Y:S01]  /*5620*/  FFMA.FTZ R9, R20, R16, R9 ;  /* 0x0000001014097223 */ /* 0x000fe20000010009 */
[----:B------:R-:W-:Y:S01]  /*5630*/  FFMA.FTZ R13, R30, R10, R13 ;  /* 0x0000000a1e0d7223 */ /* 0x000fe2000001000d */
[----:B------:R-:W-:Y:S02]  /*5640*/  HADD2.F32 R20, -RZ, R23.H0_H0 ;  /* 0x20000017ff147230 */ /* 0x000fe40000004100 */
[-C--:B------:R-:W-:Y:S01]  /*5650*/  FFMA.FTZ R11, R18, R16.reuse, R11 ;  /* 0x00000010120b7223 */ /* 0x080fe2000001000b */
[----:B------:R-:W-:Y:S02]  /*5660*/  HADD2.F32 R10, -RZ, R51.H0_H0 ;  /* 0x20000033ff0a7230 */ /* 0x000fe40000004100 */
[-C--:B------:R-:W-:Y:S01]  /*5670*/  FFMA.FTZ R13, R22, R16.reuse, R13 ;  /* 0x00000010160d7223 */ /* 0x080fe2000001000d */
[----:B------:R-:W-:Y:S02]  /*5680*/  HADD2.F32 R18, -RZ, R53.H0_H0 ;  /* 0x20000035ff127230 */ /* 0x000fe40000004100 */
[----:B------:R-:W-:Y:S01]  /*5690*/  FFMA.FTZ R57, R20, R16, R57 ;  /* 0x0000001014397223 */ /* 0x000fe20000010039 */
[-C--:B------:R-:W-:Y:S01]  /*56a0*/  FFMA.FTZ R16, R52, R12.reuse, R11 ;  /* 0x0000000c34107223 */ /* 0x080fe2000001000b */
[----:B------:R-:W-:Y:S01]  /*56b0*/  FFMA.FTZ R10, R10, R12, R9 ;  /* 0x0000000c0a0a7223 */ /* 0x000fe20000010009 */
[----:B------:R-:W-:-:S02]  /*56c0*/  HADD2.F32 R17, -RZ, R17.H1_H1 ;  /* 0x30000011ff117230 */ /* 0x000fc40000004100 */
        /* <DEDUP_REMOVED lines=9> */
[----:B------:R-:W-:Y:S02]  /*5760*/  HADD2.F32 R11, -RZ, R97.H1_H1 ;  /* 0x30000061ff0b7230 */ /* 0x000fe40000004100 */
        /* <DEDUP_REMOVED lines=14> */
.L_x_399:
        /* <DEDUP_REMOVED lines=199> */
.L_x_402:
        /* <DEDUP_REMOVED lines=95> */
.L_x_404:
        /* <DEDUP_REMOVED lines=94> */
.L_x_405:
        /* <DEDUP_REMOVED lines=91> */
.L_x_403:
        /* <DEDUP_REMOVED lines=199> */
.L_x_406:
        /* <DEDUP_REMOVED lines=95> */
.L_x_408:
        /* <DEDUP_REMOVED lines=94> */
.L_x_409:
        /* <DEDUP_REMOVED lines=91> */
.L_x_407:
        /* <DEDUP_REMOVED lines=8> */
.L_x_393:
[----:B------:R-:W1:Y:S02]  /*94b0*/  LDCU UR5, c[0x0][0x3cc] ;  /* 0x00007980ff0577ac */ /* 0x000e640008000800 */
[----:B-1----:R-:W-:-:S04]  /*94c0*/  VIMNMX R26, PT, PT, R88, UR5, PT ;  /* 0x00000005581a7c48 */ /* 0x002fc8000bfe0100 */
[----:B------:R-:W-:-:S13]  /*94d0*/  ISETP.GT.AND P1, PT, R26, R93, PT ;  /* 0x0000005d1a00720c */ /* 0x000fda0003f24270 */
[----:B------:R-:W-:Y:S05]  /*94e0*/  @!P1 BRA `(.L_x_411) ;  /* 0x00000028005c9947 */ /* 0x000fea0003800000 */
[----:B0-----:R-:W0:Y:S01]  /*94f0*/  LDC.64 R10, c[0x0][0x3b8] ;  /* 0x0000ee00ff0a7b82 */ /* 0x001e220000000a00 */
[----:B------:R-:W-:Y:S01]  /*9500*/  ISETP.EQ.OR P1, PT, R95, 0x3, P0 ;  /* 0x000000035f00780c */ /* 0x000fe20000722670 */
[----:B0-----:R-:W-:-:S03]  /*9510*/  IMAD.WIDE.U32 R10, R93, 0x4, R10 ;  /* 0x000000045d0a7825 */ /* 0x001fc600078e000a */
[----:B------:R-:W-:-:S04]  /*9520*/  IADD3 R24, P2, PT, R10, 0x2, RZ ;  /* 0x000000020a187810 */ /* 0x000fc80007f5e0ff */
[----:B------:R-:W-:-:S09]  /*9530*/  IADD3.X R9, PT, PT, RZ, R11, RZ, P2, !PT ;  /* 0x0000000bff097210 */ /* 0x000fd200017fe4ff */
.L_x_420:
[----:B------:R-:W0:Y:S01]  /*9540*/  LDC R85, c[0x0][0x3ac] ;  /* 0x0000eb00ff557b82 */ /* 0x000e220000000800 */
[----:B------:R-:W-:Y:S01]  /*9550*/  ISETP.NE.AND P4, PT, R93, R90, PT ;  /* 0x0000005a5d00720c */ /* 0x000fe20003f85270 */
[----:B------:R-:W2:-:S12]  /*9560*/  LDG.E.128.CONSTANT R12, desc[UR8][R30.64] ;  /* 0x000000081e0c7981 */ /* 0x000e98000c1e9d00 */
[----:B------:R-:W-:-:S06]  /*9570*/  @!P4 LEA R32, R89, R1, 0x3 ;  /* 0x000000015920c211 */ /* 0x000fcc00078e18ff */
[----:B------:R-:W3:Y:S01]  /*9580*/  @!P4 LDL.64 R32, [R32+0x8] ;  /* 0x000008002020c983 */ /* 0x000ee20000100a00 */
[----:B0-----:R-:W-:-:S04]  /*9590*/  IMAD.WIDE R20, R85, 0x4, R30 ;  /* 0x0000000455147825 */ /* 0x001fc800078e021e */
[----:B------:R-:W-:Y:S02]  /*95a0*/  IMAD.WIDE R28, R85, 0x4, R20 ;  /* 0x00000004551c7825 */ /* 0x000fe400078e0214 */
[----:B------:R-:W4:Y:S04]  /*95b0*/  LDG.E.128.CONSTANT R20, desc[UR8][R20.64] ;  /* 0x0000000814147981 */ /* 0x000f28000c1e9d00 */
[----:B------:R-:W4:Y:S01]  /*95c0*/  LDG.E.128.CONSTANT R16, desc[UR8][R28.64] ;  /* 0x000000081c107981 */ /* 0x000f22000c1e9d00 */
[----:B------:R-:W-:Y:S02]  /*95d0*/  @!P4 MOV R25, R9 ;  /* 0x000000090019c202 */ /* 0x000fe40000000f00 */
[----:B------:R-:W-:-:S03]  /*95e0*/  @!P4 IADD3 R11, PT, PT, R89, 0x1, RZ ;  /* 0x00000001590bc810 */ /* 0x000fc60007ffe0ff */
[----:B------:R0:W5:Y:S01]  /*95f0*/  @!P4 LDG.E.U16.CONSTANT R10, desc[UR8][R24.64] ;  /* 0x00000008180ac981 */ /* 0x000162000c1e9500 */
[----:B------:R-:W-:Y:S02]  /*9600*/  @!P4 MOV R89, R11 ;  /* 0x0000000b0059c202 */ /* 0x000fe40000000f00 */
[----:B------:R-:W-:Y:S02]  /*9610*/  ISETP.NE.AND P3, PT, R94, RZ, PT ;  /* 0x000000ff5e00720c */ /* 0x000fe40003f65270 */
[----:B------:R-:W-:Y:S02]  /*9620*/  ISETP.NE.AND P2, PT, R95, 0x1, PT ;  /* 0x000000015f00780c */ /* 0x000fe40003f45270 */
[----:B--2---:R-:W-:Y:S02]  /*9630*/  LOP3.LUT R27, R12, 0x3f003f, RZ, 0xc0, !PT ;  /* 0x003f003f0c1b7812 */ /* 0x004fe400078ec0ff */
[----:B------:R-:W-:Y:S02]  /*9640*/  SHF.R.U32.HI R36, RZ, 0x6, R13 ;  /* 0x00000006ff247819 */ /* 0x000fe4000001160d */
[----:B------:R-:W-:-:S02]  /*9650*/  LOP3.LUT R43, R14, 0x3f003f, RZ, 0xc0, !PT ;  /* 0x003f003f0e2b7812 */ /* 0x000fc400078ec0ff */
[--C-:B------:R-:W-:Y:S02]  /*9660*/  SHF.R.U32.HI R45, RZ, 0x6, R14.reuse ;  /* 0x00000006ff2d7819 */ /* 0x100fe4000001160e */
[----:B------:R-:W-:Y:S02]  /*9670*/  SHF.R.U32.HI R37, RZ, 0xc, R14 ;  /* 0x0000000cff257819 */ /* 0x000fe4000001160e */
[----:B------:R-:W-:Y:S02]  /*9680*/  SHF.R.U32.HI R40, RZ, 0xc, R15 ;  /* 0x0000000cff287819 */ /* 0x000fe4000001160f */
[----:B---3--:R-:W-:Y:S02]  /*9690*/  @!P4 PRMT R97, R32, 0x7610, R97 ;  /* 0x000076102061c816 */ /* 0x008fe40000000061 */
[----:B------:R-:W-:Y:S02]  /*96a0*/  @!P4 PRMT R100, R33, 0x7610, R100 ;  /* 0x000076102164c816 */ /* 0x000fe40000000064 */
[----:B------:R-:W-:-:S02]  /*96b0*/  @!P4 PRMT R97, R97, 0x7610, R32 ;  /* 0x000076106161c816 */ /* 0x000fc40000000020 */
[--C-:B------:R-:W-:Y:S02]  /*96c0*/  SHF.R.U32.HI R32, RZ, 0x6, R12.reuse ;  /* 0x00000006ff207819 */ /* 0x100fe4000001160c */
[----:B------:R-:W-:Y:S02]  /*96d0*/  @!P4 PRMT R100, R100, 0x7610, R33 ;  /* 0x000076106464c816 */ /* 0x000fe40000000021 */
[----:B------:R-:W-:Y:S02]  /*96e0*/  SHF.R.U32.HI R12, RZ, 0xc, R12 ;  /* 0x0000000cff0c7819 */ /* 0x000fe4000001160c */
[----:B------:R-:W-:Y:S02]  /*96f0*/  LOP3.LUT R33, R13, 0x3f003f, RZ, 0xc0, !PT ;  /* 0x003f003f0d217812 */ /* 0x000fe400078ec0ff */
[----:B------:R-:W-:Y:S02]  /*9700*/  SHF.R.U32.HI R13, RZ, 0xc, R13 ;  /* 0x0000000cff0d7819 */ /* 0x000fe4000001160d */
[----:B----4-:R-:W-:-:S02]  /*9710*/  SHF.R.U32.HI R14, RZ, 0x8, R17 ;  /* 0x00000008ff0e7819 */ /* 0x010fc40000011611 */
[----:B------:R-:W-:Y:S02]  /*9720*/  LOP3.LUT R41, R17, 0x3f003f, RZ, 0xc0, !PT ;  /* 0x003f003f11297812 */ /* 0x000fe400078ec0ff */
[--C-:B------:R-:W-:Y:S02]  /*9730*/  SHF.R.U32.HI R42, RZ, 0x6, R17.reuse ;  /* 0x00000006ff2a7819 */ /* 0x100fe40000011611 */
[----:B------:R-:W-:Y:S02]  /*9740*/  SHF.R.U32.HI R39, RZ, 0xa, R17 ;  /* 0x0000000aff277819 */ /* 0x000fe40000011611 */
[----:B------:R-:W-:Y:S02]  /*9750*/  LOP3.LUT R51, R15, 0x3f003f, RZ, 0xc0, !PT ;  /* 0x003f003f0f337812 */ /* 0x000fe400078ec0ff */
[----:B------:R-:W-:Y:S02]  /*9760*/  SHF.R.U32.HI R52, RZ, 0x6, R15 ;  /* 0x00000006ff347819 */ /* 0x000fe4000001160f */
[----:B------:R-:W-:-:S02]  /*9770*/  SHF.R.U32.HI R11, RZ, 0x8, R16 ;  /* 0x00000008ff0b7819 */ /* 0x000fc40000011610 */
[----:B------:R-:W-:Y:S02]  /*9780*/  LOP3.LUT R34, R16, 0x3f003f, RZ, 0xc0, !PT ;  /* 0x003f003f10227812 */ /* 0x000fe400078ec0ff */
[--C-:B------:R-:W-:Y:S02]  /*9790*/  SHF.R.U32.HI R35, RZ, 0x6, R16.reuse ;  /* 0x00000006ff237819 */ /* 0x100fe40000011610 */
[----:B0-----:R-:W-:Y:S02]  /*97a0*/  SHF.R.U32.HI R25, RZ, 0xa, R16 ;  /* 0x0000000aff197819 */ /* 0x001fe40000011610 */
[--C-:B------:R-:W-:Y:S02]  /*97b0*/  SHF.R.U32.HI R38, RZ, 0x8, R18.reuse ;  /* 0x00000008ff267819 */ /* 0x100fe40000011612 */
        /* <DEDUP_REMOVED lines=8> */
[----:B------:R-:W-:Y:S02]  /*9840*/  LOP3.LUT R19, R40, 0xf000f, RZ, 0xc0, !PT ;  /* 0x000f000f28137812 */ /* 0x000fe400078ec0ff */
[----:B------:R-:W-:Y:S02]  /*9850*/  LOP3.LUT R13, R13, 0xf000f, RZ, 0xc0, !PT ;  /* 0x000f000f0d0d7812 */ /* 0x000fe400078ec0ff */
[----:B------:R-:W-:Y:S02]  /*9860*/  LOP3.LUT R37, R37, 0xf000f, RZ, 0xc0, !PT ;  /* 0x000f000f25257812 */ /* 0x000fe400078ec0ff */
[----:B------:R-:W-:Y:S02]  /*9870*/  LOP3.LUT R12, R12, 0x300030, R11, 0xf8, !PT ;  /* 0x003000300c0c7812 */ /* 0x000fe400078ef80b */
[----:B------:R-:W-:Y:S02]  /*9880*/  LOP3.LUT R11, R19, 0x300030, R18, 0xf8, !PT ;  /* 0x00300030130b7812 */ /* 0x000fe400078ef812 */
[----:B------:R-:W-:-:S02]  /*9890*/  LOP3.LUT R13, R13, 0x300030, R14, 0xf8, !PT ;  /* 0x003000300d0d7812 */ /* 0x000fc400078ef80e */
[----:B------:R-:W-:Y:S02]  /*98a0*/  LOP3.LUT R18, R20, 0x3f003f, RZ, 0xc0, !PT ;  /* 0x003f003f14127812 */ /* 0x000fe400078ec0ff */
[----:B------:R-:W-:Y:S02]  /*98b0*/  SHF.R.U32.HI R19, RZ, 0x6, R20 ;  /* 0x00000006ff137819 */ /* 0x000fe40000011614 */
[----:B------:R-:W-:Y:S02]  /*98c0*/  LOP3.LUT R14, R37, 0x300030, R38, 0xf8, !PT ;  /* 0x00300030250e7812 */ /* 0x000fe400078ef826 */
[----:B------:R-:W-:Y:S02]  /*98d0*/  SHF.R.U32.HI R20, RZ, 0xc, R20 ;  /* 0x0000000cff147819 */ /* 0x000fe40000011614 */
        /* <DEDUP_REMOVED lines=14> */
[----:B------:R-:W-:Y:S02]  /*99c0*/  LOP3.LUT R40, R20, 0x300030, R25, 0xf8, !PT ;  /* 0x0030003014287812 */ /* 0x000fe400078ef819 */
[----:B------:R-:W-:Y:S02]  /*99d0*/  LOP3.LUT R32, R32, 0x3f003f, RZ, 0xc0, !PT ;  /* 0x003f003f20207812 */ /* 0x000fe400078ec0ff */
        /* <DEDUP_REMOVED lines=9> */
[----:B------:R-:W-:-:S02]  /*9a70*/  LOP3.LUT R50, R50, 0x300030, R49, 0xf8, !PT ;  /* 0x0030003032327812 */ /* 0x000fc400078ef831 */
[----:B------:R-:W-:Y:S02]  /*9a80*/  LOP3.LUT R57, R56, 0x300030, R55, 0xf8, !PT ;  /* 0x0030003038397812 */ /* 0x000fe400078ef837 */
        /* <DEDUP_REMOVED lines=109> */
.L_x_412:
        /* <DEDUP_REMOVED lines=50> */
.L_x_414:
        /* <DEDUP_REMOVED lines=46> */
.L_x_415:
        /* <DEDUP_REMOVED lines=43> */
.L_x_413:
        /* <DEDUP_REMOVED lines=9> */
[--C-:B------:R-:W-:Y:S02]  /*aaa0*/  SHF.R.U32.HI R35, RZ, 0xc, R13.reuse ;  /* 0x0000000cff237819 */ /* 0x100fe4000001160d */
[----:B------:R-:W-:Y:S02]  /*aab0*/  SHF.R.U32.HI R39, RZ, 0xc, R14 ;  /* 0x0000000cff277819 */ /* 0x000fe4000001160e */
[----:B------:R-:W-:Y:S02]  /*aac0*/  LOP3.LUT R33, R13, 0x3f003f, RZ, 0xc0, !PT ;  /* 0x003f003f0d217812 */ /* 0x000fe400078ec0ff */
[----:B------:R-:W-:Y:S02]  /*aad0*/  SHF.R.U32.HI R34, RZ, 0x6, R13 ;  /* 0x00000006ff227819 */ /* 0x000fe4000001160d */
[----:B------:R-:W-:Y:S02]  /*aae0*/  SHF.R.U32.HI R42, RZ, 0xc, R15 ;  /* 0x0000000cff2a7819 */ /* 0x000fe4000001160f */
[----:B------:R-:W-:-:S02]  /*aaf0*/  LOP3.LUT R40, R14, 0x3f003f, RZ, 0xc0, !PT ;  /* 0x003f003f0e287812 */ /* 0x000fc400078ec0ff */
[----:B------:R-:W-:Y:S02]  /*ab00*/  SHF.R.U32.HI R41, RZ, 0x6, R14 ;  /* 0x00000006ff297819 */ /* 0x000fe4000001160e */
[----:B----4-:R-:W-:Y:S02]  /*ab10*/  SHF.R.U32.HI R13, RZ, 0x8, R16 ;  /* 0x00000008ff0d7819 */ /* 0x010fe40000011610 */
[----:B------:R-:W-:Y:S02]  /*ab20*/  LOP3.LUT R12, R12, 0xf000f, RZ, 0xc0, !PT ;  /* 0x000f000f0c0c7812 */ /* 0x000fe400078ec0ff */
[----:B------:R-:W-:Y:S02]  /*ab30*/  LOP3.LUT R47, R15, 0x3f003f, RZ, 0xc0, !PT ;  /* 0x003f003f0f2f7812 */ /* 0x000fe400078ec0ff */
[----:B------:R-:W-:Y:S02]  /*ab40*/  SHF.R.U32.HI R48, RZ, 0x6, R15 ;  /* 0x00000006ff307819 */ /* 0x000fe4000001160f */
[----:B------:R-:W-:-:S02]  /*ab50*/  LOP3.LUT R28, R16, 0x3f003f, RZ, 0xc0, !PT ;  /* 0x003f003f101c7812 */ /* 0x000fc400078ec0ff */
[--C-:B------:R-:W-:Y:S02]  /*ab60*/  SHF.R.U32.HI R29, RZ, 0x6, R16.reuse ;  /* 0x00000006ff1d7819 */ /* 0x100fe40000011610 */
[----:B------:R-:W-:Y:S02]  /*ab70*/  SHF.R.U32.HI R32, RZ, 0xa, R16 ;  /* 0x0000000aff207819 */ /* 0x000fe40000011610 */
[--C-:B------:R-:W-:Y:S02]  /*ab80*/  SHF.R.U32.HI R14, RZ, 0x8, R17.reuse ;  /* 0x00000008ff0e7819 */ /* 0x100fe40000011611 */
[----:B------:R-:W-:Y:S02]  /*ab90*/  LOP3.LUT R35, R35, 0xf000f, RZ, 0xc0, !PT ;  /* 0x000f000f23237812 */ /* 0x000fe400078ec0ff */
[----:B------:R-:W-:Y:S02]  /*aba0*/  LOP3.LUT R37, R17, 0x3f003f, RZ, 0xc0, !PT ;  /* 0x003f003f11257812 */ /* 0x000fe400078ec0ff */
[----:B------:R-:W-:-:S02]  /*abb0*/  SHF.R.U32.HI R38, RZ, 0x6, R17 ;  /* 0x00000006ff267819 */ /* 0x000fc40000011611 */
[----:B------:R-:W-:Y:S02]  /*abc0*/  SHF.R.U32.HI R36, RZ, 0xa, R17 ;  /* 0x0000000aff247819 */ /* 0x000fe40000011611 */
[----:B------:R-:W-:Y:S02]  /*abd0*/  SHF.R.U32.HI R15, RZ, 0x8, R18 ;  /* 0x00000008ff0f7819 */ /* 0x000fe40000011612 */
[----:B------:R-:W-:Y:S02]  /*abe0*/  LOP3.LUT R16, R39, 0xf000f, RZ, 0xc0, !PT ;  /* 0x000f000f27107812 */ /* 0x000fe400078ec0ff */
[----:B------:R-:W-:Y:S02]  /*abf0*/  SHF.R.U32.HI R17, RZ, 0x8, R19 ;  /* 0x00000008ff117819 */ /* 0x000fe40000011613 */
[----:B------:R-:W-:Y:S02]  /*ac00*/  LOP3.LUT R42, R42, 0xf000f, RZ, 0xc0, !PT ;  /* 0x000f000f2a2a7812 */ /* 0x000fe400078ec0ff */
[----:B------:R-:W-:-:S02]  /*ac10*/  LOP3.LUT R12, R12, 0x300030, R13, 0xf8, !PT ;  /* 0x003000300c0c7812 */ /* 0x000fc400078ef80d */
[----:B------:R-:W-:Y:S02]  /*ac20*/  LOP3.LUT R13, R35, 0x300030, R14, 0xf8, !PT ;  /* 0x00300030230d7812 */ /* 0x000fe400078ef80e */
[----:B------:R-:W-:Y:S02]  /*ac30*/  LOP3.LUT R14, R16, 0x300030, R15, 0xf8, !PT ;  /* 0x00300030100e7812 */ /* 0x000fe400078ef80f */
[----:B------:R-:W-:Y:S02]  /*ac40*/  LOP3.LUT R44, R18, 0x3f003f, RZ, 0xc0, !PT ;  /* 0x003f003f122c7812 */ /* 0x000fe400078ec0ff */
[--C-:B------:R-:W-:Y:S02]  /*ac50*/  SHF.R.U32.HI R45, RZ, 0x6, R18.reuse ;  /* 0x00000006ff2d7819 */ /* 0x100fe40000011612 */
[----:B------:R-:W-:Y:S02]  /*ac60*/  SHF.R.U32.HI R46, RZ, 0xa, R18 ;  /* 0x0000000aff2e7819 */ /* 0x000fe40000011612 */
[----:B------:R-:W-:-:S02]  /*ac70*/  LOP3.LUT R15, R42, 0x300030, R17, 0xf8, !PT ;  /* 0x003000302a0f7812 */ /* 0x000fc400078ef811 */
[----:B---3--:R-:W-:Y:S02]  /*ac80*/  LOP3.LUT R16, R20, 0x3f003f, RZ, 0xc0, !PT ;  /* 0x003f003f14107812 */ /* 0x008fe400078ec0ff */
[--C-:B------:R-:W-:Y:S02]  /*ac90*/  SHF.R.U32.HI R17, RZ, 0x6, R20.reuse ;  /* 0x00000006ff117819 */ /* 0x100fe40000011614 */
[----:B------:R-:W-:Y:S02]  /*aca0*/  LOP3.LUT R18, R21, 0x3f003f, RZ, 0xc0, !PT ;  /* 0x003f003f15127812 */ /* 0x000fe400078ec0ff */
[--C-:B------:R-:W-:Y:S02]  /*acb0*/  SHF.R.U32.HI R35, RZ, 0x6, R21.reuse ;  /* 0x00000006ff237819 */ /* 0x100fe40000011615 */
[----:B------:R-:W-:Y:S02]  /*acc0*/  SHF.R.U32.HI R20, RZ, 0xc, R20 ;  /* 0x0000000cff147819 */ /* 0x000fe40000011614 */
[----:B------:R-:W-:-:S02]  /*acd0*/  SHF.R.U32.HI R21, RZ, 0xc, R21 ;  /* 0x0000000cff157819 */ /* 0x000fc40000011615 */
[----:B------:R-:W-:Y:S02]  /*ace0*/  SHF.R.U32.HI R39, RZ, 0xc, R23 ;  /* 0x0000000cff277819 */ /* 0x000fe40000011617 */
[----:B------:R-:W-:Y:S02]  /*acf0*/  LOP3.LUT R42, R22, 0x3f003f, RZ, 0xc0, !PT ;  /* 0x003f003f162a7812 */ /* 0x000fe400078ec0ff */
[----:B------:R-:W-:Y:S02]  /*ad00*/  SHF.R.U32.HI R43, RZ, 0x6, R22 ;  /* 0x00000006ff2b7819 */ /* 0x000fe40000011616 */
[----:B------:R-:W-:Y:S02]  /*ad10*/  LOP3.LUT R51, R19, 0x3f003f, RZ, 0xc0, !PT ;  /* 0x003f003f13337812 */ /* 0x000fe400078ec0ff */
[--C-:B------:R-:W-:Y:S02]  /*ad20*/  SHF.R.U32.HI R52, RZ, 0x6, R19.reuse ;  /* 0x00000006ff347819 */ /* 0x100fe40000011613 */
[----:B------:R-:W-:-:S02]  /*ad30*/  SHF.R.U32.HI R53, RZ, 0xa, R19 ;  /* 0x0000000aff357819 */ /* 0x000fc40000011613 */
[----:B------:R-:W-:Y:S02]  /*ad40*/  SHF.R.U32.HI R22, RZ, 0xc, R22 ;  /* 0x0000000cff167819 */ /* 0x000fe40000011616 */
[----:B------:R-:W-:Y:S02]  /*ad50*/  LOP3.LUT R19, R20, 0xf000f, RZ, 0xc0, !PT ;  /* 0x000f000f14137812 */ /* 0x000fe400078ec0ff */
[----:B------:R-:W-:Y:S02]  /*ad60*/  LOP3.LUT R21, R21, 0xf000f, RZ, 0xc0, !PT ;  /* 0x000f000f15157812 */ /* 0x000fe400078ec0ff */
[----:B------:R-:W-:Y:S02]  /*ad70*/  LOP3.LUT R49, R23, 0x3f003f, RZ, 0xc0, !PT ;  /* 0x003f003f17317812 */ /* 0x000fe400078ec0ff */
[----:B------:R-:W-:Y:S02]  /*ad80*/  LOP3.LUT R20, R39, 0xf000f, RZ, 0xc0, !PT ;  /* 0x000f000f27147812 */ /* 0x000fe400078ec0ff */
[----:B------:R-:W-:-:S02]  /*ad90*/  SHF.R.U32.HI R50, RZ, 0x6, R23 ;  /* 0x00000006ff327819 */ /* 0x000fc40000011617 */
[----:B------:R-:W-:Y:S02]  /*ada0*/  LOP3.LUT R23, R22, 0xf000f, RZ, 0xc0, !PT ;  /* 0x000f000f16177812 */ /* 0x000fe400078ec0ff */
[----:B------:R-:W-:Y:S02]  /*adb0*/  LOP3.LUT R27, R27, 0x3f003f, RZ, 0xc0, !PT ;  /* 0x003f003f1b1b7812 */ /* 0x000fe400078ec0ff */
[----:B------:R-:W-:Y:S02]  /*adc0*/  LOP3.LUT R39, R21, 0x300030, R36, 0xf8, !PT ;  /* 0x0030003015277812 */ /* 0x000fe400078ef824 */
[----:B------:R-:W-:Y:S02]  /*add0*/  LOP3.LUT R34, R34, 0x3f003f, RZ, 0xc0, !PT ;  /* 0x003f003f22227812 */ /* 0x000fe400078ec0ff */
[----:B------:R-:W-:Y:S02]  /*ade0*/  LOP3.LUT R41, R41, 0x3f003f, RZ, 0xc0, !PT ;  /* 0x003f003f29297812 */ /* 0x000fe400078ec0ff */
        /* <DEDUP_REMOVED lines=9> */
[----:B------:R-:W-:Y:S02]  /*ae80*/  LOP3.LUT R19, R19, 0x300030, R32, 0xf8, !PT ;  /* 0x0030003013137812 */ /* 0x000fe400078ef820 */
[----:B------:R-:W-:Y:S02]  /*ae90*/  LOP3.LUT R46, R23, 0x300030, R46, 0xf8, !PT ;  /* 0x00300030172e7812 */ /* 0x000fe400078ef82e */
        /* <DEDUP_REMOVED lines=108> */
.L_x_416:
        /* <DEDUP_REMOVED lines=47> */
.L_x_418:
        /* <DEDUP_REMOVED lines=46> */
.L_x_419:
        /* <DEDUP_REMOVED lines=43> */
.L_x_417:
        /* <DEDUP_REMOVED lines=8> */
.L_x_411:
        /* <DEDUP_REMOVED lines=11> */
.L_x_438:
        /* <DEDUP_REMOVED lines=10> */
[----:B--2---:R-:W-:Y:S02]  /*bfb0*/  LOP3.LUT R9, R12, 0xf000f, RZ, 0xc0, !PT ;  /* 0x000f000f0c097812 */ /* 0x004fe400078ec0ff */
[----:B------:R-:W-:Y:S02]  /*bfc0*/  LOP3.LUT R25, R13, 0xf000f0, RZ, 0xc0, !PT ;  /* 0x00f000f00d197812 */ /* 0x000fe400078ec0ff */
[----:B------:R-:W-:Y:S02]  /*bfd0*/  SHF.R.U32.HI R30, RZ, 0x8, R14 ;  /* 0x00000008ff1e7819 */ /* 0x000fe4000001160e */
[----:B------:R-:W-:Y:S02]  /*bfe0*/  SHF.R.U32.HI R26, RZ, 0x8, R13 ;  /* 0x00000008ff1a7819 */ /* 0x000fe4000001160d */
[----:B------:R-:W-:Y:S02]  /*bff0*/  LOP3.LUT R28, R14, 0xf000f0, RZ, 0xc0, !PT ;  /* 0x00f000f00e1c7812 */ /* 0x000fe400078ec0ff */
[----:B------:R-:W-:-:S02]  /*c000*/  LOP3.LUT R31, R15, 0xf000f, RZ, 0xc0, !PT ;  /* 0x000f000f0f1f7812 */ /* 0x000fc400078ec0ff */
[----:B---3--:R-:W-:Y:S02]  /*c010*/  @!P4 PRMT R97, R10, 0x7610, R97 ;  /* 0x000076100a61c816 */ /* 0x008fe40000000061 */
[----:B------:R-:W-:Y:S02]  /*c020*/  @!P4 PRMT R100, R11, 0x7610, R100 ;  /* 0x000076100b64c816 */ /* 0x000fe40000000064 */
[----:B------:R-:W-:Y:S02]  /*c030*/  @!P4 PRMT R97, R97, 0x7610, R10 ;  /* 0x000076106161c816 */ /* 0x000fe4000000000a */
[----:B------:R-:W-:Y:S02]  /*c040*/  LOP3.LUT R10, R12, 0xf000f0, RZ, 0xc0, !PT ;  /* 0x00f000f00c0a7812 */ /* 0x000fe400078ec0ff */
[----:B------:R-:W-:Y:S02]  /*c050*/  SHF.R.U32.HI R12, RZ, 0x8, R12 ;  /* 0x00000008ff0c7819 */ /* 0x000fe4000001160c */
[----:B------:R-:W-:-:S02]  /*c060*/  @!P4 PRMT R100, R100, 0x7610, R11 ;  /* 0x000076106464c816 */ /* 0x000fc4000000000b */
        /* <DEDUP_REMOVED lines=14> */
[C---:B------:R-:W-:Y:S02]  /*c150*/  LOP3.LUT R28, R15.reuse, 0xf000f, RZ, 0xc0, !PT ;  /* 0x000f000f0f1c7812 */ /* 0x040fe400078ec0ff */
        /* <DEDUP_REMOVED lines=14> */
[----:B------:R-:W-:Y:S02]  /*c240*/  HADD2 R29, R31, -1032, -1032 ;  /* 0xe408e4081f1d7430 */ /* 0x000fe40000000000 */
[----:B------:R-:W-:-:S02]  /*c250*/  HFMA2 R30, R33, R16.H0_H0, -72, -72 ;  /* 0xd480d480211e7431 */ /* 0x000fc40000040010 */
[-C--:B------:R-:W-:Y:S02]  /*c260*/  HFMA2 R36, R37, R16.reuse.H0_H0, -72, -72 ;  /* 0xd480d48025247431 */ /* 0x080fe40000040010 */
[----:B------:R-:W-:Y:S02]  /*c270*/  HADD2 R25, R9, -1032, -1032 ;  /* 0xe408e40809197430 */ /* 0x000fe40000000000 */
[-C--:B------:R-:W-:Y:S02]  /*c280*/  HFMA2 R17, R17, R16.reuse.H0_H0, -72, -72 ;  /* 0xd480d48011117431 */ /* 0x080fe40000040010 */
[----:B------:R-:W-:Y:S02]  /*c290*/  HADD2 R21, R21, -1032, -1032 ;  /* 0xe408e40815157430 */ /* 0x000fe40000000000 */
[----:B------:R-:W-:Y:S02]  /*c2a0*/  HFMA2 R26, R13, R16.H0_H0, -72, -72 ;  /* 0xd480d4800d1a7431 */ /* 0x000fe40000040010 */
[----:B------:R-:W-:-:S02]  /*c2b0*/  HADD2 R27, R27, -1032, -1032 ;  /* 0xe408e4081b1b7430 */ /* 0x000fc40000000000 */
[----:B------:R-:W-:Y:S02]  /*c2c0*/  HADD2 R31, R10, -1032, -1032 ;  /* 0xe408e4080a1f7430 */ /* 0x000fe40000000000 */
[-C--:B------:R-:W-:Y:S02]  /*c2d0*/  HFMA2 R32, R11, R16.reuse.H0_H0, -72, -72 ;  /* 0xd480d4800b207431 */ /* 0x080fe40000040010 */
[----:B------:R-:W-:Y:S02]  /*c2e0*/  HADD2 R33, R14, -1032, -1032 ;  /* 0xe408e4080e217430 */ /* 0x000fe40000000000 */
[----:B------:R-:W-:Y:S02]  /*c2f0*/  HFMA2 R34, R15, R16.H0_H0, -72, -72 ;  /* 0xd480d4800f227431 */ /* 0x000fe40000040010 */
[----:B------:R-:W-:Y:S02]  /*c300*/  HADD2 R35, R35, -1032, -1032 ;  /* 0xe408e40823237430 */ /* 0x000fe40000000000 */
[----:B------:R-:W-:-:S02]  /*c310*/  HADD2 R37, R12, -1032, -1032 ;  /* 0xe408e4080c257430 */ /* 0x000fc40000000000 */
        /* <DEDUP_REMOVED lines=92> */
.L_x_422:
        /* <DEDUP_REMOVED lines=43> */
[--C-:B-1----:R-:W-:Y:S02]  /*cb90*/  HADD2.F32 R9, -RZ, R40.reuse.H0_H0 ;  /* 0x20000028ff097230 */ /* 0x102fe40000004100 */
        /* <DEDUP_REMOVED lines=54> */
.L_x_424:
        /* <DEDUP_REMOVED lines=94> */
.L_x_425:
        /* <DEDUP_REMOVED lines=40> */
[----:B------:R-:W-:Y:S02]  /*d760*/  HADD2.F32 R21, -RZ, R30.H1_H1 ;  /* 0x3000001eff157230 */ /* 0x000fe40000004100 */
[----:B------:R-:W-:Y:S01]  /*d770*/  FFMA.FTZ R11, R11, R9, R10 ;  /* 0x000000090b0b7223 */ /* 0x000fe2000001000a */
[----:B------:R-:W-:-:S02]  /*d780*/  HADD2.F32 R40, -RZ, R40.H1_H1 ;  /* 0x30000028ff287230 */ /* 0x000fc40000004100 */
[----:B------:R-:W-:Y:S01]  /*d790*/  FFMA.FTZ R13, R13, R9, R24 ;  /* 0x000000090d0d7223 */ /* 0x000fe20000010018 */
[----:B------:R-:W-:Y:S02]  /*d7a0*/  HADD2.F32 R26, -RZ, R31.H1_H1 ;  /* 0x3000001fff1a7230 */ /* 0x000fe40000004100 */
[----:B------:R-:W-:Y:S01]  /*d7b0*/  FFMA.FTZ R42, R21, R39, R42 ;  /* 0x00000027152a7223 */ /* 0x000fe2000001002a */
[----:B------:R-:W-:Y:S02]  /*d7c0*/  HADD2.F32 R24, -RZ, R33.H1_H1 ;  /* 0x30000021ff187230 */ /* 0x000fe40000004100 */
        /* <DEDUP_REMOVED lines=9> */
[----:B------:R-:W-:Y:S02]  /*d860*/  HADD2.F32 R10, -RZ, R32.H0_H0 ;  /* 0x20000020ff0a7230 */ /* 0x000fe40000004100 */
[----:B------:R-:W-:Y:S01]  /*d870*/  FFMA.FTZ R24, R26, R12, R13 ;  /* 0x0000000c1a187223 */ /* 0x000fe2000001000d */
[----:B------:R-:W-:Y:S02]  /*d880*/  HADD2.F32 R30, -RZ, R37.H1_H1 ;  /* 0x30000025ff1e7230 */ /* 0x000fe40000004100 */
[----:B------:R-:W-:Y:S01]  /*d890*/  FFMA.FTZ R17, R28, R40, R17 ;  /* 0x000000281c117223 */ /* 0x000fe20000010011 */
[----:B------:R-:W-:-:S02]  /*d8a0*/  HADD2.F32 R26, -RZ, R36.H0_H0 ;  /* 0x20000024ff1a7230 */ /* 0x000fc40000004100 */
[----:B------:R-:W-:Y:S01]  /*d8b0*/  FFMA.FTZ R10, R10, R12, R11 ;  /* 0x0000000c0a0a7223 */ /* 0x000fe2000001000b */
[----:B------:R-:W-:Y:S02]  /*d8c0*/  HADD2.F32 R41, -RZ, R41.H1_H1 ;  /* 0x30000029ff297230 */ /* 0x000fe40000004100 */
[----:B------:R-:W-:Y:S01]  /*d8d0*/  FFMA.FTZ R9, R30, R40, R9 ;  /* 0x000000281e097223 */ /* 0x000fe20000010009 */
        /* <DEDUP_REMOVED lines=9> */
[--C-:B------:R-:W-:Y:S02]  /*d970*/  HADD2.F32 R9, -RZ, R97.reuse.H0_H0 ;  /* 0x20000061ff097230 */ /* 0x100fe40000004100 */
[-C--:B------:R-:W-:Y:S01]  /*d980*/  FFMA.FTZ R26, R21, R41.reuse, R26 ;  /* 0x00000029151a7223 */ /* 0x080fe2000001001a */
        /* <DEDUP_REMOVED lines=16> */
.L_x_423:
        /* <DEDUP_REMOVED lines=9> */
[----:B------:R-:W-:Y:S02]  /*db20*/  LOP3.LUT R28, R27, 0xf000f, RZ, 0xc0, !PT ;  /* 0x000f000f1b1c7812 */ /* 0x000fe400078ec0ff */
[----:B------:R-:W-:Y:S02]  /*db30*/  SHF.R.U32.HI R24, RZ, 0x8, R24 ;  /* 0x00000008ff187819 */ /* 0x000fe40000011618 */
[----:B------:R-:W-:Y:S02]  /*db40*/  SHF.R.U32.HI R25, RZ, 0x8, R25 ;  /* 0x00000008ff197819 */ /* 0x000fe40000011619 */
[----:B------:R-:W-:Y:S02]  /*db50*/  SHF.R.U32.HI R26, RZ, 0x8, R26 ;  /* 0x00000008ff1a7819 */ /* 0x000fe4000001161a */
[----:B------:R-:W-:-:S02]  /*db60*/  SHF.R.U32.HI R32, RZ, 0x8, R27 ;  /* 0x00000008ff207819 */ /* 0x000fc4000001161b */
        /* <DEDUP_REMOVED lines=34> */
[----:B------:R-:W-:Y:S02]  /*dd90*/  HADD2 R32, R10, -1032, -1032 ;  /* 0xe408e4080a207430 */ /* 0x000fe40000000000 */
[----:B------:R-:W-:-:S02]  /*dda0*/  HADD2 R34, R12, -1032, -1032 ;  /* 0xe408e4080c227430 */ /* 0x000fc40000000000 */
[-C--:B------:R-:W-:Y:S02]  /*ddb0*/  HFMA2 R35, R25, R16.reuse.H0_H0, -72, -72 ;  /* 0xd480d48019237431 */ /* 0x080fe40000040010 */
[----:B------:R-:W-:Y:S02]  /*ddc0*/  HADD2 R36, R36, -1032, -1032 ;  /* 0xe408e40824247430 */ /* 0x000fe40000000000 */
[-C--:B------:R-:W-:Y:S02]  /*ddd0*/  HFMA2 R37, R37, R16.reuse.H0_H0, -72, -72 ;  /* 0xd480d48025257431 */ /* 0x080fe40000040010 */
[----:B------:R-:W-:Y:S02]  /*dde0*/  HADD2 R38, R38, -1032, -1032 ;  /* 0xe408e40826267430 */ /* 0x000fe40000000000 */
        /* <DEDUP_REMOVED lines=92> */
.L_x_426:
        /* <DEDUP_REMOVED lines=95> */
.L_x_428:
        /* <DEDUP_REMOVED lines=94> */
.L_x_429:
        /* <DEDUP_REMOVED lines=9> */
[--C-:B------:R-:W-:Y:S02]  /*f010*/  HADD2.F32 R42, -RZ, R11.reuse.H0_H0 ;  /* 0x2000000bff2a7230 */ /* 0x100fe40000004100 */
[----:B------:R-:W-:Y:S02]  /*f020*/  HADD2.F32 R41, -RZ, R11.H1_H1 ;  /* 0x3000000bff297230 */ /* 0x000fe40000004100 */
[-C--:B------:R-:W-:Y:S01]  /*f030*/  FFMA.FTZ R9, R9, R13.reuse, RZ ;  /* 0x0000000d09097223 */ /* 0x080fe200000100ff */
[----:B------:R-:W-:Y:S02]  /*f040*/  HADD2.F32 R11, -RZ, R28.H0_H0 ;  /* 0x2000001cff0b7230 */ /* 0x000fe40000004100 */
[----:B------:R-:W-:Y:S02]  /*f050*/  HADD2.F32 R40, -RZ, R10.H1_H1 ;  /* 0x3000000aff287230 */ /* 0x000fe40000004100 */
[----:B------:R-:W-:Y:S02]  /*f060*/  HADD2.F32 R10, -RZ, R21.H0_H0 ;  /* 0x20000015ff0a7230 */ /* 0x000fe40000004100 */
[----:B------:R-:W-:Y:S01]  /*f070*/  FFMA.FTZ R11, R11, R13, RZ ;  /* 0x0000000d0b0b7223 */ /* 0x000fe200000100ff */
[----:B------:R-:W-:-:S02]  /*f080*/  HADD2.F32 R28, -RZ, R28.H1_H1 ;  /* 0x3000001cff1c7230 */ /* 0x000fc40000004100 */
[-C--:B------:R-:W-:Y:S01]  /*f090*/  FFMA.FTZ R9, R26, R40.reuse, R9 ;  /* 0x000000281a097223 */ /* 0x080fe20000010009 */
[----:B------:R-:W-:Y:S02]  /*f0a0*/  HADD2.F32 R26, -RZ, R29.H0_H0 ;  /* 0x2000001dff1a7230 */ /* 0x000fe40000004100 */
[-C--:B------:R-:W-:Y:S01]  /*f0b0*/  FFMA.FTZ R21, R10, R13.reuse, RZ ;  /* 0x0000000d0a157223 */ /* 0x080fe200000100ff */
[----:B------:R-:W-:Y:S01]  /*f0c0*/  FFMA.FTZ R13, R12, R13, RZ ;  /* 0x0000000d0c0d7223 */ /* 0x000fe200000100ff */
[-C--:B------:R-:W-:Y:S01]  /*f0d0*/  FFMA.FTZ R11, R28, R40.reuse, R11 ;  /* 0x000000281c0b7223 */ /* 0x080fe2000001000b */
[----:B------:R-:W-:Y:S02]  /*f0e0*/  HADD2.F32 R10, -RZ, R17.H0_H0 ;  /* 0x20000011ff0a7230 */ /* 0x000fe40000004100 */
[----:B------:R-:W-:Y:S01]  /*f0f0*/  FFMA.FTZ R21, R44, R40, R21 ;  /* 0x000000282c157223 */ /* 0x000fe20000010015 */
[----:B------:R-:W-:Y:S02]  /*f100*/  HADD2.F32 R12, -RZ, R27.H0_H0 ;  /* 0x2000001bff0c7230 */ /* 0x000fe40000004100 */
[----:B------:R-:W-:Y:S01]  /*f110*/  FFMA.FTZ R28, R26, R42, R11 ;  /* 0x0000002a1a1c7223 */ /* 0x000fe2000001000b */
[----:B------:R-:W-:-:S02]  /*f120*/  HADD2.F32 R26, -RZ, R31.H0_H0 ;  /* 0x2000001fff1a7230 */ /* 0x000fc40000004100 */
[----:B------:R-:W-:Y:S01]  /*f130*/  FFMA.FTZ R13, R30, R40, R13 ;  /* 0x000000281e0d7223 */ /* 0x000fe2000001000d */
        /* <DEDUP_REMOVED lines=63> */
.L_x_427:
        /* <DEDUP_REMOVED lines=145> */
.L_x_430:
        /* <DEDUP_REMOVED lines=95> */
.L_x_432:
        /* <DEDUP_REMOVED lines=94> */
.L_x_433:
        /* <DEDUP_REMOVED lines=91> */
.L_x_431:
        /* <DEDUP_REMOVED lines=8> */
[----:B------:R-:W-:Y:S02]  /*11040*/  LOP3.LUT R26, R27, 0xf000f0, RZ, 0xc0, !PT ;  /* 0x00f000f01b1a7812 */ /* 0x000fe400078ec0ff */
[----:B------:R-:W-:Y:S02]  /*11050*/  SHF.R.U32.HI R17, RZ, 0x8, R25 ;  /* 0x00000008ff117819 */ /* 0x000fe40000011619 */
[----:B------:R-:W-:Y:S02]  /*11060*/  SHF.R.U32.HI R36, RZ, 0x8, R27 ;  /* 0x00000008ff247819 */ /* 0x000fe4000001161b */
[C---:B------:R-:W-:Y:S02]  /*11070*/  LOP3.LUT R12, R25.reuse, 0xf000f, RZ, 0xc0, !PT ;  /* 0x000f000f190c7812 */ /* 0x040fe400078ec0ff */
[----:B------:R-:W-:-:S02]  /*11080*/  LOP3.LUT R13, R25, 0xf000f0, RZ, 0xc0, !PT ;  /* 0x00f000f0190d7812 */ /* 0x000fc400078ec0ff */
[----:B------:R-:W-:Y:S02]  /*11090*/  LOP3.LUT R25, R24, 0x64006400, RZ, 0xfc, !PT ;  /* 0x6400640018197812 */ /* 0x000fe400078efcff */
[----:B------:R-:W-:Y:S02]  /*110a0*/  LOP3.LUT R37, R26, 0x64006400, RZ, 0xfc, !PT ;  /* 0x640064001a257812 */ /* 0x000fe400078efcff */
[----:B------:R-:W-:Y:S01]  /*110b0*/  LOP3.LUT R21, R10, 0x64006400, RZ, 0xfc, !PT ;  /* 0x640064000a157812 */ /* 0x000fe200078efcff */
[-C--:B------:R-:W-:Y:S01]  /*110c0*/  HFMA2 R25, R25, R16.reuse.H0_H0, -72, -72 ;  /* 0xd480d48019197431 */ /* 0x080fe20000040010 */
[----:B------:R-:W-:Y:S02]  /*110d0*/  LOP3.LUT R24, R17, 0xf000f0, RZ, 0xc0, !PT ;  /* 0x00f000f011187812 */ /* 0x000fe400078ec0ff */
[----:B------:R-:W-:Y:S01]  /*110e0*/  LOP3.LUT R26, R33, 0xf000f0, RZ, 0xc0, !PT ;  /* 0x00f000f0211a7812 */ /* 0x000fe200078ec0ff */
[----:B------:R-:W-:Y:S01]  /*110f0*/  HFMA2 R21, R21, R16.H0_H0, -72, -72 ;  /* 0xd480d48015157431 */ /* 0x000fe20000040010 */
        /* <DEDUP_REMOVED lines=10> */
[----:B------:R-:W-:Y:S02]  /*111a0*/  LOP3.LUT R13, R13, 0x64006400, RZ, 0xfc, !PT ;  /* 0x640064000d0d7812 */ /* 0x000fe400078efcff */
        /* <DEDUP_REMOVED lines=114> */
.L_x_434:
        /* <DEDUP_REMOVED lines=95> */
.L_x_436:
        /* <DEDUP_REMOVED lines=94> */
.L_x_437:
        /* <DEDUP_REMOVED lines=26> */
[-C--:B------:R-:W-:Y:S01]  /*12640*/  FFMA.FTZ R11, R11, R41.reuse, R10 ;  /* 0x000000290b0b7223 */ /* 0x080fe2000001000a */
[----:B------:R-:W-:Y:S02]  /*12650*/  HADD2.F32 R10, -RZ, R21.H1_H1 ;  /* 0x30000015ff0a7230 */ /* 0x000fe40000004100 */
        /* <DEDUP_REMOVED lines=63> */
.L_x_435:
        /* <DEDUP_REMOVED lines=8> */
.L_x_421:
        /* <DEDUP_REMOVED lines=10> */
.L_x_444:
        /* <DEDUP_REMOVED lines=9> */
[----:B------:R-:W3:Y:S01]  /*12c00*/  LDG.E.128.CONSTANT R16, desc[UR8][R98.64] ;  /* 0x0000000862107981 */ /* 0x000ee2000c1e9d00 */
[----:B------:R-:W-:Y:S01]  /*12c10*/  MOV R24, 0x3000 ;  /* 0x0000300000187802 */ /* 0x000fe20000000f00 */
[----:B------:R-:W-:Y:S01]  /*12c20*/  HFMA2 R40, -RZ, RZ, 0, 0.015625 ;  /* 0x00002400ff287431 */ /* 0x000fe200000001ff */
[----:B------:R-:W-:Y:S02]  /*12c30*/  ISETP.NE.AND P3, PT, R94, RZ, PT ;  /* 0x000000ff5e00720c */ /* 0x000fe40003f65270 */
[----:B------:R-:W-:Y:S02]  /*12c40*/  ISETP.NE.AND P2, PT, R95, 0x1, PT ;  /* 0x000000015f00780c */ /* 0x000fe40003f45270 */
[----:B------:R-:W-:Y:S02]  /*12c50*/  @!P1 IADD3 R101, PT, PT, R89, 0x1, RZ ;  /* 0x0000000159659810 */ /* 0x000fe40007ffe0ff */
[C---:B--2---:R-:W-:Y:S02]  /*12c60*/  LOP3.LUT R52, R12.reuse, 0x70007, RZ, 0xc0, !PT ;  /* 0x000700070c347812 */ /* 0x044fe400078ec0ff */
[----:B------:R-:W-:-:S02]  /*12c70*/  LOP3.LUT R9, R12, 0x380038, RZ, 0xc0, !PT ;  /* 0x003800380c097812 */ /* 0x000fc400078ec0ff */
[--C-:B------:R-:W-:Y:S02]  /*12c80*/  SHF.R.U32.HI R47, RZ, 0x6, R12.reuse ;  /* 0x00000006ff2f7819 */ /* 0x100fe4000001160c */
[----:B------:R-:W-:Y:S02]  /*12c90*/  SHF.R.U32.HI R12, RZ, 0xf, R12 ;  /* 0x0000000fff0c7819 */ /* 0x000fe4000001160c */
[----:B------:R-:W-:Y:S02]  /*12ca0*/  SHF.R.U32.HI R27, RZ, 0xf, R14 ;  /* 0x0000000fff1b7819 */ /* 0x000fe4000001160e */
[C---:B------:R-:W-:Y:S02]  /*12cb0*/  LOP3.LUT R53, R13.reuse, 0x70007, RZ, 0xc0, !PT ;  /* 0x000700070d357812 */ /* 0x040fe400078ec0ff */
[----:B------:R-:W-:Y:S02]  /*12cc0*/  LOP3.LUT R25, R13, 0x380038, RZ, 0xc0, !PT ;  /* 0x003800380d197812 */ /* 0x000fe400078ec0ff */
[----:B------:R-:W-:-:S02]  /*12cd0*/  SHF.R.U32.HI R48, RZ, 0x6, R13 ;  /* 0x00000006ff307819 */ /* 0x000fc4000001160d */
[----:B----4-:R-:W-:Y:S02]  /*12ce0*/  @!P1 PRMT R100, R29, 0x7610, R100 ;  /* 0x000076101d649816 */ /* 0x010fe40000000064 */
[----:B0-----:R-:W-:Y:S02]  /*12cf0*/  SHF.R.U32.HI R10, RZ, 0xf, R13 ;  /* 0x0000000fff0a7819 */ /* 0x001fe4000001160d */
[----:B------:R-:W-:Y:S02]  /*12d00*/  @!P1 PRMT R100, R100, 0x7610, R29 ;  /* 0x0000761064649816 */ /* 0x000fe4000000001d */
[----:B------:R-:W-:Y:S02]  /*12d10*/  SHF.R.U32.HI R30, RZ, 0xf, R15 ;  /* 0x0000000fff1e7819 */ /* 0x000fe4000001160f */
[----:B------:R-:W-:Y:S02]  /*12d20*/  LOP3.LUT R12, R12, 0x10001, RZ, 0xc0, !PT ;  /* 0x000100010c0c7812 */ /* 0x000fe400078ec0ff */
[----:B-----5:R-:W-:-:S02]  /*12d30*/  LOP3.LUT R39, R20, 0x70007, RZ, 0xc0, !PT ;  /* 0x0007000714277812 */ /* 0x020fc400078ec0ff */
[----:B------:R-:W-:Y:S02]  /*12d40*/  LOP3.LUT R11, R20, 0x380038, RZ, 0xc0, !PT ;  /* 0x00380038140b7812 */ /* 0x000fe400078ec0ff */
[--C-:B------:R-:W-:Y:S02]  /*12d50*/  SHF.R.U32.HI R29, RZ, 0x6, R20.reuse ;  /* 0x00000006ff1d7819 */ /* 0x100fe40000011614 */
[----:B------:R-:W-:Y:S02]  /*12d60*/  SHF.R.U32.HI R13, RZ, 0xe, R20 ;  /* 0x0000000eff0d7819 */ /* 0x000fe40000011614 */
[----:B------:R-:W-:Y:S02]  /*12d70*/  @!P1 PRMT R97, R28, 0x7610, R97 ;  /* 0x000076101c619816 */ /* 0x000fe40000000061 */
[----:B---3--:R-:W-:Y:S02]  /*12d80*/  @!P1 IADD3 R90, PT, PT, R26, R93, RZ ;  /* 0x0000005d1a5a9210 */ /* 0x008fe40007ffe0ff */
[----:B------:R-:W-:-:S02]  /*12d90*/  LOP3.LUT R43, R22, 0x70007, RZ, 0xc0, !PT ;  /* 0x00070007162b7812 */ /* 0x000fc400078ec0ff */
[----:B------:R-:W-:Y:S02]  /*12da0*/  LOP3.LUT R20, R22, 0x380038, RZ, 0xc0, !PT ;  /* 0x0038003816147812 */ /* 0x000fe400078ec0ff */
[----:B------:R-:W-:Y:S02]  /*12db0*/  SHF.R.U32.HI R35, RZ, 0x6, R22 ;  /* 0x00000006ff237819 */ /* 0x000fe40000011616 */
[C---:B------:R-:W-:Y:S02]  /*12dc0*/  LOP3.LUT R54, R14.reuse, 0x70007, RZ, 0xc0, !PT ;  /* 0x000700070e367812 */ /* 0x040fe400078ec0ff */
[----:B------:R-:W-:Y:S02]  /*12dd0*/  LOP3.LUT R26, R14, 0x380038, RZ, 0xc0, !PT ;  /* 0x003800380e1a7812 */ /* 0x000fe400078ec0ff */
[----:B------:R-:W-:Y:S02]  /*12de0*/  SHF.R.U32.HI R51, RZ, 0x6, R14 ;  /* 0x00000006ff337819 */ /* 0x000fe4000001160e */
[----:B------:R-:W-:-:S02]  /*12df0*/  SHF.R.U32.HI R22, RZ, 0xe, R22 ;  /* 0x0000000eff167819 */ /* 0x000fc40000011616 */
[C---:B------:R-:W-:Y:S02]  /*12e00*/  LOP3.LUT R50, R23.reuse, 0x70007, RZ, 0xc0, !PT ;  /* 0x0007000717327812 */ /* 0x040fe400078ec0ff */
[----:B------:R-:W-:Y:S02]  /*12e10*/  LOP3.LUT R58, R23, 0x380038, RZ, 0xc0, !PT ;  /* 0x00380038173a7812 */ /* 0x000fe400078ec0ff */
[--C-:B------:R-:W-:Y:S02]  /*12e20*/  SHF.R.U32.HI R44, RZ, 0x6, R23.reuse ;  /* 0x00000006ff2c7819 */ /* 0x100fe40000011617 */
[----:B------:R-:W-:Y:S02]  /*12e30*/  LOP3.LUT R27, R27, 0x10001, RZ, 0xc0, !PT ;  /* 0x000100011b1b7812 */ /* 0x000fe400078ec0ff */
[----:B------:R-:W-:Y:S02]  /*12e40*/  SHF.R.U32.HI R23, RZ, 0xe, R23 ;  /* 0x0000000eff177819 */ /* 0x000fe40000011617 */
[----:B------:R-:W-:-:S02]  /*12e50*/  LOP3.LUT R14, R10, 0x10001, RZ, 0xc0, !PT ;  /* 0x000100010a0e7812 */ /* 0x000fc400078ec0ff */
[----:B------:R-:W-:Y:S02]  /*12e60*/  LOP3.LUT R30, R30, 0x10001, RZ, 0xc0, !PT ;  /* 0x000100011e1e7812 */ /* 0x000fe400078ec0ff */
[----:B------:R-:W-:Y:S02]  /*12e70*/  LOP3.LUT R10, R12, 0x20002, R13, 0xf8, !PT ;  /* 0x000200020c0a7812 */ /* 0x000fe400078ef80d */
[----:B------:R-:W-:Y:S02]  /*12e80*/  SHF.R.U32.HI R31, RZ, 0xd, R16 ;  /* 0x0000000dff1f7819 */ /* 0x000fe40000011610 */
[----:B------:R-:W-:Y:S02]  /*12e90*/  @!P1 PRMT R97, R97, 0x7610, R28 ;  /* 0x0000761061619816 */ /* 0x000fe4000000001c */
[C---:B------:R-:W-:Y:S02]  /*12ea0*/  LOP3.LUT R66, R15.reuse, 0x70007, RZ, 0xc0, !PT ;  /* 0x000700070f427812 */ /* 0x040fe400078ec0ff */
[----:B------:R-:W-:-:S02]  /*12eb0*/  LOP3.LUT R56, R15, 0x380038, RZ, 0xc0, !PT ;  /* 0x003800380f387812 */ /* 0x000fc400078ec0ff */
[----:B------:R-:W-:Y:S02]  /*12ec0*/  SHF.R.U32.HI R55, RZ, 0x6, R15 ;  /* 0x00000006ff377819 */ /* 0x000fe4000001160f */
[C---:B------:R-:W-:Y:S02]  /*12ed0*/  LOP3.LUT R37, R21.reuse, 0x70007, RZ, 0xc0, !PT ;  /* 0x0007000715257812 */ /* 0x040fe400078ec0ff */
[----:B------:R-:W-:Y:S02]  /*12ee0*/  LOP3.LUT R15, R21, 0x380038, RZ, 0xc0, !PT ;  /* 0x00380038150f7812 */ /* 0x000fe400078ec0ff */
[----:B------:R-:W-:Y:S02]  /*12ef0*/  SHF.R.U32.HI R28, RZ, 0x6, R21 ;  /* 0x00000006ff1c7819 */ /* 0x000fe40000011615 */
[----:B------:R-:W-:Y:S02]  /*12f00*/  LOP3.LUT R34, R27, 0x20002, R22, 0xf8, !PT ;  /* 0x000200021b227812 */ /* 0x000fe400078ef816 */
[----:B------:R-:W-:-:S02]  /*12f10*/  SHF.R.U32.HI R33, RZ, 0xd, R18 ;  /* 0x0000000dff217819 */ /* 0x000fc40000011612 */
[C---:B------:R-:W-:Y:S02]  /*12f20*/  LOP3.LUT R49, R19.reuse, 0x70007, RZ, 0xc0, !PT ;  /* 0x0007000713317812 */ /* 0x040fe400078ec0ff */
[----:B------:R-:W-:Y:S02]  /*12f30*/  LOP3.LUT R59, R19, 0x380038, RZ, 0xc0, !PT ;  /* 0x00380038133b7812 */ /* 0x000fe400078ec0ff */
[----:B------:R-:W-:Y:S02]  /*12f40*/  SHF.R.U32.HI R46, RZ, 0x6, R19 ;  /* 0x00000006ff2e7819 */ /* 0x000fe40000011613 */
[----:B------:R-:W-:Y:S02]  /*12f50*/  SHF.R.U32.HI R21, RZ, 0xe, R21 ;  /* 0x0000000eff157819 */ /* 0x000fe40000011615 */
[----:B------:R-:W-:Y:S02]  /*12f60*/  LOP3.LUT R60, R30, 0x20002, R23, 0xf8, !PT ;  /* 0x000200021e3c7812 */ /* 0x000fe400078ef817 */
[----:B------:R-:W-:-:S02]  /*12f70*/  SHF.R.U32.HI R19, RZ, 0xd, R19 ;  /* 0x0000000dff137819 */ /* 0x000fc40000011613 */
[C---:B------:R-:W-:Y:S02]  /*12f80*/  LOP3.LUT R38, R16.reuse, 0x70007, RZ, 0xc0, !PT ;  /* 0x0007000710267812 */ /* 0x040fe400078ec0ff */
[----:B------:R-:W-:Y:S02]  /*12f90*/  LOP3.LUT R12, R16, 0x380038, RZ, 0xc0, !PT ;  /* 0x00380038100c7812 */ /* 0x000fe400078ec0ff */
[----:B------:R-:W-:Y:S02]  /*12fa0*/  SHF.R.U32.HI R30, RZ, 0x6, R16 ;  /* 0x00000006ff1e7819 */ /* 0x000fe40000011610 */
[----:B------:R-:W-:Y:S02]  /*12fb0*/  LOP3.LUT R31, R10, 0x40004, R31, 0xf8, !PT ;  /* 0x000400040a1f7812 */ /* 0x000fe400078ef81f */
[----:B------:R-:W-:Y:S02]  /*12fc0*/  LOP3.LUT R13, R48, 0x380038, RZ, 0xc0, !PT ;  /* 0x00380038300d7812 */ /* 0x000fe400078ec0ff */
[----:B------:R-:W-:-:S02]  /*12fd0*/  LOP3.LUT R10, R47, 0x380038, RZ, 0xc0, !PT ;  /* 0x003800382f0a7812 */ /* 0x000fc400078ec0ff */
[----:B------:R-:W-:Y:S02]  /*12fe0*/  LOP3.LUT R16, R51, 0x380038, RZ, 0xc0, !PT ;  /* 0x0038003833107812 */ /* 0x000fe400078ec0ff */
[----:B------:R-:W-:Y:S02]  /*12ff0*/  LOP3.LUT R33, R34, 0x40004, R33, 0xf8, !PT ;  /* 0x0004000422217812 */ /* 0x000fe400078ef821 */
[----:B------:R-:W-:Y:S02]  /*13000*/  LOP3.LUT R21, R14, 0x20002, R21, 0xf8, !PT ;  /* 0x000200020e157812 */ /* 0x000fe400078ef815 */
[----:B------:R-:W-:Y:S02]  /*13010*/  LOP3.LUT R34, R60, 0x40004, R19, 0xf8, !PT ;  /* 0x000400043c227812 */ /* 0x000fe400078ef813 */
[C---:B------:R-:W-:Y:S02]  /*13020*/  LOP3.LUT R41, R17.reuse, 0x70007, RZ, 0xc0, !PT ;  /* 0x0007000711297812 */ /* 0x040fe400078ec0ff */
[----:B------:R-:W-:-:S02]  /*13030*/  LOP3.LUT R14, R17, 0x380038, RZ, 0xc0, !PT ;  /* 0x00380038110e7812 */ /* 0x000fc400078ec0ff */
[--C-:B------:R-:W-:Y:S02]  /*13040*/  SHF.R.U32.HI R36, RZ, 0x6, R17.reuse ;  /* 0x00000006ff247819 */ /* 0x100fe40000011611 */
[----:B------:R-:W-:Y:S02]  /*13050*/  SHF.R.U32.HI R32, RZ, 0xd, R17 ;  /* 0x0000000dff207819 */ /* 0x000fe40000011611 */
[----:B------:R-:W-:Y:S02]  /*13060*/  LOP3.LUT R25, R25, 0x64006400, RZ, 0xfc, !PT ;  /* 0x6400640019197812 */ /* 0x000fe400078efcff */
[----:B------:R-:W-:Y:S02]  /*13070*/  LOP3.LUT R19, R56, 0x64006400, RZ, 0xfc, !PT ;  /* 0x6400640038137812 */ /* 0x000fe400078efcff */
[----:B------:R-:W-:Y:S02]  /*13080*/  LOP3.LUT R13, R13, 0x64006400, RZ, 0xfc, !PT ;  /* 0x640064000d0d7812 */ /* 0x000fe400078efcff */
[----:B------:R-:W-:-:S02]  /*13090*/  LOP3.LUT R45, R18, 0x70007, RZ, 0xc0, !PT ;  /* 0x00070007122d7812 */ /* 0x000fc400078ec0ff */
[----:B------:R-:W-:Y:S02]  /*130a0*/  LOP3.LUT R22, R18, 0x380038, RZ, 0xc0, !PT ;  /* 0x0038003812167812 */ /* 0x000fe400078ec0ff */
[----:B------:R-:W-:Y:S02]  /*130b0*/  SHF.R.U32.HI R42, RZ, 0x6, R18 ;  /* 0x00000006ff2a7819 */ /* 0x000fe40000011612 */
[----:B------:R-:W-:Y:S02]  /*130c0*/  LOP3.LUT R9, R9, 0x64006400, RZ, 0xfc, !PT ;  /* 0x6400640009097812 */ /* 0x000fe400078efcff */
[----:B------:R-:W-:Y:S02]  /*130d0*/  LOP3.LUT R75, R10, 0x64006400, RZ, 0xfc, !PT ;  /* 0x640064000a4b7812 */ /* 0x000fe400078efcff */
[----:B------:R-:W-:Y:S02]  /*130e0*/  LOP3.LUT R17, R16, 0x64006400, RZ, 0xfc, !PT ;  /* 0x6400640010117812 */ /* 0x000fe400078efcff */
[----:B------:R-:W-:-:S02]  /*130f0*/  LOP3.LUT R18, R55, 0x380038, RZ, 0xc0, !PT ;  /* 0x0038003837127812 */ /* 0x000fc400078ec0ff */
        /* <DEDUP_REMOVED lines=44> */
[-C--:B------:R-:W-:Y:S01]  /*133c0*/  HFMA2 R14, R21, R24.reuse.H0_H0, -132, -132 ;  /* 0xd820d820150e7431 */ /* 0x080fe20000040018 */
[----:B------:R-:W-:Y:S01]  /*133d0*/  LOP3.LUT R21, R47, 0x1c001c0, RZ, 0xc0, !PT ;  /* 0x01c001c02f157812 */ /* 0x000fe200078ec0ff */
[-C--:B------:R-:W-:Y:S02]  /*133e0*/  HFMA2 R15, R27, R24.reuse.H0_H0, -132, -132 ;  /* 0xd820d8201b0f7431 */ /* 0x080fe40000040018 */
[-C--:B------:R-:W-:Y:S02]  /*133f0*/  HFMA2 R16, R67, R24.reuse.H0_H0, -132, -132 ;  /* 0xd820d82043107431 */ /* 0x080fe40000040018 */
[-C--:B------:R-:W-:Y:S02]  /*13400*/  HFMA2 R17, R17, R24.reuse.H0_H0, -132, -132 ;  /* 0xd820d82011117431 */ /* 0x080fe40000040018 */
[----:B------:R-:W-:-:S02]  /*13410*/  HFMA2 R18, R23, R24.H0_H0, -132, -132 ;  /* 0xd820d82017127431 */ /* 0x000fc40000040018 */
[-C--:B------:R-:W-:Y:S02]  /*13420*/  HFMA2 R19, R63, R24.reuse.H0_H0, -132, -132 ;  /* 0xd820d8203f137431 */ /* 0x080fe40000040018 */
        /* <DEDUP_REMOVED lines=79> */
[----:B------:R-:W-:Y:S02]  /*13920*/  HFMA2 R40, R73, R40.H0_H0, -20, -20 ;  /* 0xcd00cd0049287431 */ /* 0x000fe40000040028 */
        /* <DEDUP_REMOVED lines=44> */
[----:B------:R-:W0:Y:S01]  /*13bf0*/  LDS.128 R32, [UR4+-0xe0] ;  /* 0xffff2004ff207984 */ /* 0x000e220008000c00 */
        /* <DEDUP_REMOVED lines=14> */
[----:B------:R-:W1:Y:S01]  /*13ce0*/  LDS.128 R36, [UR4+-0xd0] ;  /* 0xffff3004ff247984 */ /* 0x000e620008000c00 */
        /* <DEDUP_REMOVED lines=41> */
.L_x_440:
        /* <DEDUP_REMOVED lines=82> */
.L_x_442:
        /* <DEDUP_REMOVED lines=80> */
.L_x_443:
        /* <DEDUP_REMOVED lines=77> */
.L_x_441:
[----:B------:R-:W-:Y:S01]  /*14e70*/  IADD3 R93, PT, PT, R93, 0x20, RZ ;  /* 0x000000205d5d7810 */ /* 0x000fe20007ffe0ff */
[----:B------:R-:W-:Y:S01]  /*14e80*/  UIADD3 UR4, UPT, UPT, UR4, 0x40, URZ ;  /* 0x0000004004047890 */ /* 0x000fe2000fffe0ff */
[----:B------:R-:W-:Y:S01]  /*14e90*/  IADD3 R86, P3, PT, R86, 0x80, RZ ;  /* 0x0000008056567810 */ /* 0x000fe20007f7e0ff */
[----:B------:R-:W-:Y:S01]  /*14ea0*/  IMAD.WIDE R30, R85, 0x4, R98 ;  /* 0x00000004551e7825 */ /* 0x000fe200078e0262 */
[----:B------:R-:W-:Y:S02]  /*14eb0*/  ISETP.GE.AND P1, PT, R93, R88, PT ;  /* 0x000000585d00720c */ /* 0x000fe40003f26270 */
[----:B------:R-:W-:-:S11]  /*14ec0*/  IADD3.X R87, PT, PT, RZ, R87, RZ, P3, !PT ;  /* 0x00000057ff577210 */ /* 0x000fd60001ffe4ff */
[----:B------:R-:W-:Y:S05]  /*14ed0*/  @!P1 BRA `(.L_x_444) ;  /* 0xffffffdc00249947 */ /* 0x000fea000383ffff */
.L_x_439:
[----:B------:R-:W0:Y:S01]  /*14ee0*/  LDC.64 R12, c[0x0][0x3a0] ;  /* 0x0000e800ff0c7b82 */ /* 0x000e220000000a00 */
[----:B------:R-:W-:-:S04]  /*14ef0*/  IMAD R9, R85, UR7, R96 ;  /* 0x0000000755097c24 */ /* 0x000fc8000f8e0260 */
[----:B0-----:R-:W-:Y:S01]  /*14f00*/  IMAD.WIDE R12, R9, 0x2, R12 ;  /* 0x00000002090c7825 */ /* 0x001fe200078e020c */
        /* <DEDUP_REMOVED lines=10> */
.L_x_448:
[----:B------:R-:W0:Y:S02]  /*14fb0*/  LDS R8, [R10] ;  /* 0x000000000a087984 */ /* 0x000e240000000800 */
[----:B0-----:R-:W-:-:S05]  /*14fc0*/  HADD2 R9, R8, R11 ;  /* 0x0000000b08097230 */ /* 0x001fca0000000000 */
[----:B------:R-:W0:Y:S02]  /*14fd0*/  ATOMS.CAST.SPIN P0, [R10], R8, R9 ;  /* 0x000000080a00758d */ /* 0x000e240001800009 */
[----:B0-----:R-:W-:Y:S05]  /*14fe0*/  @!P0 BRA `(.L_x_448) ;  /* 0xfffffffc00f08947 */ /* 0x001fea000383ffff */
[----:B------:R-:W-:Y:S05]  /*14ff0*/  BRA `(.L_x_446) ;  /* 0x00000000000c7947 */ /* 0x000fea0003800000 */
.L_x_447:
[----:B------:R-:W2:Y:S02]  /*15000*/  LD.E R8, desc[UR8][R12.64] ;  /* 0x000000080c087980 */ /* 0x000ea4000c101900 */
[----:B--2---:R-:W-:-:S05]  /*15010*/  IADD3 R9, PT, PT, R9, R8, RZ ;  /* 0x0000000809097210 */ /* 0x004fca0007ffe0ff */
[----:B------:R0:W-:Y:S02]  /*15020*/  ST.E desc[UR8][R12.64], R9 ;  /* 0x000000090c007985 */ /* 0x0001e4000c101908 */
.L_x_446:
[----:B------:R-:W-:Y:S05]  /*15030*/  BSYNC.RECONVERGENT B0 ;  /* 0x0000000000007941 */ /* 0x000fea0003800200 */
.L_x_445:
[----:B------:R1:W-:Y:S01]  /*15040*/  ATOM.E.ADD.F16x2.RN.STRONG.GPU P0, RZ, desc[UR8][R12.64+0x4], R14 ;  /* 0x8000040e0cff79a2 */ /* 0x0003e2000c10e108 */
[----:B------:R-:W-:Y:S04]  /*15050*/  BSSY.RECONVERGENT B0, `(.L_x_449) ;  /* 0x000000e000007945 */ /* 0x000fe80003800200 */
[----:B-1----:R-:W-:Y:S05]  /*15060*/  @P0 BRA `(.L_x_450) ;  /* 0x0000000000300947 */ /* 0x002fea0003800000 */
[----:B------:R-:W1:Y:S02]  /*15070*/  QSPC.E.S P0, RZ, [R12+0x4] ;  /* 0x000004000cff73aa */ /* 0x000e640000000500 */
[----:B-1----:R-:W-:Y:S05]  /*15080*/  @!P0 BRA `(.L_x_451) ;  /* 0x00000000001c8947 */ /* 0x002fea0003800000 */
[----:B------:R-:W-:-:S04]  /*15090*/  MOV R8, R12 ;  /* 0x0000000c00087202 */ /* 0x000fc80000000f00 */
[----:B------:R-:W-:-:S07]  /*150a0*/  MOV R10, R8 ;  /* 0x00000008000a7202 */ /* 0x000fce0000000f00 */
.L_x_452:
[----:B------:R-:W0:Y:S02]  /*150b0*/  LDS R8, [R10+0x4] ;  /* 0x000004000a087984 */ /* 0x000e240000000800 */
[----:B0-----:R-:W-:-:S05]  /*150c0*/  HFMA2 R9, R8, 1, 1, R7 ;  /* 0x3c003c0008097831 */ /* 0x001fca0000000007 */
[----:B------:R-:W0:Y:S02]  /*150d0*/  ATOMS.CAST.SPIN P0, [R10+0x4], R8, R9 ;  /* 0x000004080a00758d */ /* 0x000e240001800009 */
[----:B0-----:R-:W-:Y:S05]  /*150e0*/  @!P0 BRA `(.L_x_452) ;  /* 0xfffffffc00f08947 */ /* 0x001fea000383ffff */
[----:B------:R-:W-:Y:S05]  /*150f0*/  BRA `(.L_x_450) ;  /* 0x00000000000c7947 */ /* 0x000fea0003800000 */
.L_x_451:
[----:B------:R-:W2:Y:S02]  /*15100*/  LD.E R7, desc[UR8][R12.64+0x4] ;  /* 0x000004080c077980 */ /* 0x000ea4000c101900 */
[----:B--2---:R-:W-:-:S05]  /*15110*/  IADD3 R7, PT, PT, R14, R7, RZ ;  /* 0x000000070e077210 */ /* 0x004fca0007ffe0ff */
[----:B------:R1:W-:Y:S02]  /*15120*/  ST.E desc[UR8][R12.64+0x4], R7 ;  /* 0x000004070c007985 */ /* 0x0003e4000c101908 */
.L_x_450:
[----:B------:R-:W-:Y:S05]  /*15130*/  BSYNC.RECONVERGENT B0 ;  /* 0x0000000000007941 */ /* 0x000fea0003800200 */
.L_x_449:
        /* <DEDUP_REMOVED lines=12> */
.L_x_456:
[----:B------:R-:W0:Y:S02]  /*15200*/  LDS R6, [R8] ;  /* 0x0000000008067984 */ /* 0x000e240000000800 */
[----:B0-----:R-:W-:-:S05]  /*15210*/  HADD2 R7, R6, R9 ;  /* 0x0000000906077230 */ /* 0x001fca0000000000 */
[----:B------:R-:W0:Y:S02]  /*15220*/  ATOMS.CAST.SPIN P0, [R8], R6, R7 ;  /* 0x000000060800758d */ /* 0x000e240001800007 */
[----:B0-----:R-:W-:Y:S05]  /*15230*/  @!P0 BRA `(.L_x_456) ;  /* 0xfffffffc00f08947 */ /* 0x001fea000383ffff */
[----:B------:R-:W-:Y:S05]  /*15240*/  BRA `(.L_x_454) ;  /* 0x00000000000c7947 */ /* 0x000fea0003800000 */
.L_x_455:
[----:B------:R-:W2:Y:S02]  /*15250*/  LD.E R6, desc[UR8][R12.64] ;  /* 0x000000080c067980 */ /* 0x000ea4000c101900 */
[----:B--2---:R-:W-:-:S05]  /*15260*/  IADD3 R7, PT, PT, R7, R6, RZ ;  /* 0x0000000607077210 */ /* 0x004fca0007ffe0ff */
[----:B------:R0:W-:Y:S02]  /*15270*/  ST.E desc[UR8][R12.64], R7 ;  /* 0x000000070c007985 */ /* 0x0001e4000c101908 */
.L_x_454:
[----:B------:R-:W-:Y:S05]  /*15280*/  BSYNC.RECONVERGENT B0 ;  /* 0x0000000000007941 */ /* 0x000fea0003800200 */
.L_x_453:
[----:B------:R1:W-:Y:S01]  /*15290*/  ATOM.E.ADD.F16x2.RN.STRONG.GPU P0, RZ, desc[UR8][R12.64+0x4], R10 ;  /* 0x8000040a0cff79a2 */ /* 0x0003e2000c10e108 */
[----:B------:R-:W-:Y:S04]  /*152a0*/  BSSY.RECONVERGENT B0, `(.L_x_457) ;  /* 0x000000e000007945 */ /* 0x000fe80003800200 */
[----:B-1----:R-:W-:Y:S05]  /*152b0*/  @P0 BRA `(.L_x_458) ;  /* 0x0000000000300947 */ /* 0x002fea0003800000 */
[----:B------:R-:W1:Y:S02]  /*152c0*/  QSPC.E.S P0, RZ, [R12+0x4] ;  /* 0x000004000cff73aa */ /* 0x000e640000000500 */
[----:B-1----:R-:W-:Y:S05]  /*152d0*/  @!P0 BRA `(.L_x_459) ;  /* 0x00000000001c8947 */ /* 0x002fea0003800000 */
[----:B------:R-:W-:-:S04]  /*152e0*/  MOV R6, R12 ;  /* 0x0000000c00067202 */ /* 0x000fc80000000f00 */
[----:B------:R-:W-:-:S07]  /*152f0*/  MOV R8, R6 ;  /* 0x0000000600087202 */ /* 0x000fce0000000f00 */
.L_x_460:
[----:B------:R-:W0:Y:S02]  /*15300*/  LDS R6, [R8+0x4] ;  /* 0x0000040008067984 */ /* 0x000e240000000800 */
[----:B0-----:R-:W-:-:S05]  /*15310*/  HFMA2 R7, R6, 1, 1, R5 ;  /* 0x3c003c0006077831 */ /* 0x001fca0000000005 */
[----:B------:R-:W0:Y:S02]  /*15320*/  ATOMS.CAST.SPIN P0, [R8+0x4], R6, R7 ;  /* 0x000004060800758d */ /* 0x000e240001800007 */
[----:B0-----:R-:W-:Y:S05]  /*15330*/  @!P0 BRA `(.L_x_460) ;  /* 0xfffffffc00f08947 */ /* 0x001fea000383ffff */
[----:B------:R-:W-:Y:S05]  /*15340*/  BRA `(.L_x_458) ;  /* 0x00000000000c7947 */ /* 0x000fea0003800000 */
.L_x_459:
[----:B------:R-:W2:Y:S02]  /*15350*/  LD.E R5, desc[UR8][R12.64+0x4] ;  /* 0x000004080c057980 */ /* 0x000ea4000c101900 */
[----:B--2---:R-:W-:-:S05]  /*15360*/  IADD3 R5, PT, PT, R10, R5, RZ ;  /* 0x000000050a057210 */ /* 0x004fca0007ffe0ff */
[----:B------:R1:W-:Y:S02]  /*15370*/  ST.E desc[UR8][R12.64+0x4], R5 ;  /* 0x000004050c007985 */ /* 0x0003e4000c101908 */
.L_x_458:
[----:B------:R-:W-:Y:S05]  /*15380*/  BSYNC.RECONVERGENT B0 ;  /* 0x0000000000007941 */ /* 0x000fea0003800200 */
.L_x_457:
        /* <DEDUP_REMOVED lines=13> */
.L_x_464:
[----:B------:R-:W0:Y:S02]  /*15460*/  LDS R4, [R6] ;  /* 0x0000000006047984 */ /* 0x000e240000000800 */
[----:B0-----:R-:W-:-:S05]  /*15470*/  HADD2 R5, R4, R7 ;  /* 0x0000000704057230 */ /* 0x001fca0000000000 */
[----:B------:R-:W0:Y:S02]  /*15480*/  ATOMS.CAST.SPIN P0, [R6], R4, R5 ;  /* 0x000000040600758d */ /* 0x000e240001800005 */
[----:B0-----:R-:W-:Y:S05]  /*15490*/  @!P0 BRA `(.L_x_464) ;  /* 0xfffffffc00f08947 */ /* 0x001fea000383ffff */
[----:B------:R-:W-:Y:S05]  /*154a0*/  BRA `(.L_x_462) ;  /* 0x00000000000c7947 */ /* 0x000fea0003800000 */
.L_x_463:
[----:B------:R-:W2:Y:S02]  /*154b0*/  LD.E R4, desc[UR8][R12.64] ;  /* 0x000000080c047980 */ /* 0x000ea4000c101900 */
[----:B--2---:R-:W-:-:S05]  /*154c0*/  IADD3 R5, PT, PT, R5, R4, RZ ;  /* 0x0000000405057210 */ /* 0x004fca0007ffe0ff */
[----:B------:R0:W-:Y:S02]  /*154d0*/  ST.E desc[UR8][R12.64], R5 ;  /* 0x000000050c007985 */ /* 0x0001e4000c101908 */
.L_x_462:
[----:B------:R-:W-:Y:S05]  /*154e0*/  BSYNC.RECONVERGENT B0 ;  /* 0x0000000000007941 */ /* 0x000fea0003800200 */
.L_x_461:
[----:B------:R1:W-:Y:S01]  /*154f0*/  ATOM.E.ADD.F16x2.RN.STRONG.GPU P0, RZ, desc[UR8][R12.64+0x4], R8 ;  /* 0x800004080cff79a2 */ /* 0x0003e2000c10e108 */
[----:B------:R-:W-:Y:S04]  /*15500*/  BSSY.RECONVERGENT B0, `(.L_x_465) ;  /* 0x000000e000007945 */ /* 0x000fe80003800200 */
[----:B-1----:R-:W-:Y:S05]  /*15510*/  @P0 BRA `(.L_x_466) ;  /* 0x0000000000300947 */ /* 0x002fea0003800000 */
[----:B------:R-:W1:Y:S02]  /*15520*/  QSPC.E.S P0, RZ, [R12+0x4] ;  /* 0x000004000cff73aa */ /* 0x000e640000000500 */
[----:B-1----:R-:W-:Y:S05]  /*15530*/  @!P0 BRA `(.L_x_467) ;  /* 0x00000000001c8947 */ /* 0x002fea0003800000 */
[----:B------:R-:W-:-:S04]  /*15540*/  MOV R4, R12 ;  /* 0x0000000c00047202 */ /* 0x000fc80000000f00 */
[----:B------:R-:W-:-:S07]  /*15550*/  MOV R6, R4 ;  /* 0x0000000400067202 */ /* 0x000fce0000000f00 */
.L_x_468:
[----:B------:R-:W0:Y:S02]  /*15560*/  LDS R4, [R6+0x4] ;  /* 0x0000040006047984 */ /* 0x000e240000000800 */
[----:B0-----:R-:W-:-:S05]  /*15570*/  HFMA2 R5, R4, 1, 1, R3 ;  /* 0x3c003c0004057831 */ /* 0x001fca0000000003 */
[----:B------:R-:W0:Y:S02]  /*15580*/  ATOMS.CAST.SPIN P0, [R6+0x4], R4, R5 ;  /* 0x000004040600758d */ /* 0x000e240001800005 */
[----:B0-----:R-:W-:Y:S05]  /*15590*/  @!P0 BRA `(.L_x_468) ;  /* 0xfffffffc00f08947 */ /* 0x001fea000383ffff */
[----:B------:R-:W-:Y:S05]  /*155a0*/  BRA `(.L_x_466) ;  /* 0x00000000000c7947 */ /* 0x000fea0003800000 */
.L_x_467:
[----:B------:R-:W2:Y:S02]  /*155b0*/  LD.E R3, desc[UR8][R12.64+0x4] ;  /* 0x000004080c037980 */ /* 0x000ea4000c101900 */
[----:B--2---:R-:W-:-:S05]  /*155c0*/  IADD3 R3, PT, PT, R8, R3, RZ ;  /* 0x0000000308037210 */ /* 0x004fca0007ffe0ff */
[----:B------:R1:W-:Y:S02]  /*155d0*/  ST.E desc[UR8][R12.64+0x4], R3 ;  /* 0x000004030c007985 */ /* 0x0003e4000c101908 */
.L_x_466:
[----:B------:R-:W-:Y:S05]  /*155e0*/  BSYNC.RECONVERGENT B0 ;  /* 0x0000000000007941 */ /* 0x000fea0003800200 */
.L_x_465:
        /* <DEDUP_REMOVED lines=13> */
.L_x_472:
[----:B------:R-:W0:Y:S02]  /*156c0*/  LDS R2, [R4] ;  /* 0x0000000004027984 */ /* 0x000e240000000800 */
[----:B0-----:R-:W-:-:S05]  /*156d0*/  HADD2 R3, R2, R5 ;  /* 0x0000000502037230 */ /* 0x001fca0000000000 */
[----:B------:R-:W0:Y:S02]  /*156e0*/  ATOMS.CAST.SPIN P0, [R4], R2, R3 ;  /* 0x000000020400758d */ /* 0x000e240001800003 */
[----:B0-----:R-:W-:Y:S05]  /*156f0*/  @!P0 BRA `(.L_x_472) ;  /* 0xfffffffc00f08947 */ /* 0x001fea000383ffff */
[----:B------:R-:W-:Y:S05]  /*15700*/  BRA `(.L_x_470) ;  /* 0x00000000000c7947 */ /* 0x000fea0003800000 */
.L_x_471:
[----:B------:R-:W2:Y:S02]  /*15710*/  LD.E R2, desc[UR8][R12.64] ;  /* 0x000000080c027980 */ /* 0x000ea4000c101900 */
[----:B--2---:R-:W-:-:S05]  /*15720*/  IADD3 R3, PT, PT, R3, R2, RZ ;  /* 0x0000000203037210 */ /* 0x004fca0007ffe0ff */
[----:B------:R0:W-:Y:S02]  /*15730*/  ST.E desc[UR8][R12.64], R3 ;  /* 0x000000030c007985 */ /* 0x0001e4000c101908 */
.L_x_470:
[----:B------:R-:W-:Y:S05]  /*15740*/  BSYNC.RECONVERGENT B0 ;  /* 0x0000000000007941 */ /* 0x000fea0003800200 */
.L_x_469:
[----:B------:R1:W-:Y:S02]  /*15750*/  ATOM.E.ADD.F16x2.RN.STRONG.GPU P0, RZ, desc[UR8][R12.64+0x4], R7 ;  /* 0x800004070cff79a2 */ /* 0x0003e4000c10e108 */
[----:B-1----:R-:W-:Y:S05]  /*15760*/  @P0 EXIT ;  /* 0x000000000000094d */ /* 0x002fea0003800000 */
[----:B------:R-:W1:Y:S02]  /*15770*/  QSPC.E.S P0, RZ, [R12+0x4] ;  /* 0x000004000cff73aa */ /* 0x000e640000000500 */
[----:B-1----:R-:W-:Y:S05]  /*15780*/  @!P0 BRA `(.L_x_473) ;  /* 0x00000000001c8947 */ /* 0x002fea0003800000 */
[----:B------:R-:W-:-:S04]  /*15790*/  MOV R2, R12 ;  /* 0x0000000c00027202 */ /* 0x000fc80000000f00 */
[----:B------:R-:W-:-:S07]  /*157a0*/  MOV R4, R2 ;  /* 0x0000000200047202 */ /* 0x000fce0000000f00 */
.L_x_474:
[----:B------:R-:W0:Y:S02]  /*157b0*/  LDS R2, [R4+0x4] ;  /* 0x0000040004027984 */ /* 0x000e240000000800 */
[----:B0-----:R-:W-:-:S05]  /*157c0*/  HFMA2 R3, R2, 1, 1, R0 ;  /* 0x3c003c0002037831 */ /* 0x001fca0000000000 */
[----:B------:R-:W0:Y:S02]  /*157d0*/  ATOMS.CAST.SPIN P0, [R4+0x4], R2, R3 ;  /* 0x000004020400758d */ /* 0x000e240001800003 */
[----:B0-----:R-:W-:Y:S05]  /*157e0*/  @!P0 BRA `(.L_x_474) ;  /* 0xfffffffc00f08947 */ /* 0x001fea000383ffff */
[----:B------:R-:W-:Y:S05]  /*157f0*/  EXIT ;  /* 0x000000000000794d */ /* 0x000fea0003800000 */
.L_x_473:
[----:B------:R-:W0:Y:S02]  /*15800*/  LD.E R0, desc[UR8][R12.64+0x4] ;  /* 0x000004080c007980 */ /* 0x000e24000c101900 */
[----:B0-----:R-:W-:-:S05]  /*15810*/  IADD3 R3, PT, PT, R7, R0, RZ ;  /* 0x0000000007037210 */ /* 0x001fca0007ffe0ff */
[----:B------:R-:W-:Y:S01]  /*15820*/  ST.E desc[UR8][R12.64+0x4], R3 ;  /* 0x000004030c007985 */ /* 0x000fe2000c101908 */
[----:B------:R-:W-:Y:S05]  /*15830*/  EXIT ;  /* 0x000000000000794d */ /* 0x000fea0003800000 */
.L_x_475:
        /* <DEDUP_REMOVED lines=12> */
.L_x_5289:


//--------------------- .text._Z23gemm_half_q_half_kernelILi4ELi176ELb1ELb0ELi64EEvPK6__halfPKjS4_S2_PS0_iiiiPKtS7_iiiiiibS2_i --------------------------
	.section	.text._Z23gemm_half_q_half_kernelILi4ELi176ELb1ELb0ELi64EEvPK6__halfPKjS4_S2_PS0_iiiiPKtS7_iiiiiibS2_i,"ax",@progbits
	.align	128
        .global         _Z23gemm_half_q_half_kernelILi4ELi176ELb1ELb0ELi64EEvPK6__halfPKjS4_S2_PS0_iiiiPKtS7_iiiiiibS2_i
        .type           _Z23gemm_half_q_half_kernelILi4ELi176ELb1ELb0ELi64EEvPK6__halfPKjS4_S2_PS0_iiiiPKtS7_iiiiiibS2_i,@function
        .size           _Z23gemm_half_q_half_kernelILi4ELi176ELb1ELb0ELi64EEvPK6__halfPKjS4_S2_PS0_iiiiPKtS7_iiiiiibS2_i,(.L_x_5290 - _Z23gemm_half_q_half_kernelILi4ELi176ELb1ELb0ELi64EEvPK6__halfPKjS4_S2_PS0_iiiiPKtS7_iiiiiibS2_i)
        .other          _Z23gemm_half_q_half_kernelILi4ELi176ELb1ELb0ELi64EEvPK6__halfPKjS4_S2_PS0_iiiiPKtS7_iiiiiibS2_i,@"STO_CUDA_ENTRY STV_DEFAULT"
_Z23gemm_half_q_half_kernelILi4ELi176ELb1ELb0ELi64EEvPK6__halfPKjS4_S2_PS0_iiiiPKtS7_iiiiiibS2_i:
.text._Z23gemm_half_q_half_kernelILi4ELi176ELb1ELb0ELi64EEvPK6__halfPKjS4_S2_PS0_iiiiPKtS7_iiiiiibS2_i:
        /* <DEDUP_REMOVED lines=35> */
.L_x_476:
        /* <DEDUP_REMOVED lines=42> */
.L_x_482:
        /* <DEDUP_REMOVED lines=32> */
.L_x_481:
        /* <DEDUP_REMOVED lines=20> */
.L_x_483:
[----:B------:R-:W-:-:S13]  /*0810*/  ISETP.EQ.AND P2, PT, R8, RZ, PT ;  /* 0x000000ff0800720c */ /* 0x000fda0003f42270 */
[----:B------:R-:W-:Y:S05]  /*0820*/  @!P1 BRA P2, `(.L_x_478) ;  /* 0x0000000400789947 */ /* 0x000fea0001000000 */
.L_x_480:
        /* <DEDUP_REMOVED lines=12> */
.L_x_479:
        /* <DEDUP_REMOVED lines=16> */
.L_x_486:
        /* <DEDUP_REMOVED lines=15> */
[C---:B------:R-:W-:Y:S01]  /*0ae0*/  LEA R12, P3, R20.reuse, UR6, 0x1 ;  /* 0x00000006140c7c11 */ /* 0x040fe2000f8608ff */
        /* <DEDUP_REMOVED lines=16> */
.L_x_485:
        /* <DEDUP_REMOVED lines=21> */
.L_x_487:
[----:B------:R-:W-:-:S13]  /*0d40*/  ISETP.NE.OR P1, PT, R8, RZ, P1 ;  /* 0x000000ff0800720c */ /* 0x000fda0000f25670 */
[----:B------:R-:W-:Y:S05]  /*0d50*/  @!P1 BRA `(.L_x_478) ;  /* 0x00000000002c9947 */ /* 0x000fea0003800000 */
.L_x_484:
        /* <DEDUP_REMOVED lines=11> */
.L_x_478:
[----:B0-----:R-:W-:Y:S05]  /*0e10*/  BSYNC.RECONVERGENT B0 ;  /* 0x0000000000007941 */ /* 0x001fea0003800200 */
.L_x_477:
        /* <DEDUP_REMOVED lines=9> */
[----:B-1----:R-:W-:Y:S01]  /*0eb0*/  IADD3 R5, PT, PT, RZ, -R3, RZ ;  /* 0x80000003ff057210 */ /* 0x002fe20007ffe0ff */
[----:B------:R-:W-:-:S03]  /*0ec0*/  IMAD R3, R16, R85, RZ ;  /* 0x0000005510037224 */ /* 0x000fc600078e02ff */
        /* <DEDUP_REMOVED lines=10> */
.L_x_491:
        /* <DEDUP_REMOVED lines=15> */
.L_x_490:
        /* <DEDUP_REMOVED lines=12> */
.L_x_492:
[----:B------:R-:W-:-:S13]  /*1120*/  ISETP.NE.OR P1, PT, R5, RZ, P1 ;  /* 0x000000ff0500720c */ /* 0x000fda0000f25670 */
[----:B------:R-:W-:Y:S05]  /*1130*/  @!P1 BRA `(.L_x_488) ;  /* 0x00000000001c9947 */ /* 0x000fea0003800000 */
.L_x_489:
[----:B0-----:R-:W0:Y:S02]  /*1140*/  LDC.64 R6, c[0x0][0x3a0] ;  /* 0x0000e800ff067b82 */ /* 0x001e240000000a00 */
.L_x_493:
[----:B0-----:R-:W-:Y:S01]  /*1150*/  IMAD.WIDE R10, R3, 0x2, R6 ;  /* 0x00000002030a7825 */ /* 0x001fe200078e0206 */
[----:B------:R-:W-:Y:S02]  /*1160*/  IADD3 R5, PT, PT, R5, 0x1, RZ ;  /* 0x0000000105057810 */ /* 0x000fe40007ffe0ff */
[----:B------:R-:W-:Y:S02]  /*1170*/  IADD3 R3, PT, PT, R3, R85, RZ ;  /* 0x0000005503037210 */ /* 0x000fe40007ffe0ff */
[----:B------:R2:W-:Y:S01]  /*1180*/  STG.E.64 desc[UR8][R10.64], RZ ;  /* 0x000000ff0a007986 */ /* 0x0005e2000c101b08 */
[----:B------:R-:W-:-:S13]  /*1190*/  ISETP.NE.AND P1, PT, R5, RZ, PT ;  /* 0x000000ff0500720c */ /* 0x000fda0003f25270 */
[----:B--2---:R-:W-:Y:S05]  /*11a0*/  @P1 BRA `(.L_x_493) ;  /* 0xfffffffc00e81947 */ /* 0x004fea000383ffff */
.L_x_488:
[----:B0-----:R-:W1:Y:S01]  /*11b0*/  LDC.64 R10, c[0x0][0x3b8] ;  /* 0x0000ee00ff0a7b82 */ /* 0x001e620000000a00 */
[----:B------:R-:W-:-:S05]  /*11c0*/  SHF.L.U32 R7, R9, 0x7, RZ ;  /* 0x0000000709077819 */ /* 0x000fca00000006ff */
        /* <DEDUP_REMOVED lines=13> */
.L_x_495:
        /* <DEDUP_REMOVED lines=44> */
.L_x_494:
[----:B0-----:R0:W5:Y:S01]  /*1560*/  LDL.64 R6, [R1] ;  /* 0x0000000001067983 */ /* 0x0011620000100a00 */
        /* <DEDUP_REMOVED lines=26> */
.L_x_496:
        /* <DEDUP_REMOVED lines=8> */
.L_x_497:
        /* <DEDUP_REMOVED lines=8> */
.L_x_498:
        /* <DEDUP_REMOVED lines=8> */
.L_x_499:
        /* <DEDUP_REMOVED lines=8> */
.L_x_500:
        /* <DEDUP_REMOVED lines=39> */
.L_x_518:
        /* <DEDUP_REMOVED lines=212> */
.L_x_502:
        /* <DEDUP_REMOVED lines=97> */
.L_x_504:
        /* <DEDUP_REMOVED lines=94> */
.L_x_505:
        /* <DEDUP_REMOVED lines=91> */
.L_x_503:
        /* <DEDUP_REMOVED lines=199> */
.L_x_506:
        /* <DEDUP_REMOVED lines=95> */
.L_x_508:
        /* <DEDUP_REMOVED lines=94> */
.L_x_509:
        /* <DEDUP_REMOVED lines=91> */
.L_x_507:
        /* <DEDUP_REMOVED lines=199> */
.L_x_510:
        /* <DEDUP_REMOVED lines=95> */
.L_x_512:
        /* <DEDUP_REMOVED lines=94> */
.L_x_513:
        /* <DEDUP_REMOVED lines=91> */
.L_x_511:
        /* <DEDUP_REMOVED lines=199> */
.L_x_514:
        /* <DEDUP_REMOVED lines=95> */
.L_x_516:
        /* <DEDUP_REMOVED lines=94> */
.L_x_517:
        /* <DEDUP_REMOVED lines=91> */
.L_x_515:
        /* <DEDUP_REMOVED lines=8> */
.L_x_501:
        /* <DEDUP_REMOVED lines=9> */
.L_x_528:
[----:B------:R-:W0:Y:S01]  /*9540*/  LDC R85, c[0x0][0x3ac] ;  /* 0x0000eb00ff557b82 */ /* 0x000e220000000800 */
[----:B------:R-:W-:Y:S01]  /*9550*/  ISETP.NE.AND P4, PT, R93, R90, PT ;  /* 0x0000005a5d00720c */ /* 0x000fe20003f85270 */
[----:B------:R-:W2:Y:S06]  /*9560*/  LDG.E.128.CONSTANT R12, desc[UR8][R32.64] ;  /* 0x00000008200c7981 */ /* 0x000eac000c1e9d00 */
[----:B------:R-:W1:Y:S06]  /*9570*/  LDC R61, c[0x0][0x3a8] ;  /* 0x0000ea00ff3d7b82 */ /* 0x000e6c0000000800 */
        /* <DEDUP_REMOVED lines=11> */
[----:B--2---:R-:W-:Y:S02]  /*9630*/  SHF.R.U32.HI R29, RZ, 0x6, R13 ;  /* 0x00000006ff1d7819 */ /* 0x004fe4000001160d */
[----:B------:R-:W-:Y:S02]  /*9640*/  LOP3.LUT R19, R12, 0x3f003f, RZ, 0xc0, !PT ;  /* 0x003f003f0c137812 */ /* 0x000fe400078ec0ff */
[----:B------:R-:W-:Y:S02]  /*9650*/  SHF.R.U32.HI R38, RZ, 0xc, R14 ;  /* 0x0000000cff267819 */ /* 0x000fe4000001160e */
[----:B------:R-:W-:-:S02]  /*9660*/  LOP3.LUT R41, R14, 0x3f003f, RZ, 0xc0, !PT ;  /* 0x003f003f0e297812 */ /* 0x000fc400078ec0ff */
[----:B------:R-:W-:Y:S02]  /*9670*/  SHF.R.U32.HI R45, RZ, 0x6, R14 ;  /* 0x00000006ff2d7819 */ /* 0x000fe4000001160e */
[----:B---3--:R-:W-:Y:S02]  /*9680*/  @!P4 PRMT R98, R35, 0x7610, R98 ;  /* 0x000076102362c816 */ /* 0x008fe40000000062 */
[----:B------:R-:W-:Y:S02]  /*9690*/  @!P4 PRMT R95, R34, 0x7610, R95 ;  /* 0x00007610225fc816 */ /* 0x000fe4000000005f */
[----:B------:R-:W-:Y:S02]  /*96a0*/  @!P4 PRMT R98, R98, 0x7610, R35 ;  /* 0x000076106262c816 */ /* 0x000fe40000000023 */
[----:B------:R-:W-:Y:S02]  /*96b0*/  LOP3.LUT R35, R13, 0x3f003f, RZ, 0xc0, !PT ;  /* 0x003f003f0d237812 */ /* 0x000fe400078ec0ff */
[----:B------:R-:W-:-:S02]  /*96c0*/  @!P4 PRMT R95, R95, 0x7610, R34 ;  /* 0x000076105f5fc816 */ /* 0x000fc40000000022 */
[----:B------:R-:W-:Y:S02]  /*96d0*/  SHF.R.U32.HI R13, RZ, 0xc, R13 ;  /* 0x0000000cff0d7819 */ /* 0x000fe4000001160d */
[--C-:B------:R-:W-:Y:S02]  /*96e0*/  SHF.R.U32.HI R34, RZ, 0x6, R12.reuse ;  /* 0x00000006ff227819 */ /* 0x100fe4000001160c */
[----:B------:R-:W-:Y:S02]  /*96f0*/  SHF.R.U32.HI R12, RZ, 0xc, R12 ;  /* 0x0000000cff0c7819 */ /* 0x000fe4000001160c */
[----:B------:R-:W-:Y:S02]  /*9700*/  SHF.R.U32.HI R42, RZ, 0xc, R15 ;  /* 0x0000000cff2a7819 */ /* 0x000fe4000001160f */
[----:B----4-:R-:W-:Y:S02]  /*9710*/  SHF.R.U32.HI R14, RZ, 0x8, R21 ;  /* 0x00000008ff0e7819 */ /* 0x010fe40000011615 */
[----:B------:R-:W-:-:S02]  /*9720*/  LOP3.LUT R43, R21, 0x3f003f, RZ, 0xc0, !PT ;  /* 0x003f003f152b7812 */ /* 0x000fc400078ec0ff */
[--C-:B------:R-:W-:Y:S02]  /*9730*/  SHF.R.U32.HI R44, RZ, 0x6, R21.reuse ;  /* 0x00000006ff2c7819 */ /* 0x100fe40000011615 */
[----:B------:R-:W-:Y:S02]  /*9740*/  SHF.R.U32.HI R40, RZ, 0xa, R21 ;  /* 0x0000000aff287819 */ /* 0x000fe40000011615 */
[----:B------:R-:W-:Y:S02]  /*9750*/  LOP3.LUT R13, R13, 0xf000f, RZ, 0xc0, !PT ;  /* 0x000f000f0d0d7812 */ /* 0x000fe400078ec0ff */
[----:B------:R-:W-:Y:S02]  /*9760*/  LOP3.LUT R51, R15, 0x3f003f, RZ, 0xc0, !PT ;  /* 0x003f003f0f337812 */ /* 0x000fe400078ec0ff */
[----:B------:R-:W-:Y:S02]  /*9770*/  SHF.R.U32.HI R53, RZ, 0x6, R15 ;  /* 0x00000006ff357819 */ /* 0x000fe4000001160f */
[----:B------:R-:W-:-:S02]  /*9780*/  SHF.R.U32.HI R11, RZ, 0x8, R20 ;  /* 0x00000008ff0b7819 */ /* 0x000fc40000011614 */
        /* <DEDUP_REMOVED lines=9> */
[--C-:B------:R-:W-:Y:S02]  /*9820*/  SHF.R.U32.HI R22, RZ, 0x8, R23.reuse ;  /* 0x00000008ff167819 */ /* 0x100fe40000011617 */
[----:B------:R-:W-:Y:S02]  /*9830*/  LOP3.LUT R20, R23, 0x3f003f, RZ, 0xc0, !PT ;  /* 0x003f003f17147812 */ /* 0x000fe400078ec0ff */
[----:B------:R-:W-:-:S02]  /*9840*/  SHF.R.U32.HI R15, RZ, 0x6, R23 ;  /* 0x00000006ff0f7819 */ /* 0x000fc40000011617 */
[----:B------:R-:W-:Y:S02]  /*9850*/  SHF.R.U32.HI R56, RZ, 0xa, R23 ;  /* 0x0000000aff387819 */ /* 0x000fe40000011617 */
[----:B------:R-:W-:Y:S02]  /*9860*/  LOP3.LUT R23, R42, 0xf000f, RZ, 0xc0, !PT ;  /* 0x000f000f2a177812 */ /* 0x000fe400078ec0ff */
[----:B------:R-:W-:Y:S02]  /*9870*/  LOP3.LUT R13, R13, 0x300030, R14, 0xf8, !PT ;  /* 0x003000300d0d7812 */ /* 0x000fe400078ef80e */
[----:B------:R-:W-:Y:S02]  /*9880*/  LOP3.LUT R14, R38, 0x300030, R39, 0xf8, !PT ;  /* 0x00300030260e7812 */ /* 0x000fe400078ef827 */
[----:B------:R-:W-:Y:S02]  /*9890*/  LOP3.LUT R11, R12, 0x300030, R11, 0xf8, !PT ;  /* 0x003000300c0b7812 */ /* 0x000fe400078ef80b */
[----:B------:R-:W-:-:S02]  /*98a0*/  LOP3.LUT R38, R25, 0x3f003f, RZ, 0xc0, !PT ;  /* 0x003f003f19267812 */ /* 0x000fc400078ec0ff */
[--C-:B------:R-:W-:Y:S02]  /*98b0*/  SHF.R.U32.HI R39, RZ, 0x6, R25.reuse ;  /* 0x00000006ff277819 */ /* 0x100fe40000011619 */
[----:B------:R-:W-:Y:S02]  /*98c0*/  LOP3.LUT R12, R23, 0x300030, R22, 0xf8, !PT ;  /* 0x00300030170c7812 */ /* 0x000fe400078ef816 */
[----:B------:R-:W-:Y:S02]  /*98d0*/  SHF.R.U32.HI R25, RZ, 0xc, R25 ;  /* 0x0000000cff197819 */ /* 0x000fe40000011619 */
[----:B------:R-:W-:Y:S02]  /*98e0*/  LOP3.LUT R22, R24, 0x3f003f, RZ, 0xc0, !PT ;  /* 0x003f003f18167812 */ /* 0x000fe400078ec0ff */
[----:B------:R-:W-:Y:S02]  /*98f0*/  SHF.R.U32.HI R23, RZ, 0x6, R24 ;  /* 0x00000006ff177819 */ /* 0x000fe40000011618 */
[----:B------:R-:W-:-:S02]  /*9900*/  LOP3.LUT R47, R26, 0x3f003f, RZ, 0xc0, !PT ;  /* 0x003f003f1a2f7812 */ /* 0x000fc400078ec0ff */
[----:B------:R-:W-:Y:S02]  /*9910*/  SHF.R.U32.HI R48, RZ, 0x6, R26 ;  /* 0x00000006ff307819 */ /* 0x000fe4000001161a */
[----:B------:R-:W-:Y:S02]  /*9920*/  SHF.R.U32.HI R24, RZ, 0xc, R24 ;  /* 0x0000000cff187819 */ /* 0x000fe40000011618 */
[----:B------:R-:W-:Y:S02]  /*9930*/  SHF.R.U32.HI R26, RZ, 0xc, R26 ;  /* 0x0000000cff1a7819 */ /* 0x000fe4000001161a */
[----:B------:R-:W-:Y:S02]  /*9940*/  SHF.R.U32.HI R42, RZ, 0xc, R27 ;  /* 0x0000000cff2a7819 */ /* 0x000fe4000001161b */
[----:B------:R-:W-:Y:S02]  /*9950*/  LOP3.LUT R25, R25, 0xf000f, RZ, 0xc0, !PT ;  /* 0x000f000f19197812 */ /* 0x000fe400078ec0ff */
[----:B------:R-:W-:-:S02]  /*9960*/  LOP3.LUT R54, R27, 0x3f003f, RZ, 0xc0, !PT ;  /* 0x003f003f1b367812 */ /* 0x000fc400078ec0ff */
[----:B------:R-:W-:Y:S02]  /*9970*/  SHF.R.U32.HI R55, RZ, 0x6, R27 ;  /* 0x00000006ff377819 */ /* 0x000fe4000001161b */
        /* <DEDUP_REMOVED lines=23> */
[----:B-1----:R-:W-:Y:S01]  /*9af0*/  IMAD R17, R16, -0x4, R61 ;  /* 0xfffffffc10117824 */ /* 0x002fe200078e023d */
        /* <DEDUP_REMOVED lines=28> */
[----:B------:R-:W-:Y:S02]  /*9cc0*/  HADD2 R37, R38, -1056, -1056 ;  /* 0xe420e42026257430 */ /* 0x000fe40000000000 */
[----:B------:R-:W-:Y:S01]  /*9cd0*/  HADD2 R38, R47, -1056, -1056 ;  /* 0xe420e4202f267430 */ /* 0x000fe20000000000 */
[----:B------:R-:W-:Y:S01]  /*9ce0*/  ISETP.NE.AND P2, PT, R17, 0x1, PT ;  /* 0x000000011100780c */ /* 0x000fe20003f45270 */
        /* <DEDUP_REMOVED lines=73> */
.L_x_520:
        /* <DEDUP_REMOVED lines=50> */
.L_x_522:
        /* <DEDUP_REMOVED lines=46> */
.L_x_523:
        /* <DEDUP_REMOVED lines=43> */
.L_x_521:
        /* <DEDUP_REMOVED lines=39> */
[----:B------:R-:W-:Y:S02]  /*aca0*/  SHF.R.U32.HI R41, RZ, 0xc, R27 ;  /* 0x0000000cff297819 */ /* 0x000fe4000001161b */
[----:B------:R-:W-:Y:S02]  /*acb0*/  LOP3.LUT R46, R22, 0x3f003f, RZ, 0xc0, !PT ;  /* 0x003f003f162e7812 */ /* 0x000fe400078ec0ff */
[--C-:B------:R-:W-:Y:S02]  /*acc0*/  SHF.R.U32.HI R47, RZ, 0x6, R22.reuse ;  /* 0x00000006ff2f7819 */ /* 0x100fe40000011616 */
[----:B------:R-:W-:Y:S02]  /*acd0*/  SHF.R.U32.HI R48, RZ, 0xa, R22 ;  /* 0x0000000aff307819 */ /* 0x000fe40000011616 */
        /* <DEDUP_REMOVED lines=9> */
[----:B------:R-:W-:Y:S02]  /*ad70*/  LOP3.LUT R23, R24, 0xf000f, RZ, 0xc0, !PT ;  /* 0x000f000f18177812 */ /* 0x000fe400078ec0ff */
[----:B------:R-:W-:Y:S02]  /*ad80*/  LOP3.LUT R24, R41, 0xf000f, RZ, 0xc0, !PT ;  /* 0x000f000f29187812 */ /* 0x000fe400078ec0ff */
[----:B------:R-:W-:Y:S02]  /*ad90*/  LOP3.LUT R51, R27, 0x3f003f, RZ, 0xc0, !PT ;  /* 0x003f003f1b337812 */ /* 0x000fe400078ec0ff */
[----:B------:R-:W-:Y:S02]  /*ada0*/  SHF.R.U32.HI R52, RZ, 0x6, R27 ;  /* 0x00000006ff347819 */ /* 0x000fe4000001161b */
[----:B------:R-:W-:-:S02]  /*adb0*/  LOP3.LUT R27, R26, 0xf000f, RZ, 0xc0, !PT ;  /* 0x000f000f1a1b7812 */ /* 0x000fc400078ec0ff */
[----:B------:R-:W-:Y:S02]  /*adc0*/  LOP3.LUT R25, R25, 0xf000f, RZ, 0xc0, !PT ;  /* 0x000f000f19197812 */ /* 0x000fe400078ec0ff */
[----:B------:R-:W-:Y:S02]  /*add0*/  LOP3.LUT R29, R29, 0x3f003f, RZ, 0xc0, !PT ;  /* 0x003f003f1d1d7812 */ /* 0x000fe400078ec0ff */
[----:B------:R-:W-:Y:S02]  /*ade0*/  LOP3.LUT R57, R24, 0x300030, R55, 0xf8, !PT ;  /* 0x0030003018397812 */ /* 0x000fe400078ef837 */
[----:B------:R-:W-:Y:S02]  /*adf0*/  LOP3.LUT R36, R36, 0x3f003f, RZ, 0xc0, !PT ;  /* 0x003f003f24247812 */ /* 0x000fe400078ec0ff */
[----:B------:R-:W-:Y:S02]  /*ae00*/  LOP3.LUT R43, R43, 0x3f003f, RZ, 0xc0, !PT ;  /* 0x003f003f2b2b7812 */ /* 0x000fe400078ec0ff */
        /* <DEDUP_REMOVED lines=119> */
.L_x_524:
        /* <DEDUP_REMOVED lines=47> */
.L_x_526:
        /* <DEDUP_REMOVED lines=46> */
.L_x_527:
        /* <DEDUP_REMOVED lines=43> */
.L_x_525:
        /* <DEDUP_REMOVED lines=8> */
.L_x_519:
[----:B------:R-:W1:Y:S02]  /*be80*/  LDCU UR5, c[0x0][0x3d0] ;  /* 0x00007a00ff0577ac */ /* 0x000e640008000800 */
[----:B-1----:R-:W-:-:S04]  /*be90*/  VIMNMX R88, PT, PT, R88, UR5, PT ;  /* 0x0000000558587c48 */ /* 0x002fc8000bfe0100 */
[----:B------:R-:W-:-:S13]  /*bea0*/  ISETP.GT.AND P1, PT, R88, R93, PT ;  /* 0x0000005d5800720c */ /* 0x000fda0003f24270 */
[----:B------:R-:W-:Y:S05]  /*beb0*/  @!P1 BRA `(.L_x_529) ;  /* 0x0000002400789947 */ /* 0x000fea0003800000 */
[----:B0-----:R-:W0:Y:S01]  /*bec0*/  LDC.64 R10, c[0x0][0x3b8] ;  /* 0x0000ee00ff0a7b82 */ /* 0x001e220000000a00 */
[----:B------:R-:W1:Y:S01]  /*bed0*/  LDCU UR6, c[0x0][0x3a8] ;  /* 0x00007500ff0677ac */ /* 0x000e620008000800 */
[----:B------:R-:W-:-:S06]  /*bee0*/  UIADD3 UR4, UPT, UPT, UR4, 0x100, URZ ;  /* 0x0000010004047890 */ /* 0x000fcc000fffe0ff */
[----:B------:R-:W2:Y:S01]  /*bef0*/  LDC R9, c[0x0][0x3a8] ;  /* 0x0000ea00ff097b82 */ /* 0x000ea20000000800 */
[----:B0-----:R-:W-:-:S03]  /*bf00*/  IMAD.WIDE.U32 R10, R93, 0x4, R10 ;  /* 0x000000045d0a7825 */ /* 0x001fc600078e000a */
[----:B------:R-:W-:Y:S01]  /*bf10*/  IADD3 R86, P1, PT, R10, 0x2, RZ ;  /* 0x000000020a567810 */ /* 0x000fe20007f3e0ff */
[----:B--2---:R-:W-:-:S03]  /*bf20*/  IMAD R9, R16, -0x4, R9 ;  /* 0xfffffffc10097824 */ /* 0x004fc600078e0209 */
[----:B------:R-:W-:Y:S02]  /*bf30*/  IADD3.X R87, PT, PT, RZ, R11, RZ, P1, !PT ;  /* 0x0000000bff577210 */ /* 0x000fe40000ffe4ff */
[----:B-1----:R-:W-:-:S13]  /*bf40*/  ISETP.EQ.OR P0, PT, R9, 0x3, P0 ;  /* 0x000000030900780c */ /* 0x002fda0000702670 */
.L_x_534:
[----:B------:R-:W0:Y:S01]  /*bf50*/  LDC R85, c[0x0][0x3ac] ;  /* 0x0000eb00ff557b82 */ /* 0x000e220000000800 */
[----:B------:R-:W-:Y:S01]  /*bf60*/  ISETP.NE.AND P1, PT, R93, R90, PT ;  /* 0x0000005a5d00720c */ /* 0x000fe20003f25270 */
[----:B------:R1:W2:-:S12]  /*bf70*/  LDG.E.128.CONSTANT R28, desc[UR8][R32.64] ;  /* 0x00000008201c7981 */ /* 0x000298000c1e9d00 */
[----:B------:R-:W-:Y:S01]  /*bf80*/  @!P1 LEA R40, R89, R1, 0x3 ;  /* 0x0000000159289211 */ /* 0x000fe200078e18ff */
[----:B------:R-:W3:Y:S05]  /*bf90*/  @!P1 LDG.E.U16.CONSTANT R36, desc[UR8][R86.64] ;  /* 0x0000000856249981 */ /* 0x000eea000c1e9500 */
[----:B------:R-:W4:Y:S01]  /*bfa0*/  @!P1 LDL.64 R40, [R40+0x8] ;  /* 0x0000080028289983 */ /* 0x000f220000100a00 */
[----:B0-----:R-:W-:-:S05]  /*bfb0*/  IMAD.WIDE R10, R85, 0x4, R32 ;  /* 0x00000004550a7825 */ /* 0x001fca00078e0220 */
[----:B------:R-:W5:Y:S01]  /*bfc0*/  LDG.E.128.CONSTANT R24, desc[UR8][R10.64] ;  /* 0x000000080a187981 */ /* 0x000f62000c1e9d00 */
[----:B------:R-:W-:-:S05]  /*bfd0*/  IMAD.WIDE R34, R85, 0x4, R10 ;  /* 0x0000000455227825 */ /* 0x000fca00078e020a */
[----:B------:R-:W5:Y:S01]  /*bfe0*/  LDG.E.128.CONSTANT R16, desc[UR8][R34.64] ;  /* 0x0000000822107981 */ /* 0x000f62000c1e9d00 */
[----:B------:R-:W-:-:S05]  /*bff0*/  IMAD.WIDE R38, R85, 0x4, R34 ;  /* 0x0000000455267825 */ /* 0x000fca00078e0222 */
[----:B------:R5:W5:Y:S01]  /*c000*/  LDG.E.128.CONSTANT R20, desc[UR8][R38.64] ;  /* 0x0000000826147981 */ /* 0x000b62000c1e9d00 */
[----:B------:R-:W-:-:S05]  /*c010*/  IMAD.WIDE R96, R85, 0x4, R38 ;  /* 0x0000000455607825 */ /* 0x000fca00078e0226 */
[----:B------:R-:W5:Y:S01]  /*c020*/  LDG.E.128.CONSTANT R12, desc[UR8][R96.64] ;  /* 0x00000008600c7981 */ /* 0x000f62000c1e9d00 */
[----:B------:R-:W-:-:S04]  /*c030*/  MOV R9, 0x2800 ;  /* 0x0000280000097802 */ /* 0x000fc80000000f00 */
[----:B-1----:R-:W-:Y:S01]  /*c040*/  PRMT R32, R9, 0x7610, R32 ;  /* 0x0000761009207816 */ /* 0x002fe20000000020 */
[----:B------:R-:W0:Y:S01]  /*c050*/  S2UR UR5, SR_CTAID.Y ;  /* 0x00000000000579c3 */ /* 0x000e220000002600 */
[----:B------:R-:W-:Y:S02]  /*c060*/  ISETP.NE.AND P2, PT, R94, RZ, PT ;  /* 0x000000ff5e00720c */ /* 0x000fe40003f45270 */
[----:B------:R-:W-:Y:S01]  /*c070*/  @!P1 IADD3 R99, PT, PT, R89, 0x1, RZ ;  /* 0x0000000159639810 */ /* 0x000fe20007ffe0ff */
[----:B0-----:R-:W-:-:S04]  /*c080*/  UIMAD UR5, UR5, -0x4, UR6 ;  /* 0xfffffffc050578a4 */ /* 0x001fc8000f8e0206 */
[----:B------:R-:W-:Y:S01]  /*c090*/  UISETP.NE.AND UP0, UPT, UR5, 0x1, UPT ;  /* 0x000000010500788c */ /* 0x000fe2000bf05270 */
[----:B--2---:R-:W-:Y:S02]  /*c0a0*/  LOP3.LUT R59, R28, 0x3e003e0, RZ, 0xc0, !PT ;  /* 0x03e003e01c3b7812 */ /* 0x004fe400078ec0ff */
[C---:B------:R-:W-:Y:S02]  /*c0b0*/  LOP3.LUT R50, R30.reuse, 0x1f001f, RZ, 0xc0, !PT ;  /* 0x001f001f1e327812 */ /* 0x040fe400078ec0ff */
[----:B------:R-:W-:Y:S02]  /*c0c0*/  SHF.R.U32.HI R54, RZ, 0xa, R30 ;  /* 0x0000000aff367819 */ /* 0x000fe4000001161e */
[----:B------:R-:W-:Y:S02]  /*c0d0*/  LOP3.LUT R57, R30, 0x3e003e0, RZ, 0xc0, !PT ;  /* 0x03e003e01e397812 */ /* 0x000fe400078ec0ff */
[----:B------:R-:W-:Y:S02]  /*c0e0*/  LOP3.LUT R67, R31, 0x1f001f, RZ, 0xc0, !PT ;  /* 0x001f001f1f437812 */ /* 0x000fe400078ec0ff */
[----:B------:R-:W-:-:S02]  /*c0f0*/  SHF.R.U32.HI R66, RZ, 0xa, R31 ;  /* 0x0000000aff427819 */ /* 0x000fc4000001161f */
[----:B---3--:R-:W-:Y:S02]  /*c100*/  @!P1 IADD3 R90, PT, PT, R36, R93, RZ ;  /* 0x0000005d245a9210 */ /* 0x008fe40007ffe0ff */
[----:B----4-:R-:W-:Y:S02]  /*c110*/  @!P1 PRMT R95, R40, 0x7610, R95 ;  /* 0x00007610285f9816 */ /* 0x010fe4000000005f */
[----:B------:R-:W-:Y:S02]  /*c120*/  LOP3.LUT R36, R28, 0x1f001f, RZ, 0xc0, !PT ;  /* 0x001f001f1c247812 */ /* 0x000fe400078ec0ff */
[----:B------:R-:W-:Y:S02]  /*c130*/  @!P1 PRMT R95, R95, 0x7610, R40 ;  /* 0x000076105f5f9816 */ /* 0x000fe40000000028 */
[--C-:B------:R-:W-:Y:S02]  /*c140*/  SHF.R.U32.HI R40, RZ, 0xa, R28.reuse ;  /* 0x0000000aff287819 */ /* 0x100fe4000001161c */
[----:B------:R-:W-:-:S02]  /*c150*/  SHF.R.U32.HI R28, RZ, 0xf, R28 ;  /* 0x0000000fff1c7819 */ /* 0x000fc4000001161c */
[----:B------:R-:W-:Y:S02]  /*c160*/  LOP3.LUT R60, R31, 0x3e003e0, RZ, 0xc0, !PT ;  /* 0x03e003e01f3c7812 */ /* 0x000fe400078ec0ff */
[----:B------:R-:W-:Y:S02]  /*c170*/  SHF.R.U32.HI R33, RZ, 0xf, R29 ;  /* 0x0000000fff217819 */ /* 0x000fe4000001161d */
[----:B------:R-:W-:Y:S02]  /*c180*/  SHF.R.U32.HI R30, RZ, 0xf, R30 ;  /* 0x0000000fff1e7819 */ /* 0x000fe4000001161e */
[----:B------:R-:W-:Y:S02]  /*c190*/  SHF.R.U32.HI R31, RZ, 0xf, R31 ;  /* 0x0000000fff1f7819 */ /* 0x000fe4000001161f */
[----:B------:R-:W-:Y:S02]  /*c1a0*/  LOP3.LUT R46, R29, 0x1f001f, RZ, 0xc0, !PT ;  /* 0x001f001f1d2e7812 */ /* 0x000fe400078ec0ff */
[----:B------:R-:W-:-:S02]  /*c1b0*/  SHF.R.U32.HI R45, RZ, 0xa, R29 ;  /* 0x0000000aff2d7819 */ /* 0x000fc4000001161d */
[----:B------:R-:W-:Y:S02]  /*c1c0*/  LOP3.LUT R58, R29, 0x3e003e0, RZ, 0xc0, !PT ;  /* 0x03e003e01d3a7812 */ /* 0x000fe400078ec0ff */
[C---:B-----5:R-:W-:Y:S02]  /*c1d0*/  LOP3.LUT R38, R24.reuse, 0x1f001f, RZ, 0xc0, !PT ;  /* 0x001f001f18267812 */ /* 0x060fe400078ec0ff */
[--C-:B------:R-:W-:Y:S02]  /*c1e0*/  SHF.R.U32.HI R35, RZ, 0xa, R24.reuse ;  /* 0x0000000aff237819 */ /* 0x100fe40000011618 */
[----:B------:R-:W-:Y:S02]  /*c1f0*/  LOP3.LUT R9, R24, 0x3e003e0, RZ, 0xc0, !PT ;  /* 0x03e003e018097812 */ /* 0x000fe400078ec0ff */
[----:B------:R-:W-:Y:S02]  /*c200*/  SHF.R.U32.HI R29, RZ, 0xe, R24 ;  /* 0x0000000eff1d7819 */ /* 0x000fe40000011618 */
[----:B------:R-:W-:-:S02]  /*c210*/  LOP3.LUT R48, R25, 0x1f001f, RZ, 0xc0, !PT ;  /* 0x001f001f19307812 */ /* 0x000fc400078ec0ff */
[--C-:B------:R-:W-:Y:S02]  /*c220*/  SHF.R.U32.HI R43, RZ, 0xa, R25.reuse ;  /* 0x0000000aff2b7819 */ /* 0x100fe40000011619 */
[----:B------:R-:W-:Y:S02]  /*c230*/  LOP3.LUT R11, R25, 0x3e003e0, RZ, 0xc0, !PT ;  /* 0x03e003e0190b7812 */ /* 0x000fe400078ec0ff */
[----:B------:R-:W-:Y:S02]  /*c240*/  SHF.R.U32.HI R24, RZ, 0xe, R25 ;  /* 0x0000000eff187819 */ /* 0x000fe40000011619 */
[----:B------:R-:W-:Y:S02]  /*c250*/  LOP3.LUT R28, R28, 0x10001, RZ, 0xc0, !PT ;  /* 0x000100011c1c7812 */ /* 0x000fe400078ec0ff */
[----:B------:R-:W-:Y:S02]  /*c260*/  @!P1 PRMT R98, R41, 0x7610, R98 ;  /* 0x0000761029629816 */ /* 0x000fe40000000062 */
        /* <DEDUP_REMOVED lines=8> */
[C---:B------:R-:W-:Y:S02]  /*c2f0*/  LOP3.LUT R61, R27.reuse, 0x1f001f, RZ, 0xc0, !PT ;  /* 0x001f001f1b3d7812 */ /* 0x040fe400078ec0ff */
[----:B------:R-:W-:Y:S02]  /*c300*/  SHF.R.U32.HI R69, RZ, 0xa, R27 ;  /* 0x0000000aff457819 */ /* 0x000fe4000001161b */
[----:B------:R-:W-:Y:S02]  /*c310*/  LOP3.LUT R56, R27, 0x3e003e0, RZ, 0xc0, !PT ;  /* 0x03e003e01b387812 */ /* 0x000fe400078ec0ff */
[----:B------:R-:W-:Y:S02]  /*c320*/  LOP3.LUT R29, R28, 0x20002, R29, 0xf8, !PT ;  /* 0x000200021c1d7812 */ /* 0x000fe400078ef81d */
[----:B------:R-:W-:-:S02]  /*c330*/  @!P1 PRMT R98, R98, 0x7610, R41 ;  /* 0x0000761062629816 */ /* 0x000fc40000000029 */
[----:B------:R-:W-:Y:S02]  /*c340*/  LOP3.LUT R26, R33, 0x20002, R24, 0xf8, !PT ;  /* 0x00020002211a7812 */ /* 0x000fe400078ef818 */
[----:B------:R-:W-:Y:S02]  /*c350*/  LOP3.LUT R27, R30, 0x20002, R25, 0xf8, !PT ;  /* 0x000200021e1b7812 */ /* 0x000fe400078ef819 */
[----:B------:R-:W-:Y:S02]  /*c360*/  LOP3.LUT R28, R31, 0x20002, R34, 0xf8, !PT ;  /* 0x000200021f1c7812 */ /* 0x000fe400078ef822 */
[C---:B------:R-:W-:Y:S02]  /*c370*/  LOP3.LUT R33, R16.reuse, 0x1f001f, RZ, 0xc0, !PT ;  /* 0x001f001f10217812 */ /* 0x040fe400078ec0ff */
[----:B------:R-:W-:Y:S02]  /*c380*/  SHF.R.U32.HI R34, RZ, 0xa, R16 ;  /* 0x0000000aff227819 */ /* 0x000fe40000011610 */
[----:B------:R-:W-:-:S02]  /*c390*/  LOP3.LUT R70, R16, 0x3e003e0, RZ, 0xc0, !PT ;  /* 0x03e003e010467812 */ /* 0x000fc400078ec0ff */
[----:B------:R-:W-:Y:S02]  /*c3a0*/  SHF.R.U32.HI R24, RZ, 0xd, R16 ;  /* 0x0000000dff187819 */ /* 0x000fe40000011610 */
[C---:B------:R-:W-:Y:S02]  /*c3b0*/  LOP3.LUT R42, R17.reuse, 0x1f001f, RZ, 0xc0, !PT ;  /* 0x001f001f112a7812 */ /* 0x040fe400078ec0ff */
[--C-:B------:R-:W-:Y:S02]  /*c3c0*/  SHF.R.U32.HI R41, RZ, 0xa, R17.reuse ;  /* 0x0000000aff297819 */ /* 0x100fe40000011611 */
[----:B------:R-:W-:Y:S02]  /*c3d0*/  LOP3.LUT R71, R17, 0x3e003e0, RZ, 0xc0, !PT ;  /* 0x03e003e011477812 */ /* 0x000fe400078ec0ff */
        /* <DEDUP_REMOVED lines=14> */
[C---:B------:R-:W-:Y:S02]  /*c4c0*/  LOP3.LUT R44, R21.reuse, 0x1f001f, RZ, 0xc0, !PT ;  /* 0x001f001f152c7812 */ /* 0x040fe400078ec0ff */
[----:B------:R-:W-:Y:S02]  /*c4d0*/  SHF.R.U32.HI R47, RZ, 0xa, R21 ;  /* 0x0000000aff2f7819 */ /* 0x000fe40000011615 */
[----:B------:R-:W-:Y:S02]  /*c4e0*/  LOP3.LUT R19, R21, 0x3e003e0, RZ, 0xc0, !PT ;  /* 0x03e003e015137812 */ /* 0x000fe400078ec0ff */
[C---:B------:R-:W-:Y:S02]  /*c4f0*/  LOP3.LUT R64, R23.reuse, 0x1f001f, RZ, 0xc0, !PT ;  /* 0x001f001f17407812 */ /* 0x040fe400078ec0ff */
[----:B------:R-:W-:Y:S02]  /*c500*/  SHF.R.U32.HI R68, RZ, 0xa, R23 ;  /* 0x0000000aff447819 */ /* 0x000fe40000011617 */
[----:B------:R-:W-:-:S02]  /*c510*/  LOP3.LUT R73, R23, 0x3e003e0, RZ, 0xc0, !PT ;  /* 0x03e003e017497812 */ /* 0x000fc400078ec0ff */
[----:B------:R-:W-:Y:S02]  /*c520*/  LOP3.LUT R29, R29, 0x40004, R24, 0xf8, !PT ;  /* 0x000400041d1d7812 */ /* 0x000fe400078ef818 */
[----:B------:R-:W-:Y:S02]  /*c530*/  LOP3.LUT R26, R26, 0x40004, R25, 0xf8, !PT ;  /* 0x000400041a1a7812 */ /* 0x000fe400078ef819 */
[----:B------:R-:W-:Y:S02]  /*c540*/  SHF.R.U32.HI R20, RZ, 0xc, R20 ;  /* 0x0000000cff147819 */ /* 0x000fe40000011614 */
[----:B------:R-:W-:Y:S02]  /*c550*/  SHF.R.U32.HI R21, RZ, 0xc, R21 ;  /* 0x0000000cff157819 */ /* 0x000fe40000011615 */
[----:B------:R-:W-:Y:S02]  /*c560*/  LOP3.LUT R49, R22, 0x1f001f, RZ, 0xc0, !PT ;  /* 0x001f001f16317812 */ /* 0x000fe400078ec0ff */
[----:B------:R-:W-:-:S02]  /*c570*/  SHF.R.U32.HI R63, RZ, 0xa, R22 ;  /* 0x0000000aff3f7819 */ /* 0x000fc40000011616 */
[----:B------:R-:W-:Y:S02]  /*c580*/  LOP3.LUT R72, R22, 0x3e003e0, RZ, 0xc0, !PT ;  /* 0x03e003e016487812 */ /* 0x000fe400078ec0ff */
[----:B------:R-:W-:Y:S02]  /*c590*/  SHF.R.U32.HI R23, RZ, 0xc, R23 ;  /* 0x0000000cff177819 */ /* 0x000fe40000011617 */
[----:B------:R-:W-:Y:S02]  /*c5a0*/  SHF.R.U32.HI R22, RZ, 0xc, R22 ;  /* 0x0000000cff167819 */ /* 0x000fe40000011616 */
[----:B------:R-:W-:Y:S02]  /*c5b0*/  LOP3.LUT R29, R29, 0x80008, R20, 0xf8, !PT ;  /* 0x000800081d1d7812 */ /* 0x000fe400078ef814 */
[----:B------:R-:W-:Y:S02]  /*c5c0*/  LOP3.LUT R31, R26, 0x80008, R21, 0xf8, !PT ;  /* 0x000800081a1f7812 */ /* 0x000fe400078ef815 */
[----:B------:R-:W-:-:S02]  /*c5d0*/  LOP3.LUT R76, R28, 0x80008, R23, 0xf8, !PT ;  /* 0x000800081c4c7812 */ /* 0x000fc400078ef817 */
[----:B------:R-:W-:Y:S02]  /*c5e0*/  LOP3.LUT R75, R27, 0x80008, R22, 0xf8, !PT ;  /* 0x000800081b4b7812 */ /* 0x000fe400078ef816 */
[C---:B------:R-:W-:Y:S02]  /*c5f0*/  LOP3.LUT R20, R12.reuse, 0x1f001f, RZ, 0xc0, !PT ;  /* 0x001f001f0c147812 */ /* 0x040fe400078ec0ff */
[--C-:B------:R-:W-:Y:S02]  /*c600*/  SHF.R.U32.HI R21, RZ, 0xa, R12.reuse ;  /* 0x0000000aff157819 */ /* 0x100fe4000001160c */
[----:B------:R-:W-:Y:S02]  /*c610*/  LOP3.LUT R77, R12, 0x3e003e0, RZ, 0xc0, !PT ;  /* 0x03e003e00c4d7812 */ /* 0x000fe400078ec0ff */
[----:B------:R-:W-:Y:S02]  /*c620*/  SHF.R.U32.HI R28, RZ, 0xb, R12 ;  /* 0x0000000bff1c7819 */ /* 0x000fe4000001160c */
[----:B------:R-:W-:-:S02]  /*c630*/  LOP3.LUT R22, R13, 0x1f001f, RZ, 0xc0, !PT ;  /* 0x001f001f0d167812 */ /* 0x000fc400078ec0ff */
[--C-:B------:R-:W-:Y:S02]  /*c640*/  SHF.R.U32.HI R23, RZ, 0xa, R13.reuse ;  /* 0x0000000aff177819 */ /* 0x100fe4000001160d */
[----:B------:R-:W-:Y:S02]  /*c650*/  LOP3.LUT R12, R13, 0x3e003e0, RZ, 0xc0, !PT ;  /* 0x03e003e00d0c7812 */ /* 0x000fe400078ec0ff */
[----:B------:R-:W-:Y:S02]  /*c660*/  SHF.R.U32.HI R30, RZ, 0xb, R13 ;  /* 0x0000000bff1e7819 */ /* 0x000fe4000001160d */
[C---:B------:R-:W-:Y:S02]  /*c670*/  LOP3.LUT R24, R14.reuse, 0x1f001f, RZ, 0xc0, !PT ;  /* 0x001f001f0e187812 */ /* 0x040fe400078ec0ff */
[----:B------:R-:W-:Y:S02]  /*c680*/  SHF.R.U32.HI R25, RZ, 0xa, R14 ;  /* 0x0000000aff197819 */ /* 0x000fe4000001160e */
[----:B------:R-:W-:-:S02]  /*c690*/  LOP3.LUT R13, R14, 0x3e003e0, RZ, 0xc0, !PT ;  /* 0x03e003e00e0d7812 */ /* 0x000fc400078ec0ff */
[----:B------:R-:W-:Y:S02]  /*c6a0*/  SHF.R.U32.HI R74, RZ, 0xb, R14 ;  /* 0x0000000bff4a7819 */ /* 0x000fe4000001160e */
[C---:B------:R-:W-:Y:S02]  /*c6b0*/  LOP3.LUT R14, R15.reuse, 0x3e003e0, RZ, 0xc0, !PT ;  /* 0x03e003e00f0e7812 */ /* 0x040fe400078ec0ff */
[----:B------:R-:W-:Y:S02]  /*c6c0*/  LOP3.LUT R26, R15, 0x1f001f, RZ, 0xc0, !PT ;  /* 0x001f001f0f1a7812 */ /* 0x000fe400078ec0ff */
[--C-:B------:R-:W-:Y:S02]  /*c6d0*/  SHF.R.U32.HI R27, RZ, 0xa, R15.reuse ;  /* 0x0000000aff1b7819 */ /* 0x100fe4000001160f */
[----:B------:R-:W-:Y:S02]  /*c6e0*/  SHF.R.U32.HI R15, RZ, 0xb, R15 ;  /* 0x0000000bff0f7819 */ /* 0x000fe4000001160f */
[----:B------:R-:W-:-:S02]  /*c6f0*/  LOP3.LUT R28, R29, 0x100010, R28, 0xf8, !PT ;  /* 0x001000101d1c7812 */ /* 0x000fc400078ef81c */
[----:B------:R-:W-:Y:S02]  /*c700*/  LOP3.LUT R29, R31, 0x100010, R30, 0xf8, !PT ;  /* 0x001000101f1d7812 */ /* 0x000fe400078ef81e */
[----:B------:R-:W-:Y:S02]  /*c710*/  LOP3.LUT R31, R76, 0x100010, R15, 0xf8, !PT ;  /* 0x001000104c1f7812 */ /* 0x000fe400078ef80f */
[----:B------:R-:W-:Y:S02]  /*c720*/  LOP3.LUT R59, R59, 0x64006400, RZ, 0xfc, !PT ;  /* 0x640064003b3b7812 */ /* 0x000fe400078efcff */
[----:B------:R-:W-:Y:S02]  /*c730*/  LOP3.LUT R15, R58, 0x64006400, RZ, 0xfc, !PT ;  /* 0x640064003a0f7812 */ /* 0x000fe400078efcff */
[----:B------:R-:W-:Y:S01]  /*c740*/  LOP3.LUT R79, R60, 0x64006400, RZ, 0xfc, !PT ;  /* 0x640064003c4f7812 */ /* 0x000fe200078efcff */
[-C--:B------:R-:W-:Y:S01]  /*c750*/  HFMA2 R83, R59, R32.reuse.H0_H0, -48, -48 ;  /* 0xd200d2003b537431 */ /* 0x080fe20000040020 */
[----:B------:R-:W-:Y:S01]  /*c760*/  LOP3.LUT R57, R57, 0x64006400, RZ, 0xfc, !PT ;  /* 0x6400640039397812 */ /* 0x000fe200078efcff */
[-C--:B------:R-:W-:Y:S01]  /*c770*/  HFMA2 R76, R15, R32.reuse.H0_H0, -48, -48 ;  /* 0xd200d2000f4c7431 */ /* 0x080fe20000040020 */
[----:B------:R-:W-:Y:S01]  /*c780*/  LOP3.LUT R30, R75, 0x100010, R74, 0xf8, !PT ;  /* 0x001000104b1e7812 */ /* 0x000fe200078ef84a */
[----:B------:R-:W-:Y:S01]  /*c790*/  HFMA2 R74, R79, R32.H0_H0, -48, -48 ;  /* 0xd200d2004f4a7431 */ /* 0x000fe20000040020 */
        /* <DEDUP_REMOVED lines=24> */
[-C--:B------:R-:W-:Y:S02]  /*c920*/  HFMA2 R12, R15, R32.reuse.H0_H0, -48, -48 ;  /* 0xd200d2000f0c7431 */ /* 0x080fe40000040020 */
[-C--:B------:R-:W-:Y:S01]  /*c930*/  HFMA2 R13, R19, R32.reuse.H0_H0, -48, -48 ;  /* 0xd200d200130d7431 */ /* 0x080fe20000040020 */
        /* <DEDUP_REMOVED lines=192> */
.L_x_530:
[----:B------:R-:W-:Y:S01]  /*d540*/  @!P1 MOV R89, R99 ;  /* 0x0000006300599202 */ /* 0x000fe20000000f00 */
[----:B------:R-:W-:Y:S06]  /*d550*/  BRA.U !UP0, `(.L_x_531) ;  /* 0x0000000d08b47547 */ /* 0x000fec000b800000 */
[----:B------:R-:W-:Y:S01]  /*d560*/  PRMT R28, R91, 0x9910, RZ ;  /* 0x000099105b1c7816 */ /* 0x000fe200000000ff */
[----:B------:R-:W-:-:S03]  /*d570*/  UISETP.NE.AND UP0, UPT, UR5, 0x2, UPT ;  /* 0x000000020500788c */ /* 0x000fc6000bf05270 */
        /* <DEDUP_REMOVED lines=78> */
.L_x_532:
[----:B------:R-:W-:Y:S05]  /*da60*/  BRA.U !UP0, `(.L_x_531) ;  /* 0x0000000908707547 */ /* 0x000fea000b800000 */
        /* <DEDUP_REMOVED lines=79> */
.L_x_533:
        /* <DEDUP_REMOVED lines=77> */
.L_x_531:
[----:B------:R-:W-:Y:S01]  /*e430*/  IADD3 R93, PT, PT, R93, 0x20, RZ ;  /* 0x000000205d5d7810 */ /* 0x000fe20007ffe0ff */
[----:B------:R-:W-:Y:S01]  /*e440*/  UIADD3 UR4, UPT, UPT, UR4, 0x40, URZ ;  /* 0x0000004004047890 */ /* 0x000fe2000fffe0ff */
[----:B------:R-:W-:Y:S01]  /*e450*/  IADD3 R86, P2, PT, R86, 0x80, RZ ;  /* 0x0000008056567810 */ /* 0x000fe20007f5e0ff */
[----:B------:R-:W-:Y:S01]  /*e460*/  IMAD.WIDE R32, R85, 0x4, R96 ;  /* 0x0000000455207825 */ /* 0x000fe200078e0260 */
[----:B------:R-:W-:Y:S02]  /*e470*/  ISETP.GE.AND P1, PT, R93, R88, PT ;  /* 0x000000585d00720c */ /* 0x000fe40003f26270 */
[----:B------:R-:W-:-:S11]  /*e480*/  IADD3.X R87, PT, PT, RZ, R87, RZ, P2, !PT ;  /* 0x00000057ff577210 */ /* 0x000fd600017fe4ff */
[----:B------:R-:W-:Y:S05]  /*e490*/  @!P1 BRA `(.L_x_534) ;  /* 0xffffffd800ac9947 */ /* 0x000fea000383ffff */
.L_x_529:
[----:B0-----:R-:W0:Y:S01]  /*e4a0*/  S2R R10, SR_CTAID.X ;  /* 0x00000000000a7919 */ /* 0x001e220000002500 */
[----:B------:R-:W1:Y:S01]  /*e4b0*/  S2UR UR4, SR_CTAID.Y ;  /* 0x00000000000479c3 */ /* 0x000e620000002600 */
[----:B------:R-:W0:Y:S07]  /*e4c0*/  S2R R9, SR_TID.X ;  /* 0x0000000000097919 */ /* 0x000e2e0000002100 */
[----:B------:R-:W2:Y:S08]  /*e4d0*/  LDC.64 R12, c[0x0][0x3a0] ;  /* 0x0000e800ff0c7b82 */ /* 0x000eb00000000a00 */
[----:B------:R-:W3:Y:S01]  /*e4e0*/  LDC R14, c[0x0][0x3a8] ;  /* 0x0000ea00ff0e7b82 */ /* 0x000ee20000000800 */
[----:B-1----:R-:W-:Y:S01]  /*e4f0*/  USHF.L.U32 UR4, UR4, 0x2, URZ ;  /* 0x0000000204047899 */ /* 0x002fe200080006ff */
[----:B0-----:R-:W-:-:S04]  /*e500*/  LEA R10, R10, R9, 0x6 ;  /* 0x000000090a0a7211 */ /* 0x001fc800078e30ff */
[----:B------:R-:W-:-:S05]  /*e510*/  SHF.L.U32 R10, R10, 0x2, RZ ;  /* 0x000000020a0a7819 */ /* 0x000fca00000006ff */
[----:B------:R-:W-:-:S04]  /*e520*/  IMAD R9, R85, UR4, R10 ;  /* 0x0000000455097c24 */ /* 0x000fc8000f8e020a */
[----:B--2---:R-:W-:Y:S01]  /*e530*/  IMAD.WIDE R12, R9, 0x2, R12 ;  /* 0x00000002090c7825 */ /* 0x004fe200078e020c */
[----:B------:R-:W-:-:S05]  /*e540*/  MOV R9, R8 ;  /* 0x0000000800097202 */ /* 0x000fca0000000f00 */
[----:B------:R0:W-:Y:S01]  /*e550*/  ATOM.E.ADD.F16x2.RN.STRONG.GPU P1, RZ, desc[UR8][R12.64], R9 ;  /* 0x800000090cff79a2 */ /* 0x0001e2000c12e108 */
[----:B---3--:R-:W-:Y:S01]  /*e560*/  IADD3 R14, PT, PT, R14, -UR4, RZ ;  /* 0x800000040e0e7c10 */ /* 0x008fe2000fffe0ff */
[----:B------:R-:W-:Y:S01]  /*e570*/  BSSY.RECONVERGENT B0, `(.L_x_535) ;  /* 0x0000011000007945 */ /* 0x000fe20003800200 */
[----:B------:R-:W-:Y:S02]  /*e580*/  MOV R15, R7 ;  /* 0x00000007000f7202 */ /* 0x000fe40000000f00 */
[----:B------:R-:W-:Y:S01]  /*e590*/  ISETP.NE.AND P0, PT, R14, 0x1, PT ;  /* 0x000000010e00780c */ /* 0x000fe20003f05270 */
[----:B0-----:R-:W-:-:S12]  /*e5a0*/  @P1 BRA `(.L_x_536) ;  /* 0x0000000000341947 */ /* 0x001fd80003800000 */
[----:B------:R-:W0:Y:S02]  /*e5b0*/  QSPC.E.S P1, RZ, [R12] ;  /* 0x000000000cff73aa */ /* 0x000e240000020500 */
[----:B0-----:R-:W-:Y:S05]  /*e5c0*/  @!P1 BRA `(.L_x_537) ;  /* 0x0000000000209947 */ /* 0x001fea0003800000 */
[----:B------:R-:W-:-:S04]  /*e5d0*/  MOV R10, R12 ;  /* 0x0000000c000a7202 */ /* 0x000fc80000000f00 */
[----:B------:R-:W-:Y:S02]  /*e5e0*/  MOV R10, R10 ;  /* 0x0000000a000a7202 */ /* 0x000fe40000000f00 */
[----:B------:R-:W-:-:S07]  /*e5f0*/  MOV R11, R8 ;  /* 0x00000008000b7202 */ /* 0x000fce0000000f00 */
.L_x_538:
[----:B------:R-:W0:Y:S02]  /*e600*/  LDS R8, [R10] ;  /* 0x000000000a087984 */ /* 0x000e240000000800 */
[----:B0-----:R-:W-:-:S05]  /*e610*/  HADD2 R9, R8, R11 ;  /* 0x0000000b08097230 */ /* 0x001fca0000000000 */
[----:B------:R-:W0:Y:S02]  /*e620*/  ATOMS.CAST.SPIN P1, [R10], R8, R9 ;  /* 0x000000080a00758d */ /* 0x000e240001820009 */
[----:B0-----:R-:W-:Y:S05]  /*e630*/  @!P1 BRA `(.L_x_538) ;  /* 0xfffffffc00f09947 */ /* 0x001fea000383ffff */
[----:B------:R-:W-:Y:S05]  /*e640*/  BRA `(.L_x_536) ;  /* 0x00000000000c7947 */ /* 0x000fea0003800000 */
.L_x_537:
[----:B------:R-:W2:Y:S02]  /*e650*/  LD.E R8, desc[UR8][R12.64] ;  /* 0x000000080c087980 */ /* 0x000ea4000c101900 */
[----:B--2---:R-:W-:-:S05]  /*e660*/  IADD3 R9, PT, PT, R9, R8, RZ ;  /* 0x0000000809097210 */ /* 0x004fca0007ffe0ff */
[----:B------:R0:W-:Y:S02]  /*e670*/  ST.E desc[UR8][R12.64], R9 ;  /* 0x000000090c007985 */ /* 0x0001e4000c101908 */
.L_x_536:
[----:B------:R-:W-:Y:S05]  /*e680*/  BSYNC.RECONVERGENT B0 ;  /* 0x0000000000007941 */ /* 0x000fea0003800200 */
.L_x_535:
[----:B------:R1:W-:Y:S01]  /*e690*/  ATOM.E.ADD.F16x2.RN.STRONG.GPU P1, RZ, desc[UR8][R12.64+0x4], R15 ;  /* 0x8000040f0cff79a2 */ /* 0x0003e2000c12e108 */
[----:B------:R-:W-:Y:S04]  /*e6a0*/  BSSY.RECONVERGENT B0, `(.L_x_539) ;  /* 0x000000e000007945 */ /* 0x000fe80003800200 */
[----:B-1----:R-:W-:Y:S05]  /*e6b0*/  @P1 BRA `(.L_x_540) ;  /* 0x0000000000301947 */ /* 0x002fea0003800000 */
[----:B------:R-:W1:Y:S02]  /*e6c0*/  QSPC.E.S P1, RZ, [R12+0x4] ;  /* 0x000004000cff73aa */ /* 0x000e640000020500 */
[----:B-1----:R-:W-:Y:S05]  /*e6d0*/  @!P1 BRA `(.L_x_541) ;  /* 0x00000000001c9947 */ /* 0x002fea0003800000 */
[----:B------:R-:W-:-:S04]  /*e6e0*/  MOV R8, R12 ;  /* 0x0000000c00087202 */ /* 0x000fc80000000f00 */
[----:B------:R-:W-:-:S07]  /*e6f0*/  MOV R10, R8 ;  /* 0x00000008000a7202 */ /* 0x000fce0000000f00 */
.L_x_542:
[----:B------:R-:W0:Y:S02]  /*e700*/  LDS R8, [R10+0x4] ;  /* 0x000004000a087984 */ /* 0x000e240000000800 */
[----:B0-----:R-:W-:-:S05]  /*e710*/  HFMA2 R9, R8, 1, 1, R7 ;  /* 0x3c003c0008097831 */ /* 0x001fca0000000007 */
[----:B------:R-:W0:Y:S02]  /*e720*/  ATOMS.CAST.SPIN P1, [R10+0x4], R8, R9 ;  /* 0x000004080a00758d */ /* 0x000e240001820009 */
[----:B0-----:R-:W-:Y:S05]  /*e730*/  @!P1 BRA `(.L_x_542) ;  /* 0xfffffffc00f09947 */ /* 0x001fea000383ffff */
[----:B------:R-:W-:Y:S05]  /*e740*/  BRA `(.L_x_540) ;  /* 0x00000000000c7947 */ /* 0x000fea0003800000 */
.L_x_541:
[----:B------:R-:W2:Y:S02]  /*e750*/  LD.E R7, desc[UR8][R12.64+0x4] ;  /* 0x000004080c077980 */ /* 0x000ea4000c101900 */
[----:B--2---:R-:W-:-:S05]  /*e760*/  IADD3 R7, PT, PT, R15, R7, RZ ;  /* 0x000000070f077210 */ /* 0x004fca0007ffe0ff */
[----:B------:R1:W-:Y:S02]  /*e770*/  ST.E desc[UR8][R12.64+0x4], R7 ;  /* 0x000004070c007985 */ /* 0x0003e4000c101908 */
.L_x_540:
[----:B------:R-:W-:Y:S05]  /*e780*/  BSYNC.RECONVERGENT B0 ;  /* 0x0000000000007941 */ /* 0x000fea0003800200 */
.L_x_539:
        /* <DEDUP_REMOVED lines=12> */
.L_x_546:
[----:B------:R-:W0:Y:S02]  /*e850*/  LDS R6, [R8] ;  /* 0x0000000008067984 */ /* 0x000e240000000800 */
[----:B0-----:R-:W-:-:S05]  /*e860*/  HADD2 R7, R6, R9 ;  /* 0x0000000906077230 */ /* 0x001fca0000000000 */
[----:B------:R-:W0:Y:S02]  /*e870*/  ATOMS.CAST.SPIN P0, [R8], R6, R7 ;  /* 0x000000060800758d */ /* 0x000e240001800007 */
[----:B0-----:R-:W-:Y:S05]  /*e880*/  @!P0 BRA `(.L_x_546) ;  /* 0xfffffffc00f08947 */ /* 0x001fea000383ffff */
[----:B------:R-:W-:Y:S05]  /*e890*/  BRA `(.L_x_544) ;  /* 0x00000000000c7947 */ /* 0x000fea0003800000 */
.L_x_545:
[----:B------:R-:W2:Y:S02]  /*e8a0*/  LD.E R6, desc[UR8][R12.64] ;  /* 0x000000080c067980 */ /* 0x000ea4000c101900 */
[----:B--2---:R-:W-:-:S05]  /*e8b0*/  IADD3 R7, PT, PT, R7, R6, RZ ;  /* 0x0000000607077210 */ /* 0x004fca0007ffe0ff */
[----:B------:R0:W-:Y:S02]  /*e8c0*/  ST.E desc[UR8][R12.64], R7 ;  /* 0x000000070c007985 */ /* 0x0001e4000c101908 */
.L_x_544:
[----:B------:R-:W-:Y:S05]  /*e8d0*/  BSYNC.RECONVERGENT B0 ;  /* 0x0000000000007941 */ /* 0x000fea0003800200 */
.L_x_543:
[----:B------:R1:W-:Y:S01]  /*e8e0*/  ATOM.E.ADD.F16x2.RN.STRONG.GPU P0, RZ, desc[UR8][R12.64+0x4], R10 ;  /* 0x8000040a0cff79a2 */ /* 0x0003e2000c10e108 */
[----:B------:R-:W-:Y:S04]  /*e8f0*/  BSSY.RECONVERGENT B0, `(.L_x_547) ;  /* 0x000000e000007945 */ /* 0x000fe80003800200 */
[----:B-1----:R-:W-:Y:S05]  /*e900*/  @P0 BRA `(.L_x_548) ;  /* 0x0000000000300947 */ /* 0x002fea0003800000 */
[----:B------:R-:W1:Y:S02]  /*e910*/  QSPC.E.S P0, RZ, [R12+0x4] ;  /* 0x000004000cff73aa */ /* 0x000e640000000500 */
[----:B-1----:R-:W-:Y:S05]  /*e920*/  @!P0 BRA `(.L_x_549) ;  /* 0x00000000001c8947 */ /* 0x002fea0003800000 */
[----:B------:R-:W-:-:S04]  /*e930*/  MOV R6, R12 ;  /* 0x0000000c00067202 */ /* 0x000fc80000000f00 */
[----:B------:R-:W-:-:S07]  /*e940*/  MOV R8, R6 ;  /* 0x0000000600087202 */ /* 0x000fce0000000f00 */
.L_x_550:
[----:B------:R-:W0:Y:S02]  /*e950*/  LDS R6, [R8+0x4] ;  /* 0x0000040008067984 */ /* 0x000e240000000800 */
[----:B0-----:R-:W-:-:S05]  /*e960*/  HFMA2 R7, R6, 1, 1, R5 ;  /* 0x3c003c0006077831 */ /* 0x001fca0000000005 */
[----:B------:R-:W0:Y:S02]  /*e970*/  ATOMS.CAST.SPIN P0, [R8+0x4], R6, R7 ;  /* 0x000004060800758d */ /* 0x000e240001800007 */
[----:B0-----:R-:W-:Y:S05]  /*e980*/  @!P0 BRA `(.L_x_550) ;  /* 0xfffffffc00f08947 */ /* 0x001fea000383ffff */
[----:B------:R-:W-:Y:S05]  /*e990*/  BRA `(.L_x_548) ;  /* 0x00000000000c7947 */ /* 0x000fea0003800000 */
.L_x_549:
[----:B------:R-:W2:Y:S02]  /*e9a0*/  LD.E R5, desc[UR8][R12.64+0x4] ;  /* 0x000004080c057980 */ /* 0x000ea4000c101900 */
[----:B--2---:R-:W-:-:S05]  /*e9b0*/  IADD3 R5, PT, PT, R10, R5, RZ ;  /* 0x000000050a057210 */ /* 0x004fca0007ffe0ff */
[----:B------:R1:W-:Y:S02]  /*e9c0*/  ST.E desc[UR8][R12.64+0x4], R5 ;  /* 0x000004050c007985 */ /* 0x0003e4000c101908 */
.L_x_548:
[----:B------:R-:W-:Y:S05]  /*e9d0*/  BSYNC.RECONVERGENT B0 ;  /* 0x0000000000007941 */ /* 0x000fea0003800200 */
.L_x_547:
        /* <DEDUP_REMOVED lines=13> */
.L_x_554:
[----:B------:R-:W0:Y:S02]  /*eab0*/  LDS R4, [R6] ;  /* 0x0000000006047984 */ /* 0x000e240000000800 */
[----:B0-----:R-:W-:-:S05]  /*eac0*/  HADD2 R5, R4, R7 ;  /* 0x0000000704057230 */ /* 0x001fca0000000000 */
[----:B------:R-:W0:Y:S02]  /*ead0*/  ATOMS.CAST.SPIN P0, [R6], R4, R5 ;  /* 0x000000040600758d */ /* 0x000e240001800005 */
[----:B0-----:R-:W-:Y:S05]  /*eae0*/  @!P0 BRA `(.L_x_554) ;  /* 0xfffffffc00f08947 */ /* 0x001fea000383ffff */
[----:B------:R-:W-:Y:S05]  /*eaf0*/  BRA `(.L_x_552) ;  /* 0x00000000000c7947 */ /* 0x000fea0003800000 */
.L_x_553:
[----:B------:R-:W2:Y:S02]  /*eb00*/  LD.E R4, desc[UR8][R12.64] ;  /* 0x000000080c047980 */ /* 0x000ea4000c101900 */
[----:B--2---:R-:W-:-:S05]  /*eb10*/  IADD3 R5, PT, PT, R5, R4, RZ ;  /* 0x0000000405057210 */ /* 0x004fca0007ffe0ff */
[----:B------:R0:W-:Y:S02]  /*eb20*/  ST.E desc[UR8][R12.64], R5 ;  /* 0x000000050c007985 */ /* 0x0001e4000c101908 */
.L_x_552:
[----:B------:R-:W-:Y:S05]  /*eb30*/  BSYNC.RECONVERGENT B0 ;  /* 0x0000000000007941 */ /* 0x000fea0003800200 */
.L_x_551:
[----:B------:R1:W-:Y:S01]  /*eb40*/  ATOM.E.ADD.F16x2.RN.STRONG.GPU P0, RZ, desc[UR8][R12.64+0x4], R8 ;  /* 0x800004080cff79a2 */ /* 0x0003e2000c10e108 */
[----:B------:R-:W-:Y:S04]  /*eb50*/  BSSY.RECONVERGENT B0, `(.L_x_555) ;  /* 0x000000e000007945 */ /* 0x000fe80003800200 */
[----:B-1----:R-:W-:Y:S05]  /*eb60*/  @P0 BRA `(.L_x_556) ;  /* 0x0000000000300947 */ /* 0x002fea0003800000 */
[----:B------:R-:W1:Y:S02]  /*eb70*/  QSPC.E.S P0, RZ, [R12+0x4] ;  /* 0x000004000cff73aa */ /* 0x000e640000000500 */
[----:B-1----:R-:W-:Y:S05]  /*eb80*/  @!P0 BRA `(.L_x_557) ;  /* 0x00000000001c8947 */ /* 0x002fea0003800000 */
[----:B------:R-:W-:-:S04]  /*eb90*/  MOV R4, R12 ;  /* 0x0000000c00047202 */ /* 0x000fc80000000f00 */
[----:B------:R-:W-:-:S07]  /*eba0*/  MOV R6, R4 ;  /* 0x0000000400067202 */ /* 0x000fce0000000f00 */
.L_x_558:
[----:B------:R-:W0:Y:S02]  /*ebb0*/  LDS R4, [R6+0x4] ;  /* 0x0000040006047984 */ /* 0x000e240000000800 */
[----:B0-----:R-:W-:-:S05]  /*ebc0*/  HFMA2 R5, R4, 1, 1, R3 ;  /* 0x3c003c0004057831 */ /* 0x001fca0000000003 */
[----:B------:R-:W0:Y:S02]  /*ebd0*/  ATOMS.CAST.SPIN P0, [R6+0x4], R4, R5 ;  /* 0x000004040600758d */ /* 0x000e240001800005 */
[----:B0-----:R-:W-:Y:S05]  /*ebe0*/  @!P0 BRA `(.L_x_558) ;  /* 0xfffffffc00f08947 */ /* 0x001fea000383ffff */
[----:B------:R-:W-:Y:S05]  /*ebf0*/  BRA `(.L_x_556) ;  /* 0x00000000000c7947 */ /* 0x000fea0003800000 */
.L_x_557:
[----:B------:R-:W2:Y:S02]  /*ec00*/  LD.E R3, desc[UR8][R12.64+0x4] ;  /* 0x000004080c037980 */ /* 0x000ea4000c101900 */
[----:B--2---:R-:W-:-:S05]  /*ec10*/  IADD3 R3, PT, PT, R8, R3, RZ ;  /* 0x0000000308037210 */ /* 0x004fca0007ffe0ff */
[----:B------:R1:W-:Y:S02]  /*ec20*/  ST.E desc[UR8][R12.64+0x4], R3 ;  /* 0x000004030c007985 */ /* 0x0003e4000c101908 */
.L_x_556:
[----:B------:R-:W-:Y:S05]  /*ec30*/  BSYNC.RECONVERGENT B0 ;  /* 0x0000000000007941 */ /* 0x000fea0003800200 */
.L_x_555:
        /* <DEDUP_REMOVED lines=13> */
.L_x_562:
[----:B------:R-:W0:Y:S02]  /*ed10*/  LDS R2, [R4] ;  /* 0x0000000004027984 */ /* 0x000e240000000800 */
[----:B0-----:R-:W-:-:S05]  /*ed20*/  HADD2 R3, R2, R5 ;  /* 0x0000000502037230 */ /* 0x001fca0000000000 */
[----:B------:R-:W0:Y:S02]  /*ed30*/  ATOMS.CAST.SPIN P0, [R4], R2, R3 ;  /* 0x000000020400758d */ /* 0x000e240001800003 */
[----:B0-----:R-:W-:Y:S05]  /*ed40*/  @!P0 BRA `(.L_x_562) ;  /* 0xfffffffc00f08947 */ /* 0x001fea000383ffff */
[----:B------:R-:W-:Y:S05]  /*ed50*/  BRA `(.L_x_560) ;  /* 0x00000000000c7947 */ /* 0x000fea0003800000 */
.L_x_561:
[----:B------:R-:W2:Y:S02]  /*ed60*/  LD.E R2, desc[UR8][R12.64] ;  /* 0x000000080c027980 */ /* 0x000ea4000c101900 */
[----:B--2---:R-:W-:-:S05]  /*ed70*/  IADD3 R3, PT, PT, R3, R2, RZ ;  /* 0x0000000203037210 */ /* 0x004fca0007ffe0ff */
[----:B------:R0:W-:Y:S02]  /*ed80*/  ST.E desc[UR8][R12.64], R3 ;  /* 0x000000030c007985 */ /* 0x0001e4000c101908 */
.L_x_560:
[----:B------:R-:W-:Y:S05]  /*ed90*/  BSYNC.RECONVERGENT B0 ;  /* 0x0000000000007941 */ /* 0x000fea0003800200 */
.L_x_559:
[----:B------:R1:W-:Y:S02]  /*eda0*/  ATOM.E.ADD.F16x2.RN.STRONG.GPU P0, RZ, desc[UR8][R12.64+0x4], R7 ;  /* 0x800004070cff79a2 */ /* 0x0003e4000c10e108 */
[----:B-1----:R-:W-:Y:S05]  /*edb0*/  @P0 EXIT ;  /* 0x000000000000094d */ /* 0x002fea0003800000 */
[----:B------:R-:W1:Y:S02]  /*edc0*/  QSPC.E.S P0, RZ, [R12+0x4] ;  /* 0x000004000cff73aa */ /* 0x000e640000000500 */
[----:B-1----:R-:W-:Y:S05]  /*edd0*/  @!P0 BRA `(.L_x_563) ;  /* 0x00000000001c8947 */ /* 0x002fea0003800000 */
[----:B------:R-:W-:-:S04]  /*ede0*/  MOV R2, R12 ;  /* 0x0000000c00027202 */ /* 0x000fc80000000f00 */
[----:B------:R-:W-:-:S07]  /*edf0*/  MOV R4, R2 ;  /* 0x0000000200047202 */ /* 0x000fce0000000f00 */
.L_x_564:
[----:B------:R-:W0:Y:S02]  /*ee00*/  LDS R2, [R4+0x4] ;  /* 0x0000040004027984 */ /* 0x000e240000000800 */
[----:B0-----:R-:W-:-:S05]  /*ee10*/  HFMA2 R3, R2, 1, 1, R0 ;  /* 0x3c003c0002037831 */ /* 0x001fca0000000000 */
[----:B------:R-:W0:Y:S02]  /*ee20*/  ATOMS.CAST.SPIN P0, [R4+0x4], R2, R3 ;  /* 0x000004020400758d */ /* 0x000e240001800003 */
[----:B0-----:R-:W-:Y:S05]  /*ee30*/  @!P0 BRA `(.L_x_564) ;  /* 0xfffffffc00f08947 */ /* 0x001fea000383ffff */
[----:B------:R-:W-:Y:S05]  /*ee40*/  EXIT ;  /* 0x000000000000794d */ /* 0x000fea0003800000 */
.L_x_563:
[----:B------:R-:W0:Y:S02]  /*ee50*/  LD.E R0, desc[UR8][R12.64+0x4] ;  /* 0x000004080c007980 */ /* 0x000e24000c101900 */
[----:B0-----:R-:W-:-:S05]  /*ee60*/  IADD3 R3, PT, PT, R7, R0, RZ ;  /* 0x0000000007037210 */ /* 0x001fca0007ffe0ff */
[----:B------:R-:W-:Y:S01]  /*ee70*/  ST.E desc[UR8][R12.64+0x4], R3 ;  /* 0x000004030c007985 */ /* 0x000fe2000c101908 */
[----:B------:R-:W-:Y:S05]  /*ee80*/  EXIT ;  /* 0x000000000000794d */ /* 0x000fea0003800000 */
.L_x_565:
        /* <DEDUP_REMOVED lines=15> */
.L_x_5290:


//--------------------- .text._Z23gemm_half_q_half_kernelILi4ELi152ELb1ELb0ELi64EEvPK6__halfPKjS4_S2_PS0_iiiiPKtS7_iiiiiibS2_i --------------------------
	.section	.text._Z23gemm_half_q_half_kernelILi4ELi152ELb1ELb0ELi64EEvPK6__halfPKjS4_S2_PS0_iiiiPKtS7_iiiiiibS2_i,"ax",@progbits
	.align	128
        .global         _Z23gemm_half_q_half_kernelILi4ELi152ELb1ELb0ELi64EEvPK6__halfPKjS4_S2_PS0_iiiiPKtS7_iiiiiibS2_i
        .type           _Z23gemm_half_q_half_kernelILi4ELi152ELb1ELb0ELi64EEvPK6__halfPKjS4_S2_PS0_iiiiPKtS7_iiiiiibS2_i,@function
        .size           _Z23gemm_half_q_half_kernelILi4ELi152ELb1ELb0ELi64EEvPK6__halfPKjS4_S2_PS0_iiiiPKtS7_iiiiiibS2_i,(.L_x_5291 - _Z23gemm_half_q_half_kernelILi4ELi152ELb1ELb0ELi64EEvPK6__halfPKjS4_S2_PS0_iiiiPKtS7_iiiiiibS2_i)
        .other          _Z23gemm_half_q_half_kernelILi4ELi152ELb1ELb0ELi64EEvPK6__halfPKjS4_S2_PS0_iiiiPKtS7_iiiiiibS2_i,@"STO_CUDA_ENTRY STV_DEFAULT"
_Z23gemm_half_q_half_kernelILi4ELi152ELb1ELb0ELi64EEvPK6__halfPKjS4_S2_PS0_iiiiPKtS7_iiiiiibS2_i:
.text._Z23gemm_half_q_half_kernelILi4ELi152ELb1ELb0ELi64EEvPK6__halfPKjS4_S2_PS0_iiiiPKtS7_iiiiiibS2_i:
        /* <DEDUP_REMOVED lines=37> */
.L_x_566:
        /* <DEDUP_REMOVED lines=41> */
.L_x_572:
        /* <DEDUP_REMOVED lines=32> */
.L_x_571:
        /* <DEDUP_REMOVED lines=20> */
.L_x_573:
[----:B------:R-:W-:-:S13]  /*0820*/  ISETP.EQ.AND P3, PT, R14, RZ, PT ;  /* 0x000000ff0e00720c */ /* 0x000fda0003f62270 */
[----:B------:R-:W-:Y:S05]  /*0830*/  @!P1 BRA P3, `(.L_x_568) ;  /* 0x0000000400789947 */ /* 0x000fea0001800000 */
.L_x_570:
        /* <DEDUP_REMOVED lines=12> */
.L_x_569:
        /* <DEDUP_REMOVED lines=16> */
.L_x_576:
        /* <DEDUP_REMOVED lines=32> */
.L_x_575:
        /* <DEDUP_REMOVED lines=21> */
.L_x_577:
[----:B------:R-:W-:-:S13]  /*0d50*/  ISETP.NE.OR P1, PT, R14, RZ, P1 ;  /* 0x000000ff0e00720c */ /* 0x000fda0000f25670 */
[----:B------:R-:W-:Y:S05]  /*0d60*/  @!P1 BRA `(.L_x_568) ;  /* 0x00000000002c9947 */ /* 0x000fea0003800000 */
.L_x_574:
        /* <DEDUP_REMOVED lines=11> */
.L_x_568:
[----:B------:R-:W-:Y:S05]  /*0e20*/  BSYNC.RECONVERGENT B0 ;  /* 0x0000000000007941 */ /* 0x000fea0003800200 */
.L_x_567:
        /* <DEDUP_REMOVED lines=21> */
.L_x_581:
        /* <DEDUP_REMOVED lines=15> */
.L_x_580:
        /* <DEDUP_REMOVED lines=12> */
.L_x_582:
[----:B------:R-:W-:-:S13]  /*1130*/  ISETP.NE.OR P1, PT, R8, RZ, P1 ;  /* 0x000000ff0800720c */ /* 0x000fda0000f25670 */
[----:B------:R-:W-:Y:S05]  /*1140*/  @!P1 BRA `(.L_x_578) ;  /* 0x00000000001c9947 */ /* 0x000fea0003800000 */
.L_x_579:
[----:B0-----:R-:W0:Y:S02]  /*1150*/  LDC.64 R4, c[0x0][0x3a0] ;  /* 0x0000e800ff047b82 */ /* 0x001e240000000a00 */
.L_x_583:
[C---:B0-----:R-:W-:Y:S01]  /*1160*/  IMAD.WIDE R6, R3.reuse, 0x2, R4 ;  /* 0x0000000203067825 */ /* 0x041fe200078e0204 */
[----:B------:R-:W-:Y:S02]  /*1170*/  IADD3 R8, PT, PT, R8, 0x1, RZ ;  /* 0x0000000108087810 */ /* 0x000fe40007ffe0ff */
[----:B------:R-:W-:Y:S02]  /*1180*/  IADD3 R3, PT, PT, R3, R85, RZ ;  /* 0x0000005503037210 */ /* 0x000fe40007ffe0ff */
[----:B------:R1:W-:Y:S01]  /*1190*/  STG.E.64 desc[UR8][R6.64], RZ ;  /* 0x000000ff06007986 */ /* 0x0003e2000c101b08 */
[----:B------:R-:W-:-:S13]  /*11a0*/  ISETP.NE.AND P1, PT, R8, RZ, PT ;  /* 0x000000ff0800720c */ /* 0x000fda0003f25270 */
[----:B-1----:R-:W-:Y:S05]  /*11b0*/  @P1 BRA `(.L_x_583) ;  /* 0xfffffffc00e81947 */ /* 0x002fea000383ffff */
.L_x_578:
        /* <DEDUP_REMOVED lines=15> */
.L_x_585:
        /* <DEDUP_REMOVED lines=13> */
[----:B------:R-:W4:Y:S01]  /*1380*/  LDG.E.U16.CONSTANT R13, desc[UR8][R12.64+0x2] ;  /* 0x000002080c0d7981 */ /* 0x000f22000c1e9500 */
[----:B--2---:R-:W-:-:S04]  /*1390*/  SHF.R.U32.HI R15, RZ, R0, R5 ;  /* 0x00000000ff0f7219 */ /* 0x004fc80000011605 */
[--C-:B------:R-:W-:Y:S02]  /*13a0*/  SHF.R.U32.HI R18, RZ, 0x4, R15.reuse ;  /* 0x00000004ff127819 */ /* 0x100fe4000001160f */
[--C-:B------:R-:W-:Y:S02]  /*13b0*/  SHF.R.U32.HI R4, RZ, 0x8, R15.reuse ;  /* 0x00000008ff047819 */ /* 0x100fe4000001160f */
[----:B------:R-:W-:Y:S02]  /*13c0*/  LOP3.LUT R18, R18, 0xf, RZ, 0xc0, !PT ;  /* 0x0000000f12127812 */ /* 0x000fe400078ec0ff */
[----:B------:R-:W-:Y:S02]  /*13d0*/  LOP3.LUT R4, R4, 0xf, RZ, 0xc0, !PT ;  /* 0x0000000f04047812 */ /* 0x000fe400078ec0ff */
[----:B------:R-:W-:Y:S01]  /*13e0*/  LOP3.LUT R17, R15, 0xf, RZ, 0xc0, !PT ;  /* 0x0000000f0f117812 */ /* 0x000fe200078ec0ff */
[----:B------:R-:W-:Y:S01]  /*13f0*/  IMAD R5, R18, R18, R18 ;  /* 0x0000001212057224 */ /* 0x000fe200078e0212 */
[----:B------:R-:W-:-:S03]  /*1400*/  SHF.R.U32.HI R15, RZ, 0xc, R15 ;  /* 0x0000000cff0f7819 */ /* 0x000fc6000001160f */
[----:B------:R-:W-:Y:S01]  /*1410*/  IMAD R20, R17, R17, R17 ;  /* 0x0000001111147224 */ /* 0x000fe200078e0211 */
[----:B------:R-:W-:Y:S01]  /*1420*/  IADD3 R18, PT, PT, R18, 0x1, R5 ;  /* 0x0000000112127810 */ /* 0x000fe20007ffe005 */
[C---:B------:R-:W-:Y:S01]  /*1430*/  IMAD R5, R4.reuse, R4, R4 ;  /* 0x0000000404057224 */ /* 0x040fe200078e0204 */
[----:B------:R-:W-:Y:S02]  /*1440*/  LOP3.LUT R15, R15, 0xf, RZ, 0xc0, !PT ;  /* 0x0000000f0f0f7812 */ /* 0x000fe400078ec0ff */
[----:B------:R-:W-:Y:S01]  /*1450*/  IADD3 R20, PT, PT, R17, 0x1, R20 ;  /* 0x0000000111147810 */ /* 0x000fe20007ffe014 */
[----:B0-----:R-:W-:Y:S01]  /*1460*/  I2F.F16 R7, R18 ;  /* 0x0000001200077306 */ /* 0x001fe20000200c00 */
[----:B------:R-:W-:Y:S01]  /*1470*/  IADD3 R5, PT, PT, R4, 0x1, R5 ;  /* 0x0000000104057810 */ /* 0x000fe20007ffe005 */
[----:B------:R-:W-:-:S05]  /*1480*/  IMAD R4, R15, R15, R15 ;  /* 0x0000000f0f047224 */ /* 0x000fca00078e020f */
[----:B------:R-:W-:Y:S01]  /*1490*/  IADD3 R15, PT, PT, R15, 0x1, R4 ;  /* 0x000000010f0f7810 */ /* 0x000fe20007ffe004 */
[----:B------:R-:W0:Y:S01]  /*14a0*/  I2F.F16 R20, R20 ;  /* 0x0000001400147306 */ /* 0x000e220000200c00 */
[----:B----4-:R-:W-:-:S04]  /*14b0*/  IADD3 R16, PT, PT, R13, R16, RZ ;  /* 0x000000100d107210 */ /* 0x010fc80007ffe0ff */
[----:B------:R-:W-:-:S03]  /*14c0*/  ISETP.GE.AND P1, PT, R16, R95, PT ;  /* 0x0000005f1000720c */ /* 0x000fc60003f26270 */
[----:B------:R-:W-:Y:S01]  /*14d0*/  I2F.F16 R5, R5 ;  /* 0x0000000500057306 */ /* 0x000fe20000200c00 */
[----:B0-----:R-:W-:-:S07]  /*14e0*/  PRMT R7, R20, 0x5410, R7 ;  /* 0x0000541014077816 */ /* 0x001fce0000000007 */
[----:B------:R-:W0:Y:S01]  /*14f0*/  I2F.F16 R4, R15 ;  /* 0x0000000f00047306 */ /* 0x000e220000200c00 */
[-C--:B---3--:R-:W-:Y:S01]  /*1500*/  HMUL2 R20, R7, R6.reuse.H0_H0 ;  /* 0x2000000607147232 */ /* 0x088fe20000000000 */
[----:B0-----:R-:W-:Y:S02]  /*1510*/  PRMT R5, R5, 0x5410, R4 ;  /* 0x0000541005057816 */ /* 0x001fe40000000004 */
[C---:B------:R-:W-:Y:S02]  /*1520*/  LEA R4, R14.reuse, R1, 0x3 ;  /* 0x000000010e047211 */ /* 0x040fe400078e18ff */
[----:B------:R-:W-:Y:S01]  /*1530*/  IADD3 R14, PT, PT, R14, 0x1, RZ ;  /* 0x000000010e0e7810 */ /* 0x000fe20007ffe0ff */
[----:B------:R-:W-:-:S05]  /*1540*/  HMUL2 R21, R5, R6.H0_H0 ;  /* 0x2000000605157232 */ /* 0x000fca0000000000 */
[----:B------:R0:W-:Y:S01]  /*1550*/  STL.64 [R4], R20 ;  /* 0x0000001404007387 */ /* 0x0001e20000100a00 */
[----:B------:R-:W-:Y:S05]  /*1560*/  @!P1 BRA `(.L_x_585) ;  /* 0xfffffffc00509947 */ /* 0x000fea000383ffff */
.L_x_584:
        /* <DEDUP_REMOVED lines=26> */
.L_x_586:
        /* <DEDUP_REMOVED lines=8> */
.L_x_587:
        /* <DEDUP_REMOVED lines=8> */
.L_x_588:
        /* <DEDUP_REMOVED lines=8> */
.L_x_589:
        /* <DEDUP_REMOVED lines=8> */
.L_x_590:
        /* <DEDUP_REMOVED lines=39> */
.L_x_608:
        /* <DEDUP_REMOVED lines=212> */
.L_x_592:
        /* <DEDUP_REMOVED lines=97> */
.L_x_594:
        /* <DEDUP_REMOVED lines=94> */
.L_x_595:
        /* <DEDUP_REMOVED lines=91> */
.L_x_593:
        /* <DEDUP_REMOVED lines=199> */
.L_x_596:
        /* <DEDUP_REMOVED lines=95> */
.L_x_598:
        /* <DEDUP_REMOVED lines=94> */
.L_x_599:
        /* <DEDUP_REMOVED lines=91> */
.L_x_597:
        /* <DEDUP_REMOVED lines=199> */
.L_x_600:
        /* <DEDUP_REMOVED lines=95> */
.L_x_602:
        /* <DEDUP_REMOVED lines=94> */
.L_x_603:
        /* <DEDUP_REMOVED lines=91> */
.L_x_601:
        /* <DEDUP_REMOVED lines=199> */
.L_x_604:
        /* <DEDUP_REMOVED lines=95> */
.L_x_606:
        /* <DEDUP_REMOVED lines=94> */
.L_x_607:
        /* <DEDUP_REMOVED lines=91> */
.L_x_605:
        /* <DEDUP_REMOVED lines=8> */
.L_x_591:
        /* <DEDUP_REMOVED lines=9> */
.L_x_614:
        /* <DEDUP_REMOVED lines=18> */
[----:B--2---:R-:W-:Y:S02]  /*9660*/  LOP3.LUT R45, R13, 0x1f001f, RZ, 0xc0, !PT ;  /* 0x001f001f0d2d7812 */ /* 0x004fe400078ec0ff */
[----:B------:R-:W-:-:S02]  /*9670*/  SHF.R.U32.HI R46, RZ, 0xa, R13 ;  /* 0x0000000aff2e7819 */ /* 0x000fc4000001160d */
[----:B------:R-:W-:Y:S02]  /*9680*/  LOP3.LUT R57, R13, 0x3e003e0, RZ, 0xc0, !PT ;  /* 0x03e003e00d397812 */ /* 0x000fe400078ec0ff */
[----:B0-----:R-:W-:Y:S02]  /*9690*/  SHF.R.U32.HI R34, RZ, 0xf, R13 ;  /* 0x0000000fff227819 */ /* 0x001fe4000001160d */
[C---:B------:R-:W-:Y:S02]  /*96a0*/  LOP3.LUT R50, R14.reuse, 0x1f001f, RZ, 0xc0, !PT ;  /* 0x001f001f0e327812 */ /* 0x040fe400078ec0ff */
[--C-:B------:R-:W-:Y:S02]  /*96b0*/  SHF.R.U32.HI R53, RZ, 0xa, R14.reuse ;  /* 0x0000000aff357819 */ /* 0x100fe4000001160e */
[----:B------:R-:W-:Y:S02]  /*96c0*/  LOP3.LUT R13, R14, 0x3e003e0, RZ, 0xc0, !PT ;  /* 0x03e003e00e0d7812 */ /* 0x000fe400078ec0ff */
[----:B-1----:R-:W-:-:S02]  /*96d0*/  SHF.R.U32.HI R39, RZ, 0xf, R14 ;  /* 0x0000000fff277819 */ /* 0x002fc4000001160e */
[----:B------:R-:W-:Y:S02]  /*96e0*/  LOP3.LUT R67, R15, 0x1f001f, RZ, 0xc0, !PT ;  /* 0x001f001f0f437812 */ /* 0x000fe400078ec0ff */
[----:B----4-:R-:W-:Y:S02]  /*96f0*/  @!P3 PRMT R102, R41, 0x7610, R102 ;  /* 0x000076102966b816 */ /* 0x010fe40000000066 */
[--C-:B------:R-:W-:Y:S02]  /*9700*/  SHF.R.U32.HI R66, RZ, 0xa, R15.reuse ;  /* 0x0000000aff427819 */ /* 0x100fe4000001160f */
[----:B------:R-:W-:Y:S02]  /*9710*/  LOP3.LUT R14, R15, 0x3e003e0, RZ, 0xc0, !PT ;  /* 0x03e003e00f0e7812 */ /* 0x000fe400078ec0ff */
[----:B------:R-:W-:Y:S02]  /*9720*/  SHF.R.U32.HI R33, RZ, 0xf, R12 ;  /* 0x0000000fff217819 */ /* 0x000fe4000001160c */
[----:B------:R-:W-:-:S02]  /*9730*/  SHF.R.U32.HI R15, RZ, 0xf, R15 ;  /* 0x0000000fff0f7819 */ /* 0x000fc4000001160f */
[----:B------:R-:W-:Y:S02]  /*9740*/  @!P3 PRMT R102, R102, 0x7610, R41 ;  /* 0x000076106666b816 */ /* 0x000fe40000000029 */
[----:B---3--:R-:W-:Y:S02]  /*9750*/  @!P3 IADD3 R90, PT, PT, R36, R93, RZ ;  /* 0x0000005d245ab210 */ /* 0x008fe40007ffe0ff */
[----:B------:R-:W-:Y:S02]  /*9760*/  @!P3 PRMT R103, R40, 0x7610, R103 ;  /* 0x000076102867b816 */ /* 0x000fe40000000067 */
[C---:B-----5:R-:W-:Y:S02]  /*9770*/  LOP3.LUT R38, R16.reuse, 0x1f001f, RZ, 0xc0, !PT ;  /* 0x001f001f10267812 */ /* 0x060fe400078ec0ff */
[----:B------:R-:W-:Y:S02]  /*9780*/  SHF.R.U32.HI R36, RZ, 0xa, R16 ;  /* 0x0000000aff247819 */ /* 0x000fe40000011610 */
[----:B------:R-:W-:-:S02]  /*9790*/  LOP3.LUT R9, R16, 0x3e003e0, RZ, 0xc0, !PT ;  /* 0x03e003e010097812 */ /* 0x000fc400078ec0ff */
[C---:B------:R-:W-:Y:S02]  /*97a0*/  LOP3.LUT R41, R17.reuse, 0x1f001f, RZ, 0xc0, !PT ;  /* 0x001f001f11297812 */ /* 0x040fe400078ec0ff */
[--C-:B------:R-:W-:Y:S02]  /*97b0*/  SHF.R.U32.HI R44, RZ, 0xa, R17.reuse ;  /* 0x0000000aff2c7819 */ /* 0x100fe40000011611 */
[----:B------:R-:W-:Y:S02]  /*97c0*/  LOP3.LUT R10, R17, 0x3e003e0, RZ, 0xc0, !PT ;  /* 0x03e003e0110a7812 */ /* 0x000fe400078ec0ff */
[----:B------:R-:W-:Y:S02]  /*97d0*/  SHF.R.U32.HI R16, RZ, 0xe, R16 ;  /* 0x0000000eff107819 */ /* 0x000fe40000011610 */
[----:B------:R-:W-:Y:S02]  /*97e0*/  SHF.R.U32.HI R17, RZ, 0xe, R17 ;  /* 0x0000000eff117819 */ /* 0x000fe40000011611 */
[----:B------:R-:W-:-:S02]  /*97f0*/  SHF.R.U32.HI R42, RZ, 0xe, R19 ;  /* 0x0000000eff2a7819 */ /* 0x000fc40000011613 */
[----:B------:R-:W-:Y:S02]  /*9800*/  LOP3.LUT R33, R33, 0x10001, RZ, 0xc0, !PT ;  /* 0x0001000121217812 */ /* 0x000fe400078ec0ff */
[----:B------:R-:W-:Y:S02]  /*9810*/  LOP3.LUT R34, R34, 0x10001, RZ, 0xc0, !PT ;  /* 0x0001000122227812 */ /* 0x000fe400078ec0ff */
[----:B------:R-:W-:Y:S02]  /*9820*/  LOP3.LUT R15, R15, 0x10001, RZ, 0xc0, !PT ;  /* 0x000100010f0f7812 */ /* 0x000fe400078ec0ff */
[C---:B------:R-:W-:Y:S02]  /*9830*/  LOP3.LUT R51, R18.reuse, 0x1f001f, RZ, 0xc0, !PT ;  /* 0x001f001f12337812 */ /* 0x040fe400078ec0ff */
[----:B------:R-:W-:Y:S02]  /*9840*/  SHF.R.U32.HI R49, RZ, 0xa, R18 ;  /* 0x0000000aff317819 */ /* 0x000fe40000011612 */
[----:B------:R-:W-:-:S02]  /*9850*/  LOP3.LUT R11, R18, 0x3e003e0, RZ, 0xc0, !PT ;  /* 0x03e003e0120b7812 */ /* 0x000fc400078ec0ff */
[C---:B------:R-:W-:Y:S02]  /*9860*/  LOP3.LUT R37, R12.reuse, 0x1f001f, RZ, 0xc0, !PT ;  /* 0x001f001f0c257812 */ /* 0x040fe400078ec0ff */
[----:B------:R-:W-:Y:S02]  /*9870*/  SHF.R.U32.HI R35, RZ, 0xa, R12 ;  /* 0x0000000aff237819 */ /* 0x000fe4000001160c */
[----:B------:R-:W-:Y:S02]  /*9880*/  LOP3.LUT R56, R12, 0x3e003e0, RZ, 0xc0, !PT ;  /* 0x03e003e00c387812 */ /* 0x000fe400078ec0ff */
[----:B------:R-:W-:Y:S02]  /*9890*/  SHF.R.U32.HI R18, RZ, 0xe, R18 ;  /* 0x0000000eff127819 */ /* 0x000fe40000011612 */
[----:B------:R-:W-:Y:S02]  /*98a0*/  LOP3.LUT R39, R39, 0x10001, RZ, 0xc0, !PT ;  /* 0x0001000127277812 */ /* 0x000fe400078ec0ff */
[----:B------:R-:W-:-:S02]  /*98b0*/  @!P3 PRMT R103, R103, 0x7610, R40 ;  /* 0x000076106767b816 */ /* 0x000fc40000000028 */
[C---:B------:R-:W-:Y:S02]  /*98c0*/  LOP3.LUT R61, R19.reuse, 0x1f001f, RZ, 0xc0, !PT ;  /* 0x001f001f133d7812 */ /* 0x040fe400078ec0ff */
[----:B------:R-:W-:Y:S02]  /*98d0*/  SHF.R.U32.HI R65, RZ, 0xa, R19 ;  /* 0x0000000aff417819 */ /* 0x000fe40000011613 */
[----:B------:R-:W-:Y:S02]  /*98e0*/  LOP3.LUT R12, R19, 0x3e003e0, RZ, 0xc0, !PT ;  /* 0x03e003e0130c7812 */ /* 0x000fe400078ec0ff */
[----:B------:R-:W-:Y:S02]  /*98f0*/  LOP3.LUT R19, R33, 0x20002, R16, 0xf8, !PT ;  /* 0x0002000221137812 */ /* 0x000fe400078ef810 */
[----:B------:R-:W-:Y:S02]  /*9900*/  LOP3.LUT R40, R34, 0x20002, R17, 0xf8, !PT ;  /* 0x0002000222287812 */ /* 0x000fe400078ef811 */
[----:B------:R-:W-:-:S02]  /*9910*/  LOP3.LUT R55, R15, 0x20002, R42, 0xf8, !PT ;  /* 0x000200020f377812 */ /* 0x000fc400078ef82a */
[C---:B------:R-:W-:Y:S02]  /*9920*/  LOP3.LUT R33, R20.reuse, 0x1f001f, RZ, 0xc0, !PT ;  /* 0x001f001f14217812 */ /* 0x040fe400078ec0ff */
[----:B------:R-:W-:Y:S02]  /*9930*/  SHF.R.U32.HI R34, RZ, 0xa, R20 ;  /* 0x0000000aff227819 */ /* 0x000fe40000011614 */
[----:B------:R-:W-:Y:S02]  /*9940*/  LOP3.LUT R15, R20, 0x3e003e0, RZ, 0xc0, !PT ;  /* 0x03e003e0140f7812 */ /* 0x000fe400078ec0ff */
[C---:B------:R-:W-:Y:S02]  /*9950*/  LOP3.LUT R54, R22.reuse, 0x1f001f, RZ, 0xc0, !PT ;  /* 0x001f001f16367812 */ /* 0x040fe400078ec0ff */
[----:B------:R-:W-:Y:S02]  /*9960*/  SHF.R.U32.HI R52, RZ, 0xa, R22 ;  /* 0x0000000aff347819 */ /* 0x000fe40000011616 */
[----:B------:R-:W-:-:S02]  /*9970*/  LOP3.LUT R16, R22, 0x3e003e0, RZ, 0xc0, !PT ;  /* 0x03e003e016107812 */ /* 0x000fc400078ec0ff */
[----:B------:R-:W-:Y:S02]  /*9980*/  LOP3.LUT R47, R39, 0x20002, R18, 0xf8, !PT ;  /* 0x00020002272f7812 */ /* 0x000fe400078ef812 */
[----:B------:R-:W-:Y:S02]  /*9990*/  SHF.R.U32.HI R20, RZ, 0xd, R20 ;  /* 0x0000000dff147819 */ /* 0x000fe40000011614 */
[----:B------:R-:W-:Y:S02]  /*99a0*/  SHF.R.U32.HI R22, RZ, 0xd, R22 ;  /* 0x0000000dff167819 */ /* 0x000fe40000011616 */
        /* <DEDUP_REMOVED lines=57> */
[----:B------:R-:W-:Y:S01]  /*9d40*/  LOP3.LUT R22, R29, 0x1f001f, RZ, 0xc0, !PT ;  /* 0x001f001f1d167812 */ /* 0x000fe200078ec0ff */
[-C--:B------:R-:W-:Y:S01]  /*9d50*/  HFMA2 R76, R57, R32.reuse.H0_H0, -48, -48 ;  /* 0xd200d200394c7431 */ /* 0x080fe20000040020 */
[--C-:B------:R-:W-:Y:S01]  /*9d60*/  SHF.R.U32.HI R23, RZ, 0xa, R29.reuse ;  /* 0x0000000aff177819 */ /* 0x100fe2000001161d */
[----:B------:R-:W-:Y:S01]  /*9d70*/  HFMA2 R74, R59, R32.H0_H0, -48, -48 ;  /* 0xd200d2003b4a7431 */ /* 0x000fe20000040020 */
        /* <DEDUP_REMOVED lines=216> */
.L_x_610:
        /* <DEDUP_REMOVED lines=84> */
.L_x_612:
        /* <DEDUP_REMOVED lines=80> */
.L_x_613:
        /* <DEDUP_REMOVED lines=77> */
.L_x_611:
        /* <DEDUP_REMOVED lines=8> */
.L_x_609:
        /* <DEDUP_REMOVED lines=10> */
.L_x_632:
[----:B------:R-:W-:Y:S01]  /*bb30*/  ISETP.NE.AND P3, PT, R93, R90, PT ;  /* 0x0000005a5d00720c */ /* 0x000fe20003f65270 */
[----:B------:R-:W2:-:S12]  /*bb40*/  LDG.E.128.CONSTANT R20, desc[UR8][R104.64] ;  /* 0x0000000868147981 */ /* 0x000e98000c1e9d00 */
[----:B------:R-:W-:-:S06]  /*bb50*/  @!P3 LEA R10, R89, R1, 0x3 ;  /* 0x00000001590ab211 */ /* 0x000fcc00078e18ff */
[----:B------:R-:W3:Y:S01]  /*bb60*/  @!P3 LDL.64 R10, [R10+0x8] ;  /* 0x000008000a0ab983 */ /* 0x000ee20000100a00 */
[----:B------:R-:W-:Y:S02]  /*bb70*/  @!P3 MOV R19, R15 ;  /* 0x0000000f0013b202 */ /* 0x000fe40000000f00 */
[----:B------:R-:W-:Y:S01]  /*bb80*/  ISETP.NE.AND P1, PT, R94, RZ, PT ;  /* 0x000000ff5e00720c */ /* 0x000fe20003f25270 */
[----:B------:R-:W-:Y:S02]  /*bb90*/  HFMA2 R14, -RZ, RZ, 0, 0.0625 ;  /* 0x00002c00ff0e7431 */ /* 0x000fe400000001ff */
[----:B------:R0:W5:Y:S01]  /*bba0*/  @!P3 LDG.E.U16.CONSTANT R12, desc[UR8][R18.64] ;  /* 0x00000008120cb981 */ /* 0x000162000c1e9500 */
[----:B------:R-:W-:Y:S02]  /*bbb0*/  ISETP.NE.AND P2, PT, R97, 0x1, PT ;  /* 0x000000016100780c */ /* 0x000fe40003f45270 */
[----:B------:R-:W-:Y:S02]  /*bbc0*/  @!P3 IADD3 R41, PT, PT, R89, 0x1, RZ ;  /* 0x000000015929b810 */ /* 0x000fe40007ffe0ff */
[----:B--2---:R-:W-:-:S02]  /*bbd0*/  LOP3.LUT R9, R20, 0xf000f, RZ, 0xc0, !PT ;  /* 0x000f000f14097812 */ /* 0x004fc400078ec0ff */
[----:B------:R-:W-:Y:S02]  /*bbe0*/  LOP3.LUT R13, R21, 0xf000f0, RZ, 0xc0, !PT ;  /* 0x00f000f0150d7812 */ /* 0x000fe400078ec0ff */
[C---:B------:R-:W-:Y:S02]  /*bbf0*/  LOP3.LUT R24, R22.reuse, 0xf000f, RZ, 0xc0, !PT ;  /* 0x000f000f16187812 */ /* 0x040fe400078ec0ff */
[----:B------:R-:W-:Y:S02]  /*bc00*/  LOP3.LUT R25, R22, 0xf000f0, RZ, 0xc0, !PT ;  /* 0x00f000f016197812 */ /* 0x000fe400078ec0ff */
[----:B------:R-:W-:Y:S02]  /*bc10*/  SHF.R.U32.HI R22, RZ, 0x8, R22 ;  /* 0x00000008ff167819 */ /* 0x000fe40000011616 */
[----:B------:R-:W-:Y:S02]  /*bc20*/  SHF.R.U32.HI R28, RZ, 0x8, R23 ;  /* 0x00000008ff1c7819 */ /* 0x000fe40000011617 */
[----:B---3--:R-:W-:-:S02]  /*bc30*/  @!P3 PRMT R103, R10, 0x7610, R103 ;  /* 0x000076100a67b816 */ /* 0x008fc40000000067 */
[----:B------:R-:W-:Y:S02]  /*bc40*/  @!P3 PRMT R102, R11, 0x7610, R102 ;  /* 0x000076100b66b816 */ /* 0x000fe40000000066 */
[----:B------:R-:W-:Y:S02]  /*bc50*/  @!P3 PRMT R103, R103, 0x7610, R10 ;  /* 0x000076106767b816 */ /* 0x000fe4000000000a */
[----:B------:R-:W-:Y:S02]  /*bc60*/  @!P3 PRMT R102, R102, 0x7610, R11 ;  /* 0x000076106666b816 */ /* 0x000fe4000000000b */
[----:B------:R-:W-:Y:S02]  /*bc70*/  LOP3.LUT R10, R20, 0xf000f0, RZ, 0xc0, !PT ;  /* 0x00f000f0140a7812 */ /* 0x000fe400078ec0ff */
[----:B------:R-:W-:Y:S02]  /*bc80*/  LOP3.LUT R11, R21, 0xf000f, RZ, 0xc0, !PT ;  /* 0x000f000f150b7812 */ /* 0x000fe400078ec0ff */
[----:B------:R-:W-:-:S02]  /*bc90*/  SHF.R.U32.HI R20, RZ, 0x8, R20 ;  /* 0x00000008ff147819 */ /* 0x000fc40000011614 */
[----:B------:R-:W-:Y:S02]  /*bca0*/  SHF.R.U32.HI R21, RZ, 0x8, R21 ;  /* 0x00000008ff157819 */ /* 0x000fe40000011615 */
[C---:B------:R-:W-:Y:S02]  /*bcb0*/  LOP3.LUT R26, R23.reuse, 0xf000f, RZ, 0xc0, !PT ;  /* 0x000f000f171a7812 */ /* 0x040fe400078ec0ff */
[----:B------:R-:W-:Y:S02]  /*bcc0*/  LOP3.LUT R27, R23, 0xf000f0, RZ, 0xc0, !PT ;  /* 0x00f000f0171b7812 */ /* 0x000fe400078ec0ff */
[----:B------:R-:W-:Y:S02]  /*bcd0*/  LOP3.LUT R17, R10, 0x64006400, RZ, 0xfc, !PT ;  /* 0x640064000a117812 */ /* 0x000fe400078efcff */
[----:B------:R-:W-:Y:S02]  /*bce0*/  LOP3.LUT R10, R20, 0xf000f, RZ, 0xc0, !PT ;  /* 0x000f000f140a7812 */ /* 0x000fe400078ec0ff */
[----:B0-----:R-:W-:-:S02]  /*bcf0*/  LOP3.LUT R19, R21, 0xf000f, RZ, 0xc0, !PT ;  /* 0x000f000f15137812 */ /* 0x001fc400078ec0ff */
        /* <DEDUP_REMOVED lines=22> */
[-C--:B------:R-:W-:Y:S02]  /*be60*/  HFMA2 R17, R17, R14.reuse.H0_H0, -72, -72 ;  /* 0xd480d48011117431 */ /* 0x080fe4000004000e */
[----:B------:R-:W-:Y:S02]  /*be70*/  HADD2 R19, R11, -1032, -1032 ;  /* 0xe408e4080b137430 */ /* 0x000fe40000000000 */
[----:B------:R-:W-:-:S02]  /*be80*/  HFMA2 R23, R13, R14.H0_H0, -72, -72 ;  /* 0xd480d4800d177431 */ /* 0x000fc4000004000e */
[----:B------:R-:W-:Y:S02]  /*be90*/  HADD2 R24, R24, -1032, -1032 ;  /* 0xe408e40818187430 */ /* 0x000fe40000000000 */
[-C--:B------:R-:W-:Y:S02]  /*bea0*/  HFMA2 R25, R25, R14.reuse.H0_H0, -72, -72 ;  /* 0xd480d48019197431 */ /* 0x080fe4000004000e */
        /* <DEDUP_REMOVED lines=9> */
[----:B------:R-:W-:Y:S01]  /*bf40*/  HFMA2 R35, R35, R14.H0_H0, -72, -72 ;  /* 0xd480d48023237431 */ /* 0x000fe2000004000e */
[----:B------:R-:W-:Y:S06]  /*bf50*/  @!P1 BRA `(.L_x_616) ;  /* 0x0000000400689947 */ /* 0x000fec0003800000 */
[----:B------:R-:W0:Y:S01]  /*bf60*/  LDS.64 R36, [UR4+-0x100] ;  /* 0xffff0004ff247984 */ /* 0x000e220008000a00 */
[----:B------:R-:W-:Y:S02]  /*bf70*/  HADD2.F32 R9, -RZ, R22.H0_H0 ;  /* 0x20000016ff097230 */ /* 0x000fe40000004100 */
[----:B------:R-:W-:Y:S01]  /*bf80*/  HADD2.F32 R11, -RZ, R24.H0_H0 ;  /* 0x20000018ff0b7230 */ /* 0x000fe20000004100 */
[----:B------:R-:W1:Y:S01]  /*bf90*/  LDS.64 R20, [UR4+-0xf8] ;  /* 0xffff0804ff147984 */ /* 0x000e620008000a00 */
[----:B------:R-:W-:Y:S02]  /*bfa0*/  HADD2.F32 R13, -RZ, R26.H0_H0 ;  /* 0x2000001aff0d7230 */ /* 0x000fe40000004100 */
[----:B------:R-:W-:Y:S02]  /*bfb0*/  HADD2.F32 R42, -RZ, R19.H1_H1 ;  /* 0x30000013ff2a7230 */ /* 0x000fe40000004100 */
[----:B------:R-:W-:Y:S02]  /*bfc0*/  HADD2.F32 R45, -RZ, R27.H1_H1 ;  /* 0x3000001bff2d7230 */ /* 0x000fe40000004100 */
[----:B0-----:R-:W-:-:S02]  /*bfd0*/  HADD2.F32 R10, -RZ, R36.H0_H0 ;  /* 0x20000024ff0a7230 */ /* 0x001fc40000004100 */
[--C-:B------:R-:W-:Y:S02]  /*bfe0*/  HADD2.F32 R38, -RZ, R37.reuse.H0_H0 ;  /* 0x20000025ff267230 */ /* 0x100fe40000004100 */
[----:B------:R-:W-:Y:S02]  /*bff0*/  HADD2.F32 R40, -RZ, R37.H1_H1 ;  /* 0x30000025ff287230 */ /* 0x000fe40000004100 */
[----:B------:R-:W-:Y:S01]  /*c000*/  FFMA.FTZ R9, R9, R10, RZ ;  /* 0x0000000a09097223 */ /* 0x000fe200000100ff */
[----:B------:R-:W-:Y:S02]  /*c010*/  HADD2.F32 R37, -RZ, R19.H0_H0 ;  /* 0x20000013ff257230 */ /* 0x000fe40000004100 */
[C---:B------:R-:W-:Y:S01]  /*c020*/  FFMA.FTZ R46, R10.reuse, R11, RZ ;  /* 0x0000000b0a2e7223 */ /* 0x040fe200000100ff */
[----:B------:R-:W-:Y:S02]  /*c030*/  HADD2.F32 R39, -RZ, R36.H1_H1 ;  /* 0x30000024ff277230 */ /* 0x000fe40000004100 */
[----:B------:R-:W-:Y:S01]  /*c040*/  FFMA.FTZ R43, R10, R13, RZ ;  /* 0x0000000d0a2b7223 */ /* 0x000fe200000100ff */
[----:B------:R-:W-:-:S02]  /*c050*/  HADD2.F32 R36, -RZ, R22.H1_H1 ;  /* 0x30000016ff247230 */ /* 0x000fc40000004100 */
[----:B------:R-:W-:Y:S01]  /*c060*/  FFMA.FTZ R44, R10, R37, RZ ;  /* 0x000000250a2c7223 */ /* 0x000fe200000100ff */
[----:B------:R-:W-:Y:S02]  /*c070*/  HADD2.F32 R10, -RZ, R17.H0_H0 ;  /* 0x20000011ff0a7230 */ /* 0x000fe40000004100 */
[----:B------:R-:W-:Y:S02]  /*c080*/  HADD2.F32 R13, -RZ, R23.H0_H0 ;  /* 0x20000017ff0d7230 */ /* 0x000fe40000004100 */
[----:B------:R-:W-:Y:S01]  /*c090*/  FFMA.FTZ R9, R36, R39, R9 ;  /* 0x0000002724097223 */ /* 0x000fe20000010009 */
[----:B------:R-:W-:Y:S01]  /*c0a0*/  FFMA.FTZ R11, R39, R42, R44 ;  /* 0x0000002a270b7223 */ /* 0x000fe2000001002c */
[----:B------:R-:W-:Y:S02]  /*c0b0*/  HADD2.F32 R36, -RZ, R24.H1_H1 ;  /* 0x30000018ff247230 */ /* 0x000fe40000004100 */
[----:B------:R-:W-:Y:S02]  /*c0c0*/  HADD2.F32 R44, -RZ, R26.H1_H1 ;  /* 0x3000001aff2c7230 */ /* 0x000fe40000004100 */
[----:B------:R-:W-:Y:S01]  /*c0d0*/  FFMA.FTZ R10, R10, R38, R9 ;  /* 0x000000260a0a7223 */ /* 0x000fe20000010009 */
[----:B------:R-:W-:-:S02]  /*c0e0*/  HADD2.F32 R42, -RZ, R25.H0_H0 ;  /* 0x20000019ff2a7230 */ /* 0x000fc40000004100 */
[C---:B------:R-:W-:Y:S01]  /*c0f0*/  FFMA.FTZ R37, R39.reuse, R36, R46 ;  /* 0x0000002427257223 */ /* 0x040fe2000001002e */
[C---:B------:R-:W-:Y:S01]  /*c100*/  FFMA.FTZ R13, R38.reuse, R13, R11 ;  /* 0x0000000d260d7223 */ /* 0x040fe2000001000b */
[----:B------:R-:W-:Y:S01]  /*c110*/  FFMA.FTZ R43, R39, R44, R43 ;  /* 0x0000002c272b7223 */ /* 0x000fe2000001002b */
[----:B------:R-:W-:Y:S02]  /*c120*/  HADD2.F32 R9, -RZ, R17.H1_H1 ;  /* 0x30000011ff097230 */ /* 0x000fe40000004100 */
[----:B------:R-:W-:Y:S01]  /*c130*/  FFMA.FTZ R36, R38, R42, R37 ;  /* 0x0000002a26247223 */ /* 0x000fe20000010025 */
[----:B------:R-:W-:Y:S02]  /*c140*/  HADD2.F32 R11, -RZ, R23.H1_H1 ;  /* 0x30000017ff0b7230 */ /* 0x000fe40000004100 */
[----:B------:R-:W-:Y:S02]  /*c150*/  HADD2.F32 R39, -RZ, R27.H0_H0 ;  /* 0x2000001bff277230 */ /* 0x000fe40000004100 */
[----:B------:R-:W-:Y:S01]  /*c160*/  FFMA.FTZ R9, R9, R40, R10 ;  /* 0x0000002809097223 */ /* 0x000fe2000001000a */
[----:B------:R-:W-:-:S02]  /*c170*/  HADD2.F32 R37, -RZ, R25.H1_H1 ;  /* 0x30000019ff257230 */ /* 0x000fc40000004100 */
[----:B------:R-:W-:Y:S01]  /*c180*/  FFMA.FTZ R42, R40, R11, R13 ;  /* 0x0000000b282a7223 */ /* 0x000fe2000001000d */
[----:B-1----:R-:W-:Y:S02]  /*c190*/  HADD2.F32 R13, -RZ, R20.H0_H0 ;  /* 0x20000014ff0d7230 */ /* 0x002fe40000004100 */
[----:B------:R-:W-:Y:S01]  /*c1a0*/  FFMA.FTZ R38, R38, R39, R43 ;  /* 0x0000002726267223 */ /* 0x000fe2000001002b */
[----:B------:R-:W-:Y:S02]  /*c1b0*/  HADD2.F32 R10, -RZ, R28.H0_H0 ;  /* 0x2000001cff0a7230 */ /* 0x000fe40000004100 */
[C---:B------:R-:W-:Y:S01]  /*c1c0*/  FFMA.FTZ R44, R40.reuse, R37, R36 ;  /* 0x00000025282c7223 */ /* 0x040fe20000010024 */
[----:B------:R-:W-:Y:S02]  /*c1d0*/  HADD2.F32 R20, -RZ, R20.H1_H1 ;  /* 0x30000014ff147230 */ /* 0x000fe40000004100 */
[----:B------:R-:W-:Y:S01]  /*c1e0*/  FFMA.FTZ R40, R40, R45, R38 ;  /* 0x0000002d28287223 */ /* 0x000fe20000010026 */
[----:B------:R-:W-:-:S02]  /*c1f0*/  HADD2.F32 R11, -RZ, R28.H1_H1 ;  /* 0x3000001cff0b7230 */ /* 0x000fc40000004100 */
[----:B------:R-:W-:Y:S01]  /*c200*/  FFMA.FTZ R10, R10, R13, R9 ;  /* 0x0000000d0a0a7223 */ /* 0x000fe20000010009 */
[--C-:B------:R-:W-:Y:S02]  /*c210*/  HADD2.F32 R36, -RZ, R21.reuse.H0_H0 ;  /* 0x20000015ff247230 */ /* 0x100fe40000004100 */
[----:B------:R-:W-:Y:S02]  /*c220*/  HADD2.F32 R38, -RZ, R21.H1_H1 ;  /* 0x30000015ff267230 */ /* 0x000fe40000004100 */
[----:B------:R-:W-:Y:S01]  /*c230*/  FFMA.FTZ R10, R11, R20, R10 ;  /* 0x000000140b0a7223 */ /* 0x000fe2000001000a */
[----:B------:R-:W-:Y:S02]  /*c240*/  HADD2.F32 R21, -RZ, R30.H0_H0 ;  /* 0x2000001eff157230 */ /* 0x000fe40000004100 */
[----:B------:R-:W-:Y:S02]  /*c250*/  HADD2.F32 R37, -RZ, R32.H0_H0 ;  /* 0x20000020ff257230 */ /* 0x000fe40000004100 */
[----:B------:R-:W-:-:S02]  /*c260*/  HADD2.F32 R39, -RZ, R34.H0_H0 ;  /* 0x20000022ff277230 */ /* 0x000fc40000004100 */
[C---:B------:R-:W-:Y:S01]  /*c270*/  FFMA.FTZ R21, R13.reuse, R21, R42 ;  /* 0x000000150d157223 */ /* 0x040fe2000001002a */
[----:B------:R-:W-:Y:S02]  /*c280*/  HADD2.F32 R11, -RZ, R30.H1_H1 ;  /* 0x3000001eff0b7230 */ /* 0x000fe40000004100 */
[C---:B------:R-:W-:Y:S01]  /*c290*/  FFMA.FTZ R44, R13.reuse, R37, R44 ;  /* 0x000000250d2c7223 */ /* 0x040fe2000001002c */
[----:B------:R-:W-:Y:S02]  /*c2a0*/  HADD2.F32 R37, -RZ, R32.H1_H1 ;  /* 0x30000020ff257230 */ /* 0x000fe40000004100 */
[----:B------:R-:W-:Y:S01]  /*c2b0*/  FFMA.FTZ R40, R13, R39, R40 ;  /* 0x000000270d287223 */ /* 0x000fe20000010028 */
[----:B------:R-:W-:Y:S02]  /*c2c0*/  HADD2.F32 R39, -RZ, R34.H1_H1 ;  /* 0x30000022ff277230 */ /* 0x000fe40000004100 */
[----:B------:R-:W-:Y:S01]  /*c2d0*/  FFMA.FTZ R11, R20, R11, R21 ;  /* 0x0000000b140b7223 */ /* 0x000fe20000010015 */
[----:B------:R-:W-:-:S02]  /*c2e0*/  HADD2.F32 R13, -RZ, R31.H0_H0 ;  /* 0x2000001fff0d7230 */ /* 0x000fc40000004100 */
[C---:B------:R-:W-:Y:S01]  /*c2f0*/  FFMA.FTZ R37, R20.reuse, R37, R44 ;  /* 0x0000002514257223 */ /* 0x040fe2000001002c */
[----:B------:R-:W-:Y:S02]  /*c300*/  HADD2.F32 R9, -RZ, R29.H0_H0 ;  /* 0x2000001dff097230 */ /* 0x000fe40000004100 */
[----:B------:R-:W-:Y:S01]  /*c310*/  FFMA.FTZ R39, R20, R39, R40 ;  /* 0x0000002714277223 */ /* 0x000fe20000010028 */
        /* <DEDUP_REMOVED lines=30> */
.L_x_616:
        /* <DEDUP_REMOVED lines=8> */
[--C-:B------:R-:W-:Y:S02]  /*c580*/  HADD2.F32 R9, -RZ, R22.reuse.H0_H0 ;  /* 0x20000016ff097230 */ /* 0x100fe40000004100 */
[----:B------:R-:W-:Y:S01]  /*c590*/  HADD2.F32 R40, -RZ, R22.H1_H1 ;  /* 0x30000016ff287230 */ /* 0x000fe20000004100 */
[----:B------:R-:W1:Y:S01]  /*c5a0*/  LDS.64 R20, [UR4+-0x78] ;  /* 0xffff8804ff147984 */ /* 0x000e620008000a00 */
        /* <DEDUP_REMOVED lines=86> */
.L_x_618:
[----:B------:R-:W-:Y:S05]  /*cb10*/  @!P4 BRA `(.L_x_617) ;  /* 0x0000000800e0c947 */ /* 0x000fea0003800000 */
[----:B------:R-:W-:-:S04]  /*cb20*/  PRMT R9, R92, 0x9910, RZ ;  /* 0x000099105c097816 */ /* 0x000fc800000000ff */
[----:B------:R-:W-:-:S13]  /*cb30*/  ISETP.NE.AND P3, PT, R9, RZ, PT ;  /* 0x000000ff0900720c */ /* 0x000fda0003f65270 */
[----:B------:R-:W-:Y:S05]  /*cb40*/  @!P3 BRA `(.L_x_619) ;  /* 0x000000040068b947 */ /* 0x000fea0003800000 */
[----:B------:R-:W0:Y:S01]  /*cb50*/  LDS.64 R10, [UR4] ;  /* 0x00000004ff0a7984 */ /* 0x000e220008000a00 */
        /* <DEDUP_REMOVED lines=89> */
.L_x_619:
        /* <DEDUP_REMOVED lines=91> */
.L_x_617:
        /* <DEDUP_REMOVED lines=56> */
[----:B------:R-:W0:Y:S01]  /*da20*/  LDS.64 R12, [UR4+-0xf0] ;  /* 0xffff1004ff0c7984 */ /* 0x000e220008000a00 */
[--C-:B------:R-:W-:Y:S02]  /*da30*/  HADD2.F32 R39, -RZ, R19.reuse.H0_H0 ;  /* 0x20000013ff277230 */ /* 0x100fe40000004100 */
[----:B------:R-:W-:Y:S01]  /*da40*/  HADD2.F32 R9, -RZ, R22.H0_H0 ;  /* 0x20000016ff097230 */ /* 0x000fe20000004100 */
[----:B------:R-:W1:Y:S01]  /*da50*/  LDS.64 R20, [UR4+-0xe8] ;  /* 0xffff1804ff147984 */ /* 0x000e620008000a00 */
        /* <DEDUP_REMOVED lines=86> */
.L_x_620:
[----:B------:R-:W-:Y:S05]  /*dfc0*/  @!P2 BRA `(.L_x_621) ;  /* 0x00000010005ca947 */ /* 0x000fea0003800000 */
        /* <DEDUP_REMOVED lines=94> */
.L_x_622:
        /* <DEDUP_REMOVED lines=94> */
.L_x_623:
        /* <DEDUP_REMOVED lines=91> */
.L_x_621:
        /* <DEDUP_REMOVED lines=145> */
.L_x_624:
        /* <DEDUP_REMOVED lines=95> */
.L_x_626:
        /* <DEDUP_REMOVED lines=94> */
.L_x_627:
        /* <DEDUP_REMOVED lines=91> */
.L_x_625:
[----:B------:R-:W-:-:S05]  /*10bd0*/  IMAD.WIDE R104, R85, 0x4, R104 ;  /* 0x0000000455687825 */ /* 0x000fca00078e0268 */
[----:B------:R-:W2:Y:S02]  /*10be0*/  LDG.E.128.CONSTANT R20, desc[UR8][R104.64] ;  /* 0x0000000868147981 */ /* 0x000ea4000c1e9d00 */
[C---:B--2---:R-:W-:Y:S02]  /*10bf0*/  LOP3.LUT R27, R22.reuse, 0xf000f, RZ, 0xc0, !PT ;  /* 0x000f000f161b7812 */ /* 0x044fe400078ec0ff */
[----:B------:R-:W-:Y:S02]  /*10c00*/  LOP3.LUT R13, R22, 0xf000f0, RZ, 0xc0, !PT ;  /* 0x00f000f0160d7812 */ /* 0x000fe400078ec0ff */
[----:B------:R-:W-:Y:S02]  /*10c10*/  SHF.R.U32.HI R29, RZ, 0x8, R22 ;  /* 0x00000008ff1d7819 */ /* 0x000fe40000011616 */
[C---:B------:R-:W-:Y:S02]  /*10c20*/  LOP3.LUT R9, R20.reuse, 0xf000f, RZ, 0xc0, !PT ;  /* 0x000f000f14097812 */ /* 0x040fe400078ec0ff */
[----:B------:R-:W-:-:S02]  /*10c30*/  LOP3.LUT R10, R20, 0xf000f0, RZ, 0xc0, !PT ;  /* 0x00f000f0140a7812 */ /* 0x000fc400078ec0ff */
[C---:B------:R-:W-:Y:S02]  /*10c40*/  LOP3.LUT R12, R21.reuse, 0xf000f, RZ, 0xc0, !PT ;  /* 0x000f000f150c7812 */ /* 0x040fe400078ec0ff */
[----:B------:R-:W-:Y:S02]  /*10c50*/  LOP3.LUT R11, R21, 0xf000f0, RZ, 0xc0, !PT ;  /* 0x00f000f0150b7812 */ /* 0x000fe400078ec0ff */
[----:B------:R-:W-:Y:S02]  /*10c60*/  LOP3.LUT R22, R23, 0xf000f0, RZ, 0xc0, !PT ;  /* 0x00f000f017167812 */ /* 0x000fe400078ec0ff */
[----:B------:R-:W-:Y:S02]  /*10c70*/  SHF.R.U32.HI R20, RZ, 0x8, R20 ;  /* 0x00000008ff147819 */ /* 0x000fe40000011614 */
[----:B------:R-:W-:Y:S02]  /*10c80*/  SHF.R.U32.HI R21, RZ, 0x8, R21 ;  /* 0x00000008ff157819 */ /* 0x000fe40000011615 */
[----:B------:R-:W-:-:S02]  /*10c90*/  SHF.R.U32.HI R32, RZ, 0x8, R23 ;  /* 0x00000008ff207819 */ /* 0x000fc40000011617 */
        /* <DEDUP_REMOVED lines=132> */
.L_x_628:
        /* <DEDUP_REMOVED lines=95> */
.L_x_630:
        /* <DEDUP_REMOVED lines=94> */
.L_x_631:
        /* <DEDUP_REMOVED lines=60> */
[----:B------:R-:W-:Y:S02]  /*12470*/  HADD2.F32 R21, -RZ, R21.H1_H1 ;  /* 0x30000015ff157230 */ /* 0x000fe40000004100 */
[-C--:B------:R-:W-:Y:S01]  /*12480*/  FFMA.FTZ R20, R22, R12.reuse, R11 ;  /* 0x0000000c16147223 */ /* 0x080fe2000001000b */
[----:B------:R-:W-:Y:S02]  /*12490*/  HADD2.F32 R22, -RZ, R26.H0_H0 ;  /* 0x2000001aff167230 */ /* 0x000fe40000004100 */
        /* <DEDUP_REMOVED lines=28> */
.L_x_629:
[----:B------:R-:W-:Y:S01]  /*12660*/  IADD3 R93, PT, PT, R93, 0x20, RZ ;  /* 0x000000205d5d7810 */ /* 0x000fe20007ffe0ff */
[----:B------:R-:W-:Y:S01]  /*12670*/  UIADD3 UR4, UPT, UPT, UR4, 0x40, URZ ;  /* 0x0000004004047890 */ /* 0x000fe2000fffe0ff */
[----:B------:R-:W-:Y:S01]  /*12680*/  IADD3 R18, P3, PT, R18, 0x80, RZ ;  /* 0x0000008012127810 */ /* 0x000fe20007f7e0ff */
[----:B------:R-:W-:Y:S01]  /*12690*/  IMAD.WIDE R104, R85, 0x4, R104 ;  /* 0x0000000455687825 */ /* 0x000fe200078e0268 */
[----:B------:R-:W-:Y:S02]  /*126a0*/  ISETP.GE.AND P1, PT, R93, R16, PT ;  /* 0x000000105d00720c */ /* 0x000fe40003f26270 */
[----:B------:R-:W-:-:S11]  /*126b0*/  IADD3.X R15, PT, PT, RZ, R15, RZ, P3, !PT ;  /* 0x0000000fff0f7210 */ /* 0x000fd60001ffe4ff */
[----:B------:R-:W-:Y:S05]  /*126c0*/  @!P1 BRA `(.L_x_632) ;  /* 0xffffff9400189947 */ /* 0x000fea000383ffff */
.L_x_615:
        /* <DEDUP_REMOVED lines=13> */
.L_x_636:
[----:B------:R-:W0:Y:S02]  /*127a0*/  LDS R8, [R10] ;  /* 0x000000000a087984 */ /* 0x000e240000000800 */
[----:B0-----:R-:W-:-:S05]  /*127b0*/  HFMA2 R9, R8, 1, 1, R11 ;  /* 0x3c003c0008097831 */ /* 0x001fca000000000b */
[----:B------:R-:W0:Y:S02]  /*127c0*/  ATOMS.CAST.SPIN P0, [R10], R8, R9 ;  /* 0x000000080a00758d */ /* 0x000e240001800009 */
[----:B0-----:R-:W-:Y:S05]  /*127d0*/  @!P0 BRA `(.L_x_636) ;  /* 0xfffffffc00f08947 */ /* 0x001fea000383ffff */
[----:B------:R-:W-:Y:S05]  /*127e0*/  BRA `(.L_x_634) ;  /* 0x00000000000c7947 */ /* 0x000fea0003800000 */
.L_x_635:
[----:B------:R-:W2:Y:S02]  /*127f0*/  LD.E R8, desc[UR8][R12.64] ;  /* 0x000000080c087980 */ /* 0x000ea4000c101900 */
[----:B--2---:R-:W-:-:S05]  /*12800*/  IADD3 R9, PT, PT, R9, R8, RZ ;  /* 0x0000000809097210 */ /* 0x004fca0007ffe0ff */
[----:B------:R0:W-:Y:S02]  /*12810*/  ST.E desc[UR8][R12.64], R9 ;  /* 0x000000090c007985 */ /* 0x0001e4000c101908 */
.L_x_634:
[----:B------:R-:W-:Y:S05]  /*12820*/  BSYNC.RECONVERGENT B0 ;  /* 0x0000000000007941 */ /* 0x000fea0003800200 */
.L_x_633:
[----:B------:R1:W-:Y:S01]  /*12830*/  ATOM.E.ADD.F16x2.RN.STRONG.GPU P0, RZ, desc[UR8][R12.64+0x4], R14 ;  /* 0x8000040e0cff79a2 */ /* 0x0003e2000c10e108 */
[----:B------:R-:W-:Y:S04]  /*12840*/  BSSY.RECONVERGENT B0, `(.L_x_637) ;  /* 0x000000e000007945 */ /* 0x000fe80003800200 */
[----:B-1----:R-:W-:Y:S05]  /*12850*/  @P0 BRA `(.L_x_638) ;  /* 0x0000000000300947 */ /* 0x002fea0003800000 */
[----:B------:R-:W1:Y:S02]  /*12860*/  QSPC.E.S P0, RZ, [R12+0x4] ;  /* 0x000004000cff73aa */ /* 0x000e640000000500 */
[----:B-1----:R-:W-:Y:S05]  /*12870*/  @!P0 BRA `(.L_x_639) ;  /* 0x00000000001c8947 */ /* 0x002fea0003800000 */
[----:B------:R-:W-:-:S04]  /*12880*/  MOV R8, R12 ;  /* 0x0000000c00087202 */ /* 0x000fc80000000f00 */
[----:B------:R-:W-:-:S07]  /*12890*/  MOV R10, R8 ;  /* 0x00000008000a7202 */ /* 0x000fce0000000f00 */
.L_x_640:
[----:B------:R-:W0:Y:S02]  /*128a0*/  LDS R8, [R10+0x4] ;  /* 0x000004000a087984 */ /* 0x000e240000000800 */
[----:B0-----:R-:W-:-:S05]  /*128b0*/  HADD2 R9, R8, R7 ;  /* 0x0000000708097230 */ /* 0x001fca0000000000 */
[----:B------:R-:W0:Y:S02]  /*128c0*/  ATOMS.CAST.SPIN P0, [R10+0x4], R8, R9 ;  /* 0x000004080a00758d */ /* 0x000e240001800009 */
[----:B0-----:R-:W-:Y:S05]  /*128d0*/  @!P0 BRA `(.L_x_640) ;  /* 0xfffffffc00f08947 */ /* 0x001fea000383ffff */
[----:B------:R-:W-:Y:S05]  /*128e0*/  BRA `(.L_x_638) ;  /* 0x00000000000c7947 */ /* 0x000fea0003800000 */
.L_x_639:
[----:B------:R-:W2:Y:S02]  /*128f0*/  LD.E R7, desc[UR8][R12.64+0x4] ;  /* 0x000004080c077980 */ /* 0x000ea4000c101900 */
[----:B--2---:R-:W-:-:S05]  /*12900*/  IADD3 R7, PT, PT, R14, R7, RZ ;  /* 0x000000070e077210 */ /* 0x004fca0007ffe0ff */
[----:B------:R1:W-:Y:S02]  /*12910*/  ST.E desc[UR8][R12.64+0x4], R7 ;  /* 0x000004070c007985 */ /* 0x0003e4000c101908 */
.L_x_638:
[----:B------:R-:W-:Y:S05]  /*12920*/  BSYNC.RECONVERGENT B0 ;  /* 0x0000000000007941 */ /* 0x000fea0003800200 */
.L_x_637:
        /* <DEDUP_REMOVED lines=12> */
.L_x_644:
[----:B------:R-:W0:Y:S02]  /*129f0*/  LDS R6, [R8] ;  /* 0x0000000008067984 */ /* 0x000e240000000800 */
[----:B0-----:R-:W-:-:S05]  /*12a00*/  HFMA2 R7, R6, 1, 1, R9 ;  /* 0x3c003c0006077831 */ /* 0x001fca0000000009 */
[----:B------:R-:W0:Y:S02]  /*12a10*/  ATOMS.CAST.SPIN P0, [R8], R6, R7 ;  /* 0x000000060800758d */ /* 0x000e240001800007 */
[----:B0-----:R-:W-:Y:S05]  /*12a20*/  @!P0 BRA `(.L_x_644) ;  /* 0xfffffffc00f08947 */ /* 0x001fea000383ffff */
[----:B------:R-:W-:Y:S05]  /*12a30*/  BRA `(.L_x_642) ;  /* 0x00000000000c7947 */ /* 0x000fea0003800000 */
.L_x_643:
[----:B------:R-:W2:Y:S02]  /*12a40*/  LD.E R6, desc[UR8][R12.64] ;  /* 0x000000080c067980 */ /* 0x000ea4000c101900 */
[----:B--2---:R-:W-:-:S05]  /*12a50*/  IADD3 R7, PT, PT, R7, R6, RZ ;  /* 0x0000000607077210 */ /* 0x004fca0007ffe0ff */
[----:B------:R0:W-:Y:S02]  /*12a60*/  ST.E desc[UR8][R12.64], R7 ;  /* 0x000000070c007985 */ /* 0x0001e4000c101908 */
.L_x_642:
[----:B------:R-:W-:Y:S05]  /*12a70*/  BSYNC.RECONVERGENT B0 ;  /* 0x0000000000007941 */ /* 0x000fea0003800200 */
.L_x_641:
[----:B------:R1:W-:Y:S01]  /*12a80*/  ATOM.E.ADD.F16x2.RN.STRONG.GPU P0, RZ, desc[UR8][R12.64+0x4], R10 ;  /* 0x8000040a0cff79a2 */ /* 0x0003e2000c10e108 */
[----:B------:R-:W-:Y:S04]  /*12a90*/  BSSY.RECONVERGENT B0, `(.L_x_645) ;  /* 0x000000e000007945 */ /* 0x000fe80003800200 */
[----:B-1----:R-:W-:Y:S05]  /*12aa0*/  @P0 BRA `(.L_x_646) ;  /* 0x0000000000300947 */ /* 0x002fea0003800000 */
[----:B------:R-:W1:Y:S02]  /*12ab0*/  QSPC.E.S P0, RZ, [R12+0x4] ;  /* 0x000004000cff73aa */ /* 0x000e640000000500 */
[----:B-1----:R-:W-:Y:S05]  /*12ac0*/  @!P0 BRA `(.L_x_647) ;  /* 0x00000000001c8947 */ /* 0x002fea0003800000 */
[----:B------:R-:W-:-:S04]  /*12ad0*/  MOV R6, R12 ;  /* 0x0000000c00067202 */ /* 0x000fc80000000f00 */
[----:B------:R-:W-:-:S07]  /*12ae0*/  MOV R8, R6 ;  /* 0x0000000600087202 */ /* 0x000fce0000000f00 */
.L_x_648:
[----:B------:R-:W0:Y:S02]  /*12af0*/  LDS R6, [R8+0x4] ;  /* 0x0000040008067984 */ /* 0x000e240000000800 */
[----:B0-----:R-:W-:-:S05]  /*12b00*/  HADD2 R7, R6, R5 ;  /* 0x0000000506077230 */ /* 0x001fca0000000000 */
[----:B------:R-:W0:Y:S02]  /*12b10*/  ATOMS.CAST.SPIN P0, [R8+0x4], R6, R7 ;  /* 0x000004060800758d */ /* 0x000e240001800007 */
[----:B0-----:R-:W-:Y:S05]  /*12b20*/  @!P0 BRA `(.L_x_648) ;  /* 0xfffffffc00f08947 */ /* 0x001fea000383ffff */
[----:B------:R-:W-:Y:S05]  /*12b30*/  BRA `(.L_x_646) ;  /* 0x00000000000c7947 */ /* 0x000fea0003800000 */
.L_x_647:
[----:B------:R-:W2:Y:S02]  /*12b40*/  LD.E R5, desc[UR8][R12.64+0x4] ;  /* 0x000004080c057980 */ /* 0x000ea4000c101900 */
[----:B--2---:R-:W-:-:S05]  /*12b50*/  IADD3 R5, PT, PT, R10, R5, RZ ;  /* 0x000000050a057210 */ /* 0x004fca0007ffe0ff */
[----:B------:R1:W-:Y:S02]  /*12b60*/  ST.E desc[UR8][R12.64+0x4], R5 ;  /* 0x000004050c007985 */ /* 0x0003e4000c101908 */
.L_x_646:
[----:B------:R-:W-:Y:S05]  /*12b70*/  BSYNC.RECONVERGENT B0 ;  /* 0x0000000000007941 */ /* 0x000fea0003800200 */
.L_x_645:
        /* <DEDUP_REMOVED lines=13> */
.L_x_652:
[----:B------:R-:W0:Y:S02]  /*12c50*/  LDS R4, [R6] ;  /* 0x0000000006047984 */ /* 0x000e240000000800 */
[----:B0-----:R-:W-:-:S05]  /*12c60*/  HFMA2 R5, R4, 1, 1, R7 ;  /* 0x3c003c0004057831 */ /* 0x001fca0000000007 */
[----:B------:R-:W0:Y:S02]  /*12c70*/  ATOMS.CAST.SPIN P0, [R6], R4, R5 ;  /* 0x000000040600758d */ /* 0x000e240001800005 */
[----:B0-----:R-:W-:Y:S05]  /*12c80*/  @!P0 BRA `(.L_x_652) ;  /* 0xfffffffc00f08947 */ /* 0x001fea000383ffff */
[----:B------:R-:W-:Y:S05]  /*12c90*/  BRA `(.L_x_650) ;  /* 0x00000000000c7947 */ /* 0x000fea0003800000 */
.L_x_651:
[----:B------:R-:W2:Y:S02]  /*12ca0*/  LD.E R4, desc[UR8][R12.64] ;  /* 0x000000080c047980 */ /* 0x000ea4000c101900 */
[----:B--2---:R-:W-:-:S05]  /*12cb0*/  IADD3 R5, PT, PT, R5, R4, RZ ;  /* 0x0000000405057210 */ /* 0x004fca0007ffe0ff */
[----:B------:R0:W-:Y:S02]  /*12cc0*/  ST.E desc[UR8][R12.64], R5 ;  /* 0x000000050c007985 */ /* 0x0001e4000c101908 */
.L_x_650:
[----:B------:R-:W-:Y:S05]  /*12cd0*/  BSYNC.RECONVERGENT B0 ;  /* 0x0000000000007941 */ /* 0x000fea0003800200 */
.L_x_649:
[----:B------:R1:W-:Y:S01]  /*12ce0*/  ATOM.E.ADD.F16x2.RN.STRONG.GPU P0, RZ, desc[UR8][R12.64+0x4], R8 ;  /* 0x800004080cff79a2 */ /* 0x0003e2000c10e108 */
[----:B------:R-:W-:Y:S04]  /*12cf0*/  BSSY.RECONVERGENT B0, `(.L_x_653) ;  /* 0x000000e000007945 */ /* 0x000fe80003800200 */
[----:B-1----:R-:W-:Y:S05]  /*12d00*/  @P0 BRA `(.L_x_654) ;  /* 0x0000000000300947 */ /* 0x002fea0003800000 */
[----:B------:R-:W1:Y:S02]  /*12d10*/  QSPC.E.S P0, RZ, [R12+0x4] ;  /* 0x000004000cff73aa */ /* 0x000e640000000500 */
[----:B-1----:R-:W-:Y:S05]  /*12d20*/  @!P0 BRA `(.L_x_655) ;  /* 0x00000000001c8947 */ /* 0x002fea0003800000 */
[----:B------:R-:W-:-:S04]  /*12d30*/  MOV R4, R12 ;  /* 0x0000000c00047202 */ /* 0x000fc80000000f00 */
[----:B------:R-:W-:-:S07]  /*12d40*/  MOV R6, R4 ;  /* 0x0000000400067202 */ /* 0x000fce0000000f00 */
.L_x_656:
[----:B------:R-:W0:Y:S02]  /*12d50*/  LDS R4, [R6+0x4] ;  /* 0x0000040006047984 */ /* 0x000e240000000800 */
[----:B0-----:R-:W-:-:S05]  /*12d60*/  HADD2 R5, R4, R3 ;  /* 0x0000000304057230 */ /* 0x001fca0000000000 */
[----:B------:R-:W0:Y:S02]  /*12d70*/  ATOMS.CAST.SPIN P0, [R6+0x4], R4, R5 ;  /* 0x000004040600758d */ /* 0x000e240001800005 */
[----:B0-----:R-:W-:Y:S05]  /*12d80*/  @!P0 BRA `(.L_x_656) ;  /* 0xfffffffc00f08947 */ /* 0x001fea000383ffff */
[----:B------:R-:W-:Y:S05]  /*12d90*/  BRA `(.L_x_654) ;  /* 0x00000000000c7947 */ /* 0x000fea0003800000 */
.L_x_655:
[----:B------:R-:W2:Y:S02]  /*12da0*/  LD.E R3, desc[UR8][R12.64+0x4] ;  /* 0x000004080c037980 */ /* 0x000ea4000c101900 */
[----:B--2---:R-:W-:-:S05]  /*12db0*/  IADD3 R3, PT, PT, R8, R3, RZ ;  /* 0x0000000308037210 */ /* 0x004fca0007ffe0ff */
[----:B------:R1:W-:Y:S02]  /*12dc0*/  ST.E desc[UR8][R12.64+0x4], R3 ;  /* 0x000004030c007985 */ /* 0x0003e4000c101908 */
.L_x_654:
[----:B------:R-:W-:Y:S05]  /*12dd0*/  BSYNC.RECONVERGENT B0 ;  /* 0x0000000000007941 */ /* 0x000fea0003800200 */
.L_x_653:
        /* <DEDUP_REMOVED lines=13> */
.L_x_660:
[----:B------:R-:W0:Y:S02]  /*12eb0*/  LDS R2, [R4] ;  /* 0x0000000004027984 */ /* 0x000e240000000800 */
[----:B0-----:R-:W-:-:S05]  /*12ec0*/  HFMA2 R3, R2, 1, 1, R5 ;  /* 0x3c003c0002037831 */ /* 0x001fca0000000005 */
[----:B------:R-:W0:Y:S02]  /*12ed0*/  ATOMS.CAST.SPIN P0, [R4], R2, R3 ;  /* 0x000000020400758d */ /* 0x000e240001800003 */
[----:B0-----:R-:W-:Y:S05]  /*12ee0*/  @!P0 BRA `(.L_x_660) ;  /* 0xfffffffc00f08947 */ /* 0x001fea000383ffff */
[----:B------:R-:W-:Y:S05]  /*12ef0*/  BRA `(.L_x_658) ;  /* 0x00000000000c7947 */ /* 0x000fea0003800000 */
.L_x_659:
[----:B------:R-:W2:Y:S02]  /*12f00*/  LD.E R2, desc[UR8][R12.64] ;  /* 0x000000080c027980 */ /* 0x000ea4000c101900 */
[----:B--2---:R-:W-:-:S05]  /*12f10*/  IADD3 R3, PT, PT, R3, R2, RZ ;  /* 0x0000000203037210 */ /* 0x004fca0007ffe0ff */
[----:B------:R0:W-:Y:S02]  /*12f20*/  ST.E desc[UR8][R12.64], R3 ;  /* 0x000000030c007985 */ /* 0x0001e4000c101908 */
.L_x_658:
[----:B------:R-:W-:Y:S05]  /*12f30*/  BSYNC.RECONVERGENT B0 ;  /* 0x0000000000007941 */ /* 0x000fea0003800200 */
.L_x_657:
[----:B------:R1:W-:Y:S02]  /*12f40*/  ATOM.E.ADD.F16x2.RN.STRONG.GPU P0, RZ, desc[UR8][R12.64+0x4], R7 ;  /* 0x800004070cff79a2 */ /* 0x0003e4000c10e108 */
[----:B-1----:R-:W-:Y:S05]  /*12f50*/  @P0 EXIT ;  /* 0x000000000000094d */ /* 0x002fea0003800000 */
[----:B------:R-:W1:Y:S02]  /*12f60*/  QSPC.E.S P0, RZ, [R12+0x4] ;  /* 0x000004000cff73aa */ /* 0x000e640000000500 */
[----:B-1----:R-:W-:Y:S05]  /*12f70*/  @!P0 BRA `(.L_x_661) ;  /* 0x00000000001c8947 */ /* 0x002fea0003800000 */
[----:B------:R-:W-:-:S04]  /*12f80*/  MOV R2, R12 ;  /* 0x0000000c00027202 */ /* 0x000fc80000000f00 */
[----:B------:R-:W-:-:S07]  /*12f90*/  MOV R4, R2 ;  /* 0x0000000200047202 */ /* 0x000fce0000000f00 */
.L_x_662:
[----:B------:R-:W0:Y:S02]  /*12fa0*/  LDS R2, [R4+0x4] ;  /* 0x0000040004027984 */ /* 0x000e240000000800 */
[----:B0-----:R-:W-:-:S05]  /*12fb0*/  HADD2 R3, R2, R0 ;  /* 0x0000000002037230 */ /* 0x001fca0000000000 */
[----:B------:R-:W0:Y:S02]  /*12fc0*/  ATOMS.CAST.SPIN P0, [R4+0x4], R2, R3 ;  /* 0x000004020400758d */ /* 0x000e240001800003 */
[----:B0-----:R-:W-:Y:S05]  /*12fd0*/  @!P0 BRA `(.L_x_662) ;  /* 0xfffffffc00f08947 */ /* 0x001fea000383ffff */
[----:B------:R-:W-:Y:S05]  /*12fe0*/  EXIT ;  /* 0x000000000000794d */ /* 0x000fea0003800000 */
.L_x_661:
[----:B------:R-:W0:Y:S02]  /*12ff0*/  LD.E R0, desc[UR8][R12.64+0x4] ;  /* 0x000004080c007980 */ /* 0x000e24000c101900 */
[----:B0-----:R-:W-:-:S05]  /*13000*/  IADD3 R3, PT, PT, R7, R0, RZ ;  /* 0x0000000007037210 */ /* 0x001fca0007ffe0ff */
[----:B------:R-:W-:Y:S01]  /*13010*/  ST.E desc[UR8][R12.64+0x4], R3 ;  /* 0x000004030c007985 */ /* 0x000fe2000c101908 */
[----:B------:R-:W-:Y:S05]  /*13020*/  EXIT ;  /* 0x000000000000794d */ /* 0x000fea0003800000 */
.L_x_663:
        /* <DEDUP_REMOVED lines=13> */
.L_x_5291:


//--------------------- .text._Z23gemm_half_q_half_kernelILi4ELi140ELb1ELb0ELi64EEvPK6__halfPKjS4_S2_PS0_iiiiPKtS7_iiiiiibS2_i --------------------------
	.section	.text._Z23gemm_half_q_half_kernelILi4ELi140ELb1ELb0ELi64EEvPK6__halfPKjS4_S2_PS0_iiiiPKtS7_iiiiiibS2_i,"ax",@progbits
	.align	128
        .global         _Z23gemm_half_q_half_kernelILi4ELi140ELb1ELb0ELi64EEvPK6__halfPKjS4_S2_PS0_iiiiPKtS7_iiiiiibS2_i
        .type           _Z23gemm_half_q_half_kernelILi4ELi140ELb1ELb0ELi64EEvPK6__halfPKjS4_S2_PS0_iiiiPKtS7_iiiiiibS2_i,@function
        .size           _Z23gemm_half_q_half_kernelILi4ELi140ELb1ELb0ELi64EEvPK6__halfPKjS4_S2_PS0_iiiiPKtS7_iiiiiibS2_i,(.L_x_5292 - _Z23gemm_half_q_half_kernelILi4ELi140ELb1ELb0ELi64EEvPK6__halfPKjS4_S2_PS0_iiiiPKtS7_iiiiiibS2_i)
        .other          _Z23gemm_half_q_half_kernelILi4ELi140ELb1ELb0ELi64EEvPK6__halfPKjS4_S2_PS0_iiiiPKtS7_iiiiiibS2_i,@"STO_CUDA_ENTRY STV_DEFAULT"
_Z23gemm_half_q_half_kernelILi4ELi140ELb1ELb0ELi64EEvPK6__halfPKjS4_S2_PS0_iiiiPKtS7_iiiiiibS2_i:
.text._Z23gemm_half_q_half_kernelILi4ELi140ELb1ELb0ELi64EEvPK6__halfPKjS4_S2_PS0_iiiiPKtS7_iiiiiibS2_i:
        /* <DEDUP_REMOVED lines=37> */
.L_x_664:
        /* <DEDUP_REMOVED lines=41> */
.L_x_670:
        /* <DEDUP_REMOVED lines=32> */
.L_x_669:
        /* <DEDUP_REMOVED lines=20> */
.L_x_671:
[----:B------:R-:W-:-:S13]  /*0820*/  ISETP.EQ.AND P3, PT, R14, RZ, PT ;  /* 0x000000ff0e00720c */ /* 0x000fda0003f62270 */
[----:B------:R-:W-:Y:S05]  /*0830*/  @!P1 BRA P3, `(.L_x_666) ;  /* 0x0000000400789947 */ /* 0x000fea0001800000 */
.L_x_668:
        /* <DEDUP_REMOVED lines=12> */
.L_x_667:
        /* <DEDUP_REMOVED lines=16> */
.L_x_674:
        /* <DEDUP_REMOVED lines=32> */
.L_x_673:
        /* <DEDUP_REMOVED lines=21> */
.L_x_675:
[----:B------:R-:W-:-:S13]  /*0d50*/  ISETP.NE.OR P1, PT, R14, RZ, P1 ;  /* 0x000000ff0e00720c */ /* 0x000fda0000f25670 */
[----:B------:R-:W-:Y:S05]  /*0d60*/  @!P1 BRA `(.L_x_666) ;  /* 0x00000000002c9947 */ /* 0x000fea0003800000 */
.L_x_672:
        /* <DEDUP_REMOVED lines=11> */
.L_x_666:
[----:B------:R-:W-:Y:S05]  /*0e20*/  BSYNC.RECONVERGENT B0 ;  /* 0x0000000000007941 */ /* 0x000fea0003800200 */
.L_x_665:
        /* <DEDUP_REMOVED lines=21> */
.L_x_679:
        /* <DEDUP_REMOVED lines=15> */
.L_x_678:
        /* <DEDUP_REMOVED lines=12> */
.L_x_680:
[----:B------:R-:W-:-:S13]  /*1130*/  ISETP.NE.OR P1, PT, R8, RZ, P1 ;  /* 0x000000ff0800720c */ /* 0x000fda0000f25670 */
[----:B------:R-:W-:Y:S05]  /*1140*/  @!P1 BRA `(.L_x_676) ;  /* 0x00000000001c9947 */ /* 0x000fea0003800000 */
.L_x_677:
[----:B0-----:R-:W0:Y:S02]  /*1150*/  LDC.64 R4, c[0x0][0x3a0] ;  /* 0x0000e800ff047b82 */ /* 0x001e240000000a00 */
.L_x_681:
[C---:B0-----:R-:W-:Y:S01]  /*1160*/  IMAD.WIDE R6, R3.reuse, 0x2, R4 ;  /* 0x0000000203067825 */ /* 0x041fe200078e0204 */
[----:B------:R-:W-:Y:S02]  /*1170*/  IADD3 R8, PT, PT, R8, 0x1, RZ ;  /* 0x0000000108087810 */ /* 0x000fe40007ffe0ff */
[----:B------:R-:W-:Y:S02]  /*1180*/  IADD3 R3, PT, PT, R3, R85, RZ ;  /* 0x0000005503037210 */ /* 0x000fe40007ffe0ff */
[----:B------:R1:W-:Y:S01]  /*1190*/  STG.E.64 desc[UR8][R6.64], RZ ;  /* 0x000000ff06007986 */ /* 0x0003e2000c101b08 */
[----:B------:R-:W-:-:S13]  /*11a0*/  ISETP.NE.AND P1, PT, R8, RZ, PT ;  /* 0x000000ff0800720c */ /* 0x000fda0003f25270 */
[----:B-1----:R-:W-:Y:S05]  /*11b0*/  @P1 BRA `(.L_x_681) ;  /* 0xfffffffc00e81947 */ /* 0x002fea000383ffff */
.L_x_676:
        /* <DEDUP_REMOVED lines=15> */
.L_x_683:
        /* <DEDUP_REMOVED lines=44> */
.L_x_682:
        /* <DEDUP_REMOVED lines=26> */
.L_x_684:
        /* <DEDUP_REMOVED lines=8> */
.L_x_685:
        /* <DEDUP_REMOVED lines=8> */
.L_x_686:
        /* <DEDUP_REMOVED lines=8> */
.L_x_687:
        /* <DEDUP_REMOVED lines=8> */
.L_x_688:
        /* <DEDUP_REMOVED lines=39> */
.L_x_706:
        /* <DEDUP_REMOVED lines=212> */
.L_x_690:
        /* <DEDUP_REMOVED lines=97> */
.L_x_692:
        /* <DEDUP_REMOVED lines=94> */
.L_x_693:
        /* <DEDUP_REMOVED lines=91> */
.L_x_691:
        /* <DEDUP_REMOVED lines=199> */
.L_x_694:
        /* <DEDUP_REMOVED lines=95> */
.L_x_696:
        /* <DEDUP_REMOVED lines=94> */
.L_x_697:
        /* <DEDUP_REMOVED lines=91> */
.L_x_695:
        /* <DEDUP_REMOVED lines=199> */
.L_x_698:
        /* <DEDUP_REMOVED lines=95> */
.L_x_700:
        /* <DEDUP_REMOVED lines=94> */
.L_x_701:
        /* <DEDUP_REMOVED lines=91> */
.L_x_699:
        /* <DEDUP_REMOVED lines=199> */
.L_x_702:
        /* <DEDUP_REMOVED lines=95> */
.L_x_704:
        /* <DEDUP_REMOVED lines=94> */
.L_x_705:
        /* <DEDUP_REMOVED lines=91> */
.L_x_703:
[----:B------:R-:W-:Y:S01]  /*9430*/  IADD3 R93, PT, PT, R93, 0x20, RZ ;  /* 0x000000205d5d7810 */ /* 0x000fe20007ffe0ff */
[----:B------:R-:W-:Y:S01]  /*9440*/  UIADD3 UR4, UPT, UPT, UR4, 0x40, URZ ;  /* 0x0000004004047890 */ /* 0x000fe2000fffe0ff */
[----:B------:R-:W-:Y:S01]  /*9450*/  IADD3 R24, P4, PT, R24, 0x80, RZ ;  /* 0x0000008018187810 */ /* 0x000fe20007f9e0ff */
[----:B------:R-:W-:Y:S01]  /*9460*/  IMAD.WIDE R28, R85, 0x4, R28 ;  /* 0x00000004551c7825 */ /* 0x000fe200078e021c */
[----:B------:R-:W-:Y:S02]  /*9470*/  ISETP.GE.AND P3, PT, R93, R26, PT ;  /* 0x0000001a5d00720c */ /* 0x000fe40003f66270 */
[----:B------:R-:W-:-:S11]  /*9480*/  IADD3.X R25, PT, PT, RZ, R25, RZ, P4, !PT ;  /* 0x00000019ff197210 */ /* 0x000fd600027fe4ff */
[----:B------:R-:W-:Y:S05]  /*9490*/  @!P3 BRA `(.L_x_706) ;  /* 0xffffff8400b8b947 */ /* 0x000fea000383ffff */
[----:B0-----:R-:W-:-:S07]  /*94a0*/  IMAD.WIDE R26, R85, 0x20, R14 ;  /* 0x00000020551a7825 */ /* 0x001fce00078e020e */
.L_x_689:
        /* <DEDUP_REMOVED lines=11> */
.L_x_724:
        /* <DEDUP_REMOVED lines=157> */
.L_x_708:
        /* <DEDUP_REMOVED lines=98> */
.L_x_710:
        /* <DEDUP_REMOVED lines=94> */
.L_x_711:
        /* <DEDUP_REMOVED lines=91> */
.L_x_709:
        /* <DEDUP_REMOVED lines=146> */
.L_x_712:
        /* <DEDUP_REMOVED lines=95> */
.L_x_714:
        /* <DEDUP_REMOVED lines=94> */
.L_x_715:
        /* <DEDUP_REMOVED lines=91> */
.L_x_713:
        /* <DEDUP_REMOVED lines=145> */
.L_x_716:
        /* <DEDUP_REMOVED lines=95> */
.L_x_718:
        /* <DEDUP_REMOVED lines=94> */
.L_x_719:
        /* <DEDUP_REMOVED lines=91> */
.L_x_717:
        /* <DEDUP_REMOVED lines=145> */
.L_x_720:
        /* <DEDUP_REMOVED lines=95> */
.L_x_722:
        /* <DEDUP_REMOVED lines=94> */
.L_x_723:
        /* <DEDUP_REMOVED lines=91> */
.L_x_721:
        /* <DEDUP_REMOVED lines=8> */
.L_x_707:
        /* <DEDUP_REMOVED lines=10> */
.L_x_730:
        /* <DEDUP_REMOVED lines=22> */
[----:B----4-:R-:W-:-:S02]  /*10320*/  @!P1 PRMT R97, R30, 0x7610, R97 ;  /* 0x000076101e619816 */ /* 0x010fc40000000061 */
[----:B------:R-:W-:Y:S02]  /*10330*/  @!P1 PRMT R100, R31, 0x7610, R100 ;  /* 0x000076101f649816 */ /* 0x000fe40000000064 */
[----:B------:R-:W-:Y:S02]  /*10340*/  @!P1 PRMT R97, R97, 0x7610, R30 ;  /* 0x0000761061619816 */ /* 0x000fe4000000001e */
[--C-:B------:R-:W-:Y:S02]  /*10350*/  SHF.R.U32.HI R48, RZ, 0x6, R13.reuse ;  /* 0x00000006ff307819 */ /* 0x100fe4000001160d */
[----:B0-----:R-:W-:Y:S02]  /*10360*/  SHF.R.U32.HI R10, RZ, 0xf, R13 ;  /* 0x0000000fff0a7819 */ /* 0x001fe4000001160d */
[----:B------:R-:W-:Y:S02]  /*10370*/  SHF.R.U32.HI R30, RZ, 0xf, R15 ;  /* 0x0000000fff1e7819 */ /* 0x000fe4000001160f */
[----:B-----5:R-:W-:-:S02]  /*10380*/  LOP3.LUT R39, R20, 0x70007, RZ, 0xc0, !PT ;  /* 0x0007000714277812 */ /* 0x020fc400078ec0ff */
[----:B------:R-:W-:Y:S02]  /*10390*/  LOP3.LUT R11, R20, 0x380038, RZ, 0xc0, !PT ;  /* 0x00380038140b7812 */ /* 0x000fe400078ec0ff */
[--C-:B------:R-:W-:Y:S02]  /*103a0*/  SHF.R.U32.HI R29, RZ, 0x6, R20.reuse ;  /* 0x00000006ff1d7819 */ /* 0x100fe40000011614 */
[----:B------:R-:W-:Y:S02]  /*103b0*/  SHF.R.U32.HI R13, RZ, 0xe, R20 ;  /* 0x0000000eff0d7819 */ /* 0x000fe40000011614 */
[----:B------:R-:W-:Y:S02]  /*103c0*/  LOP3.LUT R12, R12, 0x10001, RZ, 0xc0, !PT ;  /* 0x000100010c0c7812 */ /* 0x000fe400078ec0ff */
[C---:B------:R-:W-:Y:S02]  /*103d0*/  LOP3.LUT R43, R22.reuse, 0x70007, RZ, 0xc0, !PT ;  /* 0x00070007162b7812 */ /* 0x040fe400078ec0ff */
[----:B------:R-:W-:-:S02]  /*103e0*/  LOP3.LUT R20, R22, 0x380038, RZ, 0xc0, !PT ;  /* 0x0038003816147812 */ /* 0x000fc400078ec0ff */
[----:B------:R-:W-:Y:S02]  /*103f0*/  SHF.R.U32.HI R35, RZ, 0x6, R22 ;  /* 0x00000006ff237819 */ /* 0x000fe40000011616 */
[C---:B------:R-:W-:Y:S02]  /*10400*/  LOP3.LUT R54, R14.reuse, 0x70007, RZ, 0xc0, !PT ;  /* 0x000700070e367812 */ /* 0x040fe400078ec0ff */
[----:B------:R-:W-:Y:S02]  /*10410*/  LOP3.LUT R26, R14, 0x380038, RZ, 0xc0, !PT ;  /* 0x003800380e1a7812 */ /* 0x000fe400078ec0ff */
[----:B------:R-:W-:Y:S02]  /*10420*/  SHF.R.U32.HI R51, RZ, 0x6, R14 ;  /* 0x00000006ff337819 */ /* 0x000fe4000001160e */
[----:B------:R-:W-:Y:S02]  /*10430*/  SHF.R.U32.HI R22, RZ, 0xe, R22 ;  /* 0x0000000eff167819 */ /* 0x000fe40000011616 */
[----:B------:R-:W-:-:S02]  /*10440*/  LOP3.LUT R50, R23, 0x70007, RZ, 0xc0, !PT ;  /* 0x0007000717327812 */ /* 0x000fc400078ec0ff */
[----:B------:R-:W-:Y:S02]  /*10450*/  LOP3.LUT R58, R23, 0x380038, RZ, 0xc0, !PT ;  /* 0x00380038173a7812 */ /* 0x000fe400078ec0ff */
[----:B------:R-:W-:Y:S02]  /*10460*/  SHF.R.U32.HI R44, RZ, 0x6, R23 ;  /* 0x00000006ff2c7819 */ /* 0x000fe40000011617 */
[----:B------:R-:W-:Y:S02]  /*10470*/  LOP3.LUT R27, R27, 0x10001, RZ, 0xc0, !PT ;  /* 0x000100011b1b7812 */ /* 0x000fe400078ec0ff */
[----:B------:R-:W-:Y:S02]  /*10480*/  @!P1 PRMT R100, R100, 0x7610, R31 ;  /* 0x0000761064649816 */ /* 0x000fe4000000001f */
[----:B------:R-:W-:Y:S02]  /*10490*/  SHF.R.U32.HI R23, RZ, 0xe, R23 ;  /* 0x0000000eff177819 */ /* 0x000fe40000011617 */
[----:B------:R-:W-:-:S02]  /*104a0*/  LOP3.LUT R14, R10, 0x10001, RZ, 0xc0, !PT ;  /* 0x000100010a0e7812 */ /* 0x000fc400078ec0ff */
[----:B------:R-:W-:Y:S02]  /*104b0*/  LOP3.LUT R30, R30, 0x10001, RZ, 0xc0, !PT ;  /* 0x000100011e1e7812 */ /* 0x000fe400078ec0ff */
[----:B------:R-:W-:Y:S02]  /*104c0*/  LOP3.LUT R10, R12, 0x20002, R13, 0xf8, !PT ;  /* 0x000200020c0a7812 */ /* 0x000fe400078ef80d */
[----:B---3--:R-:W-:Y:S02]  /*104d0*/  SHF.R.U32.HI R31, RZ, 0xd, R16 ;  /* 0x0000000dff1f7819 */ /* 0x008fe40000011610 */
[----:B------:R-:W-:Y:S02]  /*104e0*/  @!P1 IADD3 R90, PT, PT, R28, R93, RZ ;  /* 0x0000005d1c5a9210 */ /* 0x000fe40007ffe0ff */
        /* <DEDUP_REMOVED lines=270> */
.L_x_726:
        /* <DEDUP_REMOVED lines=82> */
.L_x_728:
        /* <DEDUP_REMOVED lines=80> */
.L_x_729:
        /* <DEDUP_REMOVED lines=77> */
.L_x_727:
[----:B------:R-:W-:Y:S01]  /*124c0*/  IADD3 R93, PT, PT, R93, 0x20, RZ ;  /* 0x000000205d5d7810 */ /* 0x000fe20007ffe0ff */
[----:B------:R-:W-:Y:S01]  /*124d0*/  UIADD3 UR4, UPT, UPT, UR4, 0x40, URZ ;  /* 0x0000004004047890 */ /* 0x000fe2000fffe0ff */
[----:B------:R-:W-:Y:S01]  /*124e0*/  IADD3 R86, P3, PT, R86, 0x80, RZ ;  /* 0x0000008056567810 */ /* 0x000fe20007f7e0ff */
[----:B------:R-:W-:Y:S01]  /*124f0*/  IMAD.WIDE R26, R85, 0x4, R98 ;  /* 0x00000004551a7825 */ /* 0x000fe200078e0262 */
[----:B------:R-:W-:Y:S02]  /*12500*/  ISETP.GE.AND P1, PT, R93, R88, PT ;  /* 0x000000585d00720c */ /* 0x000fe40003f26270 */
[----:B------:R-:W-:-:S11]  /*12510*/  IADD3.X R87, PT, PT, RZ, R87, RZ, P3, !PT ;  /* 0x00000057ff577210 */ /* 0x000fd60001ffe4ff */
[----:B------:R-:W-:Y:S05]  /*12520*/  @!P1 BRA `(.L_x_730) ;  /* 0xffffffdc00249947 */ /* 0x000fea000383ffff */
.L_x_725:
        /* <DEDUP_REMOVED lines=13> */
.L_x_734:
[----:B------:R-:W0:Y:S02]  /*12600*/  LDS R8, [R10] ;  /* 0x000000000a087984 */ /* 0x000e240000000800 */
[----:B0-----:R-:W-:-:S05]  /*12610*/  HADD2 R9, R8, R11 ;  /* 0x0000000b08097230 */ /* 0x001fca0000000000 */
[----:B------:R-:W0:Y:S02]  /*12620*/  ATOMS.CAST.SPIN P0, [R10], R8, R9 ;  /* 0x000000080a00758d */ /* 0x000e240001800009 */
[----:B0-----:R-:W-:Y:S05]  /*12630*/  @!P0 BRA `(.L_x_734) ;  /* 0xfffffffc00f08947 */ /* 0x001fea000383ffff */
[----:B------:R-:W-:Y:S05]  /*12640*/  BRA `(.L_x_732) ;  /* 0x00000000000c7947 */ /* 0x000fea0003800000 */
.L_x_733:
[----:B------:R-:W2:Y:S02]  /*12650*/  LD.E R8, desc[UR8][R12.64] ;  /* 0x000000080c087980 */ /* 0x000ea4000c101900 */
[----:B--2---:R-:W-:-:S05]  /*12660*/  IADD3 R9, PT, PT, R9, R8, RZ ;  /* 0x0000000809097210 */ /* 0x004fca0007ffe0ff */
[----:B------:R0:W-:Y:S02]  /*12670*/  ST.E desc[UR8][R12.64], R9 ;  /* 0x000000090c007985 */ /* 0x0001e4000c101908 */
.L_x_732:
[----:B------:R-:W-:Y:S05]  /*12680*/  BSYNC.RECONVERGENT B0 ;  /* 0x0000000000007941 */ /* 0x000fea0003800200 */
.L_x_731:
[----:B------:R1:W-:Y:S01]  /*12690*/  ATOM.E.ADD.F16x2.RN.STRONG.GPU P0, RZ, desc[UR8][R12.64+0x4], R14 ;  /* 0x8000040e0cff79a2 */ /* 0x0003e2000c10e108 */
[----:B------:R-:W-:Y:S04]  /*126a0*/  BSSY.RECONVERGENT B0, `(.L_x_735) ;  /* 0x000000e000007945 */ /* 0x000fe80003800200 */
[----:B-1----:R-:W-:Y:S05]  /*126b0*/  @P0 BRA `(.L_x_736) ;  /* 0x0000000000300947 */ /* 0x002fea0003800000 */
[----:B------:R-:W1:Y:S02]  /*126c0*/  QSPC.E.S P0, RZ, [R12+0x4] ;  /* 0x000004000cff73aa */ /* 0x000e640000000500 */
[----:B-1----:R-:W-:Y:S05]  /*126d0*/  @!P0 BRA `(.L_x_737) ;  /* 0x00000000001c8947 */ /* 0x002fea0003800000 */
[----:B------:R-:W-:-:S04]  /*126e0*/  MOV R8, R12 ;  /* 0x0000000c00087202 */ /* 0x000fc80000000f00 */
[----:B------:R-:W-:-:S07]  /*126f0*/  MOV R10, R8 ;  /* 0x00000008000a7202 */ /* 0x000fce0000000f00 */
.L_x_738:
[----:B------:R-:W0:Y:S02]  /*12700*/  LDS R8, [R10+0x4] ;  /* 0x000004000a087984 */ /* 0x000e240000000800 */
[----:B0-----:R-:W-:-:S05]  /*12710*/  HFMA2 R9, R8, 1, 1, R7 ;  /* 0x3c003c0008097831 */ /* 0x001fca0000000007 */
[----:B------:R-:W0:Y:S02]  /*12720*/  ATOMS.CAST.SPIN P0, [R10+0x4], R8, R9 ;  /* 0x000004080a00758d */ /* 0x000e240001800009 */
[----:B0-----:R-:W-:Y:S05]  /*12730*/  @!P0 BRA `(.L_x_738) ;  /* 0xfffffffc00f08947 */ /* 0x001fea000383ffff */
[----:B------:R-:W-:Y:S05]  /*12740*/  BRA `(.L_x_736) ;  /* 0x00000000000c7947 */ /* 0x000fea0003800000 */
.L_x_737:
[----:B------:R-:W2:Y:S02]  /*12750*/  LD.E R7, desc[UR8][R12.64+0x4] ;  /* 0x000004080c077980 */ /* 0x000ea4000c101900 */
[----:B--2---:R-:W-:-:S05]  /*12760*/  IADD3 R7, PT, PT, R14, R7, RZ ;  /* 0x000000070e077210 */ /* 0x004fca0007ffe0ff */
[----:B------:R1:W-:Y:S02]  /*12770*/  ST.E desc[UR8][R12.64+0x4], R7 ;  /* 0x000004070c007985 */ /* 0x0003e4000c101908 */
.L_x_736:
[----:B------:R-:W-:Y:S05]  /*12780*/  BSYNC.RECONVERGENT B0 ;  /* 0x0000000000007941 */ /* 0x000fea0003800200 */
.L_x_735:
        /* <DEDUP_REMOVED lines=12> */
.L_x_742:
[----:B------:R-:W0:Y:S02]  /*12850*/  LDS R6, [R8] ;  /* 0x0000000008067984 */ /* 0x000e240000000800 */
[----:B0-----:R-:W-:-:S05]  /*12860*/  HADD2 R7, R6, R9 ;  /* 0x0000000906077230 */ /* 0x001fca0000000000 */
[----:B------:R-:W0:Y:S02]  /*12870*/  ATOMS.CAST.SPIN P0, [R8], R6, R7 ;  /* 0x000000060800758d */ /* 0x000e240001800007 */
[----:B0-----:R-:W-:Y:S05]  /*12880*/  @!P0 BRA `(.L_x_742) ;  /* 0xfffffffc00f08947 */ /* 0x001fea000383ffff */
[----:B------:R-:W-:Y:S05]  /*12890*/  BRA `(.L_x_740) ;  /* 0x00000000000c7947 */ /* 0x000fea0003800000 */
.L_x_741:
[----:B------:R-:W2:Y:S02]  /*128a0*/  LD.E R6, desc[UR8][R12.64] ;  /* 0x000000080c067980 */ /* 0x000ea4000c101900 */
[----:B--2---:R-:W-:-:S05]  /*128b0*/  IADD3 R7, PT, PT, R7, R6, RZ ;  /* 0x0000000607077210 */ /* 0x004fca0007ffe0ff */
[----:B------:R0:W-:Y:S02]  /*128c0*/  ST.E desc[UR8][R12.64], R7 ;  /* 0x000000070c007985 */ /* 0x0001e4000c101908 */
.L_x_740:
[----:B------:R-:W-:Y:S05]  /*128d0*/  BSYNC.RECONVERGENT B0 ;  /* 0x0000000000007941 */ /* 0x000fea0003800200 */
.L_x_739:
[----:B------:R1:W-:Y:S01]  /*128e0*/  ATOM.E.ADD.F16x2.RN.STRONG.GPU P0, RZ, desc[UR8][R12.64+0x4], R10 ;  /* 0x8000040a0cff79a2 */ /* 0x0003e2000c10e108 */
[----:B------:R-:W-:Y:S04]  /*128f0*/  BSSY.RECONVERGENT B0, `(.L_x_743) ;  /* 0x000000e000007945 */ /* 0x000fe80003800200 */
[----:B-1----:R-:W-:Y:S05]  /*12900*/  @P0 BRA `(.L_x_744) ;  /* 0x0000000000300947 */ /* 0x002fea0003800000 */
[----:B------:R-:W1:Y:S02]  /*12910*/  QSPC.E.S P0, RZ, [R12+0x4] ;  /* 0x000004000cff73aa */ /* 0x000e640000000500 */
[----:B-1----:R-:W-:Y:S05]  /*12920*/  @!P0 BRA `(.L_x_745) ;  /* 0x00000000001c8947 */ /* 0x002fea0003800000 */
[----:B------:R-:W-:-:S04]  /*12930*/  MOV R6, R12 ;  /* 0x0000000c00067202 */ /* 0x000fc80000000f00 */
[----:B------:R-:W-:-:S07]  /*12940*/  MOV R8, R6 ;  /* 0x0000000600087202 */ /* 0x000fce0000000f00 */
.L_x_746:
[----:B------:R-:W0:Y:S02]  /*12950*/  LDS R6, [R8+0x4] ;  /* 0x0000040008067984 */ /* 0x000e240000000800 */
[----:B0-----:R-:W-:-:S05]  /*12960*/  HFMA2 R7, R6, 1, 1, R5 ;  /* 0x3c003c0006077831 */ /* 0x001fca0000000005 */
[----:B------:R-:W0:Y:S02]  /*12970*/  ATOMS.CAST.SPIN P0, [R8+0x4], R6, R7 ;  /* 0x000004060800758d */ /* 0x000e240001800007 */
[----:B0-----:R-:W-:Y:S05]  /*12980*/  @!P0 BRA `(.L_x_746) ;  /* 0xfffffffc00f08947 */ /* 0x001fea000383ffff */
[----:B------:R-:W-:Y:S05]  /*12990*/  BRA `(.L_x_744) ;  /* 0x00000000000c7947 */ /* 0x000fea0003800000 */
.L_x_745:
[----:B------:R-:W2:Y:S02]  /*129a0*/  LD.E R5, desc[UR8][R12.64+0x4] ;  /* 0x000004080c057980 */ /* 0x000ea4000c101900 */
[----:B--2---:R-:W-:-:S05]  /*129b0*/  IADD3 R5, PT, PT, R10, R5, RZ ;  /* 0x000000050a057210 */ /* 0x004fca0007ffe0ff */
[----:B------:R1:W-:Y:S02]  /*129c0*/  ST.E desc[UR8][R12.64+0x4], R5 ;  /* 0x000004050c007985 */ /* 0x0003e4000c101908 */
.L_x_744:
[----:B------:R-:W-:Y:S05]  /*129d0*/  BSYNC.RECONVERGENT B0 ;  /* 0x0000000000007941 */ /* 0x000fea0003800200 */
.L_x_743:
        /* <DEDUP_REMOVED lines=13> */
.L_x_750:
[----:B------:R-:W0:Y:S02]  /*12ab0*/  LDS R4, [R6] ;  /* 0x0000000006047984 */ /* 0x000e240000000800 */
[----:B0-----:R-:W-:-:S05]  /*12ac0*/  HADD2 R5, R4, R7 ;  /* 0x0000000704057230 */ /* 0x001fca0000000000 */
[----:B------:R-:W0:Y:S02]  /*12ad0*/  ATOMS.CAST.SPIN P0, [R6], R4, R5 ;  /* 0x000000040600758d */ /* 0x000e240001800005 */
[----:B0-----:R-:W-:Y:S05]  /*12ae0*/  @!P0 BRA `(.L_x_750) ;  /* 0xfffffffc00f08947 */ /* 0x001fea000383ffff */
[----:B------:R-:W-:Y:S05]  /*12af0*/  BRA `(.L_x_748) ;  /* 0x00000000000c7947 */ /* 0x000fea0003800000 */
.L_x_749:
[----:B------:R-:W2:Y:S02]  /*12b00*/  LD.E R4, desc[UR8][R12.64] ;  /* 0x000000080c047980 */ /* 0x000ea4000c101900 */
[----:B--2---:R-:W-:-:S05]  /*12b10*/  IADD3 R5, PT, PT, R5, R4, RZ ;  /* 0x0000000405057210 */ /* 0x004fca0007ffe0ff */
[----:B------:R0:W-:Y:S02]  /*12b20*/  ST.E desc[UR8][R12.64], R5 ;  /* 0x000000050c007985 */ /* 0x0001e4000c101908 */
.L_x_748:
[----:B------:R-:W-:Y:S05]  /*12b30*/  BSYNC.RECONVERGENT B0 ;  /* 0x0000000000007941 */ /* 0x000fea0003800200 */
.L_x_747:
[----:B------:R1:W-:Y:S01]  /*12b40*/  ATOM.E.ADD.F16x2.RN.STRONG.GPU P0, RZ, desc[UR8][R12.64+0x4], R8 ;  /* 0x800004080cff79a2 */ /* 0x0003e2000c10e108 */
[----:B------:R-:W-:Y:S04]  /*12b50*/  BSSY.RECONVERGENT B0, `(.L_x_751) ;  /* 0x000000e000007945 */ /* 0x000fe80003800200 */
[----:B-1----:R-:W-:Y:S05]  /*12b60*/  @P0 BRA `(.L_x_752) ;  /* 0x0000000000300947 */ /* 0x002fea0003800000 */
[----:B------:R-:W1:Y:S02]  /*12b70*/  QSPC.E.S P0, RZ, [R12+0x4] ;  /* 0x000004000cff73aa */ /* 0x000e640000000500 */
[----:B-1----:R-:W-:Y:S05]  /*12b80*/  @!P0 BRA `(.L_x_753) ;  /* 0x00000000001c8947 */ /* 0x002fea0003800000 */
[----:B------:R-:W-:-:S04]  /*12b90*/  MOV R4, R12 ;  /* 0x0000000c00047202 */ /* 0x000fc80000000f00 */
[----:B------:R-:W-:-:S07]  /*12ba0*/  MOV R6, R4 ;  /* 0x0000000400067202 */ /* 0x000fce0000000f00 */
.L_x_754:
[----:B------:R-:W0:Y:S02]  /*12bb0*/  LDS R4, [R6+0x4] ;  /* 0x0000040006047984 */ /* 0x000e240000000800 */
[----:B0-----:R-:W-:-:S05]  /*12bc0*/  HFMA2 R5, R4, 1, 1, R3 ;  /* 0x3c003c0004057831 */ /* 0x001fca0000000003 */
[----:B------:R-:W0:Y:S02]  /*12bd0*/  ATOMS.CAST.SPIN P0, [R6+0x4], R4, R5 ;  /* 0x000004040600758d */ /* 0x000e240001800005 */
[----:B0-----:R-:W-:Y:S05]  /*12be0*/  @!P0 BRA `(.L_x_754) ;  /* 0xfffffffc00f08947 */ /* 0x001fea000383ffff */
[----:B------:R-:W-:Y:S05]  /*12bf0*/  BRA `(.L_x_752) ;  /* 0x00000000000c7947 */ /* 0x000fea0003800000 */
.L_x_753:
[----:B------:R-:W2:Y:S02]  /*12c00*/  LD.E R3, desc[UR8][R12.64+0x4] ;  /* 0x000004080c037980 */ /* 0x000ea4000c101900 */
[----:B--2---:R-:W-:-:S05]  /*12c10*/  IADD3 R3, PT, PT, R8, R3, RZ ;  /* 0x0000000308037210 */ /* 0x004fca0007ffe0ff */
[----:B------:R1:W-:Y:S02]  /*12c20*/  ST.E desc[UR8][R12.64+0x4], R3 ;  /* 0x000004030c007985 */ /* 0x0003e4000c101908 */
.L_x_752:
[----:B------:R-:W-:Y:S05]  /*12c30*/  BSYNC.RECONVERGENT B0 ;  /* 0x0000000000007941 */ /* 0x000fea0003800200 */
.L_x_751:
        /* <DEDUP_REMOVED lines=13> */
.L_x_758:
[----:B------:R-:W0:Y:S02]  /*12d10*/  LDS R2, [R4] ;  /* 0x0000000004027984 */ /* 0x000e240000000800 */
[----:B0-----:R-:W-:-:S05]  /*12d20*/  HADD2 R3, R2, R5 ;  /* 0x0000000502037230 */ /* 0x001fca0000000000 */
[----:B------:R-:W0:Y:S02]  /*12d30*/  ATOMS.CAST.SPIN P0, [R4], R2, R3 ;  /* 0x000000020400758d */ /* 0x000e240001800003 */
[----:B0-----:R-:W-:Y:S05]  /*12d40*/  @!P0 BRA `(.L_x_758) ;  /* 0xfffffffc00f08947 */ /* 0x001fea000383ffff */
[----:B------:R-:W-:Y:S05]  /*12d50*/  BRA `(.L_x_756) ;  /* 0x00000000000c7947 */ /* 0x000fea0003800000 */
.L_x_757:
[----:B------:R-:W2:Y:S02]  /*12d60*/  LD.E R2, desc[UR8][R12.64] ;  /* 0x000000080c027980 */ /* 0x000ea4000c101900 */
[----:B--2---:R-:W-:-:S05]  /*12d70*/  IADD3 R3, PT, PT, R3, R2, RZ ;  /* 0x0000000203037210 */ /* 0x004fca0007ffe0ff */
[----:B------:R0:W-:Y:S02]  /*12d80*/  ST.E desc[UR8][R12.64], R3 ;  /* 0x000000030c007985 */ /* 0x0001e4000c101908 */
.L_x_756:
[----:B------:R-:W-:Y:S05]  /*12d90*/  BSYNC.RECONVERGENT B0 ;  /* 0x0000000000007941 */ /* 0x000fea0003800200 */
.L_x_755:
[----:B------:R1:W-:Y:S02]  /*12da0*/  ATOM.E.ADD.F16x2.RN.STRONG.GPU P0, RZ, desc[UR8][R12.64+0x4], R7 ;  /* 0x800004070cff79a2 */ /* 0x0003e4000c10e108 */
[----:B-1----:R-:W-:Y:S05]  /*12db0*/  @P0 EXIT ;  /* 0x000000000000094d */ /* 0x002fea0003800000 */
[----:B------:R-:W1:Y:S02]  /*12dc0*/  QSPC.E.S P0, RZ, [R12+0x4] ;  /* 0x000004000cff73aa */ /* 0x000e640000000500 */
[----:B-1----:R-:W-:Y:S05]  /*12dd0*/  @!P0 BRA `(.L_x_759) ;  /* 0x00000000001c8947 */ /* 0x002fea0003800000 */
[----:B------:R-:W-:-:S04]  /*12de0*/  MOV R2, R12 ;  /* 0x0000000c00027202 */ /* 0x000fc80000000f00 */
[----:B------:R-:W-:-:S07]  /*12df0*/  MOV R4, R2 ;  /* 0x0000000200047202 */ /* 0x000fce0000000f00 */
.L_x_760:
[----:B------:R-:W0:Y:S02]  /*12e00*/  LDS R2, [R4+0x4] ;  /* 0x0000040004027984 */ /* 0x000e240000000800 */
[----:B0-----:R-:W-:-:S05]  /*12e10*/  HFMA2 R3, R2, 1, 1, R0 ;  /* 0x3c003c0002037831 */ /* 0x001fca0000000000 */
[----:B------:R-:W0:Y:S02]  /*12e20*/  ATOMS.CAST.SPIN P0, [R4+0x4], R2, R3 ;  /* 0x000004020400758d */ /* 0x000e240001800003 */
[----:B0-----:R-:W-:Y:S05]  /*12e30*/  @!P0 BRA `(.L_x_760) ;  /* 0xfffffffc00f08947 */ /* 0x001fea000383ffff */
[----:B------:R-:W-:Y:S05]  /*12e40*/  EXIT ;  /* 0x000000000000794d */ /* 0x000fea0003800000 */
.L_x_759:
[----:B------:R-:W0:Y:S02]  /*12e50*/  LD.E R0, desc[UR8][R12.64+0x4] ;  /* 0x000004080c007980 */ /* 0x000e24000c101900 */
[----:B0-----:R-:W-:-:S05]  /*12e60*/  IADD3 R3, PT, PT, R7, R0, RZ ;  /* 0x0000000007037210 */ /* 0x001fca0007ffe0ff */
[----:B------:R-:W-:Y:S01]  /*12e70*/  ST.E desc[UR8][R12.64+0x4], R3 ;  /* 0x000004030c007985 */ /* 0x000fe2000c101908 */
[----:B------:R-:W-:Y:S05]  /*12e80*/  EXIT ;  /* 0x000000000000794d */ /* 0x000fea0003800000 */
.L_x_761:
        /* <DEDUP_REMOVED lines=15> */
.L_x_5292:


//--------------------- .text._Z23gemm_half_q_half_kernelILi4ELi20ELb1ELb0ELi64EEvPK6__halfPKjS4_S2_PS0_iiiiPKtS7_iiiiiibS2_i --------------------------
	.section	.text._Z23gemm_half_q_half_kernelILi4ELi20ELb1ELb0ELi64EEvPK6__halfPKjS4_S2_PS0_iiiiPKtS7_iiiiiibS2_i,"ax",@progbits
	.align	128
        .global         _Z23gemm_half_q_half_kernelILi4ELi20ELb1ELb0ELi64EEvPK6__halfPKjS4_S2_PS0_iiiiPKtS7_iiiiiibS2_i
        .type           _Z23gemm_half_q_half_kernelILi4ELi20ELb1ELb0ELi64EEvPK6__halfPKjS4_S2_PS0_iiiiPKtS7_iiiiiibS2_i,@function
        .size           _Z23gemm_half_q_half_kernelILi4ELi20ELb1ELb0ELi64EEvPK6__halfPKjS4_S2_PS0_iiiiPKtS7_iiiiiibS2_i,(.L_x_5293 - _Z23gemm_half_q_half_kernelILi4ELi20ELb1ELb0ELi64EEvPK6__halfPKjS4_S2_PS0_iiiiPKtS7_iiiiiibS2_i)
        .other          _Z23gemm_half_q_half_kernelILi4ELi20ELb1ELb0ELi64EEvPK6__halfPKjS4_S2_PS0_iiiiPKtS7_iiiiiibS2_i,@"STO_CUDA_ENTRY STV_DEFAULT"
_Z23gemm_half_q_half_kernelILi4ELi20ELb1ELb0ELi64EEvPK6__halfPKjS4_S2_PS0_iiiiPKtS7_iiiiiibS2_i:
.text._Z23gemm_half_q_half_kernelILi4ELi20ELb1ELb0ELi64EEvPK6__halfPKjS4_S2_PS0_iiiiPKtS7_iiiiiibS2_i:
        /* <DEDUP_REMOVED lines=37> */
.L_x_762:
        /* <DEDUP_REMOVED lines=41> */
.L_x_768:
        /* <DEDUP_REMOVED lines=32> */
.L_x_767:
        /* <DEDUP_REMOVED lines=20> */
.L_x_769:
[----:B------:R-:W-:-:S13]  /*0820*/  ISETP.EQ.AND P3, PT, R8, RZ, PT ;  /* 0x000000ff0800720c */ /* 0x000fda0003f62270 */
[----:B------:R-:W-:Y:S05]  /*0830*/  @!P1 BRA P3, `(.L_x_764) ;  /* 0x0000000400789947 */ /* 0x000fea0001800000 */
.L_x_766:
        /* <DEDUP_REMOVED lines=12> */
.L_x_765:
        /* <DEDUP_REMOVED lines=16> */
.L_x_772:
[----:B-----5:R-:W-:Y:S02]  /*0a00*/  IADD3 R7, P3, PT, R17, R8, RZ ;  /* 0x0000000811077210 */ /* 0x020fe40007f7e0ff */
[CC--:B------:R-:W-:Y:S02]  /*0a10*/  IADD3 R10, PT, PT, R8.reuse, R5.reuse, RZ ;  /* 0x00000005080a7210 */ /* 0x0c0fe40007ffe0ff */
[----:B------:R-:W-:Y:S02]  /*0a20*/  LEA.HI.X.SX32 R12, R8, RZ, 0x1, P3 ;  /* 0x000000ff080c7211 */ /* 0x000fe400018f0eff */
[----:B------:R-:W-:Y:S02]  /*0a30*/  IADD3 R8, PT, PT, R10, R5, RZ ;  /* 0x000000050a087210 */ /* 0x000fe40007ffe0ff */
[----:B0-----:R-:W-:Y:S02]  /*0a40*/  LEA R6, P3, R7, UR12, 0x1 ;  /* 0x0000000c07067c11 */ /* 0x001fe4000f8608ff */
        /* <DEDUP_REMOVED lines=27> */
.L_x_771:
        /* <DEDUP_REMOVED lines=21> */
.L_x_773:
[----:B------:R-:W-:-:S13]  /*0d50*/  ISETP.NE.OR P1, PT, R4, RZ, P1 ;  /* 0x000000ff0400720c */ /* 0x000fda0000f25670 */
[----:B------:R-:W-:Y:S05]  /*0d60*/  @!P1 BRA `(.L_x_764) ;  /* 0x00000000002c9947 */ /* 0x000fea0003800000 */
.L_x_770:
        /* <DEDUP_REMOVED lines=11> */
.L_x_764:
[----:B------:R-:W-:Y:S05]  /*0e20*/  BSYNC.RECONVERGENT B0 ;  /* 0x0000000000007941 */ /* 0x000fea0003800200 */
.L_x_763:
        /* <DEDUP_REMOVED lines=21> */
.L_x_777:
        /* <DEDUP_REMOVED lines=15> */
.L_x_776:
[----:B------:R-:W-:-:S04]  /*1070*/  IADD3 R4, PT, PT, RZ, -R2, RZ ;  /* 0x80000002ff047210 */ /* 0x000fc80007ffe0ff */
[----:B------:R-:W-:-:S13]  /*1080*/  ISETP.GT.AND P3, PT, R4, 0x1, PT ;  /* 0x000000010400780c */ /* 0x000fda0003f64270 */
[----:B------:R-:W-:Y:S05]  /*1090*/  @!P3 BRA `(.L_x_778) ;  /* 0x000000000024b947 */ /* 0x000fea0003800000 */
[----:B-1----:R-:W0:Y:S01]  /*10a0*/  LDC.64 R10, c[0x0][0x3a0] ;  /* 0x0000e800ff0a7b82 */ /* 0x002e220000000a00 */
        /* <DEDUP_REMOVED lines=8> */
.L_x_778:
[----:B------:R-:W-:-:S13]  /*1130*/  ISETP.NE.OR P1, PT, R2, RZ, P1 ;  /* 0x000000ff0200720c */ /* 0x000fda0000f25670 */
[----:B------:R-:W-:Y:S05]  /*1140*/  @!P1 BRA `(.L_x_774) ;  /* 0x00000000001c9947 */ /* 0x000fea0003800000 */
.L_x_775:
[----:B01----:R-:W0:Y:S02]  /*1150*/  LDC.64 R6, c[0x0][0x3a0] ;  /* 0x0000e800ff067b82 */ /* 0x003e240000000a00 */
.L_x_779:
[----:B0-----:R-:W-:Y:S01]  /*1160*/  IMAD.WIDE R10, R0, 0x2, R6 ;  /* 0x00000002000a7825 */ /* 0x001fe200078e0206 */
[----:B------:R-:W-:Y:S02]  /*1170*/  IADD3 R2, PT, PT, R2, 0x1, RZ ;  /* 0x0000000102027810 */ /* 0x000fe40007ffe0ff */
[----:B------:R-:W-:Y:S02]  /*1180*/  IADD3 R0, PT, PT, R0, R87, RZ ;  /* 0x0000005700007210 */ /* 0x000fe40007ffe0ff */
[----:B------:R2:W-:Y:S01]  /*1190*/  STG.E.64 desc[UR8][R10.64], RZ ;  /* 0x000000ff0a007986 */ /* 0x0005e2000c101b08 */
[----:B------:R-:W-:-:S13]  /*11a0*/  ISETP.NE.AND P1, PT, R2, RZ, PT ;  /* 0x000000ff0200720c */ /* 0x000fda0003f25270 */
[----:B--2---:R-:W-:Y:S05]  /*11b0*/  @P1 BRA `(.L_x_779) ;  /* 0xfffffffc00e81947 */ /* 0x004fea000383ffff */
.L_x_774:
        /* <DEDUP_REMOVED lines=15> */
.L_x_781:
        /* <DEDUP_REMOVED lines=44> */
.L_x_780:
[----:B------:R1:W5:Y:S01]  /*1570*/  LDL.64 R84, [R1] ;  /* 0x0000000001547983 */ /* 0x0003620000100a00 */
[----:B------:R-:W2:Y:S01]  /*1580*/  LDCU UR4, c[0x0][0x3c8] ;  /* 0x00007900ff0477ac */ /* 0x000ea20008000800 */
[----:B0-----:R-:W-:Y:S01]  /*1590*/  HFMA2 R2, -RZ, RZ, 0, 0 ;  /* 0x00000000ff027431 */ /* 0x001fe200000001ff */
[----:B------:R-:W-:Y:S02]  /*15a0*/  CS2R R6, SRZ ;  /* 0x0000000000067805 */ /* 0x000fe4000001ff00 */
[----:B------:R-:W-:Y:S01]  /*15b0*/  MOV R13, RZ ;  /* 0x000000ff000d7202 */ /* 0x000fe20000000f00 */
[----:B------:R-:W0:Y:S01]  /*15c0*/  LDCU UR5, c[0x0][0x3cc] ;  /* 0x00007980ff0577ac */ /* 0x000e220008000800 */
[----:B------:R-:W3:Y:S01]  /*15d0*/  LDCU UR6, c[0x0][0x3d0] ;  /* 0x00007a00ff0677ac */ /* 0x000ee20008000800 */
[----:B------:R-:W4:Y:S01]  /*15e0*/  LDCU UR10, c[0x0][0x3d4] ;  /* 0x00007a80ff0a77ac */ /* 0x000f220008000800 */
[----:B------:R-:W1:Y:S01]  /*15f0*/  LDCU UR11, c[0x0][0x3d8] ;  /* 0x00007b00ff0b77ac */ /* 0x000e620008000800 */
[----:B--2---:R-:W-:-:S02]  /*1600*/  ISETP.GT.AND P1, PT, R92, UR4, PT ;  /* 0x000000045c007c0c */ /* 0x004fc4000bf24270 */
[C---:B------:R-:W-:Y:S02]  /*1610*/  VIMNMX R0, PT, PT, R92.reuse, UR4, PT ;  /* 0x000000045c007c48 */ /* 0x040fe4000bfe0100 */
[C---:B0-----:R-:W-:Y:S02]  /*1620*/  ISETP.GT.AND P3, PT, R92.reuse, UR5, PT ;  /* 0x000000055c007c0c */ /* 0x041fe4000bf64270 */
[----:B------:R-:W-:Y:S02]  /*1630*/  SHF.R.S32.HI R3, RZ, 0x1f, R0 ;  /* 0x0000001fff037819 */ /* 0x000fe40000011400 */
[C---:B---3--:R-:W-:Y:S02]  /*1640*/  ISETP.GT.AND P4, PT, R92.reuse, UR6, PT ;  /* 0x000000065c007c0c */ /* 0x048fe4000bf84270 */
[----:B------:R-:W-:Y:S01]  /*1650*/  LEA.HI R3, R3, R0, RZ, 0x5 ;  /* 0x0000000003037211 */ /* 0x000fe200078f28ff */
[----:B------:R-:W-:Y:S01]  /*1660*/  HFMA2 R0, -RZ, RZ, 0, 0 ;  /* 0x00000000ff007431 */ /* 0x000fe200000001ff */
[----:B----4-:R-:W-:-:S02]  /*1670*/  ISETP.GT.AND P5, PT, R92, UR10, PT ;  /* 0x0000000a5c007c0c */ /* 0x010fc4000bfa4270 */
        /* <DEDUP_REMOVED lines=10> */
.L_x_782:
        /* <DEDUP_REMOVED lines=8> */
.L_x_783:
        /* <DEDUP_REMOVED lines=8> */
.L_x_784:
        /* <DEDUP_REMOVED lines=8> */
.L_x_785:
        /* <DEDUP_REMOVED lines=8> */
.L_x_786:
        /* <DEDUP_REMOVED lines=38> */
.L_x_792:
[----:B------:R-:W0:Y:S01]  /*1b80*/  LDC R87, c[0x0][0x3ac] ;  /* 0x0000eb00ff577b82 */ /* 0x000e220000000800 */
[----:B------:R-:W-:Y:S02]  /*1b90*/  ISETP.NE.AND P3, PT, R92, R89, PT ;  /* 0x000000595c00720c */ /* 0x000fe40003f65270 */
[----:B------:R-:W-:Y:S02]  /*1ba0*/  MOV R102, R100 ;  /* 0x0000006400667202 */ /* 0x000fe40000000f00 */
[----:B------:R-:W-:-:S05]  /*1bb0*/  MOV R103, R101 ;  /* 0x0000006500677202 */ /* 0x000fca0000000f00 */
[----:B------:R-:W2:Y:S04]  /*1bc0*/  LDG.E.128.CONSTANT R12, desc[UR8][R102.64] ;  /* 0x00000008660c7981 */ /* 0x000ea8000c1e9d00 */
[----:B------:R-:W-:Y:S01]  /*1bd0*/  @!P3 LEA R9, R88, R1, 0x3 ;  /* 0x000000015809b211 */ /* 0x000fe200078e18ff */
[----:B------:R-:W3:Y:S04]  /*1be0*/  @!P3 LDG.E.U16.CONSTANT R33, desc[UR8][R96.64] ;  /* 0x000000086021b981 */ /* 0x000ee8000c1e9500 */
[----:B------:R-:W4:Y:S01]  /*1bf0*/  @!P3 LDL.64 R38, [R9+0x8] ;  /* 0x000008000926b983 */ /* 0x000f220000100a00 */
[----:B0-----:R-:W-:-:S05]  /*1c00*/  IMAD.WIDE R10, R87, 0x4, R102 ;  /* 0x00000004570a7825 */ /* 0x001fca00078e0266 */
[----:B------:R-:W5:Y:S01]  /*1c10*/  LDG.E.128.CONSTANT R16, desc[UR8][R10.64] ;  /* 0x000000080a107981 */ /* 0x000f62000c1e9d00 */
[----:B------:R-:W-:-:S05]  /*1c20*/  IMAD.WIDE R34, R87, 0x4, R10 ;  /* 0x0000000457227825 */ /* 0x000fca00078e020a */
[----:B------:R0:W3:Y:S01]  /*1c30*/  LDG.E.128.CONSTANT R20, desc[UR8][R34.64] ;  /* 0x0000000822147981 */ /* 0x0000e2000c1e9d00 */
[----:B------:R-:W-:-:S05]  /*1c40*/  IMAD.WIDE R36, R87, 0x4, R34 ;  /* 0x0000000457247825 */ /* 0x000fca00078e0222 */
[----:B------:R1:W3:Y:S01]  /*1c50*/  LDG.E.128.CONSTANT R24, desc[UR8][R36.64] ;  /* 0x0000000824187981 */ /* 0x0002e2000c1e9d00 */
[----:B------:R-:W-:-:S05]  /*1c60*/  IMAD.WIDE R100, R87, 0x4, R36 ;  /* 0x0000000457647825 */ /* 0x000fca00078e0224 */
[----:B------:R-:W3:Y:S01]  /*1c70*/  LDG.E.128.CONSTANT R28, desc[UR8][R100.64] ;  /* 0x00000008641c7981 */ /* 0x000ee2000c1e9d00 */
[----:B------:R-:W-:Y:S02]  /*1c80*/  MOV R32, 0x2800 ;  /* 0x0000280000207802 */ /* 0x000fe40000000f00 */
[----:B------:R-:W-:Y:S02]  /*1c90*/  ISETP.NE.AND P4, PT, R93, RZ, PT ;  /* 0x000000ff5d00720c */ /* 0x000fe40003f85270 */
[----:B------:R-:W-:Y:S02]  /*1ca0*/  ISETP.NE.AND P2, PT, R95, 0x1, PT ;  /* 0x000000015f00780c */ /* 0x000fe40003f45270 */
[----:B------:R-:W-:Y:S02]  /*1cb0*/  @!P3 IADD3 R104, PT, PT, R88, 0x1, RZ ;  /* 0x000000015868b810 */ /* 0x000fe40007ffe0ff */
[----:B--2---:R-:W-:Y:S02]  /*1cc0*/  SHF.R.U32.HI R43, RZ, 0xf, R14 ;  /* 0x0000000fff2b7819 */ /* 0x004fe4000001160e */
[----:B0-----:R-:W-:-:S02]  /*1cd0*/  SHF.R.U32.HI R35, RZ, 0xf, R12 ;  /* 0x0000000fff237819 */ /* 0x001fc4000001160c */
[----:B------:R-:W-:Y:S02]  /*1ce0*/  LOP3.LUT R41, R14, 0x1f001f, RZ, 0xc0, !PT ;  /* 0x001f001f0e297812 */ /* 0x000fe400078ec0ff */
[----:B----4-:R-:W-:Y:S02]  /*1cf0*/  @!P3 PRMT R85, R39, 0x7610, R85 ;  /* 0x000076102755b816 */ /* 0x010fe40000000055 */
[----:B------:R-:W-:Y:S02]  /*1d00*/  @!P3 PRMT R86, R38, 0x7610, R86 ;  /* 0x000076102656b816 */ /* 0x000fe40000000056 */
[----:B------:R-:W-:Y:S02]  /*1d10*/  @!P3 PRMT R85, R85, 0x7610, R39 ;  /* 0x000076105555b816 */ /* 0x000fe40000000027 */
[----:B------:R-:W-:Y:S02]  /*1d20*/  SHF.R.U32.HI R39, RZ, 0xf, R13 ;  /* 0x0000000fff277819 */ /* 0x000fe4000001160d */
[----:B------:R-:W-:-:S02]  /*1d30*/  SHF.R.U32.HI R42, RZ, 0xa, R14 ;  /* 0x0000000aff2a7819 */ /* 0x000fc4000001160e */
[----:B------:R-:W-:Y:S02]  /*1d40*/  LOP3.LUT R9, R14, 0x3e003e0, RZ, 0xc0, !PT ;  /* 0x03e003e00e097812 */ /* 0x000fe400078ec0ff */
[----:B------:R-:W-:Y:S02]  /*1d50*/  @!P3 PRMT R86, R86, 0x7610, R38 ;  /* 0x000076105656b816 */ /* 0x000fe40000000026 */
[----:B------:R-:W-:Y:S02]  /*1d60*/  SHF.R.U32.HI R44, RZ, 0xf, R15 ;  /* 0x0000000fff2c7819 */ /* 0x000fe4000001160f */
[C---:B-----5:R-:W-:Y:S02]  /*1d70*/  LOP3.LUT R63, R18.reuse, 0x1f001f, RZ, 0xc0, !PT ;  /* 0x001f001f123f7812 */ /* 0x060fe400078ec0ff */
[----:B------:R-:W-:Y:S02]  /*1d80*/  SHF.R.U32.HI R62, RZ, 0xa, R18 ;  /* 0x0000000aff3e7819 */ /* 0x000fe40000011612 */
[----:B------:R-:W-:-:S02]  /*1d90*/  LOP3.LUT R14, R18, 0x3e003e0, RZ, 0xc0, !PT ;  /* 0x03e003e0120e7812 */ /* 0x000fc400078ec0ff */
[C---:B-1----:R-:W-:Y:S02]  /*1da0*/  LOP3.LUT R37, R13.reuse, 0x1f001f, RZ, 0xc0, !PT ;  /* 0x001f001f0d257812 */ /* 0x042fe400078ec0ff */
[----:B------:R-:W-:Y:S02]  /*1db0*/  SHF.R.U32.HI R38, RZ, 0xa, R13 ;  /* 0x0000000aff267819 */ /* 0x000fe4000001160d */
[----:B------:R-:W-:Y:S02]  /*1dc0*/  LOP3.LUT R10, R13, 0x3e003e0, RZ, 0xc0, !PT ;  /* 0x03e003e00d0a7812 */ /* 0x000fe400078ec0ff */
[----:B------:R-:W-:Y:S02]  /*1dd0*/  SHF.R.U32.HI R18, RZ, 0xe, R18 ;  /* 0x0000000eff127819 */ /* 0x000fe40000011612 */
[----:B------:R-:W-:Y:S02]  /*1de0*/  LOP3.LUT R43, R43, 0x10001, RZ, 0xc0, !PT ;  /* 0x000100012b2b7812 */ /* 0x000fe400078ec0ff */
[----:B---3--:R-:W-:-:S02]  /*1df0*/  @!P3 IADD3 R89, PT, PT, R33, R92, RZ ;  /* 0x0000005c2159b210 */ /* 0x008fc40007ffe0ff */
[C---:B------:R-:W-:Y:S02]  /*1e00*/  LOP3.LUT R51, R16.reuse, 0x1f001f, RZ, 0xc0, !PT ;  /* 0x001f001f10337812 */ /* 0x040fe400078ec0ff */
[--C-:B------:R-:W-:Y:S02]  /*1e10*/  SHF.R.U32.HI R52, RZ, 0xa, R16.reuse ;  /* 0x0000000aff347819 */ /* 0x100fe40000011610 */
[----:B------:R-:W-:Y:S02]  /*1e20*/  LOP3.LUT R13, R16, 0x3e003e0, RZ, 0xc0, !PT ;  /* 0x03e003e0100d7812 */ /* 0x000fe400078ec0ff */
[----:B------:R-:W-:Y:S02]  /*1e30*/  SHF.R.U32.HI R36, RZ, 0xe, R16 ;  /* 0x0000000eff247819 */ /* 0x000fe40000011610 */
[----:B------:R-:W-:Y:S02]  /*1e40*/  LOP3.LUT R34, R12, 0x1f001f, RZ, 0xc0, !PT ;  /* 0x001f001f0c227812 */ /* 0x000fe400078ec0ff */
[----:B------:R-:W-:-:S02]  /*1e50*/  SHF.R.U32.HI R33, RZ, 0xa, R12 ;  /* 0x0000000aff217819 */ /* 0x000fc4000001160c */
[----:B------:R-:W-:Y:S02]  /*1e60*/  LOP3.LUT R11, R12, 0x3e003e0, RZ, 0xc0, !PT ;  /* 0x03e003e00c0b7812 */ /* 0x000fe400078ec0ff */
[----:B------:R-:W-:Y:S02]  /*1e70*/  SHF.R.U32.HI R40, RZ, 0xe, R17 ;  /* 0x0000000eff287819 */ /* 0x000fe40000011611 */
[C---:B------:R-:W-:Y:S02]  /*1e80*/  LOP3.LUT R66, R19.reuse, 0x1f001f, RZ, 0xc0, !PT ;  /* 0x001f001f13427812 */ /* 0x040fe400078ec0ff */
[----:B------:R-:W-:Y:S02]  /*1e90*/  SHF.R.U32.HI R69, RZ, 0xa, R19 ;  /* 0x0000000aff457819 */ /* 0x000fe40000011613 */
[----:B------:R-:W-:Y:S02]  /*1ea0*/  LOP3.LUT R16, R19, 0x3e003e0, RZ, 0xc0, !PT ;  /* 0x03e003e013107812 */ /* 0x000fe400078ec0ff */
[----:B------:R-:W-:-:S02]  /*1eb0*/  LOP3.LUT R35, R35, 0x10001, RZ, 0xc0, !PT ;  /* 0x0001000123237812 */ /* 0x000fc400078ec0ff */
[----:B------:R-:W-:Y:S02]  /*1ec0*/  LOP3.LUT R39, R39, 0x10001, RZ, 0xc0, !PT ;  /* 0x0001000127277812 */ /* 0x000fe400078ec0ff */
[C---:B------:R-:W-:Y:S02]  /*1ed0*/  LOP3.LUT R46, R15.reuse, 0x1f001f, RZ, 0xc0, !PT ;  /* 0x001f001f0f2e7812 */ /* 0x040fe400078ec0ff */
[----:B------:R-:W-:Y:S02]  /*1ee0*/  SHF.R.U32.HI R45, RZ, 0xa, R15 ;  /* 0x0000000aff2d7819 */ /* 0x000fe4000001160f */
[----:B------:R-:W-:Y:S02]  /*1ef0*/  LOP3.LUT R12, R15, 0x3e003e0, RZ, 0xc0, !PT ;  /* 0x03e003e00f0c7812 */ /* 0x000fe400078ec0ff */
[----:B------:R-:W-:Y:S02]  /*1f00*/  SHF.R.U32.HI R19, RZ, 0xe, R19 ;  /* 0x0000000eff137819 */ /* 0x000fe40000011613 */
[----:B------:R-:W-:-:S02]  /*1f10*/  LOP3.LUT R44, R44, 0x10001, RZ, 0xc0, !PT ;  /* 0x000100012c2c7812 */ /* 0x000fc400078ec0ff */
[C---:B------:R-:W-:Y:S02]  /*1f20*/  LOP3.LUT R61, R17.reuse, 0x1f001f, RZ, 0xc0, !PT ;  /* 0x001f001f113d7812 */ /* 0x040fe400078ec0ff */
[----:B------:R-:W-:Y:S02]  /*1f30*/  SHF.R.U32.HI R55, RZ, 0xa, R17 ;  /* 0x0000000aff377819 */ /* 0x000fe40000011611 */
[----:B------:R-:W-:Y:S02]  /*1f40*/  LOP3.LUT R15, R17, 0x3e003e0, RZ, 0xc0, !PT ;  /* 0x03e003e0110f7812 */ /* 0x000fe400078ec0ff */
[----:B------:R-:W-:Y:S02]  /*1f50*/  LOP3.LUT R43, R43, 0x20002, R18, 0xf8, !PT ;  /* 0x000200022b2b7812 */ /* 0x000fe400078ef812 */
[----:B------:R-:W-:Y:S02]  /*1f60*/  LOP3.LUT R49, R20, 0x1f001f, RZ, 0xc0, !PT ;  /* 0x001f001f14317812 */ /* 0x000fe400078ec0ff */
[----:B------:R-:W-:-:S02]  /*1f70*/  SHF.R.U32.HI R50, RZ, 0xa, R20 ;  /* 0x0000000aff327819 */ /* 0x000fc40000011614 */
[----:B------:R-:W-:Y:S02]  /*1f80*/  LOP3.LUT R17, R20, 0x3e003e0, RZ, 0xc0, !PT ;  /* 0x03e003e014117812 */ /* 0x000fe400078ec0ff */
[C---:B------:R-:W-:Y:S02]  /*1f90*/  LOP3.LUT R65, R22.reuse, 0x1f001f, RZ, 0xc0, !PT ;  /* 0x001f001f16417812 */ /* 0x040fe400078ec0ff */
[----:B------:R-:W-:Y:S02]  /*1fa0*/  SHF.R.U32.HI R64, RZ, 0xa, R22 ;  /* 0x0000000aff407819 */ /* 0x000fe40000011616 */
[----:B------:R-:W-:Y:S02]  /*1fb0*/  LOP3.LUT R18, R22, 0x3e003e0, RZ, 0xc0, !PT ;  /* 0x03e003e016127812 */ /* 0x000fe400078ec0ff */
[----:B------:R-:W-:Y:S02]  /*1fc0*/  LOP3.LUT R35, R35, 0x20002, R36, 0xf8, !PT ;  /* 0x0002000223237812 */ /* 0x000fe400078ef824 */
        /* <DEDUP_REMOVED lines=31> */
[----:B------:R-:W-:Y:S02]  /*21c0*/  LOP3.LUT R57, R21, 0x80008, R24, 0xf8, !PT ;  /* 0x0008000815397812 */ /* 0x000fe400078ef818 */
[----:B------:R-:W-:Y:S02]  /*21d0*/  LOP3.LUT R58, R20, 0x80008, R25, 0xf8, !PT ;  /* 0x00080008143a7812 */ /* 0x000fe400078ef819 */
[----:B------:R-:W-:Y:S02]  /*21e0*/  SHF.R.U32.HI R27, RZ, 0xc, R27 ;  /* 0x0000000cff1b7819 */ /* 0x000fe4000001161b */
[C---:B------:R-:W-:Y:S02]  /*21f0*/  LOP3.LUT R24, R30.reuse, 0x1f001f, RZ, 0xc0, !PT ;  /* 0x001f001f1e187812 */ /* 0x040fe400078ec0ff */
[----:B------:R-:W-:Y:S02]  /*2200*/  SHF.R.U32.HI R25, RZ, 0xa, R30 ;  /* 0x0000000aff197819 */ /* 0x000fe4000001161e */
[----:B------:R-:W-:-:S02]  /*2210*/  LOP3.LUT R79, R30, 0x3e003e0, RZ, 0xc0, !PT ;  /* 0x03e003e01e4f7812 */ /* 0x000fc400078ec0ff */
[----:B------:R-:W-:Y:S02]  /*2220*/  LOP3.LUT R59, R23, 0x80008, R26, 0xf8, !PT ;  /* 0x00080008173b7812 */ /* 0x000fe400078ef81a */
[----:B------:R-:W-:Y:S02]  /*2230*/  SHF.R.U32.HI R30, RZ, 0xb, R30 ;  /* 0x0000000bff1e7819 */ /* 0x000fe4000001161e */
[----:B------:R-:W-:Y:S02]  /*2240*/  LOP3.LUT R11, R11, 0x64006400, RZ, 0xfc, !PT ;  /* 0x640064000b0b7812 */ /* 0x000fe400078efcff */
[----:B------:R-:W-:Y:S02]  /*2250*/  LOP3.LUT R9, R9, 0x64006400, RZ, 0xfc, !PT ;  /* 0x6400640009097812 */ /* 0x000fe400078efcff */
[----:B------:R-:W-:Y:S01]  /*2260*/  LOP3.LUT R60, R22, 0x80008, R27, 0xf8, !PT ;  /* 0x00080008163c7812 */ /* 0x000fe200078ef81b */
[-C--:B------:R-:W-:Y:S01]  /*2270*/  HFMA2 R83, R11, R32.reuse.H0_H0, -48, -48 ;  /* 0xd200d2000b537431 */ /* 0x080fe20000040020 */
[----:B------:R-:W-:Y:S01]  /*2280*/  LOP3.LUT R20, R28, 0x1f001f, RZ, 0xc0, !PT ;  /* 0x001f001f1c147812 */ /* 0x000fe200078ec0ff */
[----:B------:R-:W-:Y:S01]  /*2290*/  HFMA2 R75, R9, R32.H0_H0, -48, -48 ;  /* 0xd200d200094b7431 */ /* 0x000fe20000040020 */
[----:B------:R-:W-:-:S02]  /*22a0*/  SHF.R.U32.HI R21, RZ, 0xa, R28 ;  /* 0x0000000aff157819 */ /* 0x000fc4000001161c */
[----:B------:R-:W-:Y:S02]  /*22b0*/  LOP3.LUT R77, R28, 0x3e003e0, RZ, 0xc0, !PT ;  /* 0x03e003e01c4d7812 */ /* 0x000fe400078ec0ff */
[C---:B------:R-:W-:Y:S02]  /*22c0*/  LOP3.LUT R80, R31.reuse, 0x3e003e0, RZ, 0xc0, !PT ;  /* 0x03e003e01f507812 */ /* 0x040fe400078ec0ff */
[----:B------:R-:W-:Y:S02]  /*22d0*/  LOP3.LUT R26, R31, 0x1f001f, RZ, 0xc0, !PT ;  /* 0x001f001f1f1a7812 */ /* 0x000fe400078ec0ff */
[----:B------:R-:W-:Y:S02]  /*22e0*/  SHF.R.U32.HI R27, RZ, 0xa, R31 ;  /* 0x0000000aff1b7819 */ /* 0x000fe4000001161f */
[----:B------:R-:W-:Y:S02]  /*22f0*/  LOP3.LUT R30, R59, 0x100010, R30, 0xf8, !PT ;  /* 0x001000103b1e7812 */ /* 0x000fe400078ef81e */
[----:B------:R-:W-:-:S02]  /*2300*/  SHF.R.U32.HI R28, RZ, 0xb, R28 ;  /* 0x0000000bff1c7819 */ /* 0x000fc4000001161c */
[----:B------:R-:W-:Y:S02]  /*2310*/  SHF.R.U32.HI R31, RZ, 0xb, R31 ;  /* 0x0000000bff1f7819 */ /* 0x000fe4000001161f */
        /* <DEDUP_REMOVED lines=9> */
[----:B------:R-:W-:Y:S02]  /*23b0*/  LOP3.LUT R28, R57, 0x100010, R28, 0xf8, !PT ;  /* 0x00100010391c7812 */ /* 0x000fe400078ef81c */
        /* <DEDUP_REMOVED lines=8> */
[----:B------:R-:W-:Y:S01]  /*2440*/  SHF.R.U32.HI R23, RZ, 0xa, R29 ;  /* 0x0000000aff177819 */ /* 0x000fe2000001161d */
[----:B------:R-:W-:Y:S01]  /*2450*/  HFMA2 R11, R19, R32.H0_H0, -48, -48 ;  /* 0xd200d200130b7431 */ /* 0x000fe20000040020 */
[----:B------:R-:W-:-:S02]  /*2460*/  LOP3.LUT R15, R72, 0x64006400, RZ, 0xfc, !PT ;  /* 0x64006400480f7812 */ /* 0x000fc400078efcff */
[----:B------:R-:W-:Y:S02]  /*2470*/  SHF.R.U32.HI R29, RZ, 0xb, R29 ;  /* 0x0000000bff1d7819 */ /* 0x000fe4000001161d */
        /* <DEDUP_REMOVED lines=206> */
.L_x_788:
        /* <DEDUP_REMOVED lines=82> */
.L_x_790:
        /* <DEDUP_REMOVED lines=80> */
.L_x_791:
        /* <DEDUP_REMOVED lines=77> */
.L_x_789:
        /* <DEDUP_REMOVED lines=8> */
.L_x_787:
        /* <DEDUP_REMOVED lines=10> */
.L_x_798:
        /* <DEDUP_REMOVED lines=17> */
[C---:B------:R-:W-:Y:S02]  /*4280*/  LOP3.LUT R53, R13.reuse, 0x70007, RZ, 0xc0, !PT ;  /* 0x000700070d357812 */ /* 0x040fe400078ec0ff */
[----:B------:R-:W-:Y:S02]  /*4290*/  LOP3.LUT R25, R13, 0x380038, RZ, 0xc0, !PT ;  /* 0x003800380d197812 */ /* 0x000fe400078ec0ff */
[----:B------:R-:W-:Y:S02]  /*42a0*/  SHF.R.U32.HI R48, RZ, 0x6, R13 ;  /* 0x00000006ff307819 */ /* 0x000fe4000001160d */
[----:B---3--:R-:W-:Y:S02]  /*42b0*/  @!P1 IADD3 R89, PT, PT, R9, R92, RZ ;  /* 0x0000005c09599210 */ /* 0x008fe40007ffe0ff */
[----:B------:R-:W-:Y:S02]  /*42c0*/  LOP3.LUT R9, R12, 0x380038, RZ, 0xc0, !PT ;  /* 0x003800380c097812 */ /* 0x000fe400078ec0ff */
[----:B----4-:R-:W-:-:S02]  /*42d0*/  @!P1 PRMT R85, R27, 0x7610, R85 ;  /* 0x000076101b559816 */ /* 0x010fc40000000055 */
[----:B------:R-:W-:Y:S02]  /*42e0*/  SHF.R.U32.HI R12, RZ, 0xf, R12 ;  /* 0x0000000fff0c7819 */ /* 0x000fe4000001160c */
[----:B------:R-:W-:Y:S02]  /*42f0*/  @!P1 PRMT R86, R26, 0x7610, R86 ;  /* 0x000076101a569816 */ /* 0x000fe40000000056 */
[----:B------:R-:W-:Y:S02]  /*4300*/  @!P1 PRMT R85, R85, 0x7610, R27 ;  /* 0x0000761055559816 */ /* 0x000fe4000000001b */
[----:B------:R-:W-:Y:S02]  /*4310*/  SHF.R.U32.HI R27, RZ, 0xf, R14 ;  /* 0x0000000fff1b7819 */ /* 0x000fe4000001160e */
[----:B0-----:R-:W-:Y:S02]  /*4320*/  SHF.R.U32.HI R10, RZ, 0xf, R13 ;  /* 0x0000000fff0a7819 */ /* 0x001fe4000001160d */
[----:B------:R-:W-:-:S02]  /*4330*/  SHF.R.U32.HI R30, RZ, 0xf, R15 ;  /* 0x0000000fff1e7819 */ /* 0x000fc4000001160f */
[C---:B-----5:R-:W-:Y:S02]  /*4340*/  LOP3.LUT R39, R20.reuse, 0x70007, RZ, 0xc0, !PT ;  /* 0x0007000714277812 */ /* 0x060fe400078ec0ff */
[----:B------:R-:W-:Y:S02]  /*4350*/  LOP3.LUT R11, R20, 0x380038, RZ, 0xc0, !PT ;  /* 0x00380038140b7812 */ /* 0x000fe400078ec0ff */
[--C-:B------:R-:W-:Y:S02]  /*4360*/  SHF.R.U32.HI R29, RZ, 0x6, R20.reuse ;  /* 0x00000006ff1d7819 */ /* 0x100fe40000011614 */
[----:B------:R-:W-:Y:S02]  /*4370*/  SHF.R.U32.HI R13, RZ, 0xe, R20 ;  /* 0x0000000eff0d7819 */ /* 0x000fe40000011614 */
[----:B------:R-:W-:Y:S02]  /*4380*/  LOP3.LUT R12, R12, 0x10001, RZ, 0xc0, !PT ;  /* 0x000100010c0c7812 */ /* 0x000fe400078ec0ff */
[----:B------:R-:W-:-:S02]  /*4390*/  @!P1 PRMT R86, R86, 0x7610, R26 ;  /* 0x0000761056569816 */ /* 0x000fc4000000001a */
[C---:B------:R-:W-:Y:S02]  /*43a0*/  LOP3.LUT R43, R22.reuse, 0x70007, RZ, 0xc0, !PT ;  /* 0x00070007162b7812 */ /* 0x040fe400078ec0ff */
[----:B------:R-:W-:Y:S02]  /*43b0*/  LOP3.LUT R20, R22, 0x380038, RZ, 0xc0, !PT ;  /* 0x0038003816147812 */ /* 0x000fe400078ec0ff */
[----:B------:R-:W-:Y:S02]  /*43c0*/  SHF.R.U32.HI R35, RZ, 0x6, R22 ;  /* 0x00000006ff237819 */ /* 0x000fe40000011616 */
[C---:B------:R-:W-:Y:S02]  /*43d0*/  LOP3.LUT R54, R14.reuse, 0x70007, RZ, 0xc0, !PT ;  /* 0x000700070e367812 */ /* 0x040fe400078ec0ff */
[----:B------:R-:W-:Y:S02]  /*43e0*/  LOP3.LUT R26, R14, 0x380038, RZ, 0xc0, !PT ;  /* 0x003800380e1a7812 */ /* 0x000fe400078ec0ff */
[----:B------:R-:W-:-:S02]  /*43f0*/  SHF.R.U32.HI R51, RZ, 0x6, R14 ;  /* 0x00000006ff337819 */ /* 0x000fc4000001160e */
[----:B------:R-:W-:Y:S02]  /*4400*/  SHF.R.U32.HI R22, RZ, 0xe, R22 ;  /* 0x0000000eff167819 */ /* 0x000fe40000011616 */
[C---:B------:R-:W-:Y:S02]  /*4410*/  LOP3.LUT R50, R23.reuse, 0x70007, RZ, 0xc0, !PT ;  /* 0x0007000717327812 */ /* 0x040fe400078ec0ff */
[----:B------:R-:W-:Y:S02]  /*4420*/  LOP3.LUT R58, R23, 0x380038, RZ, 0xc0, !PT ;  /* 0x00380038173a7812 */ /* 0x000fe400078ec0ff */
[--C-:B------:R-:W-:Y:S02]  /*4430*/  SHF.R.U32.HI R44, RZ, 0x6, R23.reuse ;  /* 0x00000006ff2c7819 */ /* 0x100fe40000011617 */
[----:B------:R-:W-:Y:S02]  /*4440*/  LOP3.LUT R27, R27, 0x10001, RZ, 0xc0, !PT ;  /* 0x000100011b1b7812 */ /* 0x000fe400078ec0ff */
[----:B------:R-:W-:-:S02]  /*4450*/  SHF.R.U32.HI R23, RZ, 0xe, R23 ;  /* 0x0000000eff177819 */ /* 0x000fc40000011617 */
[----:B------:R-:W-:Y:S02]  /*4460*/  LOP3.LUT R14, R10, 0x10001, RZ, 0xc0, !PT ;  /* 0x000100010a0e7812 */ /* 0x000fe400078ec0ff */
[----:B------:R-:W-:Y:S02]  /*4470*/  LOP3.LUT R30, R30, 0x10001, RZ, 0xc0, !PT ;  /* 0x000100011e1e7812 */ /* 0x000fe400078ec0ff */
[----:B------:R-:W-:Y:S02]  /*4480*/  LOP3.LUT R10, R12, 0x20002, R13, 0xf8, !PT ;  /* 0x000200020c0a7812 */ /* 0x000fe400078ef80d */
[----:B------:R-:W-:Y:S02]  /*4490*/  SHF.R.U32.HI R31, RZ, 0xd, R16 ;  /* 0x0000000dff1f7819 */ /* 0x000fe40000011610 */
        /* <DEDUP_REMOVED lines=270> */
.L_x_794:
        /* <DEDUP_REMOVED lines=82> */
.L_x_796:
        /* <DEDUP_REMOVED lines=80> */
.L_x_797:
        /* <DEDUP_REMOVED lines=77> */
.L_x_795:
[----:B------:R-:W-:Y:S01]  /*6470*/  IADD3 R92, PT, PT, R92, 0x20, RZ ;  /* 0x000000205c5c7810 */ /* 0x000fe20007ffe0ff */
[----:B------:R-:W-:Y:S01]  /*6480*/  UIADD3 UR4, UPT, UPT, UR4, 0x40, URZ ;  /* 0x0000004004047890 */ /* 0x000fe2000fffe0ff */
[----:B------:R-:W-:Y:S01]  /*6490*/  IADD3 R96, P3, PT, R96, 0x80, RZ ;  /* 0x0000008060607810 */ /* 0x000fe20007f7e0ff */
[----:B------:R-:W-:Y:S01]  /*64a0*/  IMAD.WIDE R102, R87, 0x4, R100 ;  /* 0x0000000457667825 */ /* 0x000fe200078e0264 */
[----:B------:R-:W-:Y:S02]  /*64b0*/  ISETP.GE.AND P1, PT, R92, R99, PT ;  /* 0x000000635c00720c */ /* 0x000fe40003f26270 */
[----:B------:R-:W-:-:S11]  /*64c0*/  IADD3.X R97, PT, PT, RZ, R97, RZ, P3, !PT ;  /* 0x00000061ff617210 */ /* 0x000fd60001ffe4ff */
[----:B------:R-:W-:Y:S05]  /*64d0*/  @!P1 BRA `(.L_x_798) ;  /* 0xffffffdc00249947 */ /* 0x000fea000383ffff */
.L_x_793:
        /* <DEDUP_REMOVED lines=13> */
.L_x_802:
[----:B------:R-:W0:Y:S02]  /*65b0*/  LDS R8, [R10] ;  /* 0x000000000a087984 */ /* 0x000e240000000800 */
[----:B0-----:R-:W-:-:S05]  /*65c0*/  HADD2 R9, R8, R11 ;  /* 0x0000000b08097230 */ /* 0x001fca0000000000 */
[----:B------:R-:W0:Y:S02]  /*65d0*/  ATOMS.CAST.SPIN P0, [R10], R8, R9 ;  /* 0x000000080a00758d */ /* 0x000e240001800009 */
[----:B0-----:R-:W-:Y:S05]  /*65e0*/  @!P0 BRA `(.L_x_802) ;  /* 0xfffffffc00f08947 */ /* 0x001fea000383ffff */
[----:B------:R-:W-:Y:S05]  /*65f0*/  BRA `(.L_x_800) ;  /* 0x00000000000c7947 */ /* 0x000fea0003800000 */
.L_x_801:
[----:B------:R-:W2:Y:S02]  /*6600*/  LD.E R8, desc[UR8][R12.64] ;  /* 0x000000080c087980 */ /* 0x000ea4000c101900 */
[----:B--2---:R-:W-:-:S05]  /*6610*/  IADD3 R9, PT, PT, R9, R8, RZ ;  /* 0x0000000809097210 */ /* 0x004fca0007ffe0ff */
[----:B------:R0:W-:Y:S02]  /*6620*/  ST.E desc[UR8][R12.64], R9 ;  /* 0x000000090c007985 */ /* 0x0001e4000c101908 */
.L_x_800:
[----:B------:R-:W-:Y:S05]  /*6630*/  BSYNC.RECONVERGENT B0 ;  /* 0x0000000000007941 */ /* 0x000fea0003800200 */
.L_x_799:
[----:B------:R1:W-:Y:S01]  /*6640*/  ATOM.E.ADD.F16x2.RN.STRONG.GPU P0, RZ, desc[UR8][R12.64+0x4], R14 ;  /* 0x8000040e0cff79a2 */ /* 0x0003e2000c10e108 */
[----:B------:R-:W-:Y:S04]  /*6650*/  BSSY.RECONVERGENT B0, `(.L_x_803) ;  /* 0x000000e000007945 */ /* 0x000fe80003800200 */
[----:B-1----:R-:W-:Y:S05]  /*6660*/  @P0 BRA `(.L_x_804) ;  /* 0x0000000000300947 */ /* 0x002fea0003800000 */
[----:B------:R-:W1:Y:S02]  /*6670*/  QSPC.E.S P0, RZ, [R12+0x4] ;  /* 0x000004000cff73aa */ /* 0x000e640000000500 */
[----:B-1----:R-:W-:Y:S05]  /*6680*/  @!P0 BRA `(.L_x_805) ;  /* 0x00000000001c8947 */ /* 0x002fea0003800000 */
[----:B------:R-:W-:-:S04]  /*6690*/  MOV R8, R12 ;  /* 0x0000000c00087202 */ /* 0x000fc80000000f00 */
[----:B------:R-:W-:-:S07]  /*66a0*/  MOV R10, R8 ;  /* 0x00000008000a7202 */ /* 0x000fce0000000f00 */
.L_x_806:
[----:B------:R-:W0:Y:S02]  /*66b0*/  LDS R8, [R10+0x4] ;  /* 0x000004000a087984 */ /* 0x000e240000000800 */
[----:B0-----:R-:W-:-:S05]  /*66c0*/  HFMA2 R9, R8, 1, 1, R7 ;  /* 0x3c003c0008097831 */ /* 0x001fca0000000007 */
[----:B------:R-:W0:Y:S02]  /*66d0*/  ATOMS.CAST.SPIN P0, [R10+0x4], R8, R9 ;  /* 0x000004080a00758d */ /* 0x000e240001800009 */
[----:B0-----:R-:W-:Y:S05]  /*66e0*/  @!P0 BRA `(.L_x_806) ;  /* 0xfffffffc00f08947 */ /* 0x001fea000383ffff */
[----:B------:R-:W-:Y:S05]  /*66f0*/  BRA `(.L_x_804) ;  /* 0x00000000000c7947 */ /* 0x000fea0003800000 */
.L_x_805:
[----:B------:R-:W2:Y:S02]  /*6700*/  LD.E R7, desc[UR8][R12.64+0x4] ;  /* 0x000004080c077980 */ /* 0x000ea4000c101900 */
[----:B--2---:R-:W-:-:S05]  /*6710*/  IADD3 R7, PT, PT, R14, R7, RZ ;  /* 0x000000070e077210 */ /* 0x004fca0007ffe0ff */
[----:B------:R1:W-:Y:S02]  /*6720*/  ST.E desc[UR8][R12.64+0x4], R7 ;  /* 0x000004070c007985 */ /* 0x0003e4000c101908 */
.L_x_804:
[----:B------:R-:W-:Y:S05]  /*6730*/  BSYNC.RECONVERGENT B0 ;  /* 0x0000000000007941 */ /* 0x000fea0003800200 */
.L_x_803:
        /* <DEDUP_REMOVED lines=12> */
.L_x_810:
[----:B------:R-:W0:Y:S02]  /*6800*/  LDS R6, [R8] ;  /* 0x0000000008067984 */ /* 0x000e240000000800 */
[----:B0-----:R-:W-:-:S05]  /*6810*/  HADD2 R7, R6, R9 ;  /* 0x0000000906077230 */ /* 0x001fca0000000000 */
[----:B------:R-:W0:Y:S02]  /*6820*/  ATOMS.CAST.SPIN P0, [R8], R6, R7 ;  /* 0x000000060800758d */ /* 0x000e240001800007 */
[----:B0-----:R-:W-:Y:S05]  /*6830*/  @!P0 BRA `(.L_x_810) ;  /* 0xfffffffc00f08947 */ /* 0x001fea000383ffff */
[----:B------:R-:W-:Y:S05]  /*6840*/  BRA `(.L_x_808) ;  /* 0x00000000000c7947 */ /* 0x000fea0003800000 */
.L_x_809:
[----:B------:R-:W2:Y:S02]  /*6850*/  LD.E R6, desc[UR8][R12.64] ;  /* 0x000000080c067980 */ /* 0x000ea4000c101900 */
[----:B--2---:R-:W-:-:S05]  /*6860*/  IADD3 R7, PT, PT, R7, R6, RZ ;  /* 0x0000000607077210 */ /* 0x004fca0007ffe0ff */
[----:B------:R0:W-:Y:S02]  /*6870*/  ST.E desc[UR8][R12.64], R7 ;  /* 0x000000070c007985 */ /* 0x0001e4000c101908 */
.L_x_808:
[----:B------:R-:W-:Y:S05]  /*6880*/  BSYNC.RECONVERGENT B0 ;  /* 0x0000000000007941 */ /* 0x000fea0003800200 */
.L_x_807:
[----:B------:R1:W-:Y:S01]  /*6890*/  ATOM.E.ADD.F16x2.RN.STRONG.GPU P0, RZ, desc[UR8][R12.64+0x4], R10 ;  /* 0x8000040a0cff79a2 */ /* 0x0003e2000c10e108 */
[----:B------:R-:W-:Y:S04]  /*68a0*/  BSSY.RECONVERGENT B0, `(.L_x_811) ;  /* 0x000000e000007945 */ /* 0x000fe80003800200 */
[----:B-1----:R-:W-:Y:S05]  /*68b0*/  @P0 BRA `(.L_x_812) ;  /* 0x0000000000300947 */ /* 0x002fea0003800000 */
[----:B------:R-:W1:Y:S02]  /*68c0*/  QSPC.E.S P0, RZ, [R12+0x4] ;  /* 0x000004000cff73aa */ /* 0x000e640000000500 */
[----:B-1----:R-:W-:Y:S05]  /*68d0*/  @!P0 BRA `(.L_x_813) ;  /* 0x00000000001c8947 */ /* 0x002fea0003800000 */
[----:B------:R-:W-:-:S04]  /*68e0*/  MOV R6, R12 ;  /* 0x0000000c00067202 */ /* 0x000fc80000000f00 */
[----:B------:R-:W-:-:S07]  /*68f0*/  MOV R8, R6 ;  /* 0x0000000600087202 */ /* 0x000fce0000000f00 */
.L_x_814:
[----:B------:R-:W0:Y:S02]  /*6900*/  LDS R6, [R8+0x4] ;  /* 0x0000040008067984 */ /* 0x000e240000000800 */
[----:B0-----:R-:W-:-:S05]  /*6910*/  HFMA2 R7, R6, 1, 1, R5 ;  /* 0x3c003c0006077831 */ /* 0x001fca0000000005 */
[----:B------:R-:W0:Y:S02]  /*6920*/  ATOMS.CAST.SPIN P0, [R8+0x4], R6, R7 ;  /* 0x000004060800758d */ /* 0x000e240001800007 */
[----:B0-----:R-:W-:Y:S05]  /*6930*/  @!P0 BRA `(.L_x_814) ;  /* 0xfffffffc00f08947 */ /* 0x001fea000383ffff */
[----:B------:R-:W-:Y:S05]  /*6940*/  BRA `(.L_x_812) ;  /* 0x00000000000c7947 */ /* 0x000fea0003800000 */
.L_x_813:
[----:B------:R-:W2:Y:S02]  /*6950*/  LD.E R5, desc[UR8][R12.64+0x4] ;  /* 0x000004080c057980 */ /* 0x000ea4000c101900 */
[----:B--2---:R-:W-:-:S05]  /*6960*/  IADD3 R5, PT, PT, R10, R5, RZ ;  /* 0x000000050a057210 */ /* 0x004fca0007ffe0ff */
[----:B------:R1:W-:Y:S02]  /*6970*/  ST.E desc[UR8][R12.64+0x4], R5 ;  /* 0x000004050c007985 */ /* 0x0003e4000c101908 */
.L_x_812:
[----:B------:R-:W-:Y:S05]  /*6980*/  BSYNC.RECONVERGENT B0 ;  /* 0x0000000000007941 */ /* 0x000fea0003800200 */
.L_x_811:
        /* <DEDUP_REMOVED lines=13> */
.L_x_818:
[----:B------:R-:W0:Y:S02]  /*6a60*/  LDS R4, [R6] ;  /* 0x0000000006047984 */ /* 0x000e240000000800 */
[----:B0-----:R-:W-:-:S05]  /*6a70*/  HADD2 R5, R4, R7 ;  /* 0x0000000704057230 */ /* 0x001fca0000000000 */
[----:B------:R-:W0:Y:S02]  /*6a80*/  ATOMS.CAST.SPIN P0, [R6], R4, R5 ;  /* 0x000000040600758d */ /* 0x000e240001800005 */
[----:B0-----:R-:W-:Y:S05]  /*6a90*/  @!P0 BRA `(.L_x_818) ;  /* 0xfffffffc00f08947 */ /* 0x001fea000383ffff */
[----:B------:R-:W-:Y:S05]  /*6aa0*/  BRA `(.L_x_816) ;  /* 0x00000000000c7947 */ /* 0x000fea0003800000 */
.L_x_817:
[----:B------:R-:W2:Y:S02]  /*6ab0*/  LD.E R4, desc[UR8][R12.64] ;  /* 0x000000080c047980 */ /* 0x000ea4000c101900 */
[----:B--2---:R-:W-:-:S05]  /*6ac0*/  IADD3 R5, PT, PT, R5, R4, RZ ;  /* 0x0000000405057210 */ /* 0x004fca0007ffe0ff */
[----:B------:R0:W-:Y:S02]  /*6ad0*/  ST.E desc[UR8][R12.64], R5 ;  /* 0x000000050c007985 */ /* 0x0001e4000c101908 */
.L_x_816:
[----:B------:R-:W-:Y:S05]  /*6ae0*/  BSYNC.RECONVERGENT B0 ;  /* 0x0000000000007941 */ /* 0x000fea0003800200 */
.L_x_815:
[----:B------:R1:W-:Y:S01]  /*6af0*/  ATOM.E.ADD.F16x2.RN.STRONG.GPU P0, RZ, desc[UR8][R12.64+0x4], R8 ;  /* 0x800004080cff79a2 */ /* 0x0003e2000c10e108 */
[----:B------:R-:W-:Y:S04]  /*6b00*/  BSSY.RECONVERGENT B0, `(.L_x_819) ;  /* 0x000000e000007945 */ /* 0x000fe80003800200 */
[----:B-1----:R-:W-:Y:S05]  /*6b10*/  @P0 BRA `(.L_x_820) ;  /* 0x0000000000300947 */ /* 0x002fea0003800000 */
[----:B------:R-:W1:Y:S02]  /*6b20*/  QSPC.E.S P0, RZ, [R12+0x4] ;  /* 0x000004000cff73aa */ /* 0x000e640000000500 */
[----:B-1----:R-:W-:Y:S05]  /*6b30*/  @!P0 BRA `(.L_x_821) ;  /* 0x00000000001c8947 */ /* 0x002fea0003800000 */
[----:B------:R-:W-:-:S04]  /*6b40*/  MOV R4, R12 ;  /* 0x0000000c00047202 */ /* 0x000fc80000000f00 */
[----:B------:R-:W-:-:S07]  /*6b50*/  MOV R6, R4 ;  /* 0x0000000400067202 */ /* 0x000fce0000000f00 */
.L_x_822:
[----:B------:R-:W0:Y:S02]  /*6b60*/  LDS R4, [R6+0x4] ;  /* 0x0000040006047984 */ /* 0x000e240000000800 */
[----:B0-----:R-:W-:-:S05]  /*6b70*/  HFMA2 R5, R4, 1, 1, R3 ;  /* 0x3c003c0004057831 */ /* 0x001fca0000000003 */
[----:B------:R-:W0:Y:S02]  /*6b80*/  ATOMS.CAST.SPIN P0, [R6+0x4], R4, R5 ;  /* 0x000004040600758d */ /* 0x000e240001800005 */
[----:B0-----:R-:W-:Y:S05]  /*6b90*/  @!P0 BRA `(.L_x_822) ;  /* 0xfffffffc00f08947 */ /* 0x001fea000383ffff */
[----:B------:R-:W-:Y:S05]  /*6ba0*/  BRA `(.L_x_820) ;  /* 0x00000000000c7947 */ /* 0x000fea0003800000 */
.L_x_821:
[----:B------:R-:W2:Y:S02]  /*6bb0*/  LD.E R3, desc[UR8][R12.64+0x4] ;  /* 0x000004080c037980 */ /* 0x000ea4000c101900 */
[----:B--2---:R-:W-:-:S05]  /*6bc0*/  IADD3 R3, PT, PT, R8, R3, RZ ;  /* 0x0000000308037210 */ /* 0x004fca0007ffe0ff */
[----:B------:R1:W-:Y:S02]  /*6bd0*/  ST.E desc[UR8][R12.64+0x4], R3 ;  /* 0x000004030c007985 */ /* 0x0003e4000c101908 */
.L_x_820:
[----:B------:R-:W-:Y:S05]  /*6be0*/  BSYNC.RECONVERGENT B0 ;  /* 0x0000000000007941 */ /* 0x000fea0003800200 */
.L_x_819:
        /* <DEDUP_REMOVED lines=13> */
.L_x_826:
[----:B------:R-:W0:Y:S02]  /*6cc0*/  LDS R2, [R4] ;  /* 0x0000000004027984 */ /* 0x000e240000000800 */
[----:B0-----:R-:W-:-:S05]  /*6cd0*/  HADD2 R3, R2, R5 ;  /* 0x0000000502037230 */ /* 0x001fca0000000000 */
[----:B------:R-:W0:Y:S02]  /*6ce0*/  ATOMS.CAST.SPIN P0, [R4], R2, R3 ;  /* 0x000000020400758d */ /* 0x000e240001800003 */
[----:B0-----:R-:W-:Y:S05]  /*6cf0*/  @!P0 BRA `(.L_x_826) ;  /* 0xfffffffc00f08947 */ /* 0x001fea000383ffff */
[----:B------:R-:W-:Y:S05]  /*6d00*/  BRA `(.L_x_824) ;  /* 0x00000000000c7947 */ /* 0x000fea0003800000 */
.L_x_825:
[----:B------:R-:W2:Y:S02]  /*6d10*/  LD.E R2, desc[UR8][R12.64] ;  /* 0x000000080c027980 */ /* 0x000ea4000c101900 */
[----:B--2---:R-:W-:-:S05]  /*6d20*/  IADD3 R3, PT, PT, R3, R2, RZ ;  /* 0x0000000203037210 */ /* 0x004fca0007ffe0ff */
[----:B------:R0:W-:Y:S02]  /*6d30*/  ST.E desc[UR8][R12.64], R3 ;  /* 0x000000030c007985 */ /* 0x0001e4000c101908 */
.L_x_824:
[----:B------:R-:W-:Y:S05]  /*6d40*/  BSYNC.RECONVERGENT B0 ;  /* 0x0000000000007941 */ /* 0x000fea0003800200 */
.L_x_823:
[----:B------:R1:W-:Y:S02]  /*6d50*/  ATOM.E.ADD.F16x2.RN.STRONG.GPU P0, RZ, desc[UR8][R12.64+0x4], R7 ;  /* 0x800004070cff79a2 */ /* 0x0003e4000c10e108 */
[----:B-1----:R-:W-:Y:S05]  /*6d60*/  @P0 EXIT ;  /* 0x000000000000094d */ /* 0x002fea0003800000 */
[----:B------:R-:W1:Y:S02]  /*6d70*/  QSPC.E.S P0, RZ, [R12+0x4] ;  /* 0x000004000cff73aa */ /* 0x000e640000000500 */
[----:B-1----:R-:W-:Y:S05]  /*6d80*/  @!P0 BRA `(.L_x_827) ;  /* 0x00000000001c8947 */ /* 0x002fea0003800000 */
[----:B------:R-:W-:-:S04]  /*6d90*/  MOV R2, R12 ;  /* 0x0000000c00027202 */ /* 0x000fc80000000f00 */
[----:B------:R-:W-:-:S07]  /*6da0*/  MOV R4, R2 ;  /* 0x0000000200047202 */ /* 0x000fce0000000f00 */
.L_x_828:
[----:B------:R-:W0:Y:S02]  /*6db0*/  LDS R2, [R4+0x4] ;  /* 0x0000040004027984 */ /* 0x000e240000000800 */
[----:B0-----:R-:W-:-:S05]  /*6dc0*/  HFMA2 R3, R2, 1, 1, R0 ;  /* 0x3c003c0002037831 */ /* 0x001fca0000000000 */
[----:B------:R-:W0:Y:S02]  /*6dd0*/  ATOMS.CAST.SPIN P0, [R4+0x4], R2, R3 ;  /* 0x000004020400758d */ /* 0x000e240001800003 */
[----:B0-----:R-:W-:Y:S05]  /*6de0*/  @!P0 BRA `(.L_x_828) ;  /* 0xfffffffc00f08947 */ /* 0x001fea000383ffff */
[----:B------:R-:W-:Y:S05]  /*6df0*/  EXIT ;  /* 0x000000000000794d */ /* 0x000fea0003800000 */
.L_x_827:
[----:B------:R-:W0:Y:S02]  /*6e00*/  LD.E R0, desc[UR8][R12.64+0x4] ;  /* 0x000004080c007980 */ /* 0x000e24000c101900 */
[----:B0-----:R-:W-:-:S05]  /*6e10*/  IADD3 R3, PT, PT, R7, R0, RZ ;  /* 0x0000000007037210 */ /* 0x001fca0007ffe0ff */
[----:B------:R-:W-:Y:S01]  /*6e20*/  ST.E desc[UR8][R12.64+0x4], R3 ;  /* 0x000004030c007985 */ /* 0x000fe2000c101908 */
[----:B------:R-:W-:Y:S05]  /*6e30*/  EXIT ;  /* 0x000000000000794d */ /* 0x000fea0003800000 */
.L_x_829:
        /* <DEDUP_REMOVED lines=12> */
.L_x_5293:


//--------------------- .text._Z23gemm_half_q_half_kernelILi4ELi38ELb1ELb0ELi64EEvPK6__halfPKjS4_S2_PS0_iiiiPKtS7_iiiiiibS2_i --------------------------
	.section	.text._Z23gemm_half_q_half_kernelILi4ELi38ELb1ELb0ELi64EEvPK6__halfPKjS4_S2_PS0_iiiiPKtS7_iiiiiibS2_i,"ax",@progbits
	.align	128
        .global         _Z23gemm_half_q_half_kernelILi4ELi38ELb1ELb0ELi64EEvPK6__halfPKjS4_S2_PS0_iiiiPKtS7_iiiiiibS2_i
        .type           _Z23gemm_half_q_half_kernelILi4ELi38ELb1ELb0ELi64EEvPK6__halfPKjS4_S2_PS0_iiiiPKtS7_iiiiiibS2_i,@function
        .size           _Z23gemm_half_q_half_kernelILi4ELi38ELb1ELb0ELi64EEvPK6__halfPKjS4_S2_PS0_iiiiPKtS7_iiiiiibS2_i,(.L_x_5294 - _Z23gemm_half_q_half_kernelILi4ELi38ELb1ELb0ELi64EEvPK6__halfPKjS4_S2_PS0_iiiiPKtS7_iiiiiibS2_i)
        .other          _Z23gemm_half_q_half_kernelILi4ELi38ELb1ELb0ELi64EEvPK6__halfPKjS4_S2_PS0_iiiiPKtS7_iiiiiibS2_i,@"STO_CUDA_ENTRY STV_DEFAULT"
_Z23gemm_half_q_half_kernelILi4ELi38ELb1ELb0ELi64EEvPK6__halfPKjS4_S2_PS0_iiiiPKtS7_iiiiiibS2_i:
.text._Z23gemm_half_q_half_kernelILi4ELi38ELb1ELb0ELi64EEvPK6__halfPKjS4_S2_PS0_iiiiPKtS7_iiiiiibS2_i:
        /* <DEDUP_REMOVED lines=37> */
.L_x_830:
        /* <DEDUP_REMOVED lines=41> */
.L_x_836:
        /* <DEDUP_REMOVED lines=32> */
.L_x_835:
        /* <DEDUP_REMOVED lines=20> */
.L_x_837:
[----:B------:R-:W-:-:S13]  /*0820*/  ISETP.EQ.AND P3, PT, R14, RZ, PT ;  /* 0x000000ff0e00720c */ /* 0x000fda0003f62270 */
[----:B------:R-:W-:Y:S05]  /*0830*/  @!P1 BRA P3, `(.L_x_832) ;  /* 0x0000000400789947 */ /* 0x000fea0001800000 */
.L_x_834:
        /* <DEDUP_REMOVED lines=12> */
.L_x_833:
        /* <DEDUP_REMOVED lines=16> */
.L_x_840:
        /* <DEDUP_REMOVED lines=32> */
.L_x_839:
        /* <DEDUP_REMOVED lines=21> */
.L_x_841:
[----:B------:R-:W-:-:S13]  /*0d50*/  ISETP.NE.OR P1, PT, R14, RZ, P1 ;  /* 0x000000ff0e00720c */ /* 0x000fda0000f25670 */
[----:B------:R-:W-:Y:S05]  /*0d60*/  @!P1 BRA `(.L_x_832) ;  /* 0x00000000002c9947 */ /* 0x000fea0003800000 */
.L_x_838:
        /* <DEDUP_REMOVED lines=11> */
.L_x_832:
[----:B------:R-:W-:Y:S05]  /*0e20*/  BSYNC.RECONVERGENT B0 ;  /* 0x0000000000007941 */ /* 0x000fea0003800200 */
.L_x_831:
        /* <DEDUP_REMOVED lines=21> */
.L_x_845:
        /* <DEDUP_REMOVED lines=15> */
.L_x_844:
        /* <DEDUP_REMOVED lines=12> */
.L_x_846:
[----:B------:R-:W-:-:S13]  /*1130*/  ISETP.NE.OR P1, PT, R8, RZ, P1 ;  /* 0x000000ff0800720c */ /* 0x000fda0000f25670 */
[----:B------:R-:W-:Y:S05]  /*1140*/  @!P1 BRA `(.L_x_842) ;  /* 0x00000000001c9947 */ /* 0x000fea0003800000 */
.L_x_843:
[----:B0-----:R-:W0:Y:S02]  /*1150*/  LDC.64 R4, c[0x0][0x3a0] ;  /* 0x0000e800ff047b82 */ /* 0x001e240000000a00 */
.L_x_847:
[C---:B0-----:R-:W-:Y:S01]  /*1160*/  IMAD.WIDE R6, R3.reuse, 0x2, R4 ;  /* 0x0000000203067825 */ /* 0x041fe200078e0204 */
[----:B------:R-:W-:Y:S02]  /*1170*/  IADD3 R8, PT, PT, R8, 0x1, RZ ;  /* 0x0000000108087810 */ /* 0x000fe40007ffe0ff */
[----:B------:R-:W-:Y:S02]  /*1180*/  IADD3 R3, PT, PT, R3, R85, RZ ;  /* 0x0000005503037210 */ /* 0x000fe40007ffe0ff */
[----:B------:R1:W-:Y:S01]  /*1190*/  STG.E.64 desc[UR8][R6.64], RZ ;  /* 0x000000ff06007986 */ /* 0x0003e2000c101b08 */
[----:B------:R-:W-:-:S13]  /*11a0*/  ISETP.NE.AND P1, PT, R8, RZ, PT ;  /* 0x000000ff0800720c */ /* 0x000fda0003f25270 */
[----:B-1----:R-:W-:Y:S05]  /*11b0*/  @P1 BRA `(.L_x_847) ;  /* 0xfffffffc00e81947 */ /* 0x002fea000383ffff */
.L_x_842:
        /* <DEDUP_REMOVED lines=15> */
.L_x_849:
        /* <DEDUP_REMOVED lines=44> */
.L_x_848:
        /* <DEDUP_REMOVED lines=26> */
.L_x_850:
        /* <DEDUP_REMOVED lines=8> */
.L_x_851:
        /* <DEDUP_REMOVED lines=8> */
.L_x_852:
        /* <DEDUP_REMOVED lines=8> */
.L_x_853:
        /* <DEDUP_REMOVED lines=8> */
.L_x_854:
        /* <DEDUP_REMOVED lines=39> */
.L_x_864:
[----:B------:R-:W0:Y:S01]  /*1b80*/  LDC R85, c[0x0][0x3ac] ;  /* 0x0000eb00ff557b82 */ /* 0x000e220000000800 */
[----:B------:R-:W-:Y:S02]  /*1b90*/  ISETP.NE.AND P4, PT, R93, R90, PT ;  /* 0x0000005a5d00720c */ /* 0x000fe40003f85270 */
[----:B------:R-:W-:-:S11]  /*1ba0*/  MOV R11, R29 ;  /* 0x0000001d000b7202 */ /* 0x000fd60000000f00 */
[----:B------:R-:W-:-:S05]  /*1bb0*/  @!P4 LEA R10, R89, R1, 0x3 ;  /* 0x00000001590ac211 */ /* 0x000fca00078e18ff */
[----:B------:R1:W2:Y:S02]  /*1bc0*/  @!P4 LDL.64 R32, [R10+0x8] ;  /* 0x000008000a20c983 */ /* 0x0002a40000100a00 */
[----:B-1----:R-:W-:-:S05]  /*1bd0*/  MOV R10, R28 ;  /* 0x0000001c000a7202 */ /* 0x002fca0000000f00 */
[C---:B0-----:R-:W-:Y:S01]  /*1be0*/  IMAD.WIDE R20, R85.reuse, 0x4, R10 ;  /* 0x0000000455147825 */ /* 0x041fe200078e020a */
[----:B------:R-:W3:Y:S03]  /*1bf0*/  LDG.E.128.CONSTANT R12, desc[UR8][R10.64] ;  /* 0x000000080a0c7981 */ /* 0x000ee6000c1e9d00 */
[----:B------:R-:W-:Y:S02]  /*1c00*/  IMAD.WIDE R28, R85, 0x4, R20 ;  /* 0x00000004551c7825 */ /* 0x000fe400078e0214 */
[----:B------:R-:W4:Y:S04]  /*1c10*/  LDG.E.128.CONSTANT R20, desc[UR8][R20.64] ;  /* 0x0000000814147981 */ /* 0x000f28000c1e9d00 */
[----:B------:R-:W4:Y:S01]  /*1c20*/  LDG.E.128.CONSTANT R16, desc[UR8][R28.64] ;  /* 0x000000081c107981 */ /* 0x000f22000c1e9d00 */
[----:B------:R-:W-:-:S05]  /*1c30*/  @!P4 MOV R27, R9 ;  /* 0x00000009001bc202 */ /* 0x000fca0000000f00 */
[----:B------:R0:W5:Y:S01]  /*1c40*/  @!P4 LDG.E.U16.CONSTANT R30, desc[UR8][R26.64] ;  /* 0x000000081a1ec981 */ /* 0x000162000c1e9500 */
[----:B------:R-:W-:Y:S02]  /*1c50*/  ISETP.NE.AND P3, PT, R94, RZ, PT ;  /* 0x000000ff5e00720c */ /* 0x000fe40003f65270 */
[----:B------:R-:W-:Y:S02]  /*1c60*/  ISETP.NE.AND P2, PT, R97, 0x1, PT ;  /* 0x000000016100780c */ /* 0x000fe40003f45270 */
[----:B------:R-:W-:Y:S02]  /*1c70*/  @!P4 IADD3 R57, PT, PT, R89, 0x1, RZ ;  /* 0x000000015939c810 */ /* 0x000fe40007ffe0ff */
[----:B--2---:R-:W-:Y:S02]  /*1c80*/  @!P4 PRMT R105, R32, 0x7610, R105 ;  /* 0x000076102069c816 */ /* 0x004fe40000000069 */
[----:B------:R-:W-:Y:S02]  /*1c90*/  @!P4 PRMT R104, R33, 0x7610, R104 ;  /* 0x000076102168c816 */ /* 0x000fe40000000068 */
[----:B------:R-:W-:-:S02]  /*1ca0*/  @!P4 PRMT R105, R105, 0x7610, R32 ;  /* 0x000076106969c816 */ /* 0x000fc40000000020 */
[----:B------:R-:W-:Y:S02]  /*1cb0*/  @!P4 PRMT R104, R104, 0x7610, R33 ;  /* 0x000076106868c816 */ /* 0x000fe40000000021 */
[----:B---3--:R-:W-:Y:S02]  /*1cc0*/  SHF.R.U32.HI R36, RZ, 0xc, R13 ;  /* 0x0000000cff247819 */ /* 0x008fe4000001160d */
[----:B------:R-:W-:Y:S02]  /*1cd0*/  SHF.R.U32.HI R40, RZ, 0xc, R14 ;  /* 0x0000000cff287819 */ /* 0x000fe4000001160e */
[----:B------:R-:W-:Y:S02]  /*1ce0*/  LOP3.LUT R25, R12, 0x3f003f, RZ, 0xc0, !PT ;  /* 0x003f003f0c197812 */ /* 0x000fe400078ec0ff */
[----:B------:R-:W-:Y:S02]  /*1cf0*/  SHF.R.U32.HI R31, RZ, 0x6, R12 ;  /* 0x00000006ff1f7819 */ /* 0x000fe4000001160c */
[----:B------:R-:W-:-:S02]  /*1d00*/  LOP3.LUT R34, R13, 0x3f003f, RZ, 0xc0, !PT ;  /* 0x003f003f0d227812 */ /* 0x000fc400078ec0ff */
[----:B------:R-:W-:Y:S02]  /*1d10*/  SHF.R.U32.HI R35, RZ, 0x6, R13 ;  /* 0x00000006ff237819 */ /* 0x000fe4000001160d */
[----:B------:R-:W-:Y:S02]  /*1d20*/  LOP3.LUT R41, R14, 0x3f003f, RZ, 0xc0, !PT ;  /* 0x003f003f0e297812 */ /* 0x000fe400078ec0ff */
[----:B------:R-:W-:Y:S02]  /*1d30*/  SHF.R.U32.HI R42, RZ, 0x6, R14 ;  /* 0x00000006ff2a7819 */ /* 0x000fe4000001160e */
[----:B------:R-:W-:Y:S02]  /*1d40*/  LOP3.LUT R49, R15, 0x3f003f, RZ, 0xc0, !PT ;  /* 0x003f003f0f317812 */ /* 0x000fe400078ec0ff */
[--C-:B------:R-:W-:Y:S02]  /*1d50*/  SHF.R.U32.HI R50, RZ, 0x6, R15.reuse ;  /* 0x00000006ff327819 */ /* 0x100fe4000001160f */
[----:B------:R-:W-:-:S02]  /*1d60*/  SHF.R.U32.HI R43, RZ, 0xc, R15 ;  /* 0x0000000cff2b7819 */ /* 0x000fc4000001160f */
[----:B------:R-:W-:Y:S02]  /*1d70*/  SHF.R.U32.HI R12, RZ, 0xc, R12 ;  /* 0x0000000cff0c7819 */ /* 0x000fe4000001160c */
[--C-:B----4-:R-:W-:Y:S02]  /*1d80*/  SHF.R.U32.HI R13, RZ, 0x8, R16.reuse ;  /* 0x00000008ff0d7819 */ /* 0x110fe40000011610 */
[----:B0-----:R-:W-:Y:S02]  /*1d90*/  LOP3.LUT R27, R16, 0x3f003f, RZ, 0xc0, !PT ;  /* 0x003f003f101b7812 */ /* 0x001fe400078ec0ff */
[--C-:B------:R-:W-:Y:S02]  /*1da0*/  SHF.R.U32.HI R32, RZ, 0x6, R16.reuse ;  /* 0x00000006ff207819 */ /* 0x100fe40000011610 */
[----:B------:R-:W-:Y:S02]  /*1db0*/  SHF.R.U32.HI R33, RZ, 0xa, R16 ;  /* 0x0000000aff217819 */ /* 0x000fe40000011610 */
[----:B------:R-:W-:-:S02]  /*1dc0*/  SHF.R.U32.HI R14, RZ, 0x8, R17 ;  /* 0x00000008ff0e7819 */ /* 0x000fc40000011611 */
[----:B------:R-:W-:Y:S02]  /*1dd0*/  LOP3.LUT R38, R17, 0x3f003f, RZ, 0xc0, !PT ;  /* 0x003f003f11267812 */ /* 0x000fe400078ec0ff */
[--C-:B------:R-:W-:Y:S02]  /*1de0*/  SHF.R.U32.HI R39, RZ, 0x6, R17.reuse ;  /* 0x00000006ff277819 */ /* 0x100fe40000011611 */
[----:B------:R-:W-:Y:S02]  /*1df0*/  SHF.R.U32.HI R37, RZ, 0xa, R17 ;  /* 0x0000000aff257819 */ /* 0x000fe40000011611 */
[----:B------:R-:W-:Y:S02]  /*1e00*/  LOP3.LUT R15, R36, 0xf000f, RZ, 0xc0, !PT ;  /* 0x000f000f240f7812 */ /* 0x000fe400078ec0ff */
[----:B------:R-:W-:Y:S02]  /*1e10*/  SHF.R.U32.HI R16, RZ, 0x8, R18 ;  /* 0x00000008ff107819 */ /* 0x000fe40000011612 */
[----:B------:R-:W-:-:S02]  /*1e20*/  LOP3.LUT R17, R40, 0xf000f, RZ, 0xc0, !PT ;  /* 0x000f000f28117812 */ /* 0x000fc400078ec0ff */
[----:B------:R-:W-:Y:S02]  /*1e30*/  LOP3.LUT R45, R18, 0x3f003f, RZ, 0xc0, !PT ;  /* 0x003f003f122d7812 */ /* 0x000fe400078ec0ff */
[--C-:B------:R-:W-:Y:S02]  /*1e40*/  SHF.R.U32.HI R46, RZ, 0x6, R18.reuse ;  /* 0x00000006ff2e7819 */ /* 0x100fe40000011612 */
[----:B------:R-:W-:Y:S02]  /*1e50*/  SHF.R.U32.HI R47, RZ, 0xa, R18 ;  /* 0x0000000aff2f7819 */ /* 0x000fe40000011612 */
[----:B------:R-:W-:Y:S02]  /*1e60*/  LOP3.LUT R12, R12, 0xf000f, RZ, 0xc0, !PT ;  /* 0x000f000f0c0c7812 */ /* 0x000fe400078ec0ff */
[----:B------:R-:W-:Y:S02]  /*1e70*/  LOP3.LUT R14, R15, 0x300030, R14, 0xf8, !PT ;  /* 0x003000300f0e7812 */ /* 0x000fe400078ef80e */
[----:B------:R-:W-:-:S02]  /*1e80*/  SHF.R.U32.HI R18, RZ, 0x8, R19 ;  /* 0x00000008ff127819 */ /* 0x000fc40000011613 */
[----:B------:R-:W-:Y:S02]  /*1e90*/  LOP3.LUT R43, R43, 0xf000f, RZ, 0xc0, !PT ;  /* 0x000f000f2b2b7812 */ /* 0x000fe400078ec0ff */
[----:B------:R-:W-:Y:S02]  /*1ea0*/  LOP3.LUT R15, R17, 0x300030, R16, 0xf8, !PT ;  /* 0x00300030110f7812 */ /* 0x000fe400078ef810 */
[----:B------:R-:W-:Y:S02]  /*1eb0*/  LOP3.LUT R16, R20, 0x3f003f, RZ, 0xc0, !PT ;  /* 0x003f003f14107812 */ /* 0x000fe400078ec0ff */
[--C-:B------:R-:W-:Y:S02]  /*1ec0*/  SHF.R.U32.HI R17, RZ, 0x6, R20.reuse ;  /* 0x00000006ff117819 */ /* 0x100fe40000011614 */
[----:B------:R-:W-:Y:S02]  /*1ed0*/  SHF.R.U32.HI R20, RZ, 0xc, R20 ;  /* 0x0000000cff147819 */ /* 0x000fe40000011614 */
[----:B------:R-:W-:-:S02]  /*1ee0*/  LOP3.LUT R13, R12, 0x300030, R13, 0xf8, !PT ;  /* 0x003000300c0d7812 */ /* 0x000fc400078ef80d */
[----:B------:R-:W-:Y:S02]  /*1ef0*/  LOP3.LUT R53, R19, 0x3f003f, RZ, 0xc0, !PT ;  /* 0x003f003f13357812 */ /* 0x000fe400078ec0ff */
[--C-:B------:R-:W-:Y:S02]  /*1f00*/  SHF.R.U32.HI R54, RZ, 0x6, R19.reuse ;  /* 0x00000006ff367819 */ /* 0x100fe40000011613 */
[----:B------:R-:W-:Y:S02]  /*1f10*/  SHF.R.U32.HI R55, RZ, 0xa, R19 ;  /* 0x0000000aff377819 */ /* 0x000fe40000011613 */
[----:B------:R-:W-:Y:S02]  /*1f20*/  LOP3.LUT R12, R43, 0x300030, R18, 0xf8, !PT ;  /* 0x003000302b0c7812 */ /* 0x000fe400078ef812 */
[----:B------:R-:W-:Y:S02]  /*1f30*/  LOP3.LUT R18, R21, 0x3f003f, RZ, 0xc0, !PT ;  /* 0x003f003f15127812 */ /* 0x000fe400078ec0ff */
[----:B------:R-:W-:-:S02]  /*1f40*/  SHF.R.U32.HI R36, RZ, 0x6, R21 ;  /* 0x00000006ff247819 */ /* 0x000fc40000011615 */
[----:B------:R-:W-:Y:S02]  /*1f50*/  SHF.R.U32.HI R19, RZ, 0xc, R22 ;  /* 0x0000000cff137819 */ /* 0x000fe40000011616 */
[----:B------:R-:W-:Y:S02]  /*1f60*/  LOP3.LUT R51, R23, 0x3f003f, RZ, 0xc0, !PT ;  /* 0x003f003f17337812 */ /* 0x000fe400078ec0ff */
[----:B------:R-:W-:Y:S02]  /*1f70*/  SHF.R.U32.HI R52, RZ, 0x6, R23 ;  /* 0x00000006ff347819 */ /* 0x000fe40000011617 */
[----:B------:R-:W-:Y:S02]  /*1f80*/  SHF.R.U32.HI R21, RZ, 0xc, R21 ;  /* 0x0000000cff157819 */ /* 0x000fe40000011615 */
[----:B------:R-:W-:Y:S02]  /*1f90*/  SHF.R.U32.HI R23, RZ, 0xc, R23 ;  /* 0x0000000cff177819 */ /* 0x000fe40000011617 */
        /* <DEDUP_REMOVED lines=129> */
.L_x_856:
[----:B------:R-:W-:Y:S02]  /*27b0*/  @!P4 MOV R89, R57 ;  /* 0x000000390059c202 */ /* 0x000fe40000000f00 */
[----:B-----5:R-:W-:Y:S01]  /*27c0*/  @!P4 IADD3 R90, PT, PT, R30, R93, RZ ;  /* 0x0000005d1e5ac210 */ /* 0x020fe20007ffe0ff */
        /* <DEDUP_REMOVED lines=47> */
.L_x_858:
        /* <DEDUP_REMOVED lines=46> */
.L_x_859:
        /* <DEDUP_REMOVED lines=44> */
.L_x_857:
        /* <DEDUP_REMOVED lines=181> */
.L_x_860:
        /* <DEDUP_REMOVED lines=47> */
.L_x_862:
        /* <DEDUP_REMOVED lines=46> */
.L_x_863:
        /* <DEDUP_REMOVED lines=43> */
.L_x_861:
        /* <DEDUP_REMOVED lines=8> */
.L_x_855:
        /* <DEDUP_REMOVED lines=9> */
.L_x_870:
        /* <DEDUP_REMOVED lines=19> */
[C---:B------:R-:W-:Y:S02]  /*4670*/  LOP3.LUT R53, R13.reuse, 0x70007, RZ, 0xc0, !PT ;  /* 0x000700070d357812 */ /* 0x040fe400078ec0ff */
[----:B------:R-:W-:Y:S02]  /*4680*/  LOP3.LUT R25, R13, 0x380038, RZ, 0xc0, !PT ;  /* 0x003800380d197812 */ /* 0x000fe400078ec0ff */
[----:B----4-:R-:W-:-:S04]  /*4690*/  @!P3 PRMT R104, R29, 0x7610, R104 ;  /* 0x000076101d68b816 */ /* 0x010fc80000000068 */
[----:B------:R-:W-:Y:S02]  /*46a0*/  @!P3 PRMT R104, R104, 0x7610, R29 ;  /* 0x000076106868b816 */ /* 0x000fe4000000001d */
[----:B------:R-:W-:Y:S02]  /*46b0*/  SHF.R.U32.HI R29, RZ, 0xf, R15 ;  /* 0x0000000fff1d7819 */ /* 0x000fe4000001160f */
[----:B------:R-:W-:Y:S02]  /*46c0*/  @!P3 PRMT R105, R28, 0x7610, R105 ;  /* 0x000076101c69b816 */ /* 0x000fe40000000069 */
[--C-:B------:R-:W-:Y:S02]  /*46d0*/  SHF.R.U32.HI R47, RZ, 0x6, R13.reuse ;  /* 0x00000006ff2f7819 */ /* 0x100fe4000001160d */
[----:B0-----:R-:W-:Y:S02]  /*46e0*/  SHF.R.U32.HI R10, RZ, 0xf, R13 ;  /* 0x0000000fff0a7819 */ /* 0x001fe4000001160d */
[----:B-----5:R-:W-:-:S02]  /*46f0*/  LOP3.LUT R39, R16, 0x70007, RZ, 0xc0, !PT ;  /* 0x0007000710277812 */ /* 0x020fc400078ec0ff */
[----:B------:R-:W-:Y:S02]  /*4700*/  LOP3.LUT R11, R16, 0x380038, RZ, 0xc0, !PT ;  /* 0x00380038100b7812 */ /* 0x000fe400078ec0ff */
[--C-:B------:R-:W-:Y:S02]  /*4710*/  SHF.R.U32.HI R30, RZ, 0x6, R16.reuse ;  /* 0x00000006ff1e7819 */ /* 0x100fe40000011610 */
[----:B------:R-:W-:Y:S02]  /*4720*/  SHF.R.U32.HI R13, RZ, 0xe, R16 ;  /* 0x0000000eff0d7819 */ /* 0x000fe40000011610 */
[----:B------:R-:W-:Y:S02]  /*4730*/  SHF.R.U32.HI R16, RZ, 0xe, R19 ;  /* 0x0000000eff107819 */ /* 0x000fe40000011613 */
[----:B------:R-:W-:Y:S02]  /*4740*/  LOP3.LUT R12, R12, 0x10001, RZ, 0xc0, !PT ;  /* 0x000100010c0c7812 */ /* 0x000fe400078ec0ff */
[----:B------:R-:W-:-:S02]  /*4750*/  LOP3.LUT R29, R29, 0x10001, RZ, 0xc0, !PT ;  /* 0x000100011d1d7812 */ /* 0x000fc400078ec0ff */
[----:B---3--:R-:W-:Y:S02]  /*4760*/  @!P3 IADD3 R90, PT, PT, R26, R93, RZ ;  /* 0x0000005d1a5ab210 */ /* 0x008fe40007ffe0ff */
[----:B------:R-:W-:Y:S02]  /*4770*/  @!P3 PRMT R105, R105, 0x7610, R28 ;  /* 0x000076106969b816 */ /* 0x000fe4000000001c */
[C---:B------:R-:W-:Y:S02]  /*4780*/  LOP3.LUT R54, R14.reuse, 0x70007, RZ, 0xc0, !PT ;  /* 0x000700070e367812 */ /* 0x040fe400078ec0ff */
[----:B------:R-:W-:Y:S02]  /*4790*/  LOP3.LUT R26, R14, 0x380038, RZ, 0xc0, !PT ;  /* 0x003800380e1a7812 */ /* 0x000fe400078ec0ff */
[--C-:B------:R-:W-:Y:S02]  /*47a0*/  SHF.R.U32.HI R51, RZ, 0x6, R14.reuse ;  /* 0x00000006ff337819 */ /* 0x100fe4000001160e */
[----:B------:R-:W-:-:S02]  /*47b0*/  SHF.R.U32.HI R27, RZ, 0xf, R14 ;  /* 0x0000000fff1b7819 */ /* 0x000fc4000001160e */
[C---:B------:R-:W-:Y:S02]  /*47c0*/  LOP3.LUT R66, R15.reuse, 0x70007, RZ, 0xc0, !PT ;  /* 0x000700070f427812 */ /* 0x040fe400078ec0ff */
[----:B------:R-:W-:Y:S02]  /*47d0*/  LOP3.LUT R57, R15, 0x380038, RZ, 0xc0, !PT ;  /* 0x003800380f397812 */ /* 0x000fe400078ec0ff */
[----:B------:R-:W-:Y:S02]  /*47e0*/  SHF.R.U32.HI R55, RZ, 0x6, R15 ;  /* 0x00000006ff377819 */ /* 0x000fe4000001160f */
[C---:B------:R-:W-:Y:S02]  /*47f0*/  LOP3.LUT R38, R17.reuse, 0x70007, RZ, 0xc0, !PT ;  /* 0x0007000711267812 */ /* 0x040fe400078ec0ff */
[----:B------:R-:W-:Y:S02]  /*4800*/  LOP3.LUT R15, R17, 0x380038, RZ, 0xc0, !PT ;  /* 0x00380038110f7812 */ /* 0x000fe400078ec0ff */
[----:B------:R-:W-:-:S02]  /*4810*/  SHF.R.U32.HI R28, RZ, 0x6, R17 ;  /* 0x00000006ff1c7819 */ /* 0x000fc40000011611 */
[----:B------:R-:W-:Y:S02]  /*4820*/  LOP3.LUT R14, R10, 0x10001, RZ, 0xc0, !PT ;  /* 0x000100010a0e7812 */ /* 0x000fe400078ec0ff */
[----:B------:R-:W-:Y:S02]  /*4830*/  SHF.R.U32.HI R17, RZ, 0xe, R17 ;  /* 0x0000000eff117819 */ /* 0x000fe40000011611 */
[----:B------:R-:W-:Y:S02]  /*4840*/  LOP3.LUT R10, R12, 0x20002, R13, 0xf8, !PT ;  /* 0x000200020c0a7812 */ /* 0x000fe400078ef80d */
[----:B------:R-:W-:Y:S02]  /*4850*/  LOP3.LUT R16, R29, 0x20002, R16, 0xf8, !PT ;  /* 0x000200021d107812 */ /* 0x000fe400078ef810 */
[----:B------:R-:W-:Y:S02]  /*4860*/  SHF.R.U32.HI R31, RZ, 0xd, R20 ;  /* 0x0000000dff1f7819 */ /* 0x000fe40000011614 */
[----:B------:R-:W-:-:S02]  /*4870*/  SHF.R.U32.HI R33, RZ, 0xd, R23 ;  /* 0x0000000dff217819 */ /* 0x000fc40000011617 */
[C---:B------:R-:W-:Y:S02]  /*4880*/  LOP3.LUT R48, R19.reuse, 0x70007, RZ, 0xc0, !PT ;  /* 0x0007000713307812 */ /* 0x040fe400078ec0ff */
[----:B------:R-:W-:Y:S02]  /*4890*/  LOP3.LUT R58, R19, 0x380038, RZ, 0xc0, !PT ;  /* 0x00380038133a7812 */ /* 0x000fe400078ec0ff */
[----:B------:R-:W-:Y:S02]  /*48a0*/  SHF.R.U32.HI R43, RZ, 0x6, R19 ;  /* 0x00000006ff2b7819 */ /* 0x000fe40000011613 */
[----:B------:R-:W-:Y:S02]  /*48b0*/  LOP3.LUT R17, R14, 0x20002, R17, 0xf8, !PT ;  /* 0x000200020e117812 */ /* 0x000fe400078ef811 */
[----:B------:R-:W-:Y:S02]  /*48c0*/  SHF.R.U32.HI R32, RZ, 0xd, R21 ;  /* 0x0000000dff207819 */ /* 0x000fe40000011615 */
[----:B------:R-:W-:-:S02]  /*48d0*/  LOP3.LUT R31, R10, 0x40004, R31, 0xf8, !PT ;  /* 0x000400040a1f7812 */ /* 0x000fc400078ef81f */
[----:B------:R-:W-:Y:S02]  /*48e0*/  LOP3.LUT R33, R16, 0x40004, R33, 0xf8, !PT ;  /* 0x0004000410217812 */ /* 0x000fe400078ef821 */
[----:B------:R-:W-:Y:S02]  /*48f0*/  LOP3.LUT R13, R47, 0x380038, RZ, 0xc0, !PT ;  /* 0x003800382f0d7812 */ /* 0x000fe400078ec0ff */
[----:B------:R-:W-:Y:S02]  /*4900*/  LOP3.LUT R19, R55, 0x380038, RZ, 0xc0, !PT ;  /* 0x0038003837137812 */ /* 0x000fe400078ec0ff */
[C---:B------:R-:W-:Y:S02]  /*4910*/  LOP3.LUT R42, R18.reuse, 0x70007, RZ, 0xc0, !PT ;  /* 0x00070007122a7812 */ /* 0x040fe400078ec0ff */
[----:B------:R-:W-:Y:S02]  /*4920*/  LOP3.LUT R56, R18, 0x380038, RZ, 0xc0, !PT ;  /* 0x0038003812387812 */ /* 0x000fe400078ec0ff */
[----:B------:R-:W-:-:S02]  /*4930*/  SHF.R.U32.HI R36, RZ, 0x6, R18 ;  /* 0x00000006ff247819 */ /* 0x000fc40000011612 */
[----:B------:R-:W-:Y:S02]  /*4940*/  LOP3.LUT R10, R46, 0x380038, RZ, 0xc0, !PT ;  /* 0x003800382e0a7812 */ /* 0x000fe400078ec0ff */
[----:B------:R-:W-:Y:S02]  /*4950*/  LOP3.LUT R16, R51, 0x380038, RZ, 0xc0, !PT ;  /* 0x0038003833107812 */ /* 0x000fe400078ec0ff */
[----:B------:R-:W-:Y:S02]  /*4960*/  SHF.R.U32.HI R18, RZ, 0xe, R18 ;  /* 0x0000000eff127819 */ /* 0x000fe40000011612 */
        /* <DEDUP_REMOVED lines=13> */
[----:B------:R-:W-:Y:S01]  /*4a40*/  LOP3.LUT R16, R36, 0x380038, RZ, 0xc0, !PT ;  /* 0x0038003824107812 */ /* 0x000fe200078ec0ff */
[----:B------:R-:W-:Y:S01]  /*4a50*/  HFMA2 R76, R57, R24.H0_H0, -132, -132 ;  /* 0xd820d820394c7431 */ /* 0x000fe20000040018 */
[----:B------:R-:W-:-:S02]  /*4a60*/  SHF.R.U32.HI R29, RZ, 0x6, R20 ;  /* 0x00000006ff1d7819 */ /* 0x000fc40000011614 */
[----:B------:R-:W-:Y:S02]  /*4a70*/  SHF.R.U32.HI R37, RZ, 0x6, R21 ;  /* 0x00000006ff257819 */ /* 0x000fe40000011615 */
[C---:B------:R-:W-:Y:S02]  /*4a80*/  LOP3.LUT R45, R22.reuse, 0x70007, RZ, 0xc0, !PT ;  /* 0x00070007162d7812 */ /* 0x040fe400078ec0ff */
[----:B------:R-:W-:Y:S02]  /*4a90*/  LOP3.LUT R18, R22, 0x380038, RZ, 0xc0, !PT ;  /* 0x0038003816127812 */ /* 0x000fe400078ec0ff */
[--C-:B------:R-:W-:Y:S02]  /*4aa0*/  SHF.R.U32.HI R44, RZ, 0x6, R22.reuse ;  /* 0x00000006ff2c7819 */ /* 0x100fe40000011616 */
[----:B------:R-:W-:Y:S02]  /*4ab0*/  SHF.R.U32.HI R34, RZ, 0xd, R22 ;  /* 0x0000000dff227819 */ /* 0x000fe40000011616 */
[----:B------:R-:W-:Y:S01]  /*4ac0*/  SHF.R.U32.HI R50, RZ, 0x6, R23 ;  /* 0x00000006ff327819 */ /* 0x000fe20000011617 */
[-C--:B------:R-:W-:Y:S01]  /*4ad0*/  HFMA2 R78, R25, R24.reuse.H0_H0, -132, -132 ;  /* 0xd820d820194e7431 */ /* 0x080fe20000040018 */
[C---:B------:R-:W-:Y:S01]  /*4ae0*/  LOP3.LUT R49, R23.reuse, 0x70007, RZ, 0xc0, !PT ;  /* 0x0007000717317812 */ /* 0x040fe200078ec0ff */
        /* <DEDUP_REMOVED lines=42> */
[-C--:B------:R-:W-:Y:S01]  /*4d90*/  HFMA2 R14, R21, R24.reuse.H0_H0, -132, -132 ;  /* 0xd820d820150e7431 */ /* 0x080fe20000040018 */
[----:B------:R-:W-:Y:S01]  /*4da0*/  LOP3.LUT R21, R46, 0x1c001c0, RZ, 0xc0, !PT ;  /* 0x01c001c02e157812 */ /* 0x000fe200078ec0ff */
[-C--:B------:R-:W-:Y:S02]  /*4db0*/  HFMA2 R15, R27, R24.reuse.H0_H0, -132, -132 ;  /* 0xd820d8201b0f7431 */ /* 0x080fe40000040018 */
[-C--:B------:R-:W-:Y:S02]  /*4dc0*/  HFMA2 R16, R67, R24.reuse.H0_H0, -132, -132 ;  /* 0xd820d82043107431 */ /* 0x080fe40000040018 */
[----:B------:R-:W-:-:S02]  /*4dd0*/  HFMA2 R17, R17, R24.H0_H0, -132, -132 ;  /* 0xd820d82011117431 */ /* 0x000fc40000040018 */
[-C--:B------:R-:W-:Y:S02]  /*4de0*/  HFMA2 R18, R23, R24.reuse.H0_H0, -132, -132 ;  /* 0xd820d82017127431 */ /* 0x080fe40000040018 */
[-C--:B------:R-:W-:Y:S02]  /*4df0*/  HFMA2 R19, R63, R24.reuse.H0_H0, -132, -132 ;  /* 0xd820d8203f137431 */ /* 0x080fe40000040018 */
[----:B------:R-:W-:Y:S01]  /*4e00*/  HFMA2 R20, R69, R24.H0_H0, -132, -132 ;  /* 0xd820d82045147431 */ /* 0x000fe20000040018 */
        /* <DEDUP_REMOVED lines=78> */
[-C--:B------:R-:W-:Y:S02]  /*52f0*/  HFMA2 R27, R69, R40.reuse.H0_H0, -20, -20 ;  /* 0xcd00cd00451b7431 */ /* 0x080fe40000040028 */
[----:B------:R-:W-:Y:S02]  /*5300*/  HADD2 R68, R42, -1028, -1028 ;  /* 0xe404e4042a447430 */ /* 0x000fe40000000000 */
        /* <DEDUP_REMOVED lines=100> */
.L_x_866:
        /* <DEDUP_REMOVED lines=84> */
.L_x_868:
        /* <DEDUP_REMOVED lines=80> */
.L_x_869:
        /* <DEDUP_REMOVED lines=77> */
.L_x_867:
        /* <DEDUP_REMOVED lines=8> */
.L_x_865:
        /* <DEDUP_REMOVED lines=10> */
.L_x_876:
[----:B------:R-:W-:Y:S01]  /*6980*/  ISETP.NE.AND P1, PT, R93, R90, PT ;  /* 0x0000005a5d00720c */ /* 0x000fe20003f25270 */
[----:B------:R-:W2:-:S12]  /*6990*/  LDG.E.128.CONSTANT R12, desc[UR8][R102.64] ;  /* 0x00000008660c7981 */ /* 0x000e98000c1e9d00 */
[----:B------:R-:W-:Y:S01]  /*69a0*/  @!P1 LEA R18, R89, R1, 0x3 ;  /* 0x0000000159129211 */ /* 0x000fe200078e18ff */
[----:B------:R0:W5:Y:S05]  /*69b0*/  @!P1 LDG.E.U16.CONSTANT R30, desc[UR8][R20.64] ;  /* 0x00000008141e9981 */ /* 0x00016a000c1e9500 */
[----:B------:R-:W3:Y:S01]  /*69c0*/  @!P1 LDL.64 R18, [R18+0x8] ;  /* 0x0000080012129983 */ /* 0x000ee20000100a00 */
[----:B------:R-:W-:Y:S01]  /*69d0*/  HFMA2 R16, -RZ, RZ, 0, 0.0625 ;  /* 0x00002c00ff107431 */ /* 0x000fe200000001ff */
[----:B------:R-:W-:Y:S02]  /*69e0*/  MOV R9, 0x2400 ;  /* 0x0000240000097802 */ /* 0x000fe40000000f00 */
[----:B------:R-:W-:-:S02]  /*69f0*/  MOV R29, 0x3400 ;  /* 0x00003400001d7802 */ /* 0x000fc40000000f00 */
[----:B------:R-:W-:Y:S02]  /*6a00*/  PRMT R16, R9, 0x5410, R16 ;  /* 0x0000541009107816 */ /* 0x000fe40000000010 */
[----:B------:R-:W-:Y:S02]  /*6a10*/  ISETP.NE.AND P3, PT, R94, RZ, PT ;  /* 0x000000ff5e00720c */ /* 0x000fe40003f65270 */
[----:B------:R-:W-:Y:S02]  /*6a20*/  ISETP.NE.AND P2, PT, R97, 0x1, PT ;  /* 0x000000016100780c */ /* 0x000fe40003f45270 */
[----:B------:R-:W-:Y:S02]  /*6a30*/  @!P1 IADD3 R56, PT, PT, R89, 0x1, RZ ;  /* 0x0000000159389810 */ /* 0x000fe40007ffe0ff */
[C---:B--2---:R-:W-:Y:S02]  /*6a40*/  LOP3.LUT R48, R14.reuse, 0x30003, RZ, 0xc0, !PT ;  /* 0x000300030e307812 */ /* 0x044fe400078ec0ff */
[----:B------:R-:W-:-:S02]  /*6a50*/  LOP3.LUT R22, R14, 0xc000c, RZ, 0xc0, !PT ;  /* 0x000c000c0e167812 */ /* 0x000fc400078ec0ff */
[C---:B------:R-:W-:Y:S02]  /*6a60*/  LOP3.LUT R31, R14.reuse, 0x300030, RZ, 0xc0, !PT ;  /* 0x003000300e1f7812 */ /* 0x040fe400078ec0ff */
[----:B------:R-:W-:Y:S02]  /*6a70*/  LOP3.LUT R38, R14, 0xc000c0, RZ, 0xc0, !PT ;  /* 0x00c000c00e267812 */ /* 0x000fe400078ec0ff */
[----:B------:R-:W-:Y:S02]  /*6a80*/  SHF.R.U32.HI R49, RZ, 0x8, R14 ;  /* 0x00000008ff317819 */ /* 0x000fe4000001160e */
[----:B------:R-:W-:Y:S02]  /*6a90*/  LOP3.LUT R14, R15, 0xc000c, RZ, 0xc0, !PT ;  /* 0x000c000c0f0e7812 */ /* 0x000fe400078ec0ff */
[----:B------:R-:W-:Y:S02]  /*6aa0*/  SHF.R.U32.HI R47, RZ, 0x8, R13 ;  /* 0x00000008ff2f7819 */ /* 0x000fe4000001160d */
[----:B---3--:R-:W-:-:S02]  /*6ab0*/  @!P1 PRMT R105, R18, 0x7610, R105 ;  /* 0x0000761012699816 */ /* 0x008fc40000000069 */
[----:B------:R-:W-:Y:S02]  /*6ac0*/  @!P1 PRMT R104, R19, 0x7610, R104 ;  /* 0x0000761013689816 */ /* 0x000fe40000000068 */
[----:B------:R-:W-:Y:S02]  /*6ad0*/  @!P1 PRMT R105, R105, 0x7610, R18 ;  /* 0x0000761069699816 */ /* 0x000fe40000000012 */
[----:B------:R-:W-:Y:S02]  /*6ae0*/  @!P1 PRMT R104, R104, 0x7610, R19 ;  /* 0x0000761068689816 */ /* 0x000fe40000000013 */
[C---:B------:R-:W-:Y:S02]  /*6af0*/  LOP3.LUT R17, R12.reuse, 0x30003, RZ, 0xc0, !PT ;  /* 0x000300030c117812 */ /* 0x040fe400078ec0ff */
[C---:B------:R-:W-:Y:S02]  /*6b00*/  LOP3.LUT R9, R12.reuse, 0xc000c, RZ, 0xc0, !PT ;  /* 0x000c000c0c097812 */ /* 0x040fe400078ec0ff */
[----:B------:R-:W-:-:S02]  /*6b10*/  LOP3.LUT R18, R12, 0x300030, RZ, 0xc0, !PT ;  /* 0x003000300c127812 */ /* 0x000fc400078ec0ff */
[----:B------:R-:W-:Y:S02]  /*6b20*/  LOP3.LUT R19, R12, 0xc000c0, RZ, 0xc0, !PT ;  /* 0x00c000c00c137812 */ /* 0x000fe400078ec0ff */
[----:B------:R-:W-:Y:S02]  /*6b30*/  LOP3.LUT R11, R13, 0xc000c, RZ, 0xc0, !PT ;  /* 0x000c000c0d0b7812 */ /* 0x000fe400078ec0ff */
[----:B------:R-:W-:Y:S02]  /*6b40*/  LOP3.LUT R23, R14, 0x64006400, RZ, 0xfc, !PT ;  /* 0x640064000e177812 */ /* 0x000fe400078efcff */
[----:B------:R-:W-:Y:S02]  /*6b50*/  SHF.R.U32.HI R12, RZ, 0x8, R12 ;  /* 0x00000008ff0c7819 */ /* 0x000fe4000001160c */
[----:B------:R-:W-:Y:S02]  /*6b60*/  SHF.R.U32.HI R52, RZ, 0x8, R15 ;  /* 0x00000008ff347819 */ /* 0x000fe4000001160f */
[----:B------:R-:W-:-:S02]  /*6b70*/  LOP3.LUT R14, R47, 0xc000c, RZ, 0xc0, !PT ;  /* 0x000c000c2f0e7812 */ /* 0x000fc400078ec0ff */
[C---:B------:R-:W-:Y:S02]  /*6b80*/  LOP3.LUT R45, R13.reuse, 0x30003, RZ, 0xc0, !PT ;  /* 0x000300030d2d7812 */ /* 0x040fe400078ec0ff */
[C---:B------:R-:W-:Y:S02]  /*6b90*/  LOP3.LUT R28, R13.reuse, 0x300030, RZ, 0xc0, !PT ;  /* 0x003000300d1c7812 */ /* 0x040fe400078ec0ff */
[----:B------:R-:W-:Y:S02]  /*6ba0*/  LOP3.LUT R37, R13, 0xc000c0, RZ, 0xc0, !PT ;  /* 0x00c000c00d257812 */ /* 0x000fe400078ec0ff */
[C---:B------:R-:W-:Y:S02]  /*6bb0*/  LOP3.LUT R50, R15.reuse, 0x30003, RZ, 0xc0, !PT ;  /* 0x000300030f327812 */ /* 0x040fe400078ec0ff */
[C---:B------:R-:W-:Y:S02]  /*6bc0*/  LOP3.LUT R32, R15.reuse, 0x300030, RZ, 0xc0, !PT ;  /* 0x003000300f207812 */ /* 0x040fe400078ec0ff */
        /* <DEDUP_REMOVED lines=22> */
[----:B------:R-:W-:Y:S01]  /*6d30*/  HFMA2 R27, R27, R29.H0_H0, -258, -258 ;  /* 0xdc08dc081b1b7431 */ /* 0x000fe2000004001d */
[----:B------:R-:W-:Y:S02]  /*6d40*/  LOP3.LUT R29, R28, 0x64006400, RZ, 0xfc, !PT ;  /* 0x640064001c1d7812 */ /* 0x000fe400078efcff */
[----:B------:R-:W-:Y:S02]  /*6d50*/  LOP3.LUT R18, R18, 0x64006400, RZ, 0xfc, !PT ;  /* 0x6400640012127812 */ /* 0x000fe400078efcff */
[----:B------:R-:W-:Y:S02]  /*6d60*/  LOP3.LUT R15, R49, 0x300030, RZ, 0xc0, !PT ;  /* 0x00300030310f7812 */ /* 0x000fe400078ec0ff */
[----:B------:R-:W-:Y:S01]  /*6d70*/  LOP3.LUT R28, R52, 0x300030, RZ, 0xc0, !PT ;  /* 0x00300030341c7812 */ /* 0x000fe200078ec0ff */
[-C--:B------:R-:W-:Y:S01]  /*6d80*/  HFMA2 R33, R13, R16.reuse.H1_H1, -66, -66 ;  /* 0xd420d4200d217431 */ /* 0x080fe20000060010 */
[----:B------:R-:W-:Y:S01]  /*6d90*/  LOP3.LUT R15, R15, 0x64006400, RZ, 0xfc, !PT ;  /* 0x640064000f0f7812 */ /* 0x000fe200078efcff */
[-C--:B------:R-:W-:Y:S01]  /*6da0*/  HFMA2 R34, R14, R16.reuse.H1_H1, -66, -66 ;  /* 0xd420d4200e227431 */ /* 0x080fe20000060010 */
[----:B------:R-:W-:Y:S01]  /*6db0*/  LOP3.LUT R36, R28, 0x64006400, RZ, 0xfc, !PT ;  /* 0x640064001c247812 */ /* 0x000fe200078efcff */
[----:B------:R-:W-:Y:S01]  /*6dc0*/  HFMA2 R28, R18, R16.H1_H1, -66, -66 ;  /* 0xd420d420121c7431 */ /* 0x000fe20000060010 */
[----:B------:R-:W-:-:S02]  /*6dd0*/  LOP3.LUT R13, R12, 0xc000c0, RZ, 0xc0, !PT ;  /* 0x00c000c00c0d7812 */ /* 0x000fc400078ec0ff */
[----:B------:R-:W-:Y:S02]  /*6de0*/  LOP3.LUT R14, R47, 0xc000c0, RZ, 0xc0, !PT ;  /* 0x00c000c02f0e7812 */ /* 0x000fe400078ec0ff */
[----:B------:R-:W-:Y:S01]  /*6df0*/  LOP3.LUT R18, R49, 0xc000c0, RZ, 0xc0, !PT ;  /* 0x00c000c031127812 */ /* 0x000fe200078ec0ff */
[----:B------:R-:W-:Y:S01]  /*6e00*/  HFMA2 R35, R15, R16.H1_H1, -66, -66 ;  /* 0xd420d4200f237431 */ /* 0x000fe20000060010 */
        /* <DEDUP_REMOVED lines=28> */
[-C--:B------:R-:W-:Y:S02]  /*6fd0*/  HFMA2 R29, R29, R16.reuse.H1_H1, -66, -66 ;  /* 0xd420d4201d1d7431 */ /* 0x080fe40000060010 */
[----:B------:R-:W-:-:S02]  /*6fe0*/  HFMA2 R31, R31, R16.H1_H1, -66, -66 ;  /* 0xd420d4201f1f7431 */ /* 0x000fc40000060010 */
[-C--:B------:R-:W-:Y:S02]  /*6ff0*/  HFMA2 R32, R32, R16.reuse.H1_H1, -66, -66 ;  /* 0xd420d42020207431 */ /* 0x080fe40000060010 */
[-C--:B------:R-:W-:Y:S02]  /*7000*/  HFMA2 R36, R36, R16.reuse.H1_H1, -66, -66 ;  /* 0xd420d42024247431 */ /* 0x080fe40000060010 */
[-C--:B------:R-:W-:Y:S02]  /*7010*/  HFMA2 R37, R19, R16.reuse.H0_H0, -18, -18 ;  /* 0xcc80cc8013257431 */ /* 0x080fe40000040010 */
[-C--:B------:R-:W-:Y:S02]  /*7020*/  HFMA2 R38, R15, R16.reuse.H0_H0, -18, -18 ;  /* 0xcc80cc800f267431 */ /* 0x080fe40000040010 */
[-C--:B------:R-:W-:Y:S02]  /*7030*/  HFMA2 R39, R39, R16.reuse.H0_H0, -18, -18 ;  /* 0xcc80cc8027277431 */ /* 0x080fe40000040010 */
[----:B------:R-:W-:-:S02]  /*7040*/  HFMA2 R44, R53, R16.H0_H0, -18, -18 ;  /* 0xcc80cc80352c7431 */ /* 0x000fc40000040010 */
[----:B------:R-:W-:Y:S02]  /*7050*/  HADD2 R45, R17, -1026, -1026 ;  /* 0xe402e402112d7430 */ /* 0x000fe40000000000 */
[----:B------:R-:W-:Y:S02]  /*7060*/  HADD2 R46, R46, -1026, -1026 ;  /* 0xe402e4022e2e7430 */ /* 0x000fe40000000000 */
[----:B------:R-:W-:Y:S02]  /*7070*/  HADD2 R48, R13, -1026, -1026 ;  /* 0xe402e4020d307430 */ /* 0x000fe40000000000 */
[----:B------:R-:W-:Y:S02]  /*7080*/  HADD2 R49, R12, -1026, -1026 ;  /* 0xe402e4020c317430 */ /* 0x000fe40000000000 */
[----:B------:R-:W-:Y:S02]  /*7090*/  HADD2 R50, R50, -1026, -1026 ;  /* 0xe402e40232327430 */ /* 0x000fe40000000000 */
[----:B------:R-:W-:-:S02]  /*70a0*/  HADD2 R51, R51, -1026, -1026 ;  /* 0xe402e40233337430 */ /* 0x000fc40000000000 */
        /* <DEDUP_REMOVED lines=44> */
.L_x_872:
        /* <DEDUP_REMOVED lines=49> */
.L_x_874:
        /* <DEDUP_REMOVED lines=46> */
.L_x_875:
        /* <DEDUP_REMOVED lines=44> */
.L_x_873:
        /* <DEDUP_REMOVED lines=8> */
.L_x_871:
        /* <DEDUP_REMOVED lines=13> */
.L_x_880:
[----:B------:R-:W0:Y:S02]  /*7d70*/  LDS R8, [R10] ;  /* 0x000000000a087984 */ /* 0x000e240000000800 */
[----:B0-----:R-:W-:-:S05]  /*7d80*/  HADD2 R9, R8, R11 ;  /* 0x0000000b08097230 */ /* 0x001fca0000000000 */
[----:B------:R-:W0:Y:S02]  /*7d90*/  ATOMS.CAST.SPIN P0, [R10], R8, R9 ;  /* 0x000000080a00758d */ /* 0x000e240001800009 */
[----:B0-----:R-:W-:Y:S05]  /*7da0*/  @!P0 BRA `(.L_x_880) ;  /* 0xfffffffc00f08947 */ /* 0x001fea000383ffff */
[----:B------:R-:W-:Y:S05]  /*7db0*/  BRA `(.L_x_878) ;  /* 0x00000000000c7947 */ /* 0x000fea0003800000 */
.L_x_879:
[----:B------:R-:W2:Y:S02]  /*7dc0*/  LD.E R8, desc[UR8][R12.64] ;  /* 0x000000080c087980 */ /* 0x000ea4000c101900 */
[----:B--2---:R-:W-:-:S05]  /*7dd0*/  IADD3 R9, PT, PT, R9, R8, RZ ;  /* 0x0000000809097210 */ /* 0x004fca0007ffe0ff */
[----:B------:R0:W-:Y:S02]  /*7de0*/  ST.E desc[UR8][R12.64], R9 ;  /* 0x000000090c007985 */ /* 0x0001e4000c101908 */
.L_x_878:
[----:B------:R-:W-:Y:S05]  /*7df0*/  BSYNC.RECONVERGENT B0 ;  /* 0x0000000000007941 */ /* 0x000fea0003800200 */
.L_x_877:
[----:B------:R1:W-:Y:S01]  /*7e00*/  ATOM.E.ADD.F16x2.RN.STRONG.GPU P0, RZ, desc[UR8][R12.64+0x4], R14 ;  /* 0x8000040e0cff79a2 */ /* 0x0003e2000c10e108 */
[----:B------:R-:W-:Y:S04]  /*7e10*/  BSSY.RECONVERGENT B0, `(.L_x_881) ;  /* 0x000000e000007945 */ /* 0x000fe80003800200 */
[----:B-1----:R-:W-:Y:S05]  /*7e20*/  @P0 BRA `(.L_x_882) ;  /* 0x0000000000300947 */ /* 0x002fea0003800000 */
[----:B------:R-:W1:Y:S02]  /*7e30*/  QSPC.E.S P0, RZ, [R12+0x4] ;  /* 0x000004000cff73aa */ /* 0x000e640000000500 */
[----:B-1----:R-:W-:Y:S05]  /*7e40*/  @!P0 BRA `(.L_x_883) ;  /* 0x00000000001c8947 */ /* 0x002fea0003800000 */
[----:B------:R-:W-:-:S04]  /*7e50*/  MOV R8, R12 ;  /* 0x0000000c00087202 */ /* 0x000fc80000000f00 */
[----:B------:R-:W-:-:S07]  /*7e60*/  MOV R10, R8 ;  /* 0x00000008000a7202 */ /* 0x000fce0000000f00 */
.L_x_884:
[----:B------:R-:W0:Y:S02]  /*7e70*/  LDS R8, [R10+0x4] ;  /* 0x000004000a087984 */ /* 0x000e240000000800 */
[----:B0-----:R-:W-:-:S05]  /*7e80*/  HFMA2 R9, R8, 1, 1, R7 ;  /* 0x3c003c0008097831 */ /* 0x001fca0000000007 */
[----:B------:R-:W0:Y:S02]  /*7e90*/  ATOMS.CAST.SPIN P0, [R10+0x4], R8, R9 ;  /* 0x000004080a00758d */ /* 0x000e240001800009 */
[----:B0-----:R-:W-:Y:S05]  /*7ea0*/  @!P0 BRA `(.L_x_884) ;  /* 0xfffffffc00f08947 */ /* 0x001fea000383ffff */
[----:B------:R-:W-:Y:S05]  /*7eb0*/  BRA `(.L_x_882) ;  /* 0x00000000000c7947 */ /* 0x000fea0003800000 */
.L_x_883:
[----:B------:R-:W2:Y:S02]  /*7ec0*/  LD.E R7, desc[UR8][R12.64+0x4] ;  /* 0x000004080c077980 */ /* 0x000ea4000c101900 */
[----:B--2---:R-:W-:-:S05]  /*7ed0*/  IADD3 R7, PT, PT, R14, R7, RZ ;  /* 0x000000070e077210 */ /* 0x004fca0007ffe0ff */
[----:B------:R1:W-:Y:S02]  /*7ee0*/  ST.E desc[UR8][R12.64+0x4], R7 ;  /* 0x000004070c007985 */ /* 0x0003e4000c101908 */
.L_x_882:
[----:B------:R-:W-:Y:S05]  /*7ef0*/  BSYNC.RECONVERGENT B0 ;  /* 0x0000000000007941 */ /* 0x000fea0003800200 */
.L_x_881:
        /* <DEDUP_REMOVED lines=12> */
.L_x_888:
[----:B------:R-:W0:Y:S02]  /*7fc0*/  LDS R6, [R8] ;  /* 0x0000000008067984 */ /* 0x000e240000000800 */
[----:B0-----:R-:W-:-:S05]  /*7fd0*/  HADD2 R7, R6, R9 ;  /* 0x0000000906077230 */ /* 0x001fca0000000000 */
[----:B------:R-:W0:Y:S02]  /*7fe0*/  ATOMS.CAST.SPIN P0, [R8], R6, R7 ;  /* 0x000000060800758d */ /* 0x000e240001800007 */
[----:B0-----:R-:W-:Y:S05]  /*7ff0*/  @!P0 BRA `(.L_x_888) ;  /* 0xfffffffc00f08947 */ /* 0x001fea000383ffff */
[----:B------:R-:W-:Y:S05]  /*8000*/  BRA `(.L_x_886) ;  /* 0x00000000000c7947 */ /* 0x000fea0003800000 */
.L_x_887:
[----:B------:R-:W2:Y:S02]  /*8010*/  LD.E R6, desc[UR8][R12.64] ;  /* 0x000000080c067980 */ /* 0x000ea4000c101900 */
[----:B--2---:R-:W-:-:S05]  /*8020*/  IADD3 R7, PT, PT, R7, R6, RZ ;  /* 0x0000000607077210 */ /* 0x004fca0007ffe0ff */
[----:B------:R0:W-:Y:S02]  /*8030*/  ST.E desc[UR8][R12.64], R7 ;  /* 0x000000070c007985 */ /* 0x0001e4000c101908 */
.L_x_886:
[----:B------:R-:W-:Y:S05]  /*8040*/  BSYNC.RECONVERGENT B0 ;  /* 0x0000000000007941 */ /* 0x000fea0003800200 */
.L_x_885:
[----:B------:R1:W-:Y:S01]  /*8050*/  ATOM.E.ADD.F16x2.RN.STRONG.GPU P0, RZ, desc[UR8][R12.64+0x4], R10 ;  /* 0x8000040a0cff79a2 */ /* 0x0003e2000c10e108 */
[----:B------:R-:W-:Y:S04]  /*8060*/  BSSY.RECONVERGENT B0, `(.L_x_889) ;  /* 0x000000e000007945 */ /* 0x000fe80003800200 */
[----:B-1----:R-:W-:Y:S05]  /*8070*/  @P0 BRA `(.L_x_890) ;  /* 0x0000000000300947 */ /* 0x002fea0003800000 */
[----:B------:R-:W1:Y:S02]  /*8080*/  QSPC.E.S P0, RZ, [R12+0x4] ;  /* 0x000004000cff73aa */ /* 0x000e640000000500 */
[----:B-1----:R-:W-:Y:S05]  /*8090*/  @!P0 BRA `(.L_x_891) ;  /* 0x00000000001c8947 */ /* 0x002fea0003800000 */
[----:B------:R-:W-:-:S04]  /*80a0*/  MOV R6, R12 ;  /* 0x0000000c00067202 */ /* 0x000fc80000000f00 */
[----:B------:R-:W-:-:S07]  /*80b0*/  MOV R8, R6 ;  /* 0x0000000600087202 */ /* 0x000fce0000000f00 */
.L_x_892:
[----:B------:R-:W0:Y:S02]  /*80c0*/  LDS R6, [R8+0x4] ;  /* 0x0000040008067984 */ /* 0x000e240000000800 */
[----:B0-----:R-:W-:-:S05]  /*80d0*/  HFMA2 R7, R6, 1, 1, R5 ;  /* 0x3c003c0006077831 */ /* 0x001fca0000000005 */
[----:B------:R-:W0:Y:S02]  /*80e0*/  ATOMS.CAST.SPIN P0, [R8+0x4], R6, R7 ;  /* 0x000004060800758d */ /* 0x000e240001800007 */
[----:B0-----:R-:W-:Y:S05]  /*80f0*/  @!P0 BRA `(.L_x_892) ;  /* 0xfffffffc00f08947 */ /* 0x001fea000383ffff */
[----:B------:R-:W-:Y:S05]  /*8100*/  BRA `(.L_x_890) ;  /* 0x00000000000c7947 */ /* 0x000fea0003800000 */
.L_x_891:
[----:B------:R-:W2:Y:S02]  /*8110*/  LD.E R5, desc[UR8][R12.64+0x4] ;  /* 0x000004080c057980 */ /* 0x000ea4000c101900 */
[----:B--2---:R-:W-:-:S05]  /*8120*/  IADD3 R5, PT, PT, R10, R5, RZ ;  /* 0x000000050a057210 */ /* 0x004fca0007ffe0ff */
[----:B------:R1:W-:Y:S02]  /*8130*/  ST.E desc[UR8][R12.64+0x4], R5 ;  /* 0x000004050c007985 */ /* 0x0003e4000c101908 */
.L_x_890:
[----:B------:R-:W-:Y:S05]  /*8140*/  BSYNC.RECONVERGENT B0 ;  /* 0x0000000000007941 */ /* 0x000fea0003800200 */
.L_x_889:
        /* <DEDUP_REMOVED lines=13> */
.L_x_896:
[----:B------:R-:W0:Y:S02]  /*8220*/  LDS R4, [R6] ;  /* 0x0000000006047984 */ /* 0x000e240000000800 */
[----:B0-----:R-:W-:-:S05]  /*8230*/  HADD2 R5, R4, R7 ;  /* 0x0000000704057230 */ /* 0x001fca0000000000 */
[----:B------:R-:W0:Y:S02]  /*8240*/  ATOMS.CAST.SPIN P0, [R6], R4, R5 ;  /* 0x000000040600758d */ /* 0x000e240001800005 */
[----:B0-----:R-:W-:Y:S05]  /*8250*/  @!P0 BRA `(.L_x_896) ;  /* 0xfffffffc00f08947 */ /* 0x001fea000383ffff */
[----:B------:R-:W-:Y:S05]  /*8260*/  BRA `(.L_x_894) ;  /* 0x00000000000c7947 */ /* 0x000fea0003800000 */
.L_x_895:
[----:B------:R-:W2:Y:S02]  /*8270*/  LD.E R4, desc[UR8][R12.64] ;  /* 0x000000080c047980 */ /* 0x000ea4000c101900 */
[----:B--2---:R-:W-:-:S05]  /*8280*/  IADD3 R5, PT, PT, R5, R4, RZ ;  /* 0x0000000405057210 */ /* 0x004fca0007ffe0ff */
[----:B------:R0:W-:Y:S02]  /*8290*/  ST.E desc[UR8][R12.64], R5 ;  /* 0x000000050c007985 */ /* 0x0001e4000c101908 */
.L_x_894:
[----:B------:R-:W-:Y:S05]  /*82a0*/  BSYNC.RECONVERGENT B0 ;  /* 0x0000000000007941 */ /* 0x000fea0003800200 */
.L_x_893:
[----:B------:R1:W-:Y:S01]  /*82b0*/  ATOM.E.ADD.F16x2.RN.STRONG.GPU P0, RZ, desc[UR8][R12.64+0x4], R8 ;  /* 0x800004080cff79a2 */ /* 0x0003e2000c10e108 */
[----:B------:R-:W-:Y:S04]  /*82c0*/  BSSY.RECONVERGENT B0, `(.L_x_897) ;  /* 0x000000e000007945 */ /* 0x000fe80003800200 */
[----:B-1----:R-:W-:Y:S05]  /*82d0*/  @P0 BRA `(.L_x_898) ;  /* 0x0000000000300947 */ /* 0x002fea0003800000 */
[----:B------:R-:W1:Y:S02]  /*82e0*/  QSPC.E.S P0, RZ, [R12+0x4] ;  /* 0x000004000cff73aa */ /* 0x000e640000000500 */
[----:B-1----:R-:W-:Y:S05]  /*82f0*/  @!P0 BRA `(.L_x_899) ;  /* 0x00000000001c8947 */ /* 0x002fea0003800000 */
[----:B------:R-:W-:-:S04]  /*8300*/  MOV R4, R12 ;  /* 0x0000000c00047202 */ /* 0x000fc80000000f00 */
[----:B------:R-:W-:-:S07]  /*8310*/  MOV R6, R4 ;  /* 0x0000000400067202 */ /* 0x000fce0000000f00 */
.L_x_900:
[----:B------:R-:W0:Y:S02]  /*8320*/  LDS R4, [R6+0x4] ;  /* 0x0000040006047984 */ /* 0x000e240000000800 */
[----:B0-----:R-:W-:-:S05]  /*8330*/  HFMA2 R5, R4, 1, 1, R3 ;  /* 0x3c003c0004057831 */ /* 0x001fca0000000003 */
[----:B------:R-:W0:Y:S02]  /*8340*/  ATOMS.CAST.SPIN P0, [R6+0x4], R4, R5 ;  /* 0x000004040600758d */ /* 0x000e240001800005 */
[----:B0-----:R-:W-:Y:S05]  /*8350*/  @!P0 BRA `(.L_x_900) ;  /* 0xfffffffc00f08947 */ /* 0x001fea000383ffff */
[----:B------:R-:W-:Y:S05]  /*8360*/  BRA `(.L_x_898) ;  /* 0x00000000000c7947 */ /* 0x000fea0003800000 */
.L_x_899:
[----:B------:R-:W2:Y:S02]  /*8370*/  LD.E R3, desc[UR8][R12.64+0x4] ;  /* 0x000004080c037980 */ /* 0x000ea4000c101900 */
[----:B--2---:R-:W-:-:S05]  /*8380*/  IADD3 R3, PT, PT, R8, R3, RZ ;  /* 0x0000000308037210 */ /* 0x004fca0007ffe0ff */
[----:B------:R1:W-:Y:S02]  /*8390*/  ST.E desc[UR8][R12.64+0x4], R3 ;  /* 0x000004030c007985 */ /* 0x0003e4000c101908 */
.L_x_898:
[----:B------:R-:W-:Y:S05]  /*83a0*/  BSYNC.RECONVERGENT B0 ;  /* 0x0000000000007941 */ /* 0x000fea0003800200 */
.L_x_897:
        /* <DEDUP_REMOVED lines=13> */
.L_x_904:
[----:B------:R-:W0:Y:S02]  /*8480*/  LDS R2, [R4] ;  /* 0x0000000004027984 */ /* 0x000e240000000800 */
[----:B0-----:R-:W-:-:S05]  /*8490*/  HADD2 R3, R2, R5 ;  /* 0x0000000502037230 */ /* 0x001fca0000000000 */
[----:B------:R-:W0:Y:S02]  /*84a0*/  ATOMS.CAST.SPIN P0, [R4], R2, R3 ;  /* 0x000000020400758d */ /* 0x000e240001800003 */
[----:B0-----:R-:W-:Y:S05]  /*84b0*/  @!P0 BRA `(.L_x_904) ;  /* 0xfffffffc00f08947 */ /* 0x001fea000383ffff */
[----:B------:R-:W-:Y:S05]  /*84c0*/  BRA `(.L_x_902) ;  /* 0x00000000000c7947 */ /* 0x000fea0003800000 */
.L_x_903:
[----:B------:R-:W2:Y:S02]  /*84d0*/  LD.E R2, desc[UR8][R12.64] ;  /* 0x000000080c027980 */ /* 0x000ea4000c101900 */
[----:B--2---:R-:W-:-:S05]  /*84e0*/  IADD3 R3, PT, PT, R3, R2, RZ ;  /* 0x0000000203037210 */ /* 0x004fca0007ffe0ff */
[----:B------:R0:W-:Y:S02]  /*84f0*/  ST.E desc[UR8][R12.64], R3 ;  /* 0x000000030c007985 */ /* 0x0001e4000c101908 */
.L_x_902:
[----:B------:R-:W-:Y:S05]  /*8500*/  BSYNC.RECONVERGENT B0 ;  /* 0x0000000000007941 */ /* 0x000fea0003800200 */
.L_x_901:
[----:B------:R1:W-:Y:S02]  /*8510*/  ATOM.E.ADD.F16x2.RN.STRONG.GPU P0, RZ, desc[UR8][R12.64+0x4], R7 ;  /* 0x800004070cff79a2 */ /* 0x0003e4000c10e108 */
[----:B-1----:R-:W-:Y:S05]  /*8520*/  @P0 EXIT ;  /* 0x000000000000094d */ /* 0x002fea0003800000 */
[----:B------:R-:W1:Y:S02]  /*8530*/  QSPC.E.S P0, RZ, [R12+0x4] ;  /* 0x000004000cff73aa */ /* 0x000e640000000500 */
[----:B-1----:R-:W-:Y:S05]  /*8540*/  @!P0 BRA `(.L_x_905) ;  /* 0x00000000001c8947 */ /* 0x002fea0003800000 */
[----:B------:R-:W-:-:S04]  /*8550*/  MOV R2, R12 ;  /* 0x0000000c00027202 */ /* 0x000fc80000000f00 */
[----:B------:R-:W-:-:S07]  /*8560*/  MOV R4, R2 ;  /* 0x0000000200047202 */ /* 0x000fce0000000f00 */
.L_x_906:
[----:B------:R-:W0:Y:S02]  /*8570*/  LDS R2, [R4+0x4] ;  /* 0x0000040004027984 */ /* 0x000e240000000800 */
[----:B0-----:R-:W-:-:S05]  /*8580*/  HFMA2 R3, R2, 1, 1, R0 ;  /* 0x3c003c0002037831 */ /* 0x001fca0000000000 */
[----:B------:R-:W0:Y:S02]  /*8590*/  ATOMS.CAST.SPIN P0, [R4+0x4], R2, R3 ;  /* 0x000004020400758d */ /* 0x000e240001800003 */
[----:B0-----:R-:W-:Y:S05]  /*85a0*/  @!P0 BRA `(.L_x_906) ;  /* 0xfffffffc00f08947 */ /* 0x001fea000383ffff */
[----:B------:R-:W-:Y:S05]  /*85b0*/  EXIT ;  /* 0x000000000000794d */ /* 0x000fea0003800000 */
.L_x_905:
[----:B------:R-:W0:Y:S02]  /*85c0*/  LD.E R0, desc[UR8][R12.64+0x4] ;  /* 0x000004080c007980 */ /* 0x000e24000c101900 */
[----:B0-----:R-:W-:-:S05]  /*85d0*/  IADD3 R3, PT, PT, R7, R0, RZ ;  /* 0x0000000007037210 */ /* 0x001fca0007ffe0ff */
[----:B------:R-:W-:Y:S01]  /*85e0*/  ST.E desc[UR8][R12.64+0x4], R3 ;  /* 0x000004030c007985 */ /* 0x000fe2000c101908 */
[----:B------:R-:W-:Y:S05]  /*85f0*/  EXIT ;  /* 0x000000000000794d */ /* 0x000fea0003800000 */
.L_x_907:
        /* <DEDUP_REMOVED lines=16> */
.L_x_5294:


//--------------------- .text._Z23gemm_half_q_half_kernelILi4ELi128ELb1ELb0ELi64EEvPK6__halfPKjS4_S2_PS0_iiiiPKtS7_iiiiiibS2_i --------------------------
	.section	.text._Z23gemm_half_q_half_kernelILi4ELi128ELb1ELb0ELi64EEvPK6__halfPKjS4_S2_PS0_iiiiPKtS7_iiiiiibS2_i,"ax",@progbits
	.align	128
        .global         _Z23gemm_half_q_half_kernelILi4ELi128ELb1ELb0ELi64EEvPK6__halfPKjS4_S2_PS0_iiiiPKtS7_iiiiiibS2_i
        .type           _Z23gemm_half_q_half_kernelILi4ELi128ELb1ELb0ELi64EEvPK6__halfPKjS4_S2_PS0_iiiiPKtS7_iiiiiibS2_i,@function
        .size           _Z23gemm_half_q_half_kernelILi4ELi128ELb1ELb0ELi64EEvPK6__halfPKjS4_S2_PS0_iiiiPKtS7_iiiiiibS2_i,(.L_x_5295 - _Z23gemm_half_q_half_kernelILi4ELi128ELb1ELb0ELi64EEvPK6__halfPKjS4_S2_PS0_iiiiPKtS7_iiiiiibS2_i)
        .other          _Z23gemm_half_q_half_kernelILi4ELi128ELb1ELb0ELi64EEvPK6__halfPKjS4_S2_PS0_iiiiPKtS7_iiiiiibS2_i,@"STO_CUDA_ENTRY STV_DEFAULT"
_Z23gemm_half_q_half_kernelILi4ELi128ELb1ELb0ELi64EEvPK6__halfPKjS4_S2_PS0_iiiiPKtS7_iiiiiibS2_i:
.text._Z23gemm_half_q_half_kernelILi4ELi128ELb1ELb0ELi64EEvPK6__halfPKjS4_S2_PS0_iiiiPKtS7_iiiiiibS2_i:
[----:B------:R-:W0:Y:S08]  /*0000*/  LDC R1, c[0x0][0x37c] ;  /* 0x0000df00ff017b82 */ /* 0x000e300000000800 */
[----:B------:R-:W1:Y:S01]  /*0010*/  S2UR UR8, SR_CTAID.Y ;  /* 0x00000000000879c3 */ /* 0x000e620000002600 */
[----:B------:R-:W1:Y:S01]  /*0020*/  LDCU UR14, c[0x0][0x3a8] ;  /* 0x00007500ff0e77ac */ /* 0x000e620008000800 */
[----:B0-----:R-:W-:-:S04]  /*0030*/  IADD3 R1, PT, PT, R1, -0x10, RZ ;  /* 0xfffffff001017810 */ /* 0x001fc80007ffe0ff */
[----:B------:R-:W-:Y:S01]  /*0040*/  R2UR UR25, R1 ;  /* 0x00000000011972ca */ /* 0x000fe200000e0000 */
[----:B-1----:R-:W-:-:S04]  /*0050*/  UIMAD UR14, UR8, -0x4, UR14 ;  /* 0xfffffffc080e78a4 */ /* 0x002fc8000f8e020e */
[----:B------:R-:W-:-:S06]  /*0060*/  UISETP.GE.AND UP0, UPT, UR14, 0x1, UPT ;  /* 0x000000010e00788c */ /* 0x000fcc000bf06270 */
[----:B------:R-:W-:-:S13]  /*0070*/  PLOP3.LUT P0, PT, PT, PT, UP0, 0x80, 0x8 ;  /* 0x000000000008781c */ /* 0x000fda0003f0f008 */
[----:B------:R-:W-:Y:S05]  /*0080*/  @!P0 EXIT ;  /* 0x000000000000894d */ /* 0x000fea0003800000 */
[----:B------:R-:W0:Y:S01]  /*0090*/  LDC.64 R4, c[0x0][0x3e8] ;  /* 0x0000fa00ff047b82 */ /* 0x000e220000000a00 */
[----:B------:R-:W0:Y:S07]  /*00a0*/  LDCU.64 UR22, c[0x0][0x358] ;  /* 0x00006b00ff1677ac */ /* 0x000e2e0008000a00 */
[----:B------:R-:W1:Y:S01]  /*00b0*/  S2UR UR17, SR_CTAID.Z ;  /* 0x00000000001179c3 */ /* 0x000e620000002700 */
[----:B------:R-:W2:Y:S07]  /*00c0*/  S2R R0, SR_TID.X ;  /* 0x0000000000007919 */ /* 0x000eae0000002100 */
[----:B------:R-:W3:Y:S01]  /*00d0*/  LDC R3, c[0x0][0x3b0] ;  /* 0x0000ec00ff037b82 */ /* 0x000ee20000000800 */
[----:B0-----:R-:W4:Y:S01]  /*00e0*/  LDG.E.U16 R31, desc[UR22][R4.64] ;  /* 0x00000016041f7981 */ /* 0x001f22000c1e1500 */
[----:B------:R-:W-:Y:S01]  /*00f0*/  UISETP.NE.AND UP0, UPT, UR14, 0x1, UPT ;  /* 0x000000010e00788c */ /* 0x000fe2000bf05270 */
[----:B------:R-:W-:-:S02]  /*0100*/  PRMT R29, RZ, 0x7610, R29 ;  /* 0x00007610ff1d7816 */ /* 0x000fc4000000001d */
[----:B------:R-:W-:-:S03]  /*0110*/  PRMT R28, RZ, 0x7610, R28 ;  /* 0x00007610ff1c7816 */ /* 0x000fc6000000001c */
[----:B------:R-:W-:Y:S01]  /*0120*/  PLOP3.LUT P1, PT, PT, PT, UP0, 0x80, 0x8 ;  /* 0x000000000008781c */ /* 0x000fe20003f2f008 */
[----:B-1----:R-:W-:Y:S02]  /*0130*/  USHF.L.U32 UR9, UR17, 0x6, URZ ;  /* 0x0000000611097899 */ /* 0x002fe400080006ff */
[----:B------:R-:W-:Y:S01]  /*0140*/  UPLOP3.LUT UP0, UPT, UPT, UPT, UPT, 0x80, 0x8 ;  /* 0x000000000008789c */ /* 0x000fe20003f0f070 */
[----:B----4-:R-:W-:-:S09]  /*0150*/  PRMT R2, R31, 0x7610, R2 ;  /* 0x000076101f027816 */ /* 0x010fd20000000002 */
[----:B--23--:R-:W-:Y:S05]  /*0160*/  @!P1 BRA `(.L_x_908) ;  /* 0x0000000000489947 */ /* 0x00cfea0003800000 */
[----:B------:R-:W0:Y:S08]  /*0170*/  LDC R7, c[0x0][0x3f0] ;  /* 0x0000fc00ff077b82 */ /* 0x000e300000000800 */
[----:B------:R-:W0:Y:S02]  /*0180*/  LDC.64 R4, c[0x0][0x3e8] ;  /* 0x0000fa00ff047b82 */ /* 0x000e240000000a00 */
[----:B0-----:R-:W-:-:S05]  /*0190*/  IMAD.WIDE R4, R7, 0x2, R4 ;  /* 0x0000000207047825 */ /* 0x001fca00078e0204 */
[----:B------:R-:W2:Y:S01]  /*01a0*/  LDG.E.U16 R28, desc[UR22][R4.64] ;  /* 0x00000016041c7981 */ /* 0x000ea2000c1e1500 */
[----:B------:R-:W-:Y:S01]  /*01b0*/  UISETP.NE.AND UP1, UPT, UR14, 0x2, UPT ;  /* 0x000000020e00788c */ /* 0x000fe2000bf25270 */
[----:B--2---:R-:W-:-:S08]  /*01c0*/  LOP3.LUT R2, R28, R31, RZ, 0xfc, !PT ;  /* 0x0000001f1c027212 */ /* 0x004fd000078efcff */
[----:B------:R-:W-:Y:S05]  /*01d0*/  BRA.U !UP1, `(.L_x_908) ;  /* 0x00000001092c7547 */ /* 0x000fea000b800000 */
[----:B------:R-:W-:Y:S01]  /*01e0*/  UISETP.NE.AND UP1, UPT, UR14, 0x3, UPT ;  /* 0x000000030e00788c */ /* 0x000fe2000bf25270 */
[----:B------:R-:W-:-:S05]  /*01f0*/  IMAD.WIDE R4, R7, 0x2, R4 ;  /* 0x0000000207047825 */ /* 0x000fca00078e0204 */
[----:B------:R-:W-:Y:S01]  /*0200*/  PLOP3.LUT P0, PT, PT, PT, UP1, 0x80, 0x8 ;  /* 0x000000000008781c */ /* 0x000fe20003f0f018 */
[----:B------:R-:W-:Y:S01]  /*0210*/  IMAD.WIDE R6, R7, 0x2, R4 ;  /* 0x0000000207067825 */ /* 0x000fe200078e0204 */
[----:B------:R-:W2:Y:S11]  /*0220*/  LDG.E.U16 R29, desc[UR22][R4.64] ;  /* 0x00000016041d7981 */ /* 0x000eb6000c1e1500 */
[----:B------:R-:W3:Y:S01]  /*0230*/  @P0 LDG.E.U16 R6, desc[UR22][R6.64] ;  /* 0x0000001606060981 */ /* 0x000ee2000c1e1500 */
[----:B--2---:R-:W-:-:S02]  /*0240*/  LOP3.LUT R2, R29, R2, RZ, 0xfc, !PT ;  /* 0x000000021d027212 */ /* 0x004fc400078efcff */
[----:B---3--:R-:W-:-:S13]  /*0250*/  @P0 R2UR UR4, R6 ;  /* 0x00000000060402ca */ /* 0x008fda00000e0000 */
[----:B------:R-:W-:Y:S01]  /*0260*/  @P0 LOP3.LUT R8, R2, UR4, RZ, 0xfc, !PT ;  /* 0x0000000402080c12 */ /* 0x000fe2000f8efcff */
[----:B------:R-:W-:-:S03]  /*0270*/  @UP1 UISETP.EQ.AND UP0, UPT, UR4, URZ, UPT ;  /* 0x000000ff0400128c */ /* 0x000fc6000bf02270 */
[----:B------:R-:W-:-:S08]  /*0280*/  @P0 PRMT R2, R8, 0x7610, R2 ;  /* 0x0000761008020816 */ /* 0x000fd00000000002 */
.L_x_908:
[----:B------:R-:W-:Y:S01]  /*0290*/  PRMT R2, R2, 0x9910, RZ ;  /* 0x0000991002027816 */ /* 0x000fe200000000ff */
[----:B------:R-:W0:Y:S01]  /*02a0*/  S2UR UR4, SR_CTAID.X ;  /* 0x00000000000479c3 */ /* 0x000e220000002500 */
[----:B------:R-:W-:Y:S01]  /*02b0*/  MOV R4, UR9 ;  /* 0x0000000900047c02 */ /* 0x000fe20008000f00 */
[----:B------:R-:W-:Y:S01]  /*02c0*/  UISETP.LT.U32.AND UP1, UPT, UR14, 0x4, UPT ;  /* 0x000000040e00788c */ /* 0x000fe2000bf21070 */
[----:B------:R-:W-:Y:S02]  /*02d0*/  ISETP.NE.AND P0, PT, R2, RZ, PT ;  /* 0x000000ff0200720c */ /* 0x000fe40003f05270 */
[----:B------:R-:W-:-:S04]  /*02e0*/  VIADDMNMX R4, R4, 0x40, R3, PT ;  /* 0x0000004004047846 */ /* 0x000fc80003800103 */
[----:B------:R-:W-:-:S07]  /*02f0*/  R2UR UR15, R4 ;  /* 0x00000000040f72ca */ /* 0x000fce00000e0000 */
[----:B0-----:R-:W-:Y:S08]  /*0300*/  @!P0 EXIT ;  /* 0x000000000000894d */ /* 0x001ff00003800000 */
[----:B------:R-:W-:Y:S01]  /*0310*/  IADD3 R15, PT, PT, R0, UR9, RZ ;  /* 0x00000009000f7c10 */ /* 0x000fe2000fffe0ff */
[----:B------:R-:W-:Y:S01]  /*0320*/  USHF.L.U32 UR4, UR4, 0x8, URZ ;  /* 0x0000000804047899 */ /* 0x000fe200080006ff */
[----:B------:R-:W-:Y:S01]  /*0330*/  BSSY.RECONVERGENT B0, `(.L_x_909) ;  /* 0x00000b5000007945 */ /* 0x000fe20003800200 */
[----:B------:R-:W-:Y:S01]  /*0340*/  USEL UR5, UR14, 0x4, UP1 ;  /* 0x000000040e057887 */ /* 0x000fe20008800000 */
[----:B------:R-:W-:-:S03]  /*0350*/  ISETP.GE.AND P0, PT, R15, UR15, PT ;  /* 0x0000000f0f007c0c */ /* 0x000fc6000bf06270 */
[----:B------:R-:W-:-:S10]  /*0360*/  LEA R2, R0, UR4, 0x2 ;  /* 0x0000000400027c11 */ /* 0x000fd4000f8e10ff */
        /* <DEDUP_REMOVED lines=17> */
[----:B------:R-:W-:-:S04]  /*0480*/  UIADD3 UR6, UPT, UPT, -UR5, 0x1, URZ ;  /* 0x0000000105067890 */ /* 0x000fc8000fffe1ff */
[----:B------:R-:W-:Y:S01]  /*0490*/  UISETP.NE.AND UP1, UPT, UR6, URZ, UPT ;  /* 0x000000ff0600728c */ /* 0x000fe2000bf25270 */
[----:B--2---:R0:W-:Y:S08]  /*04a0*/  STS.U16 [R12], R5 ;  /* 0x000000050c007388 */ /* 0x0041f00000000400 */
[----:B------:R-:W-:Y:S05]  /*04b0*/  BRA.U !UP1, `(.L_x_910) ;  /* 0x0000000909707547 */ /* 0x000fea000b800000 */
[----:B------:R-:W-:Y:S01]  /*04c0*/  UISETP.GE.AND UP1, UPT, UR6, URZ, UPT ;  /* 0x000000ff0600728c */ /* 0x000fe2000bf26270 */
[----:B------:R-:W-:Y:S02]  /*04d0*/  IADD3 R13, PT, PT, R12, 0x80, RZ ;  /* 0x000000800c0d7810 */ /* 0x000fe40007ffe0ff */
[----:B0-----:R-:W-:-:S06]  /*04e0*/  IADD3 R12, PT, PT, R6, R3, RZ ;  /* 0x00000003060c7210 */ /* 0x001fcc0007ffe0ff */
[----:B------:R-:W-:Y:S05]  /*04f0*/  BRA.U UP1, `(.L_x_912) ;  /* 0x0000000101ec7547 */ /* 0x000fea000b800000 */
[----:B------:R-:W-:Y:S01]  /*0500*/  UIADD3 UR7, UPT, UPT, URZ, -UR6, URZ ;  /* 0x80000006ff077290 */ /* 0x000fe2000fffe0ff */
[----:B------:R-:W-:-:S03]  /*0510*/  PLOP3.LUT P0, PT, PT, PT, PT, 0x80, 0x8 ;  /* 0x000000000008781c */ /* 0x000fc60003f0f070 */
[----:B------:R-:W-:-:S09]  /*0520*/  UISETP.GT.AND UP1, UPT, UR7, 0x3, UPT ;  /* 0x000000030700788c */ /* 0x000fd2000bf24270 */
[----:B------:R-:W-:Y:S05]  /*0530*/  BRA.U !UP1, `(.L_x_913) ;  /* 0x0000000109847547 */ /* 0x000fea000b800000 */
[----:B------:R-:W-:-:S13]  /*0540*/  PLOP3.LUT P0, PT, PT, PT, PT, 0x8, 0x80 ;  /* 0x000000000080781c */ /* 0x000fda0003f0e170 */
.L_x_914:
[----:B------:R-:W-:Y:S02]  /*0550*/  IADD3 R5, P2, PT, R15, R12, RZ ;  /* 0x0000000c0f057210 */ /* 0x000fe40007f5e0ff */
[CC--:B------:R-:W-:Y:S02]  /*0560*/  IADD3 R6, PT, PT, R12.reuse, R3.reuse, RZ ;  /* 0x000000030c067210 */ /* 0x0c0fe40007ffe0ff */
[----:B------:R-:W-:Y:S02]  /*0570*/  LEA.HI.X.SX32 R12, R12, RZ, 0x1, P2 ;  /* 0x000000ff0c0c7211 */ /* 0x000fe400010f0eff */
[----:B------:R-:W-:Y:S02]  /*0580*/  LEA R4, P2, R5, UR10, 0x1 ;  /* 0x0000000a05047c11 */ /* 0x000fe4000f8408ff */
[----:B------:R-:W-:Y:S02]  /*0590*/  IADD3 R8, PT, PT, R6, R3, RZ ;  /* 0x0000000306087210 */ /* 0x000fe40007ffe0ff */
[----:B------:R-:W-:-:S02]  /*05a0*/  IADD3 R7, P3, PT, R15, R6, RZ ;  /* 0x000000060f077210 */ /* 0x000fc40007f7e0ff */
[----:B------:R-:W-:Y:S02]  /*05b0*/  LEA.HI.X R5, R5, UR11, R12, 0x1, P2 ;  /* 0x0000000b05057c11 */ /* 0x000fe400090f0c0c */
[----:B------:R-:W-:Y:S02]  /*05c0*/  IADD3 R12, PT, PT, R8, R3, RZ ;  /* 0x00000003080c7210 */ /* 0x000fe40007ffe0ff */
[----:B------:R-:W-:Y:S01]  /*05d0*/  LEA.HI.X.SX32 R10, R6, RZ, 0x1, P3 ;  /* 0x000000ff060a7211 */ /* 0x000fe200018f0eff */
[----:B------:R-:W2:Y:S01]  /*05e0*/  LDG.E.U16.CONSTANT R4, desc[UR22][R4.64] ;  /* 0x0000001604047981 */ /* 0x000ea2000c1e9500 */
[----:B------:R-:W-:Y:S02]  /*05f0*/  IADD3 R9, P4, PT, R15, R8, RZ ;  /* 0x000000080f097210 */ /* 0x000fe40007f9e0ff */
[----:B------:R-:W-:Y:S02]  /*0600*/  LEA R6, P3, R7, UR10, 0x1 ;  /* 0x0000000a07067c11 */ /* 0x000fe4000f8608ff */
[----:B------:R-:W-:-:S02]  /*0610*/  IADD3 R11, P2, PT, R15, R12, RZ ;  /* 0x0000000c0f0b7210 */ /* 0x000fc40007f5e0ff */
[----:B------:R-:W-:Y:S02]  /*0620*/  LEA.HI.X.SX32 R16, R8, RZ, 0x1, P4 ;  /* 0x000000ff08107211 */ /* 0x000fe400020f0eff */
[----:B------:R-:W-:Y:S02]  /*0630*/  LEA.HI.X R7, R7, UR11, R10, 0x1, P3 ;  /* 0x0000000b07077c11 */ /* 0x000fe400098f0c0a */
[----:B------:R-:W-:Y:S02]  /*0640*/  LEA.HI.X.SX32 R14, R12, RZ, 0x1, P2 ;  /* 0x000000ff0c0e7211 */ /* 0x000fe400010f0eff */
[----:B------:R-:W-:Y:S01]  /*0650*/  LEA R8, P4, R9, UR10, 0x1 ;  /* 0x0000000a09087c11 */ /* 0x000fe2000f8808ff */
[----:B------:R-:W3:Y:S01]  /*0660*/  LDG.E.U16.CONSTANT R6, desc[UR22][R6.64] ;  /* 0x0000001606067981 */ /* 0x000ee2000c1e9500 */
[----:B------:R-:W-:Y:S02]  /*0670*/  LEA R10, P2, R11, UR10, 0x1 ;  /* 0x0000000a0b0a7c11 */ /* 0x000fe4000f8408ff */
[----:B------:R-:W-:-:S02]  /*0680*/  LEA.HI.X R9, R9, UR11, R16, 0x1, P4 ;  /* 0x0000000b09097c11 */ /* 0x000fc4000a0f0c10 */
[----:B------:R-:W-:-:S03]  /*0690*/  LEA.HI.X R11, R11, UR11, R14, 0x1, P2 ;  /* 0x0000000b0b0b7c11 */ /* 0x000fc600090f0c0e */
[----:B------:R-:W4:Y:S04]  /*06a0*/  LDG.E.U16.CONSTANT R8, desc[UR22][R8.64] ;  /* 0x0000001608087981 */ /* 0x000f28000c1e9500 */
[----:B------:R-:W5:Y:S01]  /*06b0*/  LDG.E.U16.CONSTANT R10, desc[UR22][R10.64] ;  /* 0x000000160a0a7981 */ /* 0x000f62000c1e9500 */
[----:B------:R-:W-:-:S04]  /*06c0*/  UIADD3 UR6, UPT, UPT, UR6, 0x4, URZ ;  /* 0x0000000406067890 */ /* 0x000fc8000fffe0ff */
[----:B------:R-:W-:Y:S01]  /*06d0*/  UISETP.GE.AND UP1, UPT, UR6, -0x3, UPT ;  /* 0xfffffffd0600788c */ /* 0x000fe2000bf26270 */
[----:B------:R-:W-:Y:S01]  /*06e0*/  IADD3 R12, PT, PT, R12, R3, RZ ;  /* 0x000000030c0c7210 */ /* 0x000fe20007ffe0ff */
[----:B--2---:R-:W-:Y:S04]  /*06f0*/  STS.U16 [R13], R4 ;  /* 0x000000040d007388 */ /* 0x004fe80000000400 */
[----:B---3--:R-:W-:Y:S04]  /*0700*/  STS.U16 [R13+0x80], R6 ;  /* 0x000080060d007388 */ /* 0x008fe80000000400 */
[----:B----4-:R-:W-:Y:S04]  /*0710*/  STS.U16 [R13+0x100], R8 ;  /* 0x000100080d007388 */ /* 0x010fe80000000400 */
[----:B-----5:R0:W-:Y:S02]  /*0720*/  STS.U16 [R13+0x180], R10 ;  /* 0x0001800a0d007388 */ /* 0x0201e40000000400 */
[----:B0-----:R-:W-:Y:S01]  /*0730*/  IADD3 R13, PT, PT, R13, 0x200, RZ ;  /* 0x000002000d0d7810 */ /* 0x001fe20007ffe0ff */
[----:B------:R-:W-:Y:S06]  /*0740*/  BRA.U !UP1, `(.L_x_914) ;  /* 0xfffffffd09807547 */ /* 0x000fec000b83ffff */
.L_x_913:
[----:B------:R-:W-:-:S04]  /*0750*/  UIADD3 UR7, UPT, UPT, URZ, -UR6, URZ ;  /* 0x80000006ff077290 */ /* 0x000fc8000fffe0ff */
[----:B------:R-:W-:-:S09]  /*0760*/  UISETP.GT.AND UP1, UPT, UR7, 0x1, UPT ;  /* 0x000000010700788c */ /* 0x000fd2000bf24270 */
[----:B------:R-:W-:Y:S05]  /*0770*/  BRA.U !UP1, `(.L_x_915) ;  /* 0x0000000109447547 */ /* 0x000fea000b800000 */
        /* <DEDUP_REMOVED lines=11> */
[----:B------:R-:W-:Y:S01]  /*0830*/  PLOP3.LUT P0, PT, PT, PT, PT, 0x8, 0x80 ;  /* 0x000000000080781c */ /* 0x000fe20003f0e170 */
[----:B------:R-:W-:Y:S01]  /*0840*/  UIADD3 UR6, UPT, UPT, UR6, 0x2, URZ ;  /* 0x0000000206067890 */ /* 0x000fe2000fffe0ff */
[----:B------:R-:W-:Y:S01]  /*0850*/  IADD3 R12, PT, PT, R8, R3, RZ ;  /* 0x00000003080c7210 */ /* 0x000fe20007ffe0ff */
[----:B--2---:R-:W-:Y:S04]  /*0860*/  STS.U16 [R13], R4 ;  /* 0x000000040d007388 */ /* 0x004fe80000000400 */
[----:B---3--:R0:W-:Y:S02]  /*0870*/  STS.U16 [R13+0x80], R6 ;  /* 0x000080060d007388 */ /* 0x0081e40000000400 */
[----:B0-----:R-:W-:-:S07]  /*0880*/  IADD3 R13, PT, PT, R13, 0x100, RZ ;  /* 0x000001000d0d7810 */ /* 0x001fce0007ffe0ff */
.L_x_915:
[----:B------:R-:W-:-:S13]  /*0890*/  ISETP.EQ.AND P2, PT, RZ, UR6, PT ;  /* 0x00000006ff007c0c */ /* 0x000fda000bf42270 */
[----:B------:R-:W-:Y:S05]  /*08a0*/  @!P0 BRA P2, `(.L_x_910) ;  /* 0x0000000400748947 */ /* 0x000fea0001000000 */
.L_x_912:
[----:B------:R-:W-:-:S04]  /*08b0*/  IADD3 R5, P0, PT, R15, R12, RZ ;  /* 0x0000000c0f057210 */ /* 0x000fc80007f1e0ff */
[----:B------:R-:W-:Y:S02]  /*08c0*/  LEA.HI.X.SX32 R6, R12, RZ, 0x1, P0 ;  /* 0x000000ff0c067211 */ /* 0x000fe400000f0eff */
[----:B------:R-:W-:-:S04]  /*08d0*/  LEA R4, P0, R5, UR10, 0x1 ;  /* 0x0000000a05047c11 */ /* 0x000fc8000f8008ff */
[----:B------:R-:W-:-:S05]  /*08e0*/  LEA.HI.X R5, R5, UR11, R6, 0x1, P0 ;  /* 0x0000000b05057c11 */ /* 0x000fca00080f0c06 */
[----:B------:R-:W2:Y:S01]  /*08f0*/  LDG.E.U16.CONSTANT R4, desc[UR22][R4.64] ;  /* 0x0000001604047981 */ /* 0x000ea2000c1e9500 */
[----:B------:R-:W-:Y:S01]  /*0900*/  UIADD3 UR6, UPT, UPT, UR6, 0x1, URZ ;  /* 0x0000000106067890 */ /* 0x000fe2000fffe0ff */
[----:B------:R-:W-:-:S03]  /*0910*/  IADD3 R12, PT, PT, R12, R3, RZ ;  /* 0x000000030c0c7210 */ /* 0x000fc60007ffe0ff */
[----:B------:R-:W-:Y:S01]  /*0920*/  UISETP.NE.AND UP1, UPT, UR6, URZ, UPT ;  /* 0x000000ff0600728c */ /* 0x000fe2000bf25270 */
[----:B--2---:R0:W-:Y:S02]  /*0930*/  STS.U16 [R13], R4 ;  /* 0x000000040d007388 */ /* 0x0041e40000000400 */
[----:B0-----:R-:W-:-:S06]  /*0940*/  IADD3 R13, PT, PT, R13, 0x80, RZ ;  /* 0x000000800d0d7810 */ /* 0x001fcc0007ffe0ff */
[----:B------:R-:W-:Y:S05]  /*0950*/  BRA.U UP1, `(.L_x_912) ;  /* 0xfffffffd01d47547 */ /* 0x000fea000b83ffff */
[----:B------:R-:W-:Y:S05]  /*0960*/  BRA `(.L_x_910) ;  /* 0x0000000400447947 */ /* 0x000fea0003800000 */
.L_x_911:
[C---:B------:R-:W-:Y:S01]  /*0970*/  LEA R4, P0, R15.reuse, UR10, 0x1 ;  /* 0x0000000a0f047c11 */ /* 0x040fe2000f8008ff */
[----:B------:R-:W0:Y:S03]  /*0980*/  LDCU.64 UR12, c[0x0][0x380] ;  /* 0x00007000ff0c77ac */ /* 0x000e260008000a00 */
[----:B------:R-:W-:-:S05]  /*0990*/  LEA.HI.X R5, R15, UR11, RZ, 0x1, P0 ;  /* 0x0000000b0f057c11 */ /* 0x000fca00080f0cff */
[----:B------:R1:W5:Y:S01]  /*09a0*/  LDG.E.U16.CONSTANT R13, desc[UR22][R4.64] ;  /* 0x00000016040d7981 */ /* 0x000362000c1e9500 */
[----:B------:R-:W-:Y:S01]  /*09b0*/  UIADD3 UR6, UPT, UPT, URZ, -UR5, URZ ;  /* 0x80000005ff067290 */ /* 0x000fe2000fffe0ff */
[----:B------:R-:W-:-:S03]  /*09c0*/  IMAD R14, R3, UR8, RZ ;  /* 0x00000008030e7c24 */ /* 0x000fc6000f8e02ff */
[----:B------:R-:W-:Y:S02]  /*09d0*/  UISETP.GE.AND UP1, UPT, UR6, URZ, UPT ;  /* 0x000000ff0600728c */ /* 0x000fe4000bf26270 */
[----:B------:R-:W-:-:S07]  /*09e0*/  SHF.L.U32 R14, R14, 0x2, RZ ;  /* 0x000000020e0e7819 */ /* 0x000fce00000006ff */
[----:B01----:R-:W-:Y:S05]  /*09f0*/  BRA.U UP1, `(.L_x_916) ;  /* 0x0000000101f47547 */ /* 0x003fea000b800000 */
[----:B------:R-:W-:Y:S02]  /*0a00*/  UIADD3 UR7, UPT, UPT, URZ, -UR6, URZ ;  /* 0x80000006ff077290 */ /* 0x000fe4000fffe0ff */
[----:B------:R-:W-:Y:S02]  /*0a10*/  UPLOP3.LUT UP1, UPT, UPT, UPT, UPT, 0x80, 0x8 ;  /* 0x000000000008789c */ /* 0x000fe40003f2f070 */
[----:B------:R-:W-:-:S09]  /*0a20*/  UISETP.GT.AND UP2, UPT, UR7, 0x3, UPT ;  /* 0x000000030700788c */ /* 0x000fd2000bf44270 */
[----:B------:R-:W-:Y:S05]  /*0a30*/  BRA.U !UP2, `(.L_x_917) ;  /* 0x000000010a887547 */ /* 0x000fea000b800000 */
[----:B------:R-:W0:Y:S01]  /*0a40*/  LDCU.64 UR10, c[0x0][0x380] ;  /* 0x00007000ff0a77ac */ /* 0x000e220008000a00 */
[----:B------:R-:W-:-:S11]  /*0a50*/  UPLOP3.LUT UP1, UPT, UPT, UPT, UPT, 0x40, 0x4 ;  /* 0x000000000004789c */ /* 0x000fd60003f2e870 */
.L_x_918:
        /* <DEDUP_REMOVED lines=23> */
[----:B------:R-:W-:-:S04]  /*0bd0*/  UIADD3 UR6, UPT, UPT, UR6, 0x4, URZ ;  /* 0x0000000406067890 */ /* 0x000fc8000fffe0ff */
[----:B------:R-:W-:Y:S01]  /*0be0*/  UISETP.GE.AND UP2, UPT, UR6, -0x3, UPT ;  /* 0xfffffffd0600788c */ /* 0x000fe2000bf46270 */
[----:B------:R-:W-:Y:S01]  /*0bf0*/  IADD3 R14, PT, PT, R14, R3, RZ ;  /* 0x000000030e0e7210 */ /* 0x000fe20007ffe0ff */
[----:B--2---:R-:W-:Y:S04]  /*0c00*/  STS.U16 [R12], R5 ;  /* 0x000000050c007388 */ /* 0x004fe80000000400 */
[----:B---3--:R-:W-:Y:S04]  /*0c10*/  STS.U16 [R12+0x80], R7 ;  /* 0x000080070c007388 */ /* 0x008fe80000000400 */
[----:B----4-:R-:W-:Y:S04]  /*0c20*/  STS.U16 [R12+0x100], R9 ;  /* 0x000100090c007388 */ /* 0x010fe80000000400 */
[----:B------:R0:W-:Y:S02]  /*0c30*/  STS.U16 [R12+0x180], R11 ;  /* 0x0001800b0c007388 */ /* 0x0001e40000000400 */
[----:B0-----:R-:W-:Y:S01]  /*0c40*/  IADD3 R12, PT, PT, R12, 0x200, RZ ;  /* 0x000002000c0c7810 */ /* 0x001fe20007ffe0ff */
[----:B------:R-:W-:Y:S06]  /*0c50*/  BRA.U !UP2, `(.L_x_918) ;  /* 0xfffffffd0a807547 */ /* 0x000fec000b83ffff */
.L_x_917:
[----:B------:R-:W-:-:S04]  /*0c60*/  UIADD3 UR7, UPT, UPT, URZ, -UR6, URZ ;  /* 0x80000006ff077290 */ /* 0x000fc8000fffe0ff */
[----:B------:R-:W-:-:S09]  /*0c70*/  UISETP.GT.AND UP2, UPT, UR7, 0x1, UPT ;  /* 0x000000010700788c */ /* 0x000fd2000bf44270 */
[----:B------:R-:W-:Y:S05]  /*0c80*/  BRA.U !UP2, `(.L_x_919) ;  /* 0x000000010a487547 */ /* 0x000fea000b800000 */
        /* <DEDUP_REMOVED lines=12> */
[----:B------:R-:W-:Y:S01]  /*0d50*/  IADD3 R14, PT, PT, R8, R3, RZ ;  /* 0x00000003080e7210 */ /* 0x000fe20007ffe0ff */
[----:B------:R-:W-:Y:S02]  /*0d60*/  UIADD3 UR6, UPT, UPT, UR6, 0x2, URZ ;  /* 0x0000000206067890 */ /* 0x000fe4000fffe0ff */
[----:B------:R-:W-:Y:S01]  /*0d70*/  UPLOP3.LUT UP1, UPT, UPT, UPT, UPT, 0x40, 0x4 ;  /* 0x000000000004789c */ /* 0x000fe20003f2e870 */
[----:B--2---:R-:W-:Y:S04]  /*0d80*/  STS.U16 [R12], R5 ;  /* 0x000000050c007388 */ /* 0x004fe80000000400 */
[----:B---3--:R0:W-:Y:S02]  /*0d90*/  STS.U16 [R12+0x80], R7 ;  /* 0x000080070c007388 */ /* 0x0081e40000000400 */
[----:B0-----:R-:W-:-:S07]  /*0da0*/  IADD3 R12, PT, PT, R12, 0x100, RZ ;  /* 0x000001000c0c7810 */ /* 0x001fce0007ffe0ff */
.L_x_919:
[----:B------:R-:W-:-:S09]  /*0db0*/  UISETP.NE.OR UP1, UPT, UR6, URZ, UP1 ;  /* 0x000000ff0600728c */ /* 0x000fd20008f25670 */
[----:B------:R-:W-:Y:S05]  /*0dc0*/  BRA.U !UP1, `(.L_x_910) ;  /* 0x00000001092c7547 */ /* 0x000fea000b800000 */
.L_x_916:
[----:B-----5:R-:W-:-:S04]  /*0dd0*/  IADD3 R5, P0, PT, R13, R14, RZ ;  /* 0x0000000e0d057210 */ /* 0x020fc80007f1e0ff */
[----:B------:R-:W-:Y:S02]  /*0de0*/  LEA.HI.X.SX32 R6, R14, RZ, 0x1, P0 ;  /* 0x000000ff0e067211 */ /* 0x000fe400000f0eff */
[----:B------:R-:W-:-:S04]  /*0df0*/  LEA R4, P0, R5, UR12, 0x1 ;  /* 0x0000000c05047c11 */ /* 0x000fc8000f8008ff */
[----:B------:R-:W-:-:S06]  /*0e00*/  LEA.HI.X R5, R5, UR13, R6, 0x1, P0 ;  /* 0x0000000d05057c11 */ /* 0x000fcc00080f0c06 */
[----:B------:R-:W2:Y:S01]  /*0e10*/  LDG.E.U16.CONSTANT R5, desc[UR22][R4.64] ;  /* 0x0000001604057981 */ /* 0x000ea2000c1e9500 */
[----:B------:R-:W-:Y:S01]  /*0e20*/  UIADD3 UR6, UPT, UPT, UR6, 0x1, URZ ;  /* 0x0000000106067890 */ /* 0x000fe2000fffe0ff */
[----:B------:R-:W-:-:S03]  /*0e30*/  IADD3 R14, PT, PT, R14, R3, RZ ;  /* 0x000000030e0e7210 */ /* 0x000fc60007ffe0ff */
[----:B------:R-:W-:Y:S01]  /*0e40*/  UISETP.NE.AND UP1, UPT, UR6, URZ, UPT ;  /* 0x000000ff0600728c */ /* 0x000fe2000bf25270 */
[----:B--2---:R0:W-:Y:S02]  /*0e50*/  STS.U16 [R12], R5 ;  /* 0x000000050c007388 */ /* 0x0041e40000000400 */
[----:B0-----:R-:W-:-:S06]  /*0e60*/  IADD3 R12, PT, PT, R12, 0x80, RZ ;  /* 0x000000800c0c7810 */ /* 0x001fcc0007ffe0ff */
[----:B------:R-:W-:Y:S05]  /*0e70*/  BRA.U UP1, `(.L_x_916) ;  /* 0xfffffffd01d47547 */ /* 0x000fea000b83ffff */
.L_x_910:
[----:B------:R-:W-:Y:S05]  /*0e80*/  BSYNC.RECONVERGENT B0 ;  /* 0x0000000000007941 */ /* 0x000fea0003800200 */
.L_x_909:
[----:B------:R-:W1:Y:S02]  /*0e90*/  LDCU UR16, c[0x0][0x3ac] ;  /* 0x00007580ff1077ac */ /* 0x000e640008000800 */
[----:B-1----:R-:W-:-:S13]  /*0ea0*/  ISETP.GE.AND P0, PT, R2, UR16, PT ;  /* 0x0000001002007c0c */ /* 0x002fda000bf06270 */
[----:B------:R-:W-:Y:S05]  /*0eb0*/  @P0 EXIT ;  /* 0x000000000000094d */ /* 0x000fea0003800000 */
[----:B------:R-:W1:Y:S02]  /*0ec0*/  LDCU.U8 UR6, c[0x0][0x3e0] ;  /* 0x00007c00ff0677ac */ /* 0x000e640008000000 */
[----:B-1----:R-:W-:-:S04]  /*0ed0*/  UPRMT UR6, UR6, 0x8880, URZ ;  /* 0x0000888006067896 */ /* 0x002fc800080000ff */
[----:B------:R-:W-:-:S04]  /*0ee0*/  UISETP.NE.AND UP1, UPT, UR6, URZ, UPT ;  /* 0x000000ff0600728c */ /* 0x000fc8000bf25270 */
[----:B------:R-:W-:-:S09]  /*0ef0*/  UISETP.NE.OR UP1, UPT, UR17, URZ, !UP1 ;  /* 0x000000ff1100728c */ /* 0x000fd2000cf25670 */
[----:B------:R-:W-:Y:S05]  /*0f00*/  BRA.U UP1, `(.L_x_920) ;  /* 0x0000000101c07547 */ /* 0x000fea000b800000 */
[----:B------:R-:W-:Y:S02]  /*0f10*/  UIADD3 UR5, UPT, UPT, URZ, -UR5, URZ ;  /* 0x80000005ff057290 */ /* 0x000fe4000fffe0ff */
[----:B------:R-:W-:Y:S02]  /*0f20*/  UIMAD UR6, UR8, UR16, URZ ;  /* 0x00000010080672a4 */ /* 0x000fe4000f8e02ff */
[----:B------:R-:W-:Y:S02]  /*0f30*/  UISETP.GE.AND UP1, UPT, UR5, URZ, UPT ;  /* 0x000000ff0500728c */ /* 0x000fe4000bf26270 */
[----:B------:R-:W-:-:S06]  /*0f40*/  ULEA UR6, UR6, UR4, 0x2 ;  /* 0x0000000406067291 */ /* 0x000fcc000f8e10ff */
[----:B------:R-:W-:Y:S01]  /*0f50*/  LEA R15, R0, UR6, 0x2 ;  /* 0x00000006000f7c11 */ /* 0x000fe2000f8e10ff */
[----:B------:R-:W-:Y:S06]  /*0f60*/  BRA.U UP1, `(.L_x_921) ;  /* 0x00000001018c7547 */ /* 0x000fec000b800000 */
[----:B------:R-:W-:Y:S02]  /*0f70*/  UIADD3 UR4, UPT, UPT, URZ, -UR5, URZ ;  /* 0x80000005ff047290 */ /* 0x000fe4000fffe0ff */
[----:B------:R-:W-:Y:S02]  /*0f80*/  UPLOP3.LUT UP1, UPT, UPT, UPT, UPT, 0x80, 0x8 ;  /* 0x000000000008789c */ /* 0x000fe40003f2f070 */
[----:B------:R-:W-:-:S09]  /*0f90*/  UISETP.GT.AND UP2, UPT, UR4, 0x3, UPT ;  /* 0x000000030400788c */ /* 0x000fd2000bf44270 */
[----:B------:R-:W-:Y:S05]  /*0fa0*/  BRA.U !UP2, `(.L_x_922) ;  /* 0x000000010a447547 */ /* 0x000fea000b800000 */
[----:B0----5:R-:W0:Y:S01]  /*0fb0*/  LDC.64 R12, c[0x0][0x3a0] ;  /* 0x0000e800ff0c7b82 */ /* 0x021e220000000a00 */
[----:B------:R-:W-:-:S11]  /*0fc0*/  UPLOP3.LUT UP1, UPT, UPT, UPT, UPT, 0x40, 0x4 ;  /* 0x000000000004789c */ /* 0x000fd60003f2e870 */
.L_x_923:
[C---:B-1----:R-:W-:Y:S01]  /*0fd0*/  IADD3 R7, PT, PT, R15.reuse, UR16, RZ ;  /* 0x000000100f077c10 */ /* 0x042fe2000fffe0ff */
[--C-:B0-----:R-:W-:Y:S01]  /*0fe0*/  IMAD.WIDE R4, R15, 0x2, R12.reuse ;  /* 0x000000020f047825 */ /* 0x101fe200078e020c */
[----:B------:R-:W-:Y:S02]  /*0ff0*/  UIADD3 UR5, UPT, UPT, UR5, 0x4, URZ ;  /* 0x0000000405057890 */ /* 0x000fe4000fffe0ff */
[C---:B------:R-:W-:Y:S01]  /*1000*/  IADD3 R9, PT, PT, R7.reuse, UR16, RZ ;  /* 0x0000001007097c10 */ /* 0x040fe2000fffe0ff */
[--C-:B------:R-:W-:Y:S01]  /*1010*/  IMAD.WIDE R6, R7, 0x2, R12.reuse ;  /* 0x0000000207067825 */ /* 0x100fe200078e020c */
[----:B------:R1:W-:Y:S01]  /*1020*/  STG.E.64 desc[UR22][R4.64], RZ ;  /* 0x000000ff04007986 */ /* 0x0003e2000c101b16 */
[----:B------:R-:W-:Y:S01]  /*1030*/  UISETP.GE.AND UP2, UPT, UR5, -0x3, UPT ;  /* 0xfffffffd0500788c */ /* 0x000fe2000bf46270 */
[C---:B------:R-:W-:Y:S01]  /*1040*/  IADD3 R17, PT, PT, R9.reuse, UR16, RZ ;  /* 0x0000001009117c10 */ /* 0x040fe2000fffe0ff */
[--C-:B------:R-:W-:Y:S01]  /*1050*/  IMAD.WIDE R8, R9, 0x2, R12.reuse ;  /* 0x0000000209087825 */ /* 0x100fe200078e020c */
[----:B------:R1:W-:Y:S02]  /*1060*/  STG.E.64 desc[UR22][R6.64], RZ ;  /* 0x000000ff06007986 */ /* 0x0003e4000c101b16 */
[C---:B------:R-:W-:Y:S01]  /*1070*/  IADD3 R15, PT, PT, R17.reuse, UR16, RZ ;  /* 0x00000010110f7c10 */ /* 0x040fe2000fffe0ff */
[----:B------:R-:W-:Y:S01]  /*1080*/  IMAD.WIDE R10, R17, 0x2, R12 ;  /* 0x00000002110a7825 */ /* 0x000fe200078e020c */
[----:B------:R1:W-:Y:S04]  /*1090*/  STG.E.64 desc[UR22][R8.64], RZ ;  /* 0x000000ff08007986 */ /* 0x0003e8000c101b16 */
[----:B------:R1:W-:Y:S01]  /*10a0*/  STG.E.64 desc[UR22][R10.64], RZ ;  /* 0x000000ff0a007986 */ /* 0x0003e2000c101b16 */
[----:B------:R-:W-:Y:S05]  /*10b0*/  BRA.U !UP2, `(.L_x_923) ;  /* 0xfffffffd0ac47547 */ /* 0x000fea000b83ffff */
.L_x_922:
[----:B------:R-:W-:-:S04]  /*10c0*/  UIADD3 UR4, UPT, UPT, URZ, -UR5, URZ ;  /* 0x80000005ff047290 */ /* 0x000fc8000fffe0ff */
[----:B------:R-:W-:-:S09]  /*10d0*/  UISETP.GT.AND UP2, UPT, UR4, 0x1, UPT ;  /* 0x000000010400788c */ /* 0x000fd2000bf44270 */
[----:B------:R-:W-:Y:S05]  /*10e0*/  BRA.U !UP2, `(.L_x_924) ;  /* 0x000000010a247547 */ /* 0x000fea000b800000 */
[----:B-1----:R-:W0:Y:S01]  /*10f0*/  LDC.64 R6, c[0x0][0x3a0] ;  /* 0x0000e800ff067b82 */ /* 0x002e220000000a00 */
[C---:B------:R-:W-:Y:S01]  /*1100*/  IADD3 R9, PT, PT, R15.reuse, UR16, RZ ;  /* 0x000000100f097c10 */ /* 0x040fe2000fffe0ff */
[----:B------:R-:W-:Y:S02]  /*1110*/  UIADD3 UR5, UPT, UPT, UR5, 0x2, URZ ;  /* 0x0000000205057890 */ /* 0x000fe4000fffe0ff */
[----:B------:R-:W-:Y:S01]  /*1120*/  UPLOP3.LUT UP1, UPT, UPT, UPT, UPT, 0x40, 0x4 ;  /* 0x000000000004789c */ /* 0x000fe20003f2e870 */
[----:B0-----:R-:W-:Y:S01]  /*1130*/  IMAD.WIDE R4, R15, 0x2, R6 ;  /* 0x000000020f047825 */ /* 0x001fe200078e0206 */
[----:B------:R-:W-:-:S03]  /*1140*/  IADD3 R15, PT, PT, R9, UR16, RZ ;  /* 0x00000010090f7c10 */ /* 0x000fc6000fffe0ff */
[----:B------:R-:W-:Y:S01]  /*1150*/  IMAD.WIDE R6, R9, 0x2, R6 ;  /* 0x0000000209067825 */ /* 0x000fe200078e0206 */
[----:B------:R2:W-:Y:S04]  /*1160*/  STG.E.64 desc[UR22][R4.64], RZ ;  /* 0x000000ff04007986 */ /* 0x0005e8000c101b16 */
[----:B------:R2:W-:Y:S02]  /*1170*/  STG.E.64 desc[UR22][R6.64], RZ ;  /* 0x000000ff06007986 */ /* 0x0005e4000c101b16 */
.L_x_924:
[----:B------:R-:W-:-:S09]  /*1180*/  UISETP.NE.OR UP1, UPT, UR5, URZ, UP1 ;  /* 0x000000ff0500728c */ /* 0x000fd20008f25670 */
[----:B------:R-:W-:Y:S05]  /*1190*/  BRA.U !UP1, `(.L_x_920) ;  /* 0x00000001091c7547 */ /* 0x000fea000b800000 */
.L_x_921:
[----:B012---:R-:W0:Y:S02]  /*11a0*/  LDC.64 R4, c[0x0][0x3a0] ;  /* 0x0000e800ff047b82 */ /* 0x007e240000000a00 */
.L_x_925:
[C---:B0-----:R-:W-:Y:S01]  /*11b0*/  IMAD.WIDE R6, R15.reuse, 0x2, R4 ;  /* 0x000000020f067825 */ /* 0x041fe200078e0204 */
[----:B------:R-:W-:Y:S01]  /*11c0*/  UIADD3 UR5, UPT, UPT, UR5, 0x1, URZ ;  /* 0x0000000105057890 */ /* 0x000fe2000fffe0ff */
[----:B------:R-:W-:-:S03]  /*11d0*/  IADD3 R15, PT, PT, R15, UR16, RZ ;  /* 0x000000100f0f7c10 */ /* 0x000fc6000fffe0ff */
[----:B------:R3:W-:Y:S01]  /*11e0*/  STG.E.64 desc[UR22][R6.64], RZ ;  /* 0x000000ff06007986 */ /* 0x0007e2000c101b16 */
[----:B------:R-:W-:-:S09]  /*11f0*/  UISETP.NE.AND UP1, UPT, UR5, URZ, UPT ;  /* 0x000000ff0500728c */ /* 0x000fd2000bf25270 */
[----:B---3--:R-:W-:Y:S05]  /*1200*/  BRA.U UP1, `(.L_x_925) ;  /* 0xfffffffd01e87547 */ /* 0x008fea000b83ffff */
.L_x_920:
[----:B------:R-:W1:Y:S01]  /*1210*/  LDCU UR18, c[0x0][0x3c8] ;  /* 0x00007900ff1277ac */ /* 0x000e620008000800 */
[C---:B------:R-:W-:Y:S01]  /*1220*/  ISETP.LE.AND P0, PT, R3.reuse, UR9, PT ;  /* 0x0000000903007c0c */ /* 0x040fe2000bf03270 */
[----:B------:R-:W3:Y:S01]  /*1230*/  LDCU UR26, c[0x0][0x3cc] ;  /* 0x00007980ff1a77ac */ /* 0x000ee20008000800 */
[----:B------:R-:W4:Y:S01]  /*1240*/  LDCU UR27, c[0x0][0x3d0] ;  /* 0x00007a00ff1b77ac */ /* 0x000f220008000800 */
[----:B------:R-:W0:Y:S01]  /*1250*/  LDCU UR28, c[0x0][0x3d4] ;  /* 0x00007a80ff1c77ac */ /* 0x000e220008000800 */
[----:B------:R-:W0:Y:S01]  /*1260*/  LDCU UR29, c[0x0][0x3d8] ;  /* 0x00007b00ff1d77ac */ /* 0x000e220008000800 */
[----:B-12---:R-:W-:Y:S01]  /*1270*/  VIMNMX R4, PT, PT, R3, UR18, PT ;  /* 0x0000001203047c48 */ /* 0x006fe2000bfe0100 */
[----:B------:R-:W-:Y:S01]  /*1280*/  UISETP.LT.AND UP1, UPT, UR9, UR18, UPT ;  /* 0x000000120900728c */ /* 0x000fe2000bf21270 */
[----:B------:R-:W1:Y:S02]  /*1290*/  LDCU.64 UR10, c[0x0][0x3b8] ;  /* 0x00007700ff0a77ac */ /* 0x000e640008000a00 */
[----:B------:R-:W-:Y:S01]  /*12a0*/  ISETP.GT.AND P2, PT, R4, UR9, PT ;  /* 0x0000000904007c0c */ /* 0x000fe2000bf44270 */
[----:B------:R-:W-:-:S02]  /*12b0*/  USEL UR4, UR9, UR18, UP1 ;  /* 0x0000001209047287 */ /* 0x000fc40008800000 */
[----:B------:R-:W-:Y:S02]  /*12c0*/  USHF.L.U32 UR12, UR17, 0x7, URZ ;  /* 0x00000007110c7899 */ /* 0x000fe400080006ff */
[----:B------:R-:W-:Y:S02]  /*12d0*/  USHF.R.S32.HI UR5, URZ, 0x1f, UR4 ;  /* 0x0000001fff057899 */ /* 0x000fe40008011404 */
[----:B---3--:R-:W-:Y:S02]  /*12e0*/  UISETP.GT.AND UP1, UPT, UR9, UR26, UPT ;  /* 0x0000001a0900728c */ /* 0x008fe4000bf24270 */
[----:B------:R-:W-:Y:S02]  /*12f0*/  ULEA.HI UR5, UR5, UR4, URZ, 0x5 ;  /* 0x0000000405057291 */ /* 0x000fe4000f8f28ff */
[----:B----4-:R-:W-:Y:S02]  /*1300*/  UISETP.GT.AND UP2, UPT, UR9, UR27, UPT ;  /* 0x0000001b0900728c */ /* 0x010fe4000bf44270 */
[----:B------:R-:W-:-:S02]  /*1310*/  USHF.R.S32.HI UR24, URZ, 0x5, UR5 ;  /* 0x00000005ff187899 */ /* 0x000fc40008011405 */
[----:B0-----:R-:W-:Y:S02]  /*1320*/  UISETP.GT.AND UP3, UPT, UR9, UR28, UPT ;  /* 0x0000001c0900728c */ /* 0x001fe4000bf64270 */
[----:B------:R-:W-:Y:S01]  /*1330*/  UISETP.GT.AND UP4, UPT, UR9, UR29, UPT ;  /* 0x0000001d0900728c */ /* 0x000fe2000bf84270 */
[----:B------:R-:W-:Y:S01]  /*1340*/  UMOV UR5, URZ ;  /* 0x000000ff00057c82 */ /* 0x000fe20008000000 */
[----:B------:R-:W-:Y:S01]  /*1350*/  UMOV UR6, URZ ;  /* 0x000000ff00067c82 */ /* 0x000fe20008000000 */
[----:B------:R-:W-:Y:S01]  /*1360*/  UMOV UR7, URZ ;  /* 0x000000ff00077c82 */ /* 0x000fe20008000000 */
[----:B-1----:R-:W-:Y:S01]  /*1370*/  UIMAD.WIDE.U32 UR12, UR12, 0x2, UR10 ;  /* 0x000000020c0c78a5 */ /* 0x002fe2000f8e000a */
[----:B------:R-:W-:Y:S06]  /*1380*/  BAR.SYNC.DEFER_BLOCKING 0x0 ;  /* 0x0000000000007b1d */ /* 0x000fec0000010000 */
[----:B------:R-:W-:Y:S05]  /*1390*/  @P0 BRA `(.L_x_926) ;  /* 0x0000000000e40947 */ /* 0x000fea0003800000 */
[----:B------:R-:W-:Y:S01]  /*13a0*/  MOV R8, UR12 ;  /* 0x0000000c00087c02 */ /* 0x000fe20008000f00 */
[----:B------:R-:W0:Y:S01]  /*13b0*/  LDC.64 R4, c[0x0][0x390] ;  /* 0x0000e400ff047b82 */ /* 0x000e220000000a00 */
[----:B------:R-:W-:-:S05]  /*13c0*/  MOV R9, UR13 ;  /* 0x0000000d00097c02 */ /* 0x000fca0008000f00 */
[----:B------:R1:W5:Y:S01]  /*13d0*/  LDG.E.U16.CONSTANT R3, desc[UR22][R8.64] ;  /* 0x0000001608037981 */ /* 0x000362000c1e9500 */
[----:B------:R-:W-:Y:S01]  /*13e0*/  SHF.R.S32.HI R11, RZ, 0x1f, R2 ;  /* 0x0000001fff0b7819 */ /* 0x000fe20000011402 */
[----:B------:R-:W2:Y:S01]  /*13f0*/  LDC.64 R6, c[0x0][0x398] ;  /* 0x0000e600ff067b82 */ /* 0x000ea20000000a00 */
[----:B------:R-:W-:Y:S01]  /*1400*/  SHF.L.U32 R0, R0, 0x4, RZ ;  /* 0x0000000400007819 */ /* 0x000fe200000006ff */
[----:B------:R-:W-:Y:S01]  /*1410*/  UMOV UR4, URZ ;  /* 0x000000ff00047c82 */ /* 0x000fe20008000000 */
[----:B------:R-:W-:Y:S01]  /*1420*/  LEA.HI R11, R11, R2, RZ, 0x3 ;  /* 0x000000020b0b7211 */ /* 0x000fe200078f18ff */
[----:B------:R-:W-:Y:S01]  /*1430*/  UMOV UR8, UR9 ;  /* 0x0000000900087c82 */ /* 0x000fe20008000000 */
[----:B------:R-:W-:Y:S02]  /*1440*/  LOP3.LUT R0, R0, 0x10, RZ, 0xc0, !PT ;  /* 0x0000001000007812 */ /* 0x000fe400078ec0ff */
[----:B------:R-:W-:-:S07]  /*1450*/  SHF.R.S32.HI R14, RZ, 0x3, R11 ;  /* 0x00000003ff0e7819 */ /* 0x000fce000001140b */
.L_x_927:
[----:B-----5:R-:W-:-:S05]  /*1460*/  IADD3 R11, PT, PT, R3, UR4, RZ ;  /* 0x00000004030b7c10 */ /* 0x020fca000fffe0ff */
[----:B-1----:R-:W-:-:S05]  /*1470*/  IMAD R8, R11, UR16, RZ ;  /* 0x000000100b087c24 */ /* 0x002fca000f8e02ff */
[----:B------:R-:W-:-:S04]  /*1480*/  SHF.R.S32.HI R9, RZ, 0x1f, R8 ;  /* 0x0000001fff097819 */ /* 0x000fc80000011408 */
[----:B------:R-:W-:-:S04]  /*1490*/  LEA.HI R9, R9, R8, RZ, 0x3 ;  /* 0x0000000809097211 */ /* 0x000fc800078f18ff */
[----:B------:R-:W-:-:S05]  /*14a0*/  LEA.HI.SX32 R9, R9, R14, 0x1d ;  /* 0x0000000e09097211 */ /* 0x000fca00078feaff */
[----:B0-----:R-:W-:-:S06]  /*14b0*/  IMAD.WIDE R8, R9, 0x4, R4 ;  /* 0x0000000409087825 */ /* 0x001fcc00078e0204 */
[----:B------:R-:W3:Y:S01]  /*14c0*/  LDG.E.CONSTANT R9, desc[UR22][R8.64] ;  /* 0x0000001608097981 */ /* 0x000ee2000c1e9900 */
[----:B------:R-:W-:Y:S01]  /*14d0*/  USHF.L.U32 UR20, UR8, 0x1, URZ ;  /* 0x0000000108147899 */ /* 0x000fe200080006ff */
[----:B--2---:R-:W-:-:S03]  /*14e0*/  IMAD.WIDE.U32 R10, R11, 0x2, R6 ;  /* 0x000000020b0a7825 */ /* 0x004fc600078e0006 */
[----:B------:R-:W-:-:S03]  /*14f0*/  UIMAD.WIDE.U32 UR20, UR20, 0x2, UR10 ;  /* 0x00000002141478a5 */ /* 0x000fc6000f8e000a */
[----:B------:R-:W2:Y:S03]  /*1500*/  LDG.E.U16.CONSTANT R10, desc[UR22][R10.64] ;  /* 0x000000160a0a7981 */ /* 0x000ea6000c1e9500 */
[----:B------:R-:W-:Y:S02]  /*1510*/  MOV R12, UR20 ;  /* 0x00000014000c7c02 */ /* 0x000fe40008000f00 */
[----:B------:R-:W-:-:S05]  /*1520*/  MOV R13, UR21 ;  /* 0x00000015000d7c02 */ /* 0x000fca0008000f00 */
[----:B------:R-:W4:Y:S01]  /*1530*/  LDG.E.U16.CONSTANT R18, desc[UR22][R12.64+0x2] ;  /* 0x000002160c127981 */ /* 0x000f22000c1e9500 */
[----:B------:R-:W-:Y:S02]  /*1540*/  ULEA UR20, UR4, UR25, 0x3 ;  /* 0x0000001904147291 */ /* 0x000fe4000f8e18ff */
[----:B------:R-:W-:Y:S01]  /*1550*/  UIADD3 UR4, UPT, UPT, UR4, 0x1, URZ ;  /* 0x0000000104047890 */ /* 0x000fe2000fffe0ff */
[----:B---3--:R-:W-:-:S04]  /*1560*/  SHF.R.U32.HI R15, RZ, R0, R9 ;  /* 0x00000000ff0f7219 */ /* 0x008fc80000011609 */
[--C-:B------:R-:W-:Y:S02]  /*1570*/  SHF.R.U32.HI R8, RZ, 0x8, R15.reuse ;  /* 0x00000008ff087819 */ /* 0x100fe4000001160f */
[----:B------:R-:W-:Y:S02]  /*1580*/  LOP3.LUT R16, R15, 0xf, RZ, 0xc0, !PT ;  /* 0x0000000f0f107812 */ /* 0x000fe400078ec0ff */
[----:B------:R-:W-:Y:S02]  /*1590*/  LOP3.LUT R8, R8, 0xf, RZ, 0xc0, !PT ;  /* 0x0000000f08087812 */ /* 0x000fe400078ec0ff */
[--C-:B------:R-:W-:Y:S02]  /*15a0*/  SHF.R.U32.HI R17, RZ, 0x4, R15.reuse ;  /* 0x00000004ff117819 */ /* 0x100fe4000001160f */
[----:B------:R-:W-:Y:S01]  /*15b0*/  SHF.R.U32.HI R15, RZ, 0xc, R15 ;  /* 0x0000000cff0f7819 */ /* 0x000fe2000001160f */
[----:B------:R-:W-:Y:S01]  /*15c0*/  IMAD R19, R16, R16, R16 ;  /* 0x0000001010137224 */ /* 0x000fe200078e0210 */
[----:B------:R-:W-:Y:S01]  /*15d0*/  LOP3.LUT R17, R17, 0xf, RZ, 0xc0, !PT ;  /* 0x0000000f11117812 */ /* 0x000fe200078ec0ff */
[----:B------:R-:W-:Y:S01]  /*15e0*/  IMAD R9, R8, R8, R8 ;  /* 0x0000000808097224 */ /* 0x000fe200078e0208 */
[----:B------:R-:W-:-:S02]  /*15f0*/  LOP3.LUT R15, R15, 0xf, RZ, 0xc0, !PT ;  /* 0x0000000f0f0f7812 */ /* 0x000fc400078ec0ff */
[----:B------:R-:W-:Y:S01]  /*1600*/  IADD3 R19, PT, PT, R16, 0x1, R19 ;  /* 0x0000000110137810 */ /* 0x000fe20007ffe013 */
[----:B------:R-:W-:Y:S01]  /*1610*/  IMAD R16, R17, R17, R17 ;  /* 0x0000001111107224 */ /* 0x000fe200078e0211 */
[----:B------:R-:W-:Y:S01]  /*1620*/  IADD3 R9, PT, PT, R8, 0x1, R9 ;  /* 0x0000000108097810 */ /* 0x000fe20007ffe009 */
[----:B------:R-:W-:-:S03]  /*1630*/  IMAD R8, R15, R15, R15 ;  /* 0x0000000f0f087224 */ /* 0x000fc600078e020f */
[----:B------:R-:W-:Y:S02]  /*1640*/  IADD3 R16, PT, PT, R17, 0x1, R16 ;  /* 0x0000000111107810 */ /* 0x000fe40007ffe010 */
[----:B------:R-:W-:Y:S01]  /*1650*/  IADD3 R8, PT, PT, R15, 0x1, R8 ;  /* 0x000000010f087810 */ /* 0x000fe20007ffe008 */
[----:B------:R-:W-:Y:S08]  /*1660*/  I2F.F16 R19, R19 ;  /* 0x0000001300137306 */ /* 0x000ff00000200c00 */
[----:B------:R-:W0:Y:S08]  /*1670*/  I2F.F16 R16, R16 ;  /* 0x0000001000107306 */ /* 0x000e300000200c00 */
[----:B------:R-:W-:Y:S08]  /*1680*/  I2F.F16 R9, R9 ;  /* 0x0000000900097306 */ /* 0x000ff00000200c00 */
[----:B------:R-:W1:Y:S01]  /*1690*/  I2F.F16 R8, R8 ;  /* 0x0000000800087306 */ /* 0x000e620000200c00 */
[----:B0-----:R-:W-:-:S02]  /*16a0*/  PRMT R19, R19, 0x5410, R16 ;  /* 0x0000541013137816 */ /* 0x001fc40000000010 */
[----:B----4-:R-:W-:-:S03]  /*16b0*/  R2UR UR19, R18 ;  /* 0x00000000121372ca */ /* 0x010fc600000e0000 */
[----:B--2---:R-:W-:Y:S01]  /*16c0*/  HMUL2 R12, R19, R10.H0_H0 ;  /* 0x2000000a130c7232 */ /* 0x004fe20000000000 */
[----:B-1----:R-:W-:-:S05]  /*16d0*/  PRMT R9, R9, 0x5410, R8 ;  /* 0x0000541009097816 */ /* 0x002fca0000000008 */
[----:B------:R-:W-:-:S05]  /*16e0*/  HMUL2 R13, R9, R10.H0_H0 ;  /* 0x2000000a090d7232 */ /* 0x000fca0000000000 */
[----:B------:R3:W-:Y:S01]  /*16f0*/  STL.64 [UR20], R12 ;  /* 0x0000000cff007987 */ /* 0x0007e20008100a14 */
[----:B------:R-:W-:-:S04]  /*1700*/  UIADD3 UR8, UPT, UPT, UR19, UR8, URZ ;  /* 0x0000000813087290 */ /* 0x000fc8000fffe0ff */
[----:B------:R-:W-:-:S09]  /*1710*/  UISETP.GE.AND UP5, UPT, UR8, UR15, UPT ;  /* 0x0000000f0800728c */ /* 0x000fd2000bfa6270 */
[----:B---3--:R-:W-:Y:S05]  /*1720*/  BRA.U !UP5, `(.L_x_927) ;  /* 0xfffffffd0d4c7547 */ /* 0x008fea000b83ffff */
.L_x_926:
[----:B------:R-:W-:Y:S01]  /*1730*/  UISETP.GT.AND UP5, UPT, UR9, UR18, UPT ;  /* 0x000000120900728c */ /* 0x000fe2000bfa4270 */
[----:B------:R-:W-:Y:S01]  /*1740*/  PRMT R27, RZ, 0x5410, RZ ;  /* 0x00005410ff1b7816 */ /* 0x000fe200000000ff */
[----:B------:R-:W-:Y:S01]  /*1750*/  UMOV UR4, URZ ;  /* 0x000000ff00047c82 */ /* 0x000fe20008000000 */
[----:B------:R-:W-:-:S06]  /*1760*/  UMOV UR8, URZ ;  /* 0x000000ff00087c82 */ /* 0x000fcc0008000000 */
[----:B------:R-:W-:Y:S05]  /*1770*/  BRA.U !UP5, `(.L_x_928) ;  /* 0x000000010d207547 */ /* 0x000fea000b800000 */
[----:B------:R-:W0:Y:S02]  /*1780*/  LDCU UR5, c[0x0][0x3cc] ;  /* 0x00007980ff0577ac */ /* 0x000e240008000800 */
[----:B0-----:R-:W-:-:S04]  /*1790*/  UISETP.LT.AND UP5, UPT, UR9, UR5, UPT ;  /* 0x000000050900728c */ /* 0x001fc8000bfa1270 */
[----:B------:R-:W-:-:S04]  /*17a0*/  USEL UR5, UR9, UR5, UP5 ;  /* 0x0000000509057287 */ /* 0x000fc8000a800000 */
[----:B------:R-:W-:-:S04]  /*17b0*/  UIADD3 UR5, UPT, UPT, UR5, -UR18, URZ ;  /* 0x8000001205057290 */ /* 0x000fc8000fffe0ff */
[----:B------:R-:W-:-:S04]  /*17c0*/  USHF.R.S32.HI UR19, URZ, 0x1f, UR5 ;  /* 0x0000001fff137899 */ /* 0x000fc80008011405 */
[----:B------:R-:W-:-:S04]  /*17d0*/  ULEA.HI UR19, UR19, UR5, URZ, 0x5 ;  /* 0x0000000513137291 */ /* 0x000fc8000f8f28ff */
[----:B------:R-:W-:-:S04]  /*17e0*/  USHF.R.S32.HI UR19, URZ, 0x5, UR19 ;  /* 0x00000005ff137899 */ /* 0x000fc80008011413 */
[----:B------:R-:W-:-:S12]  /*17f0*/  UIMAD UR5, UR19, 0x6, URZ ;  /* 0x00000006130578a4 */ /* 0x000fd8000f8e02ff */
.L_x_928:
        /* <DEDUP_REMOVED lines=9> */
.L_x_929:
        /* <DEDUP_REMOVED lines=8> */
[----:B------:R-:W-:-:S12]  /*1910*/  USHF.L.U32 UR7, UR19, 0x2, URZ ;  /* 0x0000000213077899 */ /* 0x000fd800080006ff */
.L_x_930:
        /* <DEDUP_REMOVED lines=9> */
.L_x_931:
        /* <DEDUP_REMOVED lines=9> */
.L_x_932:
[----:B------:R-:W-:Y:S01]  /*1a40*/  ULEA UR5, UR24, UR5, 0x3 ;  /* 0x0000000518057291 */ /* 0x000fe2000f8e18ff */
[----:B------:R-:W-:Y:S02]  /*1a50*/  PRMT R26, RZ, 0x5410, RZ ;  /* 0x00005410ff1a7816 */ /* 0x000fe400000000ff */
[----:B------:R-:W-:Y:S01]  /*1a60*/  PRMT R25, RZ, 0x5410, RZ ;  /* 0x00005410ff197816 */ /* 0x000fe200000000ff */
[----:B------:R-:W-:Y:S01]  /*1a70*/  UIADD3 UR5, UPT, UPT, UR7, UR5, UR6 ;  /* 0x0000000507057290 */ /* 0x000fe2000fffe006 */
[----:B------:R-:W-:Y:S02]  /*1a80*/  PRMT R24, RZ, 0x5410, RZ ;  /* 0x00005410ff187816 */ /* 0x000fe400000000ff */
[----:B------:R-:W-:Y:S01]  /*1a90*/  PRMT R23, RZ, 0x5410, RZ ;  /* 0x00005410ff177816 */ /* 0x000fe200000000ff */
[----:B------:R-:W-:Y:S01]  /*1aa0*/  UIADD3 UR4, UPT, UPT, UR8, UR5, UR4 ;  /* 0x0000000508047290 */ /* 0x000fe2000fffe004 */
[----:B------:R-:W-:Y:S02]  /*1ab0*/  PRMT R22, RZ, 0x5410, RZ ;  /* 0x00005410ff167816 */ /* 0x000fe400000000ff */
[----:B------:R-:W-:Y:S01]  /*1ac0*/  PRMT R21, RZ, 0x5410, RZ ;  /* 0x00005410ff157816 */ /* 0x000fe200000000ff */
[----:B------:R-:W-:Y:S01]  /*1ad0*/  UIMAD UR5, UR4, UR16, URZ ;  /* 0x00000010040572a4 */ /* 0x000fe2000f8e02ff */
[----:B------:R-:W-:Y:S01]  /*1ae0*/  PRMT R20, RZ, 0x5410, RZ ;  /* 0x00005410ff147816 */ /* 0x000fe200000000ff */
[----:B------:R-:W-:Y:S10]  /*1af0*/  @!P2 BRA `(.L_x_933) ;  /* 0x0000007800eca947 */ /* 0x000ff40003800000 */
[----:B------:R-:W-:Y:S01]  /*1b00*/  MOV R4, UR12 ;  /* 0x0000000c00047c02 */ /* 0x000fe20008000f00 */
[----:B------:R-:W2:Y:S01]  /*1b10*/  LDL.64 R6, [R1] ;  /* 0x0000000001067983 */ /* 0x000ea20000100a00 */
[----:B------:R-:W-:Y:S01]  /*1b20*/  MOV R5, UR13 ;  /* 0x0000000d00057c02 */ /* 0x000fe20008000f00 */
[----:B------:R-:W0:Y:S01]  /*1b30*/  S2UR UR7, SR_CgaCtaId ;  /* 0x00000000000779c3 */ /* 0x000e220000008800 */
[----:B------:R-:W1:Y:S03]  /*1b40*/  LDCU.64 UR12, c[0x0][0x388] ;  /* 0x00007100ff0c77ac */ /* 0x000e660008000a00 */
[----:B------:R-:W3:Y:S01]  /*1b50*/  LDG.E.U16.CONSTANT R4, desc[UR22][R4.64+0x2] ;  /* 0x0000021604047981 */ /* 0x000ee2000c1e9500 */
[----:B------:R-:W-:Y:S02]  /*1b60*/  USHF.R.S32.HI UR8, URZ, 0x1f, UR5 ;  /* 0x0000001fff087899 */ /* 0x000fe40008011405 */
[----:B------:R-:W-:Y:S01]  /*1b70*/  IADD3 R0, P0, PT, R2, UR5, RZ ;  /* 0x0000000502007c10 */ /* 0x000fe2000ff1e0ff */
[----:B------:R-:W-:-:S02]  /*1b80*/  UISETP.LT.AND UP1, UPT, UR15, UR18, UPT ;  /* 0x000000120f00728c */ /* 0x000fc4000bf21270 */
[----:B------:R-:W-:Y:S01]  /*1b90*/  UIMAD.WIDE.U32 UR10, UR17, 0x100, UR10 ;  /* 0x00000100110a78a5 */ /* 0x000fe2000f8e000a */
[----:B------:R-:W-:Y:S01]  /*1ba0*/  LEA.HI.X.SX32 R3, R2, UR8, 0x1, P0 ;  /* 0x0000000802037c11 */ /* 0x000fe200080f0eff */
[----:B------:R-:W-:Y:S01]  /*1bb0*/  UMOV UR6, 0x400 ;  /* 0x0000040000067882 */ /* 0x000fe20000000000 */
[----:B------:R-:W-:Y:S01]  /*1bc0*/  USEL UR15, UR15, UR18, UP1 ;  /* 0x000000120f0f7287 */ /* 0x000fe20008800000 */
[----:B------:R-:W-:Y:S01]  /*1bd0*/  PRMT R27, R27, 0x5410, RZ ;  /* 0x000054101b1b7816 */ /* 0x000fe200000000ff */
[----:B------:R-:W-:Y:S02]  /*1be0*/  UIADD3 UR10, UP1, UPT, UR10, 0x2, URZ ;  /* 0x000000020a0a7890 */ /* 0x000fe4000ff3e0ff */
[----:B------:R-:W-:Y:S01]  /*1bf0*/  UISETP.EQ.OR UP0, UPT, UR14, 0x3, UP0 ;  /* 0x000000030e00788c */ /* 0x000fe20008702670 */
[C---:B-1----:R-:W-:Y:S01]  /*1c00*/  LEA R2, P0, R0.reuse, UR12, 0x2 ;  /* 0x0000000c00027c11 */ /* 0x042fe2000f8010ff */
[----:B------:R-:W1:Y:S03]  /*1c10*/  LDCU UR16, c[0x0][0x3ac] ;  /* 0x00007580ff1077ac */ /* 0x000e660008000800 */
[----:B------:R-:W-:Y:S01]  /*1c20*/  LEA.HI.X R3, R0, UR13, R3, 0x2, P0 ;  /* 0x0000000d00037c11 */ /* 0x000fe200080f1403 */
[----:B0-----:R-:W-:-:S02]  /*1c30*/  ULEA UR6, UR7, UR6, 0x18 ;  /* 0x0000000607067291 */ /* 0x001fc4000f8ec0ff */
[----:B------:R-:W-:Y:S02]  /*1c40*/  UIADD3.X UR11, UPT, UPT, URZ, UR11, URZ, UP1, !UPT ;  /* 0x0000000bff0b7290 */ /* 0x000fe40008ffe4ff */
[----:B------:R-:W-:Y:S01]  /*1c50*/  UIADD3 UR8, UPT, UPT, UR6, 0x100, URZ ;  /* 0x0000010006087890 */ /* 0x000fe2000fffe0ff */
[----:B---3--:R-:W-:Y:S02]  /*1c60*/  R2UR UR4, R4 ;  /* 0x00000000040472ca */ /* 0x008fe400000e0000 */
[----:B--2---:R-:W-:Y:S02]  /*1c70*/  PRMT R48, R6, 0x5432, R6 ;  /* 0x0000543206307816 */ /* 0x004fe40000000006 */
[----:B------:R-:W-:-:S09]  /*1c80*/  PRMT R0, R7, 0x5432, R7 ;  /* 0x0000543207007816 */ /* 0x000fd20000000007 */
[----:B------:R-:W-:-:S03]  /*1c90*/  UIADD3 UR5, UPT, UPT, UR9, UR4, URZ ;  /* 0x0000000409057290 */ /* 0x000fc6000fffe0ff */
[----:B-1----:R-:W-:-:S09]  /*1ca0*/  UMOV UR4, URZ ;  /* 0x000000ff00047c82 */ /* 0x002fd20008000000 */
.L_x_950:
[----:B0-----:R-:W2:Y:S01]  /*1cb0*/  LDG.E.128.CONSTANT R4, desc[UR22][R2.64] ;  /* 0x0000001602047981 */ /* 0x001ea2000c1e9d00 */
[----:B------:R-:W-:-:S05]  /*1cc0*/  MOV R51, UR16 ;  /* 0x0000001000337c02 */ /* 0x000fca0008000f00 */
[----:B------:R-:W-:-:S05]  /*1cd0*/  IMAD.WIDE R50, R51, 0x4, R2 ;  /* 0x0000000433327825 */ /* 0x000fca00078e0202 */
[----:B------:R-:W3:Y:S01]  /*1ce0*/  LDG.E.128.CONSTANT R8, desc[UR22][R50.64] ;  /* 0x0000001632087981 */ /* 0x000ee2000c1e9d00 */
[----:B------:R-:W-:-:S06]  /*1cf0*/  UISETP.NE.AND UP1, UPT, UR9, UR5, UPT ;  /* 0x000000050900728c */ /* 0x000fcc000bf25270 */
[----:B------:R-:W-:-:S05]  /*1d00*/  PLOP3.LUT P2, PT, PT, PT, UP1, 0x80, 0x8 ;  /* 0x000000000008781c */ /* 0x000fca0003f4f018 */
[----:B------:R-:W-:Y:S01]  /*1d10*/  @!UP1 UMOV UR6, UR10 ;  /* 0x0000000a00069c82 */ /* 0x000fe20008000000 */
[----:B------:R-:W-:Y:S01]  /*1d20*/  @!UP1 UMOV UR7, UR11 ;  /* 0x0000000b00079c82 */ /* 0x000fe20008000000 */
[----:B------:R-:W-:Y:S02]  /*1d30*/  MOV R12, UR6 ;  /* 0x00000006000c7c02 */ /* 0x000fe40008000f00 */
[----:B-----5:R-:W-:Y:S01]  /*1d40*/  MOV R13, UR7 ;  /* 0x00000007000d7c02 */ /* 0x020fe20008000f00 */
[----:B------:R-:W-:-:S04]  /*1d50*/  @!UP1 ULEA UR6, UR4, UR25, 0x3 ;  /* 0x0000001904069291 */ /* 0x000fc8000f8e18ff */
[----:B------:R0:W4:Y:S05]  /*1d60*/  @!P2 LDG.E.U16.CONSTANT R49, desc[UR22][R12.64] ;  /* 0x000000160c31a981 */ /* 0x00012a000c1e9500 */
[----:B------:R-:W4:Y:S01]  /*1d70*/  @!P2 LDL.64 R2, [UR6+0x8] ;  /* 0x00000806ff02a983 */ /* 0x000f220008100a00 */
[----:B------:R-:W-:Y:S01]  /*1d80*/  ISETP.NE.AND P0, PT, R31, RZ, PT ;  /* 0x000000ff1f00720c */ /* 0x000fe20003f05270 */
[----:B------:R-:W-:Y:S02]  /*1d90*/  UISETP.NE.AND UP2, UPT, UR14, 0x1, UPT ;  /* 0x000000010e00788c */ /* 0x000fe4000bf45270 */
[----:B------:R-:W-:-:S04]  /*1da0*/  @!UP1 UIADD3 UR6, UPT, UPT, UR4, 0x1, URZ ;  /* 0x0000000104069890 */ /* 0x000fc8000fffe0ff */
[----:B------:R-:W-:Y:S02]  /*1db0*/  PLOP3.LUT P1, PT, PT, PT, UP2, 0x80, 0x8 ;  /* 0x000000000008781c */ /* 0x000fe40003f2f028 */
[----:B--2---:R-:W-:Y:S02]  /*1dc0*/  LOP3.LUT R14, R4, 0xff, RZ, 0xc0, !PT ;  /* 0x000000ff040e7812 */ /* 0x004fe400078ec0ff */
[----:B0-----:R-:W-:Y:S02]  /*1dd0*/  LOP3.LUT R12, R5, 0xff, RZ, 0xc0, !PT ;  /* 0x000000ff050c7812 */ /* 0x001fe400078ec0ff */
[----:B------:R-:W-:Y:S02]  /*1de0*/  IADD3 R15, PT, PT, R14, -0x80, RZ ;  /* 0xffffff800e0f7810 */ /* 0x000fe40007ffe0ff */
[----:B------:R-:W-:Y:S02]  /*1df0*/  IADD3 R14, PT, PT, R12, -0x80, RZ ;  /* 0xffffff800c0e7810 */ /* 0x000fe40007ffe0ff */
[----:B------:R-:W-:-:S02]  /*1e00*/  LOP3.LUT R12, R6, 0xff, RZ, 0xc0, !PT ;  /* 0x000000ff060c7812 */ /* 0x000fc400078ec0ff */
[----:B------:R-:W-:Y:S01]  /*1e10*/  LOP3.LUT R30, R7, 0xff, RZ, 0xc0, !PT ;  /* 0x000000ff071e7812 */ /* 0x000fe200078ec0ff */
[----:B------:R-:W0:Y:S01]  /*1e20*/  I2F.F16 R15, R15 ;  /* 0x0000000f000f7306 */ /* 0x000e220000200c00 */
[----:B------:R-:W-:Y:S02]  /*1e30*/  IADD3 R13, PT, PT, R12, -0x80, RZ ;  /* 0xffffff800c0d7810 */ /* 0x000fe40007ffe0ff */
[----:B------:R-:W-:Y:S02]  /*1e40*/  SHF.R.U32.HI R12, RZ, 0x8, R4 ;  /* 0x00000008ff0c7819 */ /* 0x000fe40000011604 */
[----:B------:R-:W-:Y:S02]  /*1e50*/  IADD3 R35, PT, PT, R30, -0x80, RZ ;  /* 0xffffff801e237810 */ /* 0x000fe40007ffe0ff */
[----:B------:R-:W-:Y:S01]  /*1e60*/  LOP3.LUT R30, R12, 0xff, RZ, 0xc0, !PT ;  /* 0x000000ff0c1e7812 */ /* 0x000fe200078ec0ff */
[----:B------:R-:W1:Y:S01]  /*1e70*/  I2F.F16 R14, R14 ;  /* 0x0000000e000e7306 */ /* 0x000e620000200c00 */
[----:B------:R-:W-:-:S02]  /*1e80*/  LEA.HI R19, R4, 0xffffff80, RZ, 0x8 ;  /* 0xffffff8004137811 */ /* 0x000fc400078f40ff */
[----:B------:R-:W-:Y:S02]  /*1e90*/  IADD3 R32, PT, PT, R30, -0x80, RZ ;  /* 0xffffff801e207810 */ /* 0x000fe40007ffe0ff */
[----:B------:R-:W-:Y:S02]  /*1ea0*/  SHF.R.U32.HI R4, RZ, 0x10, R4 ;  /* 0x00000010ff047819 */ /* 0x000fe40000011604 */
[--C-:B------:R-:W-:Y:S01]  /*1eb0*/  SHF.R.U32.HI R30, RZ, 0x8, R5.reuse ;  /* 0x00000008ff1e7819 */ /* 0x100fe20000011605 */
[----:B------:R2:W0:Y:S01]  /*1ec0*/  I2F.F16 R12, R35 ;  /* 0x00000023000c7306 */ /* 0x0004220000200c00 */
[----:B------:R-:W-:Y:S02]  /*1ed0*/  LEA.HI R18, R5, 0xffffff80, RZ, 0x8 ;  /* 0xffffff8005127811 */ /* 0x000fe400078f40ff */
[----:B------:R-:W-:Y:S02]  /*1ee0*/  SHF.R.U32.HI R5, RZ, 0x10, R5 ;  /* 0x00000010ff057819 */ /* 0x000fe40000011605 */
[----:B------:R-:W-:-:S02]  /*1ef0*/  LOP3.LUT R4, R4, 0xff, RZ, 0xc0, !PT ;  /* 0x000000ff04047812 */ /* 0x000fc400078ec0ff */
[----:B------:R-:W-:Y:S01]  /*1f00*/  LOP3.LUT R33, R30, 0xff, RZ, 0xc0, !PT ;  /* 0x000000ff1e217812 */ /* 0x000fe200078ec0ff */
[----:B------:R-:W0:Y:S01]  /*1f10*/  I2F.F16 R19, R19 ;  /* 0x0000001300137306 */ /* 0x000e220000200c00 */
[----:B------:R-:W-:Y:S02]  /*1f20*/  LOP3.LUT R5, R5, 0xff, RZ, 0xc0, !PT ;  /* 0x000000ff05057812 */ /* 0x000fe400078ec0ff */
[----:B------:R-:W-:Y:S02]  /*1f30*/  IADD3 R4, PT, PT, R4, -0x80, RZ ;  /* 0xffffff8004047810 */ /* 0x000fe40007ffe0ff */
[----:B------:R-:W-:Y:S02]  /*1f40*/  IADD3 R34, PT, PT, R33, -0x80, RZ ;  /* 0xffffff8021227810 */ /* 0x000fe40007ffe0ff */
[----:B------:R-:W-:Y:S01]  /*1f50*/  SHF.R.U32.HI R33, RZ, 0x8, R6 ;  /* 0x00000008ff217819 */ /* 0x000fe20000011606 */
[----:B------:R3:W0:Y:S01]  /*1f60*/  I2F.F16 R30, R4 ;  /* 0x00000004001e7306 */ /* 0x0006220000200c00 */
[----:B------:R-:W-:-:S02]  /*1f70*/  IADD3 R5, PT, PT, R5, -0x80, RZ ;  /* 0xffffff8005057810 */ /* 0x000fc40007ffe0ff */
[----:B--2---:R-:W-:Y:S02]  /*1f80*/  LOP3.LUT R35, R33, 0xff, RZ, 0xc0, !PT ;  /* 0x000000ff21237812 */ /* 0x004fe400078ec0ff */
[----:B------:R-:W-:Y:S02]  /*1f90*/  LEA.HI R16, R7, 0xffffff80, RZ, 0x8 ;  /* 0xffffff8007107811 */ /* 0x000fe400078f40ff */
[----:B------:R-:W-:Y:S01]  /*1fa0*/  LEA.HI R17, R6, 0xffffff80, RZ, 0x8 ;  /* 0xffffff8006117811 */ /* 0x000fe200078f40ff */
[----:B------:R2:W0:Y:S01]  /*1fb0*/  I2F.F16 R33, R5 ;  /* 0x0000000500217306 */ /* 0x0004220000200c00 */
[--C-:B---3--:R-:W-:Y:S02]  /*1fc0*/  SHF.R.U32.HI R4, RZ, 0x8, R7.reuse ;  /* 0x00000008ff047819 */ /* 0x108fe40000011607 */
[----:B------:R-:W-:Y:S02]  /*1fd0*/  SHF.R.U32.HI R7, RZ, 0x10, R7 ;  /* 0x00000010ff077819 */ /* 0x000fe40000011607 */
[----:B------:R-:W-:-:S02]  /*1fe0*/  LOP3.LUT R4, R4, 0xff, RZ, 0xc0, !PT ;  /* 0x000000ff04047812 */ /* 0x000fc400078ec0ff */
[----:B------:R-:W-:Y:S01]  /*1ff0*/  LOP3.LUT R7, R7, 0xff, RZ, 0xc0, !PT ;  /* 0x000000ff07077812 */ /* 0x000fe200078ec0ff */
[----:B------:R-:W3:Y:S01]  /*2000*/  I2F.F16 R18, R18 ;  /* 0x0000001200127306 */ /* 0x000ee20000200c00 */
[----:B--2---:R-:W-:Y:S02]  /*2010*/  LOP3.LUT R5, R9, 0xff, RZ, 0xc0, !PT ;  /* 0x000000ff09057812 */ /* 0x004fe400078ec0ff */
[----:B------:R-:W-:Y:S02]  /*2020*/  IADD3 R44, PT, PT, R4, -0x80, RZ ;  /* 0xffffff80042c7810 */ /* 0x000fe40007ffe0ff */
[----:B------:R-:W-:Y:S02]  /*2030*/  IADD3 R37, PT, PT, R5, -0x80, RZ ;  /* 0xffffff8005257810 */ /* 0x000fe40007ffe0ff */
[----:B------:R-:W-:Y:S01]  /*2040*/  LOP3.LUT R5, R10, 0xff, RZ, 0xc0, !PT ;  /* 0x000000ff0a057812 */ /* 0x000fe200078ec0ff */
[----:B------:R-:W2:Y:S01]  /*2050*/  I2F.F16 R17, R17 ;  /* 0x0000001100117306 */ /* 0x000ea20000200c00 */
[----:B------:R-:W-:-:S02]  /*2060*/  LOP3.LUT R4, R8, 0xff, RZ, 0xc0, !PT ;  /* 0x000000ff08047812 */ /* 0x000fc400078ec0ff */
[----:B------:R-:W-:Y:S02]  /*2070*/  IADD3 R36, PT, PT, R5, -0x80, RZ ;  /* 0xffffff8005247810 */ /* 0x000fe40007ffe0ff */
[----:B------:R-:W-:Y:S02]  /*2080*/  IADD3 R4, PT, PT, R4, -0x80, RZ ;  /* 0xffffff8004047810 */ /* 0x000fe40007ffe0ff */
[----:B------:R-:W-:Y:S01]  /*2090*/  SHF.R.U32.HI R5, RZ, 0x8, R8 ;  /* 0x00000008ff057819 */ /* 0x000fe20000011608 */
[----:B------:R-:W0:Y:S01]  /*20a0*/  I2F.F16 R16, R16 ;  /* 0x0000001000107306 */ /* 0x000e220000200c00 */
[----:B------:R-:W-:Y:S02]  /*20b0*/  IADD3 R7, PT, PT, R7, -0x80, RZ ;  /* 0xffffff8007077810 */ /* 0x000fe40007ffe0ff */
[----:B------:R-:W-:Y:S02]  /*20c0*/  LOP3.LUT R5, R5, 0xff, RZ, 0xc0, !PT ;  /* 0x000000ff05057812 */ /* 0x000fe400078ec0ff */
[----:B------:R-:W-:-:S02]  /*20d0*/  LEA.HI R42, R8, 0xffffff80, RZ, 0x8 ;  /* 0xffffff80082a7811 */ /* 0x000fc400078f40ff */
[----:B------:R-:W-:Y:S01]  /*20e0*/  IADD3 R5, PT, PT, R5, -0x80, RZ ;  /* 0xffffff8005057810 */ /* 0x000fe20007ffe0ff */
[----:B------:R1:W0:Y:S01]  /*20f0*/  I2F.F16 R38, R4 ;  /* 0x0000000400267306 */ /* 0x0002220000200c00 */
[----:B------:R-:W-:Y:S02]  /*2100*/  LEA.HI R41, R9, 0xffffff80, RZ, 0x8 ;  /* 0xffffff8009297811 */ /* 0x000fe400078f40ff */
[----:B------:R-:W-:Y:S02]  /*2110*/  LEA.HI R40, R10, 0xffffff80, RZ, 0x8 ;  /* 0xffffff800a287811 */ /* 0x000fe400078f40ff */
[----:B------:R-:W-:Y:S02]  /*2120*/  SHF.R.U32.HI R47, RZ, 0x8, R10 ;  /* 0x00000008ff2f7819 */ /* 0x000fe4000001160a */
[----:B------:R-:W-:Y:S01]  /*2130*/  SHF.R.U32.HI R6, RZ, 0x10, R6 ;  /* 0x00000010ff067819 */ /* 0x000fe20000011606 */
[----:B------:R4:W0:Y:S01]  /*2140*/  I2F.F16 R43, R7 ;  /* 0x00000007002b7306 */ /* 0x0008220000200c00 */
[----:B-1----:R-:W-:-:S02]  /*2150*/  SHF.R.U32.HI R4, RZ, 0x8, R9 ;  /* 0x00000008ff047819 */ /* 0x002fc40000011609 */
[----:B------:R-:W-:Y:S02]  /*2160*/  SHF.R.U32.HI R8, RZ, 0x10, R8 ;  /* 0x00000010ff087819 */ /* 0x000fe40000011608 */
[----:B------:R-:W-:Y:S02]  /*2170*/  LOP3.LUT R4, R4, 0xff, RZ, 0xc0, !PT ;  /* 0x000000ff04047812 */ /* 0x000fe400078ec0ff */
[----:B------:R-:W-:Y:S01]  /*2180*/  SHF.R.U32.HI R9, RZ, 0x10, R9 ;  /* 0x00000010ff097819 */ /* 0x000fe20000011609 */
[----:B------:R1:W0:Y:S01]  /*2190*/  I2F.F16 R45, R5 ;  /* 0x00000005002d7306 */ /* 0x0002220000200c00 */
[----:B------:R-:W-:Y:S02]  /*21a0*/  SHF.R.U32.HI R10, RZ, 0x10, R10 ;  /* 0x00000010ff0a7819 */ /* 0x000fe4000001160a */
[C---:B------:R-:W-:Y:S02]  /*21b0*/  LEA.HI R39, R11.reuse, 0xffffff80, RZ, 0x8 ;  /* 0xffffff800b277811 */ /* 0x040fe400078f40ff */
[----:B----4-:R-:W-:-:S02]  /*21c0*/  LOP3.LUT R7, R11, 0xff, RZ, 0xc0, !PT ;  /* 0x000000ff0b077812 */ /* 0x010fc400078ec0ff */
[----:B------:R-:W-:Y:S01]  /*21d0*/  IADD3 R4, PT, PT, R4, -0x80, RZ ;  /* 0xffffff8004047810 */ /* 0x000fe20007ffe0ff */
[----:B------:R-:W4:Y:S01]  /*21e0*/  I2F.F16 R13, R13 ;  /* 0x0000000d000d7306 */ /* 0x000f220000200c00 */
[--C-:B-1----:R-:W-:Y:S02]  /*21f0*/  SHF.R.U32.HI R5, RZ, 0x8, R11.reuse ;  /* 0x00000008ff057819 */ /* 0x102fe4000001160b */
[----:B------:R-:W-:Y:S02]  /*2200*/  SHF.R.U32.HI R11, RZ, 0x10, R11 ;  /* 0x00000010ff0b7819 */ /* 0x000fe4000001160b */
[----:B------:R-:W-:Y:S02]  /*2210*/  LOP3.LUT R6, R6, 0xff, RZ, 0xc0, !PT ;  /* 0x000000ff06067812 */ /* 0x000fe400078ec0ff */
[----:B------:R-:W-:Y:S01]  /*2220*/  LOP3.LUT R8, R8, 0xff, RZ, 0xc0, !PT ;  /* 0x000000ff08087812 */ /* 0x000fe200078ec0ff */
[----:B------:R1:W0:Y:S01]  /*2230*/  I2F.F16 R46, R4 ;  /* 0x00000004002e7306 */ /* 0x0002220000200c00 */
[----:B------:R-:W-:-:S02]  /*2240*/  LOP3.LUT R9, R9, 0xff, RZ, 0xc0, !PT ;  /* 0x000000ff09097812 */ /* 0x000fc400078ec0ff */
[----:B------:R-:W-:Y:S02]  /*2250*/  LOP3.LUT R47, R47, 0xff, RZ, 0xc0, !PT ;  /* 0x000000ff2f2f7812 */ /* 0x000fe400078ec0ff */
[----:B------:R-:W-:Y:S02]  /*2260*/  LOP3.LUT R10, R10, 0xff, RZ, 0xc0, !PT ;  /* 0x000000ff0a0a7812 */ /* 0x000fe400078ec0ff */
[----:B------:R-:W-:Y:S01]  /*2270*/  LOP3.LUT R5, R5, 0xff, RZ, 0xc0, !PT ;  /* 0x000000ff05057812 */ /* 0x000fe200078ec0ff */
[----:B------:R-:W0:Y:S01]  /*2280*/  I2F.F16 R32, R32 ;  /* 0x0000002000207306 */ /* 0x000e220000200c00 */
[----:B-1----:R-:W-:Y:S02]  /*2290*/  LOP3.LUT R4, R11, 0xff, RZ, 0xc0, !PT ;  /* 0x000000ff0b047812 */ /* 0x002fe400078ec0ff */
[----:B------:R-:W-:Y:S02]  /*22a0*/  IADD3 R35, PT, PT, R35, -0x80, RZ ;  /* 0xffffff8023237810 */ /* 0x000fe40007ffe0ff */
[----:B------:R-:W-:-:S02]  /*22b0*/  IADD3 R6, PT, PT, R6, -0x80, RZ ;  /* 0xffffff8006067810 */ /* 0x000fc40007ffe0ff */
[----:B------:R-:W-:Y:S01]  /*22c0*/  IADD3 R7, PT, PT, R7, -0x80, RZ ;  /* 0xffffff8007077810 */ /* 0x000fe20007ffe0ff */
[----:B------:R-:W1:Y:S01]  /*22d0*/  I2F.F16 R34, R34 ;  /* 0x0000002200227306 */ /* 0x000e620000200c00 */
[----:B------:R-:W-:Y:S02]  /*22e0*/  IADD3 R8, PT, PT, R8, -0x80, RZ ;  /* 0xffffff8008087810 */ /* 0x000fe40007ffe0ff */
[----:B------:R-:W-:Y:S02]  /*22f0*/  IADD3 R9, PT, PT, R9, -0x80, RZ ;  /* 0xffffff8009097810 */ /* 0x000fe40007ffe0ff */
[----:B------:R-:W-:Y:S02]  /*2300*/  IADD3 R47, PT, PT, R47, -0x80, RZ ;  /* 0xffffff802f2f7810 */ /* 0x000fe40007ffe0ff */
[----:B------:R-:W-:Y:S01]  /*2310*/  IADD3 R10, PT, PT, R10, -0x80, RZ ;  /* 0xffffff800a0a7810 */ /* 0x000fe20007ffe0ff */
[----:B------:R-:W0:Y:S01]  /*2320*/  I2F.F16 R35, R35 ;  /* 0x0000002300237306 */ /* 0x000e220000200c00 */
[----:B------:R-:W-:-:S02]  /*2330*/  @!P2 R2UR UR7, R49 ;  /* 0x000000003107a2ca */ /* 0x000fc400000e0000 */
[----:B------:R-:W-:Y:S02]  /*2340*/  IADD3 R5, PT, PT, R5, -0x80, RZ ;  /* 0xffffff8005057810 */ /* 0x000fe40007ffe0ff */
[----:B------:R-:W-:Y:S02]  /*2350*/  IADD3 R4, PT, PT, R4, -0x80, RZ ;  /* 0xffffff8004047810 */ /* 0x000fe40007ffe0ff */
[----:B------:R-:W-:Y:S01]  /*2360*/  @!P2 PRMT R48, R48, 0x5410, R2 ;  /* 0x000054103030a816 */ /* 0x000fe20000000002 */
[----:B------:R-:W0:Y:S01]  /*2370*/  I2F.F16 R6, R6 ;  /* 0x0000000600067306 */ /* 0x000e220000200c00 */
[----:B------:R-:W-:Y:S02]  /*2380*/  @!P2 PRMT R0, R0, 0x5410, R3 ;  /* 0x000054100000a816 */ /* 0x000fe40000000003 */
[----:B------:R-:W-:Y:S02]  /*2390*/  @!P2 PRMT R48, R2, 0x7632, R48 ;  /* 0x000076320230a816 */ /* 0x000fe40000000030 */
[----:B------:R-:W-:Y:S01]  /*23a0*/  @!P2 PRMT R0, R3, 0x7632, R0 ;  /* 0x000076320300a816 */ /* 0x000fe20000000000 */
[----:B------:R-:W-:-:S02]  /*23b0*/  @!UP1 UIADD3 UR5, UPT, UPT, UR7, UR9, URZ ;  /* 0x0000000907059290 */ /* 0x000fc4000fffe0ff */
        /* <DEDUP_REMOVED lines=13> */
[----:B------:R0:W0:Y:S01]  /*2490*/  I2F.F16 R49, R4 ;  /* 0x0000000400317306 */ /* 0x0000220000200c00 */
[----:B-1234-:R-:W-:Y:S05]  /*24a0*/  @!P0 BRA `(.L_x_934) ;  /* 0x0000000400688947 */ /* 0x01efea0003800000 */
[----:B------:R-:W1:Y:S01]  /*24b0*/  LDS.64 R2, [UR8+-0x100] ;  /* 0xffff0008ff027984 */ /* 0x000e620008000a00 */
[----:B0-----:R-:W-:Y:S02]  /*24c0*/  HADD2.F32 R53, -RZ, R15.H0_H0 ;  /* 0x2000000fff357230 */ /* 0x001fe40000004100 */
[----:B------:R-:W-:Y:S01]  /*24d0*/  HADD2.F32 R55, -RZ, R32.H0_H0 ;  /* 0x20000020ff377230 */ /* 0x000fe20000004100 */
[----:B------:R-:W0:Y:S01]  /*24e0*/  LDS.64 R4, [UR8+-0xf8] ;  /* 0xffff0808ff047984 */ /* 0x000e220008000a00 */
[----:B------:R-:W-:Y:S02]  /*24f0*/  HADD2.F32 R56, -RZ, R38.H0_H0 ;  /* 0x20000026ff387230 */ /* 0x000fe40000004100 */
[----:B------:R-:W-:Y:S02]  /*2500*/  HADD2.F32 R59, -RZ, R13.H0_H0 ;  /* 0x2000000dff3b7230 */ /* 0x000fe40000004100 */
[--C-:B-1----:R-:W-:Y:S02]  /*2510*/  HADD2.F32 R52, -RZ, R2.reuse.H0_H0 ;  /* 0x20000002ff347230 */ /* 0x102fe40000004100 */
[----:B------:R-:W-:-:S03]  /*2520*/  HADD2.F32 R2, -RZ, R2.H1_H1 ;  /* 0x30000002ff027230 */ /* 0x000fc60000004100 */
[----:B------:R-:W-:Y:S01]  /*2530*/  FFMA.FTZ R54, R53, R52, RZ ;  /* 0x0000003435367223 */ /* 0x000fe200000100ff */
[----:B------:R-:W-:Y:S02]  /*2540*/  HADD2.F32 R53, -RZ, R3.H0_H0 ;  /* 0x20000003ff357230 */ /* 0x000fe40000004100 */
[----:B------:R-:W-:Y:S01]  /*2550*/  FFMA.FTZ R59, R52, R59, RZ ;  /* 0x0000003b343b7223 */ /* 0x000fe200000100ff */
[----:B------:R-:W-:Y:S01]  /*2560*/  FFMA.FTZ R54, R55, R2, R54 ;  /* 0x0000000237367223 */ /* 0x000fe20000010036 */
[----:B------:R-:W-:-:S05]  /*2570*/  HADD2.F32 R55, -RZ, R30.H0_H0 ;  /* 0x2000001eff377230 */ /* 0x000fca0000004100 */
[----:B------:R-:W-:Y:S01]  /*2580*/  FFMA.FTZ R57, R55, R53, R54 ;  /* 0x0000003537397223 */ /* 0x000fe20000010036 */
[----:B------:R-:W-:Y:S02]  /*2590*/  HADD2.F32 R55, -RZ, R3.H1_H1 ;  /* 0x30000003ff377230 */ /* 0x000fe40000004100 */
[----:B------:R-:W-:Y:S02]  /*25a0*/  HADD2.F32 R54, -RZ, R19.H0_H0 ;  /* 0x20000013ff367230 */ /* 0x000fe40000004100 */
[----:B------:R-:W-:-:S03]  /*25b0*/  HADD2.F32 R3, -RZ, R45.H0_H0 ;  /* 0x2000002dff037230 */ /* 0x000fc60000004100 */
[----:B------:R-:W-:Y:S01]  /*25c0*/  FFMA.FTZ R57, R54, R55, R57 ;  /* 0x0000003736397223 */ /* 0x000fe20000010039 */
[----:B0-----:R-:W-:-:S05]  /*25d0*/  HADD2.F32 R54, -RZ, R4.H0_H0 ;  /* 0x20000004ff367230 */ /* 0x001fca0000004100 */
[----:B------:R-:W-:Y:S01]  /*25e0*/  FFMA.FTZ R58, R56, R54, R57 ;  /* 0x00000036383a7223 */ /* 0x000fe20000010039 */
[----:B------:R-:W-:Y:S02]  /*25f0*/  HADD2.F32 R56, -RZ, R4.H1_H1 ;  /* 0x30000004ff387230 */ /* 0x000fe40000004100 */
[----:B------:R-:W-:Y:S02]  /*2600*/  HADD2.F32 R4, -RZ, R5.H0_H0 ;  /* 0x20000005ff047230 */ /* 0x000fe40000004100 */
[----:B------:R-:W-:Y:S02]  /*2610*/  HADD2.F32 R57, -RZ, R14.H0_H0 ;  /* 0x2000000eff397230 */ /* 0x000fe40000004100 */
[----:B------:R-:W-:Y:S01]  /*2620*/  FFMA.FTZ R3, R3, R56, R58 ;  /* 0x0000003803037223 */ /* 0x000fe2000001003a */
[----:B------:R-:W-:Y:S02]  /*2630*/  HADD2.F32 R58, -RZ, R8.H0_H0 ;  /* 0x20000008ff3a7230 */ /* 0x000fe40000004100 */
[----:B------:R-:W-:-:S03]  /*2640*/  FFMA.FTZ R57, R52, R57, RZ ;  /* 0x0000003934397223 */ /* 0x000fc600000100ff */
[----:B------:R-:W-:Y:S01]  /*2650*/  FFMA.FTZ R60, R58, R4, R3 ;  /* 0x000000043a3c7223 */ /* 0x000fe20000010003 */
[----:B------:R-:W-:Y:S02]  /*2660*/  HADD2.F32 R58, -RZ, R5.H1_H1 ;  /* 0x30000005ff3a7230 */ /* 0x000fe40000004100 */
[----:B------:R-:W-:-:S05]  /*2670*/  HADD2.F32 R3, -RZ, R42.H0_H0 ;  /* 0x2000002aff037230 */ /* 0x000fca0000004100 */
[----:B------:R-:W-:Y:S01]  /*2680*/  FFMA.FTZ R3, R3, R58, R60 ;  /* 0x0000003a03037223 */ /* 0x000fe2000001003c */
[----:B------:R-:W-:-:S05]  /*2690*/  HADD2.F32 R60, -RZ, R48.H1_H1 ;  /* 0x30000030ff3c7230 */ /* 0x000fca0000004100 */
[----:B------:R-:W-:Y:S01]  /*26a0*/  FMUL.FTZ R5, R3, R60 ;  /* 0x0000003c03057220 */ /* 0x000fe20000410000 */
[----:B------:R-:W-:-:S04]  /*26b0*/  HADD2.F32 R3, -RZ, R34.H0_H0 ;  /* 0x20000022ff037230 */ /* 0x000fc80000004100 */
[----:B------:R-:W-:Y:S01]  /*26c0*/  F2FP.F16.F32.PACK_AB R5, RZ, R5 ;  /* 0x00000005ff05723e */ /* 0x000fe200000000ff */
[----:B------:R-:W-:Y:S01]  /*26d0*/  FFMA.FTZ R60, R2, R3, R57 ;  /* 0x00000003023c7223 */ /* 0x000fe20000010039 */
[----:B------:R-:W-:Y:S02]  /*26e0*/  HADD2.F32 R3, -RZ, R33.H0_H0 ;  /* 0x20000021ff037230 */ /* 0x000fe40000004100 */
[----:B------:R-:W-:-:S03]  /*26f0*/  HADD2.F32 R57, -RZ, R37.H0_H0 ;  /* 0x20000025ff397230 */ /* 0x000fc60000004100 */
[----:B------:R-:W-:Y:S01]  /*2700*/  FFMA.FTZ R3, R53, R3, R60 ;  /* 0x0000000335037223 */ /* 0x000fe2000001003c */
[----:B------:R-:W-:-:S05]  /*2710*/  HADD2.F32 R60, -RZ, R18.H0_H0 ;  /* 0x20000012ff3c7230 */ /* 0x000fca0000004100 */
[----:B------:R-:W-:Y:S01]  /*2720*/  FFMA.FTZ R3, R55, R60, R3 ;  /* 0x0000003c37037223 */ /* 0x000fe20000010003 */
[----:B------:R-:W-:-:S03]  /*2730*/  HADD2.F32 R60, -RZ, R48.H0_H0 ;  /* 0x20000030ff3c7230 */ /* 0x000fc60000004100 */
[----:B------:R-:W-:Y:S01]  /*2740*/  FFMA.FTZ R57, R54, R57, R3 ;  /* 0x0000003936397223 */ /* 0x000fe20000010003 */
[----:B------:R-:W-:-:S05]  /*2750*/  HADD2.F32 R3, -RZ, R46.H0_H0 ;  /* 0x2000002eff037230 */ /* 0x000fca0000004100 */
[----:B------:R-:W-:Y:S01]  /*2760*/  FFMA.FTZ R3, R56, R3, R57 ;  /* 0x0000000338037223 */ /* 0x000fe20000010039 */
[----:B------:R-:W-:-:S05]  /*2770*/  HADD2.F32 R57, -RZ, R9.H0_H0 ;  /* 0x20000009ff397230 */ /* 0x000fca0000004100 */
[----:B------:R-:W-:Y:S01]  /*2780*/  FFMA.FTZ R57, R4, R57, R3 ;  /* 0x0000003904397223 */ /* 0x000fe20000010003 */
[----:B------:R-:W-:-:S05]  /*2790*/  HADD2.F32 R3, -RZ, R41.H0_H0 ;  /* 0x20000029ff037230 */ /* 0x000fca0000004100 */
[----:B------:R-:W-:-:S04]  /*27a0*/  FFMA.FTZ R3, R58, R3, R57 ;  /* 0x000000033a037223 */ /* 0x000fc80000010039 */
[----:B------:R-:W-:Y:S01]  /*27b0*/  FMUL.FTZ R57, R3, R60 ;  /* 0x0000003c03397220 */ /* 0x000fe20000410000 */
[----:B------:R-:W-:Y:S02]  /*27c0*/  HADD2.F32 R3, -RZ, R12.H0_H0 ;  /* 0x2000000cff037230 */ /* 0x000fe40000004100 */
[----:B------:R-:W-:Y:S02]  /*27d0*/  HADD2.F32 R60, -RZ, R44.H0_H0 ;  /* 0x2000002cff3c7230 */ /* 0x000fe40000004100 */
[----:B------:R-:W-:Y:S01]  /*27e0*/  F2FP.F16.F32.PACK_AB R57, RZ, R57 ;  /* 0x00000039ff39723e */ /* 0x000fe200000000ff */
[----:B------:R-:W-:Y:S01]  /*27f0*/  FFMA.FTZ R3, R52, R3, RZ ;  /* 0x0000000334037223 */ /* 0x000fe200000100ff */
[----:B------:R-:W-:Y:S02]  /*2800*/  HADD2.F32 R52, -RZ, R35.H0_H0 ;  /* 0x20000023ff347230 */ /* 0x000fe40000004100 */
[----:B------:R-:W-:-:S03]  /*2810*/  PRMT R5, R5, 0x5410, R57 ;  /* 0x0000541005057816 */ /* 0x000fc60000000039 */
[C---:B------:R-:W-:Y:S01]  /*2820*/  FFMA.FTZ R52, R2.reuse, R52, R59 ;  /* 0x0000003402347223 */ /* 0x040fe2000001003b */
[----:B------:R-:W-:Y:S01]  /*2830*/  FFMA.FTZ R2, R2, R60, R3 ;  /* 0x0000003c02027223 */ /* 0x000fe20000010003 */
[----:B------:R-:W-:Y:S02]  /*2840*/  HADD2.F32 R59, -RZ, R6.H0_H0 ;  /* 0x20000006ff3b7230 */ /* 0x000fe40000004100 */
[----:B------:R-:W-:Y:S02]  /*2850*/  HFMA2 R20, R5, 1, 1, R20 ;  /* 0x3c003c0005147831 */ /* 0x000fe40000000014 */
[----:B------:R-:W-:Y:S02]  /*2860*/  HADD2.F32 R3, -RZ, R43.H0_H0 ;  /* 0x2000002bff037230 */ /* 0x000fe40000004100 */
[----:B------:R-:W-:-:S03]  /*2870*/  FFMA.FTZ R52, R53, R59, R52 ;  /* 0x0000003b35347223 */ /* 0x000fc60000010034 */
[----:B------:R-:W-:Y:S01]  /*2880*/  FFMA.FTZ R53, R53, R3, R2 ;  /* 0x0000000335357223 */ /* 0x000fe20000010002 */
[----:B------:R-:W-:Y:S02]  /*2890*/  HADD2.F32 R3, -RZ, R17.H0_H0 ;  /* 0x20000011ff037230 */ /* 0x000fe40000004100 */
[----:B------:R-:W-:-:S03]  /*28a0*/  HADD2.F32 R2, -RZ, R16.H0_H0 ;  /* 0x20000010ff027230 */ /* 0x000fc60000004100 */
[C---:B------:R-:W-:Y:S01]  /*28b0*/  FFMA.FTZ R3, R55.reuse, R3, R52 ;  /* 0x0000000337037223 */ /* 0x040fe20000010034 */
[----:B------:R-:W-:Y:S02]  /*28c0*/  HADD2.F32 R52, -RZ, R7.H0_H0 ;  /* 0x20000007ff347230 */ /* 0x000fe40000004100 */
[----:B------:R-:W-:Y:S01]  /*28d0*/  FFMA.FTZ R55, R55, R2, R53 ;  /* 0x0000000237377223 */ /* 0x000fe20000010035 */
[----:B------:R-:W-:-:S03]  /*28e0*/  HADD2.F32 R2, -RZ, R36.H0_H0 ;  /* 0x20000024ff027230 */ /* 0x000fc60000004100 */
[C---:B------:R-:W-:Y:S01]  /*28f0*/  FFMA.FTZ R52, R54.reuse, R52, R55 ;  /* 0x0000003436347223 */ /* 0x040fe20000010037 */
[----:B------:R-:W-:Y:S02]  /*2900*/  HADD2.F32 R55, -RZ, R11.H0_H0 ;  /* 0x2000000bff377230 */ /* 0x000fe40000004100 */
[----:B------:R-:W-:Y:S01]  /*2910*/  FFMA.FTZ R53, R54, R2, R3 ;  /* 0x0000000236357223 */ /* 0x000fe20000010003 */
[----:B------:R-:W-:Y:S02]  /*2920*/  HADD2.F32 R3, -RZ, R47.H0_H0 ;  /* 0x2000002fff037230 */ /* 0x000fe40000004100 */
[----:B------:R-:W-:Y:S02]  /*2930*/  HADD2.F32 R2, -RZ, R10.H0_H0 ;  /* 0x2000000aff027230 */ /* 0x000fe40000004100 */
[C---:B------:R-:W-:Y:S01]  /*2940*/  FFMA.FTZ R55, R56.reuse, R55, R52 ;  /* 0x0000003738377223 */ /* 0x040fe20000010034 */
[----:B------:R-:W-:Y:S02]  /*2950*/  HADD2.F32 R52, -RZ, R49.H0_H0 ;  /* 0x20000031ff347230 */ /* 0x000fe40000004100 */
[----:B------:R-:W-:Y:S01]  /*2960*/  FFMA.FTZ R3, R56, R3, R53 ;  /* 0x0000000338037223 */ /* 0x000fe20000010035 */
[----:B------:R-:W-:-:S03]  /*2970*/  HADD2.F32 R53, -RZ, R40.H0_H0 ;  /* 0x20000028ff357230 */ /* 0x000fc60000004100 */
[C---:B------:R-:W-:Y:S01]  /*2980*/  FFMA.FTZ R3, R4.reuse, R2, R3 ;  /* 0x0000000204037223 */ /* 0x040fe20000010003 */
[----:B------:R-:W-:Y:S01]  /*2990*/  FFMA.FTZ R52, R4, R52, R55 ;  /* 0x0000003404347223 */ /* 0x000fe20000010037 */
[----:B------:R-:W-:Y:S02]  /*29a0*/  HADD2.F32 R55, -RZ, R39.H0_H0 ;  /* 0x20000027ff377230 */ /* 0x000fe40000004100 */
[C---:B------:R-:W-:Y:S01]  /*29b0*/  FFMA.FTZ R3, R58.reuse, R53, R3 ;  /* 0x000000353a037223 */ /* 0x040fe20000010003 */
[--C-:B------:R-:W-:Y:S02]  /*29c0*/  HADD2.F32 R2, -RZ, R0.reuse.H1_H1 ;  /* 0x30000000ff027230 */ /* 0x100fe40000004100 */
[----:B------:R-:W-:Y:S02]  /*29d0*/  HADD2.F32 R53, -RZ, R0.H0_H0 ;  /* 0x20000000ff357230 */ /* 0x000fe40000004100 */
[----:B------:R-:W-:Y:S01]  /*29e0*/  FFMA.FTZ R52, R58, R55, R52 ;  /* 0x000000373a347223 */ /* 0x000fe20000010034 */
[----:B------:R-:W-:-:S03]  /*29f0*/  FMUL.FTZ R2, R3, R2 ;  /* 0x0000000203027220 */ /* 0x000fc60000410000 */
[----:B------:R-:W-:Y:S02]  /*2a00*/  FMUL.FTZ R52, R52, R53 ;  /* 0x0000003534347220 */ /* 0x000fe40000410000 */
[----:B------:R-:W-:-:S03]  /*2a10*/  F2FP.F16.F32.PACK_AB R2, RZ, R2 ;  /* 0x00000002ff02723e */ /* 0x000fc600000000ff */
[----:B------:R-:W-:-:S04]  /*2a20*/  F2FP.F16.F32.PACK_AB R52, RZ, R52 ;  /* 0x00000034ff34723e */ /* 0x000fc800000000ff */
[----:B------:R-:W-:-:S05]  /*2a30*/  PRMT R2, R2, 0x5410, R52 ;  /* 0x0000541002027816 */ /* 0x000fca0000000034 */
[----:B------:R-:W-:-:S07]  /*2a40*/  HADD2 R21, R2, R21 ;  /* 0x0000001502157230 */ /* 0x000fce0000000000 */
.L_x_934:
[----:B------:R-:W-:Y:S01]  /*2a50*/  @!UP1 UMOV UR4, UR6 ;  /* 0x0000000600049c82 */ /* 0x000fe20008000000 */
[----:B------:R-:W-:Y:S05]  /*2a60*/  @!P1 BRA `(.L_x_935) ;  /* 0x00000010005c9947 */ /* 0x000fea0003800000 */
[----:B------:R-:W-:Y:S01]  /*2a70*/  PRMT R2, R28, 0x9910, RZ ;  /* 0x000099101c027816 */ /* 0x000fe200000000ff */
[----:B------:R-:W-:-:S03]  /*2a80*/  UISETP.NE.AND UP1, UPT, UR14, 0x2, UPT ;  /* 0x000000020e00788c */ /* 0x000fc6000bf25270 */
[----:B------:R-:W-:-:S13]  /*2a90*/  ISETP.NE.AND P2, PT, R2, RZ, PT ;  /* 0x000000ff0200720c */ /* 0x000fda0003f45270 */
[----:B------:R-:W-:Y:S05]  /*2aa0*/  @!P2 BRA `(.L_x_936) ;  /* 0x000000040068a947 */ /* 0x000fea0003800000 */
[----:B------:R-:W1:Y:S01]  /*2ab0*/  LDS.64 R2, [UR8+-0x80] ;  /* 0xffff8008ff027984 */ /* 0x000e620008000a00 */
[----:B0-----:R-:W-:Y:S02]  /*2ac0*/  HADD2.F32 R52, -RZ, R15.H0_H0 ;  /* 0x2000000fff347230 */ /* 0x001fe40000004100 */
[----:B------:R-:W-:Y:S01]  /*2ad0*/  HADD2.F32 R56, -RZ, R32.H0_H0 ;  /* 0x20000020ff387230 */ /* 0x000fe20000004100 */
[----:B------:R-:W0:Y:S01]  /*2ae0*/  LDS.64 R4, [UR8+-0x78] ;  /* 0xffff8808ff047984 */ /* 0x000e220008000a00 */
[----:B------:R-:W-:Y:S02]  /*2af0*/  HADD2.F32 R59, -RZ, R48.H0_H0 ;  /* 0x20000030ff3b7230 */ /* 0x000fe40000004100 */
[--C-:B-1----:R-:W-:Y:S02]  /*2b00*/  HADD2.F32 R53, -RZ, R2.reuse.H0_H0 ;  /* 0x20000002ff357230 */ /* 0x102fe40000004100 */
[----:B------:R-:W-:Y:S02]  /*2b10*/  HADD2.F32 R54, -RZ, R2.H1_H1 ;  /* 0x30000002ff367230 */ /* 0x000fe40000004100 */
[----:B------:R-:W-:-:S02]  /*2b20*/  HADD2.F32 R2, -RZ, R30.H0_H0 ;  /* 0x2000001eff027230 */ /* 0x000fc40000004100 */
[----:B------:R-:W-:Y:S01]  /*2b30*/  FFMA.FTZ R55, R52, R53, RZ ;  /* 0x0000003534377223 */ /* 0x000fe200000100ff */
[--C-:B------:R-:W-:Y:S02]  /*2b40*/  HADD2.F32 R52, -RZ, R3.reuse.H0_H0 ;  /* 0x20000003ff347230 */ /* 0x100fe40000004100 */
[----:B0-----:R-:W-:Y:S02]  /*2b50*/  HADD2.F32 R57, -RZ, R4.H1_H1 ;  /* 0x30000004ff397230 */ /* 0x001fe40000004100 */
[----:B------:R-:W-:Y:S01]  /*2b60*/  FFMA.FTZ R55, R56, R54, R55 ;  /* 0x0000003638377223 */ /* 0x000fe20000010037 */
[----:B------:R-:W-:Y:S02]  /*2b70*/  HADD2.F32 R56, -RZ, R3.H1_H1 ;  /* 0x30000003ff387230 */ /* 0x000fe40000004100 */
[----:B------:R-:W-:Y:S02]  /*2b80*/  HADD2.F32 R3, -RZ, R38.H0_H0 ;  /* 0x20000026ff037230 */ /* 0x000fe40000004100 */
[----:B------:R-:W-:Y:S01]  /*2b90*/  FFMA.FTZ R55, R2, R52, R55 ;  /* 0x0000003402377223 */ /* 0x000fe20000010037 */
[----:B------:R-:W-:-:S05]  /*2ba0*/  HADD2.F32 R2, -RZ, R19.H0_H0 ;  /* 0x20000013ff027230 */ /* 0x000fca0000004100 */
[----:B------:R-:W-:Y:S01]  /*2bb0*/  FFMA.FTZ R2, R2, R56, R55 ;  /* 0x0000003802027223 */ /* 0x000fe20000010037 */
[----:B------:R-:W-:Y:S02]  /*2bc0*/  HADD2.F32 R55, -RZ, R4.H0_H0 ;  /* 0x20000004ff377230 */ /* 0x000fe40000004100 */
[--C-:B------:R-:W-:Y:S02]  /*2bd0*/  HADD2.F32 R4, -RZ, R5.reuse.H0_H0 ;  /* 0x20000005ff047230 */ /* 0x100fe40000004100 */
[----:B------:R-:W-:Y:S02]  /*2be0*/  HADD2.F32 R5, -RZ, R5.H1_H1 ;  /* 0x30000005ff057230 */ /* 0x000fe40000004100 */
[----:B------:R-:W-:Y:S01]  /*2bf0*/  FFMA.FTZ R2, R3, R55, R2 ;  /* 0x0000003703027223 */ /* 0x000fe20000010002 */
[----:B------:R-:W-:-:S05]  /*2c00*/  HADD2.F32 R3, -RZ, R45.H0_H0 ;  /* 0x2000002dff037230 */ /* 0x000fca0000004100 */
[----:B------:R-:W-:Y:S01]  /*2c10*/  FFMA.FTZ R3, R3, R57, R2 ;  /* 0x0000003903037223 */ /* 0x000fe20000010002 */
[----:B------:R-:W-:-:S05]  /*2c20*/  HADD2.F32 R2, -RZ, R8.H0_H0 ;  /* 0x20000008ff027230 */ /* 0x000fca0000004100 */
[----:B------:R-:W-:Y:S01]  /*2c30*/  FFMA.FTZ R2, R2, R4, R3 ;  /* 0x0000000402027223 */ /* 0x000fe20000010003 */
[----:B------:R-:W-:-:S05]  /*2c40*/  HADD2.F32 R3, -RZ, R42.H0_H0 ;  /* 0x2000002aff037230 */ /* 0x000fca0000004100 */
[----:B------:R-:W-:Y:S01]  /*2c50*/  FFMA.FTZ R58, R3, R5, R2 ;  /* 0x00000005033a7223 */ /* 0x000fe20000010002 */
[----:B------:R-:W-:Y:S02]  /*2c60*/  HADD2.F32 R3, -RZ, R48.H1_H1 ;  /* 0x30000030ff037230 */ /* 0x000fe40000004100 */
[----:B------:R-:W-:-:S03]  /*2c70*/  HADD2.F32 R2, -RZ, R14.H0_H0 ;  /* 0x2000000eff027230 */ /* 0x000fc60000004100 */
[----:B------:R-:W-:Y:S02]  /*2c80*/  FMUL.FTZ R58, R3, R58 ;  /* 0x0000003a033a7220 */ /* 0x000fe40000410000 */
[----:B------:R-:W-:Y:S01]  /*2c90*/  FFMA.FTZ R3, R2, R53, RZ ;  /* 0x0000003502037223 */ /* 0x000fe200000100ff */
[----:B------:R-:W-:Y:S02]  /*2ca0*/  HADD2.F32 R2, -RZ, R34.H0_H0 ;  /* 0x20000022ff027230 */ /* 0x000fe40000004100 */
[----:B------:R-:W-:-:S03]  /*2cb0*/  F2FP.F16.F32.PACK_AB R58, RZ, R58 ;  /* 0x0000003aff3a723e */ /* 0x000fc600000000ff */
[----:B------:R-:W-:Y:S01]  /*2cc0*/  FFMA.FTZ R3, R2, R54, R3 ;  /* 0x0000003602037223 */ /* 0x000fe20000010003 */
[----:B------:R-:W-:-:S05]  /*2cd0*/  HADD2.F32 R2, -RZ, R33.H0_H0 ;  /* 0x20000021ff027230 */ /* 0x000fca0000004100 */
        /* <DEDUP_REMOVED lines=11> */
[----:B------:R-:W-:-:S03]  /*2d90*/  HADD2.F32 R3, -RZ, R13.H0_H0 ;  /* 0x2000000dff037230 */ /* 0x000fc60000004100 */
[----:B------:R-:W-:Y:S01]  /*2da0*/  FMUL.FTZ R59, R59, R2 ;  /* 0x000000023b3b7220 */ /* 0x000fe20000410000 */
[----:B------:R-:W-:Y:S02]  /*2db0*/  HADD2.F32 R2, -RZ, R12.H0_H0 ;  /* 0x2000000cff027230 */ /* 0x000fe40000004100 */
[----:B------:R-:W-:Y:S02]  /*2dc0*/  FFMA.FTZ R3, R3, R53, RZ ;  /* 0x0000003503037223 */ /* 0x000fe400000100ff */
[----:B------:R-:W-:Y:S01]  /*2dd0*/  F2FP.F16.F32.PACK_AB R59, RZ, R59 ;  /* 0x0000003bff3b723e */ /* 0x000fe200000000ff */
[----:B------:R-:W-:Y:S01]  /*2de0*/  FFMA.FTZ R53, R2, R53, RZ ;  /* 0x0000003502357223 */ /* 0x000fe200000100ff */
[----:B------:R-:W-:Y:S02]  /*2df0*/  HADD2.F32 R2, -RZ, R35.H0_H0 ;  /* 0x20000023ff027230 */ /* 0x000fe40000004100 */
[----:B------:R-:W-:-:S03]  /*2e00*/  PRMT R58, R58, 0x5410, R59 ;  /* 0x000054103a3a7816 */ /* 0x000fc6000000003b */
[----:B------:R-:W-:Y:S01]  /*2e10*/  FFMA.FTZ R3, R2, R54, R3 ;  /* 0x0000003602037223 */ /* 0x000fe20000010003 */
[----:B------:R-:W-:Y:S02]  /*2e20*/  HADD2.F32 R2, -RZ, R44.H0_H0 ;  /* 0x2000002cff027230 */ /* 0x000fe40000004100 */
[----:B------:R-:W-:-:S03]  /*2e30*/  HFMA2 R22, R58, 1, 1, R22 ;  /* 0x3c003c003a167831 */ /* 0x000fc60000000016 */
[----:B------:R-:W-:Y:S01]  /*2e40*/  FFMA.FTZ R53, R2, R54, R53 ;  /* 0x0000003602357223 */ /* 0x000fe20000010035 */
[----:B------:R-:W-:Y:S02]  /*2e50*/  HADD2.F32 R2, -RZ, R43.H0_H0 ;  /* 0x2000002bff027230 */ /* 0x000fe40000004100 */
[----:B------:R-:W-:-:S03]  /*2e60*/  HADD2.F32 R54, -RZ, R6.H0_H0 ;  /* 0x20000006ff367230 */ /* 0x000fc60000004100 */
[-C--:B------:R-:W-:Y:S01]  /*2e70*/  FFMA.FTZ R53, R2, R52.reuse, R53 ;  /* 0x0000003402357223 */ /* 0x080fe20000010035 */
[----:B------:R-:W-:Y:S02]  /*2e80*/  HADD2.F32 R2, -RZ, R17.H0_H0 ;  /* 0x20000011ff027230 */ /* 0x000fe40000004100 */
[----:B------:R-:W-:Y:S01]  /*2e90*/  FFMA.FTZ R3, R54, R52, R3 ;  /* 0x0000003436037223 */ /* 0x000fe20000010003 */
[----:B------:R-:W-:-:S03]  /*2ea0*/  HADD2.F32 R52, -RZ, R16.H0_H0 ;  /* 0x20000010ff347230 */ /* 0x000fc60000004100 */
        /* <DEDUP_REMOVED lines=15> */
[----:B------:R-:W-:Y:S01]  /*2fa0*/  FFMA.FTZ R4, R52, R4, R57 ;  /* 0x0000000434047223 */ /* 0x000fe20000010039 */
[----:B------:R-:W-:-:S02]  /*2fb0*/  HADD2.F32 R3, -RZ, R0.H1_H1 ;  /* 0x30000000ff037230 */ /* 0x000fc40000004100 */
[-C--:B------:R-:W-:Y:S01]  /*2fc0*/  FFMA.FTZ R2, R53, R5.reuse, R2 ;  /* 0x0000000535027223 */ /* 0x080fe20000010002 */
        /* <DEDUP_REMOVED lines=8> */
.L_x_936:
[----:B------:R-:W-:Y:S05]  /*3050*/  BRA.U !UP1, `(.L_x_935) ;  /* 0x0000000909e07547 */ /* 0x000fea000b800000 */
[----:B------:R-:W-:-:S04]  /*3060*/  PRMT R2, R29, 0x9910, RZ ;  /* 0x000099101d027816 */ /* 0x000fc800000000ff */
[----:B------:R-:W-:-:S13]  /*3070*/  ISETP.NE.AND P2, PT, R2, RZ, PT ;  /* 0x000000ff0200720c */ /* 0x000fda0003f45270 */
[----:B------:R-:W-:Y:S05]  /*3080*/  @!P2 BRA `(.L_x_937) ;  /* 0x000000040068a947 */ /* 0x000fea0003800000 */
[----:B------:R-:W1:Y:S01]  /*3090*/  LDS.64 R2, [UR8] ;  /* 0x00000008ff027984 */ /* 0x000e620008000a00 */
[----:B0-----:R-:W-:Y:S02]  /*30a0*/  HADD2.F32 R52, -RZ, R15.H0_H0 ;  /* 0x2000000fff347230 */ /* 0x001fe40000004100 */
[----:B------:R-:W-:Y:S01]  /*30b0*/  HADD2.F32 R56, -RZ, R32.H0_H0 ;  /* 0x20000020ff387230 */ /* 0x000fe20000004100 */
[----:B------:R-:W0:Y:S01]  /*30c0*/  LDS.64 R4, [UR8+0x8] ;  /* 0x00000808ff047984 */ /* 0x000e220008000a00 */
        /* <DEDUP_REMOVED lines=86> */
.L_x_937:
[----:B------:R-:W-:Y:S05]  /*3630*/  BRA.U UP0, `(.L_x_935) ;  /* 0x0000000500687547 */ /* 0x000fea000b800000 */
[----:B------:R-:W1:Y:S01]  /*3640*/  LDS.64 R2, [UR8+0x80] ;  /* 0x00008008ff027984 */ /* 0x000e620008000a00 */
[----:B0-----:R-:W-:Y:S02]  /*3650*/  HADD2.F32 R15, -RZ, R15.H0_H0 ;  /* 0x2000000fff0f7230 */ /* 0x001fe40000004100 */
[----:B------:R-:W-:Y:S01]  /*3660*/  HADD2.F32 R14, -RZ, R14.H0_H0 ;  /* 0x2000000eff0e7230 */ /* 0x000fe20000004100 */
[----:B------:R-:W0:Y:S01]  /*3670*/  LDS.64 R4, [UR8+0x88] ;  /* 0x00008808ff047984 */ /* 0x000e220008000a00 */
        /* <DEDUP_REMOVED lines=13> */
[--C-:B-1----:R-:W-:Y:S02]  /*3750*/  HADD2.F32 R52, -RZ, R2.reuse.H0_H0 ;  /* 0x20000002ff347230 */ /* 0x102fe40000004100 */
[----:B------:R-:W-:Y:S02]  /*3760*/  HADD2.F32 R53, -RZ, R2.H1_H1 ;  /* 0x30000002ff357230 */ /* 0x000fe40000004100 */
[----:B------:R-:W-:-:S02]  /*3770*/  HADD2.F32 R2, -RZ, R3.H0_H0 ;  /* 0x20000003ff027230 */ /* 0x000fc40000004100 */
[-C--:B------:R-:W-:Y:S01]  /*3780*/  FFMA.FTZ R15, R15, R52.reuse, RZ ;  /* 0x000000340f0f7223 */ /* 0x080fe200000100ff */
[-C--:B------:R-:W-:Y:S01]  /*3790*/  FFMA.FTZ R34, R14, R52.reuse, RZ ;  /* 0x000000340e227223 */ /* 0x080fe200000100ff */
[-C--:B------:R-:W-:Y:S01]  /*37a0*/  FFMA.FTZ R14, R13, R52.reuse, RZ ;  /* 0x000000340d0e7223 */ /* 0x080fe200000100ff */
[----:B------:R-:W-:Y:S01]  /*37b0*/  FFMA.FTZ R12, R12, R52, RZ ;  /* 0x000000340c0c7223 */ /* 0x000fe200000100ff */
[-C--:B------:R-:W-:Y:S01]  /*37c0*/  FFMA.FTZ R15, R32, R53.reuse, R15 ;  /* 0x00000035200f7223 */ /* 0x080fe2000001000f */
        /* <DEDUP_REMOVED lines=8> */
[-C--:B------:R-:W-:Y:S01]  /*3850*/  FFMA.FTZ R12, R32, R2.reuse, R13 ;  /* 0x00000002200c7223 */ /* 0x080fe2000001000d */
[----:B------:R-:W-:Y:S02]  /*3860*/  HADD2.F32 R3, -RZ, R3.H1_H1 ;  /* 0x30000003ff037230 */ /* 0x000fe40000004100 */
[-C--:B------:R-:W-:Y:S01]  /*3870*/  FFMA.FTZ R14, R34, R2.reuse, R33 ;  /* 0x00000002220e7223 */ /* 0x080fe20000010021 */
[----:B------:R-:W-:Y:S02]  /*3880*/  HADD2.F32 R13, -RZ, R18.H0_H0 ;  /* 0x20000012ff0d7230 */ /* 0x000fe40000004100 */
[----:B------:R-:W-:Y:S01]  /*3890*/  FFMA.FTZ R2, R30, R2, R53 ;  /* 0x000000021e027223 */ /* 0x000fe20000010035 */
[----:B------:R-:W-:-:S02]  /*38a0*/  HADD2.F32 R15, -RZ, R16.H0_H0 ;  /* 0x20000010ff0f7230 */ /* 0x000fc40000004100 */
[-C--:B------:R-:W-:Y:S01]  /*38b0*/  FFMA.FTZ R6, R19, R3.reuse, R6 ;  /* 0x0000000313067223 */ /* 0x080fe20000010006 */
[-C--:B------:R-:W-:Y:S01]  /*38c0*/  FFMA.FTZ R14, R17, R3.reuse, R14 ;  /* 0x00000003110e7223 */ /* 0x080fe2000001000e */
[-C--:B------:R-:W-:Y:S01]  /*38d0*/  FFMA.FTZ R12, R13, R3.reuse, R12 ;  /* 0x000000030d0c7223 */ /* 0x080fe2000001000c */
[----:B------:R-:W-:Y:S02]  /*38e0*/  HADD2.F32 R13, -RZ, R38.H0_H0 ;  /* 0x20000026ff0d7230 */ /* 0x000fe40000004100 */
[----:B------:R-:W-:Y:S01]  /*38f0*/  FFMA.FTZ R16, R15, R3, R2 ;  /* 0x000000030f107223 */ /* 0x000fe20000010002 */
[----:B0-----:R-:W-:Y:S02]  /*3900*/  HADD2.F32 R3, -RZ, R4.H0_H0 ;  /* 0x20000004ff037230 */ /* 0x001fe40000004100 */
[----:B------:R-:W-:Y:S02]  /*3910*/  HADD2.F32 R15, -RZ, R36.H0_H0 ;  /* 0x20000024ff0f7230 */ /* 0x000fe40000004100 */
[----:B------:R-:W-:-:S02]  /*3920*/  HADD2.F32 R17, -RZ, R7.H0_H0 ;  /* 0x20000007ff117230 */ /* 0x000fc40000004100 */
        /* <DEDUP_REMOVED lines=14> */
[----:B------:R-:W-:Y:S01]  /*3a10*/  FFMA.FTZ R4, R8, R2, R7 ;  /* 0x0000000208047223 */ /* 0x000fe20000010007 */
[----:B------:R-:W-:Y:S02]  /*3a20*/  HADD2.F32 R8, -RZ, R10.H0_H0 ;  /* 0x2000000aff087230 */ /* 0x000fe40000004100 */
        /* <DEDUP_REMOVED lines=12> */
[--C-:B------:R-:W-:Y:S02]  /*3af0*/  HADD2.F32 R9, -RZ, R0.reuse.H1_H1 ;  /* 0x30000000ff097230 */ /* 0x100fe40000004100 */
[----:B------:R-:W-:Y:S01]  /*3b00*/  FFMA.FTZ R2, R39, R5, R2 ;  /* 0x0000000527027223 */ /* 0x000fe20000010002 */
[----:B------:R-:W-:Y:S02]  /*3b10*/  HADD2.F32 R11, -RZ, R0.H0_H0 ;  /* 0x20000000ff0b7230 */ /* 0x000fe40000004100 */
        /* <DEDUP_REMOVED lines=12> */
.L_x_935:
[----:B------:R-:W-:-:S05]  /*3be0*/  MOV R3, UR16 ;  /* 0x0000001000037c02 */ /* 0x000fca0008000f00 */
[----:B------:R-:W-:-:S05]  /*3bf0*/  IMAD.WIDE R2, R3, 0x4, R50 ;  /* 0x0000000403027825 */ /* 0x000fca00078e0232 */
[----:B0-----:R-:W2:Y:S01]  /*3c00*/  LDG.E.128.CONSTANT R4, desc[UR22][R2.64] ;  /* 0x0000001602047981 */ /* 0x001ea2000c1e9d00 */
[----:B------:R-:W-:-:S05]  /*3c10*/  MOV R51, UR16 ;  /* 0x0000001000337c02 */ /* 0x000fca0008000f00 */
        /* <DEDUP_REMOVED lines=20> */
[----:B------:R-:W-:Y:S01]  /*3d60*/  LEA.HI R19, R6, 0xffffff80, RZ, 0x8 ;  /* 0xffffff8006137811 */ /* 0x000fe200078f40ff */
[----:B------:R4:W1:Y:S01]  /*3d70*/  I2F.F16 R2, R37 ;  /* 0x0000002500027306 */ /* 0x0008620000200c00 */
[----:B0-----:R-:W-:-:S02]  /*3d80*/  LOP3.LUT R35, R33, 0xff, RZ, 0xc0, !PT ;  /* 0x000000ff21237812 */ /* 0x001fc400078ec0ff */
[----:B------:R-:W-:Y:S02]  /*3d90*/  LOP3.LUT R5, R5, 0xff, RZ, 0xc0, !PT ;  /* 0x000000ff05057812 */ /* 0x000fe400078ec0ff */
[----:B------:R-:W-:Y:S02]  /*3da0*/  IADD3 R36, PT, PT, R35, -0x80, RZ ;  /* 0xffffff8023247810 */ /* 0x000fe40007ffe0ff */
[----:B------:R-:W-:Y:S01]  /*3db0*/  SHF.R.U32.HI R35, RZ, 0x8, R6 ;  /* 0x00000008ff237819 */ /* 0x000fe20000011606 */
[----:B------:R-:W0:Y:S01]  /*3dc0*/  I2F.F16 R32, R32 ;  /* 0x0000002000207306 */ /* 0x000e220000200c00 */
[----:B------:R-:W-:Y:S02]  /*3dd0*/  IADD3 R5, PT, PT, R5, -0x80, RZ ;  /* 0xffffff8005057810 */ /* 0x000fe40007ffe0ff */
[----:B----4-:R-:W-:Y:S02]  /*3de0*/  LOP3.LUT R37, R35, 0xff, RZ, 0xc0, !PT ;  /* 0x000000ff23257812 */ /* 0x010fe400078ec0ff */
[----:B------:R-:W-:-:S02]  /*3df0*/  LOP3.LUT R12, R6, 0xff, RZ, 0xc0, !PT ;  /* 0x000000ff060c7812 */ /* 0x000fc400078ec0ff */
[----:B------:R-:W-:Y:S01]  /*3e00*/  IADD3 R4, PT, PT, R4, -0x80, RZ ;  /* 0xffffff8004047810 */ /* 0x000fe20007ffe0ff */
[----:B------:R4:W0:Y:S01]  /*3e10*/  I2F.F16 R35, R5 ;  /* 0x0000000500237306 */ /* 0x0008220000200c00 */
[----:B------:R-:W-:Y:S02]  /*3e20*/  SHF.R.U32.HI R6, RZ, 0x10, R6 ;  /* 0x00000010ff067819 */ /* 0x000fe40000011606 */
[----:B------:R-:W-:Y:S02]  /*3e30*/  IADD3 R38, PT, PT, R37, -0x80, RZ ;  /* 0xffffff8025267810 */ /* 0x000fe40007ffe0ff */
[----:B------:R-:W-:Y:S02]  /*3e40*/  LOP3.LUT R6, R6, 0xff, RZ, 0xc0, !PT ;  /* 0x000000ff06067812 */ /* 0x000fe400078ec0ff */
[----:B------:R-:W-:Y:S01]  /*3e50*/  IADD3 R15, PT, PT, R12, -0x80, RZ ;  /* 0xffffff800c0f7810 */ /* 0x000fe20007ffe0ff */
[----:B------:R5:W0:Y:S01]  /*3e60*/  I2F.F16 R33, R4 ;  /* 0x0000000400217306 */ /* 0x000a220000200c00 */
[----:B----4-:R-:W-:-:S02]  /*3e70*/  LOP3.LUT R5, R9, 0xff, RZ, 0xc0, !PT ;  /* 0x000000ff09057812 */ /* 0x010fc400078ec0ff */
[----:B------:R-:W-:Y:S02]  /*3e80*/  IADD3 R6, PT, PT, R6, -0x80, RZ ;  /* 0xffffff8006067810 */ /* 0x000fe40007ffe0ff */
[----:B------:R-:W-:Y:S02]  /*3e90*/  IADD3 R41, PT, PT, R5, -0x80, RZ ;  /* 0xffffff8005297810 */ /* 0x000fe40007ffe0ff */
[----:B------:R-:W-:Y:S01]  /*3ea0*/  LOP3.LUT R5, R10, 0xff, RZ, 0xc0, !PT ;  /* 0x000000ff0a057812 */ /* 0x000fe200078ec0ff */
[----:B------:R4:W0:Y:S01]  /*3eb0*/  I2F.F16 R37, R6 ;  /* 0x0000000600257306 */ /* 0x0008220000200c00 */
[----:B-----5:R-:W-:Y:S02]  /*3ec0*/  SHF.R.U32.HI R4, RZ, 0x8, R7 ;  /* 0x00000008ff047819 */ /* 0x020fe40000011607 */
[----:B------:R-:W-:Y:S02]  /*3ed0*/  IADD3 R40, PT, PT, R5, -0x80, RZ ;  /* 0xffffff8005287810 */ /* 0x000fe40007ffe0ff */
[----:B------:R-:W-:-:S02]  /*3ee0*/  LOP3.LUT R4, R4, 0xff, RZ, 0xc0, !PT ;  /* 0x000000ff04047812 */ /* 0x000fc400078ec0ff */
[----:B------:R-:W-:Y:S01]  /*3ef0*/  SHF.R.U32.HI R5, RZ, 0x8, R8 ;  /* 0x00000008ff057819 */ /* 0x000fe20000011608 */
[----:B------:R-:W0:Y:S01]  /*3f00*/  I2F.F16 R30, R30 ;  /* 0x0000001e001e7306 */ /* 0x000e220000200c00 */
[----:B------:R-:W-:Y:S02]  /*3f10*/  IADD3 R44, PT, PT, R4, -0x80, RZ ;  /* 0xffffff80042c7810 */ /* 0x000fe40007ffe0ff */
[----:B------:R-:W-:Y:S02]  /*3f20*/  LOP3.LUT R4, R8, 0xff, RZ, 0xc0, !PT ;  /* 0x000000ff08047812 */ /* 0x000fe400078ec0ff */
[----:B----4-:R-:W-:Y:S02]  /*3f30*/  LOP3.LUT R6, R11, 0xff, RZ, 0xc0, !PT ;  /* 0x000000ff0b067812 */ /* 0x010fe400078ec0ff */
[----:B------:R-:W-:Y:S01]  /*3f40*/  LOP3.LUT R5, R5, 0xff, RZ, 0xc0, !PT ;  /* 0x000000ff05057812 */ /* 0x000fe200078ec0ff */
[----:B------:R-:W4:Y:S01]  /*3f50*/  I2F.F16 R19, R19 ;  /* 0x0000001300137306 */ /* 0x000f220000200c00 */
[----:B------:R-:W-:-:S02]  /*3f60*/  LOP3.LUT R12, R7, 0xff, RZ, 0xc0, !PT ;  /* 0x000000ff070c7812 */ /* 0x000fc400078ec0ff */
[----:B------:R-:W-:Y:S02]  /*3f70*/  IADD3 R4, PT, PT, R4, -0x80, RZ ;  /* 0xffffff8004047810 */ /* 0x000fe40007ffe0ff */
[----:B------:R-:W-:Y:S02]  /*3f80*/  IADD3 R6, PT, PT, R6, -0x80, RZ ;  /* 0xffffff8006067810 */ /* 0x000fe40007ffe0ff */
[----:B------:R-:W-:Y:S01]  /*3f90*/  IADD3 R5, PT, PT, R5, -0x80, RZ ;  /* 0xffffff8005057810 */ /* 0x000fe20007ffe0ff */
[----:B------:R5:W0:Y:S01]  /*3fa0*/  I2F.F16 R42, R4 ;  /* 0x00000004002a7306 */ /* 0x000a220000200c00 */
[----:B------:R-:W-:Y:S02]  /*3fb0*/  IADD3 R14, PT, PT, R12, -0x80, RZ ;  /* 0xffffff800c0e7810 */ /* 0x000fe40007ffe0ff */
[----:B------:R-:W-:Y:S02]  /*3fc0*/  LEA.HI R13, R8, 0xffffff80, RZ, 0x8 ;  /* 0xffffff80080d7811 */ /* 0x000fe400078f40ff */
[----:B------:R-:W-:-:S02]  /*3fd0*/  LEA.HI R12, R9, 0xffffff80, RZ, 0x8 ;  /* 0xffffff80090c7811 */ /* 0x000fc400078f40ff */
[----:B------:R-:W-:Y:S01]  /*3fe0*/  SHF.R.U32.HI R8, RZ, 0x10, R8 ;  /* 0x00000010ff087819 */ /* 0x000fe20000011608 */
[----:B------:R2:W0:Y:S01]  /*3ff0*/  I2F.F16 R39, R6 ;  /* 0x0000000600277306 */ /* 0x0004220000200c00 */
[--C-:B-----5:R-:W-:Y:S02]  /*4000*/  SHF.R.U32.HI R4, RZ, 0x8, R9.reuse ;  /* 0x00000008ff047819 */ /* 0x120fe40000011609 */
[----:B------:R-:W-:Y:S02]  /*4010*/  SHF.R.U32.HI R9, RZ, 0x10, R9 ;  /* 0x00000010ff097819 */ /* 0x000fe40000011609 */
[----:B------:R-:W-:Y:S02]  /*4020*/  LEA.HI R18, R7, 0xffffff80, RZ, 0x8 ;  /* 0xffffff8007127811 */ /* 0x000fe400078f40ff */
[----:B------:R-:W-:Y:S01]  /*4030*/  SHF.R.U32.HI R7, RZ, 0x10, R7 ;  /* 0x00000010ff077819 */ /* 0x000fe20000011607 */
[----:B------:R5:W0:Y:S01]  /*4040*/  I2F.F16 R45, R5 ;  /* 0x00000005002d7306 */ /* 0x000a220000200c00 */
[----:B--2---:R-:W-:-:S02]  /*4050*/  SHF.R.U32.HI R6, RZ, 0x8, R10 ;  /* 0x00000008ff067819 */ /* 0x004fc4000001160a */
[----:B------:R-:W-:Y:S02]  /*4060*/  SHF.R.U32.HI R10, RZ, 0x10, R10 ;  /* 0x00000010ff0a7819 */ /* 0x000fe4000001160a */
[----:B------:R-:W-:Y:S02]  /*4070*/  LOP3.LUT R8, R8, 0xff, RZ, 0xc0, !PT ;  /* 0x000000ff08087812 */ /* 0x000fe400078ec0ff */
[----:B------:R-:W-:Y:S01]  /*4080*/  LOP3.LUT R9, R9, 0xff, RZ, 0xc0, !PT ;  /* 0x000000ff09097812 */ /* 0x000fe200078ec0ff */
[----:B------:R-:W2:Y:S01]  /*4090*/  I2F.F16 R18, R18 ;  /* 0x0000001200127306 */ /* 0x000ea20000200c00 */
[--C-:B-----5:R-:W-:Y:S02]  /*40a0*/  SHF.R.U32.HI R5, RZ, 0x8, R11.reuse ;  /* 0x00000008ff057819 */ /* 0x120fe4000001160b */
[----:B------:R-:W-:Y:S02]  /*40b0*/  SHF.R.U32.HI R11, RZ, 0x10, R11 ;  /* 0x00000010ff0b7819 */ /* 0x000fe4000001160b */
[----:B------:R-:W-:-:S02]  /*40c0*/  LOP3.LUT R10, R10, 0xff, RZ, 0xc0, !PT ;  /* 0x000000ff0a0a7812 */ /* 0x000fc400078ec0ff */
[----:B------:R-:W-:Y:S01]  /*40d0*/  LOP3.LUT R11, R11, 0xff, RZ, 0xc0, !PT ;  /* 0x000000ff0b0b7812 */ /* 0x000fe200078ec0ff */
[----:B------:R-:W0:Y:S01]  /*40e0*/  I2F.F16 R15, R15 ;  /* 0x0000000f000f7306 */ /* 0x000e220000200c00 */
[----:B------:R-:W-:Y:S02]  /*40f0*/  LOP3.LUT R7, R7, 0xff, RZ, 0xc0, !PT ;  /* 0x000000ff07077812 */ /* 0x000fe400078ec0ff */
[----:B------:R-:W-:Y:S02]  /*4100*/  LOP3.LUT R4, R4, 0xff, RZ, 0xc0, !PT ;  /* 0x000000ff04047812 */ /* 0x000fe400078ec0ff */
[----:B------:R-:W-:Y:S02]  /*4110*/  LOP3.LUT R6, R6, 0xff, RZ, 0xc0, !PT ;  /* 0x000000ff06067812 */ /* 0x000fe400078ec0ff */
[----:B------:R-:W-:Y:S01]  /*4120*/  LOP3.LUT R5, R5, 0xff, RZ, 0xc0, !PT ;  /* 0x000000ff05057812 */ /* 0x000fe200078ec0ff */
[----:B------:R-:W0:Y:S01]  /*4130*/  I2F.F16 R14, R14 ;  /* 0x0000000e000e7306 */ /* 0x000e220000200c00 */
[----:B------:R-:W-:-:S02]  /*4140*/  IADD3 R8, PT, PT, R8, -0x80, RZ ;  /* 0xffffff8008087810 */ /* 0x000fc40007ffe0ff */
[----:B------:R-:W-:Y:S02]  /*4150*/  IADD3 R9, PT, PT, R9, -0x80, RZ ;  /* 0xffffff8009097810 */ /* 0x000fe40007ffe0ff */
[----:B------:R-:W-:Y:S02]  /*4160*/  IADD3 R10, PT, PT, R10, -0x80, RZ ;  /* 0xffffff800a0a7810 */ /* 0x000fe40007ffe0ff */
[----:B------:R-:W-:Y:S01]  /*4170*/  IADD3 R11, PT, PT, R11, -0x80, RZ ;  /* 0xffffff800b0b7810 */ /* 0x000fe20007ffe0ff */
[----:B------:R-:W0:Y:S01]  /*4180*/  I2F.F16 R13, R13 ;  /* 0x0000000d000d7306 */ /* 0x000e220000200c00 */
        /* <DEDUP_REMOVED lines=13> */
[----:B------:R0:W0:Y:S08]  /*4260*/  I2F.F16 R46, R4 ;  /* 0x00000004002e7306 */ /* 0x0000300000200c00 */
[----:B------:R-:W0:Y:S08]  /*4270*/  I2F.F16 R9, R9 ;  /* 0x0000000900097306 */ /* 0x000e300000200c00 */
[----:B------:R0:W0:Y:S08]  /*4280*/  I2F.F16 R47, R6 ;  /* 0x00000006002f7306 */ /* 0x0000300000200c00 */
[----:B------:R-:W0:Y:S08]  /*4290*/  I2F.F16 R10, R10 ;  /* 0x0000000a000a7306 */ /* 0x000e300000200c00 */
[----:B------:R0:W0:Y:S08]  /*42a0*/  I2F.F16 R49, R5 ;  /* 0x0000000500317306 */ /* 0x0000300000200c00 */
[----:B------:R-:W0:Y:S01]  /*42b0*/  I2F.F16 R11, R11 ;  /* 0x0000000b000b7306 */ /* 0x000e220000200c00 */
[----:B-1234-:R-:W-:Y:S05]  /*42c0*/  @!P0 BRA `(.L_x_938) ;  /* 0x0000000400688947 */ /* 0x01efea0003800000 */
[----:B0-----:R-:W0:Y:S01]  /*42d0*/  LDS.64 R4, [UR8+-0xf0] ;  /* 0xffff1008ff047984 */ /* 0x001e220008000a00 */
[----:B------:R-:W-:Y:S02]  /*42e0*/  HADD2.F32 R53, -RZ, R17.H0_H0 ;  /* 0x20000011ff357230 */ /* 0x000fe40000004100 */
[----:B------:R-:W-:Y:S01]  /*42f0*/  HADD2.F32 R55, -RZ, R34.H0_H0 ;  /* 0x20000022ff377230 */ /* 0x000fe20000004100 */
[----:B------:R-:W1:Y:S01]  /*4300*/  LDS.64 R6, [UR8+-0xe8] ;  /* 0xffff1808ff067984 */ /* 0x000e620008000a00 */
[----:B------:R-:W-:Y:S02]  /*4310*/  HADD2.F32 R56, -RZ, R42.H0_H0 ;  /* 0x2000002aff387230 */ /* 0x000fe40000004100 */
[----:B------:R-:W-:Y:S02]  /*4320*/  HADD2.F32 R59, -RZ, R15.H0_H0 ;  /* 0x2000000fff3b7230 */ /* 0x000fe40000004100 */
[--C-:B0-----:R-:W-:Y:S02]  /*4330*/  HADD2.F32 R52, -RZ, R4.reuse.H0_H0 ;  /* 0x20000004ff347230 */ /* 0x101fe40000004100 */
        /* <DEDUP_REMOVED lines=11> */
[----:B-1----:R-:W-:-:S05]  /*43f0*/  HADD2.F32 R54, -RZ, R6.H0_H0 ;  /* 0x20000006ff367230 */ /* 0x002fca0000004100 */
        /* <DEDUP_REMOVED lines=71> */
.L_x_938:
[----:B------:R-:W-:Y:S05]  /*4870*/  @!P1 BRA `(.L_x_939) ;  /* 0x00000010005c9947 */ /* 0x000fea0003800000 */
[----:B0-----:R-:W-:Y:S01]  /*4880*/  PRMT R4, R28, 0x9910, RZ ;  /* 0x000099101c047816 */ /* 0x001fe200000000ff */
[----:B------:R-:W-:-:S03]  /*4890*/  UISETP.NE.AND UP1, UPT, UR14, 0x2, UPT ;  /* 0x000000020e00788c */ /* 0x000fc6000bf25270 */
[----:B------:R-:W-:-:S13]  /*48a0*/  ISETP.NE.AND P2, PT, R4, RZ, PT ;  /* 0x000000ff0400720c */ /* 0x000fda0003f45270 */
[----:B------:R-:W-:Y:S05]  /*48b0*/  @!P2 BRA `(.L_x_940) ;  /* 0x000000040068a947 */ /* 0x000fea0003800000 */
[----:B------:R-:W0:Y:S01]  /*48c0*/  LDS.64 R4, [UR8+-0x70] ;  /* 0xffff9008ff047984 */ /* 0x000e220008000a00 */
[----:B------:R-:W-:Y:S02]  /*48d0*/  HADD2.F32 R52, -RZ, R17.H0_H0 ;  /* 0x20000011ff347230 */ /* 0x000fe40000004100 */
[----:B------:R-:W-:Y:S01]  /*48e0*/  HADD2.F32 R56, -RZ, R34.H0_H0 ;  /* 0x20000022ff387230 */ /* 0x000fe20000004100 */
[----:B------:R-:W1:Y:S01]  /*48f0*/  LDS.64 R6, [UR8+-0x68] ;  /* 0xffff9808ff067984 */ /* 0x000e620008000a00 */
[----:B------:R-:W-:Y:S02]  /*4900*/  HADD2.F32 R59, -RZ, R48.H0_H0 ;  /* 0x20000030ff3b7230 */ /* 0x000fe40000004100 */
[--C-:B0-----:R-:W-:Y:S02]  /*4910*/  HADD2.F32 R53, -RZ, R4.reuse.H0_H0 ;  /* 0x20000004ff357230 */ /* 0x101fe40000004100 */
[----:B------:R-:W-:Y:S02]  /*4920*/  HADD2.F32 R54, -RZ, R4.H1_H1 ;  /* 0x30000004ff367230 */ /* 0x000fe40000004100 */
[----:B------:R-:W-:-:S02]  /*4930*/  HADD2.F32 R4, -RZ, R33.H0_H0 ;  /* 0x20000021ff047230 */ /* 0x000fc40000004100 */
[----:B------:R-:W-:Y:S01]  /*4940*/  FFMA.FTZ R55, R52, R53, RZ ;  /* 0x0000003534377223 */ /* 0x000fe200000100ff */
[--C-:B------:R-:W-:Y:S02]  /*4950*/  HADD2.F32 R52, -RZ, R5.reuse.H0_H0 ;  /* 0x20000005ff347230 */ /* 0x100fe40000004100 */
[----:B-1----:R-:W-:Y:S02]  /*4960*/  HADD2.F32 R57, -RZ, R6.H1_H1 ;  /* 0x30000006ff397230 */ /* 0x002fe40000004100 */
        /* <DEDUP_REMOVED lines=79> */
.L_x_940:
[----:B------:R-:W-:Y:S05]  /*4e60*/  BRA.U !UP1, `(.L_x_939) ;  /* 0x0000000909e07547 */ /* 0x000fea000b800000 */
        /* <DEDUP_REMOVED lines=93> */
.L_x_941:
[----:B------:R-:W-:Y:S05]  /*5440*/  BRA.U UP0, `(.L_x_939) ;  /* 0x0000000500687547 */ /* 0x000fea000b800000 */
        /* <DEDUP_REMOVED lines=17> */
[----:B------:R-:W-:Y:S02]  /*5560*/  HADD2.F32 R53, -RZ, R4.H1_H1 ;  /* 0x30000004ff357230 */ /* 0x000fe40000004100 */
[----:B------:R-:W-:Y:S02]  /*5570*/  HADD2.F32 R4, -RZ, R5.H0_H0 ;  /* 0x20000005ff047230 */ /* 0x000fe40000004100 */
[-C--:B------:R-:W-:Y:S01]  /*5580*/  FFMA.FTZ R36, R16, R52.reuse, RZ ;  /* 0x0000003410247223 */ /* 0x080fe200000100ff */
[-C--:B------:R-:W-:Y:S01]  /*5590*/  FFMA.FTZ R16, R15, R52.reuse, RZ ;  /* 0x000000340f107223 */ /* 0x080fe200000100ff */
[-C--:B------:R-:W-:Y:S01]  /*55a0*/  FFMA.FTZ R17, R17, R52.reuse, RZ ;  /* 0x0000003411117223 */ /* 0x080fe200000100ff */
[----:B------:R-:W-:Y:S01]  /*55b0*/  FFMA.FTZ R14, R14, R52, RZ ;  /* 0x000000340e0e7223 */ /* 0x000fe200000100ff */
[----:B------:R-:W-:Y:S01]  /*55c0*/  FFMA.FTZ R15, R55, R53, R36 ;  /* 0x00000035370f7223 */ /* 0x000fe20000010024 */
[----:B------:R-:W-:-:S02]  /*55d0*/  HADD2.F32 R55, -RZ, R38.H0_H0 ;  /* 0x20000026ff377230 */ /* 0x000fc40000004100 */
[-C--:B------:R-:W-:Y:S01]  /*55e0*/  FFMA.FTZ R17, R34, R53.reuse, R17 ;  /* 0x0000003522117223 */ /* 0x080fe20000010011 */
[----:B------:R-:W-:Y:S02]  /*55f0*/  HADD2.F32 R36, -RZ, R35.H0_H0 ;  /* 0x20000023ff247230 */ /* 0x000fe40000004100 */
        /* <DEDUP_REMOVED lines=19> */
[----:B-1----:R-:W-:Y:S02]  /*5730*/  HADD2.F32 R5, -RZ, R6.H0_H0 ;  /* 0x20000006ff057230 */ /* 0x002fe40000004100 */
[----:B------:R-:W-:Y:S02]  /*5740*/  HADD2.F32 R19, -RZ, R40.H0_H0 ;  /* 0x20000028ff137230 */ /* 0x000fe40000004100 */
[----:B------:R-:W-:Y:S02]  /*5750*/  HADD2.F32 R6, -RZ, R6.H1_H1 ;  /* 0x30000006ff067230 */ /* 0x000fe40000004100 */
[-C--:B------:R-:W-:Y:S01]  /*5760*/  FFMA.FTZ R15, R15, R5.reuse, R14 ;  /* 0x000000050f0f7223 */ /* 0x080fe2000001000e */
[----:B------:R-:W-:Y:S02]  /*5770*/  HADD2.F32 R30, -RZ, R45.H0_H0 ;  /* 0x2000002dff1e7230 */ /* 0x000fe40000004100 */
[-C--:B------:R-:W-:Y:S01]  /*5780*/  FFMA.FTZ R17, R17, R5.reuse, R16 ;  /* 0x0000000511117223 */ /* 0x080fe20000010010 */
        /* <DEDUP_REMOVED lines=11> */
[-C--:B------:R-:W-:Y:S01]  /*5840*/  FFMA.FTZ R6, R8, R4.reuse, R15 ;  /* 0x0000000408067223 */ /* 0x080fe2000001000f */
[-C--:B------:R-:W-:Y:S01]  /*5850*/  FFMA.FTZ R10, R10, R4.reuse, R19 ;  /* 0x000000040a0a7223 */ /* 0x080fe20000010013 */
        /* <DEDUP_REMOVED lines=10> */
[----:B------:R-:W-:Y:S01]  /*5900*/  FFMA.FTZ R4, R11, R7, R4 ;  /* 0x000000070b047223 */ /* 0x000fe20000010004 */
[--C-:B------:R-:W-:Y:S02]  /*5910*/  HADD2.F32 R9, -RZ, R0.reuse.H1_H1 ;  /* 0x30000000ff097230 */ /* 0x100fe40000004100 */
[----:B------:R-:W-:Y:S01]  /*5920*/  FMUL.FTZ R6, R3, R6 ;  /* 0x0000000603067220 */ /* 0x000fe20000410000 */
[----:B------:R-:W-:Y:S02]  /*5930*/  HADD2.F32 R13, -RZ, R0.H0_H0 ;  /* 0x20000000ff0d7230 */ /* 0x000fe40000004100 */
        /* <DEDUP_REMOVED lines=11> */
.L_x_939:
        /* <DEDUP_REMOVED lines=201> */
.L_x_942:
        /* <DEDUP_REMOVED lines=95> */
.L_x_944:
        /* <DEDUP_REMOVED lines=94> */
.L_x_945:
        /* <DEDUP_REMOVED lines=91> */
.L_x_943:
        /* <DEDUP_REMOVED lines=201> */
.L_x_946:
        /* <DEDUP_REMOVED lines=95> */
.L_x_948:
        /* <DEDUP_REMOVED lines=94> */
.L_x_949:
        /* <DEDUP_REMOVED lines=91> */
.L_x_947:
[----:B------:R-:W-:Y:S01]  /*9610*/  UIADD3 UR10, UP1, UPT, UR10, 0x80, URZ ;  /* 0x000000800a0a7890 */ /* 0x000fe2000ff3e0ff */
[----:B------:R-:W-:Y:S01]  /*9620*/  MOV R3, UR16 ;  /* 0x0000001000037c02 */ /* 0x000fe20008000f00 */
[----:B------:R-:W-:Y:S02]  /*9630*/  UIADD3 UR9, UPT, UPT, UR9, 0x20, URZ ;  /* 0x0000002009097890 */ /* 0x000fe4000fffe0ff */
[----:B------:R-:W-:Y:S02]  /*9640*/  UIADD3.X UR11, UPT, UPT, URZ, UR11, URZ, UP1, !UPT ;  /* 0x0000000bff0b7290 */ /* 0x000fe40008ffe4ff */
[----:B------:R-:W-:Y:S01]  /*9650*/  UISETP.GE.AND UP1, UPT, UR9, UR15, UPT ;  /* 0x0000000f0900728c */ /* 0x000fe2000bf26270 */
[----:B------:R-:W-:Y:S01]  /*9660*/  IMAD.WIDE R50, R3, 0x4, R50 ;  /* 0x0000000403327825 */ /* 0x000fe200078e0232 */
[----:B------:R-:W-:Y:S02]  /*9670*/  UIADD3 UR8, UPT, UPT, UR8, 0x40, URZ ;  /* 0x0000004008087890 */ /* 0x000fe4000fffe0ff */
[----:B------:R-:W-:-:S02]  /*9680*/  MOV R2, R50 ;  /* 0x0000003200027202 */ /* 0x000fc40000000f00 */
[----:B------:R-:W-:-:S03]  /*9690*/  MOV R3, R51 ;  /* 0x0000003300037202 */ /* 0x000fc60000000f00 */
[----:B------:R-:W-:Y:S05]  /*96a0*/  BRA.U !UP1, `(.L_x_950) ;  /* 0xffffff8509807547 */ /* 0x000fea000b83ffff */
.L_x_933:
[----:B------:R-:W1:Y:S01]  /*96b0*/  S2R R0, SR_CTAID.X ;  /* 0x0000000000007919 */ /* 0x000e620000002500 */
[----:B0-----:R-:W0:Y:S01]  /*96c0*/  LDC.64 R4, c[0x0][0x3a0] ;  /* 0x0000e800ff047b82 */ /* 0x001e220000000a00 */
[----:B------:R-:W1:Y:S01]  /*96d0*/  S2R R3, SR_TID.X ;  /* 0x0000000000037919 */ /* 0x000e620000002100 */
[----:B------:R-:W2:Y:S01]  /*96e0*/  S2R R7, SR_CTAID.Y ;  /* 0x0000000000077919 */ /* 0x000ea20000002600 */
[----:B-1----:R-:W-:-:S05]  /*96f0*/  LEA R0, R0, R3, 0x6 ;  /* 0x0000000300007211 */ /* 0x002fca00078e30ff */
[----:B--2---:R-:W-:-:S05]  /*9700*/  IMAD R0, R7, UR16, R0 ;  /* 0x0000001007007c24 */ /* 0x004fca000f8e0200 */
[----:B------:R-:W-:-:S05]  /*9710*/  SHF.L.U32 R3, R0, 0x2, RZ ;  /* 0x0000000200037819 */ /* 0x000fca00000006ff */
[----:B0-----:R-:W-:-:S05]  /*9720*/  IMAD.WIDE R4, R3, 0x2, R4 ;  /* 0x0000000203047825 */ /* 0x001fca00078e0204 */
[----:B------:R0:W-:Y:S01]  /*9730*/  ATOM.E.ADD.F16x2.RN.STRONG.GPU P0, RZ, desc[UR22][R4.64], R20 ;  /* 0x8000001404ff79a2 */ /* 0x0001e2000c10e116 */
[----:B------:R-:W-:Y:S04]  /*9740*/  BSSY.RECONVERGENT B0, `(.L_x_951) ;  /* 0x000000e000007945 */ /* 0x000fe80003800200 */
[----:B0-----:R-:W-:Y:S05]  /*9750*/  @P0 BRA `(.L_x_952) ;  /* 0x0000000000300947 */ /* 0x001fea0003800000 */
[----:B------:R-:W0:Y:S02]  /*9760*/  QSPC.E.S P0, RZ, [R4] ;  /* 0x0000000004ff73aa */ /* 0x000e240000000500 */
[----:B0-----:R-:W-:Y:S05]  /*9770*/  @!P0 BRA `(.L_x_953) ;  /* 0x00000000001c8947 */ /* 0x001fea0003800000 */
[----:B------:R-:W-:-:S04]  /*9780*/  MOV R2, R4 ;  /* 0x0000000400027202 */ /* 0x000fc80000000f00 */
[----:B------:R-:W-:-:S07]  /*9790*/  MOV R0, R2 ;  /* 0x0000000200007202 */ /* 0x000fce0000000f00 */
.L_x_954:
[----:B------:R-:W0:Y:S02]  /*97a0*/  LDS R2, [R0] ;  /* 0x0000000000027984 */ /* 0x000e240000000800 */
[----:B0-----:R-:W-:-:S05]  /*97b0*/  HFMA2 R3, R2, 1, 1, R20 ;  /* 0x3c003c0002037831 */ /* 0x001fca0000000014 */
[----:B------:R-:W0:Y:S02]  /*97c0*/  ATOMS.CAST.SPIN P0, [R0], R2, R3 ;  /* 0x000000020000758d */ /* 0x000e240001800003 */
[----:B0-----:R-:W-:Y:S05]  /*97d0*/  @!P0 BRA `(.L_x_954) ;  /* 0xfffffffc00f08947 */ /* 0x001fea000383ffff */
[----:B------:R-:W-:Y:S05]  /*97e0*/  BRA `(.L_x_952) ;  /* 0x00000000000c7947 */ /* 0x000fea0003800000 */
.L_x_953:
[----:B------:R-:W2:Y:S02]  /*97f0*/  LD.E R0, desc[UR22][R4.64] ;  /* 0x0000001604007980 */ /* 0x000ea4000c101900 */
[----:B--2---:R-:W-:-:S05]  /*9800*/  IADD3 R3, PT, PT, R20, R0, RZ ;  /* 0x0000000014037210 */ /* 0x004fca0007ffe0ff */
[----:B------:R0:W-:Y:S02]  /*9810*/  ST.E desc[UR22][R4.64], R3 ;  /* 0x0000000304007985 */ /* 0x0001e4000c101916 */
.L_x_952:
[----:B------:R-:W-:Y:S05]  /*9820*/  BSYNC.RECONVERGENT B0 ;  /* 0x0000000000007941 */ /* 0x000fea0003800200 */
.L_x_951:
[----:B------:R1:W-:Y:S01]  /*9830*/  ATOM.E.ADD.F16x2.RN.STRONG.GPU P0, RZ, desc[UR22][R4.64+0x4], R21 ;  /* 0x8000041504ff79a2 */ /* 0x0003e2000c10e116 */
[----:B------:R-:W-:Y:S04]  /*9840*/  BSSY.RECONVERGENT B0, `(.L_x_955) ;  /* 0x000000e000007945 */ /* 0x000fe80003800200 */
[----:B-1----:R-:W-:Y:S05]  /*9850*/  @P0 BRA `(.L_x_956) ;  /* 0x0000000000300947 */ /* 0x002fea0003800000 */
[----:B------:R-:W1:Y:S02]  /*9860*/  QSPC.E.S P0, RZ, [R4+0x4] ;  /* 0x0000040004ff73aa */ /* 0x000e640000000500 */
[----:B-1----:R-:W-:Y:S05]  /*9870*/  @!P0 BRA `(.L_x_957) ;  /* 0x00000000001c8947 */ /* 0x002fea0003800000 */
[----:B------:R-:W-:-:S04]  /*9880*/  MOV R2, R4 ;  /* 0x0000000400027202 */ /* 0x000fc80000000f00 */
[----:B------:R-:W-:-:S07]  /*9890*/  MOV R0, R2 ;  /* 0x0000000200007202 */ /* 0x000fce0000000f00 */
.L_x_958:
[----:B------:R-:W0:Y:S02]  /*98a0*/  LDS R2, [R0+0x4] ;  /* 0x0000040000027984 */ /* 0x000e240000000800 */
[----:B0-----:R-:W-:-:S05]  /*98b0*/  HADD2 R3, R2, R21 ;  /* 0x0000001502037230 */ /* 0x001fca0000000000 */
[----:B------:R-:W0:Y:S02]  /*98c0*/  ATOMS.CAST.SPIN P0, [R0+0x4], R2, R3 ;  /* 0x000004020000758d */ /* 0x000e240001800003 */
[----:B0-----:R-:W-:Y:S05]  /*98d0*/  @!P0 BRA `(.L_x_958) ;  /* 0xfffffffc00f08947 */ /* 0x001fea000383ffff */
[----:B------:R-:W-:Y:S05]  /*98e0*/  BRA `(.L_x_956) ;  /* 0x00000000000c7947 */ /* 0x000fea0003800000 */
.L_x_957:
[----:B------:R-:W0:Y:S02]  /*98f0*/  LD.E R0, desc[UR22][R4.64+0x4] ;  /* 0x0000041604007980 */ /* 0x000e24000c101900 */
[----:B0-----:R-:W-:-:S05]  /*9900*/  IADD3 R3, PT, PT, R21, R0, RZ ;  /* 0x0000000015037210 */ /* 0x001fca0007ffe0ff */
[----:B------:R1:W-:Y:S02]  /*9910*/  ST.E desc[UR22][R4.64+0x4], R3 ;  /* 0x0000040304007985 */ /* 0x0003e4000c101916 */
.L_x_956:
[----:B------:R-:W-:Y:S05]  /*9920*/  BSYNC.RECONVERGENT B0 ;  /* 0x0000000000007941 */ /* 0x000fea0003800200 */
.L_x_955:
[----:B------:R-:W-:Y:S05]  /*9930*/  @!P1 EXIT ;  /* 0x000000000000994d */ /* 0x000fea0003800000 */
[----:B01----:R-:W-:-:S05]  /*9940*/  MOV R3, UR16 ;  /* 0x0000001000037c02 */ /* 0x003fca0008000f00 */
[----:B------:R-:W-:-:S05]  /*9950*/  IMAD.WIDE R4, R3, 0x2, R4 ;  /* 0x0000000203047825 */ /* 0x000fca00078e0204 */
[----:B------:R0:W-:Y:S01]  /*9960*/  ATOM.E.ADD.F16x2.RN.STRONG.GPU P0, RZ, desc[UR22][R4.64], R22 ;  /* 0x8000001604ff79a2 */ /* 0x0001e2000c10e116 */
[----:B------:R-:W-:Y:S04]  /*9970*/  BSSY.RECONVERGENT B0, `(.L_x_959) ;  /* 0x000000e000007945 */ /* 0x000fe80003800200 */
[----:B0-----:R-:W-:Y:S05]  /*9980*/  @P0 BRA `(.L_x_960) ;  /* 0x0000000000300947 */ /* 0x001fea0003800000 */
[----:B------:R-:W0:Y:S02]  /*9990*/  QSPC.E.S P0, RZ, [R4] ;  /* 0x0000000004ff73aa */ /* 0x000e240000000500 */
[----:B0-----:R-:W-:Y:S05]  /*99a0*/  @!P0 BRA `(.L_x_961) ;  /* 0x00000000001c8947 */ /* 0x001fea0003800000 */
[----:B------:R-:W-:-:S04]  /*99b0*/  MOV R2, R4 ;  /* 0x0000000400027202 */ /* 0x000fc80000000f00 */
[----:B------:R-:W-:-:S07]  /*99c0*/  MOV R0, R2 ;  /* 0x0000000200007202 */ /* 0x000fce0000000f00 */
.L_x_962:
[----:B------:R-:W0:Y:S02]  /*99d0*/  LDS R2, [R0] ;  /* 0x0000000000027984 */ /* 0x000e240000000800 */
[----:B0-----:R-:W-:-:S05]  /*99e0*/  HFMA2 R3, R2, 1, 1, R22 ;  /* 0x3c003c0002037831 */ /* 0x001fca0000000016 */
[----:B------:R-:W0:Y:S02]  /*99f0*/  ATOMS.CAST.SPIN P0, [R0], R2, R3 ;  /* 0x000000020000758d */ /* 0x000e240001800003 */
[----:B0-----:R-:W-:Y:S05]  /*9a00*/  @!P0 BRA `(.L_x_962) ;  /* 0xfffffffc00f08947 */ /* 0x001fea000383ffff */
[----:B------:R-:W-:Y:S05]  /*9a10*/  BRA `(.L_x_960) ;  /* 0x00000000000c7947 */ /* 0x000fea0003800000 */
.L_x_961:
[----:B------:R-:W2:Y:S02]  /*9a20*/  LD.E R0, desc[UR22][R4.64] ;  /* 0x0000001604007980 */ /* 0x000ea4000c101900 */
[----:B--2---:R-:W-:-:S05]  /*9a30*/  IADD3 R3, PT, PT, R22, R0, RZ ;  /* 0x0000000016037210 */ /* 0x004fca0007ffe0ff */
[----:B------:R0:W-:Y:S02]  /*9a40*/  ST.E desc[UR22][R4.64], R3 ;  /* 0x0000000304007985 */ /* 0x0001e4000c101916 */
.L_x_960:
[----:B------:R-:W-:Y:S05]  /*9a50*/  BSYNC.RECONVERGENT B0 ;  /* 0x0000000000007941 */ /* 0x000fea0003800200 */
.L_x_959:
[----:B------:R1:W-:Y:S01]  /*9a60*/  ATOM.E.ADD.F16x2.RN.STRONG.GPU P0, RZ, desc[UR22][R4.64+0x4], R23 ;  /* 0x8000041704ff79a2 */ /* 0x0003e2000c10e116 */
[----:B------:R-:W-:Y:S04]  /*9a70*/  BSSY.RECONVERGENT B0, `(.L_x_963) ;  /* 0x000000e000007945 */ /* 0x000fe80003800200 */
[----:B-1----:R-:W-:Y:S05]  /*9a80*/  @P0 BRA `(.L_x_964) ;  /* 0x0000000000300947 */ /* 0x002fea0003800000 */
[----:B------:R-:W1:Y:S02]  /*9a90*/  QSPC.E.S P0, RZ, [R4+0x4] ;  /* 0x0000040004ff73aa */ /* 0x000e640000000500 */
[----:B-1----:R-:W-:Y:S05]  /*9aa0*/  @!P0 BRA `(.L_x_965) ;  /* 0x00000000001c8947 */ /* 0x002fea0003800000 */
[----:B------:R-:W-:-:S04]  /*9ab0*/  MOV R2, R4 ;  /* 0x0000000400027202 */ /* 0x000fc80000000f00 */
[----:B------:R-:W-:-:S07]  /*9ac0*/  MOV R0, R2 ;  /* 0x0000000200007202 */ /* 0x000fce0000000f00 */
.L_x_966:
[----:B------:R-:W0:Y:S02]  /*9ad0*/  LDS R2, [R0+0x4] ;  /* 0x0000040000027984 */ /* 0x000e240000000800 */
[----:B0-----:R-:W-:-:S05]  /*9ae0*/  HADD2 R3, R2, R23 ;  /* 0x0000001702037230 */ /* 0x001fca0000000000 */
[----:B------:R-:W0:Y:S02]  /*9af0*/  ATOMS.CAST.SPIN P0, [R0+0x4], R2, R3 ;  /* 0x000004020000758d */ /* 0x000e240001800003 */
[----:B0-----:R-:W-:Y:S05]  /*9b00*/  @!P0 BRA `(.L_x_966) ;  /* 0xfffffffc00f08947 */ /* 0x001fea000383ffff */
[----:B------:R-:W-:Y:S05]  /*9b10*/  BRA `(.L_x_964) ;  /* 0x00000000000c7947 */ /* 0x000fea0003800000 */
.L_x_965:
[----:B------:R-:W0:Y:S02]  /*9b20*/  LD.E R0, desc[UR22][R4.64+0x4] ;  /* 0x0000041604007980 */ /* 0x000e24000c101900 */
[----:B0-----:R-:W-:-:S05]  /*9b30*/  IADD3 R3, PT, PT, R23, R0, RZ ;  /* 0x0000000017037210 */ /* 0x001fca0007ffe0ff */
[----:B------:R1:W-:Y:S02]  /*9b40*/  ST.E desc[UR22][R4.64+0x4], R3 ;  /* 0x0000040304007985 */ /* 0x0003e4000c101916 */
.L_x_964:
[----:B------:R-:W-:Y:S05]  /*9b50*/  BSYNC.RECONVERGENT B0 ;  /* 0x0000000000007941 */ /* 0x000fea0003800200 */
.L_x_963:
[----:B------:R-:W-:-:S06]  /*9b60*/  UISETP.NE.AND UP0, UPT, UR14, 0x2, UPT ;  /* 0x000000020e00788c */ /* 0x000fcc000bf05270 */
[----:B------:R-:W-:-:S13]  /*9b70*/  PLOP3.LUT P0, PT, PT, PT, UP0, 0x80, 0x8 ;  /* 0x000000000008781c */ /* 0x000fda0003f0f008 */
        /* <DEDUP_REMOVED lines=10> */
.L_x_970:
[----:B------:R-:W0:Y:S02]  /*9c20*/  LDS R2, [R0] ;  /* 0x0000000000027984 */ /* 0x000e240000000800 */
[----:B0-----:R-:W-:-:S05]  /*9c30*/  HFMA2 R3, R2, 1, 1, R24 ;  /* 0x3c003c0002037831 */ /* 0x001fca0000000018 */
[----:B------:R-:W0:Y:S02]  /*9c40*/  ATOMS.CAST.SPIN P0, [R0], R2, R3 ;  /* 0x000000020000758d */ /* 0x000e240001800003 */
[----:B0-----:R-:W-:Y:S05]  /*9c50*/  @!P0 BRA `(.L_x_970) ;  /* 0xfffffffc00f08947 */ /* 0x001fea000383ffff */
[----:B------:R-:W-:Y:S05]  /*9c60*/  BRA `(.L_x_968) ;  /* 0x00000000000c7947 */ /* 0x000fea0003800000 */
.L_x_969:
[----:B------:R-:W2:Y:S02]  /*9c70*/  LD.E R0, desc[UR22][R4.64] ;  /* 0x0000001604007980 */ /* 0x000ea4000c101900 */
[----:B--2---:R-:W-:-:S05]  /*9c80*/  IADD3 R3, PT, PT, R24, R0, RZ ;  /* 0x0000000018037210 */ /* 0x004fca0007ffe0ff */
[----:B------:R0:W-:Y:S02]  /*9c90*/  ST.E desc[UR22][R4.64], R3 ;  /* 0x0000000304007985 */ /* 0x0001e4000c101916 */
.L_x_968:
[----:B------:R-:W-:Y:S05]  /*9ca0*/  BSYNC.RECONVERGENT B0 ;  /* 0x0000000000007941 */ /* 0x000fea0003800200 */
.L_x_967:
[----:B------:R1:W-:Y:S01]  /*9cb0*/  ATOM.E.ADD.F16x2.RN.STRONG.GPU P0, RZ, desc[UR22][R4.64+0x4], R25 ;  /* 0x8000041904ff79a2 */ /* 0x0003e2000c10e116 */
[----:B------:R-:W-:Y:S04]  /*9cc0*/  BSSY.RECONVERGENT B0, `(.L_x_971) ;  /* 0x000000e000007945 */ /* 0x000fe80003800200 */
[----:B-1----:R-:W-:Y:S05]  /*9cd0*/  @P0 BRA `(.L_x_972) ;  /* 0x0000000000300947 */ /* 0x002fea0003800000 */
[----:B------:R-:W1:Y:S02]  /*9ce0*/  QSPC.E.S P0, RZ, [R4+0x4] ;  /* 0x0000040004ff73aa */ /* 0x000e640000000500 */
[----:B-1----:R-:W-:Y:S05]  /*9cf0*/  @!P0 BRA `(.L_x_973) ;  /* 0x00000000001c8947 */ /* 0x002fea0003800000 */
[----:B------:R-:W-:-:S04]  /*9d00*/  MOV R2, R4 ;  /* 0x0000000400027202 */ /* 0x000fc80000000f00 */
[----:B------:R-:W-:-:S07]  /*9d10*/  MOV R0, R2 ;  /* 0x0000000200007202 */ /* 0x000fce0000000f00 */
.L_x_974:
[----:B------:R-:W0:Y:S02]  /*9d20*/  LDS R2, [R0+0x4] ;  /* 0x0000040000027984 */ /* 0x000e240000000800 */
[----:B0-----:R-:W-:-:S05]  /*9d30*/  HADD2 R3, R2, R25 ;  /* 0x0000001902037230 */ /* 0x001fca0000000000 */
[----:B------:R-:W0:Y:S02]  /*9d40*/  ATOMS.CAST.SPIN P0, [R0+0x4], R2, R3 ;  /* 0x000004020000758d */ /* 0x000e240001800003 */
[----:B0-----:R-:W-:Y:S05]  /*9d50*/  @!P0 BRA `(.L_x_974) ;  /* 0xfffffffc00f08947 */ /* 0x001fea000383ffff */
[----:B------:R-:W-:Y:S05]  /*9d60*/  BRA `(.L_x_972) ;  /* 0x00000000000c7947 */ /* 0x000fea0003800000 */
.L_x_973:
[----:B------:R-:W0:Y:S02]  /*9d70*/  LD.E R0, desc[UR22][R4.64+0x4] ;  /* 0x0000041604007980 */ /* 0x000e24000c101900 */
[----:B0-----:R-:W-:-:S05]  /*9d80*/  IADD3 R3, PT, PT, R25, R0, RZ ;  /* 0x0000000019037210 */ /* 0x001fca0007ffe0ff */
[----:B------:R1:W-:Y:S02]  /*9d90*/  ST.E desc[UR22][R4.64+0x4], R3 ;  /* 0x0000040304007985 */ /* 0x0003e4000c101916 */
.L_x_972:
[----:B------:R-:W-:Y:S05]  /*9da0*/  BSYNC.RECONVERGENT B0 ;  /* 0x0000000000007941 */ /* 0x000fea0003800200 */
.L_x_971:
        /* <DEDUP_REMOVED lines=12> */
.L_x_978:
[----:B------:R-:W0:Y:S02]  /*9e70*/  LDS R2, [R0] ;  /* 0x0000000000027984 */ /* 0x000e240000000800 */
[----:B0-----:R-:W-:-:S05]  /*9e80*/  HFMA2 R3, R2, 1, 1, R26 ;  /* 0x3c003c0002037831 */ /* 0x001fca000000001a */
[----:B------:R-:W0:Y:S02]  /*9e90*/  ATOMS.CAST.SPIN P0, [R0], R2, R3 ;  /* 0x000000020000758d */ /* 0x000e240001800003 */
[----:B0-----:R-:W-:Y:S05]  /*9ea0*/  @!P0 BRA `(.L_x_978) ;  /* 0xfffffffc00f08947 */ /* 0x001fea000383ffff */
[----:B------:R-:W-:Y:S05]  /*9eb0*/  BRA `(.L_x_976) ;  /* 0x00000000000c7947 */ /* 0x000fea0003800000 */
.L_x_977:
[----:B------:R-:W2:Y:S02]  /*9ec0*/  LD.E R0, desc[UR22][R4.64] ;  /* 0x0000001604007980 */ /* 0x000ea4000c101900 */
[----:B--2---:R-:W-:-:S05]  /*9ed0*/  IADD3 R3, PT, PT, R26, R0, RZ ;  /* 0x000000001a037210 */ /* 0x004fca0007ffe0ff */
[----:B------:R0:W-:Y:S02]  /*9ee0*/  ST.E desc[UR22][R4.64], R3 ;  /* 0x0000000304007985 */ /* 0x0001e4000c101916 */
.L_x_976:
[----:B------:R-:W-:Y:S05]  /*9ef0*/  BSYNC.RECONVERGENT B0 ;  /* 0x0000000000007941 */ /* 0x000fea0003800200 */
.L_x_975:
[----:B------:R1:W-:Y:S02]  /*9f00*/  ATOM.E.ADD.F16x2.RN.STRONG.GPU P0, RZ, desc[UR22][R4.64+0x4], R27 ;  /* 0x8000041b04ff79a2 */ /* 0x0003e4000c10e116 */
[----:B-1----:R-:W-:Y:S05]  /*9f10*/  @P0 EXIT ;  /* 0x000000000000094d */ /* 0x002fea0003800000 */
[----:B------:R-:W1:Y:S02]  /*9f20*/  QSPC.E.S P0, RZ, [R4+0x4] ;  /* 0x0000040004ff73aa */ /* 0x000e640000000500 */
[----:B-1----:R-:W-:Y:S05]  /*9f30*/  @!P0 BRA `(.L_x_979) ;  /* 0x00000000001c8947 */ /* 0x002fea0003800000 */
[----:B------:R-:W-:-:S04]  /*9f40*/  MOV R2, R4 ;  /* 0x0000000400027202 */ /* 0x000fc80000000f00 */
[----:B------:R-:W-:-:S07]  /*9f50*/  MOV R0, R2 ;  /* 0x0000000200007202 */ /* 0x000fce0000000f00 */
.L_x_980:
[----:B------:R-:W0:Y:S02]  /*9f60*/  LDS R2, [R0+0x4] ;  /* 0x0000040000027984 */ /* 0x000e240000000800 */
[----:B0-----:R-:W-:-:S05]  /*9f70*/  HADD2 R3, R2, R27 ;  /* 0x0000001b02037230 */ /* 0x001fca0000000000 */
[----:B------:R-:W0:Y:S02]  /*9f80*/  ATOMS.CAST.SPIN P0, [R0+0x4], R2, R3 ;  /* 0x000004020000758d */ /* 0x000e240001800003 */
[----:B0-----:R-:W-:Y:S05]  /*9f90*/  @!P0 BRA `(.L_x_980) ;  /* 0xfffffffc00f08947 */ /* 0x001fea000383ffff */
[----:B------:R-:W-:Y:S05]  /*9fa0*/  EXIT ;  /* 0x000000000000794d */ /* 0x000fea0003800000 */
.L_x_979:
[----:B------:R-:W0:Y:S02]  /*9fb0*/  LD.E R0, desc[UR22][R4.64+0x4] ;  /* 0x0000041604007980 */ /* 0x000e24000c101900 */
[----:B0-----:R-:W-:-:S05]  /*9fc0*/  IADD3 R3, PT, PT, R27, R0, RZ ;  /* 0x000000001b037210 */ /* 0x001fca0007ffe0ff */
[----:B------:R-:W-:Y:S01]  /*9fd0*/  ST.E desc[UR22][R4.64+0x4], R3 ;  /* 0x0000040304007985 */ /* 0x000fe2000c101916 */
[----:B------:R-:W-:Y:S05]  /*9fe0*/  EXIT ;  /* 0x000000000000794d */ /* 0x000fea0003800000 */
.L_x_981:
        /* <DEDUP_REMOVED lines=9> */
.L_x_5295:


//--------------------- .text._Z23gemm_half_q_half_kernelILi4ELi190ELb1ELb0ELi32EEvPK6__halfPKjS4_S2_PS0_iiiiPKtS7_iiiiiibS2_i --------------------------
	.section	.text._Z23gemm_half_q_half_kernelILi4ELi190ELb1ELb0ELi32EEvPK6__halfPKjS4_S2_PS0_iiiiPKtS7_iiiiiibS2_i,"ax",@progbits
	.align	128
        .global         _Z23gemm_half_q_half_kernelILi4ELi190ELb1ELb0ELi32EEvPK6__halfPKjS4_S2_PS0_iiiiPKtS7_iiiiiibS2_i
        .type           _Z23gemm_half_q_half_kernelILi4ELi190ELb1ELb0ELi32EEvPK6__halfPKjS4_S2_PS0_iiiiPKtS7_iiiiiibS2_i,@function
        .size           _Z23gemm_half_q_half_kernelILi4ELi190ELb1ELb0ELi32EEvPK6__halfPKjS4_S2_PS0_iiiiPKtS7_iiiiiibS2_i,(.L_x_5296 - _Z23gemm_half_q_half_kernelILi4ELi190ELb1ELb0ELi32EEvPK6__halfPKjS4_S2_PS0_iiiiPKtS7_iiiiiibS2_i)
        .other          _Z23gemm_half_q_half_kernelILi4ELi190ELb1ELb0ELi32EEvPK6__halfPKjS4_S2_PS0_iiiiPKtS7_iiiiiibS2_i,@"STO_CUDA_ENTRY STV_DEFAULT"
_Z23gemm_half_q_half_kernelILi4ELi190ELb1ELb0ELi32EEvPK6__halfPKjS4_S2_PS0_iiiiPKtS7_iiiiiibS2_i:
.text._Z23gemm_half_q_half_kernelILi4ELi190ELb1ELb0ELi32EEvPK6__halfPKjS4_S2_PS0_iiiiPKtS7_iiiiiibS2_i:
[----:B------:R-:W-:Y:S08]  /*0000*/  LDC R1, c[0x0][0x37c] ;  /* 0x0000df00ff017b82 */ /* 0x000ff00000000800 */
[----:B------:R-:W0:Y:S08]  /*0010*/  S2UR UR10, SR_CTAID.Y ;  /* 0x00000000000a79c3 */ /* 0x000e300000002600 */
[----:B------:R-:W1:Y:S01]  /*0020*/  LDC R96, c[0x0][0x3a8] ;  /* 0x0000ea00ff607b82 */ /* 0x000e620000000800 */
[----:B0-----:R-:W-:-:S06]  /*0030*/  USHF.L.U32 UR7, UR10, 0x2, URZ ;  /* 0x000000020a077899 */ /* 0x001fcc00080006ff */
[----:B-1----:R-:W-:-:S04]  /*0040*/  IADD3 R96, PT, PT, R96, -UR7, RZ ;  /* 0x8000000760607c10 */ /* 0x002fc8000fffe0ff */
        /* <DEDUP_REMOVED lines=31> */
.L_x_982:
[----:B------:R-:W-:Y:S02]  /*0240*/  PRMT R4, R8, 0x9910, RZ ;  /* 0x0000991008047816 */ /* 0x000fe400000000ff */
[----:B------:R-:W-:Y:S02]  /*0250*/  SHF.L.U32 R92, R2, 0x5, RZ ;  /* 0x00000005025c7819 */ /* 0x000fe400000006ff */
[----:B------:R-:W-:Y:S02]  /*0260*/  ISETP.NE.AND P1, PT, R4, RZ, PT ;  /* 0x000000ff0400720c */ /* 0x000fe40003f25270 */
[----:B------:R-:W-:-:S04]  /*0270*/  IADD3 R5, PT, PT, R92, 0x20, RZ ;  /* 0x000000205c057810 */ /* 0x000fc80007ffe0ff */
[----:B------:R-:W-:-:S07]  /*0280*/  VIMNMX R95, PT, PT, R5, R0, PT ;  /* 0x00000000055f7248 */ /* 0x000fce0003fe0100 */
        /* <DEDUP_REMOVED lines=37> */
.L_x_988:
        /* <DEDUP_REMOVED lines=15> */
[C---:B------:R-:W-:Y:S02]  /*05d0*/  LEA R10, P4, R18.reuse, UR12, 0x1 ;  /* 0x0000000c120a7c11 */ /* 0x040fe4000f8808ff */
        /* <DEDUP_REMOVED lines=16> */
.L_x_987:
        /* <DEDUP_REMOVED lines=20> */
.L_x_989:
[----:B------:R-:W-:-:S13]  /*0820*/  ISETP.EQ.AND P3, PT, R15, RZ, PT ;  /* 0x000000ff0f00720c */ /* 0x000fda0003f62270 */
[----:B------:R-:W-:Y:S05]  /*0830*/  @!P1 BRA P3, `(.L_x_984) ;  /* 0x0000000400789947 */ /* 0x000fea0001800000 */
.L_x_986:
        /* <DEDUP_REMOVED lines=12> */
.L_x_985:
        /* <DEDUP_REMOVED lines=16> */
.L_x_992:
        /* <DEDUP_REMOVED lines=32> */
.L_x_991:
        /* <DEDUP_REMOVED lines=21> */
.L_x_993:
[----:B------:R-:W-:-:S13]  /*0d50*/  ISETP.NE.OR P1, PT, R15, RZ, P1 ;  /* 0x000000ff0f00720c */ /* 0x000fda0000f25670 */
[----:B------:R-:W-:Y:S05]  /*0d60*/  @!P1 BRA `(.L_x_984) ;  /* 0x00000000002c9947 */ /* 0x000fea0003800000 */
.L_x_990:
        /* <DEDUP_REMOVED lines=11> */
.L_x_984:
[----:B------:R-:W-:Y:S05]  /*0e20*/  BSYNC.RECONVERGENT B0 ;  /* 0x0000000000007941 */ /* 0x000fea0003800200 */
.L_x_983:
        /* <DEDUP_REMOVED lines=9> */
[----:B------:R-:W-:Y:S01]  /*0ec0*/  IADD3 R16, PT, PT, RZ, -R4, RZ ;  /* 0x80000004ff107210 */ /* 0x000fe20007ffe0ff */
        /* <DEDUP_REMOVED lines=9> */
[----:B0-----:R-:W0:Y:S01]  /*0f60*/  LDC.64 R14, c[0x0][0x3a0] ;  /* 0x0000e800ff0e7b82 */ /* 0x001e220000000a00 */
[----:B------:R-:W-:-:S13]  /*0f70*/  PLOP3.LUT P1, PT, PT, PT, PT, 0x8, 0x80 ;  /* 0x000000000080781c */ /* 0x000fda0003f2e170 */
.L_x_997:
        /* <DEDUP_REMOVED lines=15> */
.L_x_996:
        /* <DEDUP_REMOVED lines=12> */
.L_x_998:
[----:B------:R-:W-:-:S13]  /*1130*/  ISETP.NE.OR P1, PT, R16, RZ, P1 ;  /* 0x000000ff1000720c */ /* 0x000fda0000f25670 */
[----:B------:R-:W-:Y:S05]  /*1140*/  @!P1 BRA `(.L_x_994) ;  /* 0x00000000001c9947 */ /* 0x000fea0003800000 */
.L_x_995:
[----:B01----:R-:W0:Y:S02]  /*1150*/  LDC.64 R6, c[0x0][0x3a0] ;  /* 0x0000e800ff067b82 */ /* 0x003e240000000a00 */
.L_x_999:
[----:B0-----:R-:W-:Y:S01]  /*1160*/  IMAD.WIDE R8, R4, 0x2, R6 ;  /* 0x0000000204087825 */ /* 0x001fe200078e0206 */
[----:B------:R-:W-:Y:S02]  /*1170*/  IADD3 R16, PT, PT, R16, 0x1, RZ ;  /* 0x0000000110107810 */ /* 0x000fe40007ffe0ff */
[----:B------:R-:W-:Y:S02]  /*1180*/  IADD3 R4, PT, PT, R4, R89, RZ ;  /* 0x0000005904047210 */ /* 0x000fe40007ffe0ff */
[----:B------:R2:W-:Y:S01]  /*1190*/  STG.E.64 desc[UR8][R8.64], RZ ;  /* 0x000000ff08007986 */ /* 0x0005e2000c101b08 */
[----:B------:R-:W-:-:S13]  /*11a0*/  ISETP.NE.AND P1, PT, R16, RZ, PT ;  /* 0x000000ff1000720c */ /* 0x000fda0003f25270 */
[----:B--2---:R-:W-:Y:S05]  /*11b0*/  @P1 BRA `(.L_x_999) ;  /* 0xfffffffc00e81947 */ /* 0x004fea000383ffff */
.L_x_994:
[----:B------:R-:W2:Y:S01]  /*11c0*/  LDCU UR6, c[0x0][0x3c8] ;  /* 0x00007900ff0677ac */ /* 0x000ea20008000800 */
[----:B------:R-:W-:Y:S01]  /*11d0*/  BAR.SYNC.DEFER_BLOCKING 0x0 ;  /* 0x0000000000007b1d */ /* 0x000fe20000010000 */
[----:B------:R-:W-:-:S05]  /*11e0*/  ISETP.GE.AND P1, PT, R92, R0, PT ;  /* 0x000000005c00720c */ /* 0x000fca0003f26270 */
[----:B------:R-:W3:Y:S01]  /*11f0*/  LDCU UR12, c[0x0][0x3cc] ;  /* 0x00007980ff0c77ac */ /* 0x000ee20008000800 */
[----:B------:R-:W4:Y:S01]  /*1200*/  LDCU UR5, c[0x0][0x3d0] ;  /* 0x00007a00ff0577ac */ /* 0x000f220008000800 */
[----:B------:R-:W0:Y:S01]  /*1210*/  LDCU UR10, c[0x0][0x3d4] ;  /* 0x00007a80ff0a77ac */ /* 0x000e220008000800 */
[----:B--2---:R-:W-:Y:S01]  /*1220*/  VIMNMX R18, PT, PT, R92, UR6, PT ;  /* 0x000000065c127c48 */ /* 0x004fe2000bfe0100 */
[----:B------:R-:W2:Y:S04]  /*1230*/  LDCU UR11, c[0x0][0x3d8] ;  /* 0x00007b00ff0b77ac */ /* 0x000ea80008000800 */
[----:B------:R-:W-:Y:S05]  /*1240*/  @P1 BRA `(.L_x_1000) ;  /* 0x0000000000d41947 */ /* 0x000fea0003800000 */
[----:B------:R-:W3:Y:S01]  /*1250*/  LDC.64 R10, c[0x0][0x3b8] ;  /* 0x0000ee00ff0a7b82 */ /* 0x000ee20000000a00 */
[----:B01----:R-:W-:-:S05]  /*1260*/  SHF.L.U32 R7, R2, 0x6, RZ ;  /* 0x0000000602077819 */ /* 0x003fca00000006ff */
[----:B---3--:R-:W-:-:S05]  /*1270*/  IMAD.WIDE.U32 R6, R7, 0x2, R10 ;  /* 0x0000000207067825 */ /* 0x008fca00078e000a */
[----:B------:R0:W5:Y:S01]  /*1280*/  LDG.E.U16.CONSTANT R4, desc[UR8][R6.64] ;  /* 0x0000000806047981 */ /* 0x000162000c1e9500 */
[----:B------:R-:W-:Y:S01]  /*1290*/  SHF.R.S32.HI R9, RZ, 0x1f, R94 ;  /* 0x0000001fff097819 */ /* 0x000fe2000001145e */
[----:B------:R-:W-:Y:S01]  /*12a0*/  UMOV UR4, URZ ;  /* 0x000000ff00047c82 */ /* 0x000fe20008000000 */
[----:B------:R-:W-:Y:S02]  /*12b0*/  SHF.L.U32 R3, R3, 0x4, RZ ;  /* 0x0000000403037819 */ /* 0x000fe400000006ff */
[----:B------:R-:W-:Y:S02]  /*12c0*/  LEA.HI R9, R9, R94, RZ, 0x3 ;  /* 0x0000005e09097211 */ /* 0x000fe400078f18ff */
[----:B------:R-:W-:Y:S02]  /*12d0*/  MOV R14, R92 ;  /* 0x0000005c000e7202 */ /* 0x000fe40000000f00 */
[----:B------:R-:W-:Y:S02]  /*12e0*/  LOP3.LUT R12, R3, 0x10, RZ, 0xc0, !PT ;  /* 0x00000010030c7812 */ /* 0x000fe400078ec0ff */
[----:B0-----:R-:W-:-:S07]  /*12f0*/  SHF.R.S32.HI R13, RZ, 0x3, R9 ;  /* 0x00000003ff0d7819 */ /* 0x001fce0000011409 */
.L_x_1001:
[----:B------:R-:W0:Y:S01]  /*1300*/  LDC.64 R2, c[0x0][0x390] ;  /* 0x0000e400ff027b82 */ /* 0x000e220000000a00 */
[----:B-----5:R-:W-:-:S05]  /*1310*/  IADD3 R15, PT, PT, R4, UR4, RZ ;  /* 0x00000004040f7c10 */ /* 0x020fca000fffe0ff */
[----:B------:R-:W-:-:S05]  /*1320*/  IMAD R6, R15, R89, RZ ;  /* 0x000000590f067224 */ /* 0x000fca00078e02ff */
[----:B------:R-:W-:-:S04]  /*1330*/  SHF.R.S32.HI R7, RZ, 0x1f, R6 ;  /* 0x0000001fff077819 */ /* 0x000fc80000011406 */
[----:B------:R-:W-:-:S04]  /*1340*/  LEA.HI R6, R7, R6, RZ, 0x3 ;  /* 0x0000000607067211 */ /* 0x000fc800078f18ff */
[----:B------:R-:W-:-:S05]  /*1350*/  LEA.HI.SX32 R7, R6, R13, 0x1d ;  /* 0x0000000d06077211 */ /* 0x000fca00078feaff */
[----:B0-----:R-:W-:Y:S01]  /*1360*/  IMAD.WIDE R2, R7, 0x4, R2 ;  /* 0x0000000407027825 */ /* 0x001fe200078e0202 */
[----:B------:R-:W-:Y:S01]  /*1370*/  SHF.L.U32 R9, R14, 0x1, RZ ;  /* 0x000000010e097819 */ /* 0x000fe200000006ff */
[----:B------:R-:W0:Y:S04]  /*1380*/  LDC.64 R6, c[0x0][0x398] ;  /* 0x0000e600ff067b82 */ /* 0x000e280000000a00 */
[----:B------:R-:W3:Y:S01]  /*1390*/  LDG.E.CONSTANT R3, desc[UR8][R2.64] ;  /* 0x0000000802037981 */ /* 0x000ee2000c1e9900 */
[----:B------:R-:W-:-:S06]  /*13a0*/  IMAD.WIDE.U32 R8, R9, 0x2, R10 ;  /* 0x0000000209087825 */ /* 0x000fcc00078e000a */
[----:B------:R-:W2:Y:S01]  /*13b0*/  LDG.E.U16.CONSTANT R9, desc[UR8][R8.64+0x2] ;  /* 0x0000020808097981 */ /* 0x000ea2000c1e9500 */
[----:B0-----:R-:W-:-:S06]  /*13c0*/  IMAD.WIDE.U32 R6, R15, 0x2, R6 ;  /* 0x000000020f067825 */ /* 0x001fcc00078e0006 */
[----:B------:R-:W4:Y:S01]  /*13d0*/  LDG.E.U16.CONSTANT R6, desc[UR8][R6.64] ;  /* 0x0000000806067981 */ /* 0x000f22000c1e9500 */
[----:B------:R-:W-:Y:S01]  /*13e0*/  UIADD3 UR4, UPT, UPT, UR4, 0x1, URZ ;  /* 0x0000000104047890 */ /* 0x000fe2000fffe0ff */
[----:B---3--:R-:W-:-:S04]  /*13f0*/  SHF.R.U32.HI R15, RZ, R12, R3 ;  /* 0x0000000cff0f7219 */ /* 0x008fc80000011603 */
[--C-:B------:R-:W-:Y:S02]  /*1400*/  SHF.R.U32.HI R2, RZ, 0x8, R15.reuse ;  /* 0x00000008ff027819 */ /* 0x100fe4000001160f */
[----:B------:R-:W-:Y:S02]  /*1410*/  LOP3.LUT R16, R15, 0xf, RZ, 0xc0, !PT ;  /* 0x0000000f0f107812 */ /* 0x000fe400078ec0ff */
[----:B------:R-:W-:Y:S02]  /*1420*/  LOP3.LUT R2, R2, 0xf, RZ, 0xc0, !PT ;  /* 0x0000000f02027812 */ /* 0x000fe400078ec0ff */
[--C-:B------:R-:W-:Y:S01]  /*1430*/  SHF.R.U32.HI R17, RZ, 0x4, R15.reuse ;  /* 0x00000004ff117819 */ /* 0x100fe2000001160f */
[----:B------:R-:W-:Y:S01]  /*1440*/  IMAD R19, R16, R16, R16 ;  /* 0x0000001010137224 */ /* 0x000fe200078e0210 */
[----:B------:R-:W-:Y:S01]  /*1450*/  SHF.R.U32.HI R15, RZ, 0xc, R15 ;  /* 0x0000000cff0f7819 */ /* 0x000fe2000001160f */
[----:B------:R-:W-:Y:S01]  /*1460*/  IMAD R3, R2, R2, R2 ;  /* 0x0000000202037224 */ /* 0x000fe200078e0202 */
[----:B------:R-:W-:-:S02]  /*1470*/  LOP3.LUT R17, R17, 0xf, RZ, 0xc0, !PT ;  /* 0x0000000f11117812 */ /* 0x000fc400078ec0ff */
[----:B------:R-:W-:Y:S02]  /*1480*/  LOP3.LUT R15, R15, 0xf, RZ, 0xc0, !PT ;  /* 0x0000000f0f0f7812 */ /* 0x000fe400078ec0ff */
[----:B------:R-:W-:Y:S01]  /*1490*/  IADD3 R19, PT, PT, R16, 0x1, R19 ;  /* 0x0000000110137810 */ /* 0x000fe20007ffe013 */
[----:B------:R-:W-:Y:S01]  /*14a0*/  IMAD R16, R17, R17, R17 ;  /* 0x0000001111107224 */ /* 0x000fe200078e0211 */
[----:B------:R-:W-:Y:S01]  /*14b0*/  IADD3 R3, PT, PT, R2, 0x1, R3 ;  /* 0x0000000102037810 */ /* 0x000fe20007ffe003 */
[----:B------:R-:W-:Y:S01]  /*14c0*/  IMAD R2, R15, R15, R15 ;  /* 0x0000000f0f027224 */ /* 0x000fe200078e020f */
[----:B--2---:R-:W-:Y:S02]  /*14d0*/  IADD3 R14, PT, PT, R9, R14, RZ ;  /* 0x0000000e090e7210 */ /* 0x004fe40007ffe0ff */
[----:B------:R-:W-:Y:S01]  /*14e0*/  IADD3 R16, PT, PT, R17, 0x1, R16 ;  /* 0x0000000111107810 */ /* 0x000fe20007ffe010 */
[----:B------:R-:W4:Y:S01]  /*14f0*/  I2F.F16 R19, R19 ;  /* 0x0000001300137306 */ /* 0x000f220000200c00 */
[----:B------:R-:W-:-:S02]  /*1500*/  IADD3 R2, PT, PT, R15, 0x1, R2 ;  /* 0x000000010f027810 */ /* 0x000fc40007ffe002 */
[----:B------:R-:W-:-:S05]  /*1510*/  ISETP.GE.AND P1, PT, R14, R95, PT ;  /* 0x0000005f0e00720c */ /* 0x000fca0003f26270 */
[----:B------:R-:W0:Y:S01]  /*1520*/  I2F.F16 R43, R16 ;  /* 0x00000010002b7306 */ /* 0x000e220000200c00 */
[----:B----4-:R-:W-:-:S07]  /*1530*/  HMUL2 R44, R19.H0_H0, R6.H0_H0 ;  /* 0x20000006132c7232 */ /* 0x010fce0000000800 */
[----:B------:R-:W1:Y:S01]  /*1540*/  I2F.F16 R3, R3 ;  /* 0x0000000300037306 */ /* 0x000e620000200c00 */
[----:B0-----:R-:W-:-:S07]  /*1550*/  HMUL2 R43, R43.H0_H0, R6.H0_H0 ;  /* 0x200000062b2b7232 */ /* 0x001fce0000000800 */
[----:B------:R-:W0:Y:S01]  /*1560*/  I2F.F16 R41, R2 ;  /* 0x0000000200297306 */ /* 0x000e220000200c00 */
[-C--:B-1----:R-:W-:Y:S02]  /*1570*/  HMUL2 R42, R3.H0_H0, R6.reuse.H0_H0 ;  /* 0x20000006032a7232 */ /* 0x082fe40000000800 */
[----:B0-----:R-:W-:Y:S01]  /*1580*/  HMUL2 R41, R41.H0_H0, R6.H0_H0 ;  /* 0x2000000629297232 */ /* 0x001fe20000000800 */
[----:B------:R-:W-:Y:S06]  /*1590*/  @!P1 BRA `(.L_x_1001) ;  /* 0xfffffffc00589947 */ /* 0x000fec000383ffff */
.L_x_1000:
[C---:B------:R-:W-:Y:S01]  /*15a0*/  ISETP.GT.AND P1, PT, R92.reuse, UR6, PT ;  /* 0x000000065c007c0c */ /* 0x040fe2000bf24270 */
[----:B------:R-:W-:Y:S01]  /*15b0*/  HFMA2 R4, -RZ, RZ, 0, 0 ;  /* 0x00000000ff047431 */ /* 0x000fe200000001ff */
[----:B------:R-:W-:Y:S01]  /*15c0*/  SHF.R.S32.HI R3, RZ, 0x1f, R18 ;  /* 0x0000001fff037819 */ /* 0x000fe20000011412 */
[----:B------:R-:W-:Y:S01]  /*15d0*/  HFMA2 R2, -RZ, RZ, 0, 0 ;  /* 0x00000000ff027431 */ /* 0x000fe200000001ff */
[C---:B---3--:R-:W-:Y:S02]  /*15e0*/  ISETP.GT.AND P3, PT, R92.reuse, UR12, PT ;  /* 0x0000000c5c007c0c */ /* 0x048fe4000bf64270 */
[----:B-1----:R-:W-:Y:S02]  /*15f0*/  CS2R R8, SRZ ;  /* 0x0000000000087805 */ /* 0x002fe4000001ff00 */
[----:B------:R-:W-:Y:S02]  /*1600*/  LEA.HI R3, R3, R18, RZ, 0x5 ;  /* 0x0000001203037211 */ /* 0x000fe400078f28ff */
[----:B----4-:R-:W-:-:S02]  /*1610*/  ISETP.GT.AND P4, PT, R92, UR5, PT ;  /* 0x000000055c007c0c */ /* 0x010fc4000bf84270 */
[C---:B0-----:R-:W-:Y:S02]  /*1620*/  ISETP.GT.AND P5, PT, R92.reuse, UR10, PT ;  /* 0x0000000a5c007c0c */ /* 0x041fe4000bfa4270 */
[----:B--2---:R-:W-:Y:S02]  /*1630*/  ISETP.GT.AND P6, PT, R92, UR11, PT ;  /* 0x0000000b5c007c0c */ /* 0x004fe4000bfc4270 */
[----:B------:R-:W-:Y:S02]  /*1640*/  MOV R7, RZ ;  /* 0x000000ff00077202 */ /* 0x000fe40000000f00 */
[----:B------:R-:W-:Y:S01]  /*1650*/  SHF.R.S32.HI R11, RZ, 0x5, R3 ;  /* 0x00000005ff0b7819 */ /* 0x000fe20000011403 */
[----:B------:R-:W-:Y:S08]  /*1660*/  @!P1 BRA `(.L_x_1002) ;  /* 0x00000000001c9947 */ /* 0x000ff00003800000 */
[----:B------:R-:W0:Y:S02]  /*1670*/  LDC R3, c[0x0][0x3cc] ;  /* 0x0000f300ff037b82 */ /* 0x000e240000000800 */
[----:B0-----:R-:W-:-:S04]  /*1680*/  VIMNMX R2, PT, PT, R92, R3, PT ;  /* 0x000000035c027248 */ /* 0x001fc80003fe0100 */
[----:B------:R-:W-:-:S04]  /*1690*/  IADD3 R2, PT, PT, R2, -UR6, RZ ;  /* 0x8000000602027c10 */ /* 0x000fc8000fffe0ff */
[----:B------:R-:W-:-:S04]  /*16a0*/  SHF.R.S32.HI R3, RZ, 0x1f, R2 ;  /* 0x0000001fff037819 */ /* 0x000fc80000011402 */
[----:B------:R-:W-:-:S04]  /*16b0*/  LEA.HI R3, R3, R2, RZ, 0x5 ;  /* 0x0000000203037211 */ /* 0x000fc800078f28ff */
[----:B------:R-:W-:-:S05]  /*16c0*/  SHF.R.S32.HI R3, RZ, 0x5, R3 ;  /* 0x00000005ff037819 */ /* 0x000fca0000011403 */
[----:B------:R-:W-:-:S07]  /*16d0*/  IMAD R2, R3, 0x6, RZ ;  /* 0x0000000603027824 */ /* 0x000fce00078e02ff */
.L_x_1002:
        /* <DEDUP_REMOVED lines=8> */
.L_x_1003:
        /* <DEDUP_REMOVED lines=8> */
.L_x_1004:
        /* <DEDUP_REMOVED lines=8> */
.L_x_1005:
        /* <DEDUP_REMOVED lines=8> */
.L_x_1006:
[----:B------:R-:W-:Y:S01]  /*18e0*/  LEA R2, R11, R2, 0x3 ;  /* 0x000000020b027211 */ /* 0x000fe200078e18ff */
[----:B------:R-:W0:Y:S01]  /*18f0*/  S2UR UR5, SR_CgaCtaId ;  /* 0x00000000000579c3 */ /* 0x000e220000008800 */
[----:B------:R-:W1:Y:S01]  /*1900*/  LDCU.64 UR10, c[0x0][0x388] ;  /* 0x00007100ff0a77ac */ /* 0x000e620008000a00 */
[----:B------:R-:W-:Y:S02]  /*1910*/  PRMT R40, RZ, 0x5410, RZ ;  /* 0x00005410ff287816 */ /* 0x000fe400000000ff */
[----:B------:R-:W-:Y:S01]  /*1920*/  IADD3 R2, PT, PT, R7, R2, R4 ;  /* 0x0000000207027210 */ /* 0x000fe20007ffe004 */
[----:B------:R-:W-:Y:S01]  /*1930*/  UMOV UR4, 0x400 ;  /* 0x0000040000047882 */ /* 0x000fe20000000000 */
[----:B------:R-:W-:Y:S02]  /*1940*/  PRMT R27, RZ, 0x5410, RZ ;  /* 0x00005410ff1b7816 */ /* 0x000fe400000000ff */
        /* <DEDUP_REMOVED lines=9> */
[----:B------:R-:W-:Y:S01]  /*19e0*/  VIMNMX R3, PT, PT, R0, UR6, PT ;  /* 0x0000000600037c48 */ /* 0x000fe2000bfe0100 */
[----:B0-----:R-:W-:Y:S01]  /*19f0*/  ULEA UR5, UR5, UR4, 0x18 ;  /* 0x0000000405057291 */ /* 0x001fe2000f8ec0ff */
[C---:B-1----:R-:W-:Y:S02]  /*1a00*/  LEA R102, P3, R4.reuse, UR10, 0x2 ;  /* 0x0000000a04667c11 */ /* 0x042fe4000f8610ff */
[----:B------:R-:W-:Y:S02]  /*1a10*/  ISETP.GT.AND P1, PT, R3, R92, PT ;  /* 0x0000005c0300720c */ /* 0x000fe40003f24270 */
[----:B------:R-:W-:Y:S02]  /*1a20*/  LEA.HI.X R103, R4, UR11, R7, 0x2, P3 ;  /* 0x0000000b04677c11 */ /* 0x000fe400098f1407 */
[----:B------:R-:W-:Y:S01]  /*1a30*/  UMOV UR4, UR5 ;  /* 0x0000000500047c82 */ /* 0x000fe20008000000 */
[----:B------:R-:W-:Y:S02]  /*1a40*/  PRMT R22, RZ, 0x5410, RZ ;  /* 0x00005410ff167816 */ /* 0x000fe400000000ff */
[----:B------:R-:W-:-:S06]  /*1a50*/  PRMT R21, RZ, 0x5410, RZ ;  /* 0x00005410ff157816 */ /* 0x000fcc00000000ff */
[----:B------:R-:W-:Y:S05]  /*1a60*/  @!P1 BRA `(.L_x_1007) ;  /* 0x0000007800589947 */ /* 0x000fea0003800000 */
[----:B------:R-:W2:Y:S01]  /*1a70*/  LDG.E.128.CONSTANT R8, desc[UR8][R102.64] ;  /* 0x0000000866087981 */ /* 0x000ea2000c1e9d00 */
[----:B------:R-:W-:-:S05]  /*1a80*/  IMAD.WIDE R6, R89, 0x4, R102 ;  /* 0x0000000459067825 */ /* 0x000fca00078e0266 */
[----:B------:R-:W3:Y:S01]  /*1a90*/  LDG.E.128.CONSTANT R12, desc[UR8][R6.64] ;  /* 0x00000008060c7981 */ /* 0x000ee2000c1e9d00 */
[----:B------:R-:W-:Y:S02]  /*1aa0*/  ISETP.NE.AND P1, PT, R93, RZ, PT ;  /* 0x000000ff5d00720c */ /* 0x000fe40003f25270 */
[----:B------:R-:W-:Y:S02]  /*1ab0*/  PRMT R40, RZ, 0x7610, R40 ;  /* 0x00007610ff287816 */ /* 0x000fe40000000028 */
[----:B------:R-:W-:Y:S02]  /*1ac0*/  PRMT R26, RZ, 0x5410, RZ ;  /* 0x00005410ff1a7816 */ /* 0x000fe400000000ff */
[----:B------:R-:W-:Y:S02]  /*1ad0*/  PRMT R25, RZ, 0x5410, RZ ;  /* 0x00005410ff197816 */ /* 0x000fe400000000ff */
[----:B------:R-:W-:Y:S02]  /*1ae0*/  PRMT R24, RZ, 0x5410, RZ ;  /* 0x00005410ff187816 */ /* 0x000fe400000000ff */
[----:B------:R-:W-:-:S02]  /*1af0*/  PRMT R23, RZ, 0x5410, RZ ;  /* 0x00005410ff177816 */ /* 0x000fc400000000ff */
[----:B------:R-:W-:Y:S02]  /*1b00*/  PRMT R22, RZ, 0x5410, RZ ;  /* 0x00005410ff167816 */ /* 0x000fe400000000ff */
[----:B--2---:R-:W-:Y:S02]  /*1b10*/  LOP3.LUT R0, R8, 0xff, RZ, 0xc0, !PT ;  /* 0x000000ff08007812 */ /* 0x004fe400078ec0ff */
[----:B------:R-:W-:Y:S02]  /*1b20*/  LOP3.LUT R2, R9, 0xff, RZ, 0xc0, !PT ;  /* 0x000000ff09027812 */ /* 0x000fe400078ec0ff */
[----:B------:R-:W-:Y:S02]  /*1b30*/  IADD3 R0, PT, PT, R0, -0x80, RZ ;  /* 0xffffff8000007810 */ /* 0x000fe40007ffe0ff */
[----:B------:R-:W-:Y:S02]  /*1b40*/  IADD3 R2, PT, PT, R2, -0x80, RZ ;  /* 0xffffff8002027810 */ /* 0x000fe40007ffe0ff */
[----:B-----5:R0:W1:Y:S01]  /*1b50*/  I2F.F16 R20, R0 ;  /* 0x0000000000147306 */ /* 0x0200620000200c00 */
[----:B------:R-:W-:-:S02]  /*1b60*/  LOP3.LUT R4, R11, 0xff, RZ, 0xc0, !PT ;  /* 0x000000ff0b047812 */ /* 0x000fc400078ec0ff */
[----:B------:R-:W-:Y:S02]  /*1b70*/  LOP3.LUT R3, R10, 0xff, RZ, 0xc0, !PT ;  /* 0x000000ff0a037812 */ /* 0x000fe400078ec0ff */
[----:B------:R-:W-:Y:S02]  /*1b80*/  IADD3 R4, PT, PT, R4, -0x80, RZ ;  /* 0xffffff8004047810 */ /* 0x000fe40007ffe0ff */
[----:B------:R-:W-:Y:S01]  /*1b90*/  LEA.HI R18, R10, 0xffffff80, RZ, 0x8 ;  /* 0xffffff800a127811 */ /* 0x000fe200078f40ff */
[----:B------:R2:W4:Y:S01]  /*1ba0*/  I2F.F16 R28, R2 ;  /* 0x00000002001c7306 */ /* 0x0005220000200c00 */
[----:B0-----:R-:W-:Y:S02]  /*1bb0*/  SHF.R.U32.HI R0, RZ, 0x8, R8 ;  /* 0x00000008ff007819 */ /* 0x001fe40000011608 */
[----:B------:R-:W-:Y:S02]  /*1bc0*/  LEA.HI R17, R9, 0xffffff80, RZ, 0x8 ;  /* 0xffffff8009117811 */ /* 0x000fe400078f40ff */
[----:B------:R-:W-:-:S02]  /*1bd0*/  LOP3.LUT R0, R0, 0xff, RZ, 0xc0, !PT ;  /* 0x000000ff00007812 */ /* 0x000fc400078ec0ff */
[----:B------:R-:W-:Y:S01]  /*1be0*/  IADD3 R3, PT, PT, R3, -0x80, RZ ;  /* 0xffffff8003037810 */ /* 0x000fe20007ffe0ff */
[----:B------:R0:W1:Y:S01]  /*1bf0*/  I2F.F16 R29, R4 ;  /* 0x00000004001d7306 */ /* 0x0000620000200c00 */
[--C-:B--2---:R-:W-:Y:S02]  /*1c00*/  SHF.R.U32.HI R2, RZ, 0x8, R9.reuse ;  /* 0x00000008ff027819 */ /* 0x104fe40000011609 */
[----:B------:R-:W-:Y:S02]  /*1c10*/  IADD3 R0, PT, PT, R0, -0x80, RZ ;  /* 0xffffff8000007810 */ /* 0x000fe40007ffe0ff */
[----:B------:R-:W-:Y:S02]  /*1c20*/  LOP3.LUT R2, R2, 0xff, RZ, 0xc0, !PT ;  /* 0x000000ff02027812 */ /* 0x000fe400078ec0ff */
[----:B------:R-:W-:Y:S01]  /*1c30*/  SHF.R.U32.HI R9, RZ, 0x10, R9 ;  /* 0x00000010ff097819 */ /* 0x000fe20000011609 */
[----:B------:R2:W1:Y:S01]  /*1c40*/  I2F.F16 R35, R0 ;  /* 0x0000000000237306 */ /* 0x0004620000200c00 */
[----:B0-----:R-:W-:-:S02]  /*1c50*/  SHF.R.U32.HI R4, RZ, 0x8, R10 ;  /* 0x00000008ff047819 */ /* 0x001fc4000001160a */
[----:B------:R-:W-:Y:S02]  /*1c60*/  SHF.R.U32.HI R10, RZ, 0x10, R10 ;  /* 0x00000010ff0a7819 */ /* 0x000fe4000001160a */
[----:B------:R-:W-:Y:S02]  /*1c70*/  IADD3 R2, PT, PT, R2, -0x80, RZ ;  /* 0xffffff8002027810 */ /* 0x000fe40007ffe0ff */
[----:B---3--:R-:W-:Y:S01]  /*1c80*/  LEA.HI R30, R12, 0xffffff80, RZ, 0x8 ;  /* 0xffffff800c1e7811 */ /* 0x008fe200078f40ff */
[----:B------:R0:W3:Y:S01]  /*1c90*/  I2F.F16 R31, R3 ;  /* 0x00000003001f7306 */ /* 0x0000e20000200c00 */
[----:B--2---:R-:W-:Y:S02]  /*1ca0*/  LOP3.LUT R0, R10, 0xff, RZ, 0xc0, !PT ;  /* 0x000000ff0a007812 */ /* 0x004fe400078ec0ff */
[----:B------:R-:W-:Y:S02]  /*1cb0*/  LOP3.LUT R4, R4, 0xff, RZ, 0xc0, !PT ;  /* 0x000000ff04047812 */ /* 0x000fe400078ec0ff */
[----:B------:R-:W-:-:S02]  /*1cc0*/  IADD3 R37, PT, PT, R0, -0x80, RZ ;  /* 0xffffff8000257810 */ /* 0x000fc40007ffe0ff */
[----:B------:R-:W-:Y:S01]  /*1cd0*/  SHF.R.U32.HI R0, RZ, 0x10, R11 ;  /* 0x00000010ff007819 */ /* 0x000fe2000001160b */
[----:B------:R-:W2:Y:S01]  /*1ce0*/  I2F.F16 R17, R17 ;  /* 0x0000001100117306 */ /* 0x000ea20000200c00 */
[----:B0-----:R-:W-:Y:S02]  /*1cf0*/  LOP3.LUT R3, R9, 0xff, RZ, 0xc0, !PT ;  /* 0x000000ff09037812 */ /* 0x001fe400078ec0ff */
[----:B------:R-:W-:Y:S02]  /*1d00*/  LOP3.LUT R0, R0, 0xff, RZ, 0xc0, !PT ;  /* 0x000000ff00007812 */ /* 0x000fe400078ec0ff */
[----:B------:R-:W-:Y:S02]  /*1d10*/  IADD3 R3, PT, PT, R3, -0x80, RZ ;  /* 0xffffff8003037810 */ /* 0x000fe40007ffe0ff */
[----:B------:R-:W-:Y:S01]  /*1d20*/  IADD3 R38, PT, PT, R0, -0x80, RZ ;  /* 0xffffff8000267810 */ /* 0x000fe20007ffe0ff */
[----:B------:R0:W1:Y:S01]  /*1d30*/  I2F.F16 R9, R2 ;  /* 0x0000000200097306 */ /* 0x0000620000200c00 */
[----:B------:R-:W-:-:S02]  /*1d40*/  LOP3.LUT R0, R12, 0xff, RZ, 0xc0, !PT ;  /* 0x000000ff0c007812 */ /* 0x000fc400078ec0ff */
[----:B------:R-:W-:Y:S02]  /*1d50*/  IADD3 R4, PT, PT, R4, -0x80, RZ ;  /* 0xffffff8004047810 */ /* 0x000fe40007ffe0ff */
[----:B------:R-:W-:Y:S02]  /*1d60*/  IADD3 R0, PT, PT, R0, -0x80, RZ ;  /* 0xffffff8000007810 */ /* 0x000fe40007ffe0ff */
[----:B------:R-:W-:Y:S01]  /*1d70*/  LEA.HI R16, R8, 0xffffff80, RZ, 0x8 ;  /* 0xffffff8008107811 */ /* 0x000fe200078f40ff */
[----:B------:R4:W1:Y:S01]  /*1d80*/  I2F.F16 R36, R3 ;  /* 0x0000000300247306 */ /* 0x0008620000200c00 */
[----:B0-----:R-:W-:Y:S02]  /*1d90*/  LOP3.LUT R2, R13, 0xff, RZ, 0xc0, !PT ;  /* 0x000000ff0d027812 */ /* 0x001fe400078ec0ff */
[----:B------:R-:W-:Y:S02]  /*1da0*/  SHF.R.U32.HI R8, RZ, 0x10, R8 ;  /* 0x00000010ff087819 */ /* 0x000fe40000011608 */
[----:B------:R-:W-:-:S02]  /*1db0*/  IADD3 R45, PT, PT, R2, -0x80, RZ ;  /* 0xffffff80022d7810 */ /* 0x000fc40007ffe0ff */
[----:B------:R-:W-:Y:S01]  /*1dc0*/  LOP3.LUT R2, R14, 0xff, RZ, 0xc0, !PT ;  /* 0x000000ff0e027812 */ /* 0x000fe200078ec0ff */
[----:B------:R0:W0:Y:S01]  /*1dd0*/  I2F.F16 R39, R0 ;  /* 0x0000000000277306 */ /* 0x0000220000200c00 */
[----:B----4-:R-:W-:Y:S02]  /*1de0*/  LOP3.LUT R3, R15, 0xff, RZ, 0xc0, !PT ;  /* 0x000000ff0f037812 */ /* 0x010fe400078ec0ff */
[----:B------:R-:W-:Y:S02]  /*1df0*/  IADD3 R46, PT, PT, R2, -0x80, RZ ;  /* 0xffffff80022e7810 */ /* 0x000fe40007ffe0ff */
[--C-:B------:R-:W-:Y:S02]  /*1e00*/  SHF.R.U32.HI R2, RZ, 0x8, R12.reuse ;  /* 0x00000008ff027819 */ /* 0x100fe4000001160c */
[----:B------:R-:W-:Y:S01]  /*1e10*/  SHF.R.U32.HI R12, RZ, 0x10, R12 ;  /* 0x00000010ff0c7819 */ /* 0x000fe2000001160c */
[----:B------:R-:W4:Y:S01]  /*1e20*/  I2F.F16 R10, R4 ;  /* 0x00000004000a7306 */ /* 0x000f220000200c00 */
[----:B------:R-:W-:-:S02]  /*1e30*/  IADD3 R3, PT, PT, R3, -0x80, RZ ;  /* 0xffffff8003037810 */ /* 0x000fc40007ffe0ff */
[----:B------:R-:W-:Y:S02]  /*1e40*/  LOP3.LUT R12, R12, 0xff, RZ, 0xc0, !PT ;  /* 0x000000ff0c0c7812 */ /* 0x000fe400078ec0ff */
[----:B------:R-:W-:Y:S02]  /*1e50*/  LOP3.LUT R2, R2, 0xff, RZ, 0xc0, !PT ;  /* 0x000000ff02027812 */ /* 0x000fe400078ec0ff */
[----:B------:R-:W-:Y:S01]  /*1e60*/  IADD3 R12, PT, PT, R12, -0x80, RZ ;  /* 0xffffff800c0c7810 */ /* 0x000fe20007ffe0ff */
[----:B------:R3:W1:Y:S01]  /*1e70*/  I2F.F16 R47, R3 ;  /* 0x00000003002f7306 */ /* 0x0006620000200c00 */
[----:B------:R-:W-:Y:S02]  /*1e80*/  SHF.R.U32.HI R21, RZ, 0x8, R11 ;  /* 0x00000008ff157819 */ /* 0x000fe4000001160b */
[----:B------:R-:W-:Y:S02]  /*1e90*/  LEA.HI R32, R13, 0xffffff80, RZ, 0x8 ;  /* 0xffffff800d207811 */ /* 0x000fe400078f40ff */
[----:B------:R-:W-:-:S02]  /*1ea0*/  LEA.HI R33, R14, 0xffffff80, RZ, 0x8 ;  /* 0xffffff800e217811 */ /* 0x000fc400078f40ff */
[----:B------:R-:W-:Y:S01]  /*1eb0*/  IADD3 R2, PT, PT, R2, -0x80, RZ ;  /* 0xffffff8002027810 */ /* 0x000fe20007ffe0ff */
[----:B------:R2:W1:Y:S01]  /*1ec0*/  I2F.F16 R49, R12 ;  /* 0x0000000c00317306 */ /* 0x0004620000200c00 */
[--C-:B0-----:R-:W-:Y:S02]  /*1ed0*/  SHF.R.U32.HI R0, RZ, 0x8, R13.reuse ;  /* 0x00000008ff007819 */ /* 0x101fe4000001160d */
[--C-:B---3--:R-:W-:Y:S02]  /*1ee0*/  SHF.R.U32.HI R3, RZ, 0x8, R14.reuse ;  /* 0x00000008ff037819 */ /* 0x108fe4000001160e */
[----:B------:R-:W-:Y:S02]  /*1ef0*/  SHF.R.U32.HI R13, RZ, 0x10, R13 ;  /* 0x00000010ff0d7819 */ /* 0x000fe4000001160d */
[----:B------:R-:W-:Y:S01]  /*1f00*/  SHF.R.U32.HI R14, RZ, 0x10, R14 ;  /* 0x00000010ff0e7819 */ /* 0x000fe2000001160e */
[----:B------:R0:W3:Y:S01]  /*1f10*/  I2F.F16 R48, R2 ;  /* 0x0000000200307306 */ /* 0x0000e20000200c00 */
[----:B------:R-:W-:-:S02]  /*1f20*/  SHF.R.U32.HI R4, RZ, 0x8, R15 ;  /* 0x00000008ff047819 */ /* 0x000fc4000001160f */
[----:B--2---:R-:W-:Y:S02]  /*1f30*/  SHF.R.U32.HI R12, RZ, 0x10, R15 ;  /* 0x00000010ff0c7819 */ /* 0x004fe4000001160f */
[----:B------:R-:W-:Y:S02]  /*1f40*/  LOP3.LUT R8, R8, 0xff, RZ, 0xc0, !PT ;  /* 0x000000ff08087812 */ /* 0x000fe400078ec0ff */
[----:B------:R-:W-:Y:S01]  /*1f50*/  LOP3.LUT R21, R21, 0xff, RZ, 0xc0, !PT ;  /* 0x000000ff15157812 */ /* 0x000fe200078ec0ff */
[----:B------:R-:W2:Y:S01]  /*1f60*/  I2F.F16 R16, R16 ;  /* 0x0000001000107306 */ /* 0x000ea20000200c00 */
[----:B------:R-:W-:Y:S02]  /*1f70*/  LOP3.LUT R0, R0, 0xff, RZ, 0xc0, !PT ;  /* 0x000000ff00007812 */ /* 0x000fe400078ec0ff */
[----:B------:R-:W-:Y:S02]  /*1f80*/  LOP3.LUT R13, R13, 0xff, RZ, 0xc0, !PT ;  /* 0x000000ff0d0d7812 */ /* 0x000fe400078ec0ff */
[----:B------:R-:W-:-:S02]  /*1f90*/  LOP3.LUT R3, R3, 0xff, RZ, 0xc0, !PT ;  /* 0x000000ff03037812 */ /* 0x000fc400078ec0ff */
[----:B0-----:R-:W-:Y:S01]  /*1fa0*/  LOP3.LUT R2, R14, 0xff, RZ, 0xc0, !PT ;  /* 0x000000ff0e027812 */ /* 0x001fe200078ec0ff */
[----:B------:R-:W0:Y:S01]  /*1fb0*/  I2F.F16 R18, R18 ;  /* 0x0000001200127306 */ /* 0x000e220000200c00 */
[----:B------:R-:W-:Y:S02]  /*1fc0*/  LOP3.LUT R4, R4, 0xff, RZ, 0xc0, !PT ;  /* 0x000000ff04047812 */ /* 0x000fe400078ec0ff */
[----:B------:R-:W-:Y:S02]  /*1fd0*/  LOP3.LUT R12, R12, 0xff, RZ, 0xc0, !PT ;  /* 0x000000ff0c0c7812 */ /* 0x000fe400078ec0ff */
[----:B------:R-:W-:Y:S02]  /*1fe0*/  LEA.HI R19, R11, 0xffffff80, RZ, 0x8 ;  /* 0xffffff800b137811 */ /* 0x000fe400078f40ff */
[----:B------:R-:W-:Y:S01]  /*1ff0*/  LEA.HI R34, R15, 0xffffff80, RZ, 0x8 ;  /* 0xffffff800f227811 */ /* 0x000fe200078f40ff */
        /* <DEDUP_REMOVED lines=10> */
[----:B------:R-:W0:Y:S01]  /*20a0*/  I2F.F16 R32, R32 ;  /* 0x0000002000207306 */ /* 0x000e220000200c00 */
[----:B------:R-:W-:-:S07]  /*20b0*/  PRMT R21, RZ, 0x7610, R21 ;  /* 0x00007610ff157816 */ /* 0x000fce0000000015 */
        /* <DEDUP_REMOVED lines=12> */
[----:B------:R0:W0:Y:S08]  /*2180*/  I2F.F16 R52, R4 ;  /* 0x0000000400347306 */ /* 0x0000300000200c00 */
[----:B------:R0:W0:Y:S01]  /*2190*/  I2F.F16 R53, R12 ;  /* 0x0000000c00357306 */ /* 0x0000220000200c00 */
[----:B-1234-:R-:W-:Y:S05]  /*21a0*/  @!P1 BRA `(.L_x_1008) ;  /* 0x0000000400689947 */ /* 0x01efea0003800000 */
[----:B------:R-:W1:Y:S01]  /*21b0*/  LDS.64 R54, [UR5] ;  /* 0x00000005ff367984 */ /* 0x000e620008000a00 */
        /* <DEDUP_REMOVED lines=8> */
[--C-:B-1----:R-:W-:Y:S02]  /*2240*/  HADD2.F32 R3, -RZ, R54.reuse.H0_H0 ;  /* 0x20000036ff037230 */ /* 0x102fe40000004100 */
[----:B------:R-:W-:Y:S02]  /*2250*/  HADD2.F32 R54, -RZ, R54.H1_H1 ;  /* 0x30000036ff367230 */ /* 0x000fe40000004100 */
[----:B------:R-:W-:Y:S02]  /*2260*/  HADD2.F32 R40, -RZ, R55.H0_H0 ;  /* 0x20000037ff287230 */ /* 0x000fe40000004100 */
[----:B------:R-:W-:Y:S01]  /*2270*/  FFMA.FTZ R0, R0, R3, RZ ;  /* 0x0000000300007223 */ /* 0x000fe200000100ff */
[C---:B------:R-:W-:Y:S01]  /*2280*/  FFMA.FTZ R59, R3.reuse, R56, RZ ;  /* 0x00000038033b7223 */ /* 0x040fe200000100ff */
[C---:B------:R-:W-:Y:S01]  /*2290*/  FFMA.FTZ R61, R3.reuse, R2, RZ ;  /* 0x00000002033d7223 */ /* 0x040fe200000100ff */
[----:B------:R-:W-:Y:S01]  /*22a0*/  FFMA.FTZ R4, R3, R4, RZ ;  /* 0x0000000403047223 */ /* 0x000fe200000100ff */
[----:B------:R-:W-:Y:S01]  /*22b0*/  FFMA.FTZ R0, R27, R54, R0 ;  /* 0x000000361b007223 */ /* 0x000fe20000010000 */
[----:B------:R-:W-:-:S02]  /*22c0*/  HADD2.F32 R27, -RZ, R10.H0_H0 ;  /* 0x2000000aff1b7230 */ /* 0x000fc40000004100 */
[C---:B------:R-:W-:Y:S01]  /*22d0*/  FFMA.FTZ R57, R54.reuse, R57, R59 ;  /* 0x0000003936397223 */ /* 0x040fe2000001003b */
[----:B------:R-:W-:Y:S02]  /*22e0*/  HADD2.F32 R59, -RZ, R11.H0_H0 ;  /* 0x2000000bff3b7230 */ /* 0x000fe40000004100 */
[----:B------:R-:W-:Y:S02]  /*22f0*/  HADD2.F32 R56, -RZ, R37.H0_H0 ;  /* 0x20000025ff387230 */ /* 0x000fe40000004100 */
        /* <DEDUP_REMOVED lines=16> */
[----:B0-----:R-:W-:Y:S02]  /*2400*/  HADD2.F32 R4, -RZ, R12.H0_H0 ;  /* 0x2000000cff047230 */ /* 0x001fe40000004100 */
        /* <DEDUP_REMOVED lines=50> */
[----:B------:R-:W-:Y:S02]  /*2730*/  HFMA2 R40, R0, 1, 1, RZ ;  /* 0x3c003c0000287831 */ /* 0x000fe400000000ff */
[----:B------:R-:W-:-:S07]  /*2740*/  HADD2 R27, R27, RZ.H0_H0 ;  /* 0x200000ff1b1b7230 */ /* 0x000fce0000000000 */
.L_x_1008:
[----:B------:R-:W-:Y:S01]  /*2750*/  PRMT R21, R21, 0x5410, RZ ;  /* 0x0000541015157816 */ /* 0x000fe200000000ff */
[----:B------:R-:W-:Y:S01]  /*2760*/  IMAD.WIDE R6, R89, 0x4, R6 ;  /* 0x0000000459067825 */ /* 0x000fe200078e0206 */
[----:B------:R-:W-:Y:S06]  /*2770*/  @!P2 BRA `(.L_x_1009) ;  /* 0x000000100080a947 */ /* 0x000fec0003800000 */
[----:B0-----:R-:W-:Y:S02]  /*2780*/  PRMT R0, R90, 0x9910, RZ ;  /* 0x000099105a007816 */ /* 0x001fe400000000ff */
[----:B------:R-:W-:Y:S02]  /*2790*/  ISETP.NE.AND P4, PT, R96, 0x2, PT ;  /* 0x000000026000780c */ /* 0x000fe40003f85270 */
[----:B------:R-:W-:Y:S02]  /*27a0*/  ISETP.NE.AND P3, PT, R0, RZ, PT ;  /* 0x000000ff0000720c */ /* 0x000fe40003f65270 */
[----:B------:R-:W-:Y:S02]  /*27b0*/  PRMT R24, RZ, 0x5410, RZ ;  /* 0x00005410ff187816 */ /* 0x000fe400000000ff */
[----:B------:R-:W-:Y:S02]  /*27c0*/  PRMT R23, RZ, 0x5410, RZ ;  /* 0x00005410ff177816 */ /* 0x000fe400000000ff */
[----:B------:R-:W-:-:S02]  /*27d0*/  PRMT R22, RZ, 0x5410, RZ ;  /* 0x00005410ff167816 */ /* 0x000fc400000000ff */
[----:B------:R-:W-:-:S05]  /*27e0*/  PRMT R26, RZ, 0x7610, R26 ;  /* 0x00007610ff1a7816 */ /* 0x000fca000000001a */
        /* <DEDUP_REMOVED lines=78> */
[----:B------:R-:W-:Y:S01]  /*2cd0*/  FMUL.FTZ R0, R3, R0 ;  /* 0x0000000003007220 */ /* 0x000fe20000410000 */
[----:B------:R-:W-:Y:S02]  /*2ce0*/  HADD2.F32 R57, -RZ, R41.H0_H0 ;  /* 0x20000029ff397230 */ /* 0x000fe40000004100 */
        /* <DEDUP_REMOVED lines=9> */
[----:B------:R-:W-:Y:S02]  /*2d80*/  HFMA2 R26, R0, 1, 1, RZ ;  /* 0x3c003c00001a7831 */ /* 0x000fe400000000ff */
[----:B------:R-:W-:-:S07]  /*2d90*/  HADD2 R25, R12, RZ.H0_H0 ;  /* 0x200000ff0c197230 */ /* 0x000fce0000000000 */
.L_x_1010:
[----:B------:R-:W-:Y:S01]  /*2da0*/  PRMT R21, RZ, 0x5410, RZ ;  /* 0x00005410ff157816 */ /* 0x000fe200000000ff */
[----:B------:R-:W-:Y:S06]  /*2db0*/  @!P4 BRA `(.L_x_1009) ;  /* 0x0000000800f0c947 */ /* 0x000fec0003800000 */
[----:B------:R-:W-:Y:S02]  /*2dc0*/  PRMT R0, R91, 0x9910, RZ ;  /* 0x000099105b007816 */ /* 0x000fe400000000ff */
[----:B------:R-:W-:Y:S02]  /*2dd0*/  ISETP.EQ.OR P3, PT, R96, 0x3, P0 ;  /* 0x000000036000780c */ /* 0x000fe40000762670 */
[----:B------:R-:W-:Y:S02]  /*2de0*/  ISETP.NE.AND P4, PT, R0, RZ, PT ;  /* 0x000000ff0000720c */ /* 0x000fe40003f85270 */
[----:B------:R-:W-:Y:S02]  /*2df0*/  PRMT R22, RZ, 0x5410, RZ ;  /* 0x00005410ff167816 */ /* 0x000fe400000000ff */
[----:B------:R-:W-:-:S09]  /*2e00*/  PRMT R24, RZ, 0x7610, R24 ;  /* 0x00007610ff187816 */ /* 0x000fd20000000018 */
        /* <DEDUP_REMOVED lines=91> */
.L_x_1011:
[----:B------:R-:W-:Y:S01]  /*33c0*/  PRMT R21, RZ, 0x5410, RZ ;  /* 0x00005410ff157816 */ /* 0x000fe200000000ff */
[----:B------:R-:W-:Y:S06]  /*33d0*/  @P3 BRA `(.L_x_1009) ;  /* 0x0000000400683947 */ /* 0x000fec0003800000 */
        /* <DEDUP_REMOVED lines=15> */
[--C-:B0-----:R-:W-:Y:S02]  /*34d0*/  HADD2.F32 R54, -RZ, R3.reuse.H0_H0 ;  /* 0x20000003ff367230 */ /* 0x101fe40000004100 */
[----:B------:R-:W-:Y:S02]  /*34e0*/  HADD2.F32 R55, -RZ, R3.H1_H1 ;  /* 0x30000003ff377230 */ /* 0x000fe40000004100 */
[--C-:B------:R-:W-:Y:S02]  /*34f0*/  HADD2.F32 R21, -RZ, R2.reuse.H0_H0 ;  /* 0x20000002ff157230 */ /* 0x100fe40000004100 */
[----:B------:R-:W-:Y:S02]  /*3500*/  HADD2.F32 R3, -RZ, R31.H0_H0 ;  /* 0x2000001fff037230 */ /* 0x000fe40000004100 */
[----:B------:R-:W-:-:S02]  /*3510*/  HADD2.F32 R22, -RZ, R2.H1_H1 ;  /* 0x30000002ff167230 */ /* 0x000fc40000004100 */
[----:B------:R-:W-:Y:S02]  /*3520*/  HADD2.F32 R2, -RZ, R28.H0_H0 ;  /* 0x2000001cff027230 */ /* 0x000fe40000004100 */
[-C--:B------:R-:W-:Y:S01]  /*3530*/  FFMA.FTZ R3, R3, R21.reuse, RZ ;  /* 0x0000001503037223 */ /* 0x080fe200000100ff */
[----:B------:R-:W-:Y:S02]  /*3540*/  HADD2.F32 R28, -RZ, R9.H0_H0 ;  /* 0x20000009ff1c7230 */ /* 0x000fe40000004100 */
[-C--:B------:R-:W-:Y:S01]  /*3550*/  FFMA.FTZ R9, R0, R21.reuse, RZ ;  /* 0x0000001500097223 */ /* 0x080fe200000100ff */
[----:B------:R-:W-:Y:S02]  /*3560*/  HADD2.F32 R0, -RZ, R8.H0_H0 ;  /* 0x20000008ff007230 */ /* 0x000fe40000004100 */
[-C--:B------:R-:W-:Y:S01]  /*3570*/  FFMA.FTZ R3, R10, R22.reuse, R3 ;  /* 0x000000160a037223 */ /* 0x080fe20000010003 */
[----:B------:R-:W-:Y:S02]  /*3580*/  HADD2.F32 R8, -RZ, R37.H0_H0 ;  /* 0x20000025ff087230 */ /* 0x000fe40000004100 */
[----:B------:R-:W-:Y:S01]  /*3590*/  FFMA.FTZ R9, R20, R22, R9 ;  /* 0x0000001614097223 */ /* 0x000fe20000010009 */
[-C--:B------:R-:W-:Y:S01]  /*35a0*/  FFMA.FTZ R29, R2, R21.reuse, RZ ;  /* 0x00000015021d7223 */ /* 0x080fe200000100ff */
[----:B------:R-:W-:Y:S01]  /*35b0*/  FFMA.FTZ R21, R4, R21, RZ ;  /* 0x0000001504157223 */ /* 0x000fe200000100ff */
[----:B------:R-:W-:-:S02]  /*35c0*/  HADD2.F32 R4, -RZ, R11.H0_H0 ;  /* 0x2000000bff047230 */ /* 0x000fc40000004100 */
[-C--:B------:R-:W-:Y:S01]  /*35d0*/  FFMA.FTZ R0, R0, R54.reuse, R9 ;  /* 0x0000003600007223 */ /* 0x080fe20000010009 */
        /* <DEDUP_REMOVED lines=9> */
[--C-:B-1----:R-:W-:Y:S02]  /*3670*/  HADD2.F32 R3, -RZ, R12.reuse.H0_H0 ;  /* 0x2000000cff037230 */ /* 0x102fe40000004100 */
[-C--:B------:R-:W-:Y:S01]  /*3680*/  FFMA.FTZ R8, R9, R55.reuse, R8 ;  /* 0x0000003709087223 */ /* 0x080fe20000010008 */
[----:B------:R-:W-:Y:S02]  /*3690*/  HADD2.F32 R9, -RZ, R39.H0_H0 ;  /* 0x20000027ff097230 */ /* 0x000fe40000004100 */
[----:B------:R-:W-:Y:S01]  /*36a0*/  FFMA.FTZ R54, R38, R54, R21 ;  /* 0x0000003626367223 */ /* 0x000fe20000010015 */
[----:B------:R-:W-:Y:S01]  /*36b0*/  FFMA.FTZ R4, R17, R55, R2 ;  /* 0x0000003711047223 */ /* 0x000fe20000010002 */
[----:B------:R-:W-:Y:S02]  /*36c0*/  HADD2.F32 R12, -RZ, R12.H1_H1 ;  /* 0x3000000cff0c7230 */ /* 0x000fe40000004100 */
[----:B------:R-:W-:-:S02]  /*36d0*/  HADD2.F32 R17, -RZ, R46.H0_H0 ;  /* 0x2000002eff117230 */ /* 0x000fc40000004100 */
[----:B------:R-:W-:Y:S01]  /*36e0*/  FFMA.FTZ R9, R9, R3, R0 ;  /* 0x0000000309097223 */ /* 0x000fe20000010000 */
[----:B------:R-:W-:Y:S01]  /*36f0*/  FFMA.FTZ R54, R19, R55, R54 ;  /* 0x0000003713367223 */ /* 0x000fe20000010036 */
[-C--:B------:R-:W-:Y:S01]  /*3700*/  FFMA.FTZ R11, R11, R3.reuse, R4 ;  /* 0x000000030b0b7223 */ /* 0x080fe20000010004 */
[----:B------:R-:W-:Y:S02]  /*3710*/  HADD2.F32 R2, -RZ, R13.H0_H0 ;  /* 0x2000000dff027230 */ /* 0x000fe40000004100 */
[-C--:B------:R-:W-:Y:S01]  /*3720*/  FFMA.FTZ R9, R48, R12.reuse, R9 ;  /* 0x0000000c30097223 */ /* 0x080fe20000010009 */
[----:B------:R-:W-:Y:S02]  /*3730*/  HADD2.F32 R0, -RZ, R49.H0_H0 ;  /* 0x20000031ff007230 */ /* 0x000fe40000004100 */
[-C--:B------:R-:W-:Y:S01]  /*3740*/  FFMA.FTZ R17, R17, R3.reuse, R8 ;  /* 0x0000000311117223 */ /* 0x080fe20000010008 */
[----:B------:R-:W-:Y:S02]  /*3750*/  HADD2.F32 R4, -RZ, R51.H0_H0 ;  /* 0x20000033ff047230 */ /* 0x000fe40000004100 */
[----:B------:R-:W-:Y:S01]  /*3760*/  FFMA.FTZ R3, R47, R3, R54 ;  /* 0x000000032f037223 */ /* 0x000fe20000010036 */
[----:B------:R-:W-:Y:S01]  /*3770*/  FFMA.FTZ R11, R50, R12, R11 ;  /* 0x0000000c320b7223 */ /* 0x000fe2000001000b */
[----:B------:R-:W-:Y:S01]  /*3780*/  FFMA.FTZ R0, R0, R2, R9 ;  /* 0x0000000200007223 */ /* 0x000fe20000010009 */
[----:B------:R-:W-:-:S02]  /*3790*/  HADD2.F32 R8, -RZ, R15.H0_H0 ;  /* 0x2000000fff087230 */ /* 0x000fc40000004100 */
[-C--:B------:R-:W-:Y:S01]  /*37a0*/  FFMA.FTZ R17, R14, R12.reuse, R17 ;  /* 0x0000000c0e117223 */ /* 0x080fe20000010011 */
[----:B------:R-:W-:Y:S02]  /*37b0*/  HADD2.F32 R13, -RZ, R13.H1_H1 ;  /* 0x3000000dff0d7230 */ /* 0x000fe40000004100 */
[----:B------:R-:W-:Y:S01]  /*37c0*/  FFMA.FTZ R3, R52, R12, R3 ;  /* 0x0000000c34037223 */ /* 0x000fe20000010003 */
        /* <DEDUP_REMOVED lines=16> */
[----:B------:R-:W-:Y:S01]  /*38d0*/  FMUL.FTZ R4, R9, R4 ;  /* 0x0000000409047220 */ /* 0x000fe20000410000 */
[----:B------:R-:W-:Y:S01]  /*38e0*/  FMUL.FTZ R8, R11, R8 ;  /* 0x000000080b087220 */ /* 0x000fe20000410000 */
[----:B------:R-:W-:Y:S02]  /*38f0*/  FMUL.FTZ R2, R17, R2 ;  /* 0x0000000211027220 */ /* 0x000fe40000410000 */
[----:B------:R-:W-:Y:S02]  /*3900*/  F2FP.F16.F32.PACK_AB R0, RZ, R0 ;  /* 0x00000000ff00723e */ /* 0x000fe400000000ff */
[----:B------:R-:W-:-:S02]  /*3910*/  F2FP.F16.F32.PACK_AB R4, RZ, R4 ;  /* 0x00000004ff04723e */ /* 0x000fc400000000ff */
[----:B------:R-:W-:Y:S02]  /*3920*/  F2FP.F16.F32.PACK_AB R8, RZ, R8 ;  /* 0x00000008ff08723e */ /* 0x000fe400000000ff */
[----:B------:R-:W-:Y:S02]  /*3930*/  F2FP.F16.F32.PACK_AB R2, RZ, R2 ;  /* 0x00000002ff02723e */ /* 0x000fe400000000ff */
[----:B------:R-:W-:Y:S02]  /*3940*/  PRMT R0, R0, 0x5410, R4 ;  /* 0x0000541000007816 */ /* 0x000fe40000000004 */
[----:B------:R-:W-:-:S03]  /*3950*/  PRMT R8, R8, 0x5410, R2 ;  /* 0x0000541008087816 */ /* 0x000fc60000000002 */
[----:B------:R-:W-:Y:S02]  /*3960*/  HFMA2 R22, R0, 1, 1, RZ ;  /* 0x3c003c0000167831 */ /* 0x000fe400000000ff */
[----:B------:R-:W-:-:S07]  /*3970*/  HADD2 R21, R8, RZ.H0_H0 ;  /* 0x200000ff08157230 */ /* 0x000fce0000000000 */
.L_x_1009:
[----:B0-----:R-:W2:Y:S01]  /*3980*/  LDG.E.128.CONSTANT R8, desc[UR8][R6.64] ;  /* 0x0000000806087981 */ /* 0x001ea2000c1e9d00 */
[----:B------:R-:W-:-:S05]  /*3990*/  IMAD.WIDE R16, R89, 0x4, R6 ;  /* 0x0000000459107825 */ /* 0x000fca00078e0206 */
[----:B------:R-:W3:Y:S01]  /*39a0*/  LDG.E.128.CONSTANT R12, desc[UR8][R16.64] ;  /* 0x00000008100c7981 */ /* 0x000ee2000c1e9d00 */
[----:B--2---:R-:W-:Y:S02]  /*39b0*/  LOP3.LUT R0, R8, 0xff, RZ, 0xc0, !PT ;  /* 0x000000ff08007812 */ /* 0x004fe400078ec0ff */
[----:B------:R-:W-:Y:S02]  /*39c0*/  LOP3.LUT R2, R9, 0xff, RZ, 0xc0, !PT ;  /* 0x000000ff09027812 */ /* 0x000fe400078ec0ff */
[----:B------:R-:W-:Y:S02]  /*39d0*/  IADD3 R0, PT, PT, R0, -0x80, RZ ;  /* 0xffffff8000007810 */ /* 0x000fe40007ffe0ff */
[----:B------:R-:W-:Y:S02]  /*39e0*/  LEA.HI R18, R8, 0xffffff80, RZ, 0x8 ;  /* 0xffffff8008127811 */ /* 0x000fe400078f40ff */
[----:B------:R0:W1:Y:S01]  /*39f0*/  I2F.F16 R29, R0 ;  /* 0x00000000001d7306 */ /* 0x0000620000200c00 */
[----:B------:R-:W-:-:S02]  /*3a00*/  IADD3 R2, PT, PT, R2, -0x80, RZ ;  /* 0xffffff8002027810 */ /* 0x000fc40007ffe0ff */
[C---:B------:R-:W-:Y:S02]  /*3a10*/  LEA.HI R20, R10.reuse, 0xffffff80, RZ, 0x8 ;  /* 0xffffff800a147811 */ /* 0x040fe400078f40ff */
[----:B------:R-:W-:Y:S02]  /*3a20*/  LOP3.LUT R3, R10, 0xff, RZ, 0xc0, !PT ;  /* 0x000000ff0a037812 */ /* 0x000fe400078ec0ff */
[----:B------:R-:W-:Y:S01]  /*3a30*/  SHF.R.U32.HI R6, RZ, 0x8, R10 ;  /* 0x00000008ff067819 */ /* 0x000fe2000001160a */
[----:B------:R2:W4:Y:S01]  /*3a40*/  I2F.F16 R30, R2 ;  /* 0x00000002001e7306 */ /* 0x0005220000200c00 */
[--C-:B0-----:R-:W-:Y:S02]  /*3a50*/  SHF.R.U32.HI R0, RZ, 0x8, R8.reuse ;  /* 0x00000008ff007819 */ /* 0x101fe40000011608 */
[----:B------:R-:W-:Y:S02]  /*3a60*/  SHF.R.U32.HI R8, RZ, 0x10, R8 ;  /* 0x00000010ff087819 */ /* 0x000fe40000011608 */
[----:B------:R-:W-:-:S02]  /*3a70*/  LOP3.LUT R0, R0, 0xff, RZ, 0xc0, !PT ;  /* 0x000000ff00007812 */ /* 0x000fc400078ec0ff */
[----:B------:R-:W-:Y:S01]  /*3a80*/  SHF.R.U32.HI R10, RZ, 0x10, R10 ;  /* 0x00000010ff0a7819 */ /* 0x000fe2000001160a */
[----:B------:R-:W0:Y:S01]  /*3a90*/  I2F.F16 R18, R18 ;  /* 0x0000001200127306 */ /* 0x000e220000200c00 */
[----:B--2---:R-:W-:Y:S02]  /*3aa0*/  LOP3.LUT R2, R8, 0xff, RZ, 0xc0, !PT ;  /* 0x000000ff08027812 */ /* 0x004fe400078ec0ff */
[----:B------:R-:W-:Y:S02]  /*3ab0*/  IADD3 R0, PT, PT, R0, -0x80, RZ ;  /* 0xffffff8000007810 */ /* 0x000fe40007ffe0ff */
[----:B------:R-:W-:Y:S02]  /*3ac0*/  IADD3 R2, PT, PT, R2, -0x80, RZ ;  /* 0xffffff8002027810 */ /* 0x000fe40007ffe0ff */
[----:B------:R-:W-:Y:S01]  /*3ad0*/  IADD3 R3, PT, PT, R3, -0x80, RZ ;  /* 0xffffff8003037810 */ /* 0x000fe20007ffe0ff */
[----:B------:R2:W0:Y:S01]  /*3ae0*/  I2F.F16 R8, R0 ;  /* 0x0000000000087306 */ /* 0x0004220000200c00 */
[----:B------:R-:W-:-:S02]  /*3af0*/  LEA.HI R28, R11, 0xffffff80, RZ, 0x8 ;  /* 0xffffff800b1c7811 */ /* 0x000fc400078f40ff */
[----:B------:R-:W-:Y:S02]  /*3b00*/  LOP3.LUT R4, R11, 0xff, RZ, 0xc0, !PT ;  /* 0x000000ff0b047812 */ /* 0x000fe400078ec0ff */
[----:B------:R-:W-:Y:S02]  /*3b10*/  LEA.HI R19, R9, 0xffffff80, RZ, 0x8 ;  /* 0xffffff8009137811 */ /* 0x000fe400078f40ff */
[----:B------:R-:W-:Y:S01]  /*3b20*/  IADD3 R4, PT, PT, R4, -0x80, RZ ;  /* 0xffffff8004047810 */ /* 0x000fe20007ffe0ff */
[----:B------:R5:W0:Y:S01]  /*3b30*/  I2F.F16 R37, R2 ;  /* 0x0000000200257306 */ /* 0x000a220000200c00 */
[----:B--2---:R-:W-:Y:S02]  /*3b40*/  LOP3.LUT R0, R10, 0xff, RZ, 0xc0, !PT ;  /* 0x000000ff0a007812 */ /* 0x004fe400078ec0ff */
[----:B---3--:R-:W-:Y:S02]  /*3b50*/  LEA.HI R32, R12, 0xffffff80, RZ, 0x8 ;  /* 0xffffff800c207811 */ /* 0x008fe400078f40ff */
[----:B------:R-:W-:-:S02]  /*3b60*/  IADD3 R39, PT, PT, R0, -0x80, RZ ;  /* 0xffffff8000277810 */ /* 0x000fc40007ffe0ff */
[--C-:B------:R-:W-:Y:S01]  /*3b70*/  SHF.R.U32.HI R0, RZ, 0x10, R11.reuse ;  /* 0x00000010ff007819 */ /* 0x100fe2000001160b */
[----:B------:R2:W3:Y:S01]  /*3b80*/  I2F.F16 R33, R3 ;  /* 0x0000000300217306 */ /* 0x0004e20000200c00 */
[----:B-----5:R-:W-:Y:S02]  /*3b90*/  SHF.R.U32.HI R2, RZ, 0x8, R11 ;  /* 0x00000008ff027819 */ /* 0x020fe4000001160b */
[----:B------:R-:W-:Y:S02]  /*3ba0*/  LOP3.LUT R0, R0, 0xff, RZ, 0xc0, !PT ;  /* 0x000000ff00007812 */ /* 0x000fe400078ec0ff */
[----:B------:R-:W-:Y:S02]  /*3bb0*/  LOP3.LUT R2, R2, 0xff, RZ, 0xc0, !PT ;  /* 0x000000ff02027812 */ /* 0x000fe400078ec0ff */
[----:B------:R-:W-:Y:S01]  /*3bc0*/  IADD3 R45, PT, PT, R0, -0x80, RZ ;  /* 0xffffff80002d7810 */ /* 0x000fe20007ffe0ff */
[----:B------:R5:W0:Y:S01]  /*3bd0*/  I2F.F16 R31, R4 ;  /* 0x00000004001f7306 */ /* 0x000a220000200c00 */
[----:B--2---:R-:W-:-:S02]  /*3be0*/  SHF.R.U32.HI R3, RZ, 0x8, R9 ;  /* 0x00000008ff037819 */ /* 0x004fc40000011609 */
[----:B------:R-:W-:Y:S02]  /*3bf0*/  IADD3 R11, PT, PT, R2, -0x80, RZ ;  /* 0xffffff80020b7810 */ /* 0x000fe40007ffe0ff */
[----:B------:R-:W-:Y:S02]  /*3c00*/  LOP3.LUT R2, R13, 0xff, RZ, 0xc0, !PT ;  /* 0x000000ff0d027812 */ /* 0x000fe400078ec0ff */
[----:B------:R-:W-:Y:S01]  /*3c10*/  LOP3.LUT R3, R3, 0xff, RZ, 0xc0, !PT ;  /* 0x000000ff03037812 */ /* 0x000fe200078ec0ff */
[----:B------:R-:W2:Y:S01]  /*3c20*/  I2F.F16 R19, R19 ;  /* 0x0000001300137306 */ /* 0x000ea20000200c00 */
[----:B------:R-:W-:Y:S02]  /*3c30*/  SHF.R.U32.HI R9, RZ, 0x10, R9 ;  /* 0x00000010ff097819 */ /* 0x000fe40000011609 */
[----:B------:R-:W-:Y:S02]  /*3c40*/  IADD3 R47, PT, PT, R2, -0x80, RZ ;  /* 0xffffff80022f7810 */ /* 0x000fe40007ffe0ff */
[----:B------:R-:W-:-:S02]  /*3c50*/  IADD3 R3, PT, PT, R3, -0x80, RZ ;  /* 0xffffff8003037810 */ /* 0x000fc40007ffe0ff */
[----:B------:R-:W-:Y:S01]  /*3c60*/  LOP3.LUT R2, R14, 0xff, RZ, 0xc0, !PT ;  /* 0x000000ff0e027812 */ /* 0x000fe200078ec0ff */
[----:B------:R-:W0:Y:S01]  /*3c70*/  I2F.F16 R20, R20 ;  /* 0x0000001400147306 */ /* 0x000e220000200c00 */
[----:B-----5:R-:W-:Y:S02]  /*3c80*/  LOP3.LUT R4, R9, 0xff, RZ, 0xc0, !PT ;  /* 0x000000ff09047812 */ /* 0x020fe400078ec0ff */
[----:B------:R-:W-:Y:S02]  /*3c90*/  IADD3 R48, PT, PT, R2, -0x80, RZ ;  /* 0xffffff8002307810 */ /* 0x000fe40007ffe0ff */
[----:B------:R-:W-:Y:S02]  /*3ca0*/  LOP3.LUT R0, R12, 0xff, RZ, 0xc0, !PT ;  /* 0x000000ff0c007812 */ /* 0x000fe400078ec0ff */
[----:B------:R-:W-:Y:S01]  /*3cb0*/  SHF.R.U32.HI R2, RZ, 0x8, R12 ;  /* 0x00000008ff027819 */ /* 0x000fe2000001160c */
[----:B------:R5:W0:Y:S01]  /*3cc0*/  I2F.F16 R9, R3 ;  /* 0x0000000300097306 */ /* 0x000a220000200c00 */
[----:B------:R-:W-:-:S02]  /*3cd0*/  LOP3.LUT R6, R6, 0xff, RZ, 0xc0, !PT ;  /* 0x000000ff06067812 */ /* 0x000fc400078ec0ff */
[----:B------:R-:W-:Y:S02]  /*3ce0*/  IADD3 R0, PT, PT, R0, -0x80, RZ ;  /* 0xffffff8000007810 */ /* 0x000fe40007ffe0ff */
[----:B------:R-:W-:Y:S02]  /*3cf0*/  LOP3.LUT R2, R2, 0xff, RZ, 0xc0, !PT ;  /* 0x000000ff02027812 */ /* 0x000fe400078ec0ff */
[----:B------:R-:W-:Y:S01]  /*3d00*/  SHF.R.U32.HI R12, RZ, 0x10, R12 ;  /* 0x00000010ff0c7819 */ /* 0x000fe2000001160c */
[----:B------:R1:W0:Y:S01]  /*3d10*/  I2F.F16 R46, R0 ;  /* 0x00000000002e7306 */ /* 0x0002220000200c00 */
[----:B-----5:R-:W-:Y:S02]  /*3d20*/  LOP3.LUT R3, R15, 0xff, RZ, 0xc0, !PT ;  /* 0x000000ff0f037812 */ /* 0x020fe400078ec0ff */
[----:B------:R-:W-:Y:S02]  /*3d30*/  IADD3 R6, PT, PT, R6, -0x80, RZ ;  /* 0xffffff8006067810 */ /* 0x000fe40007ffe0ff */
[----:B------:R-:W-:-:S02]  /*3d40*/  IADD3 R49, PT, PT, R3, -0x80, RZ ;  /* 0xffffff8003317810 */ /* 0x000fc40007ffe0ff */
[----:B------:R-:W-:Y:S01]  /*3d50*/  SHF.R.U32.HI R3, RZ, 0x8, R13 ;  /* 0x00000008ff037819 */ /* 0x000fe2000001160d */
[----:B------:R5:W0:Y:S01]  /*3d60*/  I2F.F16 R10, R6 ;  /* 0x00000006000a7306 */ /* 0x000a220000200c00 */
[----:B------:R-:W-:Y:S02]  /*3d70*/  IADD3 R2, PT, PT, R2, -0x80, RZ ;  /* 0xffffff8002027810 */ /* 0x000fe40007ffe0ff */
[----:B-1----:R-:W-:Y:S02]  /*3d80*/  LOP3.LUT R0, R12, 0xff, RZ, 0xc0, !PT ;  /* 0x000000ff0c007812 */ /* 0x002fe400078ec0ff */
[----:B------:R-:W-:Y:S02]  /*3d90*/  LOP3.LUT R3, R3, 0xff, RZ, 0xc0, !PT ;  /* 0x000000ff03037812 */ /* 0x000fe400078ec0ff */
[----:B------:R-:W-:Y:S01]  /*3da0*/  LEA.HI R34, R13, 0xffffff80, RZ, 0x8 ;  /* 0xffffff800d227811 */ /* 0x000fe200078f40ff */
[----:B------:R1:W0:Y:S01]  /*3db0*/  I2F.F16 R12, R2 ;  /* 0x00000002000c7306 */ /* 0x0002220000200c00 */
[----:B------:R-:W-:-:S02]  /*3dc0*/  IADD3 R4, PT, PT, R4, -0x80, RZ ;  /* 0xffffff8004047810 */ /* 0x000fc40007ffe0ff */
[----:B------:R-:W-:Y:S02]  /*3dd0*/  SHF.R.U32.HI R13, RZ, 0x10, R13 ;  /* 0x00000010ff0d7819 */ /* 0x000fe4000001160d */
[----:B------:R-:W-:Y:S02]  /*3de0*/  LEA.HI R35, R14, 0xffffff80, RZ, 0x8 ;  /* 0xffffff800e237811 */ /* 0x000fe400078f40ff */
[----:B------:R-:W-:Y:S01]  /*3df0*/  LEA.HI R36, R15, 0xffffff80, RZ, 0x8 ;  /* 0xffffff800f247811 */ /* 0x000fe200078f40ff */
[----:B------:R4:W0:Y:S01]  /*3e00*/  I2F.F16 R38, R4 ;  /* 0x0000000400267306 */ /* 0x0008220000200c00 */
[----:B------:R-:W-:Y:S02]  /*3e10*/  IADD3 R0, PT, PT, R0, -0x80, RZ ;  /* 0xffffff8000007810 */ /* 0x000fe40007ffe0ff */
[----:B------:R-:W-:Y:S02]  /*3e20*/  IADD3 R3, PT, PT, R3, -0x80, RZ ;  /* 0xffffff8003037810 */ /* 0x000fe40007ffe0ff */
[----:B-----5:R-:W-:-:S02]  /*3e30*/  SHF.R.U32.HI R6, RZ, 0x8, R14 ;  /* 0x00000008ff067819 */ /* 0x020fc4000001160e */
[--C-:B-1----:R-:W-:Y:S01]  /*3e40*/  SHF.R.U32.HI R2, RZ, 0x8, R15.reuse ;  /* 0x00000008ff027819 */ /* 0x102fe2000001160f */
[----:B------:R1:W0:Y:S01]  /*3e50*/  I2F.F16 R50, R0 ;  /* 0x0000000000327306 */ /* 0x0002220000200c00 */
[----:B------:R-:W-:Y:S02]  /*3e60*/  SHF.R.U32.HI R14, RZ, 0x10, R14 ;  /* 0x00000010ff0e7819 */ /* 0x000fe4000001160e */
[----:B------:R-:W-:Y:S02]  /*3e70*/  SHF.R.U32.HI R15, RZ, 0x10, R15 ;  /* 0x00000010ff0f7819 */ /* 0x000fe4000001160f */
[----:B----4-:R-:W-:Y:S02]  /*3e80*/  LOP3.LUT R4, R13, 0xff, RZ, 0xc0, !PT ;  /* 0x000000ff0d047812 */ /* 0x010fe400078ec0ff */
[----:B------:R-:W-:Y:S01]  /*3e90*/  LOP3.LUT R6, R6, 0xff, RZ, 0xc0, !PT ;  /* 0x000000ff06067812 */ /* 0x000fe200078ec0ff */
[----:B------:R4:W0:Y:S01]  /*3ea0*/  I2F.F16 R13, R3 ;  /* 0x00000003000d7306 */ /* 0x0008220000200c00 */
[----:B-1----:R-:W-:-:S02]  /*3eb0*/  LOP3.LUT R0, R14, 0xff, RZ, 0xc0, !PT ;  /* 0x000000ff0e007812 */ /* 0x002fc400078ec0ff */
[----:B------:R-:W-:Y:S02]  /*3ec0*/  LOP3.LUT R2, R2, 0xff, RZ, 0xc0, !PT ;  /* 0x000000ff02027812 */ /* 0x000fe400078ec0ff */
[----:B------:R-:W-:Y:S02]  /*3ed0*/  IADD3 R4, PT, PT, R4, -0x80, RZ ;  /* 0xffffff8004047810 */ /* 0x000fe40007ffe0ff */
[----:B------:R-:W-:Y:S01]  /*3ee0*/  IADD3 R6, PT, PT, R6, -0x80, RZ ;  /* 0xffffff8006067810 */ /* 0x000fe20007ffe0ff */
[----:B------:R-:W1:Y:S01]  /*3ef0*/  I2F.F16 R28, R28 ;  /* 0x0000001c001c7306 */ /* 0x000e620000200c00 */
[----:B----4-:R-:W-:Y:S02]  /*3f00*/  LOP3.LUT R3, R15, 0xff, RZ, 0xc0, !PT ;  /* 0x000000ff0f037812 */ /* 0x010fe400078ec0ff */
[----:B------:R-:W-:Y:S02]  /*3f10*/  IADD3 R0, PT, PT, R0, -0x80, RZ ;  /* 0xffffff8000007810 */ /* 0x000fe40007ffe0ff */
[----:B------:R-:W-:-:S02]  /*3f20*/  IADD3 R2, PT, PT, R2, -0x80, RZ ;  /* 0xffffff8002027810 */ /* 0x000fc40007ffe0ff */
[----:B------:R-:W-:Y:S01]  /*3f30*/  IADD3 R3, PT, PT, R3, -0x80, RZ ;  /* 0xffffff8003037810 */ /* 0x000fe20007ffe0ff */
[----:B------:R-:W4:Y:S08]  /*3f40*/  I2F.F16 R32, R32 ;  /* 0x0000002000207306 */ /* 0x000f300000200c00 */
        /* <DEDUP_REMOVED lines=15> */
[----:B------:R-:W1:Y:S01]  /*4040*/  LDS.64 R54, [UR5+0x10] ;  /* 0x00001005ff367984 */ /* 0x000e620008000a00 */
[----:B0-----:R-:W-:Y:S02]  /*4050*/  HADD2.F32 R0, -RZ, R29.H0_H0 ;  /* 0x2000001dff007230 */ /* 0x001fe40000004100 */
[----:B------:R-:W-:Y:S01]  /*4060*/  HADD2.F32 R58, -RZ, R30.H0_H0 ;  /* 0x2000001eff3a7230 */ /* 0x000fe20000004100 */
[----:B------:R-:W0:Y:S01]  /*4070*/  LDS.64 R6, [UR5+0x18] ;  /* 0x00001805ff067984 */ /* 0x000e220008000a00 */
[----:B------:R-:W-:Y:S02]  /*4080*/  HADD2.F32 R4, -RZ, R31.H0_H0 ;  /* 0x2000001fff047230 */ /* 0x000fe40000004100 */
[----:B------:R-:W-:Y:S02]  /*4090*/  HADD2.F32 R2, -RZ, R33.H0_H0 ;  /* 0x20000021ff027230 */ /* 0x000fe40000004100 */
[----:B------:R-:W-:Y:S02]  /*40a0*/  HADD2.F32 R60, -RZ, R9.H0_H0 ;  /* 0x20000009ff3c7230 */ /* 0x000fe40000004100 */
[----:B-1----:R-:W-:-:S02]  /*40b0*/  HADD2.F32 R3, -RZ, R54.H0_H0 ;  /* 0x20000036ff037230 */ /* 0x002fc40000004100 */
[----:B------:R-:W-:Y:S02]  /*40c0*/  HADD2.F32 R57, -RZ, R54.H1_H1 ;  /* 0x30000036ff397230 */ /* 0x000fe40000004100 */
[--C-:B------:R-:W-:Y:S02]  /*40d0*/  HADD2.F32 R56, -RZ, R55.reuse.H0_H0 ;  /* 0x20000037ff387230 */ /* 0x100fe40000004100 */
[C---:B------:R-:W-:Y:S01]  /*40e0*/  FFMA.FTZ R58, R3.reuse, R58, RZ ;  /* 0x0000003a033a7223 */ /* 0x040fe200000100ff */
[----:B------:R-:W-:Y:S02]  /*40f0*/  HADD2.F32 R59, -RZ, R55.H1_H1 ;  /* 0x30000037ff3b7230 */ /* 0x000fe40000004100 */
[----:B------:R-:W-:Y:S01]  /*4100*/  FFMA.FTZ R55, R0, R3, RZ ;  /* 0x0000000300377223 */ /* 0x000fe200000100ff */
[----:B------:R-:W-:Y:S02]  /*4110*/  HADD2.F32 R54, -RZ, R8.H0_H0 ;  /* 0x20000008ff367230 */ /* 0x000fe40000004100 */
[C---:B------:R-:W-:Y:S01]  /*4120*/  FFMA.FTZ R63, R3.reuse, R4, RZ ;  /* 0x00000004033f7223 */ /* 0x040fe200000100ff */
[----:B------:R-:W-:Y:S01]  /*4130*/  FFMA.FTZ R62, R3, R2, RZ ;  /* 0x00000002033e7223 */ /* 0x000fe200000100ff */
[----:B------:R-:W-:-:S02]  /*4140*/  HADD2.F32 R4, -RZ, R11.H0_H0 ;  /* 0x2000000bff047230 */ /* 0x000fc40000004100 */
        /* <DEDUP_REMOVED lines=8> */
[C---:B------:R-:W-:Y:S01]  /*41d0*/  FFMA.FTZ R4, R56.reuse, R0, R55 ;  /* 0x0000000038047223 */ /* 0x040fe20000010037 */
        /* <DEDUP_REMOVED lines=8> */
[----:B------:R-:W-:Y:S02]  /*4260*/  HADD2.F32 R58, -RZ, R28.H0_H0 ;  /* 0x2000001cff3a7230 */ /* 0x000fe40000004100 */
[C---:B------:R-:W-:Y:S01]  /*4270*/  FFMA.FTZ R57, R59.reuse, R2, R4 ;  /* 0x000000023b397223 */ /* 0x040fe20000010004 */
[----:B0-----:R-:W-:Y:S02]  /*4280*/  HADD2.F32 R4, -RZ, R6.H0_H0 ;  /* 0x20000006ff047230 */ /* 0x001fe40000004100 */
[C---:B------:R-:W-:Y:S01]  /*4290*/  FFMA.FTZ R61, R59.reuse, R54, R61 ;  /* 0x000000363b3d7223 */ /* 0x040fe2000001003d */
[----:B------:R-:W-:Y:S02]  /*42a0*/  HADD2.F32 R3, -RZ, R46.H0_H0 ;  /* 0x2000002eff037230 */ /* 0x000fe40000004100 */
[----:B------:R-:W-:Y:S01]  /*42b0*/  FFMA.FTZ R59, R59, R58, R55 ;  /* 0x0000003a3b3b7223 */ /* 0x000fe20000010037 */
[----:B------:R-:W-:-:S02]  /*42c0*/  HADD2.F32 R55, -RZ, R6.H1_H1 ;  /* 0x30000006ff377230 */ /* 0x000fc40000004100 */
        /* <DEDUP_REMOVED lines=23> */
[----:B------:R-:W-:Y:S02]  /*4440*/  HADD2.F32 R54, -RZ, R52.H0_H0 ;  /* 0x20000034ff367230 */ /* 0x000fe40000004100 */
[----:B------:R-:W-:Y:S01]  /*4450*/  FFMA.FTZ R2, R7, R2, R4 ;  /* 0x0000000207027223 */ /* 0x000fe20000010004 */
[----:B------:R-:W-:-:S02]  /*4460*/  HADD2.F32 R58, -RZ, R53.H0_H0 ;  /* 0x20000035ff3a7230 */ /* 0x000fc40000004100 */
[----:B------:R-:W-:Y:S01]  /*4470*/  FFMA.FTZ R0, R0, R7, R3 ;  /* 0x0000000700007223 */ /* 0x000fe20000010003 */
        /* <DEDUP_REMOVED lines=22> */
.L_x_1012:
[----:B0-----:R-:W-:Y:S01]  /*45e0*/  IMAD.WIDE R6, R89, 0x4, R16 ;  /* 0x0000000459067825 */ /* 0x001fe200078e0210 */
        /* <DEDUP_REMOVED lines=20> */
[----:B------:R-:W-:Y:S02]  /*4730*/  HADD2.F32 R0, -RZ, R37.H0_H0 ;  /* 0x20000025ff007230 */ /* 0x000fe40000004100 */
[-C--:B------:R-:W-:Y:S01]  /*4740*/  FFMA.FTZ R59, R2, R55.reuse, RZ ;  /* 0x00000037023b7223 */ /* 0x080fe200000100ff */
[----:B------:R-:W-:Y:S02]  /*4750*/  HADD2.F32 R60, -RZ, R39.H0_H0 ;  /* 0x20000027ff3c7230 */ /* 0x000fe40000004100 */
[-C--:B------:R-:W-:Y:S01]  /*4760*/  FFMA.FTZ R3, R3, R55.reuse, RZ ;  /* 0x0000003703037223 */ /* 0x080fe200000100ff */
[----:B------:R-:W-:Y:S01]  /*4770*/  FFMA.FTZ R55, R4, R55, RZ ;  /* 0x0000003704377223 */ /* 0x000fe200000100ff */
        /* <DEDUP_REMOVED lines=17> */
[----:B-1----:R-:W-:Y:S02]  /*4890*/  HADD2.F32 R0, -RZ, R16.H0_H0 ;  /* 0x20000010ff007230 */ /* 0x002fe40000004100 */
        /* <DEDUP_REMOVED lines=12> */
[----:B------:R-:W-:Y:S01]  /*4960*/  FFMA.FTZ R57, R54, R16, R57 ;  /* 0x0000001036397223 */ /* 0x000fe20000010039 */
[----:B------:R-:W-:Y:S02]  /*4970*/  HADD2.F32 R2, -RZ, R17.H0_H0 ;  /* 0x20000011ff027230 */ /* 0x000fe40000004100 */
[----:B------:R-:W-:Y:S01]  /*4980*/  FFMA.FTZ R55, R60, R0, R55 ;  /* 0x000000003c377223 */ /* 0x000fe20000010037 */
[----:B------:R-:W-:Y:S02]  /*4990*/  HADD2.F32 R56, -RZ, R14.H0_H0 ;  /* 0x2000000eff387230 */ /* 0x000fe40000004100 */
[----:B------:R-:W-:Y:S01]  /*49a0*/  FFMA.FTZ R59, R4, R16, R59 ;  /* 0x00000010043b7223 */ /* 0x000fe2000001003b */
[----:B------:R-:W-:-:S02]  /*49b0*/  HADD2.F32 R58, -RZ, R15.H0_H0 ;  /* 0x2000000fff3a7230 */ /* 0x000fc40000004100 */
[----:B------:R-:W-:Y:S02]  /*49c0*/  HADD2.F32 R54, -RZ, R51.H0_H0 ;  /* 0x20000033ff367230 */ /* 0x000fe40000004100 */
[-C--:B------:R-:W-:Y:S01]  /*49d0*/  FFMA.FTZ R3, R56, R16.reuse, R3 ;  /* 0x0000001038037223 */ /* 0x080fe20000010003 */
[----:B------:R-:W-:Y:S02]  /*49e0*/  HADD2.F32 R0, -RZ, R50.H0_H0 ;  /* 0x20000032ff007230 */ /* 0x000fe40000004100 */
[----:B------:R-:W-:Y:S01]  /*49f0*/  FFMA.FTZ R55, R58, R16, R55 ;  /* 0x000000103a377223 */ /* 0x000fe20000010037 */
        /* <DEDUP_REMOVED lines=30> */
.L_x_1014:
[----:B------:R-:W-:Y:S05]  /*4be0*/  @!P4 BRA `(.L_x_1013) ;  /* 0x0000000800e4c947 */ /* 0x000fea0003800000 */
[----:B------:R-:W-:Y:S02]  /*4bf0*/  PRMT R0, R91, 0x9910, RZ ;  /* 0x000099105b007816 */ /* 0x000fe400000000ff */
[----:B------:R-:W-:Y:S02]  /*4c00*/  ISETP.EQ.OR P4, PT, R96, 0x3, P0 ;  /* 0x000000036000780c */ /* 0x000fe40000782670 */
        /* <DEDUP_REMOVED lines=92> */
.L_x_1015:
        /* <DEDUP_REMOVED lines=15> */
[----:B------:R-:W-:Y:S02]  /*52c0*/  HADD2.F32 R57, -RZ, R3.H1_H1 ;  /* 0x30000003ff397230 */ /* 0x000fe40000004100 */
[----:B------:R-:W-:Y:S02]  /*52d0*/  HADD2.F32 R2, -RZ, R30.H0_H0 ;  /* 0x2000001eff027230 */ /* 0x000fe40000004100 */
[----:B------:R-:W-:Y:S02]  /*52e0*/  HADD2.F32 R3, -RZ, R33.H0_H0 ;  /* 0x20000021ff037230 */ /* 0x000fe40000004100 */
[----:B------:R-:W-:Y:S02]  /*52f0*/  HADD2.F32 R30, -RZ, R9.H0_H0 ;  /* 0x20000009ff1e7230 */ /* 0x000fe40000004100 */
[-C--:B------:R-:W-:Y:S01]  /*5300*/  FFMA.FTZ R9, R0, R55.reuse, RZ ;  /* 0x0000003700097223 */ /* 0x080fe200000100ff */
[-C--:B------:R-:W-:Y:S01]  /*5310*/  FFMA.FTZ R29, R2, R55.reuse, RZ ;  /* 0x00000037021d7223 */ /* 0x080fe200000100ff */
[-C--:B------:R-:W-:Y:S01]  /*5320*/  FFMA.FTZ R3, R3, R55.reuse, RZ ;  /* 0x0000003703037223 */ /* 0x080fe200000100ff */
[----:B------:R-:W-:Y:S01]  /*5330*/  FFMA.FTZ R55, R4, R55, RZ ;  /* 0x0000003704377223 */ /* 0x000fe200000100ff */
        /* <DEDUP_REMOVED lines=14> */
[----:B------:R-:W-:Y:S02]  /*5420*/  HADD2.F32 R11, -RZ, R28.H0_H0 ;  /* 0x2000001cff0b7230 */ /* 0x000fe40000004100 */
[-C--:B------:R-:W-:Y:S01]  /*5430*/  FFMA.FTZ R4, R19, R57.reuse, R2 ;  /* 0x0000003913047223 */ /* 0x080fe20000010002 */
        /* <DEDUP_REMOVED lines=22> */
[----:B------:R-:W-:Y:S01]  /*55a0*/  FFMA.FTZ R3, R10, R16, R3 ;  /* 0x000000100a037223 */ /* 0x000fe20000010003 */
[----:B------:R-:W-:Y:S02]  /*55b0*/  HADD2.F32 R17, -RZ, R17.H1_H1 ;  /* 0x30000011ff117230 */ /* 0x000fe40000004100 */
[----:B------:R-:W-:Y:S01]  /*55c0*/  FFMA.FTZ R0, R0, R2, R9 ;  /* 0x0000000200007223 */ /* 0x000fe20000010009 */
[----:B------:R-:W-:Y:S01]  /*55d0*/  FFMA.FTZ R19, R14, R16, R19 ;  /* 0x000000100e137223 */ /* 0x000fe20000010013 */
[----:B------:R-:W-:Y:S02]  /*55e0*/  HADD2.F32 R10, -RZ, R53.H0_H0 ;  /* 0x20000035ff0a7230 */ /* 0x000fe40000004100 */
        /* <DEDUP_REMOVED lines=25> */
.L_x_1013:
[----:B------:R-:W2:Y:S01]  /*5780*/  LDG.E.128.CONSTANT R8, desc[UR8][R6.64] ;  /* 0x0000000806087981 */ /* 0x000ea2000c1e9d00 */
        /* <DEDUP_REMOVED lines=197> */
.L_x_1016:
        /* <DEDUP_REMOVED lines=96> */
.L_x_1018:
        /* <DEDUP_REMOVED lines=95> */
.L_x_1019:
        /* <DEDUP_REMOVED lines=91> */
.L_x_1017:
[----:B------:R-:W2:Y:S01]  /*7580*/  LDG.E.128.CONSTANT R8, desc[UR8][R6.64] ;  /* 0x0000000806087981 */ /* 0x000ea2000c1e9d00 */
[----:B------:R-:W-:-:S05]  /*7590*/  IMAD.WIDE R102, R89, 0x4, R6 ;  /* 0x0000000459667825 */ /* 0x000fca00078e0206 */
[----:B------:R-:W3:Y:S01]  /*75a0*/  LDG.E.128.CONSTANT R12, desc[UR8][R102.64] ;  /* 0x00000008660c7981 */ /* 0x000ee2000c1e9d00 */
[----:B------:R-:W-:Y:S01]  /*75b0*/  UIADD3 UR4, UPT, UPT, UR5, 0x40, URZ ;  /* 0x0000004005047890 */ /* 0x000fe2000fffe0ff */
[----:B--2---:R-:W-:Y:S02]  /*75c0*/  LOP3.LUT R0, R8, 0xff, RZ, 0xc0, !PT ;  /* 0x000000ff08007812 */ /* 0x004fe400078ec0ff */
[----:B------:R-:W-:Y:S02]  /*75d0*/  LOP3.LUT R2, R9, 0xff, RZ, 0xc0, !PT ;  /* 0x000000ff09027812 */ /* 0x000fe400078ec0ff */
[----:B------:R-:W-:Y:S02]  /*75e0*/  IADD3 R0, PT, PT, R0, -0x80, RZ ;  /* 0xffffff8000007810 */ /* 0x000fe40007ffe0ff */
[----:B------:R-:W-:Y:S02]  /*75f0*/  LEA.HI R16, R8, 0xffffff80, RZ, 0x8 ;  /* 0xffffff8008107811 */ /* 0x000fe400078f40ff */
[----:B------:R0:W1:Y:S01]  /*7600*/  I2F.F16 R7, R0 ;  /* 0x0000000000077306 */ /* 0x0000620000200c00 */
[----:B------:R-:W-:-:S02]  /*7610*/  IADD3 R2, PT, PT, R2, -0x80, RZ ;  /* 0xffffff8002027810 */ /* 0x000fc40007ffe0ff */
[----:B------:R-:W-:Y:S02]  /*7620*/  SHF.R.U32.HI R34, RZ, 0x8, R10 ;  /* 0x00000008ff227819 */ /* 0x000fe4000001160a */
[C---:B------:R-:W-:Y:S02]  /*7630*/  LOP3.LUT R3, R10.reuse, 0xff, RZ, 0xc0, !PT ;  /* 0x000000ff0a037812 */ /* 0x040fe400078ec0ff */
[----:B------:R-:W-:Y:S01]  /*7640*/  LEA.HI R18, R10, 0xffffff80, RZ, 0x8 ;  /* 0xffffff800a127811 */ /* 0x000fe200078f40ff */
[----:B------:R2:W4:Y:S01]  /*7650*/  I2F.F16 R19, R2 ;  /* 0x0000000200137306 */ /* 0x0005220000200c00 */
[--C-:B0-----:R-:W-:Y:S02]  /*7660*/  SHF.R.U32.HI R0, RZ, 0x8, R8.reuse ;  /* 0x00000008ff007819 */ /* 0x101fe40000011608 */
[----:B------:R-:W-:Y:S02]  /*7670*/  SHF.R.U32.HI R8, RZ, 0x10, R8 ;  /* 0x00000010ff087819 */ /* 0x000fe40000011608 */
[----:B------:R-:W-:-:S02]  /*7680*/  LOP3.LUT R0, R0, 0xff, RZ, 0xc0, !PT ;  /* 0x000000ff00007812 */ /* 0x000fc400078ec0ff */
[----:B------:R-:W-:Y:S01]  /*7690*/  SHF.R.U32.HI R35, RZ, 0x10, R10 ;  /* 0x00000010ff237819 */ /* 0x000fe2000001160a */
[----:B------:R-:W0:Y:S01]  /*76a0*/  I2F.F16 R16, R16 ;  /* 0x0000001000107306 */ /* 0x000e220000200c00 */
[----:B------:R-:W-:Y:S02]  /*76b0*/  IADD3 R0, PT, PT, R0, -0x80, RZ ;  /* 0xffffff8000007810 */ /* 0x000fe40007ffe0ff */
[----:B--2---:R-:W-:Y:S02]  /*76c0*/  LOP3.LUT R2, R8, 0xff, RZ, 0xc0, !PT ;  /* 0x000000ff08027812 */ /* 0x004fe400078ec0ff */
[----:B------:R-:W-:Y:S02]  /*76d0*/  IADD3 R3, PT, PT, R3, -0x80, RZ ;  /* 0xffffff8003037810 */ /* 0x000fe40007ffe0ff */
[----:B------:R-:W-:Y:S01]  /*76e0*/  IADD3 R2, PT, PT, R2, -0x80, RZ ;  /* 0xffffff8002027810 */ /* 0x000fe20007ffe0ff */
[----:B------:R2:W0:Y:S01]  /*76f0*/  I2F.F16 R8, R0 ;  /* 0x0000000000087306 */ /* 0x0004220000200c00 */
[----:B------:R-:W-:-:S02]  /*7700*/  LOP3.LUT R4, R11, 0xff, RZ, 0xc0, !PT ;  /* 0x000000ff0b047812 */ /* 0x000fc400078ec0ff */
[----:B------:R-:W-:Y:S02]  /*7710*/  LEA.HI R20, R11, 0xffffff80, RZ, 0x8 ;  /* 0xffffff800b147811 */ /* 0x000fe400078f40ff */
        /* <DEDUP_REMOVED lines=12> */
[----:B------:R-:W0:Y:S01]  /*77e0*/  I2F.F16 R6, R20 ;  /* 0x0000001400067306 */ /* 0x000e220000200c00 */
[----:B--2---:R-:W-:-:S02]  /*77f0*/  SHF.R.U32.HI R3, RZ, 0x8, R9 ;  /* 0x00000008ff037819 */ /* 0x004fc40000011609 */
[----:B------:R-:W-:Y:S02]  /*7800*/  IADD3 R36, PT, PT, R2, -0x80, RZ ;  /* 0xffffff8002247810 */ /* 0x000fe40007ffe0ff */
[----:B------:R-:W-:Y:S02]  /*7810*/  LOP3.LUT R3, R3, 0xff, RZ, 0xc0, !PT ;  /* 0x000000ff03037812 */ /* 0x000fe400078ec0ff */
[----:B------:R-:W-:Y:S01]  /*7820*/  LOP3.LUT R2, R13, 0xff, RZ, 0xc0, !PT ;  /* 0x000000ff0d027812 */ /* 0x000fe200078ec0ff */
[----:B------:R2:W0:Y:S01]  /*7830*/  I2F.F16 R20, R4 ;  /* 0x0000000400147306 */ /* 0x0004220000200c00 */
[----:B------:R-:W-:Y:S02]  /*7840*/  LOP3.LUT R0, R12, 0xff, RZ, 0xc0, !PT ;  /* 0x000000ff0c007812 */ /* 0x000fe400078ec0ff */
[----:B------:R-:W-:Y:S02]  /*7850*/  SHF.R.U32.HI R9, RZ, 0x10, R9 ;  /* 0x00000010ff097819 */ /* 0x000fe40000011609 */
[----:B------:R-:W-:-:S02]  /*7860*/  IADD3 R3, PT, PT, R3, -0x80, RZ ;  /* 0xffffff8003037810 */ /* 0x000fc40007ffe0ff */
[----:B------:R-:W-:Y:S01]  /*7870*/  IADD3 R38, PT, PT, R2, -0x80, RZ ;  /* 0xffffff8002267810 */ /* 0x000fe20007ffe0ff */
[----:B------:R-:W0:Y:S01]  /*7880*/  I2F.F16 R17, R17 ;  /* 0x0000001100117306 */ /* 0x000e220000200c00 */
[----:B------:R-:W-:Y:S02]  /*7890*/  IADD3 R0, PT, PT, R0, -0x80, RZ ;  /* 0xffffff8000007810 */ /* 0x000fe40007ffe0ff */
[----:B------:R-:W-:Y:S02]  /*78a0*/  LOP3.LUT R2, R14, 0xff, RZ, 0xc0, !PT ;  /* 0x000000ff0e027812 */ /* 0x000fe400078ec0ff */
[----:B--2---:R-:W-:Y:S02]  /*78b0*/  LOP3.LUT R4, R9, 0xff, RZ, 0xc0, !PT ;  /* 0x000000ff09047812 */ /* 0x004fe400078ec0ff */
[----:B------:R-:W-:Y:S01]  /*78c0*/  IADD3 R39, PT, PT, R2, -0x80, RZ ;  /* 0xffffff8002277810 */ /* 0x000fe20007ffe0ff */
[----:B------:R2:W0:Y:S01]  /*78d0*/  I2F.F16 R9, R3 ;  /* 0x0000000300097306 */ /* 0x0004220000200c00 */
[----:B------:R-:W-:-:S02]  /*78e0*/  SHF.R.U32.HI R2, RZ, 0x8, R12 ;  /* 0x00000008ff027819 */ /* 0x000fc4000001160c */
[----:B------:R-:W-:Y:S02]  /*78f0*/  IADD3 R4, PT, PT, R4, -0x80, RZ ;  /* 0xffffff8004047810 */ /* 0x000fe40007ffe0ff */
[----:B------:R-:W-:Y:S02]  /*7900*/  LOP3.LUT R2, R2, 0xff, RZ, 0xc0, !PT ;  /* 0x000000ff02027812 */ /* 0x000fe400078ec0ff */
[----:B------:R-:W-:Y:S01]  /*7910*/  LEA.HI R30, R13, 0xffffff80, RZ, 0x8 ;  /* 0xffffff800d1e7811 */ /* 0x000fe200078f40ff */
[----:B------:R5:W0:Y:S01]  /*7920*/  I2F.F16 R37, R0 ;  /* 0x0000000000257306 */ /* 0x000a220000200c00 */
[----:B--2---:R-:W-:Y:S02]  /*7930*/  LOP3.LUT R3, R15, 0xff, RZ, 0xc0, !PT ;  /* 0x000000ff0f037812 */ /* 0x004fe400078ec0ff */
[----:B------:R-:W-:Y:S02]  /*7940*/  LEA.HI R31, R14, 0xffffff80, RZ, 0x8 ;  /* 0xffffff800e1f7811 */ /* 0x000fe400078f40ff */
[----:B------:R-:W-:-:S02]  /*7950*/  IADD3 R3, PT, PT, R3, -0x80, RZ ;  /* 0xffffff8003037810 */ /* 0x000fc40007ffe0ff */
[----:B------:R-:W-:Y:S01]  /*7960*/  LEA.HI R32, R15, 0xffffff80, RZ, 0x8 ;  /* 0xffffff800f207811 */ /* 0x000fe200078f40ff */
[----:B------:R2:W0:Y:S01]  /*7970*/  I2F.F16 R34, R4 ;  /* 0x0000000400227306 */ /* 0x0004220000200c00 */
[----:B-----5:R-:W-:Y:S02]  /*7980*/  SHF.R.U32.HI R0, RZ, 0x8, R13 ;  /* 0x00000008ff007819 */ /* 0x020fe4000001160d */
[----:B------:R-:W-:Y:S02]  /*7990*/  IADD3 R2, PT, PT, R2, -0x80, RZ ;  /* 0xffffff8002027810 */ /* 0x000fe40007ffe0ff */
[----:B------:R-:W-:Y:S02]  /*79a0*/  LOP3.LUT R0, R0, 0xff, RZ, 0xc0, !PT ;  /* 0x000000ff00007812 */ /* 0x000fe400078ec0ff */
[----:B------:R-:W-:Y:S01]  /*79b0*/  SHF.R.U32.HI R12, RZ, 0x10, R12 ;  /* 0x00000010ff0c7819 */ /* 0x000fe2000001160c */
[----:B------:R5:W0:Y:S01]  /*79c0*/  I2F.F16 R45, R3 ;  /* 0x00000003002d7306 */ /* 0x000a220000200c00 */
[----:B------:R-:W-:-:S02]  /*79d0*/  IADD3 R0, PT, PT, R0, -0x80, RZ ;  /* 0xffffff8000007810 */ /* 0x000fc40007ffe0ff */
[----:B--2---:R-:W-:Y:S02]  /*79e0*/  SHF.R.U32.HI R4, RZ, 0x8, R15 ;  /* 0x00000008ff047819 */ /* 0x004fe4000001160f */
[----:B------:R-:W-:Y:S02]  /*79f0*/  SHF.R.U32.HI R13, RZ, 0x10, R13 ;  /* 0x00000010ff0d7819 */ /* 0x000fe4000001160d */
[----:B------:R-:W-:Y:S01]  /*7a00*/  SHF.R.U32.HI R15, RZ, 0x10, R15 ;  /* 0x00000010ff0f7819 */ /* 0x000fe2000001160f */
[----:B------:R2:W0:Y:S01]  /*7a10*/  I2F.F16 R46, R2 ;  /* 0x00000002002e7306 */ /* 0x0004220000200c00 */
[--C-:B-----5:R-:W-:Y:S02]  /*7a20*/  SHF.R.U32.HI R3, RZ, 0x8, R14.reuse ;  /* 0x00000008ff037819 */ /* 0x120fe4000001160e */
[----:B------:R-:W-:Y:S02]  /*7a30*/  SHF.R.U32.HI R14, RZ, 0x10, R14 ;  /* 0x00000010ff0e7819 */ /* 0x000fe4000001160e */
[----:B------:R-:W-:-:S02]  /*7a40*/  LOP3.LUT R35, R35, 0xff, RZ, 0xc0, !PT ;  /* 0x000000ff23237812 */ /* 0x000fc400078ec0ff */
[----:B------:R-:W-:Y:S01]  /*7a50*/  LOP3.LUT R12, R12, 0xff, RZ, 0xc0, !PT ;  /* 0x000000ff0c0c7812 */ /* 0x000fe200078ec0ff */
[----:B------:R5:W0:Y:S01]  /*7a60*/  I2F.F16 R48, R0 ;  /* 0x0000000000307306 */ /* 0x000a220000200c00 */
[----:B------:R-:W-:Y:S02]  /*7a70*/  LOP3.LUT R13, R13, 0xff, RZ, 0xc0, !PT ;  /* 0x000000ff0d0d7812 */ /* 0x000fe400078ec0ff */
[----:B------:R-:W-:Y:S02]  /*7a80*/  LOP3.LUT R3, R3, 0xff, RZ, 0xc0, !PT ;  /* 0x000000ff03037812 */ /* 0x000fe400078ec0ff */
[----:B--2---:R-:W-:Y:S02]  /*7a90*/  LOP3.LUT R2, R14, 0xff, RZ, 0xc0, !PT ;  /* 0x000000ff0e027812 */ /* 0x004fe400078ec0ff */
[----:B------:R-:W-:Y:S01]  /*7aa0*/  LOP3.LUT R4, R4, 0xff, RZ, 0xc0, !PT ;  /* 0x000000ff04047812 */ /* 0x000fe200078ec0ff */
[----:B------:R-:W2:Y:S01]  /*7ab0*/  I2F.F16 R18, R18 ;  /* 0x0000001200127306 */ /* 0x000ea20000200c00 */
[----:B-----5:R-:W-:-:S02]  /*7ac0*/  LOP3.LUT R0, R15, 0xff, RZ, 0xc0, !PT ;  /* 0x000000ff0f007812 */ /* 0x020fc400078ec0ff */
        /* <DEDUP_REMOVED lines=60> */
[--C-:B0-----:R-:W-:Y:S02]  /*7e90*/  HADD2.F32 R4, -RZ, R12.reuse.H0_H0 ;  /* 0x2000000cff047230 */ /* 0x101fe40000004100 */
        /* <DEDUP_REMOVED lines=53> */
.L_x_1020:
[----:B------:R-:W-:Y:S01]  /*81f0*/  MOV R92, R5 ;  /* 0x00000005005c7202 */ /* 0x000fe20000000f00 */
[----:B------:R-:W-:Y:S01]  /*8200*/  IMAD.WIDE R102, R89, 0x4, R102 ;  /* 0x0000000459667825 */ /* 0x000fe200078e0266 */
        /* <DEDUP_REMOVED lines=95> */
.L_x_1021:
[----:B------:R-:W-:Y:S01]  /*8800*/  MOV R92, R5 ;  /* 0x00000005005c7202 */ /* 0x000fe20000000f00 */
[----:B------:R-:W-:Y:S06]  /*8810*/  @!P3 BRA `(.L_x_1007) ;  /* 0x0000000800ecb947 */ /* 0x000fec0003800000 */
        /* <DEDUP_REMOVED lines=94> */
.L_x_1022:
[----:B------:R-:W-:Y:S01]  /*8e00*/  MOV R92, R5 ;  /* 0x00000005005c7202 */ /* 0x000fe20000000f00 */
[----:B------:R-:W-:Y:S06]  /*8e10*/  @P3 BRA `(.L_x_1007) ;  /* 0x00000004006c3947 */ /* 0x000fec0003800000 */
[----:B------:R-:W0:Y:S01]  /*8e20*/  LDS.64 R2, [UR5+0xf0] ;  /* 0x0000f005ff027984 */ /* 0x000e220008000a00 */
[----:B------:R-:W-:Y:S01]  /*8e30*/  HADD2.F32 R0, -RZ, R7.H0_H0 ;  /* 0x20000007ff007230 */ /* 0x000fe20000004100 */
[----:B------:R-:W-:Y:S01]  /*8e40*/  MOV R92, R5 ;  /* 0x00000005005c7202 */ /* 0x000fe20000000f00 */
        /* <DEDUP_REMOVED lines=12> */
[--C-:B0-----:R-:W-:Y:S02]  /*8f10*/  HADD2.F32 R53, -RZ, R2.reuse.H0_H0 ;  /* 0x20000002ff357230 */ /* 0x101fe40000004100 */
[--C-:B------:R-:W-:Y:S02]  /*8f20*/  HADD2.F32 R54, -RZ, R3.reuse.H0_H0 ;  /* 0x20000003ff367230 */ /* 0x100fe40000004100 */
[----:B------:R-:W-:Y:S02]  /*8f30*/  HADD2.F32 R55, -RZ, R3.H1_H1 ;  /* 0x30000003ff377230 */ /* 0x000fe40000004100 */
[----:B------:R-:W-:Y:S01]  /*8f40*/  FFMA.FTZ R7, R0, R53, RZ ;  /* 0x0000003500077223 */ /* 0x000fe200000100ff */
[----:B------:R-:W-:Y:S02]  /*8f50*/  HADD2.F32 R52, -RZ, R2.H1_H1 ;  /* 0x30000002ff347230 */ /* 0x000fe40000004100 */
[----:B------:R-:W-:Y:S02]  /*8f60*/  HADD2.F32 R3, -RZ, R29.H0_H0 ;  /* 0x2000001dff037230 */ /* 0x000fe40000004100 */
[----:B------:R-:W-:-:S02]  /*8f70*/  HADD2.F32 R2, -RZ, R19.H0_H0 ;  /* 0x20000013ff027230 */ /* 0x000fc40000004100 */
[-C--:B------:R-:W-:Y:S01]  /*8f80*/  FFMA.FTZ R7, R8, R52.reuse, R7 ;  /* 0x0000003408077223 */ /* 0x080fe20000010007 */
        /* <DEDUP_REMOVED lines=9> */
[----:B------:R-:W-:Y:S01]  /*9020*/  FFMA.FTZ R0, R0, R54, R7 ;  /* 0x0000003600007223 */ /* 0x000fe20000010007 */
[----:B------:R-:W-:Y:S01]  /*9030*/  FFMA.FTZ R53, R4, R52, R53 ;  /* 0x0000003404357223 */ /* 0x000fe20000010035 */
[-C--:B------:R-:W-:Y:S01]  /*9040*/  FFMA.FTZ R8, R8, R54.reuse, R3 ;  /* 0x0000003608087223 */ /* 0x080fe20000010003 */
[----:B------:R-:W-:Y:S02]  /*9050*/  HADD2.F32 R3, -RZ, R16.H0_H0 ;  /* 0x20000010ff037230 */ /* 0x000fe40000004100 */
[-C--:B------:R-:W-:Y:S01]  /*9060*/  FFMA.FTZ R2, R2, R54.reuse, R9 ;  /* 0x0000003602027223 */ /* 0x080fe20000010009 */
        /* <DEDUP_REMOVED lines=22> */
[----:B------:R-:W-:Y:S01]  /*91d0*/  FFMA.FTZ R3, R6, R12, R3 ;  /* 0x0000000c06037223 */ /* 0x000fe20000010003 */
[----:B------:R-:W-:Y:S01]  /*91e0*/  FFMA.FTZ R0, R0, R2, R7 ;  /* 0x0000000200007223 */ /* 0x000fe20000010007 */
[----:B------:R-:W-:Y:S02]  /*91f0*/  HADD2.F32 R6, -RZ, R50.H0_H0 ;  /* 0x20000032ff067230 */ /* 0x000fe40000004100 */
[----:B------:R-:W-:Y:S01]  /*9200*/  FFMA.FTZ R11, R14, R12, R11 ;  /* 0x0000000c0e0b7223 */ /* 0x000fe2000001000b */
[----:B------:R-:W-:Y:S02]  /*9210*/  HADD2.F32 R13, -RZ, R13.H1_H1 ;  /* 0x3000000dff0d7230 */ /* 0x000fe40000004100 */
[----:B------:R-:W-:Y:S01]  /*9220*/  FFMA.FTZ R4, R4, R2, R9 ;  /* 0x0000000204047223 */ /* 0x000fe20000010009 */
[----:B------:R-:W-:-:S02]  /*9230*/  HADD2.F32 R8, -RZ, R51.H0_H0 ;  /* 0x20000033ff087230 */ /* 0x000fc40000004100 */
[-C--:B------:R-:W-:Y:S01]  /*9240*/  FFMA.FTZ R6, R6, R2.reuse, R11 ;  /* 0x0000000206067223 */ /* 0x080fe2000001000b */
[----:B------:R-:W-:Y:S02]  /*9250*/  HADD2.F32 R7, -RZ, R28.H0_H0 ;  /* 0x2000001cff077230 */ /* 0x000fe40000004100 */
        /* <DEDUP_REMOVED lines=23> */
.L_x_1007:
[----:B0-----:R-:W-:-:S04]  /*93d0*/  VIMNMX R3, PT, PT, R95, UR12, PT ;  /* 0x0000000c5f037c48 */ /* 0x001fc8000bfe0100 */
[----:B------:R-:W-:-:S13]  /*93e0*/  ISETP.GT.AND P1, PT, R3, R92, PT ;  /* 0x0000005c0300720c */ /* 0x000fda0003f24270 */
[----:B------:R-:W-:Y:S05]  /*93f0*/  @!P1 BRA `(.L_x_1023) ;  /* 0x0000002800649947 */ /* 0x000fea0003800000 */
[----:B------:R-:W-:Y:S02]  /*9400*/  ISETP.EQ.OR P1, PT, R96, 0x3, P0 ;  /* 0x000000036000780c */ /* 0x000fe40000722670 */
[----:B------:R-:W-:Y:S02]  /*9410*/  MOV R14, R102 ;  /* 0x00000066000e7202 */ /* 0x000fe40000000f00 */
[----:B------:R-:W-:Y:S02]  /*9420*/  MOV R15, R103 ;  /* 0x00000067000f7202 */ /* 0x000fe40000000f00 */
[----:B------:R-:W-:-:S07]  /*9430*/  VIMNMX.U32 R13, PT, PT, R95, UR12, PT ;  /* 0x0000000c5f0d7c48 */ /* 0x000fce000bfe0000 */
.L_x_1032:
[----:B------:R-:W0:Y:S01]  /*9440*/  LDC R89, c[0x0][0x3ac] ;  /* 0x0000eb00ff597b82 */ /* 0x000e220000000800 */
[----:B------:R-:W2:Y:S01]  /*9450*/  LDG.E.128.CONSTANT R16, desc[UR8][R14.64] ;  /* 0x000000080e107981 */ /* 0x000ea2000c1e9d00 */
[----:B0-----:R-:W-:-:S04]  /*9460*/  IMAD.WIDE R4, R89, 0x4, R14 ;  /* 0x0000000459047825 */ /* 0x001fc800078e020e */
[----:B------:R-:W-:Y:S02]  /*9470*/  IMAD.WIDE R2, R89, 0x4, R4 ;  /* 0x0000000459027825 */ /* 0x000fe400078e0204 */
[----:B------:R-:W3:Y:S04]  /*9480*/  LDG.E.128.CONSTANT R4, desc[UR8][R4.64] ;  /* 0x0000000804047981 */ /* 0x000ee8000c1e9d00 */
[----:B------:R-:W4:Y:S01]  /*9490*/  LDG.E.128.CONSTANT R8, desc[UR8][R2.64] ;  /* 0x0000000802087981 */ /* 0x000f22000c1e9d00 */
[----:B------:R-:W-:Y:S02]  /*94a0*/  ISETP.NE.AND P3, PT, R93, RZ, PT ;  /* 0x000000ff5d00720c */ /* 0x000fe40003f65270 */
[----:B------:R-:W-:Y:S02]  /*94b0*/  ISETP.NE.AND P2, PT, R96, 0x1, PT ;  /* 0x000000016000780c */ /* 0x000fe40003f45270 */
[----:B--2---:R-:W-:-:S02]  /*94c0*/  SHF.R.U32.HI R31, RZ, 0xc, R17 ;  /* 0x0000000cff1f7819 */ /* 0x004fc40000011611 */
[----:B------:R-:W-:Y:S02]  /*94d0*/  SHF.R.U32.HI R36, RZ, 0xc, R18 ;  /* 0x0000000cff247819 */ /* 0x000fe40000011612 */
[----:B------:R-:W-:Y:S02]  /*94e0*/  LOP3.LUT R0, R16, 0x3f003f, RZ, 0xc0, !PT ;  /* 0x003f003f10007812 */ /* 0x000fe400078ec0ff */
[----:B------:R-:W-:Y:S02]  /*94f0*/  SHF.R.U32.HI R12, RZ, 0x6, R16 ;  /* 0x00000006ff0c7819 */ /* 0x000fe40000011610 */
[----:B-----5:R-:W-:Y:S02]  /*9500*/  LOP3.LUT R20, R17, 0x3f003f, RZ, 0xc0, !PT ;  /* 0x003f003f11147812 */ /* 0x020fe400078ec0ff */
[----:B------:R-:W-:Y:S02]  /*9510*/  SHF.R.U32.HI R28, RZ, 0x6, R17 ;  /* 0x00000006ff1c7819 */ /* 0x000fe40000011611 */
[----:B------:R-:W-:-:S02]  /*9520*/  LOP3.LUT R33, R18, 0x3f003f, RZ, 0xc0, !PT ;  /* 0x003f003f12217812 */ /* 0x000fc400078ec0ff */
[----:B------:R-:W-:Y:S02]  /*9530*/  SHF.R.U32.HI R34, RZ, 0x6, R18 ;  /* 0x00000006ff227819 */ /* 0x000fe40000011612 */
[--C-:B------:R-:W-:Y:S02]  /*9540*/  SHF.R.U32.HI R37, RZ, 0xc, R19.reuse ;  /* 0x0000000cff257819 */ /* 0x100fe40000011613 */
[----:B------:R-:W-:Y:S02]  /*9550*/  SHF.R.U32.HI R16, RZ, 0xc, R16 ;  /* 0x0000000cff107819 */ /* 0x000fe40000011610 */
[----:B------:R-:W-:Y:S02]  /*9560*/  LOP3.LUT R48, R19, 0x3f003f, RZ, 0xc0, !PT ;  /* 0x003f003f13307812 */ /* 0x000fe400078ec0ff */
[----:B------:R-:W-:Y:S02]  /*9570*/  SHF.R.U32.HI R49, RZ, 0x6, R19 ;  /* 0x00000006ff317819 */ /* 0x000fe40000011613 */
[----:B------:R-:W-:-:S02]  /*9580*/  LOP3.LUT R31, R31, 0xf000f, RZ, 0xc0, !PT ;  /* 0x000f000f1f1f7812 */ /* 0x000fc400078ec0ff */
[----:B------:R-:W-:Y:S02]  /*9590*/  LOP3.LUT R38, R36, 0xf000f, RZ, 0xc0, !PT ;  /* 0x000f000f24267812 */ /* 0x000fe400078ec0ff */
[----:B------:R-:W-:Y:S02]  /*95a0*/  LOP3.LUT R37, R37, 0xf000f, RZ, 0xc0, !PT ;  /* 0x000f000f25257812 */ /* 0x000fe400078ec0ff */
[----:B------:R-:W-:Y:S02]  /*95b0*/  LOP3.LUT R16, R16, 0xf000f, RZ, 0xc0, !PT ;  /* 0x000f000f10107812 */ /* 0x000fe400078ec0ff */
        /* <DEDUP_REMOVED lines=9> */
[----:B------:R-:W-:Y:S02]  /*9650*/  SHF.R.U32.HI R50, RZ, 0x8, R11 ;  /* 0x00000008ff327819 */ /* 0x000fe4000001160b */
[----:B------:R-:W-:Y:S02]  /*9660*/  LOP3.LUT R36, R31, 0x300030, R8, 0xf8, !PT ;  /* 0x003000301f247812 */ /* 0x000fe400078ef808 */
[----:B------:R-:W-:Y:S02]  /*9670*/  LOP3.LUT R46, R38, 0x300030, R9, 0xf8, !PT ;  /* 0x00300030262e7812 */ /* 0x000fe400078ef809 */
[----:B------:R-:W-:Y:S02]  /*9680*/  LOP3.LUT R39, R10, 0x3f003f, RZ, 0xc0, !PT ;  /* 0x003f003f0a277812 */ /* 0x000fe400078ec0ff */
[--C-:B------:R-:W-:Y:S02]  /*9690*/  SHF.R.U32.HI R45, RZ, 0x6, R10.reuse ;  /* 0x00000006ff2d7819 */ /* 0x100fe4000001160a */
[----:B------:R-:W-:-:S02]  /*96a0*/  SHF.R.U32.HI R47, RZ, 0xa, R10 ;  /* 0x0000000aff2f7819 */ /* 0x000fc4000001160a */
[----:B------:R-:W-:Y:S02]  /*96b0*/  LOP3.LUT R55, R37, 0x300030, R50, 0xf8, !PT ;  /* 0x0030003025377812 */ /* 0x000fe400078ef832 */
[----:B---3--:R-:W-:Y:S02]  /*96c0*/  LOP3.LUT R8, R4, 0x3f003f, RZ, 0xc0, !PT ;  /* 0x003f003f04087812 */ /* 0x008fe400078ec0ff */
[--C-:B------:R-:W-:Y:S02]  /*96d0*/  SHF.R.U32.HI R9, RZ, 0x6, R4.reuse ;  /* 0x00000006ff097819 */ /* 0x100fe40000011604 */
[----:B------:R-:W-:Y:S02]  /*96e0*/  LOP3.LUT R10, R16, 0x300030, R17, 0xf8, !PT ;  /* 0x00300030100a7812 */ /* 0x000fe400078ef811 */
[----:B------:R-:W-:Y:S02]  /*96f0*/  SHF.R.U32.HI R4, RZ, 0xc, R4 ;  /* 0x0000000cff047819 */ /* 0x000fe40000011604 */
[----:B------:R-:W-:-:S02]  /*9700*/  LOP3.LUT R37, R6, 0x3f003f, RZ, 0xc0, !PT ;  /* 0x003f003f06257812 */ /* 0x000fc400078ec0ff */
[--C-:B------:R-:W-:Y:S02]  /*9710*/  SHF.R.U32.HI R38, RZ, 0x6, R6.reuse ;  /* 0x00000006ff267819 */ /* 0x100fe40000011606 */
[----:B------:R-:W-:Y:S02]  /*9720*/  SHF.R.U32.HI R16, RZ, 0xc, R5 ;  /* 0x0000000cff107819 */ /* 0x000fe40000011605 */
[----:B------:R-:W-:Y:S02]  /*9730*/  SHF.R.U32.HI R6, RZ, 0xc, R6 ;  /* 0x0000000cff067819 */ /* 0x000fe40000011606 */
[----:B------:R-:W-:Y:S02]  /*9740*/  LOP3.LUT R50, R7, 0x3f003f, RZ, 0xc0, !PT ;  /* 0x003f003f07327812 */ /* 0x000fe400078ec0ff */
        /* <DEDUP_REMOVED lines=19> */
[----:B------:R-:W-:-:S02]  /*9880*/  LOP3.LUT R6, R16, 0x300030, R19, 0xf8, !PT ;  /* 0x0030003010067812 */ /* 0x000fc400078ef813 */
[----:B------:R-:W-:Y:S02]  /*9890*/  LOP3.LUT R47, R4, 0x300030, R47, 0xf8, !PT ;  /* 0x00300030042f7812 */ /* 0x000fe400078ef82f */
        /* <DEDUP_REMOVED lines=71> */
[----:B------:R-:W0:Y:S01]  /*9d10*/  LDS.128 R4, [UR4] ;  /* 0x00000004ff047984 */ /* 0x000e220008000c00 */
[----:B------:R-:W-:Y:S02]  /*9d20*/  PRMT R44, R44, 0x5410, R43 ;  /* 0x000054102c2c7816 */ /* 0x000fe4000000002b */
[----:B------:R-:W-:Y:S01]  /*9d30*/  PRMT R42, R42, 0x5410, R41 ;  /* 0x000054102a2a7816 */ /* 0x000fe20000000029 */
        /* <DEDUP_REMOVED lines=9> */
[----:B------:R-:W-:Y:S02]  /*9dd0*/  HFMA2 R60, R28, R5, R60 ;  /* 0x000000051c3c7231 */ /* 0x000fe4000000003c */
[----:B------:R-:W-:-:S02]  /*9de0*/  HFMA2 R59, R38, R7, R59 ;  /* 0x00000007263b7231 */ /* 0x000fc4000000003b */
[----:B------:R-:W-:Y:S02]  /*9df0*/  HFMA2 R58, R29, R6, R58 ;  /* 0x000000061d3a7231 */ /* 0x000fe4000000003a */
[----:B-1----:R-:W-:Y:S02]  /*9e00*/  HFMA2 R59, R34, R8, R59 ;  /* 0x00000008223b7231 */ /* 0x002fe4000000003b */
[-C--:B------:R-:W-:Y:S02]  /*9e10*/  HFMA2 R60, R31, R6.reuse, R60 ;  /* 0x000000061f3c7231 */ /* 0x080fe4000000003c */
[----:B------:R-:W-:Y:S02]  /*9e20*/  HFMA2 R6, R32, R6, R4 ;  /* 0x0000000620067231 */ /* 0x000fe40000000004 */
[----:B------:R-:W-:Y:S02]  /*9e30*/  HFMA2 R59, R49, R9, R59 ;  /* 0x00000009313b7231 */ /* 0x000fe4000000003b */
[----:B------:R-:W-:-:S02]  /*9e40*/  HFMA2 R6, R45, R7, R6 ;  /* 0x000000072d067231 */ /* 0x000fc40000000006 */
[-C--:B------:R-:W-:Y:S02]  /*9e50*/  HFMA2 R4, R37, R7.reuse, R58 ;  /* 0x0000000725047231 */ /* 0x080fe4000000003a */
[----:B------:R-:W-:Y:S02]  /*9e60*/  HFMA2 R59, R48, R10, R59 ;  /* 0x0000000a303b7231 */ /* 0x000fe4000000003b */
[----:B------:R-:W-:Y:S02]  /*9e70*/  HFMA2 R60, R39, R7, R60 ;  /* 0x00000007273c7231 */ /* 0x000fe4000000003c */
[----:B------:R-:W-:Y:S02]  /*9e80*/  HFMA2 R6, R36, R8, R6 ;  /* 0x0000000824067231 */ /* 0x000fe40000000006 */
[----:B------:R-:W-:Y:S02]  /*9e90*/  HFMA2 R59, R55, R11, R59 ;  /* 0x0000000b373b7231 */ /* 0x000fe4000000003b */
[----:B------:R-:W-:-:S02]  /*9ea0*/  HFMA2 R6, R53, R9, R6 ;  /* 0x0000000935067231 */ /* 0x000fc40000000006 */
[-C--:B------:R-:W-:Y:S02]  /*9eb0*/  HFMA2 R4, R33, R8.reuse, R4 ;  /* 0x0000000821047231 */ /* 0x080fe40000000004 */
[----:B------:R-:W-:Y:S02]  /*9ec0*/  HADD2 R59, R59.H0_H0, R59.H1_H1 ;  /* 0x3000003b3b3b7230 */ /* 0x000fe40000000800 */
[----:B------:R-:W-:Y:S02]  /*9ed0*/  HFMA2 R60, R35, R8, R60 ;  /* 0x00000008233c7231 */ /* 0x000fe4000000003c */
[----:B------:R-:W-:-:S04]  /*9ee0*/  HFMA2 R6, R52, R10, R6 ;  /* 0x0000000a34067231 */ /* 0x000fc80000000006 */
[----:B------:R-:W-:Y:S02]  /*9ef0*/  HFMA2 R6, R57, R11, R6 ;  /* 0x0000000b39067231 */ /* 0x000fe40000000006 */
[-C--:B------:R-:W-:Y:S02]  /*9f00*/  HFMA2 R5, R47, R9.reuse, R4 ;  /* 0x000000092f057231 */ /* 0x080fe40000000004 */
[----:B------:R-:W-:Y:S02]  /*9f10*/  HFMA2 R60, R51, R9, R60 ;  /* 0x00000009333c7231 */ /* 0x000fe4000000003c */
[----:B------:R-:W-:Y:S02]  /*9f20*/  HADD2 R6, R6.H0_H0, R6.H1_H1 ;  /* 0x3000000606067230 */ /* 0x000fe40000000800 */
[-C--:B------:R-:W-:Y:S02]  /*9f30*/  HFMA2 R5, R46, R10.reuse, R5 ;  /* 0x0000000a2e057231 */ /* 0x080fe40000000005 */
[----:B------:R-:W-:-:S02]  /*9f40*/  HFMA2 R60, R50, R10, R60 ;  /* 0x0000000a323c7231 */ /* 0x000fc4000000003c */
        /* <DEDUP_REMOVED lines=8> */
.L_x_1024:
[----:B------:R-:W-:Y:S02]  /*9fd0*/  MOV R102, R14 ;  /* 0x0000000e00667202 */ /* 0x000fe40000000f00 */
[----:B------:R-:W-:Y:S01]  /*9fe0*/  MOV R103, R15 ;  /* 0x0000000f00677202 */ /* 0x000fe20000000f00 */
[----:B------:R-:W-:Y:S06]  /*9ff0*/  @!P2 BRA `(.L_x_1025) ;  /* 0x000000080034a947 */ /* 0x000fec0003800000 */
[----:B------:R-:W-:Y:S02]  /*a000*/  PRMT R4, R90, 0x9910, RZ ;  /* 0x000099105a047816 */ /* 0x000fe400000000ff */
[----:B------:R-:W-:Y:S02]  /*a010*/  ISETP.NE.AND P5, PT, R96, 0x2, PT ;  /* 0x000000026000780c */ /* 0x000fe40003fa5270 */
[----:B------:R-:W-:-:S13]  /*a020*/  ISETP.NE.AND P4, PT, R4, RZ, PT ;  /* 0x000000ff0400720c */ /* 0x000fda0003f85270 */
[----:B------:R-:W-:Y:S05]  /*a030*/  @!P4 BRA `(.L_x_1026) ;  /* 0x0000000000b0c947 */ /* 0x000fea0003800000 */
[----:B------:R-:W0:Y:S01]  /*a040*/  LDS.128 R4, [UR4+0x40] ;  /* 0x00004004ff047984 */ /* 0x000e220008000c00 */
        /* <DEDUP_REMOVED lines=43> */
.L_x_1026:
[----:B------:R-:W-:Y:S05]  /*a300*/  @!P5 BRA `(.L_x_1025) ;  /* 0x000000040070d947 */ /* 0x000fea0003800000 */
[----:B------:R-:W-:-:S04]  /*a310*/  PRMT R4, R91, 0x9910, RZ ;  /* 0x000099105b047816 */ /* 0x000fc800000000ff */
        /* <DEDUP_REMOVED lines=46> */
.L_x_1027:
[----:B------:R-:W-:Y:S05]  /*a600*/  @P1 BRA `(.L_x_1025) ;  /* 0x0000000000b01947 */ /* 0x000fea0003800000 */
        /* <DEDUP_REMOVED lines=44> */
.L_x_1025:
        /* <DEDUP_REMOVED lines=10> */
[----:B------:R-:W-:Y:S02]  /*a970*/  LOP3.LUT R45, R7, 0x3f003f, RZ, 0xc0, !PT ;  /* 0x003f003f072d7812 */ /* 0x000fe400078ec0ff */
[--C-:B------:R-:W-:Y:S02]  /*a980*/  SHF.R.U32.HI R46, RZ, 0x6, R7.reuse ;  /* 0x00000006ff2e7819 */ /* 0x100fe40000011607 */
[----:B------:R-:W-:Y:S02]  /*a990*/  SHF.R.U32.HI R7, RZ, 0xc, R7 ;  /* 0x0000000cff077819 */ /* 0x000fe40000011607 */
[----:B------:R-:W-:Y:S02]  /*a9a0*/  SHF.R.U32.HI R33, RZ, 0xc, R6 ;  /* 0x0000000cff217819 */ /* 0x000fe40000011606 */
[----:B----4-:R-:W-:-:S02]  /*a9b0*/  SHF.R.U32.HI R2, RZ, 0x8, R16 ;  /* 0x00000008ff027819 */ /* 0x010fc40000011610 */
[----:B------:R-:W-:Y:S02]  /*a9c0*/  LOP3.LUT R3, R4, 0xf000f, RZ, 0xc0, !PT ;  /* 0x000f000f04037812 */ /* 0x000fe400078ec0ff */
[----:B------:R-:W-:Y:S02]  /*a9d0*/  SHF.R.U32.HI R32, RZ, 0x8, R17 ;  /* 0x00000008ff207819 */ /* 0x000fe40000011611 */
[----:B------:R-:W-:Y:S02]  /*a9e0*/  LOP3.LUT R29, R29, 0xf000f, RZ, 0xc0, !PT ;  /* 0x000f000f1d1d7812 */ /* 0x000fe400078ec0ff */
        /* <DEDUP_REMOVED lines=18> */
[----:B------:R-:W-:Y:S02]  /*ab10*/  LOP3.LUT R38, R19, 0x300030, R38, 0xf8, !PT ;  /* 0x0030003013267812 */ /* 0x000fe400078ef826 */
[----:B------:R-:W-:Y:S02]  /*ab20*/  LOP3.LUT R51, R47, 0x300030, R18, 0xf8, !PT ;  /* 0x003000302f337812 */ /* 0x000fe400078ef812 */
[----:B------:R-:W-:-:S02]  /*ab30*/  LOP3.LUT R18, R9, 0x3f003f, RZ, 0xc0, !PT ;  /* 0x003f003f09127812 */ /* 0x000fc400078ec0ff */
[--C-:B------:R-:W-:Y:S02]  /*ab40*/  SHF.R.U32.HI R19, RZ, 0x6, R9.reuse ;  /* 0x00000006ff137819 */ /* 0x100fe40000011609 */
[----:B------:R-:W-:Y:S02]  /*ab50*/  SHF.R.U32.HI R4, RZ, 0xc, R9 ;  /* 0x0000000cff047819 */ /* 0x000fe40000011609 */
[----:B------:R-:W-:Y:S02]  /*ab60*/  LOP3.LUT R9, R8, 0xf000f, RZ, 0xc0, !PT ;  /* 0x000f000f08097812 */ /* 0x000fe400078ec0ff */
[----:B------:R-:W-:Y:S02]  /*ab70*/  LOP3.LUT R47, R11, 0x3f003f, RZ, 0xc0, !PT ;  /* 0x003f003f0b2f7812 */ /* 0x000fe400078ec0ff */
[----:B------:R-:W-:Y:S02]  /*ab80*/  SHF.R.U32.HI R48, RZ, 0x6, R11 ;  /* 0x00000006ff307819 */ /* 0x000fe4000001160b */
[----:B------:R-:W-:-:S02]  /*ab90*/  LOP3.LUT R8, R10, 0xf000f, RZ, 0xc0, !PT ;  /* 0x000f000f0a087812 */ /* 0x000fc400078ec0ff */
[----:B------:R-:W-:Y:S02]  /*aba0*/  LOP3.LUT R20, R5, 0x3f003f, RZ, 0xc0, !PT ;  /* 0x003f003f05147812 */ /* 0x000fe400078ec0ff */
[----:B------:R-:W-:Y:S02]  /*abb0*/  SHF.R.U32.HI R11, RZ, 0xc, R11 ;  /* 0x0000000cff0b7819 */ /* 0x000fe4000001160b */
[----:B------:R-:W-:Y:S02]  /*abc0*/  LOP3.LUT R34, R6, 0x3f003f, RZ, 0xc0, !PT ;  /* 0x003f003f06227812 */ /* 0x000fe400078ec0ff */
[----:B------:R-:W-:Y:S02]  /*abd0*/  SHF.R.U32.HI R28, RZ, 0x6, R5 ;  /* 0x00000006ff1c7819 */ /* 0x000fe40000011605 */
[----:B------:R-:W-:Y:S02]  /*abe0*/  SHF.R.U32.HI R35, RZ, 0x6, R6 ;  /* 0x00000006ff237819 */ /* 0x000fe40000011606 */
[----:B------:R-:W-:-:S02]  /*abf0*/  LOP3.LUT R30, R17, 0x3f003f, RZ, 0xc0, !PT ;  /* 0x003f003f111e7812 */ /* 0x000fc400078ec0ff */
[----:B------:R-:W-:Y:S02]  /*ac00*/  SHF.R.U32.HI R31, RZ, 0x6, R17 ;  /* 0x00000006ff1f7819 */ /* 0x000fe40000011611 */
[----:B------:R-:W-:Y:S02]  /*ac10*/  LOP3.LUT R39, R8, 0x300030, R39, 0xf8, !PT ;  /* 0x0030003008277812 */ /* 0x000fe400078ef827 */
[----:B------:R-:W-:Y:S02]  /*ac20*/  LOP3.LUT R46, R46, 0x3f003f, RZ, 0xc0, !PT ;  /* 0x003f003f2e2e7812 */ /* 0x000fe400078ec0ff */
[----:B------:R-:W-:Y:S02]  /*ac30*/  LOP3.LUT R5, R16, 0x3f003f, RZ, 0xc0, !PT ;  /* 0x003f003f10057812 */ /* 0x000fe400078ec0ff */
[----:B------:R-:W-:Y:S02]  /*ac40*/  SHF.R.U32.HI R6, RZ, 0x6, R16 ;  /* 0x00000006ff067819 */ /* 0x000fe40000011610 */
[----:B------:R-:W-:-:S02]  /*ac50*/  SHF.R.U32.HI R17, RZ, 0xa, R17 ;  /* 0x0000000aff117819 */ /* 0x000fc40000011611 */
[----:B------:R-:W-:Y:S02]  /*ac60*/  LOP3.LUT R4, R4, 0xf000f, RZ, 0xc0, !PT ;  /* 0x000f000f04047812 */ /* 0x000fe400078ec0ff */
        /* <DEDUP_REMOVED lines=11> */
[----:B------:R-:W-:Y:S02]  /*ad20*/  LOP3.LUT R28, R28, 0x3f003f, RZ, 0xc0, !PT ;  /* 0x003f003f1c1c7812 */ /* 0x000fe400078ec0ff */
[----:B------:R-:W-:Y:S02]  /*ad30*/  LOP3.LUT R35, R35, 0x3f003f, RZ, 0xc0, !PT ;  /* 0x003f003f23237812 */ /* 0x000fe400078ec0ff */
[----:B------:R-:W-:Y:S01]  /*ad40*/  LOP3.LUT R20, R2, 0x64006400, RZ, 0xfc, !PT ;  /* 0x6400640002147812 */ /* 0x000fe200078efcff */
[----:B------:R-:W-:Y:S01]  /*ad50*/  HADD2 R2, R8, -1056, -1056 ;  /* 0xe420e42008027430 */ /* 0x000fe20000000000 */
[----:B------:R-:W-:Y:S02]  /*ad60*/  LOP3.LUT R48, R48, 0x3f003f, RZ, 0xc0, !PT ;  /* 0x003f003f30307812 */ /* 0x000fe400078ec0ff */
[----:B------:R-:W-:Y:S02]  /*ad70*/  LOP3.LUT R9, R9, 0x300030, R16, 0xf8, !PT ;  /* 0x0030003009097812 */ /* 0x000fe400078ef810 */
        /* <DEDUP_REMOVED lines=108> */
.L_x_1028:
[----:B------:R-:W-:Y:S05]  /*b440*/  @!P2 BRA `(.L_x_1029) ;  /* 0x000000080038a947 */ /* 0x000fea0003800000 */
        /* <DEDUP_REMOVED lines=48> */
.L_x_1030:
        /* <DEDUP_REMOVED lines=48> */
.L_x_1031:
[----:B------:R-:W-:Y:S05]  /*ba50*/  @P1 BRA `(.L_x_1029) ;  /* 0x0000000000b41947 */ /* 0x000fea0003800000 */
[----:B------:R-:W0:Y:S01]  /*ba60*/  LDS.128 R4, [UR4+0xe0] ;  /* 0x0000e004ff047984 */ /* 0x000e220008000c00 */
[----:B------:R-:W-:Y:S02]  /*ba70*/  MOV R57, R12 ;  /* 0x0000000c00397202 */ /* 0x000fe40000000f00 */
[----:B------:R-:W-:Y:S01]  /*ba80*/  PRMT R44, R44, 0x5410, R43 ;  /* 0x000054102c2c7816 */ /* 0x000fe2000000002b */
[----:B------:R-:W1:Y:S01]  /*ba90*/  LDS.128 R8, [UR4+0xf0] ;  /* 0x0000f004ff087984 */ /* 0x000e620008000c00 */
[----:B------:R-:W-:Y:S01]  /*baa0*/  PRMT R42, R42, 0x5410, R41 ;  /* 0x000054102a2a7816 */ /* 0x000fe20000000029 */
[-C--:B0-----:R-:W-:Y:S02]  /*bab0*/  HFMA2 R0, R0, R4.reuse, RZ ;  /* 0x0000000400007231 */ /* 0x081fe400000000ff */
[-C--:B------:R-:W-:Y:S02]  /*bac0*/  HFMA2 R2, R2, R4.reuse, RZ.H0_H0 ;  /* 0x0000000402027231 */ /* 0x080fe400000400ff */
[----:B------:R-:W-:-:S02]  /*bad0*/  HFMA2 R12, R3, R4, RZ ;  /* 0x00000004030c7231 */ /* 0x000fc400000000ff */
[----:B------:R-:W-:Y:S02]  /*bae0*/  HFMA2 R4, R57, R4, RZ.H0_H0 ;  /* 0x0000000439047231 */ /* 0x000fe400000400ff */
[-C--:B------:R-:W-:Y:S02]  /*baf0*/  HFMA2 R2, R17, R5.reuse, R2 ;  /* 0x0000000511027231 */ /* 0x080fe40000000002 */
[-C--:B------:R-:W-:Y:S02]  /*bb00*/  HFMA2 R4, R19, R5.reuse, R4 ;  /* 0x0000000513047231 */ /* 0x080fe40000000004 */
[-C--:B------:R-:W-:Y:S02]  /*bb10*/  HFMA2 R3, R16, R5.reuse, R0 ;  /* 0x0000000510037231 */ /* 0x080fe40000000000 */
[----:B------:R-:W-:Y:S02]  /*bb20*/  HFMA2 R2, R28, R6, R2 ;  /* 0x000000061c027231 */ /* 0x000fe40000000002 */
[----:B------:R-:W-:-:S02]  /*bb30*/  HFMA2 R12, R18, R5, R12 ;  /* 0x00000005120c7231 */ /* 0x000fc4000000000c */
[----:B------:R-:W-:Y:S02]  /*bb40*/  HFMA2 R2, R36, R7, R2 ;  /* 0x0000000724027231 */ /* 0x000fe40000000002 */
[----:B------:R-:W-:Y:S02]  /*bb50*/  HFMA2 R3, R20, R6, R3 ;  /* 0x0000000614037231 */ /* 0x000fe40000000003 */
[----:B-1----:R-:W-:Y:S02]  /*bb60*/  HFMA2 R2, R32, R8, R2 ;  /* 0x0000000820027231 */ /* 0x002fe40000000002 */
[-C--:B------:R-:W-:Y:S02]  /*bb70*/  HFMA2 R12, R29, R6.reuse, R12 ;  /* 0x000000061d0c7231 */ /* 0x080fe4000000000c */
[----:B------:R-:W-:Y:S02]  /*bb80*/  HFMA2 R6, R30, R6, R4 ;  /* 0x000000061e067231 */ /* 0x000fe40000000004 */
[----:B------:R-:W-:-:S02]  /*bb90*/  HFMA2 R2, R47, R9, R2 ;  /* 0x000000092f027231 */ /* 0x000fc40000000002 */
[-C--:B------:R-:W-:Y:S02]  /*bba0*/  HFMA2 R6, R38, R7.reuse, R6 ;  /* 0x0000000726067231 */ /* 0x080fe40000000006 */
[-C--:B------:R-:W-:Y:S02]  /*bbb0*/  HFMA2 R4, R35, R7.reuse, R3 ;  /* 0x0000000723047231 */ /* 0x080fe40000000003 */
[----:B------:R-:W-:Y:S02]  /*bbc0*/  HFMA2 R2, R46, R10, R2 ;  /* 0x0000000a2e027231 */ /* 0x000fe40000000002 */
[----:B------:R-:W-:Y:S02]  /*bbd0*/  HFMA2 R12, R37, R7, R12 ;  /* 0x00000007250c7231 */ /* 0x000fe4000000000c */
[----:B------:R-:W-:Y:S02]  /*bbe0*/  HFMA2 R6, R34, R8, R6 ;  /* 0x0000000822067231 */ /* 0x000fe40000000006 */
[----:B------:R-:W-:-:S02]  /*bbf0*/  HFMA2 R2, R53, R11, R2 ;  /* 0x0000000b35027231 */ /* 0x000fc40000000002 */
[----:B------:R-:W-:Y:S02]  /*bc00*/  HFMA2 R6, R51, R9, R6 ;  /* 0x0000000933067231 */ /* 0x000fe40000000006 */
        /* <DEDUP_REMOVED lines=18> */
.L_x_1029:
[----:B------:R-:W-:Y:S01]  /*bd30*/  IADD3 R92, PT, PT, R92, 0x20, RZ ;  /* 0x000000205c5c7810 */ /* 0x000fe20007ffe0ff */
[----:B------:R-:W-:Y:S01]  /*bd40*/  UIADD3 UR4, UPT, UPT, UR4, 0x40, URZ ;  /* 0x0000004004047890 */ /* 0x000fe2000fffe0ff */
[----:B------:R-:W-:Y:S02]  /*bd50*/  IMAD.WIDE R14, R89, 0x4, R14 ;  /* 0x00000004590e7825 */ /* 0x000fe400078e020e */
[----:B------:R-:W-:-:S13]  /*bd60*/  ISETP.GE.AND P3, PT, R92, R13, PT ;  /* 0x0000000d5c00720c */ /* 0x000fda0003f66270 */
[----:B------:R-:W-:Y:S05]  /*bd70*/  @!P3 BRA `(.L_x_1032) ;  /* 0xffffffd400b0b947 */ /* 0x000fea000383ffff */
[----:B------:R-:W-:-:S07]  /*bd80*/  IMAD.WIDE R102, R89, 0x18, R102 ;  /* 0x0000001859667825 */ /* 0x000fce00078e0266 */
.L_x_1023:
[----:B------:R-:W0:Y:S02]  /*bd90*/  LDCU UR5, c[0x0][0x3d0] ;  /* 0x00007a00ff0577ac */ /* 0x000e240008000800 */
[----:B0-----:R-:W-:-:S04]  /*bda0*/  VIMNMX R97, PT, PT, R95, UR5, PT ;  /* 0x000000055f617c48 */ /* 0x001fc8000bfe0100 */
[----:B------:R-:W-:-:S13]  /*bdb0*/  ISETP.GT.AND P1, PT, R97, R92, PT ;  /* 0x0000005c6100720c */ /* 0x000fda0003f24270 */
[----:B------:R-:W-:Y:S05]  /*bdc0*/  @!P1 BRA `(.L_x_1033) ;  /* 0x0000002400449947 */ /* 0x000fea0003800000 */
[----:B------:R-:W-:-:S13]  /*bdd0*/  ISETP.EQ.OR P1, PT, R96, 0x3, P0 ;  /* 0x000000036000780c */ /* 0x000fda0000722670 */
.L_x_1038:
[----:B------:R-:W0:Y:S01]  /*bde0*/  LDC R89, c[0x0][0x3ac] ;  /* 0x0000eb00ff597b82 */ /* 0x000e220000000800 */
[----:B------:R-:W2:Y:S01]  /*bdf0*/  LDG.E.128.CONSTANT R28, desc[UR8][R102.64] ;  /* 0x00000008661c7981 */ /* 0x000ea2000c1e9d00 */
[----:B0-----:R-:W-:-:S05]  /*be00*/  IMAD.WIDE R2, R89, 0x4, R102 ;  /* 0x0000000459027825 */ /* 0x001fca00078e0266 */
[----:B------:R-:W3:Y:S01]  /*be10*/  LDG.E.128.CONSTANT R16, desc[UR8][R2.64] ;  /* 0x0000000802107981 */ /* 0x000ee2000c1e9d00 */
[----:B------:R-:W-:-:S05]  /*be20*/  IMAD.WIDE R34, R89, 0x4, R2 ;  /* 0x0000000459227825 */ /* 0x000fca00078e0202 */
[----:B------:R0:W4:Y:S01]  /*be30*/  LDG.E.128.CONSTANT R8, desc[UR8][R34.64] ;  /* 0x0000000822087981 */ /* 0x000122000c1e9d00 */
[----:B------:R-:W-:-:S05]  /*be40*/  IMAD.WIDE R36, R89, 0x4, R34 ;  /* 0x0000000459247825 */ /* 0x000fca00078e0222 */
[----:B------:R1:W4:Y:S01]  /*be50*/  LDG.E.128.CONSTANT R12, desc[UR8][R36.64] ;  /* 0x00000008240c7981 */ /* 0x000322000c1e9d00 */
[----:B------:R-:W-:-:S05]  /*be60*/  IMAD.WIDE R98, R89, 0x4, R36 ;  /* 0x0000000459627825 */ /* 0x000fca00078e0224 */
[----:B------:R-:W4:Y:S01]  /*be70*/  LDG.E.128.CONSTANT R4, desc[UR8][R98.64] ;  /* 0x0000000862047981 */ /* 0x000f22000c1e9d00 */
[----:B------:R-:W-:Y:S02]  /*be80*/  MOV R0, 0x2800 ;  /* 0x0000280000007802 */ /* 0x000fe40000000f00 */
[----:B------:R-:W-:Y:S02]  /*be90*/  ISETP.NE.AND P3, PT, R93, RZ, PT ;  /* 0x000000ff5d00720c */ /* 0x000fe40003f65270 */
[----:B------:R-:W-:Y:S02]  /*bea0*/  ISETP.NE.AND P2, PT, R96, 0x1, PT ;  /* 0x000000016000780c */ /* 0x000fe40003f45270 */
[C---:B--2---:R-:W-:Y:S02]  /*beb0*/  LOP3.LUT R52, R30.reuse, 0x1f001f, RZ, 0xc0, !PT ;  /* 0x001f001f1e347812 */ /* 0x044fe400078ec0ff */
[----:B------:R-:W-:Y:S02]  /*bec0*/  SHF.R.U32.HI R55, RZ, 0xa, R30 ;  /* 0x0000000aff377819 */ /* 0x000fe4000001161e */
[----:B------:R-:W-:-:S02]  /*bed0*/  LOP3.LUT R62, R30, 0x3e003e0, RZ, 0xc0, !PT ;  /* 0x03e003e01e3e7812 */ /* 0x000fc400078ec0ff */
[----:B-----5:R-:W-:Y:S02]  /*bee0*/  SHF.R.U32.HI R20, RZ, 0xf, R29 ;  /* 0x0000000fff147819 */ /* 0x020fe4000001161d */
[----:B------:R-:W-:Y:S02]  /*bef0*/  SHF.R.U32.HI R30, RZ, 0xf, R30 ;  /* 0x0000000fff1e7819 */ /* 0x000fe4000001161e */
[--C-:B------:R-:W-:Y:S02]  /*bf00*/  SHF.R.U32.HI R32, RZ, 0xf, R31.reuse ;  /* 0x0000000fff207819 */ /* 0x100fe4000001161f */
[C---:B------:R-:W-:Y:S02]  /*bf10*/  LOP3.LUT R70, R31.reuse, 0x1f001f, RZ, 0xc0, !PT ;  /* 0x001f001f1f467812 */ /* 0x040fe400078ec0ff */
[----:B------:R-:W-:Y:S02]  /*bf20*/  SHF.R.U32.HI R69, RZ, 0xa, R31 ;  /* 0x0000000aff457819 */ /* 0x000fe4000001161f */
[----:B------:R-:W-:-:S02]  /*bf30*/  LOP3.LUT R73, R31, 0x3e003e0, RZ, 0xc0, !PT ;  /* 0x03e003e01f497812 */ /* 0x000fc400078ec0ff */
[C---:B------:R-:W-:Y:S02]  /*bf40*/  LOP3.LUT R33, R28.reuse, 0x1f001f, RZ, 0xc0, !PT ;  /* 0x001f001f1c217812 */ /* 0x040fe400078ec0ff */
[----:B------:R-:W-:Y:S02]  /*bf50*/  SHF.R.U32.HI R38, RZ, 0xa, R28 ;  /* 0x0000000aff267819 */ /* 0x000fe4000001161c */
[----:B------:R-:W-:Y:S02]  /*bf60*/  LOP3.LUT R63, R28, 0x3e003e0, RZ, 0xc0, !PT ;  /* 0x03e003e01c3f7812 */ /* 0x000fe400078ec0ff */
[----:B------:R-:W-:Y:S02]  /*bf70*/  LOP3.LUT R20, R20, 0x10001, RZ, 0xc0, !PT ;  /* 0x0001000114147812 */ /* 0x000fe400078ec0ff */
[----:B------:R-:W-:Y:S02]  /*bf80*/  LOP3.LUT R30, R30, 0x10001, RZ, 0xc0, !PT ;  /* 0x000100011e1e7812 */ /* 0x000fe400078ec0ff */
[----:B---3--:R-:W-:-:S02]  /*bf90*/  LOP3.LUT R50, R17, 0x1f001f, RZ, 0xc0, !PT ;  /* 0x001f001f11327812 */ /* 0x008fc400078ec0ff */
[--C-:B------:R-:W-:Y:S02]  /*bfa0*/  SHF.R.U32.HI R51, RZ, 0xa, R17.reuse ;  /* 0x0000000aff337819 */ /* 0x100fe40000011611 */
[----:B------:R-:W-:Y:S02]  /*bfb0*/  LOP3.LUT R60, R17, 0x3e003e0, RZ, 0xc0, !PT ;  /* 0x03e003e0113c7812 */ /* 0x000fe400078ec0ff */
[----:B------:R-:W-:Y:S02]  /*bfc0*/  SHF.R.U32.HI R17, RZ, 0xe, R17 ;  /* 0x0000000eff117819 */ /* 0x000fe40000011611 */
[----:B------:R-:W-:Y:S02]  /*bfd0*/  SHF.R.U32.HI R31, RZ, 0xe, R18 ;  /* 0x0000000eff1f7819 */ /* 0x000fe40000011612 */
[----:B0-----:R-:W-:Y:S02]  /*bfe0*/  SHF.R.U32.HI R35, RZ, 0xe, R19 ;  /* 0x0000000eff237819 */ /* 0x001fe40000011613 */
[----:B------:R-:W-:-:S02]  /*bff0*/  LOP3.LUT R32, R32, 0x10001, RZ, 0xc0, !PT ;  /* 0x0001000120207812 */ /* 0x000fc400078ec0ff */
[----:B------:R-:W-:Y:S02]  /*c000*/  SHF.R.U32.HI R28, RZ, 0xf, R28 ;  /* 0x0000000fff1c7819 */ /* 0x000fe4000001161c */
[C---:B------:R-:W-:Y:S02]  /*c010*/  LOP3.LUT R48, R29.reuse, 0x1f001f, RZ, 0xc0, !PT ;  /* 0x001f001f1d307812 */ /* 0x040fe400078ec0ff */
[----:B------:R-:W-:Y:S02]  /*c020*/  SHF.R.U32.HI R47, RZ, 0xa, R29 ;  /* 0x0000000aff2f7819 */ /* 0x000fe4000001161d */
[----:B------:R-:W-:Y:S02]  /*c030*/  LOP3.LUT R64, R29, 0x3e003e0, RZ, 0xc0, !PT ;  /* 0x03e003e01d407812 */ /* 0x000fe400078ec0ff */
[----:B------:R-:W-:Y:S02]  /*c040*/  LOP3.LUT R53, R18, 0x1f001f, RZ, 0xc0, !PT ;  /* 0x001f001f12357812 */ /* 0x000fe400078ec0ff */
[----:B------:R-:W-:-:S02]  /*c050*/  SHF.R.U32.HI R58, RZ, 0xa, R18 ;  /* 0x0000000aff3a7819 */ /* 0x000fc40000011612 */
[----:B------:R-:W-:Y:S02]  /*c060*/  LOP3.LUT R3, R18, 0x3e003e0, RZ, 0xc0, !PT ;  /* 0x03e003e012037812 */ /* 0x000fe400078ec0ff */
[C---:B------:R-:W-:Y:S02]  /*c070*/  LOP3.LUT R65, R19.reuse, 0x1f001f, RZ, 0xc0, !PT ;  /* 0x001f001f13417812 */ /* 0x040fe400078ec0ff */
[----:B------:R-:W-:Y:S02]  /*c080*/  SHF.R.U32.HI R72, RZ, 0xa, R19 ;  /* 0x0000000aff487819 */ /* 0x000fe40000011613 */
[----:B------:R-:W-:Y:S02]  /*c090*/  LOP3.LUT R61, R19, 0x3e003e0, RZ, 0xc0, !PT ;  /* 0x03e003e0133d7812 */ /* 0x000fe400078ec0ff */
[----:B-1----:R-:W-:Y:S02]  /*c0a0*/  LOP3.LUT R36, R16, 0x1f001f, RZ, 0xc0, !PT ;  /* 0x001f001f10247812 */ /* 0x002fe400078ec0ff */
[----:B------:R-:W-:-:S02]  /*c0b0*/  SHF.R.U32.HI R34, RZ, 0xa, R16 ;  /* 0x0000000aff227819 */ /* 0x000fc40000011610 */
[----:B------:R-:W-:Y:S02]  /*c0c0*/  LOP3.LUT R2, R16, 0x3e003e0, RZ, 0xc0, !PT ;  /* 0x03e003e010027812 */ /* 0x000fe400078ec0ff */
[----:B------:R-:W-:Y:S02]  /*c0d0*/  SHF.R.U32.HI R29, RZ, 0xe, R16 ;  /* 0x0000000eff1d7819 */ /* 0x000fe40000011610 */
[----:B------:R-:W-:Y:S02]  /*c0e0*/  LOP3.LUT R20, R20, 0x20002, R17, 0xf8, !PT ;  /* 0x0002000214147812 */ /* 0x000fe400078ef811 */
[----:B------:R-:W-:Y:S02]  /*c0f0*/  LOP3.LUT R19, R30, 0x20002, R31, 0xf8, !PT ;  /* 0x000200021e137812 */ /* 0x000fe400078ef81f */
[----:B------:R-:W-:Y:S02]  /*c100*/  LOP3.LUT R18, R32, 0x20002, R35, 0xf8, !PT ;  /* 0x0002000220127812 */ /* 0x000fe400078ef823 */
[----:B------:R-:W-:-:S02]  /*c110*/  LOP3.LUT R28, R28, 0x10001, RZ, 0xc0, !PT ;  /* 0x000100011c1c7812 */ /* 0x000fc400078ec0ff */
[C---:B----4-:R-:W-:Y:S02]  /*c120*/  LOP3.LUT R31, R8.reuse, 0x1f001f, RZ, 0xc0, !PT ;  /* 0x001f001f081f7812 */ /* 0x050fe400078ec0ff */
        /* <DEDUP_REMOVED lines=11> */
[--C-:B------:R-:W-:Y:S02]  /*c1e0*/  SHF.R.U32.HI R66, RZ, 0xa, R11.reuse ;  /* 0x0000000aff427819 */ /* 0x100fe4000001160b */
[----:B------:R-:W-:Y:S02]  /*c1f0*/  LOP3.LUT R9, R11, 0x3e003e0, RZ, 0xc0, !PT ;  /* 0x03e003e00b097812 */ /* 0x000fe400078ec0ff */
[----:B------:R-:W-:Y:S02]  /*c200*/  SHF.R.U32.HI R10, RZ, 0xd, R10 ;  /* 0x0000000dff0a7819 */ /* 0x000fe4000001160a */
[----:B------:R-:W-:Y:S02]  /*c210*/  SHF.R.U32.HI R11, RZ, 0xd, R11 ;  /* 0x0000000dff0b7819 */ /* 0x000fe4000001160b */
[----:B------:R-:W-:Y:S02]  /*c220*/  LOP3.LUT R29, R28, 0x20002, R29, 0xf8, !PT ;  /* 0x000200021c1d7812 */ /* 0x000fe400078ef81d */
[----:B------:R-:W-:-:S02]  /*c230*/  LOP3.LUT R77, R19, 0x40004, R10, 0xf8, !PT ;  /* 0x00040004134d7812 */ /* 0x000fc400078ef80a */
[----:B------:R-:W-:Y:S02]  /*c240*/  LOP3.LUT R18, R18, 0x40004, R11, 0xf8, !PT ;  /* 0x0004000412127812 */ /* 0x000fe400078ef80b */
[C---:B------:R-:W-:Y:S02]  /*c250*/  LOP3.LUT R35, R12.reuse, 0x1f001f, RZ, 0xc0, !PT ;  /* 0x001f001f0c237812 */ /* 0x040fe400078ec0ff */
[----:B------:R-:W-:Y:S02]  /*c260*/  SHF.R.U32.HI R37, RZ, 0xa, R12 ;  /* 0x0000000aff257819 */ /* 0x000fe4000001160c */
[----:B------:R-:W-:Y:S02]  /*c270*/  LOP3.LUT R10, R12, 0x3e003e0, RZ, 0xc0, !PT ;  /* 0x03e003e00c0a7812 */ /* 0x000fe400078ec0ff */
[----:B------:R-:W-:Y:S02]  /*c280*/  LOP3.LUT R46, R13, 0x1f001f, RZ, 0xc0, !PT ;  /* 0x001f001f0d2e7812 */ /* 0x000fe400078ec0ff */
[----:B------:R-:W-:-:S02]  /*c290*/  SHF.R.U32.HI R49, RZ, 0xa, R13 ;  /* 0x0000000aff317819 */ /* 0x000fc4000001160d */
[----:B------:R-:W-:Y:S02]  /*c2a0*/  LOP3.LUT R11, R13, 0x3e003e0, RZ, 0xc0, !PT ;  /* 0x03e003e00d0b7812 */ /* 0x000fe400078ec0ff */
[----:B------:R-:W-:Y:S02]  /*c2b0*/  LOP3.LUT R29, R29, 0x40004, R16, 0xf8, !PT ;  /* 0x000400041d1d7812 */ /* 0x000fe400078ef810 */
[----:B------:R-:W-:Y:S02]  /*c2c0*/  LOP3.LUT R20, R20, 0x40004, R17, 0xf8, !PT ;  /* 0x0004000414147812 */ /* 0x000fe400078ef811 */
        /* <DEDUP_REMOVED lines=12> */
[----:B------:R-:W-:Y:S02]  /*c390*/  LOP3.LUT R78, R77, 0x80008, R14, 0xf8, !PT ;  /* 0x000800084d4e7812 */ /* 0x000fe400078ef80e */
[----:B------:R-:W-:Y:S02]  /*c3a0*/  LOP3.LUT R82, R18, 0x80008, R15, 0xf8, !PT ;  /* 0x0008000812527812 */ /* 0x000fe400078ef80f */
        /* <DEDUP_REMOVED lines=13> */
[C---:B------:R-:W-:Y:S02]  /*c480*/  LOP3.LUT R6, R7.reuse, 0x3e003e0, RZ, 0xc0, !PT ;  /* 0x03e003e007067812 */ /* 0x040fe400078ec0ff */
[----:B------:R-:W-:Y:S02]  /*c490*/  LOP3.LUT R29, R7, 0x1f001f, RZ, 0xc0, !PT ;  /* 0x001f001f071d7812 */ /* 0x000fe400078ec0ff */
[--C-:B------:R-:W-:Y:S02]  /*c4a0*/  SHF.R.U32.HI R30, RZ, 0xa, R7.reuse ;  /* 0x0000000aff1e7819 */ /* 0x100fe40000011607 */
[----:B------:R-:W-:Y:S02]  /*c4b0*/  SHF.R.U32.HI R81, RZ, 0xb, R7 ;  /* 0x0000000bff517819 */ /* 0x000fe40000011607 */
[----:B------:R-:W-:Y:S02]  /*c4c0*/  LOP3.LUT R16, R17, 0x100010, R16, 0xf8, !PT ;  /* 0x0010001011107812 */ /* 0x000fe400078ef810 */
[----:B------:R-:W-:-:S02]  /*c4d0*/  LOP3.LUT R63, R63, 0x64006400, RZ, 0xfc, !PT ;  /* 0x640064003f3f7812 */ /* 0x000fc400078efcff */
[----:B------:R-:W-:Y:S02]  /*c4e0*/  LOP3.LUT R7, R62, 0x64006400, RZ, 0xfc, !PT ;  /* 0x640064003e077812 */ /* 0x000fe400078efcff */
[----:B------:R-:W-:Y:S01]  /*c4f0*/  LOP3.LUT R17, R19, 0x100010, R18, 0xf8, !PT ;  /* 0x0010001013117812 */ /* 0x000fe200078ef812 */
[-C--:B------:R-:W-:Y:S01]  /*c500*/  HFMA2 R87, R63, R0.reuse.H0_H0, -48, -48 ;  /* 0xd200d2003f577431 */ /* 0x080fe20000040000 */
[----:B------:R-:W-:Y:S01]  /*c510*/  LOP3.LUT R18, R78, 0x100010, R77, 0xf8, !PT ;  /* 0x001000104e127812 */ /* 0x000fe200078ef84d */
[-C--:B------:R-:W-:Y:S01]  /*c520*/  HFMA2 R77, R73, R0.reuse.H0_H0, -48, -48 ;  /* 0xd200d200494d7431 */ /* 0x080fe20000040000 */
[----:B------:R-:W-:Y:S01]  /*c530*/  LOP3.LUT R33, R33, 0x64006400, RZ, 0xfc, !PT ;  /* 0x6400640021217812 */ /* 0x000fe200078efcff */
[----:B------:R-:W-:Y:S01]  /*c540*/  HFMA2 R78, R7, R0.H0_H0, -48, -48 ;  /* 0xd200d200074e7431 */ /* 0x000fe20000040000 */
[----:B------:R-:W-:Y:S02]  /*c550*/  LOP3.LUT R38, R38, 0x1f001f, RZ, 0xc0, !PT ;  /* 0x001f001f26267812 */ /* 0x000fe400078ec0ff */
[----:B------:R-:W-:Y:S01]  /*c560*/  LOP3.LUT R73, R3, 0x64006400, RZ, 0xfc, !PT ;  /* 0x6400640003497812 */ /* 0x000fe200078efcff */
[----:B------:R-:W-:Y:S01]  /*c570*/  HADD2 R88, R33, -1040, -1040 ;  /* 0xe410e41021587430 */ /* 0x000fe20000000000 */
[----:B------:R-:W-:-:S02]  /*c580*/  LOP3.LUT R3, R74, 0x64006400, RZ, 0xfc, !PT ;  /* 0x640064004a037812 */ /* 0x000fc400078efcff */
[----:B------:R-:W-:Y:S01]  /*c590*/  LOP3.LUT R47, R47, 0x1f001f, RZ, 0xc0, !PT ;  /* 0x001f001f2f2f7812 */ /* 0x000fe200078ec0ff */
[-C--:B------:R-:W-:Y:S01]  /*c5a0*/  HFMA2 R62, R73, R0.reuse.H0_H0, -48, -48 ;  /* 0xd200d200493e7431 */ /* 0x080fe20000040000 */
[----:B------:R-:W-:Y:S02]  /*c5b0*/  LOP3.LUT R7, R2, 0x64006400, RZ, 0xfc, !PT ;  /* 0x6400640002077812 */ /* 0x000fe400078efcff */
[----:B------:R-:W-:Y:S02]  /*c5c0*/  LOP3.LUT R63, R60, 0x64006400, RZ, 0xfc, !PT ;  /* 0x640064003c3f7812 */ /* 0x000fe400078efcff */
[----:B------:R-:W-:Y:S01]  /*c5d0*/  LOP3.LUT R75, R75, 0x64006400, RZ, 0xfc, !PT ;  /* 0x640064004b4b7812 */ /* 0x000fe200078efcff */
[-C--:B------:R-:W-:Y:S01]  /*c5e0*/  HFMA2 R60, R7, R0.reuse.H0_H0, -48, -48 ;  /* 0xd200d200073c7431 */ /* 0x080fe20000040000 */
[----:B------:R-:W-:Y:S02]  /*c5f0*/  LOP3.LUT R19, R82, 0x100010, R81, 0xf8, !PT ;  /* 0x0010001052137812 */ /* 0x000fe400078ef851 */
        /* <DEDUP_REMOVED lines=8> */
[-C--:B------:R-:W-:Y:S01]  /*c680*/  HFMA2 R64, R3, R0.reuse.H0_H0, -48, -48 ;  /* 0xd200d20003407431 */ /* 0x080fe20000040000 */
[----:B------:R-:W-:Y:S02]  /*c690*/  LOP3.LUT R47, R47, 0x64006400, RZ, 0xfc, !PT ;  /* 0x640064002f2f7812 */ /* 0x000fe400078efcff */
        /* <DEDUP_REMOVED lines=170> */
[----:B------:R-:W-:Y:S02]  /*d140*/  HFMA2 R17, R45, R31, R17 ;  /* 0x0000001f2d117231 */ /* 0x000fe40000000011 */
[-C--:B------:R-:W-:Y:S02]  /*d150*/  HFMA2 R16, R8, R30.reuse, R16 ;  /* 0x0000001e08107231 */ /* 0x080fe40000000010 */
[----:B------:R-:W-:-:S02]  /*d160*/  HFMA2 R100, R6, R30, R100 ;  /* 0x0000001e06647231 */ /* 0x000fc40000000064 */
[-C--:B------:R-:W-:Y:S02]  /*d170*/  HFMA2 R16, R39, R31.reuse, R16 ;  /* 0x0000001f27107231 */ /* 0x080fe40000000010 */
        /* <DEDUP_REMOVED lines=26> */
.L_x_1034:
        /* <DEDUP_REMOVED lines=85> */
.L_x_1036:
        /* <DEDUP_REMOVED lines=82> */
.L_x_1037:
        /* <DEDUP_REMOVED lines=79> */
.L_x_1035:
[----:B------:R-:W-:Y:S01]  /*e280*/  IADD3 R92, PT, PT, R92, 0x20, RZ ;  /* 0x000000205c5c7810 */ /* 0x000fe20007ffe0ff */
[----:B------:R-:W-:Y:S01]  /*e290*/  UIADD3 UR4, UPT, UPT, UR4, 0x40, URZ ;  /* 0x0000004004047890 */ /* 0x000fe2000fffe0ff */
[----:B------:R-:W-:Y:S02]  /*e2a0*/  IMAD.WIDE R102, R89, 0x4, R98 ;  /* 0x0000000459667825 */ /* 0x000fe400078e0262 */
[----:B------:R-:W-:-:S13]  /*e2b0*/  ISETP.GE.AND P3, PT, R92, R97, PT ;  /* 0x000000615c00720c */ /* 0x000fda0003f66270 */
[----:B------:R-:W-:Y:S05]  /*e2c0*/  @!P3 BRA `(.L_x_1038) ;  /* 0xffffffd800c4b947 */ /* 0x000fea000383ffff */
[----:B------:R-:W-:-:S07]  /*e2d0*/  IMAD.WIDE R102, R89, 0x14, R100 ;  /* 0x0000001459667825 */ /* 0x000fce00078e0264 */
.L_x_1033:
[----:B------:R-:W0:Y:S02]  /*e2e0*/  LDCU UR5, c[0x0][0x3d4] ;  /* 0x00007a80ff0577ac */ /* 0x000e240008000800 */
[----:B0-----:R-:W-:-:S04]  /*e2f0*/  VIMNMX R9, PT, PT, R95, UR5, PT ;  /* 0x000000055f097c48 */ /* 0x001fc8000bfe0100 */
[----:B------:R-:W-:-:S13]  /*e300*/  ISETP.GT.AND P1, PT, R9, R92, PT ;  /* 0x0000005c0900720c */ /* 0x000fda0003f24270 */
[----:B------:R-:W-:Y:S05]  /*e310*/  @!P1 BRA `(.L_x_1039) ;  /* 0x0000006800c09947 */ /* 0x000fea0003800000 */
[----:B------:R-:W-:-:S13]  /*e320*/  ISETP.EQ.OR P1, PT, R96, 0x3, P0 ;  /* 0x000000036000780c */ /* 0x000fda0000722670 */
.L_x_1056:
[----:B------:R-:W2:Y:S01]  /*e330*/  LDG.E.128.CONSTANT R12, desc[UR8][R102.64] ;  /* 0x00000008660c7981 */ /* 0x000ea2000c1e9d00 */
[----:B------:R-:W-:Y:S02]  /*e340*/  ISETP.NE.AND P3, PT, R93, RZ, PT ;  /* 0x000000ff5d00720c */ /* 0x000fe40003f65270 */
[----:B------:R-:W-:Y:S02]  /*e350*/  MOV R5, 0x2c00 ;  /* 0x00002c0000057802 */ /* 0x000fe40000000f00 */
[----:B------:R-:W-:Y:S02]  /*e360*/  ISETP.NE.AND P2, PT, R96, 0x1, PT ;  /* 0x000000016000780c */ /* 0x000fe40003f45270 */
[----:B--2---:R-:W-:Y:S02]  /*e370*/  LOP3.LUT R8, R14, 0xf000f, RZ, 0xc0, !PT ;  /* 0x000f000f0e087812 */ /* 0x004fe400078ec0ff */
[----:B------:R-:W-:Y:S02]  /*e380*/  SHF.R.U32.HI R11, RZ, 0x8, R14 ;  /* 0x00000008ff0b7819 */ /* 0x000fe4000001160e */
[----:B------:R-:W-:-:S02]  /*e390*/  LOP3.LUT R0, R12, 0xf000f, RZ, 0xc0, !PT ;  /* 0x000f000f0c007812 */ /* 0x000fc400078ec0ff */
[----:B------:R-:W-:Y:S02]  /*e3a0*/  LOP3.LUT R2, R12, 0xf000f0, RZ, 0xc0, !PT ;  /* 0x00f000f00c027812 */ /* 0x000fe400078ec0ff */
[C---:B------:R-:W-:Y:S02]  /*e3b0*/  LOP3.LUT R4, R13.reuse, 0xf000f, RZ, 0xc0, !PT ;  /* 0x000f000f0d047812 */ /* 0x040fe400078ec0ff */
[----:B------:R-:W-:Y:S02]  /*e3c0*/  LOP3.LUT R6, R13, 0xf000f0, RZ, 0xc0, !PT ;  /* 0x00f000f00d067812 */ /* 0x000fe400078ec0ff */
[----:B------:R-:W-:Y:S02]  /*e3d0*/  LOP3.LUT R10, R14, 0xf000f0, RZ, 0xc0, !PT ;  /* 0x00f000f00e0a7812 */ /* 0x000fe400078ec0ff */
[----:B------:R-:W-:Y:S02]  /*e3e0*/  SHF.R.U32.HI R12, RZ, 0x8, R12 ;  /* 0x00000008ff0c7819 */ /* 0x000fe4000001160c */
[----:B------:R-:W-:-:S02]  /*e3f0*/  SHF.R.U32.HI R13, RZ, 0x8, R13 ;  /* 0x00000008ff0d7819 */ /* 0x000fc4000001160d */
[----:B------:R-:W-:Y:S02]  /*e400*/  SHF.R.U32.HI R19, RZ, 0x8, R15 ;  /* 0x00000008ff137819 */ /* 0x000fe4000001160f */
[----:B------:R-:W-:Y:S02]  /*e410*/  LOP3.LUT R14, R8, 0x64006400, RZ, 0xfc, !PT ;  /* 0x64006400080e7812 */ /* 0x000fe400078efcff */
[C---:B------:R-:W-:Y:S02]  /*e420*/  LOP3.LUT R8, R11.reuse, 0xf000f, RZ, 0xc0, !PT ;  /* 0x000f000f0b087812 */ /* 0x040fe400078ec0ff */
        /* <DEDUP_REMOVED lines=22> */
[----:B------:R-:W-:Y:S02]  /*e590*/  LOP3.LUT R3, R3, 0x64006400, RZ, 0xfc, !PT ;  /* 0x6400640003037812 */ /* 0x000fe400078efcff */
[----:B------:R-:W-:Y:S01]  /*e5a0*/  LOP3.LUT R18, R12, 0x64006400, RZ, 0xfc, !PT ;  /* 0x640064000c127812 */ /* 0x000fe200078efcff */
[-C--:B------:R-:W-:Y:S01]  /*e5b0*/  HFMA2 R12, R6, R5.reuse.H0_H0, -72, -72 ;  /* 0xd480d480060c7431 */ /* 0x080fe20000040005 */
[----:B------:R-:W-:Y:S01]  /*e5c0*/  LOP3.LUT R7, R7, 0x64006400, RZ, 0xfc, !PT ;  /* 0x6400640007077812 */ /* 0x000fe200078efcff */
[----:B------:R-:W-:Y:S01]  /*e5d0*/  HADD2 R15, R15, -1032, -1032 ;  /* 0xe408e4080f0f7430 */ /* 0x000fe20000000000 */
[----:B-----5:R-:W-:Y:S01]  /*e5e0*/  LOP3.LUT R20, R13, 0x64006400, RZ, 0xfc, !PT ;  /* 0x640064000d147812 */ /* 0x020fe200078efcff */
[----:B------:R-:W-:Y:S01]  /*e5f0*/  HADD2 R13, R14, -1032, -1032 ;  /* 0xe408e4080e0d7430 */ /* 0x000fe20000000000 */
[----:B------:R-:W-:Y:S01]  /*e600*/  LOP3.LUT R28, R8, 0x64006400, RZ, 0xfc, !PT ;  /* 0x64006400081c7812 */ /* 0x000fe200078efcff */
[-C--:B------:R-:W-:Y:S01]  /*e610*/  HFMA2 R14, R16, R5.reuse.H0_H0, -72, -72 ;  /* 0xd480d480100e7431 */ /* 0x080fe20000040005 */
[----:B------:R-:W-:Y:S01]  /*e620*/  LOP3.LUT R34, R19, 0x64006400, RZ, 0xfc, !PT ;  /* 0x6400640013227812 */ /* 0x000fe200078efcff */
[----:B------:R-:W-:-:S02]  /*e630*/  HFMA2 R8, R2, R5.H0_H0, -72, -72 ;  /* 0xd480d48002087431 */ /* 0x000fc40000040005 */
        /* <DEDUP_REMOVED lines=8> */
[----:B------:R-:W0:Y:S01]  /*e6c0*/  LDS.64 R32, [UR4] ;  /* 0x00000004ff207984 */ /* 0x000e220008000a00 */
[----:B------:R-:W-:Y:S02]  /*e6d0*/  HADD2.F32 R0, -RZ, R11.H0_H0 ;  /* 0x2000000bff007230 */ /* 0x000fe40000004100 */
[--C-:B------:R-:W-:Y:S01]  /*e6e0*/  HADD2.F32 R36, -RZ, R10.reuse.H0_H0 ;  /* 0x2000000aff247230 */ /* 0x100fe20000004100 */
[----:B------:R-:W1:Y:S01]  /*e6f0*/  LDS.64 R6, [UR4+0x8] ;  /* 0x00000804ff067984 */ /* 0x000e620008000a00 */
[----:B------:R-:W-:Y:S02]  /*e700*/  HADD2.F32 R4, -RZ, R15.H0_H0 ;  /* 0x2000000fff047230 */ /* 0x000fe40000004100 */
[----:B------:R-:W-:Y:S02]  /*e710*/  HADD2.F32 R2, -RZ, R13.H0_H0 ;  /* 0x2000000dff027230 */ /* 0x000fe40000004100 */
[----:B------:R-:W-:Y:S02]  /*e720*/  HADD2.F32 R38, -RZ, R10.H1_H1 ;  /* 0x3000000aff267230 */ /* 0x000fe40000004100 */
[----:B0-----:R-:W-:-:S02]  /*e730*/  HADD2.F32 R3, -RZ, R32.H0_H0 ;  /* 0x20000020ff037230 */ /* 0x001fc40000004100 */
[----:B------:R-:W-:Y:S02]  /*e740*/  HADD2.F32 R35, -RZ, R32.H1_H1 ;  /* 0x30000020ff237230 */ /* 0x000fe40000004100 */
[--C-:B------:R-:W-:Y:S02]  /*e750*/  HADD2.F32 R34, -RZ, R33.reuse.H0_H0 ;  /* 0x20000021ff227230 */ /* 0x100fe40000004100 */
[C---:B------:R-:W-:Y:S01]  /*e760*/  FFMA.FTZ R36, R3.reuse, R36, RZ ;  /* 0x0000002403247223 */ /* 0x040fe200000100ff */
[----:B------:R-:W-:Y:S02]  /*e770*/  HADD2.F32 R37, -RZ, R33.H1_H1 ;  /* 0x30000021ff257230 */ /* 0x000fe40000004100 */
[----:B------:R-:W-:Y:S01]  /*e780*/  FFMA.FTZ R33, R0, R3, RZ ;  /* 0x0000000300217223 */ /* 0x000fe200000100ff */
[----:B------:R-:W-:Y:S02]  /*e790*/  HADD2.F32 R32, -RZ, R11.H1_H1 ;  /* 0x3000000bff207230 */ /* 0x000fe40000004100 */
[C---:B------:R-:W-:Y:S01]  /*e7a0*/  FFMA.FTZ R45, R3.reuse, R4, RZ ;  /* 0x00000004032d7223 */ /* 0x040fe200000100ff */
[----:B------:R-:W-:Y:S01]  /*e7b0*/  FFMA.FTZ R46, R3, R2, RZ ;  /* 0x00000002032e7223 */ /* 0x000fe200000100ff */
[----:B------:R-:W-:-:S02]  /*e7c0*/  HADD2.F32 R4, -RZ, R15.H1_H1 ;  /* 0x3000000fff047230 */ /* 0x000fc40000004100 */
        /* <DEDUP_REMOVED lines=11> */
[----:B------:R-:W-:Y:S02]  /*e880*/  HADD2.F32 R0, -RZ, R8.H1_H1 ;  /* 0x30000008ff007230 */ /* 0x000fe40000004100 */
[C---:B------:R-:W-:Y:S01]  /*e890*/  FFMA.FTZ R39, R34.reuse, R36, R39 ;  /* 0x0000002422277223 */ /* 0x040fe20000010027 */
[----:B------:R-:W-:Y:S02]  /*e8a0*/  HADD2.F32 R2, -RZ, R12.H1_H1 ;  /* 0x3000000cff027230 */ /* 0x000fe40000004100 */
[----:B------:R-:W-:Y:S01]  /*e8b0*/  FFMA.FTZ R33, R34, R33, R45 ;  /* 0x0000002122217223 */ /* 0x000fe2000001002d */
[----:B------:R-:W-:-:S02]  /*e8c0*/  HADD2.F32 R32, -RZ, R14.H1_H1 ;  /* 0x3000000eff207230 */ /* 0x000fc40000004100 */
[----:B------:R-:W-:Y:S01]  /*e8d0*/  FFMA.FTZ R0, R0, R37, R3 ;  /* 0x0000002500007223 */ /* 0x000fe20000010003 */
[----:B------:R-:W-:Y:S02]  /*e8e0*/  HADD2.F32 R36, -RZ, R16.H1_H1 ;  /* 0x30000010ff247230 */ /* 0x000fe40000004100 */
[C---:B------:R-:W-:Y:S01]  /*e8f0*/  FFMA.FTZ R35, R37.reuse, R2, R4 ;  /* 0x0000000225237223 */ /* 0x040fe20000010004 */
[--C-:B-1----:R-:W-:Y:S02]  /*e900*/  HADD2.F32 R4, -RZ, R6.reuse.H0_H0 ;  /* 0x20000006ff047230 */ /* 0x102fe40000004100 */
[C---:B------:R-:W-:Y:S01]  /*e910*/  FFMA.FTZ R39, R37.reuse, R32, R39 ;  /* 0x0000002025277223 */ /* 0x040fe20000010027 */
[----:B------:R-:W-:Y:S02]  /*e920*/  HADD2.F32 R3, -RZ, R17.H0_H0 ;  /* 0x20000011ff037230 */ /* 0x000fe40000004100 */
[----:B------:R-:W-:Y:S01]  /*e930*/  FFMA.FTZ R37, R37, R36, R33 ;  /* 0x0000002425257223 */ /* 0x000fe20000010021 */
[----:B------:R-:W-:-:S02]  /*e940*/  HADD2.F32 R33, -RZ, R6.H1_H1 ;  /* 0x30000006ff217230 */ /* 0x000fc40000004100 */
[----:B------:R-:W-:Y:S02]  /*e950*/  HADD2.F32 R32, -RZ, R19.H0_H0 ;  /* 0x20000013ff207230 */ /* 0x000fe40000004100 */
[----:B------:R-:W-:Y:S01]  /*e960*/  FFMA.FTZ R3, R3, R4, R0 ;  /* 0x0000000403037223 */ /* 0x000fe20000010000 */
[----:B------:R-:W-:Y:S02]  /*e970*/  HADD2.F32 R2, -RZ, R17.H1_H1 ;  /* 0x30000011ff027230 */ /* 0x000fe40000004100 */
        /* <DEDUP_REMOVED lines=9> */
[----:B------:R-:W-:Y:S01]  /*ea10*/  FFMA.FTZ R35, R33, R0, R32 ;  /* 0x0000000021237223 */ /* 0x000fe20000010020 */
[----:B------:R-:W-:Y:S02]  /*ea20*/  HADD2.F32 R36, -RZ, R30.H1_H1 ;  /* 0x3000001eff247230 */ /* 0x000fe40000004100 */
        /* <DEDUP_REMOVED lines=35> */
.L_x_1040:
        /* <DEDUP_REMOVED lines=27> */
[----:B------:R-:W-:Y:S02]  /*ee10*/  HADD2.F32 R4, -RZ, R13.H1_H1 ;  /* 0x3000000dff047230 */ /* 0x000fe40000004100 */
[----:B------:R-:W-:Y:S01]  /*ee20*/  FFMA.FTZ R39, R48, R34, R39 ;  /* 0x0000002230277223 */ /* 0x000fe20000010027 */
[----:B------:R-:W-:-:S02]  /*ee30*/  HADD2.F32 R48, -RZ, R15.H1_H1 ;  /* 0x3000000fff307230 */ /* 0x000fc40000004100 */
        /* <DEDUP_REMOVED lines=24> */
[----:B------:R-:W-:-:S02]  /*efc0*/  HADD2.F32 R46, -RZ, R30.H0_H0 ;  /* 0x2000001eff2e7230 */ /* 0x000fc40000004100 */
[----:B------:R-:W-:Y:S01]  /*efd0*/  FFMA.FTZ R3, R38, R0, R3 ;  /* 0x0000000026037223 */ /* 0x000fe20000010003 */
[----:B------:R-:W-:Y:S02]  /*efe0*/  HADD2.F32 R4, -RZ, R19.H1_H1 ;  /* 0x30000013ff047230 */ /* 0x000fe40000004100 */
[----:B------:R-:W-:Y:S01]  /*eff0*/  FFMA.FTZ R37, R34, R32, R37 ;  /* 0x0000002022257223 */ /* 0x000fe20000010025 */
[----:B------:R-:W-:Y:S02]  /*f000*/  HADD2.F32 R2, -RZ, R33.H0_H0 ;  /* 0x20000021ff027230 */ /* 0x000fe40000004100 */
[----:B------:R-:W-:Y:S01]  /*f010*/  FFMA.FTZ R35, R46, R0, R35 ;  /* 0x000000002e237223 */ /* 0x000fe20000010023 */
[----:B------:R-:W-:Y:S02]  /*f020*/  HADD2.F32 R36, -RZ, R28.H1_H1 ;  /* 0x3000001cff247230 */ /* 0x000fe40000004100 */
[----:B------:R-:W-:Y:S01]  /*f030*/  FFMA.FTZ R39, R4, R32, R39 ;  /* 0x0000002004277223 */ /* 0x000fe20000010027 */
[----:B------:R-:W-:-:S02]  /*f040*/  HADD2.F32 R38, -RZ, R30.H1_H1 ;  /* 0x3000001eff267230 */ /* 0x000fc40000004100 */
        /* <DEDUP_REMOVED lines=8> */
[----:B------:R-:W-:-:S02]  /*f0d0*/  HADD2.F32 R39, -RZ, R20.H1_H1 ;  /* 0x30000014ff277230 */ /* 0x000fc40000004100 */
[--C-:B------:R-:W-:Y:S02]  /*f0e0*/  HADD2.F32 R34, -RZ, R31.reuse.H0_H0 ;  /* 0x2000001fff227230 */ /* 0x100fe40000004100 */
[-C--:B------:R-:W-:Y:S01]  /*f0f0*/  FFMA.FTZ R32, R32, R2.reuse, R3 ;  /* 0x0000000220207223 */ /* 0x080fe20000010003 */
[----:B------:R-:W-:Y:S02]  /*f100*/  HADD2.F32 R37, -RZ, R18.H1_H1 ;  /* 0x30000012ff257230 */ /* 0x000fe40000004100 */
[-C--:B------:R-:W-:Y:S01]  /*f110*/  FFMA.FTZ R4, R39, R33.reuse, R4 ;  /* 0x0000002127047223 */ /* 0x080fe20000010004 */
[----:B------:R-:W-:Y:S02]  /*f120*/  HADD2.F32 R39, -RZ, R31.H1_H1 ;  /* 0x3000001fff277230 */ /* 0x000fe40000004100 */
        /* <DEDUP_REMOVED lines=20> */
.L_x_1042:
        /* <DEDUP_REMOVED lines=94> */
.L_x_1043:
[----:B------:R-:W-:Y:S05]  /*f850*/  @P1 BRA `(.L_x_1041) ;  /* 0x0000000400681947 */ /* 0x000fea0003800000 */
[----:B------:R-:W0:Y:S01]  /*f860*/  LDS.64 R2, [UR4+0xc0] ;  /* 0x0000c004ff027984 */ /* 0x000e220008000a00 */
[----:B------:R-:W-:Y:S02]  /*f870*/  HADD2.F32 R0, -RZ, R11.H0_H0 ;  /* 0x2000000bff007230 */ /* 0x000fe40000004100 */
        /* <DEDUP_REMOVED lines=8> */
[--C-:B------:R-:W-:Y:S02]  /*f900*/  HADD2.F32 R2, -RZ, R10.reuse.H0_H0 ;  /* 0x2000000aff027230 */ /* 0x100fe40000004100 */
[----:B------:R-:W-:Y:S01]  /*f910*/  FFMA.FTZ R11, R38, R34, R11 ;  /* 0x00000022260b7223 */ /* 0x000fe2000001000b */
[----:B------:R-:W-:Y:S02]  /*f920*/  HADD2.F32 R3, -RZ, R13.H0_H0 ;  /* 0x2000000dff037230 */ /* 0x000fe40000004100 */
[----:B------:R-:W-:Y:S02]  /*f930*/  HADD2.F32 R10, -RZ, R10.H1_H1 ;  /* 0x3000000aff0a7230 */ /* 0x000fe40000004100 */
[----:B------:R-:W-:Y:S01]  /*f940*/  FFMA.FTZ R39, R2, R35, RZ ;  /* 0x0000002302277223 */ /* 0x000fe200000100ff */
[----:B------:R-:W-:-:S02]  /*f950*/  HADD2.F32 R0, -RZ, R8.H0_H0 ;  /* 0x20000008ff007230 */ /* 0x000fc40000004100 */
[-C--:B------:R-:W-:Y:S01]  /*f960*/  FFMA.FTZ R3, R3, R35.reuse, RZ ;  /* 0x0000002303037223 */ /* 0x080fe200000100ff */
[----:B------:R-:W-:Y:S01]  /*f970*/  FFMA.FTZ R35, R4, R35, RZ ;  /* 0x0000002304237223 */ /* 0x000fe200000100ff */
[----:B------:R-:W-:Y:S02]  /*f980*/  HADD2.F32 R4, -RZ, R13.H1_H1 ;  /* 0x3000000dff047230 */ /* 0x000fe40000004100 */
[----:B------:R-:W-:Y:S01]  /*f990*/  FFMA.FTZ R39, R10, R34, R39 ;  /* 0x000000220a277223 */ /* 0x000fe20000010027 */
[----:B------:R-:W-:Y:S02]  /*f9a0*/  HADD2.F32 R10, -RZ, R14.H0_H0 ;  /* 0x2000000eff0a7230 */ /* 0x000fe40000004100 */
[----:B------:R-:W-:Y:S01]  /*f9b0*/  FFMA.FTZ R0, R0, R36, R11 ;  /* 0x0000002400007223 */ /* 0x000fe2000001000b */
[----:B------:R-:W-:Y:S02]  /*f9c0*/  HADD2.F32 R38, -RZ, R15.H1_H1 ;  /* 0x3000000fff267230 */ /* 0x000fe40000004100 */
[----:B------:R-:W-:Y:S01]  /*f9d0*/  FFMA.FTZ R3, R4, R34, R3 ;  /* 0x0000002204037223 */ /* 0x000fe20000010003 */
[----:B------:R-:W-:-:S02]  /*f9e0*/  HADD2.F32 R2, -RZ, R12.H0_H0 ;  /* 0x2000000cff027230 */ /* 0x000fc40000004100 */
[----:B------:R-:W-:Y:S02]  /*f9f0*/  HADD2.F32 R4, -RZ, R16.H0_H0 ;  /* 0x20000010ff047230 */ /* 0x000fe40000004100 */
[----:B------:R-:W-:Y:S01]  /*fa00*/  FFMA.FTZ R10, R10, R36, R3 ;  /* 0x000000240a0a7223 */ /* 0x000fe20000010003 */
[----:B------:R-:W-:Y:S01]  /*fa10*/  FFMA.FTZ R35, R38, R34, R35 ;  /* 0x0000002226237223 */ /* 0x000fe20000010023 */
        /* <DEDUP_REMOVED lines=49> */
[----:B------:R-:W-:Y:S01]  /*fd30*/  FMUL.FTZ R0, R3, R0 ;  /* 0x0000000003007220 */ /* 0x000fe20000410000 */
[----:B------:R-:W-:Y:S02]  /*fd40*/  HADD2.F32 R15, -RZ, R41.H0_H0 ;  /* 0x20000029ff0f7230 */ /* 0x000fe40000004100 */
        /* <DEDUP_REMOVED lines=11> */
.L_x_1041:
        /* <DEDUP_REMOVED lines=8> */
[C---:B------:R-:W-:Y:S02]  /*fe80*/  LOP3.LUT R0, R12.reuse, 0xf000f, RZ, 0xc0, !PT ;  /* 0x000f000f0c007812 */ /* 0x040fe400078ec0ff */
[----:B------:R-:W-:Y:S02]  /*fe90*/  LOP3.LUT R2, R12, 0xf000f0, RZ, 0xc0, !PT ;  /* 0x00f000f00c027812 */ /* 0x000fe400078ec0ff */
[----:B------:R-:W-:Y:S02]  /*fea0*/  SHF.R.U32.HI R13, RZ, 0x8, R13 ;  /* 0x00000008ff0d7819 */ /* 0x000fe4000001160d */
[----:B------:R-:W-:Y:S02]  /*feb0*/  SHF.R.U32.HI R12, RZ, 0x8, R12 ;  /* 0x00000008ff0c7819 */ /* 0x000fe4000001160c */
[----:B------:R-:W-:Y:S02]  /*fec0*/  SHF.R.U32.HI R28, RZ, 0x8, R15 ;  /* 0x00000008ff1c7819 */ /* 0x000fe4000001160f */
[----:B------:R-:W-:-:S02]  /*fed0*/  LOP3.LUT R19, R15, 0xf000f, RZ, 0xc0, !PT ;  /* 0x000f000f0f137812 */ /* 0x000fc400078ec0ff */
[----:B------:R-:W-:Y:S02]  /*fee0*/  LOP3.LUT R20, R15, 0xf000f0, RZ, 0xc0, !PT ;  /* 0x00f000f00f147812 */ /* 0x000fe400078ec0ff */
[----:B------:R-:W-:Y:S02]  /*fef0*/  LOP3.LUT R16, R8, 0x64006400, RZ, 0xfc, !PT ;  /* 0x6400640008107812 */ /* 0x000fe400078efcff */
[C---:B------:R-:W-:Y:S02]  /*ff00*/  LOP3.LUT R15, R14.reuse, 0xf000f, RZ, 0xc0, !PT ;  /* 0x000f000f0e0f7812 */ /* 0x040fe400078ec0ff */
        /* <DEDUP_REMOVED lines=34> */
[-C--:B------:R-:W-:Y:S02]  /*10130*/  HFMA2 R29, R12, R5.reuse.H0_H0, -72, -72 ;  /* 0xd480d4800c1d7431 */ /* 0x080fe40000040005 */
[----:B------:R-:W-:Y:S02]  /*10140*/  HADD2 R30, R30, -1032, -1032 ;  /* 0xe408e4081e1e7430 */ /* 0x000fe40000000000 */
[----:B------:R-:W-:Y:S02]  /*10150*/  HADD2 R32, R13, -1032, -1032 ;  /* 0xe408e4080d207430 */ /* 0x000fe40000000000 */
[----:B------:R-:W-:Y:S01]  /*10160*/  HFMA2 R35, R36, R5.H0_H0, -72, -72 ;  /* 0xd480d48024237431 */ /* 0x000fe20000040005 */
[----:B------:R-:W-:Y:S06]  /*10170*/  @!P3 BRA `(.L_x_1044) ;  /* 0x000000040068b947 */ /* 0x000fec0003800000 */
[----:B------:R-:W0:Y:S01]  /*10180*/  LDS.64 R36, [UR4+0x10] ;  /* 0x00001004ff247984 */ /* 0x000e220008000a00 */
        /* <DEDUP_REMOVED lines=35> */
[----:B-1----:R-:W-:Y:S02]  /*103c0*/  HADD2.F32 R4, -RZ, R12.H0_H0 ;  /* 0x2000000cff047230 */ /* 0x002fe40000004100 */
        /* <DEDUP_REMOVED lines=53> */
.L_x_1044:
        /* <DEDUP_REMOVED lines=27> */
[----:B------:R-:W-:-:S02]  /*108d0*/  HADD2.F32 R2, -RZ, R16.H0_H0 ;  /* 0x20000010ff027230 */ /* 0x000fc40000004100 */
[----:B------:R-:W-:Y:S01]  /*108e0*/  FFMA.FTZ R0, R0, R38, R39 ;  /* 0x0000002600007223 */ /* 0x000fe20000010027 */
[----:B------:R-:W-:Y:S02]  /*108f0*/  HADD2.F32 R48, -RZ, R19.H1_H1 ;  /* 0x30000013ff307230 */ /* 0x000fe40000004100 */
[----:B------:R-:W-:Y:S01]  /*10900*/  FFMA.FTZ R3, R4, R36, R3 ;  /* 0x0000002404037223 */ /* 0x000fe20000010003 */
[----:B------:R-:W-:Y:S02]  /*10910*/  HADD2.F32 R39, -RZ, R16.H1_H1 ;  /* 0x30000010ff277230 */ /* 0x000fe40000004100 */
[-C--:B------:R-:W-:Y:S01]  /*10920*/  FFMA.FTZ R2, R2, R38.reuse, R47 ;  /* 0x0000002602027223 */ /* 0x080fe2000001002f */
[----:B------:R-:W-:Y:S02]  /*10930*/  HADD2.F32 R47, -RZ, R18.H1_H1 ;  /* 0x30000012ff2f7230 */ /* 0x000fe40000004100 */
[----:B------:R-:W-:Y:S01]  /*10940*/  FFMA.FTZ R4, R46, R38, R3 ;  /* 0x000000262e047223 */ /* 0x000fe20000010003 */
[----:B------:R-:W-:-:S02]  /*10950*/  HADD2.F32 R46, -RZ, R20.H0_H0 ;  /* 0x20000014ff2e7230 */ /* 0x000fc40000004100 */
[----:B------:R-:W-:Y:S01]  /*10960*/  FFMA.FTZ R37, R48, R36, R37 ;  /* 0x0000002430257223 */ /* 0x000fe20000010025 */
[----:B------:R-:W-:Y:S02]  /*10970*/  HADD2.F32 R3, -RZ, R8.H1_H1 ;  /* 0x30000008ff037230 */ /* 0x000fe40000004100 */
[-C--:B------:R-:W-:Y:S01]  /*10980*/  FFMA.FTZ R36, R39, R45.reuse, R2 ;  /* 0x0000002d27247223 */ /* 0x080fe20000010002 */
[--C-:B-1----:R-:W-:Y:S02]  /*10990*/  HADD2.F32 R2, -RZ, R13.reuse.H0_H0 ;  /* 0x2000000dff027230 */ /* 0x102fe40000004100 */
[----:B------:R-:W-:Y:S01]  /*109a0*/  FFMA.FTZ R46, R46, R38, R37 ;  /* 0x000000262e2e7223 */ /* 0x000fe20000010025 */
[-C--:B------:R-:W-:Y:S01]  /*109b0*/  FFMA.FTZ R38, R47, R45.reuse, R4 ;  /* 0x0000002d2f267223 */ /* 0x080fe20000010004 */
[-C--:B------:R-:W-:Y:S01]  /*109c0*/  FFMA.FTZ R0, R3, R45.reuse, R0 ;  /* 0x0000002d03007223 */ /* 0x080fe20000010000 */
[----:B------:R-:W-:Y:S02]  /*109d0*/  HADD2.F32 R4, -RZ, R13.H1_H1 ;  /* 0x3000000dff047230 */ /* 0x000fe40000004100 */
[----:B------:R-:W-:Y:S01]  /*109e0*/  FFMA.FTZ R46, R49, R45, R46 ;  /* 0x0000002d312e7223 */ /* 0x000fe2000001002e */
[----:B------:R-:W-:-:S02]  /*109f0*/  HADD2.F32 R3, -RZ, R12.H0_H0 ;  /* 0x2000000cff037230 */ /* 0x000fc40000004100 */
[----:B------:R-:W-:Y:S02]  /*10a00*/  HADD2.F32 R13, -RZ, R28.H0_H0 ;  /* 0x2000001cff0d7230 */ /* 0x000fe40000004100 */
[----:B------:R-:W-:Y:S02]  /*10a10*/  HADD2.F32 R37, -RZ, R30.H0_H0 ;  /* 0x2000001eff257230 */ /* 0x000fe40000004100 */
[----:B------:R-:W-:Y:S02]  /*10a20*/  HADD2.F32 R39, -RZ, R32.H0_H0 ;  /* 0x20000020ff277230 */ /* 0x000fe40000004100 */
        /* <DEDUP_REMOVED lines=8> */
[----:B------:R-:W-:Y:S02]  /*10ab0*/  HADD2.F32 R46, -RZ, R32.H1_H1 ;  /* 0x30000020ff2e7230 */ /* 0x000fe40000004100 */
[-C--:B------:R-:W-:Y:S01]  /*10ac0*/  FFMA.FTZ R13, R48, R12.reuse, R13 ;  /* 0x0000000c300d7223 */ /* 0x080fe2000001000d */
[----:B------:R-:W-:Y:S02]  /*10ad0*/  HADD2.F32 R0, -RZ, R29.H0_H0 ;  /* 0x2000001dff007230 */ /* 0x000fe40000004100 */
[----:B------:R-:W-:Y:S01]  /*10ae0*/  FFMA.FTZ R37, R36, R12, R37 ;  /* 0x0000000c24257223 */ /* 0x000fe20000010025 */
[----:B------:R-:W-:-:S02]  /*10af0*/  HADD2.F32 R48, -RZ, R34.H1_H1 ;  /* 0x30000022ff307230 */ /* 0x000fc40000004100 */
[----:B------:R-:W-:Y:S01]  /*10b00*/  FFMA.FTZ R39, R46, R12, R39 ;  /* 0x0000000c2e277223 */ /* 0x000fe20000010027 */
[----:B------:R-:W-:Y:S02]  /*10b10*/  HADD2.F32 R38, -RZ, R31.H0_H0 ;  /* 0x2000001fff267230 */ /* 0x000fe40000004100 */
[----:B------:R-:W-:Y:S01]  /*10b20*/  FFMA.FTZ R13, R0, R2, R13 ;  /* 0x00000002000d7223 */ /* 0x000fe2000001000d */
        /* <DEDUP_REMOVED lines=30> */
.L_x_1046:
        /* <DEDUP_REMOVED lines=94> */
.L_x_1047:
        /* <DEDUP_REMOVED lines=26> */
[----:B------:R-:W-:Y:S02]  /*11490*/  HADD2.F32 R15, -RZ, R16.H1_H1 ;  /* 0x30000010ff0f7230 */ /* 0x000fe40000004100 */
        /* <DEDUP_REMOVED lines=8> */
[-C--:B------:R-:W-:Y:S01]  /*11520*/  FFMA.FTZ R8, R15, R39.reuse, R2 ;  /* 0x000000270f087223 */ /* 0x080fe20000010002 */
[-C--:B------:R-:W-:Y:S01]  /*11530*/  FFMA.FTZ R14, R17, R39.reuse, R4 ;  /* 0x00000027110e7223 */ /* 0x080fe20000010004 */
[-C--:B------:R-:W-:Y:S01]  /*11540*/  FFMA.FTZ R0, R3, R39.reuse, R0 ;  /* 0x0000002703007223 */ /* 0x080fe20000010000 */
[--C-:B-1----:R-:W-:Y:S02]  /*11550*/  HADD2.F32 R2, -RZ, R13.reuse.H0_H0 ;  /* 0x2000000dff027230 */ /* 0x102fe40000004100 */
[----:B------:R-:W-:Y:S01]  /*11560*/  FFMA.FTZ R38, R19, R39, R38 ;  /* 0x0000002713267223 */ /* 0x000fe20000010026 */
[----:B------:R-:W-:Y:S02]  /*11570*/  HADD2.F32 R4, -RZ, R13.H1_H1 ;  /* 0x3000000dff047230 */ /* 0x000fe40000004100 */
[----:B------:R-:W-:Y:S02]  /*11580*/  HADD2.F32 R3, -RZ, R12.H0_H0 ;  /* 0x2000000cff037230 */ /* 0x000fe40000004100 */
[----:B------:R-:W-:-:S02]  /*11590*/  HADD2.F32 R13, -RZ, R28.H0_H0 ;  /* 0x2000001cff0d7230 */ /* 0x000fc40000004100 */
[----:B------:R-:W-:Y:S02]  /*115a0*/  HADD2.F32 R15, -RZ, R30.H0_H0 ;  /* 0x2000001eff0f7230 */ /* 0x000fe40000004100 */
        /* <DEDUP_REMOVED lines=47> */
.L_x_1045:
[----:B------:R-:W-:-:S05]  /*118a0*/  IMAD.WIDE R10, R89, 0x4, R10 ;  /* 0x00000004590a7825 */ /* 0x000fca00078e020a */
        /* <DEDUP_REMOVED lines=144> */
.L_x_1048:
        /* <DEDUP_REMOVED lines=95> */
.L_x_1050:
        /* <DEDUP_REMOVED lines=94> */
.L_x_1051:
        /* <DEDUP_REMOVED lines=91> */
.L_x_1049:
[----:B------:R-:W-:-:S05]  /*13330*/  IMAD.WIDE R10, R89, 0x4, R10 ;  /* 0x00000004590a7825 */ /* 0x000fca00078e020a */
[----:B------:R-:W2:Y:S02]  /*13340*/  LDG.E.128.CONSTANT R12, desc[UR8][R10.64] ;  /* 0x000000080a0c7981 */ /* 0x000ea4000c1e9d00 */
[C---:B--2---:R-:W-:Y:S02]  /*13350*/  LOP3.LUT R20, R13.reuse, 0xf000f, RZ, 0xc0, !PT ;  /* 0x000f000f0d147812 */ /* 0x044fe400078ec0ff */
[----:B------:R-:W-:Y:S02]  /*13360*/  LOP3.LUT R3, R13, 0xf000f0, RZ, 0xc0, !PT ;  /* 0x00f000f00d037812 */ /* 0x000fe400078ec0ff */
[----:B------:R-:W-:Y:S02]  /*13370*/  LOP3.LUT R8, R15, 0xf000f0, RZ, 0xc0, !PT ;  /* 0x00f000f00f087812 */ /* 0x000fe400078ec0ff */
[----:B------:R-:W-:Y:S02]  /*13380*/  LOP3.LUT R2, R12, 0xf000f0, RZ, 0xc0, !PT ;  /* 0x00f000f00c027812 */ /* 0x000fe400078ec0ff */
[----:B------:R-:W-:-:S02]  /*13390*/  SHF.R.U32.HI R13, RZ, 0x8, R13 ;  /* 0x00000008ff0d7819 */ /* 0x000fc4000001160d */
[----:B------:R-:W-:Y:S02]  /*133a0*/  SHF.R.U32.HI R29, RZ, 0x8, R14 ;  /* 0x00000008ff1d7819 */ /* 0x000fe4000001160e */
[----:B------:R-:W-:Y:S02]  /*133b0*/  LOP3.LUT R0, R12, 0xf000f, RZ, 0xc0, !PT ;  /* 0x000f000f0c007812 */ /* 0x000fe400078ec0ff */
[----:B------:R-:W-:Y:S02]  /*133c0*/  LOP3.LUT R31, R15, 0xf000f, RZ, 0xc0, !PT ;  /* 0x000f000f0f1f7812 */ /* 0x000fe400078ec0ff */
[----:B------:R-:W-:Y:S02]  /*133d0*/  SHF.R.U32.HI R33, RZ, 0x8, R15 ;  /* 0x00000008ff217819 */ /* 0x000fe4000001160f */
[----:B------:R-:W-:Y:S02]  /*133e0*/  LOP3.LUT R32, R8, 0x64006400, RZ, 0xfc, !PT ;  /* 0x6400640008207812 */ /* 0x000fe400078efcff */
[----:B------:R-:W-:-:S02]  /*133f0*/  SHF.R.U32.HI R12, RZ, 0x8, R12 ;  /* 0x00000008ff0c7819 */ /* 0x000fc4000001160c */
[----:B------:R-:W-:Y:S02]  /*13400*/  LOP3.LUT R2, R2, 0x64006400, RZ, 0xfc, !PT ;  /* 0x6400640002027812 */ /* 0x000fe400078efcff */
[----:B------:R-:W-:Y:S02]  /*13410*/  LOP3.LUT R8, R13, 0xf000f0, RZ, 0xc0, !PT ;  /* 0x00f000f00d087812 */ /* 0x000fe400078ec0ff */
[----:B------:R-:W-:Y:S02]  /*13420*/  LOP3.LUT R15, R29, 0xf000f0, RZ, 0xc0, !PT ;  /* 0x00f000f01d0f7812 */ /* 0x000fe400078ec0ff */
[C---:B------:R-:W-:Y:S02]  /*13430*/  LOP3.LUT R28, R14.reuse, 0xf000f, RZ, 0xc0, !PT ;  /* 0x000f000f0e1c7812 */ /* 0x040fe400078ec0ff */
        /* <DEDUP_REMOVED lines=40> */
[--C-:B------:R-:W-:Y:S01]  /*136c0*/  HADD2.F32 R0, -RZ, R29.reuse.H0_H0 ;  /* 0x2000001dff007230 */ /* 0x100fe20000004100 */
[----:B------:R-:W1:Y:S01]  /*136d0*/  LDS.64 R12, [UR4+0x38] ;  /* 0x00003804ff0c7984 */ /* 0x000e620008000a00 */
[----:B------:R-:W-:Y:S02]  /*136e0*/  HADD2.F32 R39, -RZ, R20.H1_H1 ;  /* 0x30000014ff277230 */ /* 0x000fe40000004100 */
[----:B------:R-:W-:Y:S02]  /*136f0*/  HADD2.F32 R2, -RZ, R28.H0_H0 ;  /* 0x2000001cff027230 */ /* 0x000fe40000004100 */
[----:B------:R-:W-:Y:S02]  /*13700*/  HADD2.F32 R4, -RZ, R30.H0_H0 ;  /* 0x2000001eff047230 */ /* 0x000fe40000004100 */
[----:B------:R-:W-:-:S02]  /*13710*/  HADD2.F32 R35, -RZ, R29.H1_H1 ;  /* 0x3000001dff237230 */ /* 0x000fc40000004100 */
[--C-:B0-----:R-:W-:Y:S02]  /*13720*/  HADD2.F32 R3, -RZ, R36.reuse.H0_H0 ;  /* 0x20000024ff037230 */ /* 0x101fe40000004100 */
[----:B------:R-:W-:Y:S02]  /*13730*/  HADD2.F32 R36, -RZ, R36.H1_H1 ;  /* 0x30000024ff247230 */ /* 0x000fe40000004100 */
[----:B------:R-:W-:Y:S02]  /*13740*/  HADD2.F32 R38, -RZ, R37.H0_H0 ;  /* 0x20000025ff267230 */ /* 0x000fe40000004100 */
[C---:B------:R-:W-:Y:S01]  /*13750*/  FFMA.FTZ R45, R3.reuse, R46, RZ ;  /* 0x0000002e032d7223 */ /* 0x040fe200000100ff */
[----:B------:R-:W-:Y:S01]  /*13760*/  FFMA.FTZ R0, R0, R3, RZ ;  /* 0x0000000300007223 */ /* 0x000fe200000100ff */
[C---:B------:R-:W-:Y:S01]  /*13770*/  FFMA.FTZ R47, R3.reuse, R2, RZ ;  /* 0x00000002032f7223 */ /* 0x040fe200000100ff */
[----:B------:R-:W-:Y:S01]  /*13780*/  FFMA.FTZ R4, R3, R4, RZ ;  /* 0x0000000403047223 */ /* 0x000fe200000100ff */
[----:B------:R-:W-:Y:S01]  /*13790*/  FFMA.FTZ R39, R36, R39, R45 ;  /* 0x0000002724277223 */ /* 0x000fe2000001002d */
[----:B------:R-:W-:-:S02]  /*137a0*/  HADD2.F32 R45, -RZ, R30.H1_H1 ;  /* 0x3000001eff2d7230 */ /* 0x000fc40000004100 */
[----:B------:R-:W-:Y:S01]  /*137b0*/  FFMA.FTZ R0, R35, R36, R0 ;  /* 0x0000002423007223 */ /* 0x000fe20000010000 */
[----:B------:R-:W-:Y:S02]  /*137c0*/  HADD2.F32 R2, -RZ, R14.H0_H0 ;  /* 0x2000000eff027230 */ /* 0x000fe40000004100 */
[----:B------:R-:W-:Y:S02]  /*137d0*/  HADD2.F32 R3, -RZ, R8.H0_H0 ;  /* 0x20000008ff037230 */ /* 0x000fe40000004100 */
[----:B------:R-:W-:Y:S01]  /*137e0*/  FFMA.FTZ R45, R36, R45, R4 ;  /* 0x0000002d242d7223 */ /* 0x000fe20000010004 */
[----:B------:R-:W-:Y:S02]  /*137f0*/  HADD2.F32 R35, -RZ, R28.H1_H1 ;  /* 0x3000001cff237230 */ /* 0x000fe40000004100 */
[----:B------:R-:W-:Y:S01]  /*13800*/  FFMA.FTZ R4, R38, R2, R39 ;  /* 0x0000000226047223 */ /* 0x000fe20000010027 */
[----:B------:R-:W-:Y:S02]  /*13810*/  HADD2.F32 R39, -RZ, R16.H0_H0 ;  /* 0x20000010ff277230 */ /* 0x000fe40000004100 */
[----:B------:R-:W-:Y:S01]  /*13820*/  FFMA.FTZ R3, R3, R38, R0 ;  /* 0x0000002603037223 */ /* 0x000fe20000010000 */
[----:B------:R-:W-:-:S02]  /*13830*/  HADD2.F32 R37, -RZ, R37.H1_H1 ;  /* 0x30000025ff257230 */ /* 0x000fc40000004100 */
[----:B------:R-:W-:Y:S01]  /*13840*/  FFMA.FTZ R35, R36, R35, R47 ;  /* 0x0000002324237223 */ /* 0x000fe2000001002f */
[--C-:B------:R-:W-:Y:S02]  /*13850*/  HADD2.F32 R46, -RZ, R15.reuse.H0_H0 ;  /* 0x2000000fff2e7230 */ /* 0x100fe40000004100 */
[C---:B------:R-:W-:Y:S01]  /*13860*/  FFMA.FTZ R47, R38.reuse, R39, R45 ;  /* 0x00000027262f7223 */ /* 0x040fe2000001002d */
[----:B------:R-:W-:Y:S02]  /*13870*/  HADD2.F32 R0, -RZ, R8.H1_H1 ;  /* 0x30000008ff007230 */ /* 0x000fe40000004100 */
[----:B------:R-:W-:Y:S02]  /*13880*/  HADD2.F32 R2, -RZ, R14.H1_H1 ;  /* 0x3000000eff027230 */ /* 0x000fe40000004100 */
[----:B------:R-:W-:Y:S01]  /*13890*/  FFMA.FTZ R35, R38, R46, R35 ;  /* 0x0000002e26237223 */ /* 0x000fe20000010023 */
[----:B------:R-:W-:Y:S02]  /*138a0*/  HADD2.F32 R36, -RZ, R15.H1_H1 ;  /* 0x3000000fff247230 */ /* 0x000fe40000004100 */
[----:B------:R-:W-:Y:S01]  /*138b0*/  FFMA.FTZ R0, R0, R37, R3 ;  /* 0x0000002500007223 */ /* 0x000fe20000010003 */
[----:B------:R-:W-:-:S02]  /*138c0*/  HADD2.F32 R46, -RZ, R16.H1_H1 ;  /* 0x30000010ff2e7230 */ /* 0x000fc40000004100 */
[C---:B------:R-:W-:Y:S01]  /*138d0*/  FFMA.FTZ R39, R37.reuse, R2, R4 ;  /* 0x0000000225277223 */ /* 0x040fe20000010004 */
[--C-:B-1----:R-:W-:Y:S02]  /*138e0*/  HADD2.F32 R4, -RZ, R12.reuse.H0_H0 ;  /* 0x2000000cff047230 */ /* 0x102fe40000004100 */
[C---:B------:R-:W-:Y:S01]  /*138f0*/  FFMA.FTZ R45, R37.reuse, R36, R35 ;  /* 0x00000024252d7223 */ /* 0x040fe20000010023 */
[--C-:B------:R-:W-:Y:S02]  /*13900*/  HADD2.F32 R3, -RZ, R31.reuse.H0_H0 ;  /* 0x2000001fff037230 */ /* 0x100fe40000004100 */
[----:B------:R-:W-:Y:S01]  /*13910*/  FFMA.FTZ R47, R37, R46, R47 ;  /* 0x0000002e252f7223 */ /* 0x000fe2000001002f */
[----:B------:R-:W-:Y:S02]  /*13920*/  HADD2.F32 R35, -RZ, R12.H1_H1 ;  /* 0x3000000cff237230 */ /* 0x000fe40000004100 */
[----:B------:R-:W-:Y:S02]  /*13930*/  HADD2.F32 R36, -RZ, R32.H0_H0 ;  /* 0x20000020ff247230 */ /* 0x000fe40000004100 */
[----:B------:R-:W-:Y:S01]  /*13940*/  FFMA.FTZ R3, R3, R4, R0 ;  /* 0x0000000403037223 */ /* 0x000fe20000010000 */
[----:B------:R-:W-:-:S02]  /*13950*/  HADD2.F32 R2, -RZ, R31.H1_H1 ;  /* 0x3000001fff027230 */ /* 0x000fc40000004100 */
[----:B------:R-:W-:Y:S02]  /*13960*/  HADD2.F32 R38, -RZ, R33.H0_H0 ;  /* 0x20000021ff267230 */ /* 0x000fe40000004100 */
[----:B------:R-:W-:Y:S01]  /*13970*/  FFMA.FTZ R36, R4, R36, R39 ;  /* 0x0000002404247223 */ /* 0x000fe20000010027 */
[----:B------:R-:W-:Y:S02]  /*13980*/  HADD2.F32 R46, -RZ, R34.H0_H0 ;  /* 0x20000022ff2e7230 */ /* 0x000fe40000004100 */
[----:B------:R-:W-:Y:S01]  /*13990*/  FFMA.FTZ R2, R2, R35, R3 ;  /* 0x0000002302027223 */ /* 0x000fe20000010003 */
[----:B------:R-:W-:Y:S02]  /*139a0*/  HADD2.F32 R0, -RZ, R32.H1_H1 ;  /* 0x30000020ff007230 */ /* 0x000fe40000004100 */
[C---:B------:R-:W-:Y:S01]  /*139b0*/  FFMA.FTZ R45, R4.reuse, R38, R45 ;  /* 0x00000026042d7223 */ /* 0x040fe2000001002d */
[----:B------:R-:W-:Y:S02]  /*139c0*/  HADD2.F32 R12, -RZ, R13.H0_H0 ;  /* 0x2000000dff0c7230 */ /* 0x000fe40000004100 */
[----:B------:R-:W-:Y:S01]  /*139d0*/  FFMA.FTZ R47, R4, R46, R47 ;  /* 0x0000002e042f7223 */ /* 0x000fe2000001002f */
[----:B------:R-:W-:-:S02]  /*139e0*/  HADD2.F32 R3, -RZ, R17.H0_H0 ;  /* 0x20000011ff037230 */ /* 0x000fc40000004100 */
[----:B------:R-:W-:Y:S01]  /*139f0*/  FFMA.FTZ R37, R35, R0, R36 ;  /* 0x0000000023257223 */ /* 0x000fe20000010024 */
[----:B------:R-:W-:Y:S02]  /*13a00*/  HADD2.F32 R38, -RZ, R33.H1_H1 ;  /* 0x30000021ff267230 */ /* 0x000fe40000004100 */
[----:B------:R-:W-:Y:S02]  /*13a10*/  HADD2.F32 R46, -RZ, R34.H1_H1 ;  /* 0x30000022ff2e7230 */ /* 0x000fe40000004100 */
[----:B------:R-:W-:Y:S01]  /*13a20*/  FFMA.FTZ R3, R3, R12, R2 ;  /* 0x0000000c03037223 */ /* 0x000fe20000010002 */
[--C-:B------:R-:W-:Y:S02]  /*13a30*/  HADD2.F32 R4, -RZ, R18.reuse.H0_H0 ;  /* 0x20000012ff047230 */ /* 0x100fe40000004100 */
[C---:B------:R-:W-:Y:S01]  /*13a40*/  FFMA.FTZ R45, R35.reuse, R38, R45 ;  /* 0x00000026232d7223 */ /* 0x040fe2000001002d */
[----:B------:R-:W-:Y:S02]  /*13a50*/  HADD2.F32 R13, -RZ, R13.H1_H1 ;  /* 0x3000000dff0d7230 */ /* 0x000fe40000004100 */
[----:B------:R-:W-:Y:S01]  /*13a60*/  FFMA.FTZ R47, R35, R46, R47 ;  /* 0x0000002e232f7223 */ /* 0x000fe2000001002f */
[----:B------:R-:W-:-:S02]  /*13a70*/  HADD2.F32 R2, -RZ, R18.H1_H1 ;  /* 0x30000012ff027230 */ /* 0x000fc40000004100 */
[----:B------:R-:W-:Y:S01]  /*13a80*/  FFMA.FTZ R4, R12, R4, R37 ;  /* 0x000000040c047223 */ /* 0x000fe20000010025 */
[----:B------:R-:W-:Y:S02]  /*13a90*/  HADD2.F32 R0, -RZ, R17.H1_H1 ;  /* 0x30000011ff007230 */ /* 0x000fe40000004100 */
[----:B------:R-:W-:Y:S02]  /*13aa0*/  HADD2.F32 R35, -RZ, R19.H0_H0 ;  /* 0x20000013ff237230 */ /* 0x000fe40000004100 */
[----:B------:R-:W-:Y:S01]  /*13ab0*/  FFMA.FTZ R2, R13, R2, R4 ;  /* 0x000000020d027223 */ /* 0x000fe20000010004 */
[----:B------:R-:W-:Y:S02]  /*13ac0*/  HADD2.F32 R38, -RZ, R5.H0_H0 ;  /* 0x20000005ff267230 */ /* 0x000fe40000004100 */
[----:B------:R-:W-:Y:S01]  /*13ad0*/  FFMA.FTZ R0, R0, R13, R3 ;  /* 0x0000000d00007223 */ /* 0x000fe20000010003 */
[----:B------:R-:W-:Y:S02]  /*13ae0*/  HADD2.F32 R36, -RZ, R19.H1_H1 ;  /* 0x30000013ff247230 */ /* 0x000fe40000004100 */
[----:B------:R-:W-:Y:S01]  /*13af0*/  FFMA.FTZ R35, R12, R35, R45 ;  /* 0x000000230c237223 */ /* 0x000fe2000001002d */
[----:B------:R-:W-:-:S02]  /*13b00*/  HADD2.F32 R4, -RZ, R5.H1_H1 ;  /* 0x30000005ff047230 */ /* 0x000fc40000004100 */
[----:B------:R-:W-:Y:S01]  /*13b10*/  FFMA.FTZ R38, R12, R38, R47 ;  /* 0x000000260c267223 */ /* 0x000fe2000001002f */
[----:B------:R-:W-:Y:S02]  /*13b20*/  HADD2.F32 R3, -RZ, R44.H0_H0 ;  /* 0x2000002cff037230 */ /* 0x000fe40000004100 */
[C---:B------:R-:W-:Y:S01]  /*13b30*/  FFMA.FTZ R35, R13.reuse, R36, R35 ;  /* 0x000000240d237223 */ /* 0x040fe20000010023 */
[----:B------:R-:W-:Y:S02]  /*13b40*/  HADD2.F32 R37, -RZ, R43.H0_H0 ;  /* 0x2000002bff257230 */ /* 0x000fe40000004100 */
[----:B------:R-:W-:Y:S01]  /*13b50*/  FFMA.FTZ R4, R13, R4, R38 ;  /* 0x000000040d047223 */ /* 0x000fe20000010026 */
[----:B------:R-:W-:Y:S02]  /*13b60*/  HADD2.F32 R12, -RZ, R42.H0_H0 ;  /* 0x2000002aff0c7230 */ /* 0x000fe40000004100 */
[----:B------:R-:W-:Y:S01]  /*13b70*/  FMUL.FTZ R0, R3, R0 ;  /* 0x0000000003007220 */ /* 0x000fe20000410000 */
[----:B------:R-:W-:-:S02]  /*13b80*/  HADD2.F32 R39, -RZ, R41.H0_H0 ;  /* 0x20000029ff277230 */ /* 0x000fc40000004100 */
        /* <DEDUP_REMOVED lines=11> */
.L_x_1052:
[----:B------:R-:W-:Y:S05]  /*13c40*/  @!P2 BRA `(.L_x_1053) ;  /* 0x00000010005ca947 */ /* 0x000fea0003800000 */
[----:B------:R-:W-:Y:S02]  /*13c50*/  PRMT R0, R90, 0x9910, RZ ;  /* 0x000099105a007816 */ /* 0x000fe400000000ff */
[----:B------:R-:W-:Y:S02]  /*13c60*/  ISETP.NE.AND P4, PT, R96, 0x2, PT ;  /* 0x000000026000780c */ /* 0x000fe40003f85270 */
[----:B------:R-:W-:-:S13]  /*13c70*/  ISETP.NE.AND P3, PT, R0, RZ, PT ;  /* 0x000000ff0000720c */ /* 0x000fda0003f65270 */
[----:B------:R-:W-:Y:S05]  /*13c80*/  @!P3 BRA `(.L_x_1054) ;  /* 0x000000040068b947 */ /* 0x000fea0003800000 */
[----:B------:R-:W0:Y:S01]  /*13c90*/  LDS.64 R2, [UR4+0x70] ;  /* 0x00007004ff027984 */ /* 0x000e220008000a00 */
[--C-:B------:R-:W-:Y:S02]  /*13ca0*/  HADD2.F32 R0, -RZ, R29.reuse.H0_H0 ;  /* 0x2000001dff007230 */ /* 0x100fe40000004100 */
        /* <DEDUP_REMOVED lines=88> */
.L_x_1054:
[----:B------:R-:W-:Y:S05]  /*14230*/  @!P4 BRA `(.L_x_1053) ;  /* 0x0000000800e0c947 */ /* 0x000fea0003800000 */
[----:B------:R-:W-:-:S04]  /*14240*/  PRMT R0, R91, 0x9910, RZ ;  /* 0x000099105b007816 */ /* 0x000fc800000000ff */
        /* <DEDUP_REMOVED lines=92> */
.L_x_1055:
[----:B------:R-:W-:Y:S05]  /*14810*/  @P1 BRA `(.L_x_1053) ;  /* 0x0000000400681947 */ /* 0x000fea0003800000 */
[----:B------:R-:W0:Y:S01]  /*14820*/  LDS.64 R2, [UR4+0xf0] ;  /* 0x0000f004ff027984 */ /* 0x000e220008000a00 */
[--C-:B------:R-:W-:Y:S02]  /*14830*/  HADD2.F32 R0, -RZ, R29.reuse.H0_H0 ;  /* 0x2000001dff007230 */ /* 0x100fe40000004100 */
[--C-:B------:R-:W-:Y:S01]  /*14840*/  HADD2.F32 R4, -RZ, R30.reuse.H0_H0 ;  /* 0x2000001eff047230 */ /* 0x100fe20000004100 */
[----:B------:R-:W1:Y:S01]  /*14850*/  LDS.64 R12, [UR4+0xf8] ;  /* 0x0000f804ff0c7984 */ /* 0x000e620008000a00 */
[----:B------:R-:W-:Y:S02]  /*14860*/  HADD2.F32 R46, -RZ, R29.H1_H1 ;  /* 0x3000001dff2e7230 */ /* 0x000fe40000004100 */
[----:B------:R-:W-:Y:S02]  /*14870*/  HADD2.F32 R30, -RZ, R30.H1_H1 ;  /* 0x3000001eff1e7230 */ /* 0x000fe40000004100 */
[--C-:B0-----:R-:W-:Y:S02]  /*14880*/  HADD2.F32 R38, -RZ, R3.reuse.H0_H0 ;  /* 0x20000003ff267230 */ /* 0x101fe40000004100 */
[----:B------:R-:W-:-:S02]  /*14890*/  HADD2.F32 R37, -RZ, R3.H1_H1 ;  /* 0x30000003ff257230 */ /* 0x000fc40000004100 */
[--C-:B------:R-:W-:Y:S02]  /*148a0*/  HADD2.F32 R35, -RZ, R2.reuse.H0_H0 ;  /* 0x20000002ff237230 */ /* 0x100fe40000004100 */
[----:B------:R-:W-:Y:S02]  /*148b0*/  HADD2.F32 R36, -RZ, R2.H1_H1 ;  /* 0x30000002ff247230 */ /* 0x000fe40000004100 */
[----:B------:R-:W-:Y:S02]  /*148c0*/  HADD2.F32 R3, -RZ, R28.H0_H0 ;  /* 0x2000001cff037230 */ /* 0x000fe40000004100 */
[-C--:B------:R-:W-:Y:S01]  /*148d0*/  FFMA.FTZ R29, R0, R35.reuse, RZ ;  /* 0x00000023001d7223 */ /* 0x080fe200000100ff */
[----:B------:R-:W-:Y:S02]  /*148e0*/  HADD2.F32 R2, -RZ, R20.H0_H0 ;  /* 0x20000014ff027230 */ /* 0x000fe40000004100 */
[----:B------:R-:W-:Y:S02]  /*148f0*/  HADD2.F32 R28, -RZ, R28.H1_H1 ;  /* 0x3000001cff1c7230 */ /* 0x000fe40000004100 */
[----:B------:R-:W-:Y:S01]  /*14900*/  FFMA.FTZ R3, R3, R35, RZ ;  /* 0x0000002303037223 */ /* 0x000fe200000100ff */
[----:B------:R-:W-:-:S02]  /*14910*/  HADD2.F32 R20, -RZ, R20.H1_H1 ;  /* 0x30000014ff147230 */ /* 0x000fc40000004100 */
        /* <DEDUP_REMOVED lines=17> */
[----:B-1----:R-:W-:-:S02]  /*14a30*/  HADD2.F32 R3, -RZ, R12.H0_H0 ;  /* 0x2000000cff037230 */ /* 0x002fc40000004100 */
[----:B------:R-:W-:Y:S01]  /*14a40*/  FFMA.FTZ R35, R30, R36, R35 ;  /* 0x000000241e237223 */ /* 0x000fe20000010023 */
[----:B------:R-:W-:Y:S02]  /*14a50*/  HADD2.F32 R15, -RZ, R32.H0_H0 ;  /* 0x20000020ff0f7230 */ /* 0x000fe40000004100 */
[----:B------:R-:W-:Y:S01]  /*14a60*/  FFMA.FTZ R8, R29, R37, R2 ;  /* 0x000000251d087223 */ /* 0x000fe20000010002 */
[----:B------:R-:W-:Y:S02]  /*14a70*/  HADD2.F32 R39, -RZ, R16.H1_H1 ;  /* 0x30000010ff277230 */ /* 0x000fe40000004100 */
[----:B------:R-:W-:Y:S01]  /*14a80*/  FFMA.FTZ R38, R20, R38, R35 ;  /* 0x0000002614267223 */ /* 0x000fe20000010023 */
[----:B------:R-:W-:Y:S02]  /*14a90*/  HADD2.F32 R12, -RZ, R12.H1_H1 ;  /* 0x3000000cff0c7230 */ /* 0x000fe40000004100 */
[----:B------:R-:W-:Y:S01]  /*14aa0*/  FFMA.FTZ R15, R15, R3, R8 ;  /* 0x000000030f0f7223 */ /* 0x000fe20000010008 */
[----:B------:R-:W-:-:S02]  /*14ab0*/  HADD2.F32 R2, -RZ, R13.H0_H0 ;  /* 0x2000000dff027230 */ /* 0x000fc40000004100 */
[----:B------:R-:W-:Y:S01]  /*14ac0*/  FFMA.FTZ R38, R39, R37, R38 ;  /* 0x0000002527267223 */ /* 0x000fe20000010026 */
[----:B------:R-:W-:Y:S02]  /*14ad0*/  HADD2.F32 R4, -RZ, R13.H1_H1 ;  /* 0x3000000dff047230 */ /* 0x000fe40000004100 */
[----:B------:R-:W-:Y:S02]  /*14ae0*/  HADD2.F32 R29, -RZ, R33.H0_H0 ;  /* 0x20000021ff1d7230 */ /* 0x000fe40000004100 */
[----:B------:R-:W-:Y:S02]  /*14af0*/  HADD2.F32 R32, -RZ, R32.H1_H1 ;  /* 0x30000020ff207230 */ /* 0x000fe40000004100 */
[----:B------:R-:W-:Y:S02]  /*14b00*/  HADD2.F32 R13, -RZ, R31.H0_H0 ;  /* 0x2000001fff0d7230 */ /* 0x000fe40000004100 */
[----:B------:R-:W-:Y:S01]  /*14b10*/  FFMA.FTZ R29, R29, R3, R14 ;  /* 0x000000031d1d7223 */ /* 0x000fe2000001000e */
[----:B------:R-:W-:-:S02]  /*14b20*/  HADD2.F32 R35, -RZ, R34.H0_H0 ;  /* 0x20000022ff237230 */ /* 0x000fc40000004100 */
[----:B------:R-:W-:Y:S01]  /*14b30*/  FFMA.FTZ R15, R32, R12, R15 ;  /* 0x0000000c200f7223 */ /* 0x000fe2000001000f */
[----:B------:R-:W-:Y:S02]  /*14b40*/  HADD2.F32 R8, -RZ, R18.H0_H0 ;  /* 0x20000012ff087230 */ /* 0x000fe40000004100 */
[-C--:B------:R-:W-:Y:S01]  /*14b50*/  FFMA.FTZ R13, R13, R3.reuse, R0 ;  /* 0x000000030d0d7223 */ /* 0x080fe20000010000 */
[----:B------:R-:W-:Y:S02]  /*14b60*/  HADD2.F32 R16, -RZ, R31.H1_H1 ;  /* 0x3000001fff107230 */ /* 0x000fe40000004100 */
[----:B------:R-:W-:Y:S01]  /*14b70*/  FFMA.FTZ R3, R35, R3, R38 ;  /* 0x0000000323037223 */ /* 0x000fe20000010026 */
[----:B------:R-:W-:Y:S02]  /*14b80*/  HADD2.F32 R14, -RZ, R33.H1_H1 ;  /* 0x30000021ff0e7230 */ /* 0x000fe40000004100 */
[----:B------:R-:W-:Y:S01]  /*14b90*/  FFMA.FTZ R15, R8, R2, R15 ;  /* 0x00000002080f7223 */ /* 0x000fe2000001000f */
[----:B------:R-:W-:-:S02]  /*14ba0*/  HADD2.F32 R34, -RZ, R34.H1_H1 ;  /* 0x30000022ff227230 */ /* 0x000fc40000004100 */
[-C--:B------:R-:W-:Y:S01]  /*14bb0*/  FFMA.FTZ R13, R16, R12.reuse, R13 ;  /* 0x0000000c100d7223 */ /* 0x080fe2000001000d */
[----:B------:R-:W-:Y:S02]  /*14bc0*/  HADD2.F32 R0, -RZ, R17.H0_H0 ;  /* 0x20000011ff007230 */ /* 0x000fe40000004100 */
[-C--:B------:R-:W-:Y:S01]  /*14bd0*/  FFMA.FTZ R29, R14, R12.reuse, R29 ;  /* 0x0000000c0e1d7223 */ /* 0x080fe2000001001d */
[--C-:B------:R-:W-:Y:S02]  /*14be0*/  HADD2.F32 R8, -RZ, R19.reuse.H0_H0 ;  /* 0x20000013ff087230 */ /* 0x100fe40000004100 */
[----:B------:R-:W-:Y:S01]  /*14bf0*/  FFMA.FTZ R3, R34, R12, R3 ;  /* 0x0000000c22037223 */ /* 0x000fe20000010003 */
[----:B------:R-:W-:Y:S02]  /*14c00*/  HADD2.F32 R12, -RZ, R19.H1_H1 ;  /* 0x30000013ff0c7230 */ /* 0x000fe40000004100 */
[----:B------:R-:W-:Y:S01]  /*14c10*/  FFMA.FTZ R13, R0, R2, R13 ;  /* 0x00000002000d7223 */ /* 0x000fe2000001000d */
[----:B------:R-:W-:-:S02]  /*14c20*/  HADD2.F32 R14, -RZ, R5.H0_H0 ;  /* 0x20000005ff0e7230 */ /* 0x000fc40000004100 */
[----:B------:R-:W-:Y:S01]  /*14c30*/  FFMA.FTZ R29, R8, R2, R29 ;  /* 0x00000002081d7223 */ /* 0x000fe2000001001d */
[----:B------:R-:W-:Y:S02]  /*14c40*/  HADD2.F32 R0, -RZ, R17.H1_H1 ;  /* 0x30000011ff007230 */ /* 0x000fe40000004100 */
[----:B------:R-:W-:Y:S02]  /*14c50*/  HADD2.F32 R18, -RZ, R18.H1_H1 ;  /* 0x30000012ff127230 */ /* 0x000fe40000004100 */
[----:B------:R-:W-:Y:S01]  /*14c60*/  FFMA.FTZ R29, R12, R4, R29 ;  /* 0x000000040c1d7223 */ /* 0x000fe2000001001d */
[----:B------:R-:W-:Y:S01]  /*14c70*/  FFMA.FTZ R3, R14, R2, R3 ;  /* 0x000000020e037223 */ /* 0x000fe20000010003 */
[-C--:B------:R-:W-:Y:S01]  /*14c80*/  FFMA.FTZ R13, R0, R4.reuse, R13 ;  /* 0x00000004000d7223 */ /* 0x080fe2000001000d */
[----:B------:R-:W-:Y:S02]  /*14c90*/  HADD2.F32 R12, -RZ, R5.H1_H1 ;  /* 0x30000005ff0c7230 */ /* 0x000fe40000004100 */
[----:B------:R-:W-:Y:S01]  /*14ca0*/  FFMA.FTZ R15, R18, R4, R15 ;  /* 0x00000004120f7223 */ /* 0x000fe2000001000f */
[----:B------:R-:W-:-:S02]  /*14cb0*/  HADD2.F32 R0, -RZ, R44.H0_H0 ;  /* 0x2000002cff007230 */ /* 0x000fc40000004100 */
        /* <DEDUP_REMOVED lines=16> */
.L_x_1053:
[----:B------:R-:W-:Y:S01]  /*14dc0*/  IADD3 R92, PT, PT, R92, 0x20, RZ ;  /* 0x000000205c5c7810 */ /* 0x000fe20007ffe0ff */
[----:B------:R-:W-:Y:S01]  /*14dd0*/  UIADD3 UR4, UPT, UPT, UR4, 0x40, URZ ;  /* 0x0000004004047890 */ /* 0x000fe2000fffe0ff */
[----:B------:R-:W-:Y:S02]  /*14de0*/  IMAD.WIDE R102, R89, 0x4, R10 ;  /* 0x0000000459667825 */ /* 0x000fe400078e020a */
[----:B------:R-:W-:-:S13]  /*14df0*/  ISETP.GE.AND P3, PT, R92, R9, PT ;  /* 0x000000095c00720c */ /* 0x000fda0003f66270 */
[----:B------:R-:W-:Y:S05]  /*14e00*/  @!P3 BRA `(.L_x_1056) ;  /* 0xffffff940048b947 */ /* 0x000fea000383ffff */
[----:B------:R-:W-:-:S07]  /*14e10*/  IMAD.WIDE R102, R89, 0x10, R6 ;  /* 0x0000001059667825 */ /* 0x000fce00078e0206 */
.L_x_1039:
[----:B------:R-:W0:Y:S02]  /*14e20*/  LDCU UR5, c[0x0][0x3d8] ;  /* 0x00007b00ff0577ac */ /* 0x000e240008000800 */
[----:B0-----:R-:W-:-:S04]  /*14e30*/  VIMNMX R97, PT, PT, R95, UR5, PT ;  /* 0x000000055f617c48 */ /* 0x001fc8000bfe0100 */
[----:B------:R-:W-:-:S13]  /*14e40*/  ISETP.GT.AND P1, PT, R97, R92, PT ;  /* 0x0000005c6100720c */ /* 0x000fda0003f24270 */
[----:B------:R-:W-:Y:S05]  /*14e50*/  @!P1 BRA `(.L_x_1057) ;  /* 0x0000002000dc9947 */ /* 0x000fea0003800000 */
[----:B------:R-:W-:-:S13]  /*14e60*/  ISETP.EQ.OR P1, PT, R96, 0x3, P0 ;  /* 0x000000036000780c */ /* 0x000fda0000722670 */
.L_x_1062:
[----:B------:R-:W0:Y:S01]  /*14e70*/  LDC R89, c[0x0][0x3ac] ;  /* 0x0000eb00ff597b82 */ /* 0x000e220000000800 */
[----:B------:R-:W2:Y:S01]  /*14e80*/  LDG.E.128.CONSTANT R12, desc[UR8][R102.64] ;  /* 0x00000008660c7981 */ /* 0x000ea2000c1e9d00 */
[----:B0-----:R-:W-:-:S05]  /*14e90*/  IMAD.WIDE R2, R89, 0x4, R102 ;  /* 0x0000000459027825 */ /* 0x001fca00078e0266 */
[----:B------:R0:W3:Y:S01]  /*14ea0*/  LDG.E.128.CONSTANT R8, desc[UR8][R2.64] ;  /* 0x0000000802087981 */ /* 0x0000e2000c1e9d00 */
[----:B------:R-:W-:-:S05]  /*14eb0*/  IMAD.WIDE R98, R89, 0x4, R2 ;  /* 0x0000000459627825 */ /* 0x000fca00078e0202 */
[----:B------:R-:W4:Y:S01]  /*14ec0*/  LDG.E.128.CONSTANT R4, desc[UR8][R98.64] ;  /* 0x0000000862047981 */ /* 0x000f22000c1e9d00 */
[----:B------:R-:W-:Y:S01]  /*14ed0*/  HFMA2 R16, -RZ, RZ, 0, 0.015625 ;  /* 0x00002400ff107431 */ /* 0x000fe200000001ff */
[----:B------:R-:W-:Y:S02]  /*14ee0*/  MOV R0, 0x3000 ;  /* 0x0000300000007802 */ /* 0x000fe40000000f00 */
[----:B------:R-:W-:Y:S02]  /*14ef0*/  ISETP.NE.AND P3, PT, R93, RZ, PT ;  /* 0x000000ff5d00720c */ /* 0x000fe40003f65270 */
[----:B------:R-:W-:Y:S02]  /*14f00*/  ISETP.NE.AND P2, PT, R96, 0x1, PT ;  /* 0x000000016000780c */ /* 0x000fe40003f45270 */
[----:B------:R-:W-:Y:S02]  /*14f10*/  PRMT R0, R16, 0x5410, R0 ;  /* 0x0000541010007816 */ /* 0x000fe40000000000 */
[----:B--2---:R-:W-:-:S02]  /*14f20*/  SHF.R.U32.HI R19, RZ, 0xf, R14 ;  /* 0x0000000fff137819 */ /* 0x004fc4000001160e */
[----:B------:R-:W-:Y:S02]  /*14f30*/  SHF.R.U32.HI R28, RZ, 0xf, R15 ;  /* 0x0000000fff1c7819 */ /* 0x000fe4000001160f */
[--C-:B------:R-:W-:Y:S02]  /*14f40*/  SHF.R.U32.HI R17, RZ, 0xf, R13.reuse ;  /* 0x0000000fff117819 */ /* 0x100fe4000001160d */
[----:B------:R-:W-:Y:S02]  /*14f50*/  LOP3.LUT R19, R19, 0x10001, RZ, 0xc0, !PT ;  /* 0x0001000113137812 */ /* 0x000fe400078ec0ff */
[C---:B------:R-:W-:Y:S02]  /*14f60*/  LOP3.LUT R56, R13.reuse, 0x70007, RZ, 0xc0, !PT ;  /* 0x000700070d387812 */ /* 0x040fe400078ec0ff */
[----:B0-----:R-:W-:Y:S02]  /*14f70*/  LOP3.LUT R2, R13, 0x380038, RZ, 0xc0, !PT ;  /* 0x003800380d027812 */ /* 0x001fe400078ec0ff */
[----:B------:R-:W-:-:S02]  /*14f80*/  SHF.R.U32.HI R53, RZ, 0x6, R13 ;  /* 0x00000006ff357819 */ /* 0x000fc4000001160d */
[----:B------:R-:W-:Y:S02]  /*14f90*/  LOP3.LUT R28, R28, 0x10001, RZ, 0xc0, !PT ;  /* 0x000100011c1c7812 */ /* 0x000fe400078ec0ff */
[C---:B------:R-:W-:Y:S02]  /*14fa0*/  LOP3.LUT R57, R12.reuse, 0x70007, RZ, 0xc0, !PT ;  /* 0x000700070c397812 */ /* 0x040fe400078ec0ff */
[----:B------:R-:W-:Y:S02]  /*14fb0*/  LOP3.LUT R16, R12, 0x380038, RZ, 0xc0, !PT ;  /* 0x003800380c107812 */ /* 0x000fe400078ec0ff */
[----:B------:R-:W-:Y:S02]  /*14fc0*/  SHF.R.U32.HI R51, RZ, 0x6, R12 ;  /* 0x00000006ff337819 */ /* 0x000fe4000001160c */
[----:B------:R-:W-:Y:S02]  /*14fd0*/  SHF.R.U32.HI R55, RZ, 0x6, R14 ;  /* 0x00000006ff377819 */ /* 0x000fe4000001160e */
[----:B------:R-:W-:-:S02]  /*14fe0*/  SHF.R.U32.HI R12, RZ, 0xf, R12 ;  /* 0x0000000fff0c7819 */ /* 0x000fc4000001160c */
[----:B------:R-:W-:Y:S02]  /*14ff0*/  LOP3.LUT R59, R14, 0x70007, RZ, 0xc0, !PT ;  /* 0x000700070e3b7812 */ /* 0x000fe400078ec0ff */
[----:B---3-5:R-:W-:Y:S02]  /*15000*/  SHF.R.U32.HI R20, RZ, 0xe, R10 ;  /* 0x0000000eff147819 */ /* 0x028fe4000001160a */
[C---:B------:R-:W-:Y:S02]  /*15010*/  LOP3.LUT R52, R11.reuse, 0x70007, RZ, 0xc0, !PT ;  /* 0x000700070b347812 */ /* 0x040fe400078ec0ff */
[----:B------:R-:W-:Y:S02]  /*15020*/  LOP3.LUT R62, R11, 0x380038, RZ, 0xc0, !PT ;  /* 0x003800380b3e7812 */ /* 0x000fe400078ec0ff */
[--C-:B------:R-:W-:Y:S02]  /*15030*/  SHF.R.U32.HI R47, RZ, 0x6, R11.reuse ;  /* 0x00000006ff2f7819 */ /* 0x100fe4000001160b */
[----:B------:R-:W-:-:S02]  /*15040*/  SHF.R.U32.HI R11, RZ, 0xe, R11 ;  /* 0x0000000eff0b7819 */ /* 0x000fc4000001160b */
[C---:B------:R-:W-:Y:S02]  /*15050*/  LOP3.LUT R45, R8.reuse, 0x70007, RZ, 0xc0, !PT ;  /* 0x00070007082d7812 */ /* 0x040fe400078ec0ff */
[----:B------:R-:W-:Y:S02]  /*15060*/  LOP3.LUT R3, R8, 0x380038, RZ, 0xc0, !PT ;  /* 0x0038003808037812 */ /* 0x000fe400078ec0ff */
[--C-:B------:R-:W-:Y:S02]  /*15070*/  SHF.R.U32.HI R34, RZ, 0x6, R8.reuse ;  /* 0x00000006ff227819 */ /* 0x100fe40000011608 */
[----:B------:R-:W-:Y:S02]  /*15080*/  SHF.R.U32.HI R13, RZ, 0xe, R8 ;  /* 0x0000000eff0d7819 */ /* 0x000fe40000011608 */
[----:B------:R-:W-:Y:S02]  /*15090*/  LOP3.LUT R18, R14, 0x380038, RZ, 0xc0, !PT ;  /* 0x003800380e127812 */ /* 0x000fe400078ec0ff */
[----:B------:R-:W-:-:S02]  /*150a0*/  SHF.R.U32.HI R58, RZ, 0x6, R15 ;  /* 0x00000006ff3a7819 */ /* 0x000fc4000001160f */
[--C-:B------:R-:W-:Y:S02]  /*150b0*/  SHF.R.U32.HI R8, RZ, 0xe, R9.reuse ;  /* 0x0000000eff087819 */ /* 0x100fe40000011609 */
[----:B------:R-:W-:Y:S02]  /*150c0*/  LOP3.LUT R17, R17, 0x10001, RZ, 0xc0, !PT ;  /* 0x0001000111117812 */ /* 0x000fe400078ec0ff */
[C---:B------:R-:W-:Y:S02]  /*150d0*/  LOP3.LUT R39, R9.reuse, 0x70007, RZ, 0xc0, !PT ;  /* 0x0007000709277812 */ /* 0x040fe400078ec0ff */
[----:B------:R-:W-:Y:S02]  /*150e0*/  LOP3.LUT R14, R9, 0x380038, RZ, 0xc0, !PT ;  /* 0x00380038090e7812 */ /* 0x000fe400078ec0ff */
[----:B------:R-:W-:Y:S02]  /*150f0*/  SHF.R.U32.HI R33, RZ, 0x6, R9 ;  /* 0x00000006ff217819 */ /* 0x000fe40000011609 */
[----:B------:R-:W-:-:S02]  /*15100*/  LOP3.LUT R19, R19, 0x20002, R20, 0xf8, !PT ;  /* 0x0002000213137812 */ /* 0x000fc400078ef814 */
[C---:B------:R-:W-:Y:S02]  /*15110*/  LOP3.LUT R70, R15.reuse, 0x70007, RZ, 0xc0, !PT ;  /* 0x000700070f467812 */ /* 0x040fe400078ec0ff */
[----:B------:R-:W-:Y:S02]  /*15120*/  LOP3.LUT R60, R15, 0x380038, RZ, 0xc0, !PT ;  /* 0x003800380f3c7812 */ /* 0x000fe400078ec0ff */
[----:B------:R-:W-:Y:S02]  /*15130*/  LOP3.LUT R20, R28, 0x20002, R11, 0xf8, !PT ;  /* 0x000200021c147812 */ /* 0x000fe400078ef80b */
[C---:B----4-:R-:W-:Y:S02]  /*15140*/  LOP3.LUT R46, R5.reuse, 0x70007, RZ, 0xc0, !PT ;  /* 0x00070007052e7812 */ /* 0x050fe400078ec0ff */
[----:B------:R-:W-:Y:S02]  /*15150*/  LOP3.LUT R9, R5, 0x380038, RZ, 0xc0, !PT ;  /* 0x0038003805097812 */ /* 0x000fe400078ec0ff */
[----:B------:R-:W-:-:S02]  /*15160*/  SHF.R.U32.HI R32, RZ, 0x6, R5 ;  /* 0x00000006ff207819 */ /* 0x000fc40000011605 */
[----:B------:R-:W-:Y:S02]  /*15170*/  SHF.R.U32.HI R29, RZ, 0xd, R5 ;  /* 0x0000000dff1d7819 */ /* 0x000fe40000011605 */
[C---:B------:R-:W-:Y:S02]  /*15180*/  LOP3.LUT R50, R10.reuse, 0x70007, RZ, 0xc0, !PT ;  /* 0x000700070a327812 */ /* 0x040fe400078ec0ff */
[----:B------:R-:W-:Y:S02]  /*15190*/  LOP3.LUT R15, R10, 0x380038, RZ, 0xc0, !PT ;  /* 0x003800380a0f7812 */ /* 0x000fe400078ec0ff */
[----:B------:R-:W-:Y:S02]  /*151a0*/  SHF.R.U32.HI R36, RZ, 0x6, R10 ;  /* 0x00000006ff247819 */ /* 0x000fe4000001160a */
[C---:B------:R-:W-:Y:S02]  /*151b0*/  LOP3.LUT R48, R6.reuse, 0x70007, RZ, 0xc0, !PT ;  /* 0x0007000706307812 */ /* 0x040fe400078ec0ff */
[----:B------:R-:W-:-:S02]  /*151c0*/  LOP3.LUT R11, R6, 0x380038, RZ, 0xc0, !PT ;  /* 0x00380038060b7812 */ /* 0x000fc400078ec0ff */
[--C-:B------:R-:W-:Y:S02]  /*151d0*/  SHF.R.U32.HI R37, RZ, 0x6, R6.reuse ;  /* 0x00000006ff257819 */ /* 0x100fe40000011606 */
[----:B------:R-:W-:Y:S02]  /*151e0*/  SHF.R.U32.HI R30, RZ, 0xd, R6 ;  /* 0x0000000dff1e7819 */ /* 0x000fe40000011606 */
[----:B------:R-:W-:Y:S02]  /*151f0*/  LOP3.LUT R83, R2, 0x64006400, RZ, 0xfc, !PT ;  /* 0x6400640002537812 */ /* 0x000fe400078efcff */
[----:B------:R-:W-:Y:S02]  /*15200*/  LOP3.LUT R5, R55, 0x380038, RZ, 0xc0, !PT ;  /* 0x0038003837057812 */ /* 0x000fe400078ec0ff */
[----:B------:R-:W-:Y:S01]  /*15210*/  LOP3.LUT R12, R12, 0x10001, RZ, 0xc0, !PT ;  /* 0x000100010c0c7812 */ /* 0x000fe200078ec0ff */
[----:B------:R-:W-:Y:S01]  /*15220*/  HFMA2 R83, R83, R0.H1_H1, -132, -132 ;  /* 0xd820d82053537431 */ /* 0x000fe20000060000 */
[----:B------:R-:W-:-:S02]  /*15230*/  LOP3.LUT R10, R17, 0x20002, R8, 0xf8, !PT ;  /* 0x00020002110a7812 */ /* 0x000fc400078ef808 */
[----:B------:R-:W-:Y:S02]  /*15240*/  LOP3.LUT R2, R51, 0x380038, RZ, 0xc0, !PT ;  /* 0x0038003833027812 */ /* 0x000fe400078ec0ff */
[----:B------:R-:W-:Y:S02]  /*15250*/  LOP3.LUT R6, R58, 0x380038, RZ, 0xc0, !PT ;  /* 0x003800383a067812 */ /* 0x000fe400078ec0ff */
[C---:B------:R-:W-:Y:S02]  /*15260*/  LOP3.LUT R38, R4.reuse, 0x70007, RZ, 0xc0, !PT ;  /* 0x0007000704267812 */ /* 0x040fe400078ec0ff */
[----:B------:R-:W-:Y:S02]  /*15270*/  LOP3.LUT R8, R4, 0x380038, RZ, 0xc0, !PT ;  /* 0x0038003804087812 */ /* 0x000fe400078ec0ff */
[--C-:B------:R-:W-:Y:S02]  /*15280*/  SHF.R.U32.HI R35, RZ, 0x6, R4.reuse ;  /* 0x00000006ff237819 */ /* 0x100fe40000011604 */
[----:B------:R-:W-:-:S02]  /*15290*/  SHF.R.U32.HI R28, RZ, 0xd, R4 ;  /* 0x0000000dff1c7819 */ /* 0x000fc40000011604 */
[----:B------:R-:W-:Y:S02]  /*152a0*/  LOP3.LUT R4, R53, 0x380038, RZ, 0xc0, !PT ;  /* 0x0038003835047812 */ /* 0x000fe400078ec0ff */
[----:B------:R-:W-:Y:S02]  /*152b0*/  LOP3.LUT R5, R5, 0x64006400, RZ, 0xfc, !PT ;  /* 0x6400640005057812 */ /* 0x000fe400078efcff */
[----:B------:R-:W-:Y:S02]  /*152c0*/  LOP3.LUT R13, R12, 0x20002, R13, 0xf8, !PT ;  /* 0x000200020c0d7812 */ /* 0x000fe400078ef80d */
[----:B------:R-:W-:Y:S02]  /*152d0*/  LOP3.LUT R85, R2, 0x64006400, RZ, 0xfc, !PT ;  /* 0x6400640002557812 */ /* 0x000fe400078efcff */
[----:B------:R-:W-:Y:S02]  /*152e0*/  LOP3.LUT R61, R6, 0x64006400, RZ, 0xfc, !PT ;  /* 0x64006400063d7812 */ /* 0x000fe400078efcff */
[C---:B------:R-:W-:Y:S01]  /*152f0*/  LOP3.LUT R54, R7.reuse, 0x70007, RZ, 0xc0, !PT ;  /* 0x0007000707367812 */ /* 0x040fe200078ec0ff */
[-C--:B------:R-:W-:Y:S01]  /*15300*/  HFMA2 R85, R85, R0.reuse.H1_H1, -132, -132 ;  /* 0xd820d82055557431 */ /* 0x080fe20000060000 */
[----:B------:R-:W-:Y:S01]  /*15310*/  LOP3.LUT R12, R7, 0x380038, RZ, 0xc0, !PT ;  /* 0x00380038070c7812 */ /* 0x000fe200078ec0ff */
[----:B------:R-:W-:Y:S01]  /*15320*/  HFMA2 R61, R61, R0.H1_H1, -132, -132 ;  /* 0xd820d8203d3d7431 */ /* 0x000fe20000060000 */
[----:B------:R-:W-:-:S02]  /*15330*/  SHF.R.U32.HI R49, RZ, 0x6, R7 ;  /* 0x00000006ff317819 */ /* 0x000fc40000011607 */
[----:B------:R-:W-:Y:S02]  /*15340*/  SHF.R.U32.HI R31, RZ, 0xd, R7 ;  /* 0x0000000dff1f7819 */ /* 0x000fe40000011607 */
[----:B------:R-:W-:Y:S02]  /*15350*/  LOP3.LUT R2, R34, 0x380038, RZ, 0xc0, !PT ;  /* 0x0038003822027812 */ /* 0x000fe400078ec0ff */
[----:B------:R-:W-:Y:S02]  /*15360*/  LOP3.LUT R6, R36, 0x380038, RZ, 0xc0, !PT ;  /* 0x0038003824067812 */ /* 0x000fe400078ec0ff */
[----:B------:R-:W-:Y:S01]  /*15370*/  LOP3.LUT R7, R60, 0x64006400, RZ, 0xfc, !PT ;  /* 0x640064003c077812 */ /* 0x000fe200078efcff */
[-C--:B------:R-:W-:Y:S01]  /*15380*/  HFMA2 R60, R5, R0.reuse.H1_H1, -132, -132 ;  /* 0xd820d820053c7431 */ /* 0x080fe20000060000 */
[----:B------:R-:W-:Y:S02]  /*15390*/  LOP3.LUT R77, R4, 0x64006400, RZ, 0xfc, !PT ;  /* 0x64006400044d7812 */ /* 0x000fe400078efcff */
[----:B------:R-:W-:Y:S01]  /*153a0*/  LOP3.LUT R4, R33, 0x380038, RZ, 0xc0, !PT ;  /* 0x0038003821047812 */ /* 0x000fe200078ec0ff */
[-C--:B------:R-:W-:Y:S01]  /*153b0*/  HFMA2 R78, R7, R0.reuse.H1_H1, -132, -132 ;  /* 0xd820d820074e7431 */ /* 0x080fe20000060000 */
[----:B------:R-:W-:Y:S01]  /*153c0*/  LOP3.LUT R28, R13, 0x40004, R28, 0xf8, !PT ;  /* 0x000400040d1c7812 */ /* 0x000fe200078ef81c */
[----:B------:R-:W-:Y:S01]  /*153d0*/  HFMA2 R77, R77, R0.H1_H1, -132, -132 ;  /* 0xd820d8204d4d7431 */ /* 0x000fe20000060000 */
[----:B------:R-:W-:-:S02]  /*153e0*/  LOP3.LUT R3, R3, 0x64006400, RZ, 0xfc, !PT ;  /* 0x6400640003037812 */ /* 0x000fc400078efcff */
[----:B------:R-:W-:Y:S02]  /*153f0*/  LOP3.LUT R5, R2, 0x64006400, RZ, 0xfc, !PT ;  /* 0x6400640002057812 */ /* 0x000fe400078efcff */
[----:B------:R-:W-:Y:S02]  /*15400*/  LOP3.LUT R13, R6, 0x64006400, RZ, 0xfc, !PT ;  /* 0x64006400060d7812 */ /* 0x000fe400078efcff */
[----:B------:R-:W-:Y:S02]  /*15410*/  LOP3.LUT R30, R19, 0x40004, R30, 0xf8, !PT ;  /* 0x00040004131e7812 */ /* 0x000fe400078ef81e */
[----:B------:R-:W-:Y:S02]  /*15420*/  LOP3.LUT R6, R37, 0x380038, RZ, 0xc0, !PT ;  /* 0x0038003825067812 */ /* 0x000fe400078ec0ff */
[----:B------:R-:W-:Y:S02]  /*15430*/  LOP3.LUT R19, R4, 0x64006400, RZ, 0xfc, !PT ;  /* 0x6400640004137812 */ /* 0x000fe400078efcff */
[----:B------:R-:W-:-:S02]  /*15440*/  LOP3.LUT R2, R35, 0x380038, RZ, 0xc0, !PT ;  /* 0x0038003823027812 */ /* 0x000fc400078ec0ff */
[----:B------:R-:W-:Y:S01]  /*15450*/  LOP3.LUT R7, R47, 0x380038, RZ, 0xc0, !PT ;  /* 0x003800382f077812 */ /* 0x000fe200078ec0ff */
[-C--:B------:R-:W-:Y:S01]  /*15460*/  HFMA2 R19, R19, R0.reuse.H1_H1, -132, -132 ;  /* 0xd820d82013137431 */ /* 0x080fe20000060000 */
[----:B------:R-:W-:Y:S02]  /*15470*/  LOP3.LUT R4, R32, 0x380038, RZ, 0xc0, !PT ;  /* 0x0038003820047812 */ /* 0x000fe400078ec0ff */
[----:B------:R-:W-:Y:S01]  /*15480*/  LOP3.LUT R31, R20, 0x40004, R31, 0xf8, !PT ;  /* 0x00040004141f7812 */ /* 0x000fe200078ef81f */
[-C--:B------:R-:W-:Y:S01]  /*15490*/  HFMA2 R20, R5, R0.reuse.H1_H1, -132, -132 ;  /* 0xd820d82005147431 */ /* 0x080fe20000060000 */
[----:B------:R-:W-:Y:S01]  /*154a0*/  LOP3.LUT R65, R62, 0x64006400, RZ, 0xfc, !PT ;  /* 0x640064003e417812 */ /* 0x000fe200078efcff */
[-C--:B------:R-:W-:Y:S01]  /*154b0*/  HFMA2 R62, R3, R0.reuse.H1_H1, -132, -132 ;  /* 0xd820d820033e7431 */ /* 0x080fe20000060000 */
[----:B------:R-:W-:Y:S02]  /*154c0*/  LOP3.LUT R69, R6, 0x64006400, RZ, 0xfc, !PT ;  /* 0x6400640006457812 */ /* 0x000fe400078efcff */
[----:B------:R-:W-:Y:S01]  /*154d0*/  LOP3.LUT R67, R11, 0x64006400, RZ, 0xfc, !PT ;  /* 0x640064000b437812 */ /* 0x000fe200078efcff */
[----:B------:R-:W-:Y:S01]  /*154e0*/  HFMA2 R65, R65, R0.H1_H1, -132, -132 ;  /* 0xd820d82041417431 */ /* 0x000fe20000060000 */
[----:B------:R-:W-:-:S02]  /*154f0*/  LOP3.LUT R3, R2, 0x64006400, RZ, 0xfc, !PT ;  /* 0x6400640002037812 */ /* 0x000fc400078efcff */
[----:B------:R-:W-:Y:S02]  /*15500*/  LOP3.LUT R5, R55, 0x1c001c0, RZ, 0xc0, !PT ;  /* 0x01c001c037057812 */ /* 0x000fe400078ec0ff */
[----:B------:R-:W-:Y:S02]  /*15510*/  LOP3.LUT R17, R7, 0x64006400, RZ, 0xfc, !PT ;  /* 0x6400640007117812 */ /* 0x000fe400078efcff */
[----:B------:R-:W-:Y:S02]  /*15520*/  LOP3.LUT R11, R4, 0x64006400, RZ, 0xfc, !PT ;  /* 0x64006400040b7812 */ /* 0x000fe400078efcff */
[----:B------:R-:W-:Y:S01]  /*15530*/  LOP3.LUT R6, R58, 0x1c001c0, RZ, 0xc0, !PT ;  /* 0x01c001c03a067812 */ /* 0x000fe200078ec0ff */
[-C--:B------:R-:W-:Y:S01]  /*15540*/  HFMA2 R17, R17, R0.reuse.H1_H1, -132, -132 ;  /* 0xd820d82011117431 */ /* 0x080fe20000060000 */
[----:B------:R-:W-:Y:S01]  /*15550*/  LOP3.LUT R7, R8, 0x64006400, RZ, 0xfc, !PT ;  /* 0x6400640008077812 */ /* 0x000fe200078efcff */
[----:B------:R-:W-:Y:S01]  /*15560*/  HFMA2 R11, R11, R0.H1_H1, -132, -132 ;  /* 0xd820d8200b0b7431 */ /* 0x000fe20000060000 */
[----:B------:R-:W-:-:S02]  /*15570*/  LOP3.LUT R2, R51, 0x1c001c0, RZ, 0xc0, !PT ;  /* 0x01c001c033027812 */ /* 0x000fc400078ec0ff */
[----:B------:R-:W-:Y:S02]  /*15580*/  LOP3.LUT R4, R53, 0x1c001c0, RZ, 0xc0, !PT ;  /* 0x01c001c035047812 */ /* 0x000fe400078ec0ff */
[----:B------:R-:W-:Y:S01]  /*15590*/  LOP3.LUT R29, R10, 0x40004, R29, 0xf8, !PT ;  /* 0x000400040a1d7812 */ /* 0x000fe200078ef81d */
[-C--:B------:R-:W-:Y:S01]  /*155a0*/  HFMA2 R10, R69, R0.reuse.H1_H1, -132, -132 ;  /* 0xd820d820450a7431 */ /* 0x080fe20000060000 */
        /* <DEDUP_REMOVED lines=20> */
[----:B------:R-:W-:Y:S01]  /*156f0*/  LOP3.LUT R2, R34, 0x1c001c0, RZ, 0xc0, !PT ;  /* 0x01c001c022027812 */ /* 0x000fe200078ec0ff */
[----:B------:R-:W-:Y:S01]  /*15700*/  HADD2 R84, R56, -1028, -1028 ;  /* 0xe404e40438547430 */ /* 0x000fe20000000000 */
[----:B------:R-:W-:Y:S01]  /*15710*/  LOP3.LUT R8, R47, 0x1c001c0, RZ, 0xc0, !PT ;  /* 0x01c001c02f087812 */ /* 0x000fe200078ec0ff */
[-C--:B------:R-:W-:Y:S01]  /*15720*/  HFMA2 R64, R15, R0.reuse.H1_H1, -132, -132 ;  /* 0xd820d8200f407431 */ /* 0x080fe20000060000 */
[----:B------:R-:W-:Y:S01]  /*15730*/  LOP3.LUT R87, R16, 0x64006400, RZ, 0xfc, !PT ;  /* 0x6400640010577812 */ /* 0x000fe200078efcff */
[----:B------:R-:W-:Y:S01]  /*15740*/  HFMA2 R16, R7, R0.H1_H1, -132, -132 ;  /* 0xd820d82007107431 */ /* 0x000fe20000060000 */
[----:B------:R-:W-:-:S02]  /*15750*/  LOP3.LUT R9, R9, 0x64006400, RZ, 0xfc, !PT ;  /* 0x6400640009097812 */ /* 0x000fc400078efcff */
[----:B------:R-:W-:Y:S01]  /*15760*/  LOP3.LUT R5, R6, 0x64006400, RZ, 0xfc, !PT ;  /* 0x6400640006057812 */ /* 0x000fe200078efcff */
[-C--:B------:R-:W-:Y:S01]  /*15770*/  HFMA2 R87, R87, R0.reuse.H1_H1, -132, -132 ;  /* 0xd820d82057577431 */ /* 0x080fe20000060000 */
[----:B------:R-:W-:Y:S01]  /*15780*/  LOP3.LUT R51, R51, 0x64006400, RZ, 0xfc, !PT ;  /* 0x6400640033337812 */ /* 0x000fe200078efcff */
[-C--:B------:R-:W-:Y:S01]  /*15790*/  HFMA2 R15, R9, R0.reuse.H1_H1, -132, -132 ;  /* 0xd820d820090f7431 */ /* 0x080fe20000060000 */
[----:B------:R-:W-:Y:S01]  /*157a0*/  LOP3.LUT R7, R4, 0x64006400, RZ, 0xfc, !PT ;  /* 0x6400640004077812 */ /* 0x000fe200078efcff */
[-C--:B------:R-:W-:Y:S01]  /*157b0*/  HFMA2 R9, R73, R0.reuse.H1_H1, -132, -132 ;  /* 0xd820d82049097431 */ /* 0x080fe20000060000 */
[----:B------:R-:W-:Y:S01]  /*157c0*/  LOP3.LUT R6, R37, 0x1c001c0, RZ, 0xc0, !PT ;  /* 0x01c001c025067812 */ /* 0x000fe200078ec0ff */
[----:B------:R-:W-:Y:S01]  /*157d0*/  HADD2 R86, R51, -1028, -1028 ;  /* 0xe404e40433567430 */ /* 0x000fe20000000000 */
[----:B------:R-:W-:Y:S01]  /*157e0*/  LOP3.LUT R3, R2, 0x64006400, RZ, 0xfc, !PT ;  /* 0x6400640002037812 */ /* 0x000fe200078efcff */
[----:B------:R-:W-:Y:S01]  /*157f0*/  HFMA2 R7, R7, R0.H0_H0, -20, -20 ;  /* 0xcd00cd0007077431 */ /* 0x000fe20000040000 */
        /* <DEDUP_REMOVED lines=26> */
[----:B------:R-:W-:Y:S01]  /*159a0*/  LOP3.LUT R70, R70, 0x64006400, RZ, 0xfc, !PT ;  /* 0x6400640046467812 */ /* 0x000fe200078efcff */
[----:B------:R-:W-:Y:S01]  /*159b0*/  HADD2 R72, R50, -1028, -1028 ;  /* 0xe404e40432487430 */ /* 0x000fe20000000000 */
[----:B------:R-:W-:Y:S02]  /*159c0*/  LOP3.LUT R47, R36, 0x64006400, RZ, 0xfc, !PT ;  /* 0x64006400242f7812 */ /* 0x000fe400078efcff */
[----:B------:R-:W-:Y:S02]  /*159d0*/  LOP3.LUT R51, R48, 0x64006400, RZ, 0xfc, !PT ;  /* 0x6400640030337812 */ /* 0x000fe400078efcff */
[----:B------:R-:W-:Y:S01]  /*159e0*/  LOP3.LUT R71, R2, 0x64006400, RZ, 0xfc, !PT ;  /* 0x6400640002477812 */ /* 0x000fe200078efcff */
[-C--:B------:R-:W-:Y:S01]  /*159f0*/  HFMA2 R2, R75, R0.reuse.H0_H0, -20, -20 ;  /* 0xcd00cd004b027431 */ /* 0x080fe20000040000 */
        /* <DEDUP_REMOVED lines=129> */
.L_x_1058:
        /* <DEDUP_REMOVED lines=85> */
.L_x_1060:
        /* <DEDUP_REMOVED lines=82> */
.L_x_1061:
        /* <DEDUP_REMOVED lines=79> */
.L_x_1059:
[----:B------:R-:W-:Y:S01]  /*17170*/  IADD3 R92, PT, PT, R92, 0x20, RZ ;  /* 0x000000205c5c7810 */ /* 0x000fe20007ffe0ff */
[----:B------:R-:W-:Y:S01]  /*17180*/  UIADD3 UR4, UPT, UPT, UR4, 0x40, URZ ;  /* 0x0000004004047890 */ /* 0x000fe2000fffe0ff */
[----:B------:R-:W-:Y:S02]  /*17190*/  IMAD.WIDE R102, R89, 0x4, R98 ;  /* 0x0000000459667825 */ /* 0x000fe400078e0262 */
[----:B------:R-:W-:-:S13]  /*171a0*/  ISETP.GE.AND P3, PT, R92, R97, PT ;  /* 0x000000615c00720c */ /* 0x000fda0003f66270 */
[----:B------:R-:W-:Y:S05]  /*171b0*/  @!P3 BRA `(.L_x_1062) ;  /* 0xffffffdc002cb947 */ /* 0x000fea000383ffff */
[----:B------:R-:W-:-:S07]  /*171c0*/  IMAD.WIDE R102, R89, 0xc, R100 ;  /* 0x0000000c59667825 */ /* 0x000fce00078e0264 */
.L_x_1057:
[----:B------:R-:W0:Y:S02]  /*171d0*/  LDCU UR5, c[0x0][0x3dc] ;  /* 0x00007b80ff0577ac */ /* 0x000e240008000800 */
[----:B0-----:R-:W-:-:S04]  /*171e0*/  VIMNMX R95, PT, PT, R95, UR5, PT ;  /* 0x000000055f5f7c48 */ /* 0x001fc8000bfe0100 */
[----:B------:R-:W-:-:S13]  /*171f0*/  ISETP.GT.AND P1, PT, R95, R92, PT ;  /* 0x0000005c5f00720c */ /* 0x000fda0003f24270 */
[----:B------:R-:W-:Y:S05]  /*17200*/  @!P1 BRA `(.L_x_1063) ;  /* 0x0000001000bc9947 */ /* 0x000fea0003800000 */
[----:B------:R-:W-:Y:S01]  /*17210*/  ISETP.EQ.OR P0, PT, R96, 0x3, P0 ;  /* 0x000000036000780c */ /* 0x000fe20000702670 */
[----:B------:R-:W-:-:S12]  /*17220*/  UIADD3 UR4, UPT, UPT, UR4, 0x80, URZ ;  /* 0x0000008004047890 */ /* 0x000fd8000fffe0ff */
.L_x_1068:
[----:B------:R-:W2:Y:S01]  /*17230*/  LDG.E.128.CONSTANT R4, desc[UR8][R102.64] ;  /* 0x0000000866047981 */ /* 0x000ea2000c1e9d00 */
[----:B------:R-:W-:Y:S01]  /*17240*/  HFMA2 R8, -RZ, RZ, 0, 0.0625 ;  /* 0x00002c00ff087431 */ /* 0x000fe200000001ff */
[----:B------:R-:W-:Y:S02]  /*17250*/  MOV R0, 0x2400 ;  /* 0x0000240000007802 */ /* 0x000fe40000000f00 */
[----:B------:R-:W-:Y:S02]  /*17260*/  MOV R18, 0x3400 ;  /* 0x0000340000127802 */ /* 0x000fe40000000f00 */
[----:B------:R-:W-:Y:S02]  /*17270*/  ISETP.NE.AND P1, PT, R93, RZ, PT ;  /* 0x000000ff5d00720c */ /* 0x000fe40003f25270 */
[----:B------:R-:W-:Y:S02]  /*17280*/  ISETP.NE.AND P2, PT, R96, 0x1, PT ;  /* 0x000000016000780c */ /* 0x000fe40003f45270 */
[----:B------:R-:W-:-:S02]  /*17290*/  PRMT R8, R0, 0x5410, R8 ;  /* 0x0000541000087816 */ /* 0x000fc40000000008 */
[C---:B--2---:R-:W-:Y:S02]  /*172a0*/  LOP3.LUT R45, R5.reuse, 0x30003, RZ, 0xc0, !PT ;  /* 0x00030003052d7812 */ /* 0x044fe400078ec0ff */
[C---:B------:R-:W-:Y:S02]  /*172b0*/  LOP3.LUT R2, R5.reuse, 0xc000c, RZ, 0xc0, !PT ;  /* 0x000c000c05027812 */ /* 0x040fe400078ec0ff */
[C---:B------:R-:W-:Y:S02]  /*172c0*/  LOP3.LUT R17, R5.reuse, 0x300030, RZ, 0xc0, !PT ;  /* 0x0030003005117812 */ /* 0x040fe400078ec0ff */
[----:B------:R-:W-:Y:S02]  /*172d0*/  LOP3.LUT R32, R5, 0xc000c0, RZ, 0xc0, !PT ;  /* 0x00c000c005207812 */ /* 0x000fe400078ec0ff */
[----:B------:R-:W-:Y:S02]  /*172e0*/  SHF.R.U32.HI R47, RZ, 0x8, R5 ;  /* 0x00000008ff2f7819 */ /* 0x000fe40000011605 */
[----:B------:R-:W-:-:S02]  /*172f0*/  LOP3.LUT R5, R6, 0xc000c, RZ, 0xc0, !PT ;  /* 0x000c000c06057812 */ /* 0x000fc400078ec0ff */
[C---:B------:R-:W-:Y:S02]  /*17300*/  LOP3.LUT R48, R6.reuse, 0x30003, RZ, 0xc0, !PT ;  /* 0x0003000306307812 */ /* 0x040fe400078ec0ff */
[C---:B------:R-:W-:Y:S02]  /*17310*/  LOP3.LUT R19, R6.reuse, 0x300030, RZ, 0xc0, !PT ;  /* 0x0030003006137812 */ /* 0x040fe400078ec0ff */
[----:B------:R-:W-:Y:S02]  /*17320*/  LOP3.LUT R34, R6, 0xc000c0, RZ, 0xc0, !PT ;  /* 0x00c000c006227812 */ /* 0x000fe400078ec0ff */
[----:B------:R-:W-:Y:S02]  /*17330*/  SHF.R.U32.HI R49, RZ, 0x8, R6 ;  /* 0x00000008ff317819 */ /* 0x000fe40000011606 */
[----:B------:R-:W-:Y:S02]  /*17340*/  LOP3.LUT R6, R5, 0x64006400, RZ, 0xfc, !PT ;  /* 0x6400640005067812 */ /* 0x000fe400078efcff */
[----:B------:R-:W-:-:S02]  /*17350*/  LOP3.LUT R9, R4, 0x30003, RZ, 0xc0, !PT ;  /* 0x0003000304097812 */ /* 0x000fc400078ec0ff */
[C---:B------:R-:W-:Y:S02]  /*17360*/  LOP3.LUT R0, R4.reuse, 0xc000c, RZ, 0xc0, !PT ;  /* 0x000c000c04007812 */ /* 0x040fe400078ec0ff */
[C---:B------:R-:W-:Y:S02]  /*17370*/  LOP3.LUT R10, R4.reuse, 0x300030, RZ, 0xc0, !PT ;  /* 0x00300030040a7812 */ /* 0x040fe400078ec0ff */
[----:B------:R-:W-:Y:S02]  /*17380*/  LOP3.LUT R11, R4, 0xc000c0, RZ, 0xc0, !PT ;  /* 0x00c000c0040b7812 */ /* 0x000fe400078ec0ff */
[----:B------:R-:W-:Y:S02]  /*17390*/  SHF.R.U32.HI R51, RZ, 0x8, R7 ;  /* 0x00000008ff337819 */ /* 0x000fe40000011607 */
[----:B------:R-:W-:Y:S02]  /*173a0*/  LOP3.LUT R5, R47, 0xc000c, RZ, 0xc0, !PT ;  /* 0x000c000c2f057812 */ /* 0x000fe400078ec0ff */
[----:B------:R-:W-:-:S02]  /*173b0*/  SHF.R.U32.HI R4, RZ, 0x8, R4 ;  /* 0x00000008ff047819 */ /* 0x000fc40000011604 */
[----:B------:R-:W-:Y:S02]  /*173c0*/  LOP3.LUT R3, R2, 0x64006400, RZ, 0xfc, !PT ;  /* 0x6400640002037812 */ /* 0x000fe400078efcff */
[----:B------:R-:W-:Y:S02]  /*173d0*/  LOP3.LUT R14, R51, 0xc000c, RZ, 0xc0, !PT ;  /* 0x000c000c330e7812 */ /* 0x000fe400078ec0ff */
[----:B------:R-:W-:Y:S02]  /*173e0*/  LOP3.LUT R5, R5, 0x64006400, RZ, 0xfc, !PT ;  /* 0x6400640005057812 */ /* 0x000fe400078efcff */
[----:B------:R-:W-:Y:S02]  /*173f0*/  LOP3.LUT R2, R4, 0xc000c, RZ, 0xc0, !PT ;  /* 0x000c000c04027812 */ /* 0x000fe400078ec0ff */
[C---:B------:R-:W-:Y:S02]  /*17400*/  LOP3.LUT R50, R7.reuse, 0x30003, RZ, 0xc0, !PT ;  /* 0x0003000307327812 */ /* 0x040fe400078ec0ff */
[----:B------:R-:W-:-:S02]  /*17410*/  LOP3.LUT R12, R7, 0xc000c, RZ, 0xc0, !PT ;  /* 0x000c000c070c7812 */ /* 0x000fc400078ec0ff */
[C---:B-----5:R-:W-:Y:S02]  /*17420*/  LOP3.LUT R20, R7.reuse, 0x300030, RZ, 0xc0, !PT ;  /* 0x0030003007147812 */ /* 0x060fe400078ec0ff */
        /* <DEDUP_REMOVED lines=28> */
[----:B------:R-:W-:Y:S01]  /*175f0*/  LOP3.LUT R31, R17, 0x64006400, RZ, 0xfc, !PT ;  /* 0x64006400111f7812 */ /* 0x000fe200078efcff */
[-C--:B------:R-:W-:Y:S01]  /*17600*/  HFMA2 R17, R10, R8.reuse.H1_H1, -66, -66 ;  /* 0xd420d4200a117431 */ /* 0x080fe20000060008 */
[----:B------:R-:W-:Y:S02]  /*17610*/  LOP3.LUT R5, R5, 0x64006400, RZ, 0xfc, !PT ;  /* 0x6400640005057812 */ /* 0x000fe400078efcff */
[----:B------:R-:W-:Y:S01]  /*17620*/  LOP3.LUT R7, R7, 0x64006400, RZ, 0xfc, !PT ;  /* 0x6400640007077812 */ /* 0x000fe200078efcff */
[-C--:B------:R-:W-:Y:S01]  /*17630*/  HFMA2 R31, R31, R8.reuse.H1_H1, -66, -66 ;  /* 0xd420d4201f1f7431 */ /* 0x080fe20000060008 */
[----:B------:R-:W-:Y:S01]  /*17640*/  LOP3.LUT R33, R32, 0x64006400, RZ, 0xfc, !PT ;  /* 0x6400640020217812 */ /* 0x000fe200078efcff */
[-C--:B------:R-:W-:Y:S01]  /*17650*/  HFMA2 R36, R5, R8.reuse.H0_H0, -18, -18 ;  /* 0xcc80cc8005247431 */ /* 0x080fe20000040008 */
[----:B------:R-:W-:Y:S01]  /*17660*/  LOP3.LUT R10, R49, 0xc000c0, RZ, 0xc0, !PT ;  /* 0x00c000c0310a7812 */ /* 0x000fe200078ec0ff */
[-C--:B------:R-:W-:Y:S01]  /*17670*/  HFMA2 R30, R7, R8.reuse.H1_H1, -66, -66 ;  /* 0xd420d420071e7431 */ /* 0x080fe20000060008 */
        /* <DEDUP_REMOVED lines=10> */
[----:B------:R-:W-:Y:S01]  /*17720*/  LOP3.LUT R5, R50, 0x64006400, RZ, 0xfc, !PT ;  /* 0x6400640032057812 */ /* 0x000fe200078efcff */
[-C--:B------:R-:W-:Y:S01]  /*17730*/  HFMA2 R38, R39, R8.reuse.H0_H0, -18, -18 ;  /* 0xcc80cc8027267431 */ /* 0x080fe20000040008 */
[----:B------:R-:W-:Y:S02]  /*17740*/  LOP3.LUT R19, R19, 0x64006400, RZ, 0xfc, !PT ;  /* 0x6400640013137812 */ /* 0x000fe400078efcff */
[----:B------:R-:W-:Y:S02]  /*17750*/  LOP3.LUT R20, R20, 0x64006400, RZ, 0xfc, !PT ;  /* 0x6400640014147812 */ /* 0x000fe400078efcff */
        /* <DEDUP_REMOVED lines=25> */
[----:B------:R-:W0:Y:S01]  /*178f0*/  LDS.128 R4, [UR4+-0x80] ;  /* 0xffff8004ff047984 */ /* 0x000e220008000c00 */
[----:B------:R-:W-:Y:S02]  /*17900*/  PRMT R44, R44, 0x5410, R43 ;  /* 0x000054102c2c7816 */ /* 0x000fe4000000002b */
[----:B------:R-:W-:Y:S01]  /*17910*/  PRMT R42, R42, 0x5410, R41 ;  /* 0x000054102a2a7816 */ /* 0x000fe20000000029 */
        /* <DEDUP_REMOVED lines=41> */
.L_x_1064:
[----:B------:R-:W-:Y:S05]  /*17bb0*/  @!P2 BRA `(.L_x_1065) ;  /* 0x000000080038a947 */ /* 0x000fea0003800000 */
[----:B------:R-:W-:Y:S02]  /*17bc0*/  PRMT R4, R90, 0x9910, RZ ;  /* 0x000099105a047816 */ /* 0x000fe400000000ff */
[----:B------:R-:W-:Y:S02]  /*17bd0*/  ISETP.NE.AND P3, PT, R96, 0x2, PT ;  /* 0x000000026000780c */ /* 0x000fe40003f65270 */
[----:B------:R-:W-:-:S13]  /*17be0*/  ISETP.NE.AND P1, PT, R4, RZ, PT ;  /* 0x000000ff0400720c */ /* 0x000fda0003f25270 */
[----:B------:R-:W-:Y:S05]  /*17bf0*/  @!P1 BRA `(.L_x_1066) ;  /* 0x0000000000b09947 */ /* 0x000fea0003800000 */
        /* <DEDUP_REMOVED lines=44> */
.L_x_1066:
[----:B------:R-:W-:Y:S05]  /*17ec0*/  @!P3 BRA `(.L_x_1065) ;  /* 0x000000040074b947 */ /* 0x000fea0003800000 */
[----:B------:R-:W-:-:S04]  /*17ed0*/  PRMT R4, R91, 0x9910, RZ ;  /* 0x000099105b047816 */ /* 0x000fc800000000ff */
[----:B------:R-:W-:-:S13]  /*17ee0*/  ISETP.NE.AND P1, PT, R4, RZ, PT ;  /* 0x000000ff0400720c */ /* 0x000fda0003f25270 */
[----:B------:R-:W-:Y:S05]  /*17ef0*/  @!P1 BRA `(.L_x_1067) ;  /* 0x0000000000b09947 */ /* 0x000fea0003800000 */
        /* <DEDUP_REMOVED lines=44> */
.L_x_1067:
        /* <DEDUP_REMOVED lines=46> */
.L_x_1065:
[----:B------:R-:W0:Y:S01]  /*184a0*/  LDC R89, c[0x0][0x3ac] ;  /* 0x0000eb00ff597b82 */ /* 0x000e220000000800 */
[----:B------:R-:W-:Y:S01]  /*184b0*/  IADD3 R92, PT, PT, R92, 0x10, RZ ;  /* 0x000000105c5c7810 */ /* 0x000fe20007ffe0ff */
[----:B------:R-:W-:-:S03]  /*184c0*/  UIADD3 UR4, UPT, UPT, UR4, 0x20, URZ ;  /* 0x0000002004047890 */ /* 0x000fc6000fffe0ff */
[----:B------:R-:W-:Y:S01]  /*184d0*/  ISETP.GE.AND P1, PT, R92, R95, PT ;  /* 0x0000005f5c00720c */ /* 0x000fe20003f26270 */
[----:B0-----:R-:W-:-:S12]  /*184e0*/  IMAD.WIDE R102, R89, 0x4, R102 ;  /* 0x0000000459667825 */ /* 0x001fd800078e0266 */
[----:B------:R-:W-:Y:S05]  /*184f0*/  @!P1 BRA `(.L_x_1068) ;  /* 0xffffffec004c9947 */ /* 0x000fea000383ffff */
.L_x_1063:
[----:B------:R-:W0:Y:S01]  /*18500*/  LDC.64 R4, c[0x0][0x3a0] ;  /* 0x0000e800ff047b82 */ /* 0x000e220000000a00 */
        /* <DEDUP_REMOVED lines=9> */
.L_x_1072:
[----:B------:R-:W0:Y:S02]  /*185a0*/  LDS R2, [R0] ;  /* 0x0000000000027984 */ /* 0x000e240000000800 */
[----:B0-----:R-:W-:-:S05]  /*185b0*/  HADD2 R3, R2, R40 ;  /* 0x0000002802037230 */ /* 0x001fca0000000000 */
[----:B------:R-:W0:Y:S02]  /*185c0*/  ATOMS.CAST.SPIN P0, [R0], R2, R3 ;  /* 0x000000020000758d */ /* 0x000e240001800003 */
[----:B0-----:R-:W-:Y:S05]  /*185d0*/  @!P0 BRA `(.L_x_1072) ;  /* 0xfffffffc00f08947 */ /* 0x001fea000383ffff */
[----:B------:R-:W-:Y:S05]  /*185e0*/  BRA `(.L_x_1070) ;  /* 0x00000000000c7947 */ /* 0x000fea0003800000 */
.L_x_1071:
[----:B------:R-:W2:Y:S02]  /*185f0*/  LD.E R0, desc[UR8][R4.64] ;  /* 0x0000000804007980 */ /* 0x000ea4000c101900 */
[----:B--2---:R-:W-:-:S05]  /*18600*/  IADD3 R3, PT, PT, R40, R0, RZ ;  /* 0x0000000028037210 */ /* 0x004fca0007ffe0ff */
[----:B------:R0:W-:Y:S02]  /*18610*/  ST.E desc[UR8][R4.64], R3 ;  /* 0x0000000304007985 */ /* 0x0001e4000c101908 */
.L_x_1070:
[----:B------:R-:W-:Y:S05]  /*18620*/  BSYNC.RECONVERGENT B0 ;  /* 0x0000000000007941 */ /* 0x000fea0003800200 */
.L_x_1069:
[----:B------:R1:W-:Y:S01]  /*18630*/  ATOM.E.ADD.F16x2.RN.STRONG.GPU P0, RZ, desc[UR8][R4.64+0x4], R27 ;  /* 0x8000041b04ff79a2 */ /* 0x0003e2000c10e108 */
[----:B------:R-:W-:Y:S04]  /*18640*/  BSSY.RECONVERGENT B0, `(.L_x_1073) ;  /* 0x000000e000007945 */ /* 0x000fe80003800200 */
[----:B-1----:R-:W-:Y:S05]  /*18650*/  @P0 BRA `(.L_x_1074) ;  /* 0x0000000000300947 */ /* 0x002fea0003800000 */
[----:B------:R-:W1:Y:S02]  /*18660*/  QSPC.E.S P0, RZ, [R4+0x4] ;  /* 0x0000040004ff73aa */ /* 0x000e640000000500 */
[----:B-1----:R-:W-:Y:S05]  /*18670*/  @!P0 BRA `(.L_x_1075) ;  /* 0x00000000001c8947 */ /* 0x002fea0003800000 */
[----:B------:R-:W-:-:S04]  /*18680*/  MOV R2, R4 ;  /* 0x0000000400027202 */ /* 0x000fc80000000f00 */
[----:B------:R-:W-:-:S07]  /*18690*/  MOV R0, R2 ;  /* 0x0000000200007202 */ /* 0x000fce0000000f00 */
.L_x_1076:
[----:B------:R-:W0:Y:S02]  /*186a0*/  LDS R2, [R0+0x4] ;  /* 0x0000040000027984 */ /* 0x000e240000000800 */
[----:B0-----:R-:W-:-:S05]  /*186b0*/  HFMA2 R3, R2, 1, 1, R27 ;  /* 0x3c003c0002037831 */ /* 0x001fca000000001b */
[----:B------:R-:W0:Y:S02]  /*186c0*/  ATOMS.CAST.SPIN P0, [R0+0x4], R2, R3 ;  /* 0x000004020000758d */ /* 0x000e240001800003 */
[----:B0-----:R-:W-:Y:S05]  /*186d0*/  @!P0 BRA `(.L_x_1076) ;  /* 0xfffffffc00f08947 */ /* 0x001fea000383ffff */
[----:B------:R-:W-:Y:S05]  /*186e0*/  BRA `(.L_x_1074) ;  /* 0x00000000000c7947 */ /* 0x000fea0003800000 */
.L_x_1075:
[----:B------:R-:W0:Y:S02]  /*186f0*/  LD.E R0, desc[UR8][R4.64+0x4] ;  /* 0x0000040804007980 */ /* 0x000e24000c101900 */
[----:B0-----:R-:W-:-:S05]  /*18700*/  IADD3 R3, PT, PT, R27, R0, RZ ;  /* 0x000000001b037210 */ /* 0x001fca0007ffe0ff */
[----:B------:R1:W-:Y:S02]  /*18710*/  ST.E desc[UR8][R4.64+0x4], R3 ;  /* 0x0000040304007985 */ /* 0x0003e4000c101908 */
.L_x_1074:
[----:B------:R-:W-:Y:S05]  /*18720*/  BSYNC.RECONVERGENT B0 ;  /* 0x0000000000007941 */ /* 0x000fea0003800200 */
.L_x_1073:
        /* <DEDUP_REMOVED lines=9> */
.L_x_1080:
[----:B------:R-:W0:Y:S02]  /*187c0*/  LDS R2, [R0] ;  /* 0x0000000000027984 */ /* 0x000e240000000800 */
[----:B0-----:R-:W-:-:S05]  /*187d0*/  HADD2 R3, R2, R26 ;  /* 0x0000001a02037230 */ /* 0x001fca0000000000 */
[----:B------:R-:W0:Y:S02]  /*187e0*/  ATOMS.CAST.SPIN P0, [R0], R2, R3 ;  /* 0x000000020000758d */ /* 0x000e240001800003 */
[----:B0-----:R-:W-:Y:S05]  /*187f0*/  @!P0 BRA `(.L_x_1080) ;  /* 0xfffffffc00f08947 */ /* 0x001fea000383ffff */
[----:B------:R-:W-:Y:S05]  /*18800*/  BRA `(.L_x_1078) ;  /* 0x00000000000c7947 */ /* 0x000fea0003800000 */
.L_x_1079:
[----:B------:R-:W2:Y:S02]  /*18810*/  LD.E R0, desc[UR8][R4.64] ;  /* 0x0000000804007980 */ /* 0x000ea4000c101900 */
[----:B--2---:R-:W-:-:S05]  /*18820*/  IADD3 R3, PT, PT, R26, R0, RZ ;  /* 0x000000001a037210 */ /* 0x004fca0007ffe0ff */
[----:B------:R0:W-:Y:S02]  /*18830*/  ST.E desc[UR8][R4.64], R3 ;  /* 0x0000000304007985 */ /* 0x0001e4000c101908 */
.L_x_1078:
[----:B------:R-:W-:Y:S05]  /*18840*/  BSYNC.RECONVERGENT B0 ;  /* 0x0000000000007941 */ /* 0x000fea0003800200 */
.L_x_1077:
[----:B------:R1:W-:Y:S01]  /*18850*/  ATOM.E.ADD.F16x2.RN.STRONG.GPU P0, RZ, desc[UR8][R4.64+0x4], R25 ;  /* 0x8000041904ff79a2 */ /* 0x0003e2000c10e108 */
[----:B------:R-:W-:Y:S04]  /*18860*/  BSSY.RECONVERGENT B0, `(.L_x_1081) ;  /* 0x000000e000007945 */ /* 0x000fe80003800200 */
[----:B-1----:R-:W-:Y:S05]  /*18870*/  @P0 BRA `(.L_x_1082) ;  /* 0x0000000000300947 */ /* 0x002fea0003800000 */
[----:B------:R-:W1:Y:S02]  /*18880*/  QSPC.E.S P0, RZ, [R4+0x4] ;  /* 0x0000040004ff73aa */ /* 0x000e640000000500 */
[----:B-1----:R-:W-:Y:S05]  /*18890*/  @!P0 BRA `(.L_x_1083) ;  /* 0x00000000001c8947 */ /* 0x002fea0003800000 */
[----:B------:R-:W-:-:S04]  /*188a0*/  MOV R2, R4 ;  /* 0x0000000400027202 */ /* 0x000fc80000000f00 */
[----:B------:R-:W-:-:S07]  /*188b0*/  MOV R0, R2 ;  /* 0x0000000200007202 */ /* 0x000fce0000000f00 */
.L_x_1084:
[----:B------:R-:W0:Y:S02]  /*188c0*/  LDS R2, [R0+0x4] ;  /* 0x0000040000027984 */ /* 0x000e240000000800 */
[----:B0-----:R-:W-:-:S05]  /*188d0*/  HFMA2 R3, R2, 1, 1, R25 ;  /* 0x3c003c0002037831 */ /* 0x001fca0000000019 */
[----:B------:R-:W0:Y:S02]  /*188e0*/  ATOMS.CAST.SPIN P0, [R0+0x4], R2, R3 ;  /* 0x000004020000758d */ /* 0x000e240001800003 */
[----:B0-----:R-:W-:Y:S05]  /*188f0*/  @!P0 BRA `(.L_x_1084) ;  /* 0xfffffffc00f08947 */ /* 0x001fea000383ffff */
[----:B------:R-:W-:Y:S05]  /*18900*/  BRA `(.L_x_1082) ;  /* 0x00000000000c7947 */ /* 0x000fea0003800000 */
.L_x_1083:
[----:B------:R-:W0:Y:S02]  /*18910*/  LD.E R0, desc[UR8][R4.64+0x4] ;  /* 0x0000040804007980 */ /* 0x000e24000c101900 */
[----:B0-----:R-:W-:-:S05]  /*18920*/  IADD3 R3, PT, PT, R25, R0, RZ ;  /* 0x0000000019037210 */ /* 0x001fca0007ffe0ff */
[----:B------:R1:W-:Y:S02]  /*18930*/  ST.E desc[UR8][R4.64+0x4], R3 ;  /* 0x0000040304007985 */ /* 0x0003e4000c101908 */
.L_x_1082:
[----:B------:R-:W-:Y:S05]  /*18940*/  BSYNC.RECONVERGENT B0 ;  /* 0x0000000000007941 */ /* 0x000fea0003800200 */
.L_x_1081:
        /* <DEDUP_REMOVED lines=10> */
.L_x_1088:
[----:B------:R-:W0:Y:S02]  /*189f0*/  LDS R2, [R0] ;  /* 0x0000000000027984 */ /* 0x000e240000000800 */
[----:B0-----:R-:W-:-:S05]  /*18a00*/  HADD2 R3, R2, R24 ;  /* 0x0000001802037230 */ /* 0x001fca0000000000 */
[----:B------:R-:W0:Y:S02]  /*18a10*/  ATOMS.CAST.SPIN P0, [R0], R2, R3 ;  /* 0x000000020000758d */ /* 0x000e240001800003 */
[----:B0-----:R-:W-:Y:S05]  /*18a20*/  @!P0 BRA `(.L_x_1088) ;  /* 0xfffffffc00f08947 */ /* 0x001fea000383ffff */
[----:B------:R-:W-:Y:S05]  /*18a30*/  BRA `(.L_x_1086) ;  /* 0x00000000000c7947 */ /* 0x000fea0003800000 */
.L_x_1087:
[----:B------:R-:W2:Y:S02]  /*18a40*/  LD.E R0, desc[UR8][R4.64] ;  /* 0x0000000804007980 */ /* 0x000ea4000c101900 */
[----:B--2---:R-:W-:-:S05]  /*18a50*/  IADD3 R3, PT, PT, R24, R0, RZ ;  /* 0x0000000018037210 */ /* 0x004fca0007ffe0ff */
[----:B------:R0:W-:Y:S02]  /*18a60*/  ST.E desc[UR8][R4.64], R3 ;  /* 0x0000000304007985 */ /* 0x0001e4000c101908 */
.L_x_1086:
[----:B------:R-:W-:Y:S05]  /*18a70*/  BSYNC.RECONVERGENT B0 ;  /* 0x0000000000007941 */ /* 0x000fea0003800200 */
.L_x_1085:
[----:B------:R1:W-:Y:S01]  /*18a80*/  ATOM.E.ADD.F16x2.RN.STRONG.GPU P0, RZ, desc[UR8][R4.64+0x4], R23 ;  /* 0x8000041704ff79a2 */ /* 0x0003e2000c10e108 */
[----:B------:R-:W-:Y:S04]  /*18a90*/  BSSY.RECONVERGENT B0, `(.L_x_1089) ;  /* 0x000000e000007945 */ /* 0x000fe80003800200 */
[----:B-1----:R-:W-:Y:S05]  /*18aa0*/  @P0 BRA `(.L_x_1090) ;  /* 0x0000000000300947 */ /* 0x002fea0003800000 */
[----:B------:R-:W1:Y:S02]  /*18ab0*/  QSPC.E.S P0, RZ, [R4+0x4] ;  /* 0x0000040004ff73aa */ /* 0x000e640000000500 */
[----:B-1----:R-:W-:Y:S05]  /*18ac0*/  @!P0 BRA `(.L_x_1091) ;  /* 0x00000000001c8947 */ /* 0x002fea0003800000 */
[----:B------:R-:W-:-:S04]  /*18ad0*/  MOV R2, R4 ;  /* 0x0000000400027202 */ /* 0x000fc80000000f00 */
[----:B------:R-:W-:-:S07]  /*18ae0*/  MOV R0, R2 ;  /* 0x0000000200007202 */ /* 0x000fce0000000f00 */
.L_x_1092:
[----:B------:R-:W0:Y:S02]  /*18af0*/  LDS R2, [R0+0x4] ;  /* 0x0000040000027984 */ /* 0x000e240000000800 */
[----:B0-----:R-:W-:-:S05]  /*18b00*/  HFMA2 R3, R2, 1, 1, R23 ;  /* 0x3c003c0002037831 */ /* 0x001fca0000000017 */
[----:B------:R-:W0:Y:S02]  /*18b10*/  ATOMS.CAST.SPIN P0, [R0+0x4], R2, R3 ;  /* 0x000004020000758d */ /* 0x000e240001800003 */
[----:B0-----:R-:W-:Y:S05]  /*18b20*/  @!P0 BRA `(.L_x_1092) ;  /* 0xfffffffc00f08947 */ /* 0x001fea000383ffff */
[----:B------:R-:W-:Y:S05]  /*18b30*/  BRA `(.L_x_1090) ;  /* 0x00000000000c7947 */ /* 0x000fea0003800000 */
.L_x_1091:
[----:B------:R-:W0:Y:S02]  /*18b40*/  LD.E R0, desc[UR8][R4.64+0x4] ;  /* 0x0000040804007980 */ /* 0x000e24000c101900 */
[----:B0-----:R-:W-:-:S05]  /*18b50*/  IADD3 R3, PT, PT, R23, R0, RZ ;  /* 0x0000000017037210 */ /* 0x001fca0007ffe0ff */
[----:B------:R1:W-:Y:S02]  /*18b60*/  ST.E desc[UR8][R4.64+0x4], R3 ;  /* 0x0000040304007985 */ /* 0x0003e4000c101908 */
.L_x_1090:
[----:B------:R-:W-:Y:S05]  /*18b70*/  BSYNC.RECONVERGENT B0 ;  /* 0x0000000000007941 */ /* 0x000fea0003800200 */
.L_x_1089:
        /* <DEDUP_REMOVED lines=10> */
.L_x_1096:
[----:B------:R-:W0:Y:S02]  /*18c20*/  LDS R2, [R0] ;  /* 0x0000000000027984 */ /* 0x000e240000000800 */
[----:B0-----:R-:W-:-:S05]  /*18c30*/  HADD2 R3, R2, R22 ;  /* 0x0000001602037230 */ /* 0x001fca0000000000 */
[----:B------:R-:W0:Y:S02]  /*18c40*/  ATOMS.CAST.SPIN P0, [R0], R2, R3 ;  /* 0x000000020000758d */ /* 0x000e240001800003 */
[----:B0-----:R-:W-:Y:S05]  /*18c50*/  @!P0 BRA `(.L_x_1096) ;  /* 0xfffffffc00f08947 */ /* 0x001fea000383ffff */
[----:B------:R-:W-:Y:S05]  /*18c60*/  BRA `(.L_x_1094) ;  /* 0x00000000000c7947 */ /* 0x000fea0003800000 */
.L_x_1095:
[----:B------:R-:W2:Y:S02]  /*18c70*/  LD.E R0, desc[UR8][R4.64] ;  /* 0x0000000804007980 */ /* 0x000ea4000c101900 */
[----:B--2---:R-:W-:-:S05]  /*18c80*/  IADD3 R3, PT, PT, R22, R0, RZ ;  /* 0x0000000016037210 */ /* 0x004fca0007ffe0ff */
[----:B------:R0:W-:Y:S02]  /*18c90*/  ST.E desc[UR8][R4.64], R3 ;  /* 0x0000000304007985 */ /* 0x0001e4000c101908 */
.L_x_1094:
[----:B------:R-:W-:Y:S05]  /*18ca0*/  BSYNC.RECONVERGENT B0 ;  /* 0x0000000000007941 */ /* 0x000fea0003800200 */
.L_x_1093:
[----:B------:R1:W-:Y:S02]  /*18cb0*/  ATOM.E.ADD.F16x2.RN.STRONG.GPU P0, RZ, desc[UR8][R4.64+0x4], R21 ;  /* 0x8000041504ff79a2 */ /* 0x0003e4000c10e108 */
[----:B-1----:R-:W-:Y:S05]  /*18cc0*/  @P0 EXIT ;  /* 0x000000000000094d */ /* 0x002fea0003800000 */
[----:B------:R-:W1:Y:S02]  /*18cd0*/  QSPC.E.S P0, RZ, [R4+0x4] ;  /* 0x0000040004ff73aa */ /* 0x000e640000000500 */
[----:B-1----:R-:W-:Y:S05]  /*18ce0*/  @!P0 BRA `(.L_x_1097) ;  /* 0x00000000001c8947 */ /* 0x002fea0003800000 */
[----:B------:R-:W-:-:S04]  /*18cf0*/  MOV R2, R4 ;  /* 0x0000000400027202 */ /* 0x000fc80000000f00 */
[----:B------:R-:W-:-:S07]  /*18d00*/  MOV R0, R2 ;  /* 0x0000000200007202 */ /* 0x000fce0000000f00 */
.L_x_1098:
[----:B------:R-:W0:Y:S02]  /*18d10*/  LDS R2, [R0+0x4] ;  /* 0x0000040000027984 */ /* 0x000e240000000800 */
[----:B0-----:R-:W-:-:S05]  /*18d20*/  HFMA2 R3, R2, 1, 1, R21 ;  /* 0x3c003c0002037831 */ /* 0x001fca0000000015 */
[----:B------:R-:W0:Y:S02]  /*18d30*/  ATOMS.CAST.SPIN P0, [R0+0x4], R2, R3 ;  /* 0x000004020000758d */ /* 0x000e240001800003 */
[----:B0-----:R-:W-:Y:S05]  /*18d40*/  @!P0 BRA `(.L_x_1098) ;  /* 0xfffffffc00f08947 */ /* 0x001fea000383ffff */
[----:B------:R-:W-:Y:S05]  /*18d50*/  EXIT ;  /* 0x000000000000794d */ /* 0x000fea0003800000 */
.L_x_1097:
[----:B------:R-:W0:Y:S02]  /*18d60*/  LD.E R0, desc[UR8][R4.64+0x4] ;  /* 0x0000040804007980 */ /* 0x000e24000c101900 */
[----:B0-----:R-:W-:-:S05]  /*18d70*/  IADD3 R3, PT, PT, R21, R0, RZ ;  /* 0x0000000015037210 */ /* 0x001fca0007ffe0ff */
[----:B------:R-:W-:Y:S01]  /*18d80*/  ST.E desc[UR8][R4.64+0x4], R3 ;  /* 0x0000040304007985 */ /* 0x000fe2000c101908 */
[----:B------:R-:W-:Y:S05]  /*18d90*/  EXIT ;  /* 0x000000000000794d */ /* 0x000fea0003800000 */
.L_x_1099:
        /* <DEDUP_REMOVED lines=14> */
.L_x_5296:


//--------------------- .text._Z23gemm_half_q_half_kernelILi4ELi160ELb1ELb0ELi32EEvPK6__halfPKjS4_S2_PS0_iiiiPKtS7_iiiiiibS2_i --------------------------
	.section	.text._Z23gemm_half_q_half_kernelILi4ELi160ELb1ELb0ELi32EEvPK6__halfPKjS4_S2_PS0_iiiiPKtS7_iiiiiibS2_i,"ax",@progbits
	.align	128
        .global         _Z23gemm_half_q_half_kernelILi4ELi160ELb1ELb0ELi32EEvPK6__halfPKjS4_S2_PS0_iiiiPKtS7_iiiiiibS2_i
        .type           _Z23gemm_half_q_half_kernelILi4ELi160ELb1ELb0ELi32EEvPK6__halfPKjS4_S2_PS0_iiiiPKtS7_iiiiiibS2_i,@function
        .size           _Z23gemm_half_q_half_kernelILi4ELi160ELb1ELb0ELi32EEvPK6__halfPKjS4_S2_PS0_iiiiPKtS7_iiiiiibS2_i,(.L_x_5297 - _Z23gemm_half_q_half_kernelILi4ELi160ELb1ELb0ELi32EEvPK6__halfPKjS4_S2_PS0_iiiiPKtS7_iiiiiibS2_i)
        .other          _Z23gemm_half_q_half_kernelILi4ELi160ELb1ELb0ELi32EEvPK6__halfPKjS4_S2_PS0_iiiiPKtS7_iiiiiibS2_i,@"STO_CUDA_ENTRY STV_DEFAULT"
_Z23gemm_half_q_half_kernelILi4ELi160ELb1ELb0ELi32EEvPK6__halfPKjS4_S2_PS0_iiiiPKtS7_iiiiiibS2_i:
.text._Z23gemm_half_q_half_kernelILi4ELi160ELb1ELb0ELi32EEvPK6__halfPKjS4_S2_PS0_iiiiPKtS7_iiiiiibS2_i:
[----:B------:R-:W-:Y:S08]  /*0000*/  LDC R1, c[0x0][0x37c] ;  /* 0x0000df00ff017b82 */ /* 0x000ff00000000800 */
[----:B------:R-:W0:Y:S08]  /*0010*/  S2UR UR4, SR_CTAID.Y ;  /* 0x00000000000479c3 */ /* 0x000e300000002600 */
[----:B------:R-:W1:Y:S01]  /*0020*/  LDC R56, c[0x0][0x3a8] ;  /* 0x0000ea00ff387b82 */ /* 0x000e620000000800 */
[----:B0-----:R-:W-:-:S05]  /*0030*/  MOV R59, UR4 ;  /* 0x00000004003b7c02 */ /* 0x001fca0008000f00 */
[----:B-1----:R-:W-:-:S05]  /*0040*/  IMAD R6, R59, -0x4, R56 ;  /* 0xfffffffc3b067824 */ /* 0x002fca00078e0238 */
[----:B------:R-:W-:-:S13]  /*0050*/  ISETP.GE.AND P0, PT, R6, 0x1, PT ;  /* 0x000000010600780c */ /* 0x000fda0003f06270 */
[----:B------:R-:W-:Y:S05]  /*0060*/  @!P0 EXIT ;  /* 0x000000000000894d */ /* 0x000fea0003800000 */
[----:B------:R-:W0:Y:S01]  /*0070*/  LDC.64 R4, c[0x0][0x3e8] ;  /* 0x0000fa00ff047b82 */ /* 0x000e220000000a00 */
[----:B------:R-:W0:Y:S01]  /*0080*/  LDCU.64 UR10, c[0x0][0x358] ;  /* 0x00006b00ff0a77ac */ /* 0x000e220008000a00 */
[----:B------:R-:W1:Y:S01]  /*0090*/  S2R R0, SR_TID.X ;  /* 0x0000000000007919 */ /* 0x000e620000002100 */
[----:B------:R-:W2:Y:S01]  /*00a0*/  LDCU UR7, c[0x0][0x3b0] ;  /* 0x00007600ff0777ac */ /* 0x000ea20008000800 */
[----:B0-----:R-:W3:Y:S01]  /*00b0*/  LDG.E.U16 R57, desc[UR10][R4.64] ;  /* 0x0000000a04397981 */ /* 0x001ee2000c1e1500 */
[----:B------:R-:W-:Y:S02]  /*00c0*/  ISETP.NE.AND P2, PT, R6, 0x1, PT ;  /* 0x000000010600780c */ /* 0x000fe40003f45270 */
[----:B------:R-:W-:Y:S01]  /*00d0*/  PLOP3.LUT P0, PT, PT, PT, PT, 0x80, 0x8 ;  /* 0x000000000008781c */ /* 0x000fe20003f0f070 */
[----:B------:R-:W0:Y:S01]  /*00e0*/  S2R R2, SR_CTAID.Z ;  /* 0x0000000000027919 */ /* 0x000e220000002700 */
[----:B------:R-:W-:Y:S02]  /*00f0*/  PRMT R55, RZ, 0x7610, R55 ;  /* 0x00007610ff377816 */ /* 0x000fe40000000037 */
[----:B------:R-:W-:-:S02]  /*0100*/  PRMT R54, RZ, 0x7610, R54 ;  /* 0x00007610ff367816 */ /* 0x000fc40000000036 */
        /* <DEDUP_REMOVED lines=18> */
.L_x_1100:
[----:B------:R-:W-:Y:S01]  /*0230*/  PRMT R3, R10, 0x9910, RZ ;  /* 0x000099100a037816 */ /* 0x000fe200000000ff */
[----:B------:R-:W0:Y:S01]  /*0240*/  S2UR UR4, SR_CTAID.X ;  /* 0x00000000000479c3 */ /* 0x000e220000002500 */
[----:B------:R-:W-:Y:S02]  /*0250*/  SHF.L.U32 R61, R2, 0x5, RZ ;  /* 0x00000005023d7819 */ /* 0x000fe400000006ff */
[----:B------:R-:W-:Y:S02]  /*0260*/  ISETP.NE.AND P1, PT, R3, RZ, PT ;  /* 0x000000ff0300720c */ /* 0x000fe40003f25270 */
[----:B------:R-:W-:-:S04]  /*0270*/  IADD3 R7, PT, PT, R61, 0x20, RZ ;  /* 0x000000203d077810 */ /* 0x000fc80007ffe0ff */
[----:B------:R-:W-:-:S07]  /*0280*/  VIMNMX R58, PT, PT, R7, UR7, PT ;  /* 0x00000007073a7c48 */ /* 0x000fce000bfe0100 */
        /* <DEDUP_REMOVED lines=30> */
[----:B------:R-:W-:-:S09]  /*0470*/  IADD3 R16, PT, PT, R5, UR7, RZ ;  /* 0x0000000705107c10 */ /* 0x000fd2000fffe0ff */
[----:B------:R-:W-:Y:S05]  /*0480*/  @P1 BRA `(.L_x_1104) ;  /* 0x0000000000ec1947 */ /* 0x000fea0003800000 */
[----:B0-----:R-:W-:Y:S02]  /*0490*/  IADD3 R4, PT, PT, RZ, -R9, RZ ;  /* 0x80000009ff047210 */ /* 0x001fe40007ffe0ff */
[----:B------:R-:W-:Y:S02]  /*04a0*/  PLOP3.LUT P1, PT, PT, PT, PT, 0x80, 0x8 ;  /* 0x000000000008781c */ /* 0x000fe40003f2f070 */
[----:B------:R-:W-:-:S13]  /*04b0*/  ISETP.GT.AND P3, PT, R4, 0x3, PT ;  /* 0x000000030400780c */ /* 0x000fda0003f64270 */
[----:B------:R-:W-:Y:S05]  /*04c0*/  @!P3 BRA `(.L_x_1105) ;  /* 0x000000000084b947 */ /* 0x000fea0003800000 */
[----:B------:R-:W-:-:S13]  /*04d0*/  PLOP3.LUT P1, PT, PT, PT, PT, 0x8, 0x80 ;  /* 0x000000000080781c */ /* 0x000fda0003f2e170 */
.L_x_1106:
[----:B------:R-:W-:Y:S02]  /*04e0*/  IADD3 R5, P3, PT, R21, R16, RZ ;  /* 0x0000001015057210 */ /* 0x000fe40007f7e0ff */
[C---:B------:R-:W-:Y:S02]  /*04f0*/  IADD3 R10, PT, PT, R16.reuse, UR7, RZ ;  /* 0x00000007100a7c10 */ /* 0x040fe4000fffe0ff */
[----:B------:R-:W-:Y:S02]  /*0500*/  LEA.HI.X.SX32 R16, R16, RZ, 0x1, P3 ;  /* 0x000000ff10107211 */ /* 0x000fe400018f0eff */
[----:B------:R-:W-:Y:S02]  /*0510*/  LEA R4, P3, R5, UR8, 0x1 ;  /* 0x0000000805047c11 */ /* 0x000fe4000f8608ff */
[----:B------:R-:W-:Y:S02]  /*0520*/  IADD3 R11, PT, PT, R10, UR7, RZ ;  /* 0x000000070a0b7c10 */ /* 0x000fe4000fffe0ff */
[----:B------:R-:W-:-:S02]  /*0530*/  IADD3 R14, P4, PT, R21, R10, RZ ;  /* 0x0000000a150e7210 */ /* 0x000fc40007f9e0ff */
[----:B------:R-:W-:Y:S02]  /*0540*/  LEA.HI.X R5, R5, UR9, R16, 0x1, P3 ;  /* 0x0000000905057c11 */ /* 0x000fe400098f0c10 */
[----:B------:R-:W-:Y:S02]  /*0550*/  IADD3 R16, PT, PT, R11, UR7, RZ ;  /* 0x000000070b107c10 */ /* 0x000fe4000fffe0ff */
[C---:B------:R-:W-:Y:S01]  /*0560*/  IADD3 R13, P5, PT, R21.reuse, R11, RZ ;  /* 0x0000000b150d7210 */ /* 0x040fe20007fbe0ff */
[----:B------:R-:W2:Y:S01]  /*0570*/  LDG.E.U16.CONSTANT R4, desc[UR10][R4.64] ;  /* 0x0000000a04047981 */ /* 0x000ea2000c1e9500 */
[----:B------:R-:W-:Y:S02]  /*0580*/  LEA.HI.X.SX32 R19, R10, RZ, 0x1, P4 ;  /* 0x000000ff0a137211 */ /* 0x000fe400020f0eff */
[----:B------:R-:W-:Y:S02]  /*0590*/  LEA R10, P3, R14, UR8, 0x1 ;  /* 0x000000080e0a7c11 */ /* 0x000fe4000f8608ff */
[----:B------:R-:W-:-:S02]  /*05a0*/  IADD3 R15, P6, PT, R21, R16, RZ ;  /* 0x00000010150f7210 */ /* 0x000fc40007fde0ff */
[----:B------:R-:W-:Y:S02]  /*05b0*/  LEA.HI.X.SX32 R20, R11, RZ, 0x1, P5 ;  /* 0x000000ff0b147211 */ /* 0x000fe400028f0eff */
[----:B------:R-:W-:Y:S02]  /*05c0*/  LEA.HI.X R11, R14, UR9, R19, 0x1, P3 ;  /* 0x000000090e0b7c11 */ /* 0x000fe400098f0c13 */
[----:B------:R-:W-:Y:S02]  /*05d0*/  LEA R12, P4, R13, UR8, 0x1 ;  /* 0x000000080d0c7c11 */ /* 0x000fe4000f8808ff */
[----:B------:R-:W-:Y:S01]  /*05e0*/  LEA.HI.X.SX32 R18, R16, RZ, 0x1, P6 ;  /* 0x000000ff10127211 */ /* 0x000fe200030f0eff */
[----:B------:R-:W3:Y:S01]  /*05f0*/  LDG.E.U16.CONSTANT R10, desc[UR10][R10.64] ;  /* 0x0000000a0a0a7981 */ /* 0x000ee2000c1e9500 */
[----:B------:R-:W-:Y:S02]  /*0600*/  LEA R14, P3, R15, UR8, 0x1 ;  /* 0x000000080f0e7c11 */ /* 0x000fe4000f8608ff */
[----:B------:R-:W-:-:S02]  /*0610*/  LEA.HI.X R13, R13, UR9, R20, 0x1, P4 ;  /* 0x000000090d0d7c11 */ /* 0x000fc4000a0f0c14 */
[----:B------:R-:W-:-:S03]  /*0620*/  LEA.HI.X R15, R15, UR9, R18, 0x1, P3 ;  /* 0x000000090f0f7c11 */ /* 0x000fc600098f0c12 */
[----:B------:R-:W4:Y:S04]  /*0630*/  LDG.E.U16.CONSTANT R12, desc[UR10][R12.64] ;  /* 0x0000000a0c0c7981 */ /* 0x000f28000c1e9500 */
[----:B------:R-:W5:Y:S01]  /*0640*/  LDG.E.U16.CONSTANT R14, desc[UR10][R14.64] ;  /* 0x0000000a0e0e7981 */ /* 0x000f62000c1e9500 */
[----:B------:R-:W-:-:S04]  /*0650*/  IADD3 R9, PT, PT, R9, 0x4, RZ ;  /* 0x0000000409097810 */ /* 0x000fc80007ffe0ff */
[----:B------:R-:W-:Y:S02]  /*0660*/  ISETP.GE.AND P3, PT, R9, -0x3, PT ;  /* 0xfffffffd0900780c */ /* 0x000fe40003f66270 */
[----:B------:R-:W-:Y:S01]  /*0670*/  IADD3 R16, PT, PT, R16, UR7, RZ ;  /* 0x0000000710107c10 */ /* 0x000fe2000fffe0ff */
[----:B--2---:R-:W-:Y:S04]  /*0680*/  STS.U16 [R17], R4 ;  /* 0x0000000411007388 */ /* 0x004fe80000000400 */
[----:B---3--:R-:W-:Y:S04]  /*0690*/  STS.U16 [R17+0x40], R10 ;  /* 0x0000400a11007388 */ /* 0x008fe80000000400 */
[----:B----4-:R-:W-:Y:S04]  /*06a0*/  STS.U16 [R17+0x80], R12 ;  /* 0x0000800c11007388 */ /* 0x010fe80000000400 */
[----:B-----5:R0:W-:Y:S02]  /*06b0*/  STS.U16 [R17+0xc0], R14 ;  /* 0x0000c00e11007388 */ /* 0x0201e40000000400 */
[----:B0-----:R-:W-:Y:S01]  /*06c0*/  IADD3 R17, PT, PT, R17, 0x100, RZ ;  /* 0x0000010011117810 */ /* 0x001fe20007ffe0ff */
[----:B------:R-:W-:Y:S06]  /*06d0*/  @!P3 BRA `(.L_x_1106) ;  /* 0xfffffffc0080b947 */ /* 0x000fec000383ffff */
.L_x_1105:
[----:B------:R-:W-:-:S04]  /*06e0*/  IADD3 R4, PT, PT, RZ, -R9, RZ ;  /* 0x80000009ff047210 */ /* 0x000fc80007ffe0ff */
[----:B------:R-:W-:-:S13]  /*06f0*/  ISETP.GT.AND P3, PT, R4, 0x1, PT ;  /* 0x000000010400780c */ /* 0x000fda0003f64270 */
[----:B------:R-:W-:Y:S05]  /*0700*/  @!P3 BRA `(.L_x_1107) ;  /* 0x000000000044b947 */ /* 0x000fea0003800000 */
[C---:B------:R-:W-:Y:S02]  /*0710*/  IADD3 R12, PT, PT, R16.reuse, UR7, RZ ;  /* 0x00000007100c7c10 */ /* 0x040fe4000fffe0ff */
        /* <DEDUP_REMOVED lines=12> */
[----:B------:R-:W-:Y:S01]  /*07e0*/  IADD3 R16, PT, PT, R12, UR7, RZ ;  /* 0x000000070c107c10 */ /* 0x000fe2000fffe0ff */
[----:B--2---:R-:W-:Y:S04]  /*07f0*/  STS.U16 [R17], R4 ;  /* 0x0000000411007388 */ /* 0x004fe80000000400 */
[----:B---3--:R0:W-:Y:S02]  /*0800*/  STS.U16 [R17+0x40], R10 ;  /* 0x0000400a11007388 */ /* 0x0081e40000000400 */
[----:B0-----:R-:W-:-:S07]  /*0810*/  IADD3 R17, PT, PT, R17, 0x80, RZ ;  /* 0x0000008011117810 */ /* 0x001fce0007ffe0ff */
.L_x_1107:
[----:B------:R-:W-:-:S13]  /*0820*/  ISETP.EQ.AND P3, PT, R9, RZ, PT ;  /* 0x000000ff0900720c */ /* 0x000fda0003f62270 */
[----:B------:R-:W-:Y:S05]  /*0830*/  @!P1 BRA P3, `(.L_x_1102) ;  /* 0x0000000400789947 */ /* 0x000fea0001800000 */
.L_x_1104:
[----:B------:R-:W-:-:S04]  /*0840*/  IADD3 R5, P1, PT, R21, R16, RZ ;  /* 0x0000001015057210 */ /* 0x000fc80007f3e0ff */
[----:B------:R-:W-:Y:S02]  /*0850*/  LEA.HI.X.SX32 R10, R16, RZ, 0x1, P1 ;  /* 0x000000ff100a7211 */ /* 0x000fe400008f0eff */
[----:B0-----:R-:W-:-:S04]  /*0860*/  LEA R4, P1, R5, UR8, 0x1 ;  /* 0x0000000805047c11 */ /* 0x001fc8000f8208ff */
[----:B------:R-:W-:-:S05]  /*0870*/  LEA.HI.X R5, R5, UR9, R10, 0x1, P1 ;  /* 0x0000000905057c11 */ /* 0x000fca00088f0c0a */
[----:B------:R-:W2:Y:S01]  /*0880*/  LDG.E.U16.CONSTANT R4, desc[UR10][R4.64] ;  /* 0x0000000a04047981 */ /* 0x000ea2000c1e9500 */
[----:B------:R-:W-:Y:S02]  /*0890*/  IADD3 R9, PT, PT, R9, 0x1, RZ ;  /* 0x0000000109097810 */ /* 0x000fe40007ffe0ff */
[----:B------:R-:W-:Y:S02]  /*08a0*/  IADD3 R16, PT, PT, R16, UR7, RZ ;  /* 0x0000000710107c10 */ /* 0x000fe4000fffe0ff */
[----:B------:R-:W-:Y:S01]  /*08b0*/  ISETP.NE.AND P1, PT, R9, RZ, PT ;  /* 0x000000ff0900720c */ /* 0x000fe20003f25270 */
[----:B--2---:R0:W-:Y:S02]  /*08c0*/  STS.U16 [R17], R4 ;  /* 0x0000000411007388 */ /* 0x0041e40000000400 */
[----:B0-----:R-:W-:-:S10]  /*08d0*/  IADD3 R17, PT, PT, R17, 0x40, RZ ;  /* 0x0000004011117810 */ /* 0x001fd40007ffe0ff */
[----:B------:R-:W-:Y:S05]  /*08e0*/  @P1 BRA `(.L_x_1104) ;  /* 0xfffffffc00d41947 */ /* 0x000fea000383ffff */
[----:B------:R-:W-:Y:S05]  /*08f0*/  BRA `(.L_x_1102) ;  /* 0x0000000400487947 */ /* 0x000fea0003800000 */
.L_x_1103:
        /* <DEDUP_REMOVED lines=16> */
.L_x_1110:
[----:B-----5:R-:W-:Y:S02]  /*0a00*/  IADD3 R11, P3, PT, R24, R9, RZ ;  /* 0x00000009180b7210 */ /* 0x020fe40007f7e0ff */
[C---:B------:R-:W-:Y:S02]  /*0a10*/  IADD3 R12, PT, PT, R9.reuse, UR7, RZ ;  /* 0x00000007090c7c10 */ /* 0x040fe4000fffe0ff */
[----:B------:R-:W-:Y:S02]  /*0a20*/  LEA.HI.X.SX32 R14, R9, RZ, 0x1, P3 ;  /* 0x000000ff090e7211 */ /* 0x000fe400018f0eff */
[----:B------:R-:W-:Y:S02]  /*0a30*/  IADD3 R9, PT, PT, R12, UR7, RZ ;  /* 0x000000070c097c10 */ /* 0x000fe4000fffe0ff */
[----:B0-----:R-:W-:Y:S02]  /*0a40*/  LEA R10, P3, R11, UR8, 0x1 ;  /* 0x000000080b0a7c11 */ /* 0x001fe4000f8608ff */
[----:B------:R-:W-:-:S02]  /*0a50*/  IADD3 R13, P4, PT, R24, R12, RZ ;  /* 0x0000000c180d7210 */ /* 0x000fc40007f9e0ff */
[----:B------:R-:W-:Y:S02]  /*0a60*/  IADD3 R18, PT, PT, R9, UR7, RZ ;  /* 0x0000000709127c10 */ /* 0x000fe4000fffe0ff */
        /* <DEDUP_REMOVED lines=18> */
[----:B------:R-:W-:Y:S01]  /*0b90*/  IADD3 R9, PT, PT, R18, UR7, RZ ;  /* 0x0000000712097c10 */ /* 0x000fe2000fffe0ff */
[----:B--2---:R-:W-:Y:S04]  /*0ba0*/  STS.U16 [R4], R11 ;  /* 0x0000000b04007388 */ /* 0x004fe80000000400 */
[----:B---3--:R-:W-:Y:S04]  /*0bb0*/  STS.U16 [R4+0x40], R13 ;  /* 0x0000400d04007388 */ /* 0x008fe80000000400 */
[----:B----4-:R-:W-:Y:S04]  /*0bc0*/  STS.U16 [R4+0x80], R15 ;  /* 0x0000800f04007388 */ /* 0x010fe80000000400 */
[----:B------:R0:W-:Y:S02]  /*0bd0*/  STS.U16 [R4+0xc0], R17 ;  /* 0x0000c01104007388 */ /* 0x0001e40000000400 */
[----:B0-----:R-:W-:Y:S01]  /*0be0*/  IADD3 R4, PT, PT, R4, 0x100, RZ ;  /* 0x0000010004047810 */ /* 0x001fe20007ffe0ff */
[----:B------:R-:W-:Y:S06]  /*0bf0*/  @!P3 BRA `(.L_x_1110) ;  /* 0xfffffffc0080b947 */ /* 0x000fec000383ffff */
.L_x_1109:
[----:B------:R-:W-:-:S04]  /*0c00*/  IADD3 R10, PT, PT, RZ, -R5, RZ ;  /* 0x80000005ff0a7210 */ /* 0x000fc80007ffe0ff */
[----:B------:R-:W-:-:S13]  /*0c10*/  ISETP.GT.AND P3, PT, R10, 0x1, PT ;  /* 0x000000010a00780c */ /* 0x000fda0003f64270 */
[----:B------:R-:W-:Y:S05]  /*0c20*/  @!P3 BRA `(.L_x_1111) ;  /* 0x000000000048b947 */ /* 0x000fea0003800000 */
[----:B------:R-:W0:Y:S01]  /*0c30*/  LDCU.64 UR8, c[0x0][0x380] ;  /* 0x00007000ff0877ac */ /* 0x000e220008000a00 */
[C---:B------:R-:W-:Y:S02]  /*0c40*/  IADD3 R14, PT, PT, R9.reuse, UR7, RZ ;  /* 0x00000007090e7c10 */ /* 0x040fe4000fffe0ff */
        /* <DEDUP_REMOVED lines=16> */
.L_x_1111:
[----:B------:R-:W-:-:S13]  /*0d50*/  ISETP.NE.OR P1, PT, R5, RZ, P1 ;  /* 0x000000ff0500720c */ /* 0x000fda0000f25670 */
[----:B------:R-:W-:Y:S05]  /*0d60*/  @!P1 BRA `(.L_x_1102) ;  /* 0x00000000002c9947 */ /* 0x000fea0003800000 */
.L_x_1108:
[----:B-----5:R-:W-:-:S04]  /*0d70*/  IADD3 R11, P1, PT, R24, R9, RZ ;  /* 0x00000009180b7210 */ /* 0x020fc80007f3e0ff */
[----:B------:R-:W-:Y:S02]  /*0d80*/  LEA.HI.X.SX32 R12, R9, RZ, 0x1, P1 ;  /* 0x000000ff090c7211 */ /* 0x000fe400008f0eff */
[----:B------:R-:W-:-:S04]  /*0d90*/  LEA R10, P1, R11, UR12, 0x1 ;  /* 0x0000000c0b0a7c11 */ /* 0x000fc8000f8208ff */
[----:B------:R-:W-:-:S06]  /*0da0*/  LEA.HI.X R11, R11, UR13, R12, 0x1, P1 ;  /* 0x0000000d0b0b7c11 */ /* 0x000fcc00088f0c0c */
[----:B------:R-:W2:Y:S01]  /*0db0*/  LDG.E.U16.CONSTANT R11, desc[UR10][R10.64] ;  /* 0x0000000a0a0b7981 */ /* 0x000ea2000c1e9500 */
[----:B------:R-:W-:Y:S02]  /*0dc0*/  IADD3 R5, PT, PT, R5, 0x1, RZ ;  /* 0x0000000105057810 */ /* 0x000fe40007ffe0ff */
[----:B------:R-:W-:Y:S02]  /*0dd0*/  IADD3 R9, PT, PT, R9, UR7, RZ ;  /* 0x0000000709097c10 */ /* 0x000fe4000fffe0ff */
[----:B------:R-:W-:Y:S01]  /*0de0*/  ISETP.NE.AND P1, PT, R5, RZ, PT ;  /* 0x000000ff0500720c */ /* 0x000fe20003f25270 */
[----:B--2---:R0:W-:Y:S02]  /*0df0*/  STS.U16 [R4], R11 ;  /* 0x0000000b04007388 */ /* 0x0041e40000000400 */
[----:B0-----:R-:W-:-:S10]  /*0e00*/  IADD3 R4, PT, PT, R4, 0x40, RZ ;  /* 0x0000004004047810 */ /* 0x001fd40007ffe0ff */
[----:B------:R-:W-:Y:S05]  /*0e10*/  @P1 BRA `(.L_x_1108) ;  /* 0xfffffffc00d41947 */ /* 0x000fea000383ffff */
.L_x_1102:
[----:B------:R-:W-:Y:S05]  /*0e20*/  BSYNC.RECONVERGENT B0 ;  /* 0x0000000000007941 */ /* 0x000fea0003800200 */
.L_x_1101:
        /* <DEDUP_REMOVED lines=15> */
[----:B0-----:R-:W-:Y:S02]  /*0f20*/  IADD3 R4, PT, PT, RZ, -R9, RZ ;  /* 0x80000009ff047210 */ /* 0x001fe40007ffe0ff */
[----:B------:R-:W-:Y:S02]  /*0f30*/  PLOP3.LUT P1, PT, PT, PT, PT, 0x80, 0x8 ;  /* 0x000000000008781c */ /* 0x000fe40003f2f070 */
[----:B------:R-:W-:-:S13]  /*0f40*/  ISETP.GT.AND P3, PT, R4, 0x3, PT ;  /* 0x000000030400780c */ /* 0x000fda0003f64270 */
[----:B------:R-:W-:Y:S05]  /*0f50*/  @!P3 BRA `(.L_x_1114) ;  /* 0x000000000044b947 */ /* 0x000fea0003800000 */
[----:B------:R-:W0:Y:S01]  /*0f60*/  LDC.64 R16, c[0x0][0x3a0] ;  /* 0x0000e800ff107b82 */ /* 0x000e220000000a00 */
[----:B------:R-:W-:-:S13]  /*0f70*/  PLOP3.LUT P1, PT, PT, PT, PT, 0x8, 0x80 ;  /* 0x000000000080781c */ /* 0x000fda0003f2e170 */
.L_x_1115:
        /* <DEDUP_REMOVED lines=15> */
.L_x_1114:
        /* <DEDUP_REMOVED lines=12> */
.L_x_1116:
[----:B------:R-:W-:-:S13]  /*1130*/  ISETP.NE.OR P1, PT, R9, RZ, P1 ;  /* 0x000000ff0900720c */ /* 0x000fda0000f25670 */
[----:B------:R-:W-:Y:S05]  /*1140*/  @!P1 BRA `(.L_x_1112) ;  /* 0x00000000001c9947 */ /* 0x000fea0003800000 */
.L_x_1113:
[----:B0-----:R-:W0:Y:S02]  /*1150*/  LDC.64 R4, c[0x0][0x3a0] ;  /* 0x0000e800ff047b82 */ /* 0x001e240000000a00 */
.L_x_1117:
[----:B0-----:R-:W-:Y:S01]  /*1160*/  IMAD.WIDE R10, R3, 0x2, R4 ;  /* 0x00000002030a7825 */ /* 0x001fe200078e0204 */
[----:B------:R-:W-:Y:S02]  /*1170*/  IADD3 R9, PT, PT, R9, 0x1, RZ ;  /* 0x0000000109097810 */ /* 0x000fe40007ffe0ff */
[----:B------:R-:W-:Y:S02]  /*1180*/  IADD3 R3, PT, PT, R3, R53, RZ ;  /* 0x0000003503037210 */ /* 0x000fe40007ffe0ff */
[----:B------:R1:W-:Y:S01]  /*1190*/  STG.E.64 desc[UR10][R10.64], RZ ;  /* 0x000000ff0a007986 */ /* 0x0003e2000c101b0a */
[----:B------:R-:W-:-:S13]  /*11a0*/  ISETP.NE.AND P1, PT, R9, RZ, PT ;  /* 0x000000ff0900720c */ /* 0x000fda0003f25270 */
[----:B-1----:R-:W-:Y:S05]  /*11b0*/  @P1 BRA `(.L_x_1117) ;  /* 0xfffffffc00e81947 */ /* 0x002fea000383ffff */
.L_x_1112:
[----:B------:R-:W0:Y:S01]  /*11c0*/  LDCU UR5, c[0x0][0x3c8] ;  /* 0x00007900ff0577ac */ /* 0x000e220008000800 */
[----:B------:R-:W-:Y:S01]  /*11d0*/  BAR.SYNC.DEFER_BLOCKING 0x0 ;  /* 0x0000000000007b1d */ /* 0x000fe20000010000 */
[----:B------:R-:W-:-:S05]  /*11e0*/  ISETP.GE.AND P1, PT, R61, UR7, PT ;  /* 0x000000073d007c0c */ /* 0x000fca000bf26270 */
[----:B------:R-:W1:Y:S01]  /*11f0*/  LDCU UR9, c[0x0][0x3cc] ;  /* 0x00007980ff0977ac */ /* 0x000e620008000800 */
[----:B------:R-:W2:Y:S01]  /*1200*/  LDCU UR6, c[0x0][0x3d0] ;  /* 0x00007a00ff0677ac */ /* 0x000ea20008000800 */
[----:B------:R-:W3:Y:S01]  /*1210*/  LDCU UR8, c[0x0][0x3d4] ;  /* 0x00007a80ff0877ac */ /* 0x000ee20008000800 */
[----:B0-----:R-:W-:Y:S01]  /*1220*/  VIMNMX R5, PT, PT, R61, UR5, PT ;  /* 0x000000053d057c48 */ /* 0x001fe2000bfe0100 */
[----:B------:R-:W0:Y:S04]  /*1230*/  LDCU UR12, c[0x0][0x3d8] ;  /* 0x00007b00ff0c77ac */ /* 0x000e280008000800 */
[----:B------:R-:W-:Y:S05]  /*1240*/  @P1 BRA `(.L_x_1118) ;  /* 0x0000000000d41947 */ /* 0x000fea0003800000 */
[----:B------:R-:W4:Y:S01]  /*1250*/  LDC.64 R10, c[0x0][0x3b8] ;  /* 0x0000ee00ff0a7b82 */ /* 0x000f220000000a00 */
[----:B------:R-:W-:-:S05]  /*1260*/  SHF.L.U32 R3, R2, 0x6, RZ ;  /* 0x0000000602037819 */ /* 0x000fca00000006ff */
[----:B----4-:R-:W-:-:S05]  /*1270*/  IMAD.WIDE.U32 R2, R3, 0x2, R10 ;  /* 0x0000000203027825 */ /* 0x010fca00078e000a */
[----:B------:R4:W5:Y:S01]  /*1280*/  LDG.E.U16.CONSTANT R9, desc[UR10][R2.64] ;  /* 0x0000000a02097981 */ /* 0x000962000c1e9500 */
[----:B------:R-:W-:Y:S01]  /*1290*/  SHF.R.S32.HI R13, RZ, 0x1f, R8 ;  /* 0x0000001fff0d7819 */ /* 0x000fe20000011408 */
[----:B------:R-:W-:Y:S01]  /*12a0*/  UMOV UR4, URZ ;  /* 0x000000ff00047c82 */ /* 0x000fe20008000000 */
[----:B------:R-:W-:Y:S02]  /*12b0*/  SHF.L.U32 R0, R0, 0x4, RZ ;  /* 0x0000000400007819 */ /* 0x000fe400000006ff */
[----:B------:R-:W-:Y:S02]  /*12c0*/  LEA.HI R13, R13, R8, RZ, 0x3 ;  /* 0x000000080d0d7211 */ /* 0x000fe400078f18ff */
[----:B------:R-:W-:Y:S02]  /*12d0*/  MOV R19, R61 ;  /* 0x0000003d00137202 */ /* 0x000fe40000000f00 */
[----:B------:R-:W-:Y:S02]  /*12e0*/  LOP3.LUT R16, R0, 0x10, RZ, 0xc0, !PT ;  /* 0x0000001000107812 */ /* 0x000fe400078ec0ff */
[----:B----4-:R-:W-:-:S07]  /*12f0*/  SHF.R.S32.HI R17, RZ, 0x3, R13 ;  /* 0x00000003ff117819 */ /* 0x010fce000001140d */
.L_x_1119:
[----:B------:R-:W4:Y:S01]  /*1300*/  LDC.64 R2, c[0x0][0x390] ;  /* 0x0000e400ff027b82 */ /* 0x000f220000000a00 */
[----:B-----5:R-:W-:-:S05]  /*1310*/  IADD3 R0, PT, PT, R9, UR4, RZ ;  /* 0x0000000409007c10 */ /* 0x020fca000fffe0ff */
[----:B------:R-:W-:-:S05]  /*1320*/  IMAD R4, R0, R53, RZ ;  /* 0x0000003500047224 */ /* 0x000fca00078e02ff */
[----:B------:R-:W-:-:S04]  /*1330*/  SHF.R.S32.HI R13, RZ, 0x1f, R4 ;  /* 0x0000001fff0d7819 */ /* 0x000fc80000011404 */
[----:B------:R-:W-:-:S04]  /*1340*/  LEA.HI R4, R13, R4, RZ, 0x3 ;  /* 0x000000040d047211 */ /* 0x000fc800078f18ff */
[----:B------:R-:W-:-:S05]  /*1350*/  LEA.HI.SX32 R13, R4, R17, 0x1d ;  /* 0x00000011040d7211 */ /* 0x000fca00078feaff */
[----:B----4-:R-:W-:Y:S01]  /*1360*/  IMAD.WIDE R2, R13, 0x4, R2 ;  /* 0x000000040d027825 */ /* 0x010fe200078e0202 */
[----:B------:R-:W-:Y:S01]  /*1370*/  SHF.L.U32 R15, R19, 0x1, RZ ;  /* 0x00000001130f7819 */ /* 0x000fe200000006ff */
[----:B------:R-:W4:Y:S04]  /*1380*/  LDC.64 R12, c[0x0][0x398] ;  /* 0x0000e600ff0c7b82 */ /* 0x000f280000000a00 */
[----:B------:R-:W2:Y:S01]  /*1390*/  LDG.E.CONSTANT R3, desc[UR10][R2.64] ;  /* 0x0000000a02037981 */ /* 0x000ea2000c1e9900 */
[----:B------:R-:W-:-:S05]  /*13a0*/  IMAD.WIDE.U32 R14, R15, 0x2, R10 ;  /* 0x000000020f0e7825 */ /* 0x000fca00078e000a */
[----:B------:R-:W3:Y:S01]  /*13b0*/  LDG.E.U16.CONSTANT R22, desc[UR10][R14.64+0x2] ;  /* 0x0000020a0e167981 */ /* 0x000ee2000c1e9500 */
[----:B----4-:R-:W-:-:S06]  /*13c0*/  IMAD.WIDE.U32 R12, R0, 0x2, R12 ;  /* 0x00000002000c7825 */ /* 0x010fcc00078e000c */
[----:B------:R4:W4:Y:S01]  /*13d0*/  LDG.E.U16.CONSTANT R12, desc[UR10][R12.64] ;  /* 0x0000000a0c0c7981 */ /* 0x000922000c1e9500 */
[----:B------:R-:W-:Y:S01]  /*13e0*/  UIADD3 UR4, UPT, UPT, UR4, 0x1, URZ ;  /* 0x0000000104047890 */ /* 0x000fe2000fffe0ff */
[----:B--2---:R-:W-:-:S04]  /*13f0*/  SHF.R.U32.HI R0, RZ, R16, R3 ;  /* 0x00000010ff007219 */ /* 0x004fc80000011603 */
[--C-:B------:R-:W-:Y:S02]  /*1400*/  SHF.R.U32.HI R18, RZ, 0x4, R0.reuse ;  /* 0x00000004ff127819 */ /* 0x100fe40000011600 */
[----:B------:R-:W-:Y:S02]  /*1410*/  SHF.R.U32.HI R2, RZ, 0x8, R0 ;  /* 0x00000008ff027819 */ /* 0x000fe40000011600 */
[----:B------:R-:W-:Y:S02]  /*1420*/  LOP3.LUT R18, R18, 0xf, RZ, 0xc0, !PT ;  /* 0x0000000f12127812 */ /* 0x000fe400078ec0ff */
[----:B------:R-:W-:Y:S02]  /*1430*/  LOP3.LUT R2, R2, 0xf, RZ, 0xc0, !PT ;  /* 0x0000000f02027812 */ /* 0x000fe400078ec0ff */
[----:B------:R-:W-:Y:S01]  /*1440*/  LOP3.LUT R4, R0, 0xf, RZ, 0xc0, !PT ;  /* 0x0000000f00047812 */ /* 0x000fe200078ec0ff */
[----:B------:R-:W-:Y:S01]  /*1450*/  IMAD R3, R18, R18, R18 ;  /* 0x0000001212037224 */ /* 0x000fe200078e0212 */
[----:B------:R-:W-:-:S02]  /*1460*/  SHF.R.U32.HI R0, RZ, 0xc, R0 ;  /* 0x0000000cff007819 */ /* 0x000fc40000011600 */
[----:B---3--:R-:W-:Y:S01]  /*1470*/  IADD3 R19, PT, PT, R22, R19, RZ ;  /* 0x0000001316137210 */ /* 0x008fe20007ffe0ff */
[----:B------:R-:W-:Y:S01]  /*1480*/  IMAD R21, R4, R4, R4 ;  /* 0x0000000404157224 */ /* 0x000fe200078e0204 */
[----:B------:R-:W-:Y:S01]  /*1490*/  IADD3 R18, PT, PT, R18, 0x1, R3 ;  /* 0x0000000112127810 */ /* 0x000fe20007ffe003 */
[----:B------:R-:W-:Y:S01]  /*14a0*/  IMAD R3, R2, R2, R2 ;  /* 0x0000000202037224 */ /* 0x000fe200078e0202 */
[----:B------:R-:W-:Y:S02]  /*14b0*/  LOP3.LUT R0, R0, 0xf, RZ, 0xc0, !PT ;  /* 0x0000000f00007812 */ /* 0x000fe400078ec0ff */
[----:B------:R-:W-:Y:S01]  /*14c0*/  IADD3 R21, PT, PT, R4, 0x1, R21 ;  /* 0x0000000104157810 */ /* 0x000fe20007ffe015 */
[----:B----4-:R-:W2:Y:S01]  /*14d0*/  I2F.F16 R13, R18 ;  /* 0x00000012000d7306 */ /* 0x010ea20000200c00 */
[----:B------:R-:W-:Y:S01]  /*14e0*/  IADD3 R14, PT, PT, R2, 0x1, R3 ;  /* 0x00000001020e7810 */ /* 0x000fe20007ffe003 */
[----:B------:R-:W-:Y:S01]  /*14f0*/  IMAD R3, R0, R0, R0 ;  /* 0x0000000000037224 */ /* 0x000fe200078e0200 */
[----:B------:R-:W-:-:S04]  /*1500*/  ISETP.GE.AND P1, PT, R19, R58, PT ;  /* 0x0000003a1300720c */ /* 0x000fc80003f26270 */
[----:B------:R-:W-:Y:S01]  /*1510*/  IADD3 R20, PT, PT, R0, 0x1, R3 ;  /* 0x0000000100147810 */ /* 0x000fe20007ffe003 */
[----:B------:R-:W3:Y:S01]  /*1520*/  I2F.F16 R21, R21 ;  /* 0x0000001500157306 */ /* 0x000ee20000200c00 */
[----:B--2---:R-:W-:-:S07]  /*1530*/  HMUL2 R3, R13.H0_H0, R12.H0_H0 ;  /* 0x2000000c0d037232 */ /* 0x004fce0000000800 */
[----:B------:R-:W2:Y:S01]  /*1540*/  I2F.F16 R15, R14 ;  /* 0x0000000e000f7306 */ /* 0x000ea20000200c00 */
[----:B---3--:R-:W-:-:S07]  /*1550*/  HMUL2 R4, R21.H0_H0, R12.H0_H0 ;  /* 0x2000000c15047232 */ /* 0x008fce0000000800 */
[----:B------:R-:W3:Y:S01]  /*1560*/  I2F.F16 R23, R20 ;  /* 0x0000001400177306 */ /* 0x000ee20000200c00 */
[-C--:B--2---:R-:W-:Y:S02]  /*1570*/  HMUL2 R2, R15.H0_H0, R12.reuse.H0_H0 ;  /* 0x2000000c0f027232 */ /* 0x084fe40000000800 */
[----:B---3--:R-:W-:Y:S01]  /*1580*/  HMUL2 R0, R23.H0_H0, R12.H0_H0 ;  /* 0x2000000c17007232 */ /* 0x008fe20000000800 */
[----:B------:R-:W-:Y:S06]  /*1590*/  @!P1 BRA `(.L_x_1119) ;  /* 0xfffffffc00589947 */ /* 0x000fec000383ffff */
.L_x_1118:
[C---:B------:R-:W-:Y:S01]  /*15a0*/  ISETP.GT.AND P1, PT, R61.reuse, UR5, PT ;  /* 0x000000053d007c0c */ /* 0x040fe2000bf24270 */
[----:B------:R-:W-:Y:S01]  /*15b0*/  HFMA2 R9, -RZ, RZ, 0, 0 ;  /* 0x00000000ff097431 */ /* 0x000fe200000001ff */
[----:B------:R-:W-:Y:S02]  /*15c0*/  SHF.R.S32.HI R10, RZ, 0x1f, R5 ;  /* 0x0000001fff0a7819 */ /* 0x000fe40000011405 */
[----:B------:R-:W-:Y:S02]  /*15d0*/  CS2R R12, SRZ ;  /* 0x00000000000c7805 */ /* 0x000fe4000001ff00 */
[C---:B-1----:R-:W-:Y:S02]  /*15e0*/  ISETP.GT.AND P3, PT, R61.reuse, UR9, PT ;  /* 0x000000093d007c0c */ /* 0x042fe4000bf64270 */
[----:B------:R-:W-:Y:S01]  /*15f0*/  LEA.HI R10, R10, R5, RZ, 0x5 ;  /* 0x000000050a0a7211 */ /* 0x000fe200078f28ff */
[----:B------:R-:W-:Y:S01]  /*1600*/  HFMA2 R5, -RZ, RZ, 0, 0 ;  /* 0x00000000ff057431 */ /* 0x000fe200000001ff */
[----:B--2---:R-:W-:-:S02]  /*1610*/  ISETP.GT.AND P4, PT, R61, UR6, PT ;  /* 0x000000063d007c0c */ /* 0x004fc4000bf84270 */
[C---:B---3--:R-:W-:Y:S02]  /*1620*/  ISETP.GT.AND P5, PT, R61.reuse, UR8, PT ;  /* 0x000000083d007c0c */ /* 0x048fe4000bfa4270 */
[----:B0-----:R-:W-:Y:S02]  /*1630*/  ISETP.GT.AND P6, PT, R61, UR12, PT ;  /* 0x0000000c3d007c0c */ /* 0x001fe4000bfc4270 */
        /* <DEDUP_REMOVED lines=10> */
.L_x_1120:
        /* <DEDUP_REMOVED lines=8> */
.L_x_1121:
        /* <DEDUP_REMOVED lines=8> */
.L_x_1122:
        /* <DEDUP_REMOVED lines=8> */
.L_x_1123:
        /* <DEDUP_REMOVED lines=8> */
.L_x_1124:
[----:B------:R-:W-:Y:S01]  /*18e0*/  LEA R5, R16, R5, 0x3 ;  /* 0x0000000510057211 */ /* 0x000fe200078e18ff */
[----:B------:R-:W0:Y:S01]  /*18f0*/  LDCU.64 UR12, c[0x0][0x388] ;  /* 0x00007100ff0c77ac */ /* 0x000e220008000a00 */
[----:B------:R-:W1:Y:S01]  /*1900*/  S2UR UR8, SR_CgaCtaId ;  /* 0x00000000000879c3 */ /* 0x000e620000008800 */
[----:B------:R-:W-:Y:S02]  /*1910*/  SHF.R.S32.HI R10, RZ, 0x1f, R8 ;  /* 0x0000001fff0a7819 */ /* 0x000fe40000011408 */
[----:B------:R-:W-:Y:S01]  /*1920*/  IADD3 R5, PT, PT, R12, R5, R9 ;  /* 0x000000050c057210 */ /* 0x000fe20007ffe009 */
[----:B------:R-:W-:Y:S01]  /*1930*/  UISETP.LT.AND UP0, UPT, UR7, UR5, UPT ;  /* 0x000000050700728c */ /* 0x000fe2000bf01270 */
[----:B------:R-:W-:Y:S01]  /*1940*/  PRMT R52, RZ, 0x5410, RZ ;  /* 0x00005410ff347816 */ /* 0x000fe200000000ff */
[----:B------:R-:W-:Y:S01]  /*1950*/  UMOV UR6, 0x400 ;  /* 0x0000040000067882 */ /* 0x000fe20000000000 */
[----:B------:R-:W-:Y:S01]  /*1960*/  IADD3 R14, PT, PT, R14, R5, R13 ;  /* 0x000000050e0e7210 */ /* 0x000fe20007ffe00d */
[----:B------:R-:W-:Y:S01]  /*1970*/  USEL UR4, UR7, UR5, UP0 ;  /* 0x0000000507047287 */ /* 0x000fe20008000000 */
[----:B------:R-:W-:-:S02]  /*1980*/  PRMT R51, RZ, 0x5410, RZ ;  /* 0x00005410ff337816 */ /* 0x000fc400000000ff */
[----:B------:R-:W-:Y:S01]  /*1990*/  PRMT R50, RZ, 0x5410, RZ ;  /* 0x00005410ff327816 */ /* 0x000fe200000000ff */
[----:B------:R-:W-:Y:S01]  /*19a0*/  IMAD R5, R14, R53, RZ ;  /* 0x000000350e057224 */ /* 0x000fe200078e02ff */
[----:B------:R-:W-:Y:S02]  /*19b0*/  PRMT R49, RZ, 0x5410, RZ ;  /* 0x00005410ff317816 */ /* 0x000fe400000000ff */
[----:B------:R-:W-:Y:S02]  /*19c0*/  PRMT R48, RZ, 0x5410, RZ ;  /* 0x00005410ff307816 */ /* 0x000fe400000000ff */
[----:B------:R-:W-:Y:S02]  /*19d0*/  IADD3 R8, P1, PT, R8, R5, RZ ;  /* 0x0000000508087210 */ /* 0x000fe40007f3e0ff */
[----:B------:R-:W-:Y:S02]  /*19e0*/  PRMT R47, RZ, 0x5410, RZ ;  /* 0x00005410ff2f7816 */ /* 0x000fe400000000ff */
[----:B------:R-:W-:-:S02]  /*19f0*/  LEA.HI.X.SX32 R5, R5, R10, 0x1, P1 ;  /* 0x0000000a05057211 */ /* 0x000fc400008f0eff */
[C---:B0-----:R-:W-:Y:S01]  /*1a00*/  LEA R44, P1, R8.reuse, UR12, 0x2 ;  /* 0x0000000c082c7c11 */ /* 0x041fe2000f8210ff */
[----:B-1----:R-:W-:Y:S01]  /*1a10*/  ULEA UR6, UR8, UR6, 0x18 ;  /* 0x0000000608067291 */ /* 0x002fe2000f8ec0ff */
[----:B------:R-:W-:Y:S02]  /*1a20*/  PRMT R46, RZ, 0x5410, RZ ;  /* 0x00005410ff2e7816 */ /* 0x000fe400000000ff */
[----:B------:R-:W-:Y:S02]  /*1a30*/  LEA.HI.X R45, R8, UR13, R5, 0x2, P1 ;  /* 0x0000000d082d7c11 */ /* 0x000fe400088f1405 */
[----:B------:R-:W-:Y:S02]  /*1a40*/  ISETP.LT.AND P1, PT, R61, UR4, PT ;  /* 0x000000043d007c0c */ /* 0x000fe4000bf21270 */
[----:B------:R-:W-:Y:S01]  /*1a50*/  UMOV UR4, UR6 ;  /* 0x0000000600047c82 */ /* 0x000fe20008000000 */
[----:B------:R-:W-:-:S10]  /*1a60*/  PRMT R5, RZ, 0x5410, RZ ;  /* 0x00005410ff057816 */ /* 0x000fd400000000ff */
[----:B------:R-:W-:Y:S05]  /*1a70*/  @!P1 BRA `(.L_x_1125) ;  /* 0x0000007800649947 */ /* 0x000fea0003800000 */
[----:B------:R-:W2:Y:S01]  /*1a80*/  LDG.E.128.CONSTANT R12, desc[UR10][R44.64] ;  /* 0x0000000a2c0c7981 */ /* 0x000ea2000c1e9d00 */
[----:B------:R-:W-:-:S05]  /*1a90*/  IMAD.WIDE R60, R53, 0x4, R44 ;  /* 0x00000004353c7825 */ /* 0x000fca00078e022c */
[----:B------:R-:W3:Y:S01]  /*1aa0*/  LDG.E.128.CONSTANT R16, desc[UR10][R60.64] ;  /* 0x0000000a3c107981 */ /* 0x000ee2000c1e9d00 */
[----:B------:R-:W-:Y:S02]  /*1ab0*/  ISETP.NE.AND P1, PT, R57, RZ, PT ;  /* 0x000000ff3900720c */ /* 0x000fe40003f25270 */
[----:B------:R-:W-:Y:S02]  /*1ac0*/  PRMT R46, RZ, 0x5410, RZ ;  /* 0x00005410ff2e7816 */ /* 0x000fe400000000ff */
[----:B------:R-:W-:Y:S02]  /*1ad0*/  PRMT R52, R52, 0x5410, RZ ;  /* 0x0000541034347816 */ /* 0x000fe400000000ff */
[C---:B--2---:R-:W-:Y:S02]  /*1ae0*/  LOP3.LUT R5, R12.reuse, 0xff, RZ, 0xc0, !PT ;  /* 0x000000ff0c057812 */ /* 0x044fe400078ec0ff */
[----:B------:R-:W-:Y:S02]  /*1af0*/  LEA.HI R27, R12, 0xffffff80, RZ, 0x8 ;  /* 0xffffff800c1b7811 */ /* 0x000fe400078f40ff */
[----:B------:R-:W-:-:S02]  /*1b00*/  IADD3 R5, PT, PT, R5, -0x80, RZ ;  /* 0xffffff8005057810 */ /* 0x000fc40007ffe0ff */
[----:B------:R-:W-:Y:S02]  /*1b10*/  SHF.R.U32.HI R28, RZ, 0x8, R13 ;  /* 0x00000008ff1c7819 */ /* 0x000fe4000001160d */
[----:B------:R0:W1:Y:S01]  /*1b20*/  I2F.F16 R23, R5 ;  /* 0x0000000500177306 */ /* 0x0000620000200c00 */
[C---:B------:R-:W-:Y:S02]  /*1b30*/  LEA.HI R26, R13.reuse, 0xffffff80, RZ, 0x8 ;  /* 0xffffff800d1a7811 */ /* 0x040fe400078f40ff */
[----:B------:R-:W-:Y:S02]  /*1b40*/  LOP3.LUT R30, R28, 0xff, RZ, 0xc0, !PT ;  /* 0x000000ff1c1e7812 */ /* 0x000fe400078ec0ff */
[----:B------:R-:W-:Y:S02]  /*1b50*/  LOP3.LUT R8, R13, 0xff, RZ, 0xc0, !PT ;  /* 0x000000ff0d087812 */ /* 0x000fe400078ec0ff */
[----:B------:R-:W-:Y:S01]  /*1b60*/  IADD3 R31, PT, PT, R30, -0x80, RZ ;  /* 0xffffff801e1f7810 */ /* 0x000fe20007ffe0ff */
[----:B------:R-:W2:Y:S01]  /*1b70*/  I2F.F16 R27, R27 ;  /* 0x0000001b001b7306 */ /* 0x000ea20000200c00 */
[----:B0-----:R-:W-:-:S02]  /*1b80*/  SHF.R.U32.HI R5, RZ, 0x8, R12 ;  /* 0x00000008ff057819 */ /* 0x001fc4000001160c */
[----:B------:R-:W-:Y:S02]  /*1b90*/  SHF.R.U32.HI R12, RZ, 0x10, R12 ;  /* 0x00000010ff0c7819 */ /* 0x000fe4000001160c */
[----:B------:R-:W-:Y:S02]  /*1ba0*/  LOP3.LUT R5, R5, 0xff, RZ, 0xc0, !PT ;  /* 0x000000ff05057812 */ /* 0x000fe400078ec0ff */
[----:B------:R-:W-:Y:S01]  /*1bb0*/  LOP3.LUT R12, R12, 0xff, RZ, 0xc0, !PT ;  /* 0x000000ff0c0c7812 */ /* 0x000fe200078ec0ff */
[----:B------:R-:W0:Y:S01]  /*1bc0*/  I2F.F16 R26, R26 ;  /* 0x0000001a001a7306 */ /* 0x000e220000200c00 */
[----:B------:R-:W-:Y:S02]  /*1bd0*/  IADD3 R5, PT, PT, R5, -0x80, RZ ;  /* 0xffffff8005057810 */ /* 0x000fe40007ffe0ff */
[----:B------:R-:W-:Y:S02]  /*1be0*/  IADD3 R12, PT, PT, R12, -0x80, RZ ;  /* 0xffffff800c0c7810 */ /* 0x000fe40007ffe0ff */
[----:B------:R-:W-:-:S02]  /*1bf0*/  SHF.R.U32.HI R30, RZ, 0x8, R14 ;  /* 0x00000008ff1e7819 */ /* 0x000fc4000001160e */
[----:B------:R-:W-:Y:S01]  /*1c00*/  SHF.R.U32.HI R13, RZ, 0x10, R13 ;  /* 0x00000010ff0d7819 */ /* 0x000fe2000001160d */
[----:B------:R4:W0:Y:S01]  /*1c10*/  I2F.F16 R29, R5 ;  /* 0x00000005001d7306 */ /* 0x0008220000200c00 */
[----:B------:R-:W-:Y:S02]  /*1c20*/  LOP3.LUT R9, R14, 0xff, RZ, 0xc0, !PT ;  /* 0x000000ff0e097812 */ /* 0x000fe400078ec0ff */
[----:B------:R-:W-:Y:S02]  /*1c30*/  LOP3.LUT R13, R13, 0xff, RZ, 0xc0, !PT ;  /* 0x000000ff0d0d7812 */ /* 0x000fe400078ec0ff */
[----:B------:R-:W-:Y:S02]  /*1c40*/  IADD3 R21, PT, PT, R9, -0x80, RZ ;  /* 0xffffff8009157810 */ /* 0x000fe40007ffe0ff */
[----:B------:R-:W-:Y:S01]  /*1c50*/  IADD3 R13, PT, PT, R13, -0x80, RZ ;  /* 0xffffff800d0d7810 */ /* 0x000fe20007ffe0ff */
[----:B------:R3:W0:Y:S01]  /*1c60*/  I2F.F16 R28, R12 ;  /* 0x0000000c001c7306 */ /* 0x0006220000200c00 */
[----:B----4-:R-:W-:-:S02]  /*1c70*/  LOP3.LUT R5, R30, 0xff, RZ, 0xc0, !PT ;  /* 0x000000ff1e057812 */ /* 0x010fc400078ec0ff */
[----:B------:R-:W-:Y:S02]  /*1c80*/  IADD3 R8, PT, PT, R8, -0x80, RZ ;  /* 0xffffff8008087810 */ /* 0x000fe40007ffe0ff */
[----:B------:R-:W-:Y:S02]  /*1c90*/  IADD3 R33, PT, PT, R5, -0x80, RZ ;  /* 0xffffff8005217810 */ /* 0x000fe40007ffe0ff */
[----:B------:R-:W-:Y:S01]  /*1ca0*/  SHF.R.U32.HI R5, RZ, 0x8, R15 ;  /* 0x00000008ff057819 */ /* 0x000fe2000001160f */
[----:B------:R4:W0:Y:S01]  /*1cb0*/  I2F.F16 R30, R13 ;  /* 0x0000000d001e7306 */ /* 0x0008220000200c00 */
[----:B---3--:R-:W-:Y:S02]  /*1cc0*/  LOP3.LUT R12, R17, 0xff, RZ, 0xc0, !PT ;  /* 0x000000ff110c7812 */ /* 0x008fe400078ec0ff */
[----:B------:R-:W-:Y:S02]  /*1cd0*/  LOP3.LUT R5, R5, 0xff, RZ, 0xc0, !PT ;  /* 0x000000ff05057812 */ /* 0x000fe400078ec0ff */
[----:B------:R-:W-:-:S02]  /*1ce0*/  IADD3 R36, PT, PT, R12, -0x80, RZ ;  /* 0xffffff800c247810 */ /* 0x000fc40007ffe0ff */
[----:B------:R-:W-:Y:S01]  /*1cf0*/  LOP3.LUT R12, R18, 0xff, RZ, 0xc0, !PT ;  /* 0x000000ff120c7812 */ /* 0x000fe200078ec0ff */
[----:B------:R3:W0:Y:S01]  /*1d00*/  I2F.F16 R22, R8 ;  /* 0x0000000800167306 */ /* 0x0006220000200c00 */
[----:B------:R-:W-:Y:S02]  /*1d10*/  IADD3 R39, PT, PT, R5, -0x80, RZ ;  /* 0xffffff8005277810 */ /* 0x000fe40007ffe0ff */
[----:B------:R-:W-:Y:S02]  /*1d20*/  IADD3 R35, PT, PT, R12, -0x80, RZ ;  /* 0xffffff800c237810 */ /* 0x000fe40007ffe0ff */
[----:B------:R-:W-:Y:S02]  /*1d30*/  SHF.R.U32.HI R12, RZ, 0x8, R16 ;  /* 0x00000008ff0c7819 */ /* 0x000fe40000011610 */
[----:B------:R-:W-:Y:S01]  /*1d40*/  LOP3.LUT R5, R16, 0xff, RZ, 0xc0, !PT ;  /* 0x000000ff10057812 */ /* 0x000fe200078ec0ff */
[----:B------:R-:W0:Y:S01]  /*1d50*/  I2F.F16 R21, R21 ;  /* 0x0000001500157306 */ /* 0x000e220000200c00 */
[----:B----4-:R-:W-:-:S02]  /*1d60*/  LOP3.LUT R13, R19, 0xff, RZ, 0xc0, !PT ;  /* 0x000000ff130d7812 */ /* 0x010fc400078ec0ff */
[----:B------:R-:W-:Y:S02]  /*1d70*/  LOP3.LUT R12, R12, 0xff, RZ, 0xc0, !PT ;  /* 0x000000ff0c0c7812 */ /* 0x000fe400078ec0ff */
[----:B------:R-:W-:Y:S02]  /*1d80*/  LOP3.LUT R9, R15, 0xff, RZ, 0xc0, !PT ;  /* 0x000000ff0f097812 */ /* 0x000fe400078ec0ff */
[----:B------:R-:W-:Y:S01]  /*1d90*/  IADD3 R5, PT, PT, R5, -0x80, RZ ;  /* 0xffffff8005057810 */ /* 0x000fe20007ffe0ff */
[----:B------:R-:W4:Y:S01]  /*1da0*/  I2F.F16 R31, R31 ;  /* 0x0000001f001f7306 */ /* 0x000f220000200c00 */
[----:B------:R-:W-:Y:S02]  /*1db0*/  IADD3 R13, PT, PT, R13, -0x80, RZ ;  /* 0xffffff800d0d7810 */ /* 0x000fe40007ffe0ff */
[----:B------:R-:W-:Y:S02]  /*1dc0*/  IADD3 R12, PT, PT, R12, -0x80, RZ ;  /* 0xffffff800c0c7810 */ /* 0x000fe40007ffe0ff */
[----:B------:R-:W-:-:S02]  /*1dd0*/  IADD3 R20, PT, PT, R9, -0x80, RZ ;  /* 0xffffff8009147810 */ /* 0x000fc40007ffe0ff */
[----:B------:R-:W-:Y:S01]  /*1de0*/  LEA.HI R11, R16, 0xffffff80, RZ, 0x8 ;  /* 0xffffff80100b7811 */ /* 0x000fe200078f40ff */
[----:B------:R1:W0:Y:S01]  /*1df0*/  I2F.F16 R37, R5 ;  /* 0x0000000500257306 */ /* 0x0002220000200c00 */
[----:B------:R-:W-:Y:S02]  /*1e00*/  LEA.HI R10, R17, 0xffffff80, RZ, 0x8 ;  /* 0xffffff80110a7811 */ /* 0x000fe400078f40ff */
[----:B------:R-:W-:Y:S02]  /*1e10*/  LEA.HI R9, R18, 0xffffff80, RZ, 0x8 ;  /* 0xffffff8012097811 */ /* 0x000fe400078f40ff */
[----:B---3--:R-:W-:Y:S02]  /*1e20*/  LEA.HI R8, R19, 0xffffff80, RZ, 0x8 ;  /* 0xffffff8013087811 */ /* 0x008fe400078f40ff */
[----:B------:R-:W-:Y:S01]  /*1e30*/  SHF.R.U32.HI R16, RZ, 0x10, R16 ;  /* 0x00000010ff107819 */ /* 0x000fe20000011610 */
[----:B------:R3:W0:Y:S01]  /*1e40*/  I2F.F16 R34, R13 ;  /* 0x0000000d00227306 */ /* 0x0006220000200c00 */
[----:B-1----:R-:W-:-:S02]  /*1e50*/  SHF.R.U32.HI R5, RZ, 0x8, R17 ;  /* 0x00000008ff057819 */ /* 0x002fc40000011611 */
[----:B------:R-:W-:Y:S02]  /*1e60*/  SHF.R.U32.HI R17, RZ, 0x10, R17 ;  /* 0x00000010ff117819 */ /* 0x000fe40000011611 */
[----:B------:R-:W-:Y:S02]  /*1e70*/  LEA.HI R25, R14, 0xffffff80, RZ, 0x8 ;  /* 0xffffff800e197811 */ /* 0x000fe400078f40ff */
[----:B-----5:R-:W-:Y:S01]  /*1e80*/  LEA.HI R24, R15, 0xffffff80, RZ, 0x8 ;  /* 0xffffff800f187811 */ /* 0x020fe200078f40ff */
[----:B------:R1:W0:Y:S01]  /*1e90*/  I2F.F16 R40, R12 ;  /* 0x0000000c00287306 */ /* 0x0002220000200c00 */
[--C-:B---3--:R-:W-:Y:S02]  /*1ea0*/  SHF.R.U32.HI R13, RZ, 0x8, R18.reuse ;  /* 0x00000008ff0d7819 */ /* 0x108fe40000011612 */
[----:B------:R-:W-:Y:S02]  /*1eb0*/  SHF.R.U32.HI R18, RZ, 0x10, R18 ;  /* 0x00000010ff127819 */ /* 0x000fe40000011612 */
[----:B------:R-:W-:-:S02]  /*1ec0*/  SHF.R.U32.HI R14, RZ, 0x10, R14 ;  /* 0x00000010ff0e7819 */ /* 0x000fc4000001160e */
[----:B------:R-:W-:Y:S01]  /*1ed0*/  SHF.R.U32.HI R15, RZ, 0x10, R15 ;  /* 0x00000010ff0f7819 */ /* 0x000fe2000001160f */
[----:B------:R-:W3:Y:S01]  /*1ee0*/  I2F.F16 R25, R25 ;  /* 0x0000001900197306 */ /* 0x000ee20000200c00 */
[--C-:B-1----:R-:W-:Y:S02]  /*1ef0*/  SHF.R.U32.HI R12, RZ, 0x8, R19.reuse ;  /* 0x00000008ff0c7819 */ /* 0x102fe40000011613 */
[----:B------:R-:W-:Y:S02]  /*1f00*/  SHF.R.U32.HI R19, RZ, 0x10, R19 ;  /* 0x00000010ff137819 */ /* 0x000fe40000011613 */
[----:B------:R-:W-:Y:S02]  /*1f10*/  LOP3.LUT R16, R16, 0xff, RZ, 0xc0, !PT ;  /* 0x000000ff10107812 */ /* 0x000fe400078ec0ff */
[----:B------:R-:W-:Y:S01]  /*1f20*/  LOP3.LUT R17, R17, 0xff, RZ, 0xc0, !PT ;  /* 0x000000ff11117812 */ /* 0x000fe200078ec0ff */
[----:B------:R-:W1:Y:S01]  /*1f30*/  I2F.F16 R24, R24 ;  /* 0x0000001800187306 */ /* 0x000e620000200c00 */
[----:B------:R-:W-:-:S02]  /*1f40*/  LOP3.LUT R18, R18, 0xff, RZ, 0xc0, !PT ;  /* 0x000000ff12127812 */ /* 0x000fc400078ec0ff */
[----:B------:R-:W-:Y:S02]  /*1f50*/  LOP3.LUT R19, R19, 0xff, RZ, 0xc0, !PT ;  /* 0x000000ff13137812 */ /* 0x000fe400078ec0ff */
[----:B------:R-:W-:Y:S02]  /*1f60*/  LOP3.LUT R14, R14, 0xff, RZ, 0xc0, !PT ;  /* 0x000000ff0e0e7812 */ /* 0x000fe400078ec0ff */
[----:B------:R-:W-:Y:S01]  /*1f70*/  LOP3.LUT R15, R15, 0xff, RZ, 0xc0, !PT ;  /* 0x000000ff0f0f7812 */ /* 0x000fe200078ec0ff */
[----:B------:R-:W0:Y:S01]  /*1f80*/  I2F.F16 R20, R20 ;  /* 0x0000001400147306 */ /* 0x000e220000200c00 */
[----:B------:R-:W-:Y:S02]  /*1f90*/  LOP3.LUT R13, R13, 0xff, RZ, 0xc0, !PT ;  /* 0x000000ff0d0d7812 */ /* 0x000fe400078ec0ff */
[----:B------:R-:W-:Y:S02]  /*1fa0*/  LOP3.LUT R12, R12, 0xff, RZ, 0xc0, !PT ;  /* 0x000000ff0c0c7812 */ /* 0x000fe400078ec0ff */
[----:B------:R-:W-:-:S02]  /*1fb0*/  IADD3 R16, PT, PT, R16, -0x80, RZ ;  /* 0xffffff8010107810 */ /* 0x000fc40007ffe0ff */
[----:B------:R-:W-:Y:S01]  /*1fc0*/  IADD3 R17, PT, PT, R17, -0x80, RZ ;  /* 0xffffff8011117810 */ /* 0x000fe20007ffe0ff */
[----:B------:R-:W0:Y:S01]  /*1fd0*/  I2F.F16 R11, R11 ;  /* 0x0000000b000b7306 */ /* 0x000e220000200c00 */
[----:B------:R-:W-:Y:S02]  /*1fe0*/  IADD3 R18, PT, PT, R18, -0x80, RZ ;  /* 0xffffff8012127810 */ /* 0x000fe40007ffe0ff */
[----:B------:R-:W-:Y:S02]  /*1ff0*/  IADD3 R19, PT, PT, R19, -0x80, RZ ;  /* 0xffffff8013137810 */ /* 0x000fe40007ffe0ff */
[----:B------:R-:W-:Y:S02]  /*2000*/  IADD3 R14, PT, PT, R14, -0x80, RZ ;  /* 0xffffff800e0e7810 */ /* 0x000fe40007ffe0ff */
[----:B------:R-:W-:Y:S01]  /*2010*/  IADD3 R15, PT, PT, R15, -0x80, RZ ;  /* 0xffffff800f0f7810 */ /* 0x000fe20007ffe0ff */
[----:B------:R-:W0:Y:S01]  /*2020*/  I2F.F16 R10, R10 ;  /* 0x0000000a000a7306 */ /* 0x000e220000200c00 */
[----:B------:R-:W-:-:S02]  /*2030*/  IADD3 R13, PT, PT, R13, -0x80, RZ ;  /* 0xffffff800d0d7810 */ /* 0x000fc40007ffe0ff */
[----:B------:R-:W-:Y:S02]  /*2040*/  IADD3 R12, PT, PT, R12, -0x80, RZ ;  /* 0xffffff800c0c7810 */ /* 0x000fe40007ffe0ff */
[----:B------:R-:W-:-:S03]  /*2050*/  LOP3.LUT R5, R5, 0xff, RZ, 0xc0, !PT ;  /* 0x000000ff05057812 */ /* 0x000fc600078ec0ff */
[----:B------:R-:W0:Y:S01]  /*2060*/  I2F.F16 R9, R9 ;  /* 0x0000000900097306 */ /* 0x000e220000200c00 */
[----:B------:R-:W-:-:S07]  /*2070*/  IADD3 R5, PT, PT, R5, -0x80, RZ ;  /* 0xffffff8005057810 */ /* 0x000fce0007ffe0ff */
        /* <DEDUP_REMOVED lines=13> */
[----:B------:R2:W0:Y:S02]  /*2150*/  I2F.F16 R41, R5 ;  /* 0x0000000500297306 */ /* 0x0004240000200c00 */
[----:B--2---:R-:W-:Y:S01]  /*2160*/  PRMT R5, RZ, 0x5410, RZ ;  /* 0x00005410ff057816 */ /* 0x004fe200000000ff */
[----:B-1-34-:R-:W-:Y:S06]  /*2170*/  @!P1 BRA `(.L_x_1126) ;  /* 0x0000000400689947 */ /* 0x01afec0003800000 */
[----:B------:R-:W1:Y:S01]  /*2180*/  LDS.64 R12, [UR6] ;  /* 0x00000006ff0c7984 */ /* 0x000e620008000a00 */
[----:B------:R-:W-:Y:S02]  /*2190*/  HADD2.F32 R5, -RZ, R23.H0_H0 ;  /* 0x20000017ff057230 */ /* 0x000fe40000004100 */
[----:B0-----:R-:W-:Y:S01]  /*21a0*/  HADD2.F32 R49, -RZ, R22.H0_H0 ;  /* 0x20000016ff317230 */ /* 0x001fe20000004100 */
[----:B------:R-:W0:Y:S01]  /*21b0*/  LDS.64 R14, [UR6+0x8] ;  /* 0x00000806ff0e7984 */ /* 0x000e220008000a00 */
[----:B------:R-:W-:Y:S02]  /*21c0*/  HADD2.F32 R48, -RZ, R29.H0_H0 ;  /* 0x2000001dff307230 */ /* 0x000fe40000004100 */
[----:B------:R-:W-:Y:S02]  /*21d0*/  HADD2.F32 R50, -RZ, R31.H0_H0 ;  /* 0x2000001fff327230 */ /* 0x000fe40000004100 */
[----:B------:R-:W-:Y:S02]  /*21e0*/  HADD2.F32 R45, -RZ, R20.H0_H0 ;  /* 0x20000014ff2d7230 */ /* 0x000fe40000004100 */
[----:B------:R-:W-:-:S02]  /*21f0*/  HADD2.F32 R63, -RZ, R24.H0_H0 ;  /* 0x20000018ff3f7230 */ /* 0x000fc40000004100 */
[--C-:B-1----:R-:W-:Y:S02]  /*2200*/  HADD2.F32 R44, -RZ, R12.reuse.H0_H0 ;  /* 0x2000000cff2c7230 */ /* 0x102fe40000004100 */
[----:B------:R-:W-:Y:S02]  /*2210*/  HADD2.F32 R47, -RZ, R12.H1_H1 ;  /* 0x3000000cff2f7230 */ /* 0x000fe40000004100 */
[--C-:B------:R-:W-:Y:S02]  /*2220*/  HADD2.F32 R46, -RZ, R13.reuse.H0_H0 ;  /* 0x2000000dff2e7230 */ /* 0x100fe40000004100 */
[----:B------:R-:W-:Y:S01]  /*2230*/  FFMA.FTZ R5, R5, R44, RZ ;  /* 0x0000002c05057223 */ /* 0x000fe200000100ff */
[----:B------:R-:W-:Y:S02]  /*2240*/  HADD2.F32 R12, -RZ, R13.H1_H1 ;  /* 0x3000000dff0c7230 */ /* 0x000fe40000004100 */
[----:B------:R-:W-:Y:S01]  /*2250*/  FFMA.FTZ R62, R44, R49, RZ ;  /* 0x000000312c3e7223 */ /* 0x000fe200000100ff */
[----:B------:R-:W-:-:S02]  /*2260*/  HADD2.F32 R13, -RZ, R21.H0_H0 ;  /* 0x20000015ff0d7230 */ /* 0x000fc40000004100 */
[----:B------:R-:W-:Y:S01]  /*2270*/  FFMA.FTZ R5, R48, R47, R5 ;  /* 0x0000002f30057223 */ /* 0x000fe20000010005 */
[----:B------:R-:W-:Y:S02]  /*2280*/  HADD2.F32 R48, -RZ, R33.H0_H0 ;  /* 0x20000021ff307230 */ /* 0x000fe40000004100 */
[C---:B------:R-:W-:Y:S01]  /*2290*/  FFMA.FTZ R51, R44.reuse, R45, RZ ;  /* 0x0000002d2c337223 */ /* 0x040fe200000100ff */
[----:B------:R-:W-:Y:S02]  /*22a0*/  HADD2.F32 R45, -RZ, R30.H0_H0 ;  /* 0x2000001eff2d7230 */ /* 0x000fe40000004100 */
[----:B------:R-:W-:Y:S01]  /*22b0*/  FFMA.FTZ R64, R44, R13, RZ ;  /* 0x0000000d2c407223 */ /* 0x000fe200000100ff */
[----:B------:R-:W-:Y:S01]  /*22c0*/  FFMA.FTZ R13, R47, R50, R62 ;  /* 0x000000322f0d7223 */ /* 0x000fe2000001003e */
[----:B------:R-:W-:Y:S02]  /*22d0*/  HADD2.F32 R62, -RZ, R39.H0_H0 ;  /* 0x20000027ff3e7230 */ /* 0x000fe40000004100 */
[----:B------:R-:W-:-:S02]  /*22e0*/  HADD2.F32 R44, -RZ, R28.H0_H0 ;  /* 0x2000001cff2c7230 */ /* 0x000fc40000004100 */
[C---:B------:R-:W-:Y:S01]  /*22f0*/  FFMA.FTZ R49, R47.reuse, R48, R64 ;  /* 0x000000302f317223 */ /* 0x040fe20000010040 */
[----:B------:R-:W-:Y:S02]  /*2300*/  HADD2.F32 R50, -RZ, R32.H0_H0 ;  /* 0x20000020ff327230 */ /* 0x000fe40000004100 */
[----:B------:R-:W-:Y:S01]  /*2310*/  FFMA.FTZ R51, R47, R62, R51 ;  /* 0x0000003e2f337223 */ /* 0x000fe20000010033 */
[----:B------:R-:W-:Y:S02]  /*2320*/  HADD2.F32 R47, -RZ, R38.H0_H0 ;  /* 0x20000026ff2f7230 */ /* 0x000fe40000004100 */
[----:B------:R-:W-:Y:S01]  /*2330*/  FFMA.FTZ R44, R44, R46, R5 ;  /* 0x0000002e2c2c7223 */ /* 0x000fe20000010005 */
[C---:B------:R-:W-:Y:S01]  /*2340*/  FFMA.FTZ R45, R46.reuse, R45, R13 ;  /* 0x0000002d2e2d7223 */ /* 0x040fe2000001000d */
[C---:B------:R-:W-:Y:S01]  /*2350*/  FFMA.FTZ R50, R46.reuse, R50, R49 ;  /* 0x000000322e327223 */ /* 0x040fe20000010031 */
[----:B------:R-:W-:Y:S02]  /*2360*/  HADD2.F32 R13, -RZ, R27.H0_H0 ;  /* 0x2000001bff0d7230 */ /* 0x000fe40000004100 */
[----:B------:R-:W-:Y:S01]  /*2370*/  FFMA.FTZ R46, R46, R47, R51 ;  /* 0x0000002f2e2e7223 */ /* 0x000fe20000010033 */
[----:B------:R-:W-:-:S02]  /*2380*/  HADD2.F32 R5, -RZ, R26.H0_H0 ;  /* 0x2000001aff057230 */ /* 0x000fc40000004100 */
[----:B------:R-:W-:Y:S02]  /*2390*/  HADD2.F32 R49, -RZ, R25.H0_H0 ;  /* 0x20000019ff317230 */ /* 0x000fe40000004100 */
[----:B------:R-:W-:Y:S01]  /*23a0*/  FFMA.FTZ R13, R13, R12, R44 ;  /* 0x0000000c0d0d7223 */ /* 0x000fe2000001002c */
[C---:B------:R-:W-:Y:S01]  /*23b0*/  FFMA.FTZ R63, R12.reuse, R63, R46 ;  /* 0x0000003f0c3f7223 */ /* 0x040fe2000001002e */
[C---:B------:R-:W-:Y:S01]  /*23c0*/  FFMA.FTZ R47, R12.reuse, R5, R45 ;  /* 0x000000050c2f7223 */ /* 0x040fe2000001002d */
[--C-:B0-----:R-:W-:Y:S02]  /*23d0*/  HADD2.F32 R44, -RZ, R14.reuse.H0_H0 ;  /* 0x2000000eff2c7230 */ /* 0x101fe40000004100 */
[----:B------:R-:W-:Y:S01]  /*23e0*/  FFMA.FTZ R49, R12, R49, R50 ;  /* 0x000000310c317223 */ /* 0x000fe20000010032 */
[----:B------:R-:W-:Y:S02]  /*23f0*/  HADD2.F32 R12, -RZ, R37.H0_H0 ;  /* 0x20000025ff0c7230 */ /* 0x000fe40000004100 */
        /* <DEDUP_REMOVED lines=22> */
[----:B------:R-:W-:Y:S01]  /*2560*/  FFMA.FTZ R45, R5, R45, R48 ;  /* 0x0000002d052d7223 */ /* 0x000fe20000010030 */
[----:B------:R-:W-:Y:S02]  /*2570*/  HADD2.F32 R46, -RZ, R9.H0_H0 ;  /* 0x20000009ff2e7230 */ /* 0x000fe40000004100 */
[----:B------:R-:W-:Y:S01]  /*2580*/  FFMA.FTZ R50, R14, R51, R50 ;  /* 0x000000330e327223 */ /* 0x000fe20000010032 */
[----:B------:R-:W-:-:S02]  /*2590*/  HADD2.F32 R47, -RZ, R19.H0_H0 ;  /* 0x20000013ff2f7230 */ /* 0x000fc40000004100 */
[----:B------:R-:W-:Y:S02]  /*25a0*/  HADD2.F32 R12, -RZ, R11.H0_H0 ;  /* 0x2000000bff0c7230 */ /* 0x000fe40000004100 */
        /* <DEDUP_REMOVED lines=23> */
.L_x_1126:
[----:B------:R-:W-:Y:S01]  /*2720*/  PRMT R52, RZ, 0x7610, R52 ;  /* 0x00007610ff347816 */ /* 0x000fe20000000034 */
[----:B------:R-:W-:Y:S01]  /*2730*/  IMAD.WIDE R44, R53, 0x4, R60 ;  /* 0x00000004352c7825 */ /* 0x000fe200078e023c */
[----:B------:R-:W-:Y:S02]  /*2740*/  PRMT R51, RZ, 0x5410, RZ ;  /* 0x00005410ff337816 */ /* 0x000fe400000000ff */
[----:B------:R-:W-:Y:S02]  /*2750*/  PRMT R50, RZ, 0x5410, RZ ;  /* 0x00005410ff327816 */ /* 0x000fe400000000ff */
[----:B------:R-:W-:Y:S02]  /*2760*/  PRMT R49, RZ, 0x5410, RZ ;  /* 0x00005410ff317816 */ /* 0x000fe400000000ff */
[----:B------:R-:W-:Y:S02]  /*2770*/  PRMT R48, RZ, 0x5410, RZ ;  /* 0x00005410ff307816 */ /* 0x000fe400000000ff */
[----:B------:R-:W-:Y:S01]  /*2780*/  PRMT R47, RZ, 0x5410, RZ ;  /* 0x00005410ff2f7816 */ /* 0x000fe200000000ff */
[----:B------:R-:W-:Y:S06]  /*2790*/  @!P2 BRA `(.L_x_1127) ;  /* 0x000000100088a947 */ /* 0x000fec0003800000 */
[----:B------:R-:W-:Y:S02]  /*27a0*/  PRMT R12, R54, 0x9910, RZ ;  /* 0x00009910360c7816 */ /* 0x000fe400000000ff */
[----:B------:R-:W-:Y:S02]  /*27b0*/  ISETP.NE.AND P4, PT, R6, 0x2, PT ;  /* 0x000000020600780c */ /* 0x000fe40003f85270 */
[----:B------:R-:W-:Y:S02]  /*27c0*/  ISETP.NE.AND P3, PT, R12, RZ, PT ;  /* 0x000000ff0c00720c */ /* 0x000fe40003f65270 */
[----:B------:R-:W-:Y:S02]  /*27d0*/  PRMT R48, RZ, 0x5410, RZ ;  /* 0x00005410ff307816 */ /* 0x000fe400000000ff */
[----:B------:R-:W-:-:S09]  /*27e0*/  PRMT R47, RZ, 0x5410, RZ ;  /* 0x00005410ff2f7816 */ /* 0x000fd200000000ff */
[----:B------:R-:W-:Y:S05]  /*27f0*/  @!P3 BRA `(.L_x_1128) ;  /* 0x000000040068b947 */ /* 0x000fea0003800000 */
[----:B------:R-:W1:Y:S01]  /*2800*/  LDS.64 R12, [UR6+0x40] ;  /* 0x00004006ff0c7984 */ /* 0x000e620008000a00 */
[----:B------:R-:W-:Y:S02]  /*2810*/  HADD2.F32 R47, -RZ, R23.H0_H0 ;  /* 0x20000017ff2f7230 */ /* 0x000fe40000004100 */
[----:B0-----:R-:W-:Y:S01]  /*2820*/  HADD2.F32 R48, -RZ, R22.H0_H0 ;  /* 0x20000016ff307230 */ /* 0x001fe20000004100 */
        /* <DEDUP_REMOVED lines=9> */
[----:B------:R-:W-:-:S03]  /*28c0*/  HADD2.F32 R12, -RZ, R12.H1_H1 ;  /* 0x3000000cff0c7230 */ /* 0x000fc60000004100 */
[-C--:B------:R-:W-:Y:S01]  /*28d0*/  FFMA.FTZ R47, R47, R51.reuse, RZ ;  /* 0x000000332f2f7223 */ /* 0x080fe200000100ff */
[-C--:B------:R-:W-:Y:S01]  /*28e0*/  FFMA.FTZ R61, R48, R51.reuse, RZ ;  /* 0x00000033303d7223 */ /* 0x080fe200000100ff */
[-C--:B------:R-:W-:Y:S01]  /*28f0*/  FFMA.FTZ R49, R49, R51.reuse, RZ ;  /* 0x0000003331317223 */ /* 0x080fe200000100ff */
[----:B------:R-:W-:Y:S01]  /*2900*/  FFMA.FTZ R51, R50, R51, RZ ;  /* 0x0000003332337223 */ /* 0x000fe200000100ff */
[-C--:B------:R-:W-:Y:S01]  /*2910*/  FFMA.FTZ R48, R52, R12.reuse, R47 ;  /* 0x0000000c34307223 */ /* 0x080fe2000001002f */
[----:B------:R-:W-:Y:S02]  /*2920*/  HADD2.F32 R47, -RZ, R13.H0_H0 ;  /* 0x2000000dff2f7230 */ /* 0x000fe40000004100 */
[-C--:B------:R-:W-:Y:S01]  /*2930*/  FFMA.FTZ R50, R60, R12.reuse, R61 ;  /* 0x0000000c3c327223 */ /* 0x080fe2000001003d */
[----:B------:R-:W-:Y:S01]  /*2940*/  FFMA.FTZ R52, R62, R12, R49 ;  /* 0x0000000c3e347223 */ /* 0x000fe20000010031 */
[----:B------:R-:W-:Y:S02]  /*2950*/  HADD2.F32 R49, -RZ, R28.H0_H0 ;  /* 0x2000001cff317230 */ /* 0x000fe40000004100 */
[----:B------:R-:W-:-:S02]  /*2960*/  HADD2.F32 R60, -RZ, R39.H0_H0 ;  /* 0x20000027ff3c7230 */ /* 0x000fc40000004100 */
[-C--:B------:R-:W-:Y:S01]  /*2970*/  FFMA.FTZ R52, R63, R47.reuse, R52 ;  /* 0x0000002f3f347223 */ /* 0x080fe20000010034 */
[----:B------:R-:W-:Y:S02]  /*2980*/  HADD2.F32 R61, -RZ, R30.H0_H0 ;  /* 0x2000001eff3d7230 */ /* 0x000fe40000004100 */
[-C--:B------:R-:W-:Y:S01]  /*2990*/  FFMA.FTZ R48, R49, R47.reuse, R48 ;  /* 0x0000002f31307223 */ /* 0x080fe20000010030 */
[----:B------:R-:W-:Y:S02]  /*29a0*/  HADD2.F32 R63, -RZ, R38.H0_H0 ;  /* 0x20000026ff3f7230 */ /* 0x000fe40000004100 */
[----:B------:R-:W-:Y:S01]  /*29b0*/  FFMA.FTZ R12, R60, R12, R51 ;  /* 0x0000000c3c0c7223 */ /* 0x000fe20000010033 */
        /* <DEDUP_REMOVED lines=9> */
[-C--:B------:R-:W-:Y:S01]  /*2a50*/  FFMA.FTZ R50, R65, R13.reuse, R12 ;  /* 0x0000000d41327223 */ /* 0x080fe2000001000c */
[----:B------:R-:W-:Y:S01]  /*2a60*/  FFMA.FTZ R52, R61, R13, R52 ;  /* 0x0000000d3d347223 */ /* 0x000fe20000010034 */
[----:B0-----:R-:W-:-:S02]  /*2a70*/  HADD2.F32 R13, -RZ, R14.H0_H0 ;  /* 0x2000000eff0d7230 */ /* 0x001fc40000004100 */
        /* <DEDUP_REMOVED lines=50> */
.L_x_1128:
[----:B------:R-:W-:Y:S02]  /*2da0*/  PRMT R52, RZ, 0x5410, RZ ;  /* 0x00005410ff347816 */ /* 0x000fe400000000ff */
[----:B------:R-:W-:Y:S02]  /*2db0*/  PRMT R51, RZ, 0x5410, RZ ;  /* 0x00005410ff337816 */ /* 0x000fe400000000ff */
[----:B------:R-:W-:Y:S02]  /*2dc0*/  PRMT R50, RZ, 0x5410, RZ ;  /* 0x00005410ff327816 */ /* 0x000fe400000000ff */
[----:B------:R-:W-:Y:S01]  /*2dd0*/  PRMT R49, RZ, 0x5410, RZ ;  /* 0x00005410ff317816 */ /* 0x000fe200000000ff */
[----:B------:R-:W-:Y:S06]  /*2de0*/  @!P4 BRA `(.L_x_1127) ;  /* 0x0000000800f4c947 */ /* 0x000fec0003800000 */
[----:B------:R-:W-:Y:S02]  /*2df0*/  PRMT R12, R55, 0x9910, RZ ;  /* 0x00009910370c7816 */ /* 0x000fe400000000ff */
[----:B------:R-:W-:Y:S02]  /*2e00*/  ISETP.EQ.OR P3, PT, R6, 0x3, P0 ;  /* 0x000000030600780c */ /* 0x000fe40000762670 */
        /* <DEDUP_REMOVED lines=13> */
[--C-:B-1----:R-:W-:Y:S02]  /*2ee0*/  HADD2.F32 R60, -RZ, R12.reuse.H0_H0 ;  /* 0x2000000cff3c7230 */ /* 0x102fe40000004100 */
        /* <DEDUP_REMOVED lines=11> */
[--C-:B------:R-:W-:Y:S02]  /*2fa0*/  HADD2.F32 R49, -RZ, R13.reuse.H0_H0 ;  /* 0x2000000dff317230 */ /* 0x100fe40000004100 */
        /* <DEDUP_REMOVED lines=16> */
[----:B0-----:R-:W-:Y:S02]  /*30b0*/  HADD2.F32 R12, -RZ, R14.H0_H0 ;  /* 0x2000000eff0c7230 */ /* 0x001fe40000004100 */
        /* <DEDUP_REMOVED lines=49> */
[----:B------:R-:W-:Y:S02]  /*33d0*/  HFMA2 R49, R14, 1, 1, RZ ;  /* 0x3c003c000e317831 */ /* 0x000fe400000000ff */
[----:B------:R-:W-:-:S07]  /*33e0*/  HADD2 R50, R52, RZ.H0_H0 ;  /* 0x200000ff34327230 */ /* 0x000fce0000000000 */
.L_x_1129:
[----:B------:R-:W-:Y:S02]  /*33f0*/  PRMT R52, RZ, 0x5410, RZ ;  /* 0x00005410ff347816 */ /* 0x000fe400000000ff */
[----:B------:R-:W-:Y:S01]  /*3400*/  PRMT R51, RZ, 0x5410, RZ ;  /* 0x00005410ff337816 */ /* 0x000fe200000000ff */
[----:B------:R-:W-:Y:S06]  /*3410*/  @P3 BRA `(.L_x_1127) ;  /* 0x0000000400683947 */ /* 0x000fec0003800000 */
        /* <DEDUP_REMOVED lines=20> */
[--C-:B-1----:R-:W-:Y:S02]  /*3560*/  HADD2.F32 R52, -RZ, R12.reuse.H0_H0 ;  /* 0x2000000cff347230 */ /* 0x102fe40000004100 */
        /* <DEDUP_REMOVED lines=10> */
[----:B------:R-:W-:Y:S02]  /*3610*/  HADD2.F32 R13, -RZ, R13.H1_H1 ;  /* 0x3000000dff0d7230 */ /* 0x000fe40000004100 */
[-C--:B------:R-:W-:Y:S01]  /*3620*/  FFMA.FTZ R29, R29, R51.reuse, R62 ;  /* 0x000000331d1d7223 */ /* 0x080fe2000001003e */
[----:B------:R-:W-:Y:S01]  /*3630*/  FFMA.FTZ R51, R39, R51, R20 ;  /* 0x0000003327337223 */ /* 0x000fe20000010014 */
[-C--:B------:R-:W-:Y:S01]  /*3640*/  FFMA.FTZ R20, R28, R12.reuse, R21 ;  /* 0x0000000c1c147223 */ /* 0x080fe20000010015 */
[-C--:B------:R-:W-:Y:S01]  /*3650*/  FFMA.FTZ R22, R22, R12.reuse, R23 ;  /* 0x0000000c16167223 */ /* 0x080fe20000010017 */
[----:B------:R-:W-:Y:S01]  /*3660*/  FFMA.FTZ R28, R32, R12, R29 ;  /* 0x0000000c201c7223 */ /* 0x000fe2000001001d */
[----:B------:R-:W-:-:S02]  /*3670*/  HADD2.F32 R21, -RZ, R26.H0_H0 ;  /* 0x2000001aff157230 */ /* 0x000fc40000004100 */
[----:B------:R-:W-:Y:S01]  /*3680*/  FFMA.FTZ R12, R38, R12, R51 ;  /* 0x0000000c260c7223 */ /* 0x000fe20000010033 */
[----:B------:R-:W-:Y:S02]  /*3690*/  HADD2.F32 R23, -RZ, R24.H0_H0 ;  /* 0x20000018ff177230 */ /* 0x000fe40000004100 */
[-C--:B------:R-:W-:Y:S01]  /*36a0*/  FFMA.FTZ R20, R27, R13.reuse, R20 ;  /* 0x0000000d1b147223 */ /* 0x080fe20000010014 */
[-C--:B------:R-:W-:Y:S01]  /*36b0*/  FFMA.FTZ R28, R25, R13.reuse, R28 ;  /* 0x0000000d191c7223 */ /* 0x080fe2000001001c */
[-C--:B------:R-:W-:Y:S01]  /*36c0*/  FFMA.FTZ R22, R21, R13.reuse, R22 ;  /* 0x0000000d15167223 */ /* 0x080fe20000010016 */
[----:B------:R-:W-:Y:S02]  /*36d0*/  HADD2.F32 R21, -RZ, R37.H0_H0 ;  /* 0x20000025ff157230 */ /* 0x000fe40000004100 */
[----:B------:R-:W-:Y:S01]  /*36e0*/  FFMA.FTZ R24, R23, R13, R12 ;  /* 0x0000000d17187223 */ /* 0x000fe2000001000c */
[----:B0-----:R-:W-:Y:S02]  /*36f0*/  HADD2.F32 R13, -RZ, R14.H0_H0 ;  /* 0x2000000eff0d7230 */ /* 0x001fe40000004100 */
        /* <DEDUP_REMOVED lines=17> */
[----:B------:R-:W-:Y:S01]  /*3810*/  FFMA.FTZ R14, R16, R12, R21 ;  /* 0x0000000c100e7223 */ /* 0x000fe20000010015 */
[----:B------:R-:W-:-:S02]  /*3820*/  HADD2.F32 R17, -RZ, R10.H0_H0 ;  /* 0x2000000aff117230 */ /* 0x000fc40000004100 */
[-C--:B------:R-:W-:Y:S01]  /*3830*/  FFMA.FTZ R16, R22, R12.reuse, R23 ;  /* 0x0000000c16107223 */ /* 0x080fe20000010017 */
[----:B------:R-:W-:Y:S02]  /*3840*/  HADD2.F32 R20, -RZ, R19.H0_H0 ;  /* 0x20000013ff147230 */ /* 0x000fe40000004100 */
[-C--:B------:R-:W-:Y:S01]  /*3850*/  FFMA.FTZ R10, R18, R12.reuse, R25 ;  /* 0x0000000c120a7223 */ /* 0x080fe20000010019 */
[-C--:B------:R-:W-:Y:S01]  /*3860*/  FFMA.FTZ R14, R11, R15.reuse, R14 ;  /* 0x0000000f0b0e7223 */ /* 0x080fe2000001000e */
[-C--:B------:R-:W-:Y:S01]  /*3870*/  FFMA.FTZ R16, R17, R15.reuse, R16 ;  /* 0x0000000f11107223 */ /* 0x080fe20000010010 */
[----:B------:R-:W-:Y:S02]  /*3880*/  HADD2.F32 R17, -RZ, R8.H0_H0 ;  /* 0x20000008ff117230 */ /* 0x000fe40000004100 */
[----:B------:R-:W-:Y:S01]  /*3890*/  FFMA.FTZ R10, R9, R15, R10 ;  /* 0x0000000f090a7223 */ /* 0x000fe2000001000a */
        /* <DEDUP_REMOVED lines=18> */
.L_x_1127:
        /* <DEDUP_REMOVED lines=8> */
[----:B---3--:R-:W-:-:S02]  /*3a40*/  LEA.HI R30, R14, 0xffffff80, RZ, 0x8 ;  /* 0xffffff800e1e7811 */ /* 0x008fc400078f40ff */
[----:B------:R-:W-:Y:S02]  /*3a50*/  LEA.HI R26, R9, 0xffffff80, RZ, 0x8 ;  /* 0xffffff80091a7811 */ /* 0x000fe400078f40ff */
        /* <DEDUP_REMOVED lines=98> */
[----:B0-----:R-:W0:Y:S01]  /*4080*/  LDS.64 R8, [UR6+0x10] ;  /* 0x00001006ff087984 */ /* 0x001e220008000a00 */
[----:B------:R-:W-:Y:S02]  /*4090*/  HADD2.F32 R45, -RZ, R23.H0_H0 ;  /* 0x20000017ff2d7230 */ /* 0x000fe40000004100 */
[----:B------:R-:W-:Y:S01]  /*40a0*/  HADD2.F32 R63, -RZ, R22.H0_H0 ;  /* 0x20000016ff3f7230 */ /* 0x000fe20000004100 */
[----:B------:R-:W1:Y:S01]  /*40b0*/  LDS.64 R10, [UR6+0x18] ;  /* 0x00001806ff0a7984 */ /* 0x000e620008000a00 */
[----:B------:R-:W-:Y:S02]  /*40c0*/  HADD2.F32 R66, -RZ, R30.H0_H0 ;  /* 0x2000001eff427230 */ /* 0x000fe40000004100 */
[----:B------:R-:W-:Y:S02]  /*40d0*/  HADD2.F32 R68, -RZ, R18.H0_H0 ;  /* 0x20000012ff447230 */ /* 0x000fe40000004100 */
[--C-:B0-----:R-:W-:Y:S02]  /*40e0*/  HADD2.F32 R44, -RZ, R8.reuse.H0_H0 ;  /* 0x20000008ff2c7230 */ /* 0x101fe40000004100 */
[----:B------:R-:W-:-:S03]  /*40f0*/  HADD2.F32 R8, -RZ, R8.H1_H1 ;  /* 0x30000008ff087230 */ /* 0x000fc60000004100 */
[----:B------:R-:W-:Y:S01]  /*4100*/  FFMA.FTZ R62, R45, R44, RZ ;  /* 0x0000002c2d3e7223 */ /* 0x000fe200000100ff */
[----:B------:R-:W-:Y:S01]  /*4110*/  FFMA.FTZ R65, R44, R63, RZ ;  /* 0x0000003f2c417223 */ /* 0x000fe200000100ff */
[----:B------:R-:W-:Y:S02]  /*4120*/  HADD2.F32 R45, -RZ, R29.H0_H0 ;  /* 0x2000001dff2d7230 */ /* 0x000fe40000004100 */
[----:B------:R-:W-:-:S03]  /*4130*/  HADD2.F32 R63, -RZ, R31.H0_H0 ;  /* 0x2000001fff3f7230 */ /* 0x000fc60000004100 */
[----:B------:R-:W-:Y:S01]  /*4140*/  FFMA.FTZ R62, R45, R8, R62 ;  /* 0x000000082d3e7223 */ /* 0x000fe2000001003e */
[----:B------:R-:W-:Y:S02]  /*4150*/  HADD2.F32 R45, -RZ, R9.H0_H0 ;  /* 0x20000009ff2d7230 */ /* 0x000fe40000004100 */
[----:B------:R-:W-:Y:S01]  /*4160*/  FFMA.FTZ R64, R8, R63, R65 ;  /* 0x0000003f08407223 */ /* 0x000fe20000010041 */
[----:B------:R-:W-:-:S03]  /*4170*/  HADD2.F32 R63, -RZ, R28.H0_H0 ;  /* 0x2000001cff3f7230 */ /* 0x000fc60000004100 */
[----:B------:R-:W-:Y:S01]  /*4180*/  FFMA.FTZ R66, R45, R66, R64 ;  /* 0x000000422d427223 */ /* 0x000fe20000010040 */
[----:B------:R-:W-:Y:S02]  /*4190*/  HADD2.F32 R64, -RZ, R26.H0_H0 ;  /* 0x2000001aff407230 */ /* 0x000fe40000004100 */
[----:B------:R-:W-:Y:S01]  /*41a0*/  FFMA.FTZ R65, R63, R45, R62 ;  /* 0x0000002d3f417223 */ /* 0x000fe2000001003e */
[----:B------:R-:W-:Y:S02]  /*41b0*/  HADD2.F32 R63, -RZ, R9.H1_H1 ;  /* 0x30000009ff3f7230 */ /* 0x000fe40000004100 */
[----:B------:R-:W-:-:S03]  /*41c0*/  HADD2.F32 R62, -RZ, R27.H0_H0 ;  /* 0x2000001bff3e7230 */ /* 0x000fc60000004100 */
[----:B------:R-:W-:Y:S01]  /*41d0*/  FFMA.FTZ R9, R63, R64, R66 ;  /* 0x000000403f097223 */ /* 0x000fe20000010042 */
[----:B------:R-:W-:Y:S02]  /*41e0*/  HADD2.F32 R66, -RZ, R36.H0_H0 ;  /* 0x20000024ff427230 */ /* 0x000fe40000004100 */
[----:B------:R-:W-:Y:S01]  /*41f0*/  FFMA.FTZ R65, R62, R63, R65 ;  /* 0x0000003f3e417223 */ /* 0x000fe20000010041 */
[--C-:B-1----:R-:W-:Y:S02]  /*4200*/  HADD2.F32 R62, -RZ, R10.reuse.H0_H0 ;  /* 0x2000000aff3e7230 */ /* 0x102fe40000004100 */
[----:B------:R-:W-:Y:S02]  /*4210*/  HADD2.F32 R64, -RZ, R37.H0_H0 ;  /* 0x20000025ff407230 */ /* 0x000fe40000004100 */
[----:B------:R-:W-:Y:S02]  /*4220*/  HADD2.F32 R10, -RZ, R10.H1_H1 ;  /* 0x3000000aff0a7230 */ /* 0x000fe40000004100 */
[----:B------:R-:W-:Y:S01]  /*4230*/  FFMA.FTZ R67, R62, R66, R9 ;  /* 0x000000423e437223 */ /* 0x000fe20000010009 */
[----:B------:R-:W-:-:S02]  /*4240*/  HADD2.F32 R9, -RZ, R40.H0_H0 ;  /* 0x20000028ff097230 */ /* 0x000fc40000004100 */
[----:B------:R-:W-:Y:S01]  /*4250*/  FFMA.FTZ R64, R64, R62, R65 ;  /* 0x0000003e40407223 */ /* 0x000fe20000010041 */
[----:B------:R-:W-:Y:S02]  /*4260*/  HADD2.F32 R66, -RZ, R12.H0_H0 ;  /* 0x2000000cff427230 */ /* 0x000fe40000004100 */
[----:B------:R-:W-:Y:S02]  /*4270*/  HADD2.F32 R65, -RZ, R41.H0_H0 ;  /* 0x20000029ff417230 */ /* 0x000fe40000004100 */
[----:B------:R-:W-:Y:S01]  /*4280*/  FFMA.FTZ R9, R9, R10, R64 ;  /* 0x0000000a09097223 */ /* 0x000fe20000010040 */
[--C-:B------:R-:W-:Y:S02]  /*4290*/  HADD2.F32 R64, -RZ, R11.reuse.H0_H0 ;  /* 0x2000000bff407230 */ /* 0x100fe40000004100 */
[----:B------:R-:W-:Y:S02]  /*42a0*/  HADD2.F32 R11, -RZ, R11.H1_H1 ;  /* 0x3000000bff0b7230 */ /* 0x000fe40000004100 */
[----:B------:R-:W-:Y:S01]  /*42b0*/  FFMA.FTZ R65, R10, R65, R67 ;  /* 0x000000410a417223 */ /* 0x000fe20000010043 */
        /* <DEDUP_REMOVED lines=9> */
[----:B------:R-:W-:Y:S01]  /*4350*/  FFMA.FTZ R67, R44, R67, RZ ;  /* 0x000000432c437223 */ /* 0x000fe200000100ff */
[----:B------:R-:W-:Y:S01]  /*4360*/  FMUL.FTZ R66, R9, R66 ;  /* 0x0000004209427220 */ /* 0x000fe20000410000 */
[----:B------:R-:W-:Y:S02]  /*4370*/  HADD2.F32 R9, -RZ, R20.H0_H0 ;  /* 0x20000014ff097230 */ /* 0x000fe40000004100 */
[----:B------:R-:W-:Y:S02]  /*4380*/  FMUL.FTZ R65, R68, R65 ;  /* 0x0000004144417220 */ /* 0x000fe40000410000 */
[----:B------:R-:W-:Y:S01]  /*4390*/  F2FP.F16.F32.PACK_AB R66, RZ, R66 ;  /* 0x00000042ff42723e */ /* 0x000fe200000000ff */
[----:B------:R-:W-:Y:S01]  /*43a0*/  FFMA.FTZ R68, R44, R9, RZ ;  /* 0x000000092c447223 */ /* 0x000fe200000100ff */
[----:B------:R-:W-:Y:S01]  /*43b0*/  HADD2.F32 R9, -RZ, R33.H0_H0 ;  /* 0x20000021ff097230 */ /* 0x000fe20000004100 */
[----:B------:R-:W-:-:S04]  /*43c0*/  F2FP.F16.F32.PACK_AB R65, RZ, R65 ;  /* 0x00000041ff41723e */ /* 0x000fc800000000ff */
[----:B------:R-:W-:Y:S01]  /*43d0*/  FFMA.FTZ R44, R8, R9, R67 ;  /* 0x00000009082c7223 */ /* 0x000fe20000010043 */
[----:B------:R-:W-:Y:S01]  /*43e0*/  HADD2.F32 R9, -RZ, R39.H0_H0 ;  /* 0x20000027ff097230 */ /* 0x000fe20000004100 */
[----:B------:R-:W-:-:S04]  /*43f0*/  PRMT R66, R66, 0x5410, R65 ;  /* 0x0000541042427816 */ /* 0x000fc80000000041 */
[----:B------:R-:W-:Y:S01]  /*4400*/  FFMA.FTZ R68, R8, R9, R68 ;  /* 0x0000000908447223 */ /* 0x000fe20000010044 */
[----:B------:R-:W-:Y:S02]  /*4410*/  HADD2.F32 R8, -RZ, R32.H0_H0 ;  /* 0x20000020ff087230 */ /* 0x000fe40000004100 */
[----:B------:R-:W-:Y:S02]  /*4420*/  HFMA2 R5, R66, 1, 1, R5 ;  /* 0x3c003c0042057831 */ /* 0x000fe40000000005 */
        /* <DEDUP_REMOVED lines=16> */
[----:B------:R-:W-:-:S04]  /*4530*/  FFMA.FTZ R9, R10, R9, R45 ;  /* 0x000000090a097223 */ /* 0x000fc8000001002d */
[C---:B------:R-:W-:Y:S01]  /*4540*/  FFMA.FTZ R10, R64.reuse, R8, R9 ;  /* 0x00000008400a7223 */ /* 0x040fe20000010009 */
[----:B------:R-:W-:Y:S01]  /*4550*/  FFMA.FTZ R63, R64, R44, R63 ;  /* 0x0000002c403f7223 */ /* 0x000fe2000001003f */
[----:B------:R-:W-:Y:S02]  /*4560*/  HADD2.F32 R8, -RZ, R17.H0_H0 ;  /* 0x20000011ff087230 */ /* 0x000fe40000004100 */
[----:B------:R-:W-:Y:S02]  /*4570*/  HADD2.F32 R44, -RZ, R16.H0_H0 ;  /* 0x20000010ff2c7230 */ /* 0x000fe40000004100 */
[----:B------:R-:W-:Y:S02]  /*4580*/  HADD2.F32 R9, -RZ, R2.H0_H0 ;  /* 0x20000002ff097230 */ /* 0x000fe40000004100 */
[C---:B------:R-:W-:Y:S01]  /*4590*/  FFMA.FTZ R8, R11.reuse, R8, R10 ;  /* 0x000000080b087223 */ /* 0x040fe2000001000a */
[----:B------:R-:W-:Y:S01]  /*45a0*/  FFMA.FTZ R44, R11, R44, R63 ;  /* 0x0000002c0b2c7223 */ /* 0x000fe2000001003f */
[----:B------:R-:W-:-:S02]  /*45b0*/  HADD2.F32 R11, -RZ, R0.H0_H0 ;  /* 0x20000000ff0b7230 */ /* 0x000fc40000004100 */
[----:B------:R-:W-:-:S03]  /*45c0*/  FMUL.FTZ R8, R9, R8 ;  /* 0x0000000809087220 */ /* 0x000fc60000410000 */
[----:B------:R-:W-:Y:S02]  /*45d0*/  FMUL.FTZ R44, R11, R44 ;  /* 0x0000002c0b2c7220 */ /* 0x000fe40000410000 */
[----:B------:R-:W-:-:S03]  /*45e0*/  F2FP.F16.F32.PACK_AB R8, RZ, R8 ;  /* 0x00000008ff08723e */ /* 0x000fc600000000ff */
[----:B------:R-:W-:-:S04]  /*45f0*/  F2FP.F16.F32.PACK_AB R44, RZ, R44 ;  /* 0x0000002cff2c723e */ /* 0x000fc800000000ff */
[----:B------:R-:W-:-:S05]  /*4600*/  PRMT R8, R8, 0x5410, R44 ;  /* 0x0000541008087816 */ /* 0x000fca000000002c */
[----:B------:R-:W-:-:S07]  /*4610*/  HADD2 R46, R8, R46 ;  /* 0x0000002e082e7230 */ /* 0x000fce0000000000 */
.L_x_1130:
        /* <DEDUP_REMOVED lines=16> */
[----:B------:R-:W-:-:S03]  /*4720*/  HADD2.F32 R63, -RZ, R8.H1_H1 ;  /* 0x30000008ff3f7230 */ /* 0x000fc60000004100 */
[-C--:B------:R-:W-:Y:S01]  /*4730*/  FFMA.FTZ R8, R61, R62.reuse, RZ ;  /* 0x0000003e3d087223 */ /* 0x080fe200000100ff */
[----:B------:R-:W-:Y:S02]  /*4740*/  HADD2.F32 R61, -RZ, R29.H0_H0 ;  /* 0x2000001dff3d7230 */ /* 0x000fe40000004100 */
[----:B------:R-:W-:Y:S01]  /*4750*/  FFMA.FTZ R60, R60, R62, RZ ;  /* 0x0000003e3c3c7223 */ /* 0x000fe200000100ff */
[-C--:B------:R-:W-:Y:S01]  /*4760*/  FFMA.FTZ R65, R65, R63.reuse, R8 ;  /* 0x0000003f41417223 */ /* 0x080fe20000010008 */
[----:B------:R-:W-:Y:S02]  /*4770*/  HADD2.F32 R8, -RZ, R28.H0_H0 ;  /* 0x2000001cff087230 */ /* 0x000fe40000004100 */
[----:B------:R-:W-:Y:S01]  /*4780*/  FFMA.FTZ R61, R61, R63, R60 ;  /* 0x0000003f3d3d7223 */ /* 0x000fe2000001003c */
[----:B------:R-:W-:-:S05]  /*4790*/  HADD2.F32 R60, -RZ, R9.H0_H0 ;  /* 0x20000009ff3c7230 */ /* 0x000fca0000004100 */
[-C--:B------:R-:W-:Y:S01]  /*47a0*/  FFMA.FTZ R61, R8, R60.reuse, R61 ;  /* 0x0000003c083d7223 */ /* 0x080fe2000001003d */
[----:B------:R-:W-:Y:S01]  /*47b0*/  FFMA.FTZ R65, R64, R60, R65 ;  /* 0x0000003c40417223 */ /* 0x000fe20000010041 */
[----:B------:R-:W-:Y:S02]  /*47c0*/  HADD2.F32 R64, -RZ, R9.H1_H1 ;  /* 0x30000009ff407230 */ /* 0x000fe40000004100 */
[----:B------:R-:W-:Y:S02]  /*47d0*/  HADD2.F32 R8, -RZ, R27.H0_H0 ;  /* 0x2000001bff087230 */ /* 0x000fe40000004100 */
[----:B------:R-:W-:Y:S02]  /*47e0*/  HADD2.F32 R9, -RZ, R37.H0_H0 ;  /* 0x20000025ff097230 */ /* 0x000fe40000004100 */
[-C--:B------:R-:W-:Y:S01]  /*47f0*/  FFMA.FTZ R66, R66, R64.reuse, R65 ;  /* 0x0000004042427223 */ /* 0x080fe20000010041 */
[----:B------:R-:W-:Y:S02]  /*4800*/  HADD2.F32 R65, -RZ, R36.H0_H0 ;  /* 0x20000024ff417230 */ /* 0x000fe40000004100 */
[----:B------:R-:W-:Y:S01]  /*4810*/  FFMA.FTZ R8, R8, R64, R61 ;  /* 0x0000004008087223 */ /* 0x000fe2000001003d */
[----:B-1----:R-:W-:-:S05]  /*4820*/  HADD2.F32 R61, -RZ, R10.H0_H0 ;  /* 0x2000000aff3d7230 */ /* 0x002fca0000004100 */
        /* <DEDUP_REMOVED lines=12> */
[----:B------:R-:W-:Y:S01]  /*48f0*/  FFMA.FTZ R8, R8, R10, R9 ;  /* 0x0000000a08087223 */ /* 0x000fe20000010009 */
[----:B------:R-:W-:Y:S02]  /*4900*/  HADD2.F32 R9, -RZ, R19.H0_H0 ;  /* 0x20000013ff097230 */ /* 0x000fe40000004100 */
[-C--:B------:R-:W-:Y:S01]  /*4910*/  FFMA.FTZ R66, R67, R11.reuse, R66 ;  /* 0x0000000b43427223 */ /* 0x080fe20000010042 */
[----:B------:R-:W-:Y:S02]  /*4920*/  HADD2.F32 R67, -RZ, R4.H0_H0 ;  /* 0x20000004ff437230 */ /* 0x000fe40000004100 */
[----:B------:R-:W-:Y:S01]  /*4930*/  FFMA.FTZ R8, R9, R11, R8 ;  /* 0x0000000b09087223 */ /* 0x000fe20000010008 */
[----:B------:R-:W-:-:S03]  /*4940*/  HADD2.F32 R9, -RZ, R3.H0_H0 ;  /* 0x20000003ff097230 */ /* 0x000fc60000004100 */
[----:B------:R-:W-:Y:S01]  /*4950*/  FMUL.FTZ R67, R67, R8 ;  /* 0x0000000843437220 */ /* 0x000fe20000410000 */
[----:B------:R-:W-:Y:S02]  /*4960*/  HADD2.F32 R8, -RZ, R21.H0_H0 ;  /* 0x20000015ff087230 */ /* 0x000fe40000004100 */
[----:B------:R-:W-:Y:S01]  /*4970*/  FMUL.FTZ R66, R9, R66 ;  /* 0x0000004209427220 */ /* 0x000fe20000410000 */
[----:B------:R-:W-:Y:S01]  /*4980*/  HADD2.F32 R9, -RZ, R20.H0_H0 ;  /* 0x20000014ff097230 */ /* 0x000fe20000004100 */
[----:B------:R-:W-:Y:S01]  /*4990*/  F2FP.F16.F32.PACK_AB R67, RZ, R67 ;  /* 0x00000043ff43723e */ /* 0x000fe200000000ff */
[----:B------:R-:W-:Y:S02]  /*49a0*/  FFMA.FTZ R8, R8, R62, RZ ;  /* 0x0000003e08087223 */ /* 0x000fe400000100ff */
[----:B------:R-:W-:Y:S01]  /*49b0*/  F2FP.F16.F32.PACK_AB R66, RZ, R66 ;  /* 0x00000042ff42723e */ /* 0x000fe200000000ff */
[----:B------:R-:W-:Y:S01]  /*49c0*/  FFMA.FTZ R62, R9, R62, RZ ;  /* 0x0000003e093e7223 */ /* 0x000fe200000100ff */
[----:B------:R-:W-:-:S02]  /*49d0*/  HADD2.F32 R9, -RZ, R33.H0_H0 ;  /* 0x20000021ff097230 */ /* 0x000fc40000004100 */
[----:B------:R-:W-:-:S03]  /*49e0*/  PRMT R67, R67, 0x5410, R66 ;  /* 0x0000541043437816 */ /* 0x000fc60000000042 */
[-C--:B------:R-:W-:Y:S01]  /*49f0*/  FFMA.FTZ R9, R9, R63.reuse, R8 ;  /* 0x0000003f09097223 */ /* 0x080fe20000010008 */
[----:B------:R-:W-:Y:S02]  /*4a00*/  HADD2.F32 R8, -RZ, R32.H0_H0 ;  /* 0x20000020ff087230 */ /* 0x000fe40000004100 */
[----:B------:R-:W-:Y:S01]  /*4a10*/  FFMA.FTZ R63, R69, R63, R62 ;  /* 0x0000003f453f7223 */ /* 0x000fe2000001003e */
[----:B------:R-:W-:Y:S02]  /*4a20*/  HADD2.F32 R62, -RZ, R38.H0_H0 ;  /* 0x20000026ff3e7230 */ /* 0x000fe40000004100 */
[----:B------:R-:W-:Y:S02]  /*4a30*/  HFMA2 R47, R67, 1, 1, R47 ;  /* 0x3c003c00432f7831 */ /* 0x000fe4000000002f */
        /* <DEDUP_REMOVED lines=19> */
[----:B------:R-:W-:-:S03]  /*4b70*/  FFMA.FTZ R10, R60, R10, R65 ;  /* 0x0000000a3c0a7223 */ /* 0x000fc60000010041 */
[-C--:B------:R-:W-:Y:S01]  /*4b80*/  FFMA.FTZ R8, R9, R11.reuse, R8 ;  /* 0x0000000b09087223 */ /* 0x080fe20000010008 */
[----:B------:R-:W-:Y:S01]  /*4b90*/  FFMA.FTZ R10, R61, R11, R10 ;  /* 0x0000000b3d0a7223 */ /* 0x000fe2000001000a */
[----:B------:R-:W-:Y:S02]  /*4ba0*/  HADD2.F32 R9, -RZ, R2.H0_H0 ;  /* 0x20000002ff097230 */ /* 0x000fe40000004100 */
[----:B------:R-:W-:-:S03]  /*4bb0*/  HADD2.F32 R11, -RZ, R0.H0_H0 ;  /* 0x20000000ff0b7230 */ /* 0x000fc60000004100 */
[----:B------:R-:W-:Y:S02]  /*4bc0*/  FMUL.FTZ R8, R9, R8 ;  /* 0x0000000809087220 */ /* 0x000fe40000410000 */
[----:B------:R-:W-:-:S03]  /*4bd0*/  FMUL.FTZ R10, R11, R10 ;  /* 0x0000000a0b0a7220 */ /* 0x000fc60000410000 */
[----:B------:R-:W-:Y:S02]  /*4be0*/  F2FP.F16.F32.PACK_AB R8, RZ, R8 ;  /* 0x00000008ff08723e */ /* 0x000fe400000000ff */
[----:B------:R-:W-:-:S04]  /*4bf0*/  F2FP.F16.F32.PACK_AB R10, RZ, R10 ;  /* 0x0000000aff0a723e */ /* 0x000fc800000000ff */
[----:B------:R-:W-:-:S05]  /*4c00*/  PRMT R8, R8, 0x5410, R10 ;  /* 0x0000541008087816 */ /* 0x000fca000000000a */
[----:B------:R-:W-:-:S07]  /*4c10*/  HADD2 R48, R8, R48 ;  /* 0x0000003008307230 */ /* 0x000fce0000000000 */
.L_x_1132:
        /* <DEDUP_REMOVED lines=95> */
.L_x_1133:
        /* <DEDUP_REMOVED lines=41> */
[-C--:B------:R-:W-:Y:S01]  /*54a0*/  FFMA.FTZ R20, R27, R9.reuse, R20 ;  /* 0x000000091b147223 */ /* 0x080fe20000010014 */
[-C--:B------:R-:W-:Y:S01]  /*54b0*/  FFMA.FTZ R22, R21, R9.reuse, R22 ;  /* 0x0000000915167223 */ /* 0x080fe20000010016 */
[-C--:B------:R-:W-:Y:S01]  /*54c0*/  FFMA.FTZ R28, R25, R9.reuse, R28 ;  /* 0x00000009191c7223 */ /* 0x080fe2000001001c */
[----:B------:R-:W-:Y:S01]  /*54d0*/  FFMA.FTZ R24, R23, R9, R8 ;  /* 0x0000000917187223 */ /* 0x000fe20000010008 */
[----:B-1----:R-:W-:Y:S02]  /*54e0*/  HADD2.F32 R9, -RZ, R10.H0_H0 ;  /* 0x2000000aff097230 */ /* 0x002fe40000004100 */
        /* <DEDUP_REMOVED lines=16> */
[----:B------:R-:W-:-:S02]  /*55f0*/  HADD2.F32 R11, -RZ, R11.H1_H1 ;  /* 0x3000000bff0b7230 */ /* 0x000fc40000004100 */
[----:B------:R-:W-:Y:S01]  /*5600*/  FFMA.FTZ R9, R24, R10, R9 ;  /* 0x0000000a18097223 */ /* 0x000fe20000010009 */
[-C--:B------:R-:W-:Y:S01]  /*5610*/  FFMA.FTZ R10, R12, R8.reuse, R21 ;  /* 0x000000080c0a7223 */ /* 0x080fe20000010015 */
[----:B------:R-:W-:Y:S02]  /*5620*/  HADD2.F32 R20, -RZ, R15.H0_H0 ;  /* 0x2000000fff147230 */ /* 0x000fe40000004100 */
[-C--:B------:R-:W-:Y:S01]  /*5630*/  FFMA.FTZ R14, R14, R8.reuse, R25 ;  /* 0x000000080e0e7223 */ /* 0x080fe20000010019 */
[----:B------:R-:W-:Y:S02]  /*5640*/  HADD2.F32 R13, -RZ, R18.H0_H0 ;  /* 0x20000012ff0d7230 */ /* 0x000fe40000004100 */
[-C--:B------:R-:W-:Y:S01]  /*5650*/  FFMA.FTZ R12, R22, R8.reuse, R23 ;  /* 0x00000008160c7223 */ /* 0x080fe20000010017 */
[-C--:B------:R-:W-:Y:S01]  /*5660*/  FFMA.FTZ R10, R19, R11.reuse, R10 ;  /* 0x0000000b130a7223 */ /* 0x080fe2000001000a */
[-C--:B------:R-:W-:Y:S01]  /*5670*/  FFMA.FTZ R14, R17, R11.reuse, R14 ;  /* 0x0000000b110e7223 */ /* 0x080fe2000001000e */
[----:B------:R-:W-:Y:S01]  /*5680*/  FFMA.FTZ R8, R20, R8, R9 ;  /* 0x0000000814087223 */ /* 0x000fe20000010009 */
[----:B------:R-:W-:Y:S01]  /*5690*/  FFMA.FTZ R12, R13, R11, R12 ;  /* 0x0000000b0d0c7223 */ /* 0x000fe2000001000c */
[----:B------:R-:W-:-:S02]  /*56a0*/  HADD2.F32 R17, -RZ, R16.H0_H0 ;  /* 0x20000010ff117230 */ /* 0x000fc40000004100 */
[----:B------:R-:W-:Y:S02]  /*56b0*/  HADD2.F32 R9, -RZ, R4.H0_H0 ;  /* 0x20000004ff097230 */ /* 0x000fe40000004100 */
        /* <DEDUP_REMOVED lines=16> */
.L_x_1131:
        /* <DEDUP_REMOVED lines=198> */
.L_x_1134:
        /* <DEDUP_REMOVED lines=96> */
.L_x_1136:
        /* <DEDUP_REMOVED lines=95> */
.L_x_1137:
        /* <DEDUP_REMOVED lines=91> */
.L_x_1135:
[----:B0-----:R-:W2:Y:S01]  /*75c0*/  LDG.E.128.CONSTANT R8, desc[UR10][R44.64] ;  /* 0x0000000a2c087981 */ /* 0x001ea2000c1e9d00 */
[----:B------:R-:W-:-:S05]  /*75d0*/  IMAD.WIDE R62, R53, 0x4, R44 ;  /* 0x00000004353e7825 */ /* 0x000fca00078e022c */
[----:B------:R-:W3:Y:S01]  /*75e0*/  LDG.E.128.CONSTANT R12, desc[UR10][R62.64] ;  /* 0x0000000a3e0c7981 */ /* 0x000ee2000c1e9d00 */
[----:B------:R-:W-:Y:S01]  /*75f0*/  UIADD3 UR4, UPT, UPT, UR6, 0x40, URZ ;  /* 0x0000004006047890 */ /* 0x000fe2000fffe0ff */
        /* <DEDUP_REMOVED lines=195> */
.L_x_1138:
        /* <DEDUP_REMOVED lines=97> */
.L_x_1139:
        /* <DEDUP_REMOVED lines=96> */
.L_x_1140:
[----:B------:R-:W-:Y:S01]  /*8e40*/  MOV R61, R7 ;  /* 0x00000007003d7202 */ /* 0x000fe20000000f00 */
        /* <DEDUP_REMOVED lines=45> */
[----:B-1----:R-:W-:Y:S01]  /*9120*/  HADD2.F32 R9, -RZ, R10.H0_H0 ;  /* 0x2000000aff097230 */ /* 0x002fe20000004100 */
[----:B------:R-:W-:Y:S01]  /*9130*/  MOV R61, R7 ;  /* 0x00000007003d7202 */ /* 0x000fe20000000f00 */
        /* <DEDUP_REMOVED lines=45> */
.L_x_1125:
[----:B0-----:R-:W-:-:S04]  /*9410*/  VIMNMX R8, PT, PT, R58, UR9, PT ;  /* 0x000000093a087c48 */ /* 0x001fc8000bfe0100 */
[----:B------:R-:W-:-:S13]  /*9420*/  ISETP.GT.AND P1, PT, R8, R61, PT ;  /* 0x0000003d0800720c */ /* 0x000fda0003f24270 */
[----:B------:R-:W-:Y:S05]  /*9430*/  @!P1 BRA `(.L_x_1141) ;  /* 0x0000002800649947 */ /* 0x000fea0003800000 */
[----:B------:R-:W-:Y:S01]  /*9440*/  ISETP.EQ.OR P0, PT, R6, 0x3, P0 ;  /* 0x000000030600780c */ /* 0x000fe20000702670 */
[----:B------:R-:W-:Y:S01]  /*9450*/  UIADD3 UR4, UPT, UPT, UR4, 0x80, URZ ;  /* 0x0000008004047890 */ /* 0x000fe2000fffe0ff */
[----:B------:R-:W-:-:S11]  /*9460*/  VIMNMX.U32 R58, PT, PT, R58, UR9, PT ;  /* 0x000000093a3a7c48 */ /* 0x000fd6000bfe0000 */
.L_x_1150:
[----:B------:R-:W0:Y:S01]  /*9470*/  LDC R53, c[0x0][0x3ac] ;  /* 0x0000eb00ff357b82 */ /* 0x000e220000000800 */
[----:B------:R-:W2:Y:S01]  /*9480*/  LDG.E.128.CONSTANT R8, desc[UR10][R44.64] ;  /* 0x0000000a2c087981 */ /* 0x000ea2000c1e9d00 */
[----:B0-----:R-:W-:-:S04]  /*9490*/  IMAD.WIDE R16, R53, 0x4, R44 ;  /* 0x0000000435107825 */ /* 0x001fc800078e022c */
[----:B------:R-:W-:Y:S02]  /*94a0*/  IMAD.WIDE R62, R53, 0x4, R16 ;  /* 0x00000004353e7825 */ /* 0x000fe400078e0210 */
[----:B------:R-:W3:Y:S04]  /*94b0*/  LDG.E.128.CONSTANT R16, desc[UR10][R16.64] ;  /* 0x0000000a10107981 */ /* 0x000ee8000c1e9d00 */
[----:B------:R-:W4:Y:S01]  /*94c0*/  LDG.E.128.CONSTANT R12, desc[UR10][R62.64] ;  /* 0x0000000a3e0c7981 */ /* 0x000f22000c1e9d00 */
[----:B------:R-:W-:Y:S02]  /*94d0*/  ISETP.NE.AND P3, PT, R57, RZ, PT ;  /* 0x000000ff3900720c */ /* 0x000fe40003f65270 */
[----:B--2---:R-:W-:Y:S02]  /*94e0*/  SHF.R.U32.HI R7, RZ, 0xc, R8 ;  /* 0x0000000cff077819 */ /* 0x004fe40000011608 */
[----:B------:R-:W-:-:S02]  /*94f0*/  SHF.R.U32.HI R35, RZ, 0xc, R9 ;  /* 0x0000000cff237819 */ /* 0x000fc40000011609 */
[--C-:B------:R-:W-:Y:S02]  /*9500*/  SHF.R.U32.HI R37, RZ, 0xc, R10.reuse ;  /* 0x0000000cff257819 */ /* 0x100fe4000001160a */
[----:B-----5:R-:W-:Y:S02]  /*9510*/  LOP3.LUT R24, R9, 0x3f003f, RZ, 0xc0, !PT ;  /* 0x003f003f09187812 */ /* 0x020fe400078ec0ff */
[----:B------:R-:W-:Y:S02]  /*9520*/  SHF.R.U32.HI R25, RZ, 0x6, R9 ;  /* 0x00000006ff197819 */ /* 0x000fe40000011609 */
[----:B------:R-:W-:Y:S02]  /*9530*/  LOP3.LUT R27, R10, 0x3f003f, RZ, 0xc0, !PT ;  /* 0x003f003f0a1b7812 */ /* 0x000fe400078ec0ff */
[----:B------:R-:W-:Y:S02]  /*9540*/  SHF.R.U32.HI R26, RZ, 0x6, R10 ;  /* 0x00000006ff1a7819 */ /* 0x000fe4000001160a */
[----:B------:R-:W-:-:S02]  /*9550*/  SHF.R.U32.HI R40, RZ, 0xc, R11 ;  /* 0x0000000cff287819 */ /* 0x000fc4000001160b */
[----:B------:R-:W-:Y:S02]  /*9560*/  LOP3.LUT R34, R11, 0x3f003f, RZ, 0xc0, !PT ;  /* 0x003f003f0b227812 */ /* 0x000fe400078ec0ff */
[----:B------:R-:W-:Y:S02]  /*9570*/  SHF.R.U32.HI R33, RZ, 0x6, R11 ;  /* 0x00000006ff217819 */ /* 0x000fe4000001160b */
[----:B------:R-:W-:Y:S02]  /*9580*/  LOP3.LUT R10, R7, 0xf000f, RZ, 0xc0, !PT ;  /* 0x000f000f070a7812 */ /* 0x000fe400078ec0ff */
[----:B------:R-:W-:Y:S02]  /*9590*/  LOP3.LUT R36, R35, 0xf000f, RZ, 0xc0, !PT ;  /* 0x000f000f23247812 */ /* 0x000fe400078ec0ff */
[----:B------:R-:W-:Y:S02]  /*95a0*/  LOP3.LUT R38, R37, 0xf000f, RZ, 0xc0, !PT ;  /* 0x000f000f25267812 */ /* 0x000fe400078ec0ff */
[----:B------:R-:W-:-:S02]  /*95b0*/  LOP3.LUT R40, R40, 0xf000f, RZ, 0xc0, !PT ;  /* 0x000f000f28287812 */ /* 0x000fc400078ec0ff */
[----:B------:R-:W-:Y:S02]  /*95c0*/  LOP3.LUT R28, R8, 0x3f003f, RZ, 0xc0, !PT ;  /* 0x003f003f081c7812 */ /* 0x000fe400078ec0ff */
[----:B----4-:R-:W-:Y:S02]  /*95d0*/  SHF.R.U32.HI R9, RZ, 0x8, R12 ;  /* 0x00000008ff097819 */ /* 0x010fe4000001160c */
[--C-:B------:R-:W-:Y:S02]  /*95e0*/  SHF.R.U32.HI R11, RZ, 0x8, R13.reuse ;  /* 0x00000008ff0b7819 */ /* 0x100fe4000001160d */
[----:B------:R-:W-:Y:S02]  /*95f0*/  LOP3.LUT R30, R13, 0x3f003f, RZ, 0xc0, !PT ;  /* 0x003f003f0d1e7812 */ /* 0x000fe400078ec0ff */
[--C-:B------:R-:W-:Y:S02]  /*9600*/  SHF.R.U32.HI R20, RZ, 0x6, R13.reuse ;  /* 0x00000006ff147819 */ /* 0x100fe4000001160d */
[----:B------:R-:W-:-:S02]  /*9610*/  SHF.R.U32.HI R6, RZ, 0xa, R13 ;  /* 0x0000000aff067819 */ /* 0x000fc4000001160d */
[----:B------:R-:W-:Y:S02]  /*9620*/  SHF.R.U32.HI R13, RZ, 0x8, R14 ;  /* 0x00000008ff0d7819 */ /* 0x000fe4000001160e */
[----:B------:R-:W-:Y:S02]  /*9630*/  SHF.R.U32.HI R41, RZ, 0x8, R15 ;  /* 0x00000008ff297819 */ /* 0x000fe4000001160f */
[----:B------:R-:W-:Y:S02]  /*9640*/  LOP3.LUT R9, R10, 0x300030, R9, 0xf8, !PT ;  /* 0x003000300a097812 */ /* 0x000fe400078ef809 */
[----:B------:R-:W-:Y:S02]  /*9650*/  LOP3.LUT R10, R36, 0x300030, R11, 0xf8, !PT ;  /* 0x00300030240a7812 */ /* 0x000fe400078ef80b */
[----:B------:R-:W-:Y:S02]  /*9660*/  LOP3.LUT R11, R38, 0x300030, R13, 0xf8, !PT ;  /* 0x00300030260b7812 */ /* 0x000fe400078ef80d */
[----:B------:R-:W-:-:S02]  /*9670*/  SHF.R.U32.HI R23, RZ, 0x6, R8 ;  /* 0x00000006ff177819 */ /* 0x000fc40000011608 */
[----:B------:R-:W-:Y:S02]  /*9680*/  LOP3.LUT R7, R40, 0x300030, R41, 0xf8, !PT ;  /* 0x0030003028077812 */ /* 0x000fe400078ef829 */
[----:B---3--:R-:W-:Y:S02]  /*9690*/  SHF.R.U32.HI R13, RZ, 0xc, R16 ;  /* 0x0000000cff0d7819 */ /* 0x008fe40000011610 */
[----:B------:R-:W-:Y:S02]  /*96a0*/  LOP3.LUT R31, R14, 0x3f003f, RZ, 0xc0, !PT ;  /* 0x003f003f0e1f7812 */ /* 0x000fe400078ec0ff */
        /* <DEDUP_REMOVED lines=8> */
[----:B------:R-:W-:-:S02]  /*9730*/  SHF.R.U32.HI R42, RZ, 0xc, R19 ;  /* 0x0000000cff2a7819 */ /* 0x000fc40000011613 */
[----:B------:R-:W-:Y:S02]  /*9740*/  LOP3.LUT R29, R12, 0x3f003f, RZ, 0xc0, !PT ;  /* 0x003f003f0c1d7812 */ /* 0x000fe400078ec0ff */
[----:B------:R-:W-:Y:S02]  /*9750*/  SHF.R.U32.HI R22, RZ, 0x6, R12 ;  /* 0x00000006ff167819 */ /* 0x000fe4000001160c */
[----:B------:R-:W-:Y:S02]  /*9760*/  LOP3.LUT R36, R17, 0x3f003f, RZ, 0xc0, !PT ;  /* 0x003f003f11247812 */ /* 0x000fe400078ec0ff */
[----:B------:R-:W-:Y:S02]  /*9770*/  SHF.R.U32.HI R15, RZ, 0x6, R17 ;  /* 0x00000006ff0f7819 */ /* 0x000fe40000011611 */
[----:B------:R-:W-:Y:S02]  /*9780*/  LOP3.LUT R37, R18, 0x3f003f, RZ, 0xc0, !PT ;  /* 0x003f003f12257812 */ /* 0x000fe400078ec0ff */
[----:B------:R-:W-:-:S02]  /*9790*/  SHF.R.U32.HI R16, RZ, 0x6, R18 ;  /* 0x00000006ff107819 */ /* 0x000fc40000011612 */
[----:B------:R-:W-:Y:S02]  /*97a0*/  SHF.R.U32.HI R41, RZ, 0xc, R18 ;  /* 0x0000000cff297819 */ /* 0x000fe40000011612 */
        /* <DEDUP_REMOVED lines=13> */
[----:B------:R-:W-:Y:S02]  /*9880*/  LOP3.LUT R6, R42, 0x300030, R39, 0xf8, !PT ;  /* 0x003000302a067812 */ /* 0x000fe400078ef827 */
        /* <DEDUP_REMOVED lines=118> */
.L_x_1142:
[----:B------:R-:W0:Y:S01]  /*9ff0*/  S2R R59, SR_CTAID.Y ;  /* 0x00000000003b7919 */ /* 0x000e220000002600 */
[----:B------:R-:W0:Y:S02]  /*a000*/  LDC R56, c[0x0][0x3a8] ;  /* 0x0000ea00ff387b82 */ /* 0x000e240000000800 */
[----:B0-----:R-:W-:-:S05]  /*a010*/  IMAD R60, R59, -0x4, R56 ;  /* 0xfffffffc3b3c7824 */ /* 0x001fca00078e0238 */
[----:B------:R-:W-:-:S13]  /*a020*/  ISETP.NE.AND P2, PT, R60, 0x1, PT ;  /* 0x000000013c00780c */ /* 0x000fda0003f45270 */
        /* <DEDUP_REMOVED lines=49> */
.L_x_1144:
        /* <DEDUP_REMOVED lines=48> */
.L_x_1145:
[----:B------:R-:W-:Y:S05]  /*a640*/  @P0 BRA `(.L_x_1143) ;  /* 0x0000000000b80947 */ /* 0x000fea0003800000 */
[----:B------:R-:W0:Y:S01]  /*a650*/  LDS.128 R8, [UR4+0x40] ;  /* 0x00004004ff087984 */ /* 0x000e220008000c00 */
[----:B------:R-:W-:Y:S02]  /*a660*/  MOV R65, R27 ;  /* 0x0000001b00417202 */ /* 0x000fe40000000f00 */
[----:B------:R-:W-:Y:S01]  /*a670*/  MOV R67, R26 ;  /* 0x0000001a00437202 */ /* 0x000fe20000000f00 */
[----:B------:R-:W1:Y:S01]  /*a680*/  LDS.128 R12, [UR4+0x50] ;  /* 0x00005004ff0c7984 */ /* 0x000e620008000c00 */
[----:B------:R-:W-:Y:S02]  /*a690*/  PRMT R4, R4, 0x5410, R3 ;  /* 0x0000541004047816 */ /* 0x000fe40000000003 */
[----:B------:R-:W-:Y:S01]  /*a6a0*/  PRMT R2, R2, 0x5410, R0 ;  /* 0x0000541002027816 */ /* 0x000fe20000000000 */
[-C--:B0-----:R-:W-:Y:S02]  /*a6b0*/  HFMA2 R26, R45, R8.reuse, RZ ;  /* 0x000000082d1a7231 */ /* 0x081fe400000000ff */
[----:B------:R-:W-:-:S02]  /*a6c0*/  HFMA2 R27, R28, R8, RZ.H0_H0 ;  /* 0x000000081c1b7231 */ /* 0x000fc400000400ff */
[-C--:B------:R-:W-:Y:S02]  /*a6d0*/  HFMA2 R28, R65, R8.reuse, RZ ;  /* 0x00000008411c7231 */ /* 0x080fe400000000ff */
[----:B------:R-:W-:Y:S02]  /*a6e0*/  HFMA2 R8, R67, R8, RZ.H0_H0 ;  /* 0x0000000843087231 */ /* 0x000fe400000400ff */
[-C--:B------:R-:W-:Y:S02]  /*a6f0*/  HFMA2 R27, R25, R9.reuse, R27 ;  /* 0x00000009191b7231 */ /* 0x080fe4000000001b */
[-C--:B------:R-:W-:Y:S02]  /*a700*/  HFMA2 R8, R23, R9.reuse, R8 ;  /* 0x0000000917087231 */ /* 0x080fe40000000008 */
[----:B------:R-:W-:Y:S02]  /*a710*/  HFMA2 R26, R44, R9, R26 ;  /* 0x000000092c1a7231 */ /* 0x000fe4000000001a */
[----:B------:R-:W-:-:S02]  /*a720*/  HFMA2 R27, R22, R10, R27 ;  /* 0x0000000a161b7231 */ /* 0x000fc4000000001b */
[----:B------:R-:W-:Y:S02]  /*a730*/  HFMA2 R28, R24, R9, R28 ;  /* 0x00000009181c7231 */ /* 0x000fe4000000001c */
[-C--:B------:R-:W-:Y:S02]  /*a740*/  HFMA2 R8, R20, R10.reuse, R8 ;  /* 0x0000000a14087231 */ /* 0x080fe40000000008 */
[-C--:B------:R-:W-:Y:S02]  /*a750*/  HFMA2 R27, R16, R11.reuse, R27 ;  /* 0x0000000b101b7231 */ /* 0x080fe4000000001b */
[----:B------:R-:W-:Y:S02]  /*a760*/  HFMA2 R6, R6, R11, R8 ;  /* 0x0000000b06067231 */ /* 0x000fe40000000008 */
[----:B------:R-:W-:Y:S02]  /*a770*/  HFMA2 R26, R43, R10, R26 ;  /* 0x0000000a2b1a7231 */ /* 0x000fe4000000001a */
[----:B-1----:R-:W-:-:S02]  /*a780*/  HFMA2 R27, R19, R12, R27 ;  /* 0x0000000c131b7231 */ /* 0x002fc4000000001b */
[----:B------:R-:W-:Y:S02]  /*a790*/  HFMA2 R28, R21, R10, R28 ;  /* 0x0000000a151c7231 */ /* 0x000fe4000000001c */
[----:B------:R-:W-:Y:S02]  /*a7a0*/  HFMA2 R6, R17, R12, R6 ;  /* 0x0000000c11067231 */ /* 0x000fe40000000006 */
[-C--:B------:R-:W-:Y:S02]  /*a7b0*/  HFMA2 R27, R30, R13.reuse, R27 ;  /* 0x0000000d1e1b7231 */ /* 0x080fe4000000001b */
[----:B------:R-:W-:Y:S02]  /*a7c0*/  HFMA2 R6, R34, R13, R6 ;  /* 0x0000000d22067231 */ /* 0x000fe40000000006 */
[----:B------:R-:W-:Y:S02]  /*a7d0*/  HFMA2 R26, R42, R11, R26 ;  /* 0x0000000b2a1a7231 */ /* 0x000fe4000000001a */
[----:B------:R-:W-:-:S02]  /*a7e0*/  HFMA2 R27, R29, R14, R27 ;  /* 0x0000000e1d1b7231 */ /* 0x000fc4000000001b */
[----:B------:R-:W-:Y:S02]  /*a7f0*/  HFMA2 R28, R7, R11, R28 ;  /* 0x0000000b071c7231 */ /* 0x000fe4000000001c */
[----:B------:R-:W-:Y:S02]  /*a800*/  HFMA2 R6, R33, R14, R6 ;  /* 0x0000000e21067231 */ /* 0x000fe40000000006 */
[-C--:B------:R-:W-:Y:S02]  /*a810*/  HFMA2 R27, R36, R15.reuse, R27 ;  /* 0x0000000f241b7231 */ /* 0x080fe4000000001b */
[----:B------:R-:W-:Y:S02]  /*a820*/  HFMA2 R6, R38, R15, R6 ;  /* 0x0000000f26067231 */ /* 0x000fe40000000006 */
[----:B------:R-:W-:Y:S02]  /*a830*/  HFMA2 R26, R41, R12, R26 ;  /* 0x0000000c291a7231 */ /* 0x000fe4000000001a */
[----:B------:R-:W-:-:S02]  /*a840*/  HADD2 R27, R27.H0_H0, R27.H1_H1 ;  /* 0x3000001b1b1b7230 */ /* 0x000fc40000000800 */
[----:B------:R-:W-:Y:S02]  /*a850*/  HFMA2 R28, R18, R12, R28 ;  /* 0x0000000c121c7231 */ /* 0x000fe4000000001c */
[-C--:B------:R-:W-:Y:S02]  /*a860*/  HFMA2 R7, R40, R13.reuse, R26 ;  /* 0x0000000d28077231 */ /* 0x080fe4000000001a */
[----:B------:R-:W-:Y:S02]  /*a870*/  HFMA2 R28, R32, R13, R28 ;  /* 0x0000000d201c7231 */ /* 0x000fe4000000001c */
[-C--:B------:R-:W-:Y:S02]  /*a880*/  HFMA2 R7, R39, R14.reuse, R7 ;  /* 0x0000000e27077231 */ /* 0x080fe40000000007 */
[----:B------:R-:W-:Y:S02]  /*a890*/  HFMA2 R28, R31, R14, R28 ;  /* 0x0000000e1f1c7231 */ /* 0x000fe4000000001c */
[----:B------:R-:W-:-:S02]  /*a8a0*/  HADD2 R14, R6.H0_H0, R6.H1_H1 ;  /* 0x30000006060e7230 */ /* 0x000fc40000000800 */
        /* <DEDUP_REMOVED lines=8> */
.L_x_1143:
[----:B------:R-:W-:-:S05]  /*a930*/  IMAD.WIDE R24, R53, 0x4, R62 ;  /* 0x0000000435187825 */ /* 0x000fca00078e023e */
[----:B------:R-:W2:Y:S01]  /*a940*/  LDG.E.128.CONSTANT R8, desc[UR10][R24.64] ;  /* 0x0000000a18087981 */ /* 0x000ea2000c1e9d00 */
[----:B------:R-:W-:-:S04]  /*a950*/  IMAD.WIDE R16, R53, 0x4, R24 ;  /* 0x0000000435107825 */ /* 0x000fc800078e0218 */
[----:B------:R-:W-:Y:S02]  /*a960*/  IMAD.WIDE R62, R53, 0x4, R16 ;  /* 0x00000004353e7825 */ /* 0x000fe400078e0210 */
[----:B------:R-:W3:Y:S04]  /*a970*/  LDG.E.128.CONSTANT R16, desc[UR10][R16.64] ;  /* 0x0000000a10107981 */ /* 0x000ee8000c1e9d00 */
[----:B------:R-:W4:Y:S01]  /*a980*/  LDG.E.128.CONSTANT R12, desc[UR10][R62.64] ;  /* 0x0000000a3e0c7981 */ /* 0x000f22000c1e9d00 */
[----:B--2---:R-:W-:Y:S02]  /*a990*/  SHF.R.U32.HI R24, RZ, 0xc, R10 ;  /* 0x0000000cff187819 */ /* 0x004fe4000001160a */
[----:B------:R-:W-:Y:S02]  /*a9a0*/  SHF.R.U32.HI R25, RZ, 0xc, R11 ;  /* 0x0000000cff197819 */ /* 0x000fe4000001160b */
[----:B------:R-:W-:-:S02]  /*a9b0*/  SHF.R.U32.HI R30, RZ, 0xc, R9 ;  /* 0x0000000cff1e7819 */ /* 0x000fc40000011609 */
[----:B------:R-:W-:Y:S02]  /*a9c0*/  SHF.R.U32.HI R6, RZ, 0xc, R8 ;  /* 0x0000000cff067819 */ /* 0x000fe40000011608 */
[----:B------:R-:W-:Y:S02]  /*a9d0*/  LOP3.LUT R25, R25, 0xf000f, RZ, 0xc0, !PT ;  /* 0x000f000f19197812 */ /* 0x000fe400078ec0ff */
[----:B------:R-:W-:Y:S02]  /*a9e0*/  LOP3.LUT R23, R8, 0x3f003f, RZ, 0xc0, !PT ;  /* 0x003f003f08177812 */ /* 0x000fe400078ec0ff */
[--C-:B----4-:R-:W-:Y:S02]  /*a9f0*/  SHF.R.U32.HI R40, RZ, 0x8, R15.reuse ;  /* 0x00000008ff287819 */ /* 0x110fe4000001160f */
[----:B------:R-:W-:Y:S02]  /*aa00*/  LOP3.LUT R29, R15, 0x3f003f, RZ, 0xc0, !PT ;  /* 0x003f003f0f1d7812 */ /* 0x000fe400078ec0ff */
[----:B------:R-:W-:-:S02]  /*aa10*/  SHF.R.U32.HI R41, RZ, 0x6, R15 ;  /* 0x00000006ff297819 */ /* 0x000fc4000001160f */
[----:B------:R-:W-:Y:S02]  /*aa20*/  SHF.R.U32.HI R45, RZ, 0xa, R15 ;  /* 0x0000000aff2d7819 */ /* 0x000fe4000001160f */
[----:B------:R-:W-:Y:S02]  /*aa30*/  SHF.R.U32.HI R38, RZ, 0x8, R14 ;  /* 0x00000008ff267819 */ /* 0x000fe4000001160e */
[----:B------:R-:W-:Y:S02]  /*aa40*/  LOP3.LUT R15, R24, 0xf000f, RZ, 0xc0, !PT ;  /* 0x000f000f180f7812 */ /* 0x000fe400078ec0ff */
[----:B------:R-:W-:Y:S02]  /*aa50*/  SHF.R.U32.HI R20, RZ, 0x6, R8 ;  /* 0x00000006ff147819 */ /* 0x000fe40000011608 */
        /* <DEDUP_REMOVED lines=8> */
[----:B------:R-:W-:Y:S02]  /*aae0*/  LOP3.LUT R10, R11, 0x3f003f, RZ, 0xc0, !PT ;  /* 0x003f003f0b0a7812 */ /* 0x000fe400078ec0ff */
[----:B------:R-:W-:Y:S02]  /*aaf0*/  SHF.R.U32.HI R9, RZ, 0x6, R11 ;  /* 0x00000006ff097819 */ /* 0x000fe4000001160b */
[----:B------:R-:W-:Y:S02]  /*ab00*/  LOP3.LUT R28, R14, 0x3f003f, RZ, 0xc0, !PT ;  /* 0x003f003f0e1c7812 */ /* 0x000fe400078ec0ff */
[--C-:B------:R-:W-:Y:S02]  /*ab10*/  SHF.R.U32.HI R39, RZ, 0x6, R14.reuse ;  /* 0x00000006ff277819 */ /* 0x100fe4000001160e */
[----:B------:R-:W-:Y:S02]  /*ab20*/  SHF.R.U32.HI R44, RZ, 0xa, R14 ;  /* 0x0000000aff2c7819 */ /* 0x000fe4000001160e */
[----:B------:R-:W-:-:S02]  /*ab30*/  LOP3.LUT R13, R30, 0xf000f, RZ, 0xc0, !PT ;  /* 0x000f000f1e0d7812 */ /* 0x000fc400078ec0ff */
[----:B------:R-:W-:Y:S02]  /*ab40*/  SHF.R.U32.HI R34, RZ, 0x8, R12 ;  /* 0x00000008ff227819 */ /* 0x000fe4000001160c */
[----:B------:R-:W-:Y:S02]  /*ab50*/  LOP3.LUT R11, R6, 0xf000f, RZ, 0xc0, !PT ;  /* 0x000f000f060b7812 */ /* 0x000fe400078ec0ff */
[----:B------:R-:W-:Y:S02]  /*ab60*/  LOP3.LUT R38, R15, 0x300030, R38, 0xf8, !PT ;  /* 0x003000300f267812 */ /* 0x000fe400078ef826 */
[----:B------:R-:W-:Y:S02]  /*ab70*/  LOP3.LUT R40, R25, 0x300030, R40, 0xf8, !PT ;  /* 0x0030003019287812 */ /* 0x000fe400078ef828 */
[----:B---3--:R-:W-:Y:S02]  /*ab80*/  LOP3.LUT R14, R16, 0x3f003f, RZ, 0xc0, !PT ;  /* 0x003f003f100e7812 */ /* 0x008fe400078ec0ff */
[----:B------:R-:W-:-:S02]  /*ab90*/  SHF.R.U32.HI R30, RZ, 0x6, R16 ;  /* 0x00000006ff1e7819 */ /* 0x000fc40000011610 */
[----:B------:R-:W-:Y:S02]  /*aba0*/  SHF.R.U32.HI R16, RZ, 0xc, R16 ;  /* 0x0000000cff107819 */ /* 0x000fe40000011610 */
[----:B------:R-:W-:Y:S02]  /*abb0*/  LOP3.LUT R15, R17, 0x3f003f, RZ, 0xc0, !PT ;  /* 0x003f003f110f7812 */ /* 0x000fe400078ec0ff */
        /* <DEDUP_REMOVED lines=8> */
[----:B------:R-:W-:Y:S02]  /*ac40*/  LOP3.LUT R34, R11, 0x300030, R34, 0xf8, !PT ;  /* 0x003000300b227812 */ /* 0x000fe400078ef822 */
[----:B------:R-:W-:-:S02]  /*ac50*/  LOP3.LUT R26, R12, 0x3f003f, RZ, 0xc0, !PT ;  /* 0x003f003f0c1a7812 */ /* 0x000fc400078ec0ff */
[--C-:B------:R-:W-:Y:S02]  /*ac60*/  SHF.R.U32.HI R35, RZ, 0x6, R12.reuse ;  /* 0x00000006ff237819 */ /* 0x100fe4000001160c */
[----:B------:R-:W-:Y:S02]  /*ac70*/  SHF.R.U32.HI R42, RZ, 0xa, R12 ;  /* 0x0000000aff2a7819 */ /* 0x000fe4000001160c */
[----:B------:R-:W-:Y:S02]  /*ac80*/  LOP3.LUT R36, R13, 0x300030, R36, 0xf8, !PT ;  /* 0x003000300d247812 */ /* 0x000fe400078ef824 */
[----:B------:R-:W-:Y:S02]  /*ac90*/  LOP3.LUT R11, R16, 0xf000f, RZ, 0xc0, !PT ;  /* 0x000f000f100b7812 */ /* 0x000fe400078ec0ff */
[----:B------:R-:W-:Y:S02]  /*aca0*/  LOP3.LUT R12, R17, 0xf000f, RZ, 0xc0, !PT ;  /* 0x000f000f110c7812 */ /* 0x000fe400078ec0ff */
[----:B------:R-:W-:-:S02]  /*acb0*/  LOP3.LUT R13, R18, 0xf000f, RZ, 0xc0, !PT ;  /* 0x000f000f120d7812 */ /* 0x000fc400078ec0ff */
[----:B------:R-:W-:Y:S02]  /*acc0*/  LOP3.LUT R16, R19, 0xf000f, RZ, 0xc0, !PT ;  /* 0x000f000f13107812 */ /* 0x000fe400078ec0ff */
[----:B------:R-:W-:Y:S02]  /*acd0*/  LOP3.LUT R42, R11, 0x300030, R42, 0xf8, !PT ;  /* 0x003000300b2a7812 */ /* 0x000fe400078ef82a */
[----:B------:R-:W-:Y:S02]  /*ace0*/  LOP3.LUT R43, R12, 0x300030, R43, 0xf8, !PT ;  /* 0x003000300c2b7812 */ /* 0x000fe400078ef82b */
[----:B------:R-:W-:Y:S02]  /*acf0*/  LOP3.LUT R44, R13, 0x300030, R44, 0xf8, !PT ;  /* 0x003000300d2c7812 */ /* 0x000fe400078ef82c */
[----:B------:R-:W-:Y:S02]  /*ad00*/  LOP3.LUT R45, R16, 0x300030, R45, 0xf8, !PT ;  /* 0x00300030102d7812 */ /* 0x000fe400078ef82d */
        /* <DEDUP_REMOVED lines=121> */
.L_x_1146:
        /* <DEDUP_REMOVED lines=49> */
.L_x_1148:
        /* <DEDUP_REMOVED lines=48> */
.L_x_1149:
        /* <DEDUP_REMOVED lines=45> */
.L_x_1147:
[----:B------:R-:W-:Y:S01]  /*bd80*/  IADD3 R61, PT, PT, R61, 0x20, RZ ;  /* 0x000000203d3d7810 */ /* 0x000fe20007ffe0ff */
[----:B------:R-:W-:Y:S01]  /*bd90*/  UIADD3 UR4, UPT, UPT, UR4, 0x40, URZ ;  /* 0x0000004004047890 */ /* 0x000fe2000fffe0ff */
[----:B------:R-:W-:Y:S02]  /*bda0*/  IMAD.WIDE R44, R53, 0x4, R62 ;  /* 0x00000004352c7825 */ /* 0x000fe400078e023e */
[----:B------:R-:W-:-:S13]  /*bdb0*/  ISETP.GE.AND P1, PT, R61, R58, PT ;  /* 0x0000003a3d00720c */ /* 0x000fda0003f26270 */
[----:B------:R-:W-:Y:S05]  /*bdc0*/  @!P1 BRA `(.L_x_1150) ;  /* 0xffffffd400a89947 */ /* 0x000fea000383ffff */
.L_x_1141:
[----:B------:R-:W0:Y:S01]  /*bdd0*/  S2R R0, SR_CTAID.X ;  /* 0x0000000000007919 */ /* 0x000e220000002500 */
[----:B------:R-:W1:Y:S01]  /*bde0*/  LDC.64 R6, c[0x0][0x3a0] ;  /* 0x0000e800ff067b82 */ /* 0x000e620000000a00 */
[----:B------:R-:W-:Y:S01]  /*bdf0*/  SHF.L.U32 R59, R59, 0x2, RZ ;  /* 0x000000023b3b7819 */ /* 0x000fe200000006ff */
[----:B------:R-:W0:Y:S02]  /*be00*/  S2R R3, SR_TID.X ;  /* 0x0000000000037919 */ /* 0x000e240000002100 */
[----:B0-----:R-:W-:-:S04]  /*be10*/  LEA R0, R0, R3, 0x5 ;  /* 0x0000000300007211 */ /* 0x001fc800078e28ff */
[----:B------:R-:W-:-:S05]  /*be20*/  SHF.L.U32 R0, R0, 0x2, RZ ;  /* 0x0000000200007819 */ /* 0x000fca00000006ff */
[----:B------:R-:W-:-:S04]  /*be30*/  IMAD R3, R59, R53, R0 ;  /* 0x000000353b037224 */ /* 0x000fc800078e0200 */
[----:B-1----:R-:W-:-:S05]  /*be40*/  IMAD.WIDE R6, R3, 0x2, R6 ;  /* 0x0000000203067825 */ /* 0x002fca00078e0206 */
[----:B------:R0:W-:Y:S01]  /*be50*/  ATOM.E.ADD.F16x2.RN.STRONG.GPU P0, RZ, desc[UR10][R6.64], R5 ;  /* 0x8000000506ff79a2 */ /* 0x0001e2000c10e10a */
[----:B------:R-:W-:Y:S01]  /*be60*/  IADD3 R56, PT, PT, -R59, R56, RZ ;  /* 0x000000383b387210 */ /* 0x000fe20007ffe1ff */
[----:B------:R-:W-:Y:S03]  /*be70*/  BSSY.RECONVERGENT B0, `(.L_x_1151) ;  /* 0x000000f000007945 */ /* 0x000fe60003800200 */
[----:B------:R-:W-:Y:S01]  /*be80*/  ISETP.NE.AND P1, PT, R56, 0x1, PT ;  /* 0x000000013800780c */ /* 0x000fe20003f25270 */
[----:B0-----:R-:W-:-:S12]  /*be90*/  @P0 BRA `(.L_x_1152) ;  /* 0x0000000000300947 */ /* 0x001fd80003800000 */
[----:B------:R-:W0:Y:S02]  /*bea0*/  QSPC.E.S P0, RZ, [R6] ;  /* 0x0000000006ff73aa */ /* 0x000e240000000500 */
[----:B0-----:R-:W-:Y:S05]  /*beb0*/  @!P0 BRA `(.L_x_1153) ;  /* 0x00000000001c8947 */ /* 0x001fea0003800000 */
[----:B------:R-:W-:-:S04]  /*bec0*/  MOV R2, R6 ;  /* 0x0000000600027202 */ /* 0x000fc80000000f00 */
[----:B------:R-:W-:-:S07]  /*bed0*/  MOV R0, R2 ;  /* 0x0000000200007202 */ /* 0x000fce0000000f00 */
.L_x_1154:
[----:B------:R-:W0:Y:S02]  /*bee0*/  LDS R2, [R0] ;  /* 0x0000000000027984 */ /* 0x000e240000000800 */
[----:B0-----:R-:W-:-:S05]  /*bef0*/  HADD2 R3, R2, R5 ;  /* 0x0000000502037230 */ /* 0x001fca0000000000 */
[----:B------:R-:W0:Y:S02]  /*bf00*/  ATOMS.CAST.SPIN P0, [R0], R2, R3 ;  /* 0x000000020000758d */ /* 0x000e240001800003 */
[----:B0-----:R-:W-:Y:S05]  /*bf10*/  @!P0 BRA `(.L_x_1154) ;  /* 0xfffffffc00f08947 */ /* 0x001fea000383ffff */
[----:B------:R-:W-:Y:S05]  /*bf20*/  BRA `(.L_x_1152) ;  /* 0x00000000000c7947 */ /* 0x000fea0003800000 */
.L_x_1153:
[----:B------:R-:W2:Y:S02]  /*bf30*/  LD.E R0, desc[UR10][R6.64] ;  /* 0x0000000a06007980 */ /* 0x000ea4000c101900 */
[----:B--2---:R-:W-:-:S05]  /*bf40*/  IADD3 R3, PT, PT, R5, R0, RZ ;  /* 0x0000000005037210 */ /* 0x004fca0007ffe0ff */
[----:B------:R0:W-:Y:S02]  /*bf50*/  ST.E desc[UR10][R6.64], R3 ;  /* 0x0000000306007985 */ /* 0x0001e4000c10190a */
.L_x_1152:
[----:B------:R-:W-:Y:S05]  /*bf60*/  BSYNC.RECONVERGENT B0 ;  /* 0x0000000000007941 */ /* 0x000fea0003800200 */
.L_x_1151:
[----:B------:R1:W-:Y:S01]  /*bf70*/  ATOM.E.ADD.F16x2.RN.STRONG.GPU P0, RZ, desc[UR10][R6.64+0x4], R46 ;  /* 0x8000042e06ff79a2 */ /* 0x0003e2000c10e10a */
[----:B------:R-:W-:Y:S04]  /*bf80*/  BSSY.RECONVERGENT B0, `(.L_x_1155) ;  /* 0x000000e000007945 */ /* 0x000fe80003800200 */
[----:B-1----:R-:W-:Y:S05]  /*bf90*/  @P0 BRA `(.L_x_1156) ;  /* 0x0000000000300947 */ /* 0x002fea0003800000 */
[----:B------:R-:W1:Y:S02]  /*bfa0*/  QSPC.E.S P0, RZ, [R6+0x4] ;  /* 0x0000040006ff73aa */ /* 0x000e640000000500 */
[----:B-1----:R-:W-:Y:S05]  /*bfb0*/  @!P0 BRA `(.L_x_1157) ;  /* 0x00000000001c8947 */ /* 0x002fea0003800000 */
[----:B------:R-:W-:-:S04]  /*bfc0*/  MOV R2, R6 ;  /* 0x0000000600027202 */ /* 0x000fc80000000f00 */
[----:B------:R-:W-:-:S07]  /*bfd0*/  MOV R0, R2 ;  /* 0x0000000200007202 */ /* 0x000fce0000000f00 */
.L_x_1158:
[----:B------:R-:W0:Y:S02]  /*bfe0*/  LDS R2, [R0+0x4] ;  /* 0x0000040000027984 */ /* 0x000e240000000800 */
[----:B0-----:R-:W-:-:S05]  /*bff0*/  HFMA2 R3, R2, 1, 1, R46 ;  /* 0x3c003c0002037831 */ /* 0x001fca000000002e */
[----:B------:R-:W0:Y:S02]  /*c000*/  ATOMS.CAST.SPIN P0, [R0+0x4], R2, R3 ;  /* 0x000004020000758d */ /* 0x000e240001800003 */
[----:B0-----:R-:W-:Y:S05]  /*c010*/  @!P0 BRA `(.L_x_1158) ;  /* 0xfffffffc00f08947 */ /* 0x001fea000383ffff */
[----:B------:R-:W-:Y:S05]  /*c020*/  BRA `(.L_x_1156) ;  /* 0x00000000000c7947 */ /* 0x000fea0003800000 */
.L_x_1157:
[----:B------:R-:W0:Y:S02]  /*c030*/  LD.E R0, desc[UR10][R6.64+0x4] ;  /* 0x0000040a06007980 */ /* 0x000e24000c101900 */
[----:B0-----:R-:W-:-:S05]  /*c040*/  IADD3 R3, PT, PT, R46, R0, RZ ;  /* 0x000000002e037210 */ /* 0x001fca0007ffe0ff */
[----:B------:R1:W-:Y:S02]  /*c050*/  ST.E desc[UR10][R6.64+0x4], R3 ;  /* 0x0000040306007985 */ /* 0x0003e4000c10190a */
.L_x_1156:
[----:B------:R-:W-:Y:S05]  /*c060*/  BSYNC.RECONVERGENT B0 ;  /* 0x0000000000007941 */ /* 0x000fea0003800200 */
.L_x_1155:
        /* <DEDUP_REMOVED lines=9> */
.L_x_1162:
[----:B------:R-:W0:Y:S02]  /*c100*/  LDS R2, [R0] ;  /* 0x0000000000027984 */ /* 0x000e240000000800 */
[----:B0-----:R-:W-:-:S05]  /*c110*/  HADD2 R3, R2, R47 ;  /* 0x0000002f02037230 */ /* 0x001fca0000000000 */
[----:B------:R-:W0:Y:S02]  /*c120*/  ATOMS.CAST.SPIN P0, [R0], R2, R3 ;  /* 0x000000020000758d */ /* 0x000e240001800003 */
[----:B0-----:R-:W-:Y:S05]  /*c130*/  @!P0 BRA `(.L_x_1162) ;  /* 0xfffffffc00f08947 */ /* 0x001fea000383ffff */
[----:B------:R-:W-:Y:S05]  /*c140*/  BRA `(.L_x_1160) ;  /* 0x00000000000c7947 */ /* 0x000fea0003800000 */
.L_x_1161:
[----:B------:R-:W2:Y:S02]  /*c150*/  LD.E R0, desc[UR10][R6.64] ;  /* 0x0000000a06007980 */ /* 0x000ea4000c101900 */
[----:B--2---:R-:W-:-:S05]  /*c160*/  IADD3 R3, PT, PT, R47, R0, RZ ;  /* 0x000000002f037210 */ /* 0x004fca0007ffe0ff */
[----:B------:R0:W-:Y:S02]  /*c170*/  ST.E desc[UR10][R6.64], R3 ;  /* 0x0000000306007985 */ /* 0x0001e4000c10190a */
.L_x_1160:
[----:B------:R-:W-:Y:S05]  /*c180*/  BSYNC.RECONVERGENT B0 ;  /* 0x0000000000007941 */ /* 0x000fea0003800200 */
.L_x_1159:
[----:B------:R1:W-:Y:S01]  /*c190*/  ATOM.E.ADD.F16x2.RN.STRONG.GPU P0, RZ, desc[UR10][R6.64+0x4], R48 ;  /* 0x8000043006ff79a2 */ /* 0x0003e2000c10e10a */
[----:B------:R-:W-:Y:S04]  /*c1a0*/  BSSY.RECONVERGENT B0, `(.L_x_1163) ;  /* 0x000000e000007945 */ /* 0x000fe80003800200 */
[----:B-1----:R-:W-:Y:S05]  /*c1b0*/  @P0 BRA `(.L_x_1164) ;  /* 0x0000000000300947 */ /* 0x002fea0003800000 */
[----:B------:R-:W1:Y:S02]  /*c1c0*/  QSPC.E.S P0, RZ, [R6+0x4] ;  /* 0x0000040006ff73aa */ /* 0x000e640000000500 */
[----:B-1----:R-:W-:Y:S05]  /*c1d0*/  @!P0 BRA `(.L_x_1165) ;  /* 0x00000000001c8947 */ /* 0x002fea0003800000 */
[----:B------:R-:W-:-:S04]  /*c1e0*/  MOV R2, R6 ;  /* 0x0000000600027202 */ /* 0x000fc80000000f00 */
[----:B------:R-:W-:-:S07]  /*c1f0*/  MOV R0, R2 ;  /* 0x0000000200007202 */ /* 0x000fce0000000f00 */
.L_x_1166:
[----:B------:R-:W0:Y:S02]  /*c200*/  LDS R2, [R0+0x4] ;  /* 0x0000040000027984 */ /* 0x000e240000000800 */
[----:B0-----:R-:W-:-:S05]  /*c210*/  HFMA2 R3, R2, 1, 1, R48 ;  /* 0x3c003c0002037831 */ /* 0x001fca0000000030 */
[----:B------:R-:W0:Y:S02]  /*c220*/  ATOMS.CAST.SPIN P0, [R0+0x4], R2, R3 ;  /* 0x000004020000758d */ /* 0x000e240001800003 */
[----:B0-----:R-:W-:Y:S05]  /*c230*/  @!P0 BRA `(.L_x_1166) ;  /* 0xfffffffc00f08947 */ /* 0x001fea000383ffff */
[----:B------:R-:W-:Y:S05]  /*c240*/  BRA `(.L_x_1164) ;  /* 0x00000000000c7947 */ /* 0x000fea0003800000 */
.L_x_1165:
[----:B------:R-:W0:Y:S02]  /*c250*/  LD.E R0, desc[UR10][R6.64+0x4] ;  /* 0x0000040a06007980 */ /* 0x000e24000c101900 */
[----:B0-----:R-:W-:-:S05]  /*c260*/  IADD3 R3, PT, PT, R48, R0, RZ ;  /* 0x0000000030037210 */ /* 0x001fca0007ffe0ff */
[----:B------:R1:W-:Y:S02]  /*c270*/  ST.E desc[UR10][R6.64+0x4], R3 ;  /* 0x0000040306007985 */ /* 0x0003e4000c10190a */
.L_x_1164:
[----:B------:R-:W-:Y:S05]  /*c280*/  BSYNC.RECONVERGENT B0 ;  /* 0x0000000000007941 */ /* 0x000fea0003800200 */
.L_x_1163:
        /* <DEDUP_REMOVED lines=10> */
.L_x_1170:
[----:B------:R-:W0:Y:S02]  /*c330*/  LDS R2, [R0] ;  /* 0x0000000000027984 */ /* 0x000e240000000800 */
[----:B0-----:R-:W-:-:S05]  /*c340*/  HADD2 R3, R2, R49 ;  /* 0x0000003102037230 */ /* 0x001fca0000000000 */
[----:B------:R-:W0:Y:S02]  /*c350*/  ATOMS.CAST.SPIN P0, [R0], R2, R3 ;  /* 0x000000020000758d */ /* 0x000e240001800003 */
[----:B0-----:R-:W-:Y:S05]  /*c360*/  @!P0 BRA `(.L_x_1170) ;  /* 0xfffffffc00f08947 */ /* 0x001fea000383ffff */
[----:B------:R-:W-:Y:S05]  /*c370*/  BRA `(.L_x_1168) ;  /* 0x00000000000c7947 */ /* 0x000fea0003800000 */
.L_x_1169:
[----:B------:R-:W2:Y:S02]  /*c380*/  LD.E R0, desc[UR10][R6.64] ;  /* 0x0000000a06007980 */ /* 0x000ea4000c101900 */
[----:B--2---:R-:W-:-:S05]  /*c390*/  IADD3 R3, PT, PT, R49, R0, RZ ;  /* 0x0000000031037210 */ /* 0x004fca0007ffe0ff */
[----:B------:R0:W-:Y:S02]  /*c3a0*/  ST.E desc[UR10][R6.64], R3 ;  /* 0x0000000306007985 */ /* 0x0001e4000c10190a */
.L_x_1168:
[----:B------:R-:W-:Y:S05]  /*c3b0*/  BSYNC.RECONVERGENT B0 ;  /* 0x0000000000007941 */ /* 0x000fea0003800200 */
.L_x_1167:
[----:B------:R1:W-:Y:S01]  /*c3c0*/  ATOM.E.ADD.F16x2.RN.STRONG.GPU P0, RZ, desc[UR10][R6.64+0x4], R50 ;  /* 0x8000043206ff79a2 */ /* 0x0003e2000c10e10a */
[----:B------:R-:W-:Y:S04]  /*c3d0*/  BSSY.RECONVERGENT B0, `(.L_x_1171) ;  /* 0x000000e000007945 */ /* 0x000fe80003800200 */
[----:B-1----:R-:W-:Y:S05]  /*c3e0*/  @P0 BRA `(.L_x_1172) ;  /* 0x0000000000300947 */ /* 0x002fea0003800000 */
[----:B------:R-:W1:Y:S02]  /*c3f0*/  QSPC.E.S P0, RZ, [R6+0x4] ;  /* 0x0000040006ff73aa */ /* 0x000e640000000500 */
[----:B-1----:R-:W-:Y:S05]  /*c400*/  @!P0 BRA `(.L_x_1173) ;  /* 0x00000000001c8947 */ /* 0x002fea0003800000 */
[----:B------:R-:W-:-:S04]  /*c410*/  MOV R2, R6 ;  /* 0x0000000600027202 */ /* 0x000fc80000000f00 */
[----:B------:R-:W-:-:S07]  /*c420*/  MOV R0, R2 ;  /* 0x0000000200007202 */ /* 0x000fce0000000f00 */
.L_x_1174:
[----:B------:R-:W0:Y:S02]  /*c430*/  LDS R2, [R0+0x4] ;  /* 0x0000040000027984 */ /* 0x000e240000000800 */
[----:B0-----:R-:W-:-:S05]  /*c440*/  HFMA2 R3, R2, 1, 1, R50 ;  /* 0x3c003c0002037831 */ /* 0x001fca0000000032 */
[----:B------:R-:W0:Y:S02]  /*c450*/  ATOMS.CAST.SPIN P0, [R0+0x4], R2, R3 ;  /* 0x000004020000758d */ /* 0x000e240001800003 */
[----:B0-----:R-:W-:Y:S05]  /*c460*/  @!P0 BRA `(.L_x_1174) ;  /* 0xfffffffc00f08947 */ /* 0x001fea000383ffff */
[----:B------:R-:W-:Y:S05]  /*c470*/  BRA `(.L_x_1172) ;  /* 0x00000000000c7947 */ /* 0x000fea0003800000 */
.L_x_1173:
[----:B------:R-:W0:Y:S02]  /*c480*/  LD.E R0, desc[UR10][R6.64+0x4] ;  /* 0x0000040a06007980 */ /* 0x000e24000c101900 */
[----:B0-----:R-:W-:-:S05]  /*c490*/  IADD3 R3, PT, PT, R50, R0, RZ ;  /* 0x0000000032037210 */ /* 0x001fca0007ffe0ff */
[----:B------:R1:W-:Y:S02]  /*c4a0*/  ST.E desc[UR10][R6.64+0x4], R3 ;  /* 0x0000040306007985 */ /* 0x0003e4000c10190a */
.L_x_1172:
[----:B------:R-:W-:Y:S05]  /*c4b0*/  BSYNC.RECONVERGENT B0 ;  /* 0x0000000000007941 */ /* 0x000fea0003800200 */
.L_x_1171:
        /* <DEDUP_REMOVED lines=10> */
.L_x_1178:
[----:B------:R-:W0:Y:S02]  /*c560*/  LDS R2, [R0] ;  /* 0x0000000000027984 */ /* 0x000e240000000800 */
[----:B0-----:R-:W-:-:S05]  /*c570*/  HADD2 R3, R2, R51 ;  /* 0x0000003302037230 */ /* 0x001fca0000000000 */
[----:B------:R-:W0:Y:S02]  /*c580*/  ATOMS.CAST.SPIN P0, [R0], R2, R3 ;  /* 0x000000020000758d */ /* 0x000e240001800003 */
[----:B0-----:R-:W-:Y:S05]  /*c590*/  @!P0 BRA `(.L_x_1178) ;  /* 0xfffffffc00f08947 */ /* 0x001fea000383ffff */
[----:B------:R-:W-:Y:S05]  /*c5a0*/  BRA `(.L_x_1176) ;  /* 0x00000000000c7947 */ /* 0x000fea0003800000 */
.L_x_1177:
[----:B------:R-:W2:Y:S02]  /*c5b0*/  LD.E R0, desc[UR10][R6.64] ;  /* 0x0000000a06007980 */ /* 0x000ea4000c101900 */
[----:B--2---:R-:W-:-:S05]  /*c5c0*/  IADD3 R3, PT, PT, R51, R0, RZ ;  /* 0x0000000033037210 */ /* 0x004fca0007ffe0ff */
[----:B------:R0:W-:Y:S02]  /*c5d0*/  ST.E desc[UR10][R6.64], R3 ;  /* 0x0000000306007985 */ /* 0x0001e4000c10190a */
.L_x_1176:
[----:B------:R-:W-:Y:S05]  /*c5e0*/  BSYNC.RECONVERGENT B0 ;  /* 0x0000000000007941 */ /* 0x000fea0003800200 */
.L_x_1175:
[----:B------:R1:W-:Y:S02]  /*c5f0*/  ATOM.E.ADD.F16x2.RN.STRONG.GPU P0, RZ, desc[UR10][R6.64+0x4], R52 ;  /* 0x8000043406ff79a2 */ /* 0x0003e4000c10e10a */
[----:B-1----:R-:W-:Y:S05]  /*c600*/  @P0 EXIT ;  /* 0x000000000000094d */ /* 0x002fea0003800000 */
[----:B------:R-:W1:Y:S02]  /*c610*/  QSPC.E.S P0, RZ, [R6+0x4] ;  /* 0x0000040006ff73aa */ /* 0x000e640000000500 */
[----:B-1----:R-:W-:Y:S05]  /*c620*/  @!P0 BRA `(.L_x_1179) ;  /* 0x00000000001c8947 */ /* 0x002fea0003800000 */
[----:B------:R-:W-:-:S04]  /*c630*/  MOV R2, R6 ;  /* 0x0000000600027202 */ /* 0x000fc80000000f00 */
[----:B------:R-:W-:-:S07]  /*c640*/  MOV R0, R2 ;  /* 0x0000000200007202 */ /* 0x000fce0000000f00 */
.L_x_1180:
[----:B------:R-:W0:Y:S02]  /*c650*/  LDS R2, [R0+0x4] ;  /* 0x0000040000027984 */ /* 0x000e240000000800 */
[----:B0-----:R-:W-:-:S05]  /*c660*/  HFMA2 R3, R2, 1, 1, R52 ;  /* 0x3c003c0002037831 */ /* 0x001fca0000000034 */
[----:B------:R-:W0:Y:S02]  /*c670*/  ATOMS.CAST.SPIN P0, [R0+0x4], R2, R3 ;  /* 0x000004020000758d */ /* 0x000e240001800003 */
[----:B0-----:R-:W-:Y:S05]  /*c680*/  @!P0 BRA `(.L_x_1180) ;  /* 0xfffffffc00f08947 */ /* 0x001fea000383ffff */
[----:B------:R-:W-:Y:S05]  /*c690*/  EXIT ;  /* 0x000000000000794d */ /* 0x000fea0003800000 */
.L_x_1179:
[----:B------:R-:W0:Y:S02]  /*c6a0*/  LD.E R0, desc[UR10][R6.64+0x4] ;  /* 0x0000040a06007980 */ /* 0x000e24000c101900 */
[----:B0-----:R-:W-:-:S05]  /*c6b0*/  IADD3 R3, PT, PT, R52, R0, RZ ;  /* 0x0000000034037210 */ /* 0x001fca0007ffe0ff */
[----:B------:R-:W-:Y:S01]  /*c6c0*/  ST.E desc[UR10][R6.64+0x4], R3 ;  /* 0x0000040306007985 */ /* 0x000fe2000c10190a */
[----:B------:R-:W-:Y:S05]  /*c6d0*/  EXIT ;  /* 0x000000000000794d */ /* 0x000fea0003800000 */
.L_x_1181:
        /* <DEDUP_REMOVED lines=10> */
.L_x_5297:


//--------------------- .text._Z23gemm_half_q_half_kernelILi4ELi40ELb1ELb0ELi32EEvPK6__halfPKjS4_S2_PS0_iiiiPKtS7_iiiiiibS2_i --------------------------
	.section	.text._Z23gemm_half_q_half_kernelILi4ELi40ELb1ELb0ELi32EEvPK6__halfPKjS4_S2_PS0_iiiiPKtS7_iiiiiibS2_i,"ax",@progbits
	.align	128
        .global         _Z23gemm_half_q_half_kernelILi4ELi40ELb1ELb0ELi32EEvPK6__halfPKjS4_S2_PS0_iiiiPKtS7_iiiiiibS2_i
        .type           _Z23gemm_half_q_half_kernelILi4ELi40ELb1ELb0ELi32EEvPK6__halfPKjS4_S2_PS0_iiiiPKtS7_iiiiiibS2_i,@function
        .size           _Z23gemm_half_q_half_kernelILi4ELi40ELb1ELb0ELi32EEvPK6__halfPKjS4_S2_PS0_iiiiPKtS7_iiiiiibS2_i,(.L_x_5298 - _Z23gemm_half_q_half_kernelILi4ELi40ELb1ELb0ELi32EEvPK6__halfPKjS4_S2_PS0_iiiiPKtS7_iiiiiibS2_i)
        .other          _Z23gemm_half_q_half_kernelILi4ELi40ELb1ELb0ELi32EEvPK6__halfPKjS4_S2_PS0_iiiiPKtS7_iiiiiibS2_i,@"STO_CUDA_ENTRY STV_DEFAULT"
_Z23gemm_half_q_half_kernelILi4ELi40ELb1ELb0ELi32EEvPK6__halfPKjS4_S2_PS0_iiiiPKtS7_iiiiiibS2_i:
.text._Z23gemm_half_q_half_kernelILi4ELi40ELb1ELb0ELi32EEvPK6__halfPKjS4_S2_PS0_iiiiPKtS7_iiiiiibS2_i:
        /* <DEDUP_REMOVED lines=35> */
.L_x_1182:
        /* <DEDUP_REMOVED lines=34> */
[----:B-1----:R-:W-:Y:S02]  /*0450*/  IADD3 R2, PT, PT, R2, 0x40, RZ ;  /* 0x0000004002027810 */ /* 0x002fe40007ffe0ff */
[----:B------:R-:W-:-:S09]  /*0460*/  IADD3 R4, PT, PT, R4, R5, RZ ;  /* 0x0000000504047210 */ /* 0x000fd20007ffe0ff */
[----:B------:R-:W-:Y:S05]  /*0470*/  @P1 BRA `(.L_x_1186) ;  /* 0x0000000000ec1947 */ /* 0x000fea0003800000 */
[----:B------:R-:W-:Y:S02]  /*0480*/  IADD3 R8, PT, PT, RZ, -R7, RZ ;  /* 0x80000007ff087210 */ /* 0x000fe40007ffe0ff */
[----:B------:R-:W-:Y:S02]  /*0490*/  PLOP3.LUT P1, PT, PT, PT, PT, 0x80, 0x8 ;  /* 0x000000000008781c */ /* 0x000fe40003f2f070 */
[----:B------:R-:W-:-:S13]  /*04a0*/  ISETP.GT.AND P3, PT, R8, 0x3, PT ;  /* 0x000000030800780c */ /* 0x000fda0003f64270 */
[----:B------:R-:W-:Y:S05]  /*04b0*/  @!P3 BRA `(.L_x_1187) ;  /* 0x000000000084b947 */ /* 0x000fea0003800000 */
[----:B------:R-:W-:-:S13]  /*04c0*/  PLOP3.LUT P1, PT, PT, PT, PT, 0x8, 0x80 ;  /* 0x000000000080781c */ /* 0x000fda0003f2e170 */
.L_x_1188:
        /* <DEDUP_REMOVED lines=32> */
.L_x_1187:
        /* <DEDUP_REMOVED lines=20> */
.L_x_1189:
[----:B------:R-:W-:-:S13]  /*0810*/  ISETP.EQ.AND P3, PT, R7, RZ, PT ;  /* 0x000000ff0700720c */ /* 0x000fda0003f62270 */
[----:B------:R-:W-:Y:S05]  /*0820*/  @!P1 BRA P3, `(.L_x_1184) ;  /* 0x0000000400789947 */ /* 0x000fea0001800000 */
.L_x_1186:
        /* <DEDUP_REMOVED lines=12> */
.L_x_1185:
        /* <DEDUP_REMOVED lines=16> */
.L_x_1192:
[----:B-----5:R-:W-:Y:S02]  /*09f0*/  IADD3 R7, P3, PT, R17, R18, RZ ;  /* 0x0000001211077210 */ /* 0x020fe40007f7e0ff */
[CC--:B------:R-:W-:Y:S02]  /*0a00*/  IADD3 R10, PT, PT, R18.reuse, R5.reuse, RZ ;  /* 0x00000005120a7210 */ /* 0x0c0fe40007ffe0ff */
[----:B------:R-:W-:Y:S02]  /*0a10*/  LEA.HI.X.SX32 R18, R18, RZ, 0x1, P3 ;  /* 0x000000ff12127211 */ /* 0x000fe400018f0eff */
[----:B-1----:R-:W-:Y:S02]  /*0a20*/  LEA R8, P3, R7, UR6, 0x1 ;  /* 0x0000000607087c11 */ /* 0x002fe4000f8608ff */
        /* <DEDUP_REMOVED lines=28> */
.L_x_1191:
        /* <DEDUP_REMOVED lines=21> */
.L_x_1193:
[----:B------:R-:W-:-:S13]  /*0d40*/  ISETP.NE.OR P1, PT, R4, RZ, P1 ;  /* 0x000000ff0400720c */ /* 0x000fda0000f25670 */
[----:B------:R-:W-:Y:S05]  /*0d50*/  @!P1 BRA `(.L_x_1184) ;  /* 0x00000000002c9947 */ /* 0x000fea0003800000 */
.L_x_1190:
        /* <DEDUP_REMOVED lines=11> */
.L_x_1184:
[----:B0-----:R-:W-:Y:S05]  /*0e10*/  BSYNC.RECONVERGENT B0 ;  /* 0x0000000000007941 */ /* 0x001fea0003800200 */
.L_x_1183:
        /* <DEDUP_REMOVED lines=21> */
.L_x_1197:
        /* <DEDUP_REMOVED lines=15> */
.L_x_1196:
        /* <DEDUP_REMOVED lines=12> */
.L_x_1198:
[----:B------:R-:W-:-:S13]  /*1120*/  ISETP.NE.OR P1, PT, R2, RZ, P1 ;  /* 0x000000ff0200720c */ /* 0x000fda0000f25670 */
[----:B------:R-:W-:Y:S05]  /*1130*/  @!P1 BRA `(.L_x_1194) ;  /* 0x00000000001c9947 */ /* 0x000fea0003800000 */
.L_x_1195:
[----:B01----:R-:W0:Y:S02]  /*1140*/  LDC.64 R8, c[0x0][0x3a0] ;  /* 0x0000e800ff087b82 */ /* 0x003e240000000a00 */
.L_x_1199:
[----:B0-----:R-:W-:Y:S01]  /*1150*/  IMAD.WIDE R10, R0, 0x2, R8 ;  /* 0x00000002000a7825 */ /* 0x001fe200078e0208 */
[----:B------:R-:W-:Y:S02]  /*1160*/  IADD3 R2, PT, PT, R2, 0x1, RZ ;  /* 0x0000000102027810 */ /* 0x000fe40007ffe0ff */
[----:B------:R-:W-:Y:S02]  /*1170*/  IADD3 R0, PT, PT, R0, R57, RZ ;  /* 0x0000003900007210 */ /* 0x000fe40007ffe0ff */
[----:B------:R2:W-:Y:S01]  /*1180*/  STG.E.64 desc[UR8][R10.64], RZ ;  /* 0x000000ff0a007986 */ /* 0x0005e2000c101b08 */
[----:B------:R-:W-:-:S13]  /*1190*/  ISETP.NE.AND P1, PT, R2, RZ, PT ;  /* 0x000000ff0200720c */ /* 0x000fda0003f25270 */
[----:B--2---:R-:W-:Y:S05]  /*11a0*/  @P1 BRA `(.L_x_1199) ;  /* 0xfffffffc00e81947 */ /* 0x004fea000383ffff */
.L_x_1194:
        /* <DEDUP_REMOVED lines=9> */
[----:B01----:R-:W0:Y:S01]  /*1240*/  LDC.64 R8, c[0x0][0x3b8] ;  /* 0x0000ee00ff087b82 */ /* 0x003e220000000a00 */
[----:B------:R-:W-:-:S05]  /*1250*/  SHF.L.U32 R11, R61, 0x6, RZ ;  /* 0x000000063d0b7819 */ /* 0x000fca00000006ff */
[----:B0-----:R-:W-:-:S05]  /*1260*/  IMAD.WIDE.U32 R10, R11, 0x2, R8 ;  /* 0x000000020b0a7825 */ /* 0x001fca00078e0008 */
[----:B------:R0:W5:Y:S01]  /*1270*/  LDG.E.U16.CONSTANT R14, desc[UR8][R10.64] ;  /* 0x000000080a0e7981 */ /* 0x000162000c1e9500 */
[----:B------:R-:W-:Y:S01]  /*1280*/  SHF.R.S32.HI R13, RZ, 0x1f, R6 ;  /* 0x0000001fff0d7819 */ /* 0x000fe20000011406 */
[----:B------:R-:W-:Y:S01]  /*1290*/  UMOV UR4, URZ ;  /* 0x000000ff00047c82 */ /* 0x000fe20008000000 */
[----:B------:R-:W-:Y:S02]  /*12a0*/  SHF.L.U32 R3, R3, 0x4, RZ ;  /* 0x0000000403037819 */ /* 0x000fe400000006ff */
[----:B------:R-:W-:Y:S02]  /*12b0*/  LEA.HI R13, R13, R6, RZ, 0x3 ;  /* 0x000000060d0d7211 */ /* 0x000fe400078f18ff */
[----:B------:R-:W-:Y:S02]  /*12c0*/  MOV R18, R16 ;  /* 0x0000001000127202 */ /* 0x000fe40000000f00 */
[----:B------:R-:W-:Y:S02]  /*12d0*/  LOP3.LUT R15, R3, 0x10, RZ, 0xc0, !PT ;  /* 0x00000010030f7812 */ /* 0x000fe400078ec0ff */
[----:B0----5:R-:W-:-:S07]  /*12e0*/  SHF.R.S32.HI R17, RZ, 0x3, R13 ;  /* 0x00000003ff117819 */ /* 0x021fce000001140d */
.L_x_1201:
[----:B------:R-:W0:Y:S01]  /*12f0*/  LDC.64 R2, c[0x0][0x390] ;  /* 0x0000e400ff027b82 */ /* 0x000e220000000a00 */
[----:B------:R-:W-:-:S05]  /*1300*/  IADD3 R0, PT, PT, R14, UR4, RZ ;  /* 0x000000040e007c10 */ /* 0x000fca000fffe0ff */
[----:B------:R-:W-:-:S05]  /*1310*/  IMAD R4, R0, R57, RZ ;  /* 0x0000003900047224 */ /* 0x000fca00078e02ff */
[----:B------:R-:W-:-:S04]  /*1320*/  SHF.R.S32.HI R11, RZ, 0x1f, R4 ;  /* 0x0000001fff0b7819 */ /* 0x000fc80000011404 */
[----:B------:R-:W-:-:S04]  /*1330*/  LEA.HI R4, R11, R4, RZ, 0x3 ;  /* 0x000000040b047211 */ /* 0x000fc800078f18ff */
[----:B------:R-:W-:-:S05]  /*1340*/  LEA.HI.SX32 R11, R4, R17, 0x1d ;  /* 0x00000011040b7211 */ /* 0x000fca00078feaff */
[----:B0-----:R-:W-:Y:S01]  /*1350*/  IMAD.WIDE R2, R11, 0x4, R2 ;  /* 0x000000040b027825 */ /* 0x001fe200078e0202 */
[----:B------:R-:W-:Y:S01]  /*1360*/  SHF.L.U32 R13, R18, 0x1, RZ ;  /* 0x00000001120d7819 */ /* 0x000fe200000006ff */
[----:B------:R-:W0:Y:S04]  /*1370*/  LDC.64 R10, c[0x0][0x398] ;  /* 0x0000e600ff0a7b82 */ /* 0x000e280000000a00 */
[----:B------:R-:W5:Y:S01]  /*1380*/  LDG.E.CONSTANT R2, desc[UR8][R2.64] ;  /* 0x0000000802027981 */ /* 0x000f62000c1e9900 */
[----:B------:R-:W-:-:S05]  /*1390*/  IMAD.WIDE.U32 R12, R13, 0x2, R8 ;  /* 0x000000020d0c7825 */ /* 0x000fca00078e0008 */
[----:B------:R-:W2:Y:S01]  /*13a0*/  LDG.E.U16.CONSTANT R23, desc[UR8][R12.64+0x2] ;  /* 0x000002080c177981 */ /* 0x000ea2000c1e9500 */
[----:B0-----:R-:W-:-:S06]  /*13b0*/  IMAD.WIDE.U32 R10, R0, 0x2, R10 ;  /* 0x00000002000a7825 */ /* 0x001fcc00078e000a */
[----:B------:R0:W3:Y:S01]  /*13c0*/  LDG.E.U16.CONSTANT R10, desc[UR8][R10.64] ;  /* 0x000000080a0a7981 */ /* 0x0000e2000c1e9500 */
[----:B------:R-:W-:Y:S01]  /*13d0*/  UIADD3 UR4, UPT, UPT, UR4, 0x1, URZ ;  /* 0x0000000104047890 */ /* 0x000fe2000fffe0ff */
[----:B-----5:R-:W-:-:S04]  /*13e0*/  SHF.R.U32.HI R0, RZ, R15, R2 ;  /* 0x0000000fff007219 */ /* 0x020fc80000011602 */
[--C-:B------:R-:W-:Y:S02]  /*13f0*/  SHF.R.U32.HI R2, RZ, 0x8, R0.reuse ;  /* 0x00000008ff027819 */ /* 0x100fe40000011600 */
[----:B------:R-:W-:Y:S02]  /*1400*/  LOP3.LUT R4, R0, 0xf, RZ, 0xc0, !PT ;  /* 0x0000000f00047812 */ /* 0x000fe400078ec0ff */
[----:B------:R-:W-:Y:S02]  /*1410*/  SHF.R.U32.HI R19, RZ, 0x4, R0 ;  /* 0x00000004ff137819 */ /* 0x000fe40000011600 */
[----:B------:R-:W-:Y:S01]  /*1420*/  LOP3.LUT R2, R2, 0xf, RZ, 0xc0, !PT ;  /* 0x0000000f02027812 */ /* 0x000fe200078ec0ff */
[----:B------:R-:W-:Y:S01]  /*1430*/  IMAD R21, R4, R4, R4 ;  /* 0x0000000404157224 */ /* 0x000fe200078e0204 */
[----:B------:R-:W-:Y:S02]  /*1440*/  SHF.R.U32.HI R0, RZ, 0xc, R0 ;  /* 0x0000000cff007819 */ /* 0x000fe40000011600 */
[----:B------:R-:W-:Y:S01]  /*1450*/  LOP3.LUT R19, R19, 0xf, RZ, 0xc0, !PT ;  /* 0x0000000f13137812 */ /* 0x000fe200078ec0ff */
[----:B------:R-:W-:Y:S01]  /*1460*/  IMAD R3, R2, R2, R2 ;  /* 0x0000000202037224 */ /* 0x000fe200078e0202 */
[----:B------:R-:W-:-:S02]  /*1470*/  LOP3.LUT R0, R0, 0xf, RZ, 0xc0, !PT ;  /* 0x0000000f00007812 */ /* 0x000fc400078ec0ff */
[----:B------:R-:W-:Y:S01]  /*1480*/  IADD3 R21, PT, PT, R4, 0x1, R21 ;  /* 0x0000000104157810 */ /* 0x000fe20007ffe015 */
[----:B------:R-:W-:Y:S01]  /*1490*/  IMAD R4, R19, R19, R19 ;  /* 0x0000001313047224 */ /* 0x000fe200078e0213 */
[----:B0-----:R-:W-:Y:S01]  /*14a0*/  IADD3 R11, PT, PT, R2, 0x1, R3 ;  /* 0x00000001020b7810 */ /* 0x001fe20007ffe003 */
[C---:B------:R-:W-:Y:S01]  /*14b0*/  IMAD R3, R0.reuse, R0, R0 ;  /* 0x0000000000037224 */ /* 0x040fe200078e0200 */
[----:B--2---:R-:W-:Y:S02]  /*14c0*/  IADD3 R18, PT, PT, R23, R18, RZ ;  /* 0x0000001217127210 */ /* 0x004fe40007ffe0ff */
[----:B------:R-:W-:Y:S01]  /*14d0*/  IADD3 R19, PT, PT, R19, 0x1, R4 ;  /* 0x0000000113137810 */ /* 0x000fe20007ffe004 */
[----:B------:R-:W3:Y:S01]  /*14e0*/  I2F.F16 R21, R21 ;  /* 0x0000001500157306 */ /* 0x000ee20000200c00 */
[----:B------:R-:W-:Y:S02]  /*14f0*/  IADD3 R12, PT, PT, R0, 0x1, R3 ;  /* 0x00000001000c7810 */ /* 0x000fe40007ffe003 */
[----:B------:R-:W-:-:S05]  /*1500*/  ISETP.GE.AND P1, PT, R18, R59, PT ;  /* 0x0000003b1200720c */ /* 0x000fca0003f26270 */
[----:B------:R-:W0:Y:S01]  /*1510*/  I2F.F16 R19, R19 ;  /* 0x0000001300137306 */ /* 0x000e220000200c00 */
[----:B---3--:R-:W-:-:S07]  /*1520*/  HMUL2 R4, R21.H0_H0, R10.H0_H0 ;  /* 0x2000000a15047232 */ /* 0x008fce0000000800 */
[----:B------:R-:W1:Y:S01]  /*1530*/  I2F.F16 R11, R11 ;  /* 0x0000000b000b7306 */ /* 0x000e620000200c00 */
[----:B0-----:R-:W-:-:S07]  /*1540*/  HMUL2 R3, R19.H0_H0, R10.H0_H0 ;  /* 0x2000000a13037232 */ /* 0x001fce0000000800 */
[----:B------:R-:W0:Y:S01]  /*1550*/  I2F.F16 R13, R12 ;  /* 0x0000000c000d7306 */ /* 0x000e220000200c00 */
[-C--:B-1----:R-:W-:Y:S02]  /*1560*/  HMUL2 R2, R11.H0_H0, R10.reuse.H0_H0 ;  /* 0x2000000a0b027232 */ /* 0x082fe40000000800 */
[----:B0-----:R-:W-:Y:S01]  /*1570*/  HMUL2 R0, R13.H0_H0, R10.H0_H0 ;  /* 0x2000000a0d007232 */ /* 0x001fe20000000800 */
[----:B------:R-:W-:Y:S06]  /*1580*/  @!P1 BRA `(.L_x_1201) ;  /* 0xfffffffc00589947 */ /* 0x000fec000383ffff */
.L_x_1200:
[C---:B------:R-:W-:Y:S01]  /*1590*/  ISETP.GT.AND P1, PT, R16.reuse, UR5, PT ;  /* 0x0000000510007c0c */ /* 0x040fe2000bf24270 */
[----:B01----:R-:W-:Y:S01]  /*15a0*/  HFMA2 R9, -RZ, RZ, 0, 0 ;  /* 0x00000000ff097431 */ /* 0x003fe200000001ff */
[----:B------:R-:W-:Y:S02]  /*15b0*/  SHF.R.S32.HI R8, RZ, 0x1f, R7 ;  /* 0x0000001fff087819 */ /* 0x000fe40000011407 */
[----:B------:R-:W-:Y:S02]  /*15c0*/  CS2R R12, SRZ ;  /* 0x00000000000c7805 */ /* 0x000fe4000001ff00 */
[----:B---3--:R-:W-:Y:S02]  /*15d0*/  ISETP.GT.AND P3, PT, R16, UR10, PT ;  /* 0x0000000a10007c0c */ /* 0x008fe4000bf64270 */
[----:B------:R-:W-:Y:S01]  /*15e0*/  LEA.HI R8, R8, R7, RZ, 0x5 ;  /* 0x0000000708087211 */ /* 0x000fe200078f28ff */
[----:B------:R-:W-:Y:S01]  /*15f0*/  HFMA2 R7, -RZ, RZ, 0, 0 ;  /* 0x00000000ff077431 */ /* 0x000fe200000001ff */
[----:B----4-:R-:W-:-:S02]  /*1600*/  ISETP.GT.AND P4, PT, R16, UR6, PT ;  /* 0x0000000610007c0c */ /* 0x010fc4000bf84270 */
[C---:B------:R-:W-:Y:S02]  /*1610*/  ISETP.GT.AND P5, PT, R16.reuse, UR11, PT ;  /* 0x0000000b10007c0c */ /* 0x040fe4000bfa4270 */
        /* <DEDUP_REMOVED lines=11> */
.L_x_1202:
        /* <DEDUP_REMOVED lines=8> */
.L_x_1203:
        /* <DEDUP_REMOVED lines=8> */
.L_x_1204:
        /* <DEDUP_REMOVED lines=8> */
.L_x_1205:
        /* <DEDUP_REMOVED lines=8> */
.L_x_1206:
        /* <DEDUP_REMOVED lines=16> */
[----:B------:R-:W-:Y:S01]  /*19d0*/  ISETP.GT.AND P1, PT, R5, R16, PT ;  /* 0x000000100500720c */ /* 0x000fe20003f24270 */
[----:B0-----:R-:W-:Y:S01]  /*19e0*/  ULEA UR5, UR5, UR4, 0x18 ;  /* 0x0000000405057291 */ /* 0x001fe2000f8ec0ff */
[C---:B-1----:R-:W-:Y:S02]  /*19f0*/  LEA R62, P3, R6.reuse, UR6, 0x2 ;  /* 0x00000006063e7c11 */ /* 0x042fe4000f8610ff */
[----:B------:R-:W-:Y:S02]  /*1a00*/  PRMT R47, RZ, 0x5410, RZ ;  /* 0x00005410ff2f7816 */ /* 0x000fe400000000ff */
[----:B------:R-:W-:Y:S02]  /*1a10*/  LEA.HI.X R63, R6, UR7, R7, 0x2, P3 ;  /* 0x00000007063f7c11 */ /* 0x000fe400098f1407 */
[----:B------:R-:W-:Y:S01]  /*1a20*/  UMOV UR4, UR5 ;  /* 0x0000000500047c82 */ /* 0x000fe20008000000 */
[----:B------:R-:W-:Y:S02]  /*1a30*/  PRMT R46, RZ, 0x5410, RZ ;  /* 0x00005410ff2e7816 */ /* 0x000fe400000000ff */
[----:B------:R-:W-:-:S02]  /*1a40*/  PRMT R5, RZ, 0x5410, RZ ;  /* 0x00005410ff057816 */ /* 0x000fc400000000ff */
[----:B------:R-:W-:Y:S05]  /*1a50*/  @!P1 BRA `(.L_x_1207) ;  /* 0x00000028009c9947 */ /* 0x000fea0003800000 */
[C---:B-----5:R-:W-:Y:S01]  /*1a60*/  IMAD.WIDE R16, R57.reuse, 0x4, R62 ;  /* 0x0000000439107825 */ /* 0x060fe200078e023e */
[----:B------:R-:W2:Y:S03]  /*1a70*/  LDG.E.128.CONSTANT R12, desc[UR8][R62.64] ;  /* 0x000000083e0c7981 */ /* 0x000ea6000c1e9d00 */
[----:B------:R-:W-:Y:S02]  /*1a80*/  IMAD.WIDE R64, R57, 0x4, R16 ;  /* 0x0000000439407825 */ /* 0x000fe400078e0210 */
[----:B------:R-:W3:Y:S04]  /*1a90*/  LDG.E.128.CONSTANT R16, desc[UR8][R16.64] ;  /* 0x0000000810107981 */ /* 0x000ee8000c1e9d00 */
[----:B------:R-:W4:Y:S01]  /*1aa0*/  LDG.E.128.CONSTANT R8, desc[UR8][R64.64] ;  /* 0x0000000840087981 */ /* 0x000f22000c1e9d00 */
[----:B------:R-:W-:-:S02]  /*1ab0*/  ISETP.NE.AND P4, PT, R60, RZ, PT ;  /* 0x000000ff3c00720c */ /* 0x000fc40003f85270 */
[----:B------:R-:W-:Y:S02]  /*1ac0*/  PRMT R46, RZ, 0x5410, RZ ;  /* 0x00005410ff2e7816 */ /* 0x000fe400000000ff */
[----:B------:R-:W-:Y:S02]  /*1ad0*/  PRMT R52, RZ, 0x5410, RZ ;  /* 0x00005410ff347816 */ /* 0x000fe400000000ff */
[----:B--2---:R-:W-:Y:S02]  /*1ae0*/  SHF.R.U32.HI R6, RZ, 0xc, R12 ;  /* 0x0000000cff067819 */ /* 0x004fe4000001160c */
[----:B------:R-:W-:Y:S02]  /*1af0*/  SHF.R.U32.HI R37, RZ, 0xc, R15 ;  /* 0x0000000cff257819 */ /* 0x000fe4000001160f */
[----:B------:R-:W-:Y:S02]  /*1b00*/  LOP3.LUT R31, R14, 0x3f003f, RZ, 0xc0, !PT ;  /* 0x003f003f0e1f7812 */ /* 0x000fe400078ec0ff */
[----:B------:R-:W-:-:S02]  /*1b10*/  SHF.R.U32.HI R30, RZ, 0x6, R14 ;  /* 0x00000006ff1e7819 */ /* 0x000fc4000001160e */
[----:B------:R-:W-:Y:S02]  /*1b20*/  SHF.R.U32.HI R36, RZ, 0xc, R14 ;  /* 0x0000000cff247819 */ /* 0x000fe4000001160e */
[----:B------:R-:W-:Y:S02]  /*1b30*/  LOP3.LUT R29, R12, 0x3f003f, RZ, 0xc0, !PT ;  /* 0x003f003f0c1d7812 */ /* 0x000fe400078ec0ff */
[----:B------:R-:W-:Y:S02]  /*1b40*/  SHF.R.U32.HI R27, RZ, 0x6, R12 ;  /* 0x00000006ff1b7819 */ /* 0x000fe4000001160c */
[--C-:B----4-:R-:W-:Y:S02]  /*1b50*/  SHF.R.U32.HI R35, RZ, 0x8, R9.reuse ;  /* 0x00000008ff237819 */ /* 0x110fe40000011609 */
[----:B------:R-:W-:Y:S02]  /*1b60*/  LOP3.LUT R21, R9, 0x3f003f, RZ, 0xc0, !PT ;  /* 0x003f003f09157812 */ /* 0x000fe400078ec0ff */
[----:B------:R-:W-:-:S02]  /*1b70*/  SHF.R.U32.HI R14, RZ, 0x6, R9 ;  /* 0x00000006ff0e7819 */ /* 0x000fc40000011609 */
[----:B------:R-:W-:Y:S02]  /*1b80*/  SHF.R.U32.HI R5, RZ, 0xa, R9 ;  /* 0x0000000aff057819 */ /* 0x000fe40000011609 */
[----:B------:R-:W-:Y:S02]  /*1b90*/  SHF.R.U32.HI R7, RZ, 0x8, R8 ;  /* 0x00000008ff077819 */ /* 0x000fe40000011608 */
[--C-:B------:R-:W-:Y:S02]  /*1ba0*/  SHF.R.U32.HI R9, RZ, 0x8, R10.reuse ;  /* 0x00000008ff097819 */ /* 0x100fe4000001160a */
[----:B------:R-:W-:Y:S02]  /*1bb0*/  LOP3.LUT R22, R10, 0x3f003f, RZ, 0xc0, !PT ;  /* 0x003f003f0a167812 */ /* 0x000fe400078ec0ff */
[--C-:B------:R-:W-:Y:S02]  /*1bc0*/  SHF.R.U32.HI R23, RZ, 0x6, R10.reuse ;  /* 0x00000006ff177819 */ /* 0x100fe4000001160a */
[----:B------:R-:W-:-:S02]  /*1bd0*/  SHF.R.U32.HI R12, RZ, 0xa, R10 ;  /* 0x0000000aff0c7819 */ /* 0x000fc4000001160a */
[----:B------:R-:W-:Y:S02]  /*1be0*/  LOP3.LUT R6, R6, 0xf000f, RZ, 0xc0, !PT ;  /* 0x000f000f06067812 */ /* 0x000fe400078ec0ff */
[----:B------:R-:W-:Y:S02]  /*1bf0*/  SHF.R.U32.HI R34, RZ, 0xc, R13 ;  /* 0x0000000cff227819 */ /* 0x000fe4000001160d */
[----:B------:R-:W-:Y:S02]  /*1c00*/  SHF.R.U32.HI R10, RZ, 0x8, R11 ;  /* 0x00000008ff0a7819 */ /* 0x000fe4000001160b */
[----:B------:R-:W-:Y:S02]  /*1c10*/  LOP3.LUT R37, R37, 0xf000f, RZ, 0xc0, !PT ;  /* 0x000f000f25257812 */ /* 0x000fe400078ec0ff */
[----:B------:R-:W-:Y:S02]  /*1c20*/  LOP3.LUT R28, R13, 0x3f003f, RZ, 0xc0, !PT ;  /* 0x003f003f0d1c7812 */ /* 0x000fe400078ec0ff */
[----:B------:R-:W-:-:S02]  /*1c30*/  SHF.R.U32.HI R26, RZ, 0x6, R13 ;  /* 0x00000006ff1a7819 */ /* 0x000fc4000001160d */
[----:B------:R-:W-:Y:S02]  /*1c40*/  LOP3.LUT R33, R15, 0x3f003f, RZ, 0xc0, !PT ;  /* 0x003f003f0f217812 */ /* 0x000fe400078ec0ff */
[----:B------:R-:W-:Y:S02]  /*1c50*/  SHF.R.U32.HI R32, RZ, 0x6, R15 ;  /* 0x00000006ff207819 */ /* 0x000fe4000001160f */
[----:B------:R-:W-:Y:S02]  /*1c60*/  LOP3.LUT R20, R8, 0x3f003f, RZ, 0xc0, !PT ;  /* 0x003f003f08147812 */ /* 0x000fe400078ec0ff */
[--C-:B------:R-:W-:Y:S02]  /*1c70*/  SHF.R.U32.HI R15, RZ, 0x6, R8.reuse ;  /* 0x00000006ff0f7819 */ /* 0x100fe40000011608 */
[----:B------:R-:W-:Y:S02]  /*1c80*/  SHF.R.U32.HI R13, RZ, 0xa, R8 ;  /* 0x0000000aff0d7819 */ /* 0x000fe40000011608 */
[----:B------:R-:W-:-:S02]  /*1c90*/  LOP3.LUT R36, R36, 0xf000f, RZ, 0xc0, !PT ;  /* 0x000f000f24247812 */ /* 0x000fc400078ec0ff */
[----:B------:R-:W-:Y:S02]  /*1ca0*/  LOP3.LUT R8, R6, 0x300030, R7, 0xf8, !PT ;  /* 0x0030003006087812 */ /* 0x000fe400078ef807 */
[----:B------:R-:W-:Y:S02]  /*1cb0*/  LOP3.LUT R34, R34, 0xf000f, RZ, 0xc0, !PT ;  /* 0x000f000f22227812 */ /* 0x000fe400078ec0ff */
[----:B------:R-:W-:Y:S02]  /*1cc0*/  LOP3.LUT R6, R37, 0x300030, R10, 0xf8, !PT ;  /* 0x0030003025067812 */ /* 0x000fe400078ef80a */
[----:B---3--:R-:W-:Y:S02]  /*1cd0*/  SHF.R.U32.HI R10, RZ, 0xc, R16 ;  /* 0x0000000cff0a7819 */ /* 0x008fe40000011610 */
[----:B------:R-:W-:Y:S02]  /*1ce0*/  LOP3.LUT R9, R36, 0x300030, R9, 0xf8, !PT ;  /* 0x0030003024097812 */ /* 0x000fe400078ef809 */
[----:B------:R-:W-:-:S02]  /*1cf0*/  SHF.R.U32.HI R38, RZ, 0xc, R17 ;  /* 0x0000000cff267819 */ /* 0x000fc40000011611 */
[----:B------:R-:W-:Y:S02]  /*1d00*/  LOP3.LUT R43, R16, 0x3f003f, RZ, 0xc0, !PT ;  /* 0x003f003f102b7812 */ /* 0x000fe400078ec0ff */
[----:B------:R-:W-:Y:S02]  /*1d10*/  SHF.R.U32.HI R36, RZ, 0x6, R16 ;  /* 0x00000006ff247819 */ /* 0x000fe40000011610 */
[----:B------:R-:W-:Y:S02]  /*1d20*/  LOP3.LUT R7, R34, 0x300030, R35, 0xf8, !PT ;  /* 0x0030003022077812 */ /* 0x000fe400078ef823 */
[----:B------:R-:W-:Y:S02]  /*1d30*/  LOP3.LUT R37, R17, 0x3f003f, RZ, 0xc0, !PT ;  /* 0x003f003f11257812 */ /* 0x000fe400078ec0ff */
[----:B------:R-:W-:Y:S02]  /*1d40*/  SHF.R.U32.HI R16, RZ, 0x6, R17 ;  /* 0x00000006ff107819 */ /* 0x000fe40000011611 */
[----:B------:R-:W-:-:S02]  /*1d50*/  LOP3.LUT R35, R18, 0x3f003f, RZ, 0xc0, !PT ;  /* 0x003f003f12237812 */ /* 0x000fc400078ec0ff */
[--C-:B------:R-:W-:Y:S02]  /*1d60*/  SHF.R.U32.HI R17, RZ, 0x6, R18.reuse ;  /* 0x00000006ff117819 */ /* 0x100fe40000011612 */
[----:B------:R-:W-:Y:S02]  /*1d70*/  SHF.R.U32.HI R39, RZ, 0xc, R18 ;  /* 0x0000000cff277819 */ /* 0x000fe40000011612 */
[----:B------:R-:W-:Y:S02]  /*1d80*/  LOP3.LUT R10, R10, 0xf000f, RZ, 0xc0, !PT ;  /* 0x000f000f0a0a7812 */ /* 0x000fe400078ec0ff */
[----:B------:R-:W-:Y:S02]  /*1d90*/  LOP3.LUT R34, R19, 0x3f003f, RZ, 0xc0, !PT ;  /* 0x003f003f13227812 */ /* 0x000fe400078ec0ff */
[----:B------:R-:W-:Y:S02]  /*1da0*/  SHF.R.U32.HI R18, RZ, 0x6, R19 ;  /* 0x00000006ff127819 */ /* 0x000fe40000011613 */
[----:B------:R-:W-:-:S02]  /*1db0*/  LOP3.LUT R38, R38, 0xf000f, RZ, 0xc0, !PT ;  /* 0x000f000f26267812 */ /* 0x000fc400078ec0ff */
[----:B------:R-:W-:Y:S02]  /*1dc0*/  SHF.R.U32.HI R19, RZ, 0xc, R19 ;  /* 0x0000000cff137819 */ /* 0x000fe40000011613 */
        /* <DEDUP_REMOVED lines=9> */
[----:B------:R-:W-:Y:S02]  /*1e60*/  SHF.R.U32.HI R24, RZ, 0x6, R11 ;  /* 0x00000006ff187819 */ /* 0x000fe4000001160b */
[----:B------:R-:W-:-:S02]  /*1e70*/  LOP3.LUT R39, R39, 0xf000f, RZ, 0xc0, !PT ;  /* 0x000f000f27277812 */ /* 0x000fc400078ec0ff */
[----:B------:R-:W-:Y:S02]  /*1e80*/  LOP3.LUT R29, R30, 0x3f003f, RZ, 0xc0, !PT ;  /* 0x003f003f1e1d7812 */ /* 0x000fe400078ec0ff */
[----:B------:R-:W-:Y:S02]  /*1e90*/  LOP3.LUT R19, R32, 0x3f003f, RZ, 0xc0, !PT ;  /* 0x003f003f20137812 */ /* 0x000fe400078ec0ff */
[----:B------:R-:W-:Y:S02]  /*1ea0*/  SHF.R.U32.HI R11, RZ, 0xa, R11 ;  /* 0x0000000aff0b7819 */ /* 0x000fe4000001160b */
[----:B------:R-:W-:Y:S01]  /*1eb0*/  LOP3.LUT R44, R27, 0x64006400, RZ, 0xfc, !PT ;  /* 0x640064001b2c7812 */ /* 0x000fe200078efcff */
[----:B------:R-:W-:Y:S01]  /*1ec0*/  HADD2 R27, R38, -1056, -1056 ;  /* 0xe420e420261b7430 */ /* 0x000fe20000000000 */
[----:B------:R-:W-:Y:S01]  /*1ed0*/  LOP3.LUT R30, R26, 0x64006400, RZ, 0xfc, !PT ;  /* 0x640064001a1e7812 */ /* 0x000fe200078efcff */
[----:B------:R-:W-:Y:S01]  /*1ee0*/  HADD2 R26, R33, -1056, -1056 ;  /* 0xe420e420211a7430 */ /* 0x000fe20000000000 */
        /* <DEDUP_REMOVED lines=42> */
[----:B------:R-:W-:Y:S01]  /*2190*/  PRMT R5, RZ, 0x5410, RZ ;  /* 0x00005410ff057816 */ /* 0x000fe200000000ff */
        /* <DEDUP_REMOVED lines=68> */
[----:B------:R-:W-:Y:S02]  /*25e0*/  HFMA2 R5, R5, R4, RZ ;  /* 0x0000000405057231 */ /* 0x000fe400000000ff */
[----:B------:R-:W-:-:S07]  /*25f0*/  HFMA2 R46, R47, R2, RZ.H0_H0 ;  /* 0x000000022f2e7231 */ /* 0x000fce00000400ff */
.L_x_1208:
[----:B------:R-:W-:Y:S01]  /*2600*/  PRMT R51, RZ, 0x5410, RZ ;  /* 0x00005410ff337816 */ /* 0x000fe200000000ff */
[----:B------:R-:W-:Y:S01]  /*2610*/  IMAD.WIDE R62, R57, 0x4, R64 ;  /* 0x00000004393e7825 */ /* 0x000fe200078e0240 */
        /* <DEDUP_REMOVED lines=55> */
.L_x_1210:
        /* <DEDUP_REMOVED lines=55> */
.L_x_1211:
[----:B------:R-:W-:Y:S02]  /*2d00*/  PRMT R52, RZ, 0x5410, RZ ;  /* 0x00005410ff347816 */ /* 0x000fe400000000ff */
[----:B------:R-:W-:Y:S01]  /*2d10*/  PRMT R51, RZ, 0x5410, RZ ;  /* 0x00005410ff337816 */ /* 0x000fe200000000ff */
[----:B------:R-:W-:Y:S06]  /*2d20*/  @P1 BRA `(.L_x_1209) ;  /* 0x0000000000b81947 */ /* 0x000fec0003800000 */
        /* <DEDUP_REMOVED lines=33> */
[----:B------:R-:W-:Y:S02]  /*2f40*/  HADD2 R14, R12.H0_H0, R12.H1_H1 ;  /* 0x3000000c0c0e7230 */ /* 0x000fe40000000800 */
[-C--:B------:R-:W-:Y:S02]  /*2f50*/  HFMA2 R9, R40, R17.reuse, R26 ;  /* 0x0000001128097231 */ /* 0x080fe4000000001a */
[----:B------:R-:W-:Y:S02]  /*2f60*/  HFMA2 R28, R32, R17, R28 ;  /* 0x00000011201c7231 */ /* 0x000fe4000000001c */
        /* <DEDUP_REMOVED lines=8> */
[----:B------:R-:W-:Y:S02]  /*2ff0*/  HFMA2 R51, R9, R4, RZ ;  /* 0x0000000409337231 */ /* 0x000fe400000000ff */
[----:B------:R-:W-:-:S07]  /*3000*/  HFMA2 R52, R28, R2, RZ.H0_H0 ;  /* 0x000000021c347231 */ /* 0x000fce00000400ff */
.L_x_1209:
[C---:B------:R-:W-:Y:S01]  /*3010*/  IMAD.WIDE R16, R57.reuse, 0x4, R62 ;  /* 0x0000000439107825 */ /* 0x040fe200078e023e */
[----:B------:R-:W2:Y:S03]  /*3020*/  LDG.E.128.CONSTANT R8, desc[UR8][R62.64] ;  /* 0x000000083e087981 */ /* 0x000ea6000c1e9d00 */
[----:B------:R-:W-:Y:S02]  /*3030*/  IMAD.WIDE R64, R57, 0x4, R16 ;  /* 0x0000000439407825 */ /* 0x000fe400078e0210 */
[----:B------:R-:W3:Y:S04]  /*3040*/  LDG.E.128.CONSTANT R16, desc[UR8][R16.64] ;  /* 0x0000000810107981 */ /* 0x000ee8000c1e9d00 */
[----:B------:R-:W4:Y:S01]  /*3050*/  LDG.E.128.CONSTANT R12, desc[UR8][R64.64] ;  /* 0x00000008400c7981 */ /* 0x000f22000c1e9d00 */
[----:B------:R-:W-:Y:S01]  /*3060*/  UIADD3 UR4, UPT, UPT, UR5, 0x40, URZ ;  /* 0x0000004005047890 */ /* 0x000fe2000fffe0ff */
[----:B------:R-:W-:-:S02]  /*3070*/  LEA R61, R61, 0x20, 0x5 ;  /* 0x000000203d3d7811 */ /* 0x000fc400078e28ff */
[----:B--2---:R-:W-:Y:S02]  /*3080*/  LOP3.LUT R21, R8, 0x3f003f, RZ, 0xc0, !PT ;  /* 0x003f003f08157812 */ /* 0x004fe400078ec0ff */
[--C-:B------:R-:W-:Y:S02]  /*3090*/  SHF.R.U32.HI R20, RZ, 0x6, R8.reuse ;  /* 0x00000006ff147819 */ /* 0x100fe40000011608 */
[----:B------:R-:W-:Y:S02]  /*30a0*/  SHF.R.U32.HI R6, RZ, 0xc, R8 ;  /* 0x0000000cff067819 */ /* 0x000fe40000011608 */
[--C-:B------:R-:W-:Y:S02]  /*30b0*/  SHF.R.U32.HI R24, RZ, 0xc, R9.reuse ;  /* 0x0000000cff187819 */ /* 0x100fe40000011609 */
[----:B------:R-:W-:Y:S02]  /*30c0*/  LOP3.LUT R23, R9, 0x3f003f, RZ, 0xc0, !PT ;  /* 0x003f003f09177812 */ /* 0x000fe400078ec0ff */
[----:B------:R-:W-:-:S02]  /*30d0*/  SHF.R.U32.HI R8, RZ, 0x6, R9 ;  /* 0x00000006ff087819 */ /* 0x000fc40000011609 */
[--C-:B------:R-:W-:Y:S02]  /*30e0*/  SHF.R.U32.HI R31, RZ, 0xc, R11.reuse ;  /* 0x0000000cff1f7819 */ /* 0x100fe4000001160b */
[----:B------:R-:W-:Y:S02]  /*30f0*/  LOP3.LUT R30, R10, 0x3f003f, RZ, 0xc0, !PT ;  /* 0x003f003f0a1e7812 */ /* 0x000fe400078ec0ff */
[--C-:B------:R-:W-:Y:S02]  /*3100*/  SHF.R.U32.HI R9, RZ, 0x6, R10.reuse ;  /* 0x00000006ff097819 */ /* 0x100fe4000001160a */
[----:B------:R-:W-:Y:S02]  /*3110*/  SHF.R.U32.HI R25, RZ, 0xc, R10 ;  /* 0x0000000cff197819 */ /* 0x000fe4000001160a */
[----:B------:R-:W-:Y:S02]  /*3120*/  LOP3.LUT R22, R11, 0x3f003f, RZ, 0xc0, !PT ;  /* 0x003f003f0b167812 */ /* 0x000fe400078ec0ff */
[----:B------:R-:W-:-:S02]  /*3130*/  SHF.R.U32.HI R10, RZ, 0x6, R11 ;  /* 0x00000006ff0a7819 */ /* 0x000fc4000001160b */
[----:B----4-:R-:W-:Y:S02]  /*3140*/  SHF.R.U32.HI R36, RZ, 0x8, R13 ;  /* 0x00000008ff247819 */ /* 0x010fe4000001160d */
[----:B------:R-:W-:Y:S02]  /*3150*/  LOP3.LUT R11, R24, 0xf000f, RZ, 0xc0, !PT ;  /* 0x000f000f180b7812 */ /* 0x000fe400078ec0ff */
[----:B------:R-:W-:Y:S02]  /*3160*/  SHF.R.U32.HI R34, RZ, 0x8, R12 ;  /* 0x00000008ff227819 */ /* 0x000fe4000001160c */
[----:B------:R-:W-:Y:S02]  /*3170*/  SHF.R.U32.HI R40, RZ, 0x8, R15 ;  /* 0x00000008ff287819 */ /* 0x000fe4000001160f */
[----:B------:R-:W-:Y:S02]  /*3180*/  LOP3.LUT R7, R6, 0xf000f, RZ, 0xc0, !PT ;  /* 0x000f000f06077812 */ /* 0x000fe400078ec0ff */
[----:B------:R-:W-:-:S02]  /*3190*/  LOP3.LUT R31, R31, 0xf000f, RZ, 0xc0, !PT ;  /* 0x000f000f1f1f7812 */ /* 0x000fc400078ec0ff */
[--C-:B------:R-:W-:Y:S02]  /*31a0*/  SHF.R.U32.HI R38, RZ, 0x8, R14.reuse ;  /* 0x00000008ff267819 */ /* 0x100fe4000001160e */
[----:B------:R-:W-:Y:S02]  /*31b0*/  LOP3.LUT R25, R25, 0xf000f, RZ, 0xc0, !PT ;  /* 0x000f000f19197812 */ /* 0x000fe400078ec0ff */
[----:B------:R-:W-:Y:S02]  /*31c0*/  LOP3.LUT R28, R14, 0x3f003f, RZ, 0xc0, !PT ;  /* 0x003f003f0e1c7812 */ /* 0x000fe400078ec0ff */
[--C-:B------:R-:W-:Y:S02]  /*31d0*/  SHF.R.U32.HI R39, RZ, 0x6, R14.reuse ;  /* 0x00000006ff277819 */ /* 0x100fe4000001160e */
[----:B------:R-:W-:Y:S02]  /*31e0*/  SHF.R.U32.HI R44, RZ, 0xa, R14 ;  /* 0x0000000aff2c7819 */ /* 0x000fe4000001160e */
[----:B------:R-:W-:-:S02]  /*31f0*/  SHF.R.U32.HI R45, RZ, 0xa, R15 ;  /* 0x0000000aff2d7819 */ /* 0x000fc4000001160f */
[----:B------:R-:W-:Y:S02]  /*3200*/  LOP3.LUT R29, R15, 0x3f003f, RZ, 0xc0, !PT ;  /* 0x003f003f0f1d7812 */ /* 0x000fe400078ec0ff */
[----:B------:R-:W-:Y:S02]  /*3210*/  SHF.R.U32.HI R41, RZ, 0x6, R15 ;  /* 0x00000006ff297819 */ /* 0x000fe4000001160f */
[----:B------:R-:W-:Y:S02]  /*3220*/  LOP3.LUT R36, R11, 0x300030, R36, 0xf8, !PT ;  /* 0x003000300b247812 */ /* 0x000fe400078ef824 */
[----:B------:R-:W-:Y:S02]  /*3230*/  LOP3.LUT R34, R7, 0x300030, R34, 0xf8, !PT ;  /* 0x0030003007227812 */ /* 0x000fe400078ef822 */
[----:B------:R-:W-:Y:S02]  /*3240*/  LOP3.LUT R40, R31, 0x300030, R40, 0xf8, !PT ;  /* 0x003000301f287812 */ /* 0x000fe400078ef828 */
[----:B---3--:R-:W-:-:S02]  /*3250*/  LOP3.LUT R14, R16, 0x3f003f, RZ, 0xc0, !PT ;  /* 0x003f003f100e7812 */ /* 0x008fc400078ec0ff */
[--C-:B------:R-:W-:Y:S02]  /*3260*/  SHF.R.U32.HI R15, RZ, 0x6, R16.reuse ;  /* 0x00000006ff0f7819 */ /* 0x100fe40000011610 */
[----:B------:R-:W-:Y:S02]  /*3270*/  SHF.R.U32.HI R11, RZ, 0xc, R16 ;  /* 0x0000000cff0b7819 */ /* 0x000fe40000011610 */
[----:B------:R-:W-:Y:S02]  /*3280*/  LOP3.LUT R38, R25, 0x300030, R38, 0xf8, !PT ;  /* 0x0030003019267812 */ /* 0x000fe400078ef826 */
[----:B------:R-:W-:Y:S02]  /*3290*/  LOP3.LUT R16, R17, 0x3f003f, RZ, 0xc0, !PT ;  /* 0x003f003f11107812 */ /* 0x000fe400078ec0ff */
[----:B------:R-:W-:Y:S02]  /*32a0*/  SHF.R.U32.HI R31, RZ, 0x6, R17 ;  /* 0x00000006ff1f7819 */ /* 0x000fe40000011611 */
[----:B------:R-:W-:-:S02]  /*32b0*/  LOP3.LUT R24, R18, 0x3f003f, RZ, 0xc0, !PT ;  /* 0x003f003f12187812 */ /* 0x000fc400078ec0ff */
[--C-:B------:R-:W-:Y:S02]  /*32c0*/  SHF.R.U32.HI R7, RZ, 0x6, R18.reuse ;  /* 0x00000006ff077819 */ /* 0x100fe40000011612 */
[----:B------:R-:W-:Y:S02]  /*32d0*/  SHF.R.U32.HI R17, RZ, 0xc, R17 ;  /* 0x0000000cff117819 */ /* 0x000fe40000011611 */
[----:B------:R-:W-:Y:S02]  /*32e0*/  SHF.R.U32.HI R18, RZ, 0xc, R18 ;  /* 0x0000000cff127819 */ /* 0x000fe40000011612 */
[----:B------:R-:W-:Y:S02]  /*32f0*/  LOP3.LUT R25, R19, 0x3f003f, RZ, 0xc0, !PT ;  /* 0x003f003f13197812 */ /* 0x000fe400078ec0ff */
[--C-:B------:R-:W-:Y:S02]  /*3300*/  SHF.R.U32.HI R6, RZ, 0x6, R19.reuse ;  /* 0x00000006ff067819 */ /* 0x100fe40000011613 */
[----:B------:R-:W-:-:S02]  /*3310*/  SHF.R.U32.HI R19, RZ, 0xc, R19 ;  /* 0x0000000cff137819 */ /* 0x000fc40000011613 */
[--C-:B------:R-:W-:Y:S02]  /*3320*/  SHF.R.U32.HI R42, RZ, 0xa, R12.reuse ;  /* 0x0000000aff2a7819 */ /* 0x100fe4000001160c */
[----:B------:R-:W-:Y:S02]  /*3330*/  LOP3.LUT R11, R11, 0xf000f, RZ, 0xc0, !PT ;  /* 0x000f000f0b0b7812 */ /* 0x000fe400078ec0ff */
[----:B------:R-:W-:Y:S02]  /*3340*/  LOP3.LUT R26, R12, 0x3f003f, RZ, 0xc0, !PT ;  /* 0x003f003f0c1a7812 */ /* 0x000fe400078ec0ff */
[----:B------:R-:W-:Y:S02]  /*3350*/  SHF.R.U32.HI R35, RZ, 0x6, R12 ;  /* 0x00000006ff237819 */ /* 0x000fe4000001160c */
[----:B------:R-:W-:Y:S02]  /*3360*/  LOP3.LUT R27, R13, 0x3f003f, RZ, 0xc0, !PT ;  /* 0x003f003f0d1b7812 */ /* 0x000fe400078ec0ff */
[----:B------:R-:W-:-:S02]  /*3370*/  SHF.R.U32.HI R37, RZ, 0x6, R13 ;  /* 0x00000006ff257819 */ /* 0x000fc4000001160d */
[----:B------:R-:W-:Y:S02]  /*3380*/  SHF.R.U32.HI R43, RZ, 0xa, R13 ;  /* 0x0000000aff2b7819 */ /* 0x000fe4000001160d */
[----:B------:R-:W-:Y:S02]  /*3390*/  LOP3.LUT R12, R17, 0xf000f, RZ, 0xc0, !PT ;  /* 0x000f000f110c7812 */ /* 0x000fe400078ec0ff */
[----:B------:R-:W-:Y:S02]  /*33a0*/  LOP3.LUT R13, R18, 0xf000f, RZ, 0xc0, !PT ;  /* 0x000f000f120d7812 */ /* 0x000fe400078ec0ff */
[----:B------:R-:W-:Y:S02]  /*33b0*/  LOP3.LUT R18, R19, 0xf000f, RZ, 0xc0, !PT ;  /* 0x000f000f13127812 */ /* 0x000fe400078ec0ff */
[----:B------:R-:W-:Y:S02]  /*33c0*/  LOP3.LUT R42, R11, 0x300030, R42, 0xf8, !PT ;  /* 0x003000300b2a7812 */ /* 0x000fe400078ef82a */
[----:B------:R-:W-:-:S02]  /*33d0*/  LOP3.LUT R11, R8, 0x3f003f, RZ, 0xc0, !PT ;  /* 0x003f003f080b7812 */ /* 0x000fc400078ec0ff */
[----:B------:R-:W-:Y:S02]  /*33e0*/  LOP3.LUT R43, R12, 0x300030, R43, 0xf8, !PT ;  /* 0x003000300c2b7812 */ /* 0x000fe400078ef82b */
[----:B------:R-:W-:Y:S02]  /*33f0*/  LOP3.LUT R44, R13, 0x300030, R44, 0xf8, !PT ;  /* 0x003000300d2c7812 */ /* 0x000fe400078ef82c */
[----:B------:R-:W-:Y:S02]  /*3400*/  LOP3.LUT R8, R30, 0x64006400, RZ, 0xfc, !PT ;  /* 0x640064001e087812 */ /* 0x000fe400078efcff */
        /* <DEDUP_REMOVED lines=120> */
.L_x_1212:
[----:B------:R-:W-:Y:S01]  /*3b90*/  MOV R16, R61 ;  /* 0x0000003d00107202 */ /* 0x000fe20000000f00 */
[----:B------:R-:W-:Y:S01]  /*3ba0*/  IMAD.WIDE R62, R57, 0x4, R64 ;  /* 0x00000004393e7825 */ /* 0x000fe200078e0240 */
        /* <DEDUP_REMOVED lines=49> */
.L_x_1213:
[----:B------:R-:W-:Y:S01]  /*3ec0*/  MOV R16, R61 ;  /* 0x0000003d00107202 */ /* 0x000fe20000000f00 */
[----:B------:R-:W-:Y:S06]  /*3ed0*/  @!P2 BRA `(.L_x_1207) ;  /* 0x00000004007ca947 */ /* 0x000fec0003800000 */
[----:B------:R-:W-:Y:S02]  /*3ee0*/  PRMT R16, R56, 0x9910, RZ ;  /* 0x0000991038107816 */ /* 0x000fe400000000ff */
[----:B------:R-:W-:Y:S02]  /*3ef0*/  ISETP.EQ.OR P2, PT, R58, 0x3, P0 ;  /* 0x000000033a00780c */ /* 0x000fe40000742670 */
        /* <DEDUP_REMOVED lines=46> */
.L_x_1214:
[----:B------:R-:W-:Y:S01]  /*41e0*/  MOV R16, R61 ;  /* 0x0000003d00107202 */ /* 0x000fe20000000f00 */
[----:B------:R-:W-:Y:S06]  /*41f0*/  @P2 BRA `(.L_x_1207) ;  /* 0x0000000000b42947 */ /* 0x000fec0003800000 */
        /* <DEDUP_REMOVED lines=41> */
[----:B------:R-:W-:Y:S02]  /*4490*/  PRMT R8, R8, 0x5410, R16 ;  /* 0x0000541008087816 */ /* 0x000fe40000000010 */
[----:B------:R-:W-:Y:S01]  /*44a0*/  MOV R16, R61 ;  /* 0x0000003d00107202 */ /* 0x000fe20000000f00 */
[----:B------:R-:W-:Y:S02]  /*44b0*/  HFMA2 R51, R11, R4, R51 ;  /* 0x000000040b337231 */ /* 0x000fe40000000033 */
[----:B------:R-:W-:-:S07]  /*44c0*/  HFMA2 R52, R8, R2, R52 ;  /* 0x0000000208347231 */ /* 0x000fce0000000034 */
.L_x_1207:
[----:B------:R-:W-:-:S04]  /*44d0*/  VIMNMX R7, PT, PT, R59, UR11, PT ;  /* 0x0000000b3b077c48 */ /* 0x000fc8000bfe0100 */
[----:B------:R-:W-:-:S13]  /*44e0*/  ISETP.GT.AND P1, PT, R7, R16, PT ;  /* 0x000000100700720c */ /* 0x000fda0003f24270 */
[----:B------:R-:W-:Y:S05]  /*44f0*/  @!P1 BRA `(.L_x_1215) ;  /* 0x0000006800cc9947 */ /* 0x000fea0003800000 */
[----:B------:R-:W-:Y:S01]  /*4500*/  ISETP.EQ.OR P0, PT, R58, 0x3, P0 ;  /* 0x000000033a00780c */ /* 0x000fe20000702670 */
[----:B------:R-:W-:Y:S01]  /*4510*/  UIADD3 UR4, UPT, UPT, UR4, 0x80, URZ ;  /* 0x0000008004047890 */ /* 0x000fe2000fffe0ff */
[----:B------:R-:W-:Y:S02]  /*4520*/  ISETP.NE.AND P1, PT, R60, RZ, PT ;  /* 0x000000ff3c00720c */ /* 0x000fe40003f25270 */
[----:B------:R-:W-:-:S11]  /*4530*/  VIMNMX.U32 R59, PT, PT, R59, UR11, PT ;  /* 0x0000000b3b3b7c48 */ /* 0x000fd6000bfe0000 */
.L_x_1232:
[----:B------:R-:W2:Y:S01]  /*4540*/  LDG.E.128.CONSTANT R8, desc[UR8][R62.64] ;  /* 0x000000083e087981 */ /* 0x000ea2000c1e9d00 */
[----:B------:R-:W0:Y:S01]  /*4550*/  LDC R53, c[0x0][0x3a8] ;  /* 0x0000ea00ff357b82 */ /* 0x000e220000000800 */
[----:B------:R-:W-:Y:S01]  /*4560*/  HFMA2 R6, -RZ, RZ, 0, 0.0625 ;  /* 0x00002c00ff067431 */ /* 0x000fe200000001ff */
[----:B------:R-:W0:Y:S04]  /*4570*/  S2R R54, SR_CTAID.Y ;  /* 0x0000000000367919 */ /* 0x000e280000002600 */
[----:B------:R-:W-:Y:S01]  /*4580*/  PRMT R0, R0, 0x5410, R6 ;  /* 0x0000541000007816 */ /* 0x000fe20000000006 */
[----:B0-----:R-:W-:-:S05]  /*4590*/  IMAD R12, R54, -0x4, R53 ;  /* 0xfffffffc360c7824 */ /* 0x001fca00078e0235 */
[----:B------:R-:W-:Y:S02]  /*45a0*/  ISETP.NE.AND P2, PT, R12, 0x1, PT ;  /* 0x000000010c00780c */ /* 0x000fe40003f45270 */
[C---:B--2---:R-:W-:Y:S02]  /*45b0*/  LOP3.LUT R6, R8.reuse, 0xf000f, RZ, 0xc0, !PT ;  /* 0x000f000f08067812 */ /* 0x044fe400078ec0ff */
[----:B------:R-:W-:Y:S02]  /*45c0*/  LOP3.LUT R7, R8, 0xf000f0, RZ, 0xc0, !PT ;  /* 0x00f000f008077812 */ /* 0x000fe400078ec0ff */
[----:B------:R-:W-:Y:S02]  /*45d0*/  LOP3.LUT R13, R9, 0xf000f, RZ, 0xc0, !PT ;  /* 0x000f000f090d7812 */ /* 0x000fe400078ec0ff */
[----:B------:R-:W-:Y:S02]  /*45e0*/  SHF.R.U32.HI R8, RZ, 0x8, R8 ;  /* 0x00000008ff087819 */ /* 0x000fe40000011608 */
[----:B------:R-:W-:-:S02]  /*45f0*/  SHF.R.U32.HI R18, RZ, 0x8, R9 ;  /* 0x00000008ff127819 */ /* 0x000fc40000011609 */
[----:B------:R-:W-:Y:S02]  /*4600*/  SHF.R.U32.HI R22, RZ, 0x8, R10 ;  /* 0x00000008ff167819 */ /* 0x000fe4000001160a */
[----:B------:R-:W-:Y:S02]  /*4610*/  LOP3.LUT R14, R9, 0xf000f0, RZ, 0xc0, !PT ;  /* 0x00f000f0090e7812 */ /* 0x000fe400078ec0ff */
[----:B------:R-:W-:Y:S02]  /*4620*/  LOP3.LUT R20, R10, 0xf000f0, RZ, 0xc0, !PT ;  /* 0x00f000f00a147812 */ /* 0x000fe400078ec0ff */
[C---:B------:R-:W-:Y:S02]  /*4630*/  LOP3.LUT R23, R11.reuse, 0xf000f, RZ, 0xc0, !PT ;  /* 0x000f000f0b177812 */ /* 0x040fe400078ec0ff */
[----:B------:R-:W-:Y:S02]  /*4640*/  LOP3.LUT R24, R11, 0xf000f0, RZ, 0xc0, !PT ;  /* 0x00f000f00b187812 */ /* 0x000fe400078ec0ff */
[----:B------:R-:W-:-:S02]  /*4650*/  SHF.R.U32.HI R11, RZ, 0x8, R11 ;  /* 0x00000008ff0b7819 */ /* 0x000fc4000001160b */
[----:B------:R-:W-:Y:S02]  /*4660*/  LOP3.LUT R19, R10, 0xf000f, RZ, 0xc0, !PT ;  /* 0x000f000f0a137812 */ /* 0x000fe400078ec0ff */
[----:B-----5:R-:W-:Y:S02]  /*4670*/  LOP3.LUT R17, R13, 0x64006400, RZ, 0xfc, !PT ;  /* 0x640064000d117812 */ /* 0x020fe400078efcff */
        /* <DEDUP_REMOVED lines=9> */
[C---:B------:R-:W-:Y:S02]  /*4710*/  LOP3.LUT R14, R11.reuse, 0xf000f, RZ, 0xc0, !PT ;  /* 0x000f000f0b0e7812 */ /* 0x040fe400078ec0ff */
        /* <DEDUP_REMOVED lines=23> */
[----:B------:R-:W-:-:S02]  /*4890*/  HFMA2 R20, R21, R0.H1_H1, -72, -72 ;  /* 0xd480d48015147431 */ /* 0x000fc40000060000 */
[----:B------:R-:W-:Y:S02]  /*48a0*/  HADD2 R21, R23, -1032, -1032 ;  /* 0xe408e40817157430 */ /* 0x000fe40000000000 */
[----:B------:R-:W-:Y:S02]  /*48b0*/  HADD2 R23, R9, -1032, -1032 ;  /* 0xe408e40809177430 */ /* 0x000fe40000000000 */
[----:B------:R-:W-:Y:S02]  /*48c0*/  HADD2 R27, R8, -1032, -1032 ;  /* 0xe408e408081b7430 */ /* 0x000fe40000000000 */
[----:B------:R-:W-:Y:S02]  /*48d0*/  HADD2 R29, R14, -1032, -1032 ;  /* 0xe408e4080e1d7430 */ /* 0x000fe40000000000 */
[----:B------:R-:W-:Y:S01]  /*48e0*/  HFMA2 R30, R33, R0.H1_H1, -72, -72 ;  /* 0xd480d480211e7431 */ /* 0x000fe20000060000 */
        /* <DEDUP_REMOVED lines=91> */
.L_x_1216:
        /* <DEDUP_REMOVED lines=77> */
[----:B------:R-:W-:Y:S02]  /*5370*/  HADD2.F32 R7, -RZ, R4.H0_H0 ;  /* 0x20000004ff077230 */ /* 0x000fe40000004100 */
[-C--:B------:R-:W-:Y:S01]  /*5380*/  FFMA.FTZ R14, R35, R11.reuse, R14 ;  /* 0x0000000b230e7223 */ /* 0x080fe2000001000e */
        /* <DEDUP_REMOVED lines=16> */
.L_x_1218:
        /* <DEDUP_REMOVED lines=94> */
.L_x_1219:
[----:B------:R-:W-:Y:S05]  /*5a70*/  @P0 BRA `(.L_x_1217) ;  /* 0x0000000400680947 */ /* 0x000fea0003800000 */
[----:B------:R-:W0:Y:S01]  /*5a80*/  LDS.64 R6, [UR4+0x40] ;  /* 0x00004004ff067984 */ /* 0x000e220008000a00 */
[----:B------:R-:W-:Y:S02]  /*5a90*/  HADD2.F32 R8, -RZ, R19.H0_H0 ;  /* 0x20000013ff087230 */ /* 0x000fe40000004100 */
[----:B------:R-:W-:Y:S01]  /*5aa0*/  HADD2.F32 R9, -RZ, R21.H0_H0 ;  /* 0x20000015ff097230 */ /* 0x000fe20000004100 */
        /* <DEDUP_REMOVED lines=44> */
[----:B------:R-:W-:Y:S02]  /*5d70*/  HADD2.F32 R32, -RZ, R29.H0_H0 ;  /* 0x2000001dff207230 */ /* 0x000fe40000004100 */
        /* <DEDUP_REMOVED lines=42> */
.L_x_1217:
[----:B------:R-:W0:Y:S02]  /*6020*/  LDC R57, c[0x0][0x3ac] ;  /* 0x0000eb00ff397b82 */ /* 0x000e240000000800 */
[----:B0-----:R-:W-:-:S05]  /*6030*/  IMAD.WIDE R62, R57, 0x4, R62 ;  /* 0x00000004393e7825 */ /* 0x001fca00078e023e */
[----:B------:R-:W2:Y:S02]  /*6040*/  LDG.E.128.CONSTANT R8, desc[UR8][R62.64] ;  /* 0x000000083e087981 */ /* 0x000ea4000c1e9d00 */
[C---:B--2---:R-:W-:Y:S02]  /*6050*/  LOP3.LUT R6, R8.reuse, 0xf000f, RZ, 0xc0, !PT ;  /* 0x000f000f08067812 */ /* 0x044fe400078ec0ff */
[----:B------:R-:W-:Y:S02]  /*6060*/  LOP3.LUT R7, R8, 0xf000f0, RZ, 0xc0, !PT ;  /* 0x00f000f008077812 */ /* 0x000fe400078ec0ff */
[----:B------:R-:W-:Y:S02]  /*6070*/  LOP3.LUT R14, R9, 0xf000f0, RZ, 0xc0, !PT ;  /* 0x00f000f0090e7812 */ /* 0x000fe400078ec0ff */
[----:B------:R-:W-:Y:S02]  /*6080*/  SHF.R.U32.HI R8, RZ, 0x8, R8 ;  /* 0x00000008ff087819 */ /* 0x000fe40000011608 */
[----:B------:R-:W-:-:S02]  /*6090*/  SHF.R.U32.HI R15, RZ, 0x8, R9 ;  /* 0x00000008ff0f7819 */ /* 0x000fc40000011609 */
[----:B------:R-:W-:Y:S02]  /*60a0*/  LOP3.LUT R18, R10, 0xf000f0, RZ, 0xc0, !PT ;  /* 0x00f000f00a127812 */ /* 0x000fe400078ec0ff */
[----:B------:R-:W-:Y:S02]  /*60b0*/  SHF.R.U32.HI R20, RZ, 0x8, R10 ;  /* 0x00000008ff147819 */ /* 0x000fe4000001160a */
[C---:B------:R-:W-:Y:S02]  /*60c0*/  LOP3.LUT R21, R11.reuse, 0xf000f, RZ, 0xc0, !PT ;  /* 0x000f000f0b157812 */ /* 0x040fe400078ec0ff */
[----:B------:R-:W-:Y:S02]  /*60d0*/  LOP3.LUT R22, R11, 0xf000f0, RZ, 0xc0, !PT ;  /* 0x00f000f00b167812 */ /* 0x000fe400078ec0ff */
[----:B------:R-:W-:Y:S02]  /*60e0*/  SHF.R.U32.HI R11, RZ, 0x8, R11 ;  /* 0x00000008ff0b7819 */ /* 0x000fe4000001160b */
[----:B------:R-:W-:-:S02]  /*60f0*/  LOP3.LUT R13, R9, 0xf000f, RZ, 0xc0, !PT ;  /* 0x000f000f090d7812 */ /* 0x000fc400078ec0ff */
[----:B------:R-:W-:Y:S02]  /*6100*/  LOP3.LUT R17, R10, 0xf000f, RZ, 0xc0, !PT ;  /* 0x000f000f0a117812 */ /* 0x000fe400078ec0ff */
[----:B------:R-:W-:Y:S02]  /*6110*/  LOP3.LUT R27, R14, 0x64006400, RZ, 0xfc, !PT ;  /* 0x640064000e1b7812 */ /* 0x000fe400078efcff */
[----:B------:R-:W-:Y:S02]  /*6120*/  LOP3.LUT R9, R8, 0xf000f, RZ, 0xc0, !PT ;  /* 0x000f000f08097812 */ /* 0x000fe400078ec0ff */
[----:B------:R-:W-:Y:S01]  /*6130*/  LOP3.LUT R10, R15, 0xf000f, RZ, 0xc0, !PT ;  /* 0x000f000f0f0a7812 */ /* 0x000fe200078ec0ff */
[----:B------:R-:W-:Y:S01]  /*6140*/  HFMA2 R27, R27, R0.H1_H1, -72, -72 ;  /* 0xd480d4801b1b7431 */ /* 0x000fe20000060000 */
[----:B------:R-:W-:Y:S02]  /*6150*/  LOP3.LUT R19, R18, 0x64006400, RZ, 0xfc, !PT ;  /* 0x6400640012137812 */ /* 0x000fe400078efcff */
[----:B------:R-:W-:-:S02]  /*6160*/  LOP3.LUT R14, R20, 0xf000f, RZ, 0xc0, !PT ;  /* 0x000f000f140e7812 */ /* 0x000fc400078ec0ff */
[----:B------:R-:W-:Y:S01]  /*6170*/  LOP3.LUT R8, R8, 0xf000f0, RZ, 0xc0, !PT ;  /* 0x00f000f008087812 */ /* 0x000fe200078ec0ff */
[----:B------:R-:W-:Y:S01]  /*6180*/  HFMA2 R26, R19, R0.H1_H1, -72, -72 ;  /* 0xd480d480131a7431 */ /* 0x000fe20000060000 */
[----:B------:R-:W-:Y:S02]  /*6190*/  LOP3.LUT R15, R15, 0xf000f0, RZ, 0xc0, !PT ;  /* 0x00f000f00f0f7812 */ /* 0x000fe400078ec0ff */
[----:B------:R-:W-:Y:S02]  /*61a0*/  LOP3.LUT R20, R20, 0xf000f0, RZ, 0xc0, !PT ;  /* 0x00f000f014147812 */ /* 0x000fe400078ec0ff */
[C---:B------:R-:W-:Y:S02]  /*61b0*/  LOP3.LUT R18, R11.reuse, 0xf000f, RZ, 0xc0, !PT ;  /* 0x000f000f0b127812 */ /* 0x040fe400078ec0ff */
        /* <DEDUP_REMOVED lines=9> */
[-C--:B------:R-:W-:Y:S01]  /*6250*/  HFMA2 R25, R25, R0.reuse.H1_H1, -72, -72 ;  /* 0xd480d48019197431 */ /* 0x080fe20000060000 */
[----:B------:R-:W-:Y:S01]  /*6260*/  LOP3.LUT R9, R9, 0x64006400, RZ, 0xfc, !PT ;  /* 0x6400640009097812 */ /* 0x000fe200078efcff */
[----:B------:R-:W-:Y:S01]  /*6270*/  HADD2 R31, R6, -1032, -1032 ;  /* 0xe408e408061f7430 */ /* 0x000fe20000000000 */
[----:B------:R-:W-:Y:S01]  /*6280*/  LOP3.LUT R11, R8, 0x64006400, RZ, 0xfc, !PT ;  /* 0x64006400080b7812 */ /* 0x000fe200078efcff */
[----:B------:R-:W-:Y:S01]  /*6290*/  HFMA2 R28, R7, R0.H1_H1, -72, -72 ;  /* 0xd480d480071c7431 */ /* 0x000fe20000060000 */
[----:B------:R-:W-:Y:S01]  /*62a0*/  LOP3.LUT R10, R10, 0x64006400, RZ, 0xfc, !PT ;  /* 0x640064000a0a7812 */ /* 0x000fe200078efcff */
[----:B------:R-:W-:Y:S01]  /*62b0*/  HADD2 R21, R9, -1032, -1032 ;  /* 0xe408e40809157430 */ /* 0x000fe20000000000 */
[----:B------:R-:W-:-:S02]  /*62c0*/  LOP3.LUT R15, R15, 0x64006400, RZ, 0xfc, !PT ;  /* 0x640064000f0f7812 */ /* 0x000fc400078efcff */
[----:B------:R-:W-:Y:S01]  /*62d0*/  LOP3.LUT R14, R14, 0x64006400, RZ, 0xfc, !PT ;  /* 0x640064000e0e7812 */ /* 0x000fe200078efcff */
[----:B------:R-:W-:Y:S01]  /*62e0*/  HADD2 R24, R10, -1032, -1032 ;  /* 0xe408e4080a187430 */ /* 0x000fe20000000000 */
[----:B------:R-:W-:Y:S01]  /*62f0*/  LOP3.LUT R33, R20, 0x64006400, RZ, 0xfc, !PT ;  /* 0x6400640014217812 */ /* 0x000fe200078efcff */
[-C--:B------:R-:W-:Y:S01]  /*6300*/  HFMA2 R20, R11, R0.reuse.H1_H1, -72, -72 ;  /* 0xd480d4800b147431 */ /* 0x080fe20000060000 */
[----:B------:R-:W-:Y:S01]  /*6310*/  LOP3.LUT R22, R18, 0x64006400, RZ, 0xfc, !PT ;  /* 0x6400640012167812 */ /* 0x000fe200078efcff */
[----:B------:R-:W-:Y:S01]  /*6320*/  HADD2 R18, R17, -1032, -1032 ;  /* 0xe408e40811127430 */ /* 0x000fe20000000000 */
[----:B------:R-:W-:Y:S01]  /*6330*/  LOP3.LUT R35, R23, 0x64006400, RZ, 0xfc, !PT ;  /* 0x6400640017237812 */ /* 0x000fe200078efcff */
[-C--:B------:R-:W-:Y:S02]  /*6340*/  HFMA2 R19, R15, R0.reuse.H1_H1, -72, -72 ;  /* 0xd480d4800f137431 */ /* 0x080fe40000060000 */
[----:B------:R-:W-:Y:S02]  /*6350*/  HADD2 R23, R14, -1032, -1032 ;  /* 0xe408e4080e177430 */ /* 0x000fe40000000000 */
[----:B------:R-:W-:-:S02]  /*6360*/  HFMA2 R13, R33, R0.H1_H1, -72, -72 ;  /* 0xd480d480210d7431 */ /* 0x000fc40000060000 */
[----:B------:R-:W-:Y:S02]  /*6370*/  HADD2 R22, R22, -1032, -1032 ;  /* 0xe408e40816167430 */ /* 0x000fe40000000000 */
[----:B------:R-:W-:Y:S01]  /*6380*/  HFMA2 R17, R35, R0.H1_H1, -72, -72 ;  /* 0xd480d48023117431 */ /* 0x000fe20000060000 */
[----:B------:R-:W-:Y:S06]  /*6390*/  @!P1 BRA `(.L_x_1220) ;  /* 0x0000000400689947 */ /* 0x000fec0003800000 */
[----:B------:R-:W0:Y:S01]  /*63a0*/  LDS.64 R8, [UR4+-0x70] ;  /* 0xffff9004ff087984 */ /* 0x000e220008000a00 */
[----:B------:R-:W-:Y:S02]  /*63b0*/  HADD2.F32 R6, -RZ, R31.H0_H0 ;  /* 0x2000001fff067230 */ /* 0x000fe40000004100 */
[--C-:B------:R-:W-:Y:S01]  /*63c0*/  HADD2.F32 R34, -RZ, R30.reuse.H0_H0 ;  /* 0x2000001eff227230 */ /* 0x100fe20000004100 */
[----:B------:R-:W1:Y:S01]  /*63d0*/  LDS.64 R14, [UR4+-0x68] ;  /* 0xffff9804ff0e7984 */ /* 0x000e620008000a00 */
[----:B------:R-:W-:Y:S02]  /*63e0*/  HADD2.F32 R10, -RZ, R29.H0_H0 ;  /* 0x2000001dff0a7230 */ /* 0x000fe40000004100 */
        /* <DEDUP_REMOVED lines=85> */
.L_x_1220:
        /* <DEDUP_REMOVED lines=9> */
[--C-:B------:R-:W-:Y:S02]  /*69d0*/  HADD2.F32 R9, -RZ, R29.reuse.H0_H0 ;  /* 0x2000001dff097230 */ /* 0x100fe40000004100 */
        /* <DEDUP_REMOVED lines=85> */
.L_x_1222:
        /* <DEDUP_REMOVED lines=94> */
.L_x_1223:
[----:B------:R-:W-:Y:S05]  /*7510*/  @P0 BRA `(.L_x_1221) ;  /* 0x0000000400680947 */ /* 0x000fea0003800000 */
[----:B------:R-:W0:Y:S01]  /*7520*/  LDS.64 R6, [UR4+0x50] ;  /* 0x00005004ff067984 */ /* 0x000e220008000a00 */
[----:B------:R-:W-:Y:S02]  /*7530*/  HADD2.F32 R8, -RZ, R18.H0_H0 ;  /* 0x20000012ff087230 */ /* 0x000fe40000004100 */
[----:B------:R-:W-:Y:S01]  /*7540*/  HADD2.F32 R35, -RZ, R30.H1_H1 ;  /* 0x3000001eff237230 */ /* 0x000fe20000004100 */
[----:B------:R-:W1:Y:S01]  /*7550*/  LDS.64 R10, [UR4+0x58] ;  /* 0x00005804ff0a7984 */ /* 0x000e620008000a00 */
[----:B------:R-:W-:Y:S02]  /*7560*/  HADD2.F32 R9, -RZ, R29.H0_H0 ;  /* 0x2000001dff097230 */ /* 0x000fe40000004100 */
[--C-:B0-----:R-:W-:Y:S02]  /*7570*/  HADD2.F32 R32, -RZ, R6.reuse.H0_H0 ;  /* 0x20000006ff207230 */ /* 0x101fe40000004100 */
[----:B------:R-:W-:Y:S02]  /*7580*/  HADD2.F32 R33, -RZ, R6.H1_H1 ;  /* 0x30000006ff217230 */ /* 0x000fe40000004100 */
[----:B------:R-:W-:-:S02]  /*7590*/  HADD2.F32 R6, -RZ, R31.H0_H0 ;  /* 0x2000001fff067230 */ /* 0x000fc40000004100 */
[-C--:B------:R-:W-:Y:S01]  /*75a0*/  FFMA.FTZ R8, R8, R32.reuse, RZ ;  /* 0x0000002008087223 */ /* 0x080fe200000100ff */
[--C-:B------:R-:W-:Y:S02]  /*75b0*/  HADD2.F32 R15, -RZ, R7.reuse.H0_H0 ;  /* 0x20000007ff0f7230 */ /* 0x100fe40000004100 */
[----:B------:R-:W-:Y:S02]  /*75c0*/  HADD2.F32 R14, -RZ, R7.H1_H1 ;  /* 0x30000007ff0e7230 */ /* 0x000fe40000004100 */
[----:B------:R-:W-:Y:S01]  /*75d0*/  FFMA.FTZ R6, R6, R32, RZ ;  /* 0x0000002006067223 */ /* 0x000fe200000100ff */
[----:B------:R-:W-:Y:S02]  /*75e0*/  HADD2.F32 R7, -RZ, R30.H0_H0 ;  /* 0x2000001eff077230 */ /* 0x000fe40000004100 */
[----:B------:R-:W-:-:S03]  /*75f0*/  HADD2.F32 R31, -RZ, R31.H1_H1 ;  /* 0x3000001fff1f7230 */ /* 0x000fc60000004100 */
        /* <DEDUP_REMOVED lines=26> */
[--C-:B------:R-:W-:Y:S02]  /*77a0*/  HADD2.F32 R14, -RZ, R21.reuse.H0_H0 ;  /* 0x20000015ff0e7230 */ /* 0x100fe40000004100 */
[----:B------:R-:W-:Y:S02]  /*77b0*/  HADD2.F32 R10, -RZ, R10.H1_H1 ;  /* 0x3000000aff0a7230 */ /* 0x000fe40000004100 */
[-C--:B------:R-:W-:Y:S01]  /*77c0*/  FFMA.FTZ R9, R26, R6.reuse, R9 ;  /* 0x000000061a097223 */ /* 0x080fe20000010009 */
[----:B------:R-:W-:Y:S02]  /*77d0*/  HADD2.F32 R18, -RZ, R21.H1_H1 ;  /* 0x30000015ff127230 */ /* 0x000fe40000004100 */
[----:B------:R-:W-:Y:S01]  /*77e0*/  FFMA.FTZ R7, R14, R6, R7 ;  /* 0x000000060e077223 */ /* 0x000fe20000010007 */
[----:B------:R-:W-:Y:S02]  /*77f0*/  HADD2.F32 R28, -RZ, R23.H0_H0 ;  /* 0x20000017ff1c7230 */ /* 0x000fe40000004100 */
        /* <DEDUP_REMOVED lines=8> */
[----:B------:R-:W-:-:S02]  /*7880*/  HADD2.F32 R8, -RZ, R11.H0_H0 ;  /* 0x2000000bff087230 */ /* 0x000fc40000004100 */
[-C--:B------:R-:W-:Y:S01]  /*7890*/  FFMA.FTZ R29, R18, R10.reuse, R29 ;  /* 0x0000000a121d7223 */ /* 0x080fe2000001001d */
[----:B------:R-:W-:Y:S02]  /*78a0*/  HADD2.F32 R14, -RZ, R19.H0_H0 ;  /* 0x20000013ff0e7230 */ /* 0x000fe40000004100 */
[----:B------:R-:W-:Y:S01]  /*78b0*/  FFMA.FTZ R15, R22, R10, R15 ;  /* 0x0000000a160f7223 */ /* 0x000fe2000001000f */
[--C-:B------:R-:W-:Y:S02]  /*78c0*/  HADD2.F32 R6, -RZ, R20.reuse.H0_H0 ;  /* 0x20000014ff067230 */ /* 0x100fe40000004100 */
[----:B------:R-:W-:Y:S02]  /*78d0*/  HADD2.F32 R11, -RZ, R11.H1_H1 ;  /* 0x3000000bff0b7230 */ /* 0x000fe40000004100 */
[-C--:B------:R-:W-:Y:S01]  /*78e0*/  FFMA.FTZ R10, R14, R8.reuse, R9 ;  /* 0x000000080e0a7223 */ /* 0x080fe20000010009 */
[----:B------:R-:W-:Y:S02]  /*78f0*/  HADD2.F32 R14, -RZ, R13.H0_H0 ;  /* 0x2000000dff0e7230 */ /* 0x000fe40000004100 */
        /* <DEDUP_REMOVED lines=28> */
.L_x_1221:
[----:B------:R-:W-:-:S05]  /*7ac0*/  IMAD.WIDE R62, R57, 0x4, R62 ;  /* 0x00000004393e7825 */ /* 0x000fca00078e023e */
        /* <DEDUP_REMOVED lines=144> */
.L_x_1224:
        /* <DEDUP_REMOVED lines=95> */
.L_x_1226:
        /* <DEDUP_REMOVED lines=94> */
.L_x_1227:
        /* <DEDUP_REMOVED lines=91> */
.L_x_1225:
[----:B------:R-:W-:-:S05]  /*9550*/  IMAD.WIDE R62, R57, 0x4, R62 ;  /* 0x00000004393e7825 */ /* 0x000fca00078e023e */
[----:B------:R-:W2:Y:S02]  /*9560*/  LDG.E.128.CONSTANT R8, desc[UR8][R62.64] ;  /* 0x000000083e087981 */ /* 0x000ea4000c1e9d00 */
[----:B--2---:R-:W-:Y:S02]  /*9570*/  SHF.R.U32.HI R26, RZ, 0x8, R10 ;  /* 0x00000008ff1a7819 */ /* 0x004fe4000001160a */
[----:B------:R-:W-:Y:S02]  /*9580*/  SHF.R.U32.HI R28, RZ, 0x8, R11 ;  /* 0x00000008ff1c7819 */ /* 0x000fe4000001160b */
[C---:B------:R-:W-:Y:S02]  /*9590*/  LOP3.LUT R14, R9.reuse, 0xf000f, RZ, 0xc0, !PT ;  /* 0x000f000f090e7812 */ /* 0x040fe400078ec0ff */
[----:B------:R-:W-:Y:S02]  /*95a0*/  LOP3.LUT R13, R9, 0xf000f0, RZ, 0xc0, !PT ;  /* 0x00f000f0090d7812 */ /* 0x000fe400078ec0ff */
[----:B------:R-:W-:-:S02]  /*95b0*/  SHF.R.U32.HI R15, RZ, 0x8, R9 ;  /* 0x00000008ff0f7819 */ /* 0x000fc40000011609 */
[C---:B------:R-:W-:Y:S02]  /*95c0*/  LOP3.LUT R24, R10.reuse, 0xf000f, RZ, 0xc0, !PT ;  /* 0x000f000f0a187812 */ /* 0x040fe400078ec0ff */
[----:B------:R-:W-:Y:S02]  /*95d0*/  LOP3.LUT R9, R10, 0xf000f0, RZ, 0xc0, !PT ;  /* 0x00f000f00a097812 */ /* 0x000fe400078ec0ff */
[----:B------:R-:W-:Y:S02]  /*95e0*/  LOP3.LUT R18, R26, 0xf000f0, RZ, 0xc0, !PT ;  /* 0x00f000f01a127812 */ /* 0x000fe400078ec0ff */
[C---:B------:R-:W-:Y:S02]  /*95f0*/  LOP3.LUT R6, R8.reuse, 0xf000f, RZ, 0xc0, !PT ;  /* 0x000f000f08067812 */ /* 0x040fe400078ec0ff */
[----:B------:R-:W-:Y:S02]  /*9600*/  LOP3.LUT R7, R8, 0xf000f0, RZ, 0xc0, !PT ;  /* 0x00f000f008077812 */ /* 0x000fe400078ec0ff */
[----:B------:R-:W-:-:S02]  /*9610*/  LOP3.LUT R10, R11, 0xf000f0, RZ, 0xc0, !PT ;  /* 0x00f000f00b0a7812 */ /* 0x000fc400078ec0ff */
[----:B------:R-:W-:Y:S02]  /*9620*/  LOP3.LUT R20, R28, 0xf000f0, RZ, 0xc0, !PT ;  /* 0x00f000f01c147812 */ /* 0x000fe400078ec0ff */
[----:B------:R-:W-:Y:S02]  /*9630*/  SHF.R.U32.HI R8, RZ, 0x8, R8 ;  /* 0x00000008ff087819 */ /* 0x000fe40000011608 */
[----:B------:R-:W-:Y:S02]  /*9640*/  LOP3.LUT R13, R13, 0x64006400, RZ, 0xfc, !PT ;  /* 0x640064000d0d7812 */ /* 0x000fe400078efcff */
[----:B------:R-:W-:Y:S02]  /*9650*/  LOP3.LUT R27, R11, 0xf000f, RZ, 0xc0, !PT ;  /* 0x000f000f0b1b7812 */ /* 0x000fe400078ec0ff */
[----:B------:R-:W-:Y:S01]  /*9660*/  LOP3.LUT R23, R18, 0x64006400, RZ, 0xfc, !PT ;  /* 0x6400640012177812 */ /* 0x000fe200078efcff */
[----:B------:R-:W-:Y:S01]  /*9670*/  HFMA2 R21, R13, R0.H1_H1, -72, -72 ;  /* 0xd480d4800d157431 */ /* 0x000fe20000060000 */
[----:B------:R-:W-:-:S02]  /*9680*/  LOP3.LUT R11, R9, 0x64006400, RZ, 0xfc, !PT ;  /* 0x64006400090b7812 */ /* 0x000fc400078efcff */
[----:B------:R-:W-:Y:S01]  /*9690*/  LOP3.LUT R19, R10, 0x64006400, RZ, 0xfc, !PT ;  /* 0x640064000a137812 */ /* 0x000fe200078efcff */
[-C--:B------:R-:W-:Y:S01]  /*96a0*/  HFMA2 R13, R23, R0.reuse.H1_H1, -72, -72 ;  /* 0xd480d480170d7431 */ /* 0x080fe20000060000 */
[----:B------:R-:W-:Y:S01]  /*96b0*/  LOP3.LUT R25, R20, 0x64006400, RZ, 0xfc, !PT ;  /* 0x6400640014197812 */ /* 0x000fe200078efcff */
[-C--:B------:R-:W-:Y:S01]  /*96c0*/  HFMA2 R20, R11, R0.reuse.H1_H1, -72, -72 ;  /* 0xd480d4800b147431 */ /* 0x080fe20000060000 */
[C---:B------:R-:W-:Y:S01]  /*96d0*/  LOP3.LUT R9, R8.reuse, 0xf000f0, RZ, 0xc0, !PT ;  /* 0x00f000f008097812 */ /* 0x040fe200078ec0ff */
[-C--:B------:R-:W-:Y:S01]  /*96e0*/  HFMA2 R19, R19, R0.reuse.H1_H1, -72, -72 ;  /* 0xd480d48013137431 */ /* 0x080fe20000060000 */
[C---:B------:R-:W-:Y:S01]  /*96f0*/  LOP3.LUT R10, R15.reuse, 0xf000f0, RZ, 0xc0, !PT ;  /* 0x00f000f00f0a7812 */ /* 0x040fe200078ec0ff */
[----:B------:R-:W-:Y:S01]  /*9700*/  HFMA2 R23, R25, R0.H1_H1, -72, -72 ;  /* 0xd480d48019177431 */ /* 0x000fe20000060000 */
        /* <DEDUP_REMOVED lines=117> */
.L_x_1228:
        /* <DEDUP_REMOVED lines=22> */
[--C-:B------:R-:W-:Y:S02]  /*9fc0*/  HADD2.F32 R6, -RZ, R22.reuse.H0_H0 ;  /* 0x20000016ff067230 */ /* 0x100fe40000004100 */
[----:B------:R-:W-:Y:S01]  /*9fd0*/  FFMA.FTZ R33, R34, R32, R33 ;  /* 0x0000002022217223 */ /* 0x000fe20000010021 */
[----:B------:R-:W-:Y:S02]  /*9fe0*/  HADD2.F32 R34, -RZ, R25.H1_H1 ;  /* 0x30000019ff227230 */ /* 0x000fe40000004100 */
[----:B------:R-:W-:Y:S01]  /*9ff0*/  FFMA.FTZ R7, R7, R15, RZ ;  /* 0x0000000f07077223 */ /* 0x000fe200000100ff */
[----:B------:R-:W-:Y:S02]  /*a000*/  HADD2.F32 R8, -RZ, R21.H0_H0 ;  /* 0x20000015ff087230 */ /* 0x000fe40000004100 */
[----:B------:R-:W-:Y:S01]  /*a010*/  FFMA.FTZ R33, R6, R14, R33 ;  /* 0x0000000e06217223 */ /* 0x000fe20000010021 */
[----:B------:R-:W-:-:S02]  /*a020*/  HADD2.F32 R6, -RZ, R22.H1_H1 ;  /* 0x30000016ff067230 */ /* 0x000fc40000004100 */
[-C--:B------:R-:W-:Y:S01]  /*a030*/  FFMA.FTZ R7, R36, R32.reuse, R7 ;  /* 0x0000002024077223 */ /* 0x080fe20000010007 */
[--C-:B------:R-:W-:Y:S02]  /*a040*/  HADD2.F32 R36, -RZ, R20.reuse.H0_H0 ;  /* 0x20000014ff247230 */ /* 0x100fe40000004100 */
        /* <DEDUP_REMOVED lines=26> */
[----:B------:R-:W-:Y:S02]  /*a1f0*/  HADD2.F32 R6, -RZ, R11.H0_H0 ;  /* 0x2000000bff067230 */ /* 0x000fe40000004100 */
[-C--:B------:R-:W-:Y:S01]  /*a200*/  FFMA.FTZ R7, R12, R10.reuse, R7 ;  /* 0x0000000a0c077223 */ /* 0x080fe20000010007 */
[----:B------:R-:W-:Y:S02]  /*a210*/  HADD2.F32 R34, -RZ, R30.H1_H1 ;  /* 0x3000001eff227230 */ /* 0x000fe40000004100 */
[----:B------:R-:W-:Y:S01]  /*a220*/  FFMA.FTZ R35, R32, R10, R35 ;  /* 0x0000000a20237223 */ /* 0x000fe20000010023 */
[----:B------:R-:W-:Y:S02]  /*a230*/  HADD2.F32 R8, -RZ, R18.H0_H0 ;  /* 0x20000012ff087230 */ /* 0x000fe40000004100 */
        /* <DEDUP_REMOVED lines=8> */
[----:B------:R-:W-:-:S02]  /*a2c0*/  HADD2.F32 R14, -RZ, R23.H0_H0 ;  /* 0x20000017ff0e7230 */ /* 0x000fc40000004100 */
[----:B------:R-:W-:Y:S02]  /*a2d0*/  HADD2.F32 R7, -RZ, R18.H1_H1 ;  /* 0x30000012ff077230 */ /* 0x000fe40000004100 */
        /* <DEDUP_REMOVED lines=23> */
.L_x_1230:
        /* <DEDUP_REMOVED lines=94> */
.L_x_1231:
        /* <DEDUP_REMOVED lines=10> */
[----:B------:R-:W-:Y:S02]  /*aad0*/  HADD2.F32 R12, -RZ, R7.H1_H1 ;  /* 0x30000007ff0c7230 */ /* 0x000fe40000004100 */
[-C--:B------:R-:W-:Y:S01]  /*aae0*/  FFMA.FTZ R9, R9, R15.reuse, RZ ;  /* 0x0000000f09097223 */ /* 0x080fe200000100ff */
[----:B------:R-:W-:Y:S02]  /*aaf0*/  HADD2.F32 R6, -RZ, R31.H0_H0 ;  /* 0x2000001fff067230 */ /* 0x000fe40000004100 */
[--C-:B------:R-:W-:Y:S02]  /*ab00*/  HADD2.F32 R7, -RZ, R24.reuse.H0_H0 ;  /* 0x20000018ff077230 */ /* 0x100fe40000004100 */
[----:B------:R-:W-:Y:S02]  /*ab10*/  HADD2.F32 R24, -RZ, R24.H1_H1 ;  /* 0x30000018ff187230 */ /* 0x000fe40000004100 */
[----:B------:R-:W-:Y:S01]  /*ab20*/  FFMA.FTZ R31, R6, R15, RZ ;  /* 0x0000000f061f7223 */ /* 0x000fe200000100ff */
[----:B------:R-:W-:-:S02]  /*ab30*/  HADD2.F32 R8, -RZ, R21.H0_H0 ;  /* 0x20000015ff087230 */ /* 0x000fc40000004100 */
[----:B------:R-:W-:Y:S01]  /*ab40*/  FFMA.FTZ R7, R7, R15, RZ ;  /* 0x0000000f07077223 */ /* 0x000fe200000100ff */
[----:B------:R-:W-:Y:S02]  /*ab50*/  HADD2.F32 R6, -RZ, R22.H0_H0 ;  /* 0x20000016ff067230 */ /* 0x000fe40000004100 */
[-C--:B------:R-:W-:Y:S01]  /*ab60*/  FFMA.FTZ R31, R34, R32.reuse, R31 ;  /* 0x00000020221f7223 */ /* 0x080fe2000001001f */
[----:B------:R-:W-:Y:S02]  /*ab70*/  HADD2.F32 R34, -RZ, R26.H1_H1 ;  /* 0x3000001aff227230 */ /* 0x000fe40000004100 */
[----:B------:R-:W-:Y:S01]  /*ab80*/  FFMA.FTZ R7, R24, R32, R7 ;  /* 0x0000002018077223 */ /* 0x000fe20000010007 */
[----:B------:R-:W-:Y:S02]  /*ab90*/  HADD2.F32 R24, -RZ, R25.H1_H1 ;  /* 0x30000019ff187230 */ /* 0x000fe40000004100 */
[----:B------:R-:W-:Y:S01]  /*aba0*/  FFMA.FTZ R31, R6, R14, R31 ;  /* 0x0000000e061f7223 */ /* 0x000fe2000001001f */
[----:B------:R-:W-:-:S02]  /*abb0*/  HADD2.F32 R26, -RZ, R20.H0_H0 ;  /* 0x20000014ff1a7230 */ /* 0x000fc40000004100 */
[----:B------:R-:W-:Y:S01]  /*abc0*/  FFMA.FTZ R7, R8, R14, R7 ;  /* 0x0000000e08077223 */ /* 0x000fe20000010007 */
[----:B------:R-:W-:Y:S02]  /*abd0*/  HADD2.F32 R8, -RZ, R19.H0_H0 ;  /* 0x20000013ff087230 */ /* 0x000fe40000004100 */
[-C--:B------:R-:W-:Y:S01]  /*abe0*/  FFMA.FTZ R33, R24, R32.reuse, R33 ;  /* 0x0000002018217223 */ /* 0x080fe20000010021 */
[----:B------:R-:W-:Y:S01]  /*abf0*/  FFMA.FTZ R9, R34, R32, R9 ;  /* 0x0000002022097223 */ /* 0x000fe20000010009 */
[----:B------:R-:W-:Y:S02]  /*ac00*/  HADD2.F32 R22, -RZ, R22.H1_H1 ;  /* 0x30000016ff167230 */ /* 0x000fe40000004100 */
        /* <DEDUP_REMOVED lines=29> */
[--C-:B------:R-:W-:Y:S02]  /*ade0*/  HADD2.F32 R6, -RZ, R18.reuse.H0_H0 ;  /* 0x20000012ff067230 */ /* 0x100fe40000004100 */
[----:B------:R-:W-:Y:S02]  /*adf0*/  HADD2.F32 R11, -RZ, R11.H1_H1 ;  /* 0x3000000bff0b7230 */ /* 0x000fe40000004100 */
        /* <DEDUP_REMOVED lines=30> */
.L_x_1229:
[----:B------:R-:W-:Y:S01]  /*afe0*/  IADD3 R16, PT, PT, R16, 0x20, RZ ;  /* 0x0000002010107810 */ /* 0x000fe20007ffe0ff */
[----:B------:R-:W-:Y:S01]  /*aff0*/  UIADD3 UR4, UPT, UPT, UR4, 0x40, URZ ;  /* 0x0000004004047890 */ /* 0x000fe2000fffe0ff */
[----:B------:R-:W-:Y:S02]  /*b000*/  IMAD.WIDE R62, R57, 0x4, R62 ;  /* 0x00000004393e7825 */ /* 0x000fe400078e023e */
[----:B------:R-:W-:-:S13]  /*b010*/  ISETP.GE.AND P2, PT, R16, R59, PT ;  /* 0x0000003b1000720c */ /* 0x000fda0003f46270 */
[----:B------:R-:W-:Y:S05]  /*b020*/  @!P2 BRA `(.L_x_1232) ;  /* 0xffffff940044a947 */ /* 0x000fea000383ffff */
.L_x_1215:
        /* <DEDUP_REMOVED lines=17> */
.L_x_1236:
[----:B------:R-:W0:Y:S02]  /*b140*/  LDS R2, [R0] ;  /* 0x0000000000027984 */ /* 0x000e240000000800 */
[----:B0-----:R-:W-:-:S05]  /*b150*/  HFMA2 R3, R2, 1, 1, R5 ;  /* 0x3c003c0002037831 */ /* 0x001fca0000000005 */
[----:B------:R-:W0:Y:S02]  /*b160*/  ATOMS.CAST.SPIN P0, [R0], R2, R3 ;  /* 0x000000020000758d */ /* 0x000e240001800003 */
[----:B0-----:R-:W-:Y:S05]  /*b170*/  @!P0 BRA `(.L_x_1236) ;  /* 0xfffffffc00f08947 */ /* 0x001fea000383ffff */
[----:B------:R-:W-:Y:S05]  /*b180*/  BRA `(.L_x_1234) ;  /* 0x00000000000c7947 */ /* 0x000fea0003800000 */
.L_x_1235:
[----:B------:R-:W2:Y:S02]  /*b190*/  LD.E R0, desc[UR8][R6.64] ;  /* 0x0000000806007980 */ /* 0x000ea4000c101900 */
[----:B--2---:R-:W-:-:S05]  /*b1a0*/  IADD3 R3, PT, PT, R5, R0, RZ ;  /* 0x0000000005037210 */ /* 0x004fca0007ffe0ff */
[----:B------:R0:W-:Y:S02]  /*b1b0*/  ST.E desc[UR8][R6.64], R3 ;  /* 0x0000000306007985 */ /* 0x0001e4000c101908 */
.L_x_1234:
[----:B------:R-:W-:Y:S05]  /*b1c0*/  BSYNC.RECONVERGENT B0 ;  /* 0x0000000000007941 */ /* 0x000fea0003800200 */
.L_x_1233:
[----:B------:R1:W-:Y:S01]  /*b1d0*/  ATOM.E.ADD.F16x2.RN.STRONG.GPU P0, RZ, desc[UR8][R6.64+0x4], R46 ;  /* 0x8000042e06ff79a2 */ /* 0x0003e2000c10e108 */
[----:B------:R-:W-:Y:S04]  /*b1e0*/  BSSY.RECONVERGENT B0, `(.L_x_1237) ;  /* 0x000000e000007945 */ /* 0x000fe80003800200 */
[----:B-1----:R-:W-:Y:S05]  /*b1f0*/  @P0 BRA `(.L_x_1238) ;  /* 0x0000000000300947 */ /* 0x002fea0003800000 */
[----:B------:R-:W1:Y:S02]  /*b200*/  QSPC.E.S P0, RZ, [R6+0x4] ;  /* 0x0000040006ff73aa */ /* 0x000e640000000500 */
[----:B-1----:R-:W-:Y:S05]  /*b210*/  @!P0 BRA `(.L_x_1239) ;  /* 0x00000000001c8947 */ /* 0x002fea0003800000 */
[----:B------:R-:W-:-:S04]  /*b220*/  MOV R2, R6 ;  /* 0x0000000600027202 */ /* 0x000fc80000000f00 */
[----:B------:R-:W-:-:S07]  /*b230*/  MOV R0, R2 ;  /* 0x0000000200007202 */ /* 0x000fce0000000f00 */
.L_x_1240:
[----:B------:R-:W0:Y:S02]  /*b240*/  LDS R2, [R0+0x4] ;  /* 0x0000040000027984 */ /* 0x000e240000000800 */
[----:B0-----:R-:W-:-:S05]  /*b250*/  HADD2 R3, R2, R46 ;  /* 0x0000002e02037230 */ /* 0x001fca0000000000 */
[----:B------:R-:W0:Y:S02]  /*b260*/  ATOMS.CAST.SPIN P0, [R0+0x4], R2, R3 ;  /* 0x000004020000758d */ /* 0x000e240001800003 */
[----:B0-----:R-:W-:Y:S05]  /*b270*/  @!P0 BRA `(.L_x_1240) ;  /* 0xfffffffc00f08947 */ /* 0x001fea000383ffff */
[----:B------:R-:W-:Y:S05]  /*b280*/  BRA `(.L_x_1238) ;  /* 0x00000000000c7947 */ /* 0x000fea0003800000 */
.L_x_1239:
[----:B------:R-:W0:Y:S02]  /*b290*/  LD.E R0, desc[UR8][R6.64+0x4] ;  /* 0x0000040806007980 */ /* 0x000e24000c101900 */
[----:B0-----:R-:W-:-:S05]  /*b2a0*/  IADD3 R3, PT, PT, R46, R0, RZ ;  /* 0x000000002e037210 */ /* 0x001fca0007ffe0ff */
[----:B------:R1:W-:Y:S02]  /*b2b0*/  ST.E desc[UR8][R6.64+0x4], R3 ;  /* 0x0000040306007985 */ /* 0x0003e4000c101908 */
.L_x_1238:
[----:B------:R-:W-:Y:S05]  /*b2c0*/  BSYNC.RECONVERGENT B0 ;  /* 0x0000000000007941 */ /* 0x000fea0003800200 */
.L_x_1237:
        /* <DEDUP_REMOVED lines=9> */
.L_x_1244:
[----:B------:R-:W0:Y:S02]  /*b360*/  LDS R2, [R0] ;  /* 0x0000000000027984 */ /* 0x000e240000000800 */
[----:B0-----:R-:W-:-:S05]  /*b370*/  HFMA2 R3, R2, 1, 1, R47 ;  /* 0x3c003c0002037831 */ /* 0x001fca000000002f */
[----:B------:R-:W0:Y:S02]  /*b380*/  ATOMS.CAST.SPIN P0, [R0], R2, R3 ;  /* 0x000000020000758d */ /* 0x000e240001800003 */
[----:B0-----:R-:W-:Y:S05]  /*b390*/  @!P0 BRA `(.L_x_1244) ;  /* 0xfffffffc00f08947 */ /* 0x001fea000383ffff */
[----:B------:R-:W-:Y:S05]  /*b3a0*/  BRA `(.L_x_1242) ;  /* 0x00000000000c7947 */ /* 0x000fea0003800000 */
.L_x_1243:
[----:B------:R-:W2:Y:S02]  /*b3b0*/  LD.E R0, desc[UR8][R6.64] ;  /* 0x0000000806007980 */ /* 0x000ea4000c101900 */
[----:B--2---:R-:W-:-:S05]  /*b3c0*/  IADD3 R3, PT, PT, R47, R0, RZ ;  /* 0x000000002f037210 */ /* 0x004fca0007ffe0ff */
[----:B------:R0:W-:Y:S02]  /*b3d0*/  ST.E desc[UR8][R6.64], R3 ;  /* 0x0000000306007985 */ /* 0x0001e4000c101908 */
.L_x_1242:
[----:B------:R-:W-:Y:S05]  /*b3e0*/  BSYNC.RECONVERGENT B0 ;  /* 0x0000000000007941 */ /* 0x000fea0003800200 */
.L_x_1241:
[----:B------:R1:W-:Y:S01]  /*b3f0*/  ATOM.E.ADD.F16x2.RN.STRONG.GPU P0, RZ, desc[UR8][R6.64+0x4], R48 ;  /* 0x8000043006ff79a2 */ /* 0x0003e2000c10e108 */
[----:B------:R-:W-:Y:S04]  /*b400*/  BSSY.RECONVERGENT B0, `(.L_x_1245) ;  /* 0x000000e000007945 */ /* 0x000fe80003800200 */
[----:B-1----:R-:W-:Y:S05]  /*b410*/  @P0 BRA `(.L_x_1246) ;  /* 0x0000000000300947 */ /* 0x002fea0003800000 */
[----:B------:R-:W1:Y:S02]  /*b420*/  QSPC.E.S P0, RZ, [R6+0x4] ;  /* 0x0000040006ff73aa */ /* 0x000e640000000500 */
[----:B-1----:R-:W-:Y:S05]  /*b430*/  @!P0 BRA `(.L_x_1247) ;  /* 0x00000000001c8947 */ /* 0x002fea0003800000 */
[----:B------:R-:W-:-:S04]  /*b440*/  MOV R2, R6 ;  /* 0x0000000600027202 */ /* 0x000fc80000000f00 */
[----:B------:R-:W-:-:S07]  /*b450*/  MOV R0, R2 ;  /* 0x0000000200007202 */ /* 0x000fce0000000f00 */
.L_x_1248:
[----:B------:R-:W0:Y:S02]  /*b460*/  LDS R2, [R0+0x4] ;  /* 0x0000040000027984 */ /* 0x000e240000000800 */
[----:B0-----:R-:W-:-:S05]  /*b470*/  HADD2 R3, R2, R48 ;  /* 0x0000003002037230 */ /* 0x001fca0000000000 */
[----:B------:R-:W0:Y:S02]  /*b480*/  ATOMS.CAST.SPIN P0, [R0+0x4], R2, R3 ;  /* 0x000004020000758d */ /* 0x000e240001800003 */
[----:B0-----:R-:W-:Y:S05]  /*b490*/  @!P0 BRA `(.L_x_1248) ;  /* 0xfffffffc00f08947 */ /* 0x001fea000383ffff */
[----:B------:R-:W-:Y:S05]  /*b4a0*/  BRA `(.L_x_1246) ;  /* 0x00000000000c7947 */ /* 0x000fea0003800000 */
.L_x_1247:
[----:B------:R-:W0:Y:S02]  /*b4b0*/  LD.E R0, desc[UR8][R6.64+0x4] ;  /* 0x0000040806007980 */ /* 0x000e24000c101900 */
[----:B0-----:R-:W-:-:S05]  /*b4c0*/  IADD3 R3, PT, PT, R48, R0, RZ ;  /* 0x0000000030037210 */ /* 0x001fca0007ffe0ff */
[----:B------:R1:W-:Y:S02]  /*b4d0*/  ST.E desc[UR8][R6.64+0x4], R3 ;  /* 0x0000040306007985 */ /* 0x0003e4000c101908 */
.L_x_1246:
[----:B------:R-:W-:Y:S05]  /*b4e0*/  BSYNC.RECONVERGENT B0 ;  /* 0x0000000000007941 */ /* 0x000fea0003800200 */
.L_x_1245:
        /* <DEDUP_REMOVED lines=10> */
.L_x_1252:
[----:B------:R-:W0:Y:S02]  /*b590*/  LDS R2, [R0] ;  /* 0x0000000000027984 */ /* 0x000e240000000800 */
[----:B0-----:R-:W-:-:S05]  /*b5a0*/  HFMA2 R3, R2, 1, 1, R49 ;  /* 0x3c003c0002037831 */ /* 0x001fca0000000031 */
[----:B------:R-:W0:Y:S02]  /*b5b0*/  ATOMS.CAST.SPIN P0, [R0], R2, R3 ;  /* 0x000000020000758d */ /* 0x000e240001800003 */
[----:B0-----:R-:W-:Y:S05]  /*b5c0*/  @!P0 BRA `(.L_x_1252) ;  /* 0xfffffffc00f08947 */ /* 0x001fea000383ffff */
[----:B------:R-:W-:Y:S05]  /*b5d0*/  BRA `(.L_x_1250) ;  /* 0x00000000000c7947 */ /* 0x000fea0003800000 */
.L_x_1251:
[----:B------:R-:W2:Y:S02]  /*b5e0*/  LD.E R0, desc[UR8][R6.64] ;  /* 0x0000000806007980 */ /* 0x000ea4000c101900 */
[----:B--2---:R-:W-:-:S05]  /*b5f0*/  IADD3 R3, PT, PT, R49, R0, RZ ;  /* 0x0000000031037210 */ /* 0x004fca0007ffe0ff */
[----:B------:R0:W-:Y:S02]  /*b600*/  ST.E desc[UR8][R6.64], R3 ;  /* 0x0000000306007985 */ /* 0x0001e4000c101908 */
.L_x_1250:
[----:B------:R-:W-:Y:S05]  /*b610*/  BSYNC.RECONVERGENT B0 ;  /* 0x0000000000007941 */ /* 0x000fea0003800200 */
.L_x_1249:
[----:B------:R1:W-:Y:S01]  /*b620*/  ATOM.E.ADD.F16x2.RN.STRONG.GPU P0, RZ, desc[UR8][R6.64+0x4], R50 ;  /* 0x8000043206ff79a2 */ /* 0x0003e2000c10e108 */
[----:B------:R-:W-:Y:S04]  /*b630*/  BSSY.RECONVERGENT B0, `(.L_x_1253) ;  /* 0x000000e000007945 */ /* 0x000fe80003800200 */
[----:B-1----:R-:W-:Y:S05]  /*b640*/  @P0 BRA `(.L_x_1254) ;  /* 0x0000000000300947 */ /* 0x002fea0003800000 */
[----:B------:R-:W1:Y:S02]  /*b650*/  QSPC.E.S P0, RZ, [R6+0x4] ;  /* 0x0000040006ff73aa */ /* 0x000e640000000500 */
[----:B-1----:R-:W-:Y:S05]  /*b660*/  @!P0 BRA `(.L_x_1255) ;  /* 0x00000000001c8947 */ /* 0x002fea0003800000 */
[----:B------:R-:W-:-:S04]  /*b670*/  MOV R2, R6 ;  /* 0x0000000600027202 */ /* 0x000fc80000000f00 */
[----:B------:R-:W-:-:S07]  /*b680*/  MOV R0, R2 ;  /* 0x0000000200007202 */ /* 0x000fce0000000f00 */
.L_x_1256:
[----:B------:R-:W0:Y:S02]  /*b690*/  LDS R2, [R0+0x4] ;  /* 0x0000040000027984 */ /* 0x000e240000000800 */
[----:B0-----:R-:W-:-:S05]  /*b6a0*/  HADD2 R3, R2, R50 ;  /* 0x0000003202037230 */ /* 0x001fca0000000000 */
[----:B------:R-:W0:Y:S02]  /*b6b0*/  ATOMS.CAST.SPIN P0, [R0+0x4], R2, R3 ;  /* 0x000004020000758d */ /* 0x000e240001800003 */
[----:B0-----:R-:W-:Y:S05]  /*b6c0*/  @!P0 BRA `(.L_x_1256) ;  /* 0xfffffffc00f08947 */ /* 0x001fea000383ffff */
[----:B------:R-:W-:Y:S05]  /*b6d0*/  BRA `(.L_x_1254) ;  /* 0x00000000000c7947 */ /* 0x000fea0003800000 */
.L_x_1255:
[----:B------:R-:W0:Y:S02]  /*b6e0*/  LD.E R0, desc[UR8][R6.64+0x4] ;  /* 0x0000040806007980 */ /* 0x000e24000c101900 */
[----:B0-----:R-:W-:-:S05]  /*b6f0*/  IADD3 R3, PT, PT, R50, R0, RZ ;  /* 0x0000000032037210 */ /* 0x001fca0007ffe0ff */
[----:B------:R1:W-:Y:S02]  /*b700*/  ST.E desc[UR8][R6.64+0x4], R3 ;  /* 0x0000040306007985 */ /* 0x0003e4000c101908 */
.L_x_1254:
[----:B------:R-:W-:Y:S05]  /*b710*/  BSYNC.RECONVERGENT B0 ;  /* 0x0000000000007941 */ /* 0x000fea0003800200 */
.L_x_1253:
        /* <DEDUP_REMOVED lines=10> */
.L_x_1260:
[----:B------:R-:W0:Y:S02]  /*b7c0*/  LDS R2, [R0] ;  /* 0x0000000000027984 */ /* 0x000e240000000800 */
[----:B0-----:R-:W-:-:S05]  /*b7d0*/  HFMA2 R3, R2, 1, 1, R51 ;  /* 0x3c003c0002037831 */ /* 0x001fca0000000033 */
[----:B------:R-:W0:Y:S02]  /*b7e0*/  ATOMS.CAST.SPIN P0, [R0], R2, R3 ;  /* 0x000000020000758d */ /* 0x000e240001800003 */
[----:B0-----:R-:W-:Y:S05]  /*b7f0*/  @!P0 BRA `(.L_x_1260) ;  /* 0xfffffffc00f08947 */ /* 0x001fea000383ffff */
[----:B------:R-:W-:Y:S05]  /*b800*/  BRA `(.L_x_1258) ;  /* 0x00000000000c7947 */ /* 0x000fea0003800000 */
.L_x_1259:
[----:B------:R-:W2:Y:S02]  /*b810*/  LD.E R0, desc[UR8][R6.64] ;  /* 0x0000000806007980 */ /* 0x000ea4000c101900 */
[----:B--2---:R-:W-:-:S05]  /*b820*/  IADD3 R3, PT, PT, R51, R0, RZ ;  /* 0x0000000033037210 */ /* 0x004fca0007ffe0ff */
[----:B------:R0:W-:Y:S02]  /*b830*/  ST.E desc[UR8][R6.64], R3 ;  /* 0x0000000306007985 */ /* 0x0001e4000c101908 */
.L_x_1258:
[----:B------:R-:W-:Y:S05]  /*b840*/  BSYNC.RECONVERGENT B0 ;  /* 0x0000000000007941 */ /* 0x000fea0003800200 */
.L_x_1257:
[----:B------:R1:W-:Y:S02]  /*b850*/  ATOM.E.ADD.F16x2.RN.STRONG.GPU P0, RZ, desc[UR8][R6.64+0x4], R52 ;  /* 0x8000043406ff79a2 */ /* 0x0003e4000c10e108 */
[----:B-1----:R-:W-:Y:S05]  /*b860*/  @P0 EXIT ;  /* 0x000000000000094d */ /* 0x002fea0003800000 */
[----:B------:R-:W1:Y:S02]  /*b870*/  QSPC.E.S P0, RZ, [R6+0x4] ;  /* 0x0000040006ff73aa */ /* 0x000e640000000500 */
[----:B-1----:R-:W-:Y:S05]  /*b880*/  @!P0 BRA `(.L_x_1261) ;  /* 0x00000000001c8947 */ /* 0x002fea0003800000 */
[----:B------:R-:W-:-:S04]  /*b890*/  MOV R2, R6 ;  /* 0x0000000600027202 */ /* 0x000fc80000000f00 */
[----:B------:R-:W-:-:S07]  /*b8a0*/  MOV R0, R2 ;  /* 0x0000000200007202 */ /* 0x000fce0000000f00 */
.L_x_1262:
[----:B------:R-:W0:Y:S02]  /*b8b0*/  LDS R2, [R0+0x4] ;  /* 0x0000040000027984 */ /* 0x000e240000000800 */
[----:B0-----:R-:W-:-:S05]  /*b8c0*/  HADD2 R3, R2, R52 ;  /* 0x0000003402037230 */ /* 0x001fca0000000000 */
[----:B------:R-:W0:Y:S02]  /*b8d0*/  ATOMS.CAST.SPIN P0, [R0+0x4], R2, R3 ;  /* 0x000004020000758d */ /* 0x000e240001800003 */
[----:B0-----:R-:W-:Y:S05]  /*b8e0*/  @!P0 BRA `(.L_x_1262) ;  /* 0xfffffffc00f08947 */ /* 0x001fea000383ffff */
[----:B------:R-:W-:Y:S05]  /*b8f0*/  EXIT ;  /* 0x000000000000794d */ /* 0x000fea0003800000 */
.L_x_1261:
[----:B------:R-:W0:Y:S02]  /*b900*/  LD.E R0, desc[UR8][R6.64+0x4] ;  /* 0x0000040806007980 */ /* 0x000e24000c101900 */
[----:B0-----:R-:W-:-:S05]  /*b910*/  IADD3 R3, PT, PT, R52, R0, RZ ;  /* 0x0000000034037210 */ /* 0x001fca0007ffe0ff */
[----:B------:R-:W-:Y:S01]  /*b920*/  ST.E desc[UR8][R6.64+0x4], R3 ;  /* 0x0000040306007985 */ /* 0x000fe2000c101908 */
[----:B------:R-:W-:Y:S05]  /*b930*/  EXIT ;  /* 0x000000000000794d */ /* 0x000fea0003800000 */
.L_x_1263:
        /* <DEDUP_REMOVED lines=12> */
.L_x_5298:


//--------------------- .text._Z23gemm_half_q_half_kernelILi4ELi10ELb1ELb0ELi32EEvPK6__halfPKjS4_S2_PS0_iiiiPKtS7_iiiiiibS2_i --------------------------
	.section	.text._Z23gemm_half_q_half_kernelILi4ELi10ELb1ELb0ELi32EEvPK6__halfPKjS4_S2_PS0_iiiiPKtS7_iiiiiibS2_i,"ax",@progbits
	.align	128
        .global         _Z23gemm_half_q_half_kernelILi4ELi10ELb1ELb0ELi32EEvPK6__halfPKjS4_S2_PS0_iiiiPKtS7_iiiiiibS2_i
        .type           _Z23gemm_half_q_half_kernelILi4ELi10ELb1ELb0ELi32EEvPK6__halfPKjS4_S2_PS0_iiiiPKtS7_iiiiiibS2_i,@function
        .size           _Z23gemm_half_q_half_kernelILi4ELi10ELb1ELb0ELi32EEvPK6__halfPKjS4_S2_PS0_iiiiPKtS7_iiiiiibS2_i,(.L_x_5299 - _Z23gemm_half_q_half_kernelILi4ELi10ELb1ELb0ELi32EEvPK6__halfPKjS4_S2_PS0_iiiiPKtS7_iiiiiibS2_i)
        .other          _Z23gemm_half_q_half_kernelILi4ELi10ELb1ELb0ELi32EEvPK6__halfPKjS4_S2_PS0_iiiiPKtS7_iiiiiibS2_i,@"STO_CUDA_ENTRY STV_DEFAULT"
_Z23gemm_half_q_half_kernelILi4ELi10ELb1ELb0ELi32EEvPK6__halfPKjS4_S2_PS0_iiiiPKtS7_iiiiiibS2_i:
.text._Z23gemm_half_q_half_kernelILi4ELi10ELb1ELb0ELi32EEvPK6__halfPKjS4_S2_PS0_iiiiPKtS7_iiiiiibS2_i:
[----:B------:R-:W-:Y:S01]  /*0000*/  LDC R1, c[0x0][0x37c] ;  /* 0x0000df00ff017b82 */ /* 0x000fe20000000800 */
[----:B------:R-:W0:Y:S07]  /*0010*/  S2R R2, SR_CTAID.Y ;  /* 0x0000000000027919 */ /* 0x000e2e0000002600 */
[----:B------:R-:W0:Y:S02]  /*0020*/  LDC R55, c[0x0][0x3a8] ;  /* 0x0000ea00ff377b82 */ /* 0x000e240000000800 */
[----:B0-----:R-:W-:-:S05]  /*0030*/  IMAD R55, R2, -0x4, R55 ;  /* 0xfffffffc02377824 */ /* 0x001fca00078e0237 */
        /* <DEDUP_REMOVED lines=30> */
.L_x_1264:
        /* <DEDUP_REMOVED lines=35> */
[----:B0-----:R-:W-:Y:S02]  /*0450*/  IADD3 R5, PT, PT, R5, 0x40, RZ ;  /* 0x0000004005057810 */ /* 0x001fe40007ffe0ff */
[----:B------:R-:W-:-:S09]  /*0460*/  IADD3 R7, PT, PT, R7, UR7, RZ ;  /* 0x0000000707077c10 */ /* 0x000fd2000fffe0ff */
[----:B------:R-:W-:Y:S05]  /*0470*/  @P1 BRA `(.L_x_1268) ;  /* 0x0000000000ec1947 */ /* 0x000fea0003800000 */
[----:B------:R-:W-:Y:S02]  /*0480*/  IADD3 R8, PT, PT, RZ, -R13, RZ ;  /* 0x8000000dff087210 */ /* 0x000fe40007ffe0ff */
[----:B------:R-:W-:Y:S02]  /*0490*/  PLOP3.LUT P1, PT, PT, PT, PT, 0x80, 0x8 ;  /* 0x000000000008781c */ /* 0x000fe40003f2f070 */
[----:B------:R-:W-:-:S13]  /*04a0*/  ISETP.GT.AND P3, PT, R8, 0x3, PT ;  /* 0x000000030800780c */ /* 0x000fda0003f64270 */
[----:B------:R-:W-:Y:S05]  /*04b0*/  @!P3 BRA `(.L_x_1269) ;  /* 0x000000000084b947 */ /* 0x000fea0003800000 */
[----:B------:R-:W-:-:S13]  /*04c0*/  PLOP3.LUT P1, PT, PT, PT, PT, 0x8, 0x80 ;  /* 0x000000000080781c */ /* 0x000fda0003f2e170 */
.L_x_1270:
[----:B------:R-:W-:Y:S02]  /*04d0*/  IADD3 R9, P3, PT, R24, R7, RZ ;  /* 0x0000000718097210 */ /* 0x000fe40007f7e0ff */
[C---:B------:R-:W-:Y:S02]  /*04e0*/  IADD3 R10, PT, PT, R7.reuse, UR7, RZ ;  /* 0x00000007070a7c10 */ /* 0x040fe4000fffe0ff */
[----:B------:R-:W-:Y:S02]  /*04f0*/  LEA.HI.X.SX32 R14, R7, RZ, 0x1, P3 ;  /* 0x000000ff070e7211 */ /* 0x000fe400018f0eff */
[----:B------:R-:W-:Y:S02]  /*0500*/  IADD3 R7, PT, PT, R10, UR7, RZ ;  /* 0x000000070a077c10 */ /* 0x000fe4000fffe0ff */
[----:B------:R-:W-:Y:S02]  /*0510*/  LEA R8, P3, R9, UR8, 0x1 ;  /* 0x0000000809087c11 */ /* 0x000fe4000f8608ff */
[----:B------:R-:W-:-:S02]  /*0520*/  IADD3 R11, P4, PT, R24, R10, RZ ;  /* 0x0000000a180b7210 */ /* 0x000fc40007f9e0ff */
[----:B------:R-:W-:Y:S02]  /*0530*/  IADD3 R18, PT, PT, R7, UR7, RZ ;  /* 0x0000000707127c10 */ /* 0x000fe4000fffe0ff */
        /* <DEDUP_REMOVED lines=25> */
.L_x_1269:
        /* <DEDUP_REMOVED lines=20> */
.L_x_1271:
[----:B------:R-:W-:-:S13]  /*0810*/  ISETP.EQ.AND P3, PT, R13, RZ, PT ;  /* 0x000000ff0d00720c */ /* 0x000fda0003f62270 */
[----:B------:R-:W-:Y:S05]  /*0820*/  @!P1 BRA P3, `(.L_x_1266) ;  /* 0x0000000400789947 */ /* 0x000fea0001800000 */
.L_x_1268:
[----:B------:R-:W-:-:S04]  /*0830*/  IADD3 R9, P1, PT, R24, R7, RZ ;  /* 0x0000000718097210 */ /* 0x000fc80007f3e0ff */
[----:B------:R-:W-:Y:S02]  /*0840*/  LEA.HI.X.SX32 R10, R7, RZ, 0x1, P1 ;  /* 0x000000ff070a7211 */ /* 0x000fe400008f0eff */
[----:B------:R-:W-:-:S04]  /*0850*/  LEA R8, P1, R9, UR8, 0x1 ;  /* 0x0000000809087c11 */ /* 0x000fc8000f8208ff */
        /* <DEDUP_REMOVED lines=9> */
.L_x_1267:
        /* <DEDUP_REMOVED lines=16> */
.L_x_1274:
[C---:B------:R-:W-:Y:S02]  /*09f0*/  IADD3 R10, PT, PT, R13.reuse, UR7, RZ ;  /* 0x000000070d0a7c10 */ /* 0x040fe4000fffe0ff */
[----:B-----5:R-:W-:Y:S02]  /*0a00*/  IADD3 R9, P3, PT, R22, R13, RZ ;  /* 0x0000000d16097210 */ /* 0x020fe40007f7e0ff */
[----:B------:R-:W-:Y:S02]  /*0a10*/  IADD3 R11, PT, PT, R10, UR7, RZ ;  /* 0x000000070a0b7c10 */ /* 0x000fe4000fffe0ff */
[----:B------:R-:W-:Y:S02]  /*0a20*/  LEA.HI.X.SX32 R14, R13, RZ, 0x1, P3 ;  /* 0x000000ff0d0e7211 */ /* 0x000fe400018f0eff */
[----:B0-----:R-:W-:Y:S02]  /*0a30*/  LEA R8, P3, R9, UR8, 0x1 ;  /* 0x0000000809087c11 */ /* 0x001fe4000f8608ff */
[----:B------:R-:W-:-:S02]  /*0a40*/  IADD3 R16, P4, PT, R22, R10, RZ ;  /* 0x0000000a16107210 */ /* 0x000fc40007f9e0ff */
[----:B------:R-:W-:Y:S02]  /*0a50*/  IADD3 R13, PT, PT, R11, UR7, RZ ;  /* 0x000000070b0d7c10 */ /* 0x000fe4000fffe0ff */
[----:B------:R-:W-:Y:S02]  /*0a60*/  LEA.HI.X R9, R9, UR9, R14, 0x1, P3 ;  /* 0x0000000909097c11 */ /* 0x000fe400098f0c0e */
[----:B------:R-:W-:Y:S02]  /*0a70*/  IADD3 R15, P5, PT, R22, R11, RZ ;  /* 0x0000000b160f7210 */ /* 0x000fe40007fbe0ff */
[----:B------:R-:W-:Y:S01]  /*0a80*/  LEA.HI.X.SX32 R19, R10, RZ, 0x1, P4 ;  /* 0x000000ff0a137211 */ /* 0x000fe200020f0eff */
[----:B------:R-:W2:Y:S01]  /*0a90*/  LDG.E.U16.CONSTANT R8, desc[UR10][R8.64] ;  /* 0x0000000a08087981 */ /* 0x000ea2000c1e9500 */
        /* <DEDUP_REMOVED lines=21> */
.L_x_1273:
        /* <DEDUP_REMOVED lines=21> */
.L_x_1275:
[----:B------:R-:W-:-:S13]  /*0d40*/  ISETP.NE.OR P1, PT, R7, RZ, P1 ;  /* 0x000000ff0700720c */ /* 0x000fda0000f25670 */
[----:B------:R-:W-:Y:S05]  /*0d50*/  @!P1 BRA `(.L_x_1266) ;  /* 0x00000000002c9947 */ /* 0x000fea0003800000 */
.L_x_1272:
[----:B-----5:R-:W-:-:S04]  /*0d60*/  IADD3 R9, P1, PT, R22, R13, RZ ;  /* 0x0000000d16097210 */ /* 0x020fc80007f3e0ff */
        /* <DEDUP_REMOVED lines=10> */
.L_x_1266:
[----:B------:R-:W-:Y:S05]  /*0e10*/  BSYNC.RECONVERGENT B0 ;  /* 0x0000000000007941 */ /* 0x000fea0003800200 */
.L_x_1265:
        /* <DEDUP_REMOVED lines=19> */
[----:B------:R-:W1:Y:S01]  /*0f50*/  LDC.64 R16, c[0x0][0x3a0] ;  /* 0x0000e800ff107b82 */ /* 0x000e620000000a00 */
[----:B------:R-:W-:-:S13]  /*0f60*/  PLOP3.LUT P1, PT, PT, PT, PT, 0x8, 0x80 ;  /* 0x000000000080781c */ /* 0x000fda0003f2e170 */
.L_x_1279:
[CC--:B0-2---:R-:W-:Y:S01]  /*0f70*/  IADD3 R8, PT, PT, R2.reuse, R13.reuse, RZ ;  /* 0x0000000d02087210 */ /* 0x0c5fe20007ffe0ff */
[--C-:B-1----:R-:W-:Y:S01]  /*0f80*/  IMAD.WIDE R4, R2, 0x2, R16.reuse ;  /* 0x0000000202047825 */ /* 0x102fe200078e0210 */
        /* <DEDUP_REMOVED lines=13> */
.L_x_1278:
[----:B--2---:R-:W-:-:S04]  /*1060*/  IADD3 R4, PT, PT, RZ, -R7, RZ ;  /* 0x80000007ff047210 */ /* 0x004fc80007ffe0ff */
[----:B------:R-:W-:-:S13]  /*1070*/  ISETP.GT.AND P3, PT, R4, 0x1, PT ;  /* 0x000000010400780c */ /* 0x000fda0003f64270 */
[----:B------:R-:W-:Y:S05]  /*1080*/  @!P3 BRA `(.L_x_1280) ;  /* 0x000000000024b947 */ /* 0x000fea0003800000 */
[----:B0-----:R-:W0:Y:S01]  /*1090*/  LDC.64 R8, c[0x0][0x3a0] ;  /* 0x0000e800ff087b82 */ /* 0x001e220000000a00 */
        /* <DEDUP_REMOVED lines=8> */
.L_x_1280:
[----:B------:R-:W-:-:S13]  /*1120*/  ISETP.NE.OR P1, PT, R7, RZ, P1 ;  /* 0x000000ff0700720c */ /* 0x000fda0000f25670 */
[----:B------:R-:W-:Y:S05]  /*1130*/  @!P1 BRA `(.L_x_1276) ;  /* 0x00000000001c9947 */ /* 0x000fea0003800000 */
.L_x_1277:
[----:B01----:R-:W0:Y:S02]  /*1140*/  LDC.64 R4, c[0x0][0x3a0] ;  /* 0x0000e800ff047b82 */ /* 0x003e240000000a00 */
.L_x_1281:
[C---:B0-----:R-:W-:Y:S01]  /*1150*/  IMAD.WIDE R8, R2.reuse, 0x2, R4 ;  /* 0x0000000202087825 */ /* 0x041fe200078e0204 */
[----:B------:R-:W-:Y:S02]  /*1160*/  IADD3 R7, PT, PT, R7, 0x1, RZ ;  /* 0x0000000107077810 */ /* 0x000fe40007ffe0ff */
[----:B------:R-:W-:Y:S02]  /*1170*/  IADD3 R2, PT, PT, R2, R13, RZ ;  /* 0x0000000d02027210 */ /* 0x000fe40007ffe0ff */
[----:B------:R2:W-:Y:S01]  /*1180*/  STG.E.64 desc[UR10][R8.64], RZ ;  /* 0x000000ff08007986 */ /* 0x0005e2000c101b0a */
[----:B------:R-:W-:-:S13]  /*1190*/  ISETP.NE.AND P1, PT, R7, RZ, PT ;  /* 0x000000ff0700720c */ /* 0x000fda0003f25270 */
[----:B--2---:R-:W-:Y:S05]  /*11a0*/  @P1 BRA `(.L_x_1281) ;  /* 0xfffffffc00e81947 */ /* 0x004fea000383ffff */
.L_x_1276:
[----:B------:R-:W2:Y:S01]  /*11b0*/  LDCU UR6, c[0x0][0x3c8] ;  /* 0x00007900ff0677ac */ /* 0x000ea20008000800 */
[----:B------:R-:W-:Y:S01]  /*11c0*/  BAR.SYNC.DEFER_BLOCKING 0x0 ;  /* 0x0000000000007b1d */ /* 0x000fe20000010000 */
[----:B------:R-:W-:-:S05]  /*11d0*/  ISETP.GE.AND P1, PT, R58, UR7, PT ;  /* 0x000000073a007c0c */ /* 0x000fca000bf26270 */
        /* <DEDUP_REMOVED lines=17> */
.L_x_1283:
        /* <DEDUP_REMOVED lines=9> */
[----:B------:R-:W2:Y:S01]  /*1380*/  LDG.E.CONSTANT R3, desc[UR10][R2.64] ;  /* 0x0000000a02037981 */ /* 0x000ea2000c1e9900 */
[----:B------:R-:W-:-:S05]  /*1390*/  IMAD.WIDE.U32 R10, R11, 0x2, R8 ;  /* 0x000000020b0a7825 */ /* 0x000fca00078e0008 */
[----:B------:R-:W3:Y:S01]  /*13a0*/  LDG.E.U16.CONSTANT R19, desc[UR10][R10.64+0x2] ;  /* 0x0000020a0a137981 */ /* 0x000ee2000c1e9500 */
[----:B0-----:R-:W-:-:S06]  /*13b0*/  IMAD.WIDE.U32 R4, R0, 0x2, R4 ;  /* 0x0000000200047825 */ /* 0x001fcc00078e0004 */
[----:B------:R-:W4:Y:S01]  /*13c0*/  LDG.E.U16.CONSTANT R5, desc[UR10][R4.64] ;  /* 0x0000000a04057981 */ /* 0x000f22000c1e9500 */
        /* <DEDUP_REMOVED lines=10> */
[C---:B------:R-:W-:Y:S01]  /*1470*/  IMAD R20, R17.reuse, R17, R17 ;  /* 0x0000001111147224 */ /* 0x040fe200078e0211 */
[----:B------:R-:W-:Y:S01]  /*1480*/  IADD3 R18, PT, PT, R18, 0x1, R3 ;  /* 0x0000000112127810 */ /* 0x000fe20007ffe003 */
[----:B------:R-:W-:Y:S01]  /*1490*/  IMAD R3, R2, R2, R2 ;  /* 0x0000000202037224 */ /* 0x000fe200078e0202 */
[----:B------:R-:W-:Y:S02]  /*14a0*/  LOP3.LUT R0, R0, 0xf, RZ, 0xc0, !PT ;  /* 0x0000000f00007812 */ /* 0x000fe400078ec0ff */
[----:B------:R-:W-:Y:S02]  /*14b0*/  IADD3 R20, PT, PT, R17, 0x1, R20 ;  /* 0x0000000111147810 */ /* 0x000fe40007ffe014 */
[----:B------:R-:W-:Y:S01]  /*14c0*/  IADD3 R10, PT, PT, R2, 0x1, R3 ;  /* 0x00000001020a7810 */ /* 0x000fe20007ffe003 */
[----:B------:R-:W-:Y:S01]  /*14d0*/  IMAD R3, R0, R0, R0 ;  /* 0x0000000000037224 */ /* 0x000fe200078e0200 */
[----:B------:R-:W4:Y:S01]  /*14e0*/  I2F.F16 R18, R18 ;  /* 0x0000001200127306 */ /* 0x000f220000200c00 */
[----:B------:R-:W-:-:S03]  /*14f0*/  ISETP.GE.AND P1, PT, R16, R57, PT ;  /* 0x000000391000720c */ /* 0x000fc60003f26270 */
[----:B------:R-:W-:-:S04]  /*1500*/  IADD3 R11, PT, PT, R0, 0x1, R3 ;  /* 0x00000001000b7810 */ /* 0x000fc80007ffe003 */
        /* <DEDUP_REMOVED lines=8> */
.L_x_1282:
[C---:B------:R-:W-:Y:S01]  /*1590*/  ISETP.GT.AND P1, PT, R58.reuse, UR6, PT ;  /* 0x000000063a007c0c */ /* 0x040fe2000bf24270 */
[----:B------:R-:W-:Y:S01]  /*15a0*/  HFMA2 R7, -RZ, RZ, 0, 0 ;  /* 0x00000000ff077431 */ /* 0x000fe200000001ff */
[----:B01----:R-:W-:Y:S01]  /*15b0*/  SHF.R.S32.HI R8, RZ, 0x1f, R21 ;  /* 0x0000001fff087819 */ /* 0x003fe20000011415 */
[----:B------:R-:W-:Y:S01]  /*15c0*/  HFMA2 R5, -RZ, RZ, 0, 0 ;  /* 0x00000000ff057431 */ /* 0x000fe200000001ff */
[----:B---3--:R-:W-:Y:S02]  /*15d0*/  ISETP.GT.AND P3, PT, R58, UR8, PT ;  /* 0x000000083a007c0c */ /* 0x008fe4000bf64270 */
[----:B------:R-:W-:Y:S02]  /*15e0*/  CS2R R10, SRZ ;  /* 0x00000000000a7805 */ /* 0x000fe4000001ff00 */
[----:B------:R-:W-:Y:S02]  /*15f0*/  LEA.HI R8, R8, R21, RZ, 0x5 ;  /* 0x0000001508087211 */ /* 0x000fe400078f28ff */
        /* <DEDUP_REMOVED lines=13> */
.L_x_1284:
        /* <DEDUP_REMOVED lines=8> */
.L_x_1285:
        /* <DEDUP_REMOVED lines=8> */
.L_x_1286:
        /* <DEDUP_REMOVED lines=8> */
.L_x_1287:
        /* <DEDUP_REMOVED lines=8> */
.L_x_1288:
        /* <DEDUP_REMOVED lines=27> */
[----:B------:R-:W-:Y:S01]  /*1a80*/  HFMA2 R5, -RZ, RZ, 0, 0.0625 ;  /* 0x00002c00ff057431 */ /* 0x000fe200000001ff */
[----:B------:R-:W-:Y:S02]  /*1a90*/  ISETP.NE.AND P1, PT, R56, RZ, PT ;  /* 0x000000ff3800720c */ /* 0x000fe40003f25270 */
[----:B------:R-:W-:Y:S02]  /*1aa0*/  PRMT R52, RZ, 0x7610, R52 ;  /* 0x00007610ff347816 */ /* 0x000fe40000000034 */
[----:B------:R-:W-:Y:S02]  /*1ab0*/  PRMT R50, RZ, 0x5410, RZ ;  /* 0x00005410ff327816 */ /* 0x000fe400000000ff */
[----:B------:R-:W-:Y:S02]  /*1ac0*/  PRMT R49, RZ, 0x5410, RZ ;  /* 0x00005410ff317816 */ /* 0x000fe400000000ff */
[----:B------:R-:W-:-:S02]  /*1ad0*/  PRMT R48, RZ, 0x5410, RZ ;  /* 0x00005410ff307816 */ /* 0x000fc400000000ff */
[----:B------:R-:W-:Y:S02]  /*1ae0*/  PRMT R0, R0, 0x5410, R5 ;  /* 0x0000541000007816 */ /* 0x000fe40000000005 */
[----:B------:R-:W-:Y:S02]  /*1af0*/  PRMT R47, RZ, 0x5410, RZ ;  /* 0x00005410ff2f7816 */ /* 0x000fe400000000ff */
[----:B------:R-:W-:Y:S02]  /*1b00*/  PRMT R46, RZ, 0x5410, RZ ;  /* 0x00005410ff2e7816 */ /* 0x000fe400000000ff */
[----:B--2---:R-:W-:Y:S02]  /*1b10*/  LOP3.LUT R16, R9, 0xf000f0, RZ, 0xc0, !PT ;  /* 0x00f000f009107812 */ /* 0x004fe400078ec0ff */
[C---:B------:R-:W-:Y:S02]  /*1b20*/  LOP3.LUT R5, R8.reuse, 0xf000f, RZ, 0xc0, !PT ;  /* 0x000f000f08057812 */ /* 0x040fe400078ec0ff */
[----:B------:R-:W-:-:S02]  /*1b30*/  LOP3.LUT R6, R8, 0xf000f0, RZ, 0xc0, !PT ;  /* 0x00f000f008067812 */ /* 0x000fc400078ec0ff */
[----:B------:R-:W-:Y:S02]  /*1b40*/  SHF.R.U32.HI R20, RZ, 0x8, R10 ;  /* 0x00000008ff147819 */ /* 0x000fe4000001160a */
[----:B------:R-:W-:Y:S02]  /*1b50*/  SHF.R.U32.HI R8, RZ, 0x8, R8 ;  /* 0x00000008ff087819 */ /* 0x000fe40000011608 */
[----:B------:R-:W-:Y:S02]  /*1b60*/  LOP3.LUT R14, R9, 0xf000f, RZ, 0xc0, !PT ;  /* 0x000f000f090e7812 */ /* 0x000fe400078ec0ff */
[----:B------:R-:W-:Y:S02]  /*1b70*/  LOP3.LUT R18, R10, 0xf000f0, RZ, 0xc0, !PT ;  /* 0x00f000f00a127812 */ /* 0x000fe400078ec0ff */
[----:B------:R-:W-:Y:S02]  /*1b80*/  SHF.R.U32.HI R9, RZ, 0x8, R9 ;  /* 0x00000008ff097819 */ /* 0x000fe40000011609 */
[----:B------:R-:W-:-:S02]  /*1b90*/  LOP3.LUT R21, R11, 0xf000f, RZ, 0xc0, !PT ;  /* 0x000f000f0b157812 */ /* 0x000fc400078ec0ff */
[----:B-----5:R-:W-:Y:S02]  /*1ba0*/  LOP3.LUT R22, R11, 0xf000f0, RZ, 0xc0, !PT ;  /* 0x00f000f00b167812 */ /* 0x020fe400078ec0ff */
[----:B------:R-:W-:Y:S02]  /*1bb0*/  SHF.R.U32.HI R24, RZ, 0x8, R11 ;  /* 0x00000008ff187819 */ /* 0x000fe4000001160b */
        /* <DEDUP_REMOVED lines=24> */
[----:B------:R-:W-:Y:S01]  /*1d40*/  HADD2 R19, R21, -1032, -1032 ;  /* 0xe408e40815137430 */ /* 0x000fe20000000000 */
[----:B------:R-:W-:Y:S01]  /*1d50*/  LOP3.LUT R17, R17, 0x64006400, RZ, 0xfc, !PT ;  /* 0x6400640011117812 */ /* 0x000fe200078efcff */
[----:B------:R-:W-:Y:S01]  /*1d60*/  HADD2 R27, R28, -1032, -1032 ;  /* 0xe408e4081c1b7430 */ /* 0x000fe20000000000 */
[----:B------:R-:W-:Y:S01]  /*1d70*/  LOP3.LUT R6, R6, 0x64006400, RZ, 0xfc, !PT ;  /* 0x6400640006067812 */ /* 0x000fe200078efcff */
[----:B------:R-:W-:Y:S01]  /*1d80*/  HADD2 R29, R5, -1032, -1032 ;  /* 0xe408e408051d7430 */ /* 0x000fe20000000000 */
[----:B------:R-:W-:Y:S01]  /*1d90*/  LOP3.LUT R10, R10, 0x64006400, RZ, 0xfc, !PT ;  /* 0x640064000a0a7812 */ /* 0x000fe200078efcff */
[-C--:B------:R-:W-:Y:S01]  /*1da0*/  HFMA2 R14, R7, R0.reuse.H1_H1, -72, -72 ;  /* 0xd480d480070e7431 */ /* 0x080fe20000060000 */
[----:B------:R-:W-:Y:S01]  /*1db0*/  LOP3.LUT R8, R16, 0x64006400, RZ, 0xfc, !PT ;  /* 0x6400640010087812 */ /* 0x000fe200078efcff */
[-C--:B------:R-:W-:Y:S01]  /*1dc0*/  HFMA2 R16, R11, R0.reuse.H1_H1, -72, -72 ;  /* 0xd480d4800b107431 */ /* 0x080fe20000060000 */
[----:B------:R-:W-:Y:S01]  /*1dd0*/  LOP3.LUT R31, R24, 0x64006400, RZ, 0xfc, !PT ;  /* 0x64006400181f7812 */ /* 0x000fe200078efcff */
[----:B------:R-:W-:-:S02]  /*1de0*/  HFMA2 R24, R25, R0.H1_H1, -72, -72 ;  /* 0xd480d48019187431 */ /* 0x000fc40000060000 */
[----:B------:R-:W-:Y:S02]  /*1df0*/  HADD2 R17, R17, -1032, -1032 ;  /* 0xe408e40811117430 */ /* 0x000fe40000000000 */
[----:B------:R-:W-:Y:S02]  /*1e00*/  HADD2 R21, R6, -1032, -1032 ;  /* 0xe408e40806157430 */ /* 0x000fe40000000000 */
[-C--:B------:R-:W-:Y:S02]  /*1e10*/  HFMA2 R22, R9, R0.reuse.H1_H1, -72, -72 ;  /* 0xd480d48009167431 */ /* 0x080fe40000060000 */
[----:B------:R-:W-:Y:S02]  /*1e20*/  HADD2 R23, R10, -1032, -1032 ;  /* 0xe408e4080a177430 */ /* 0x000fe40000000000 */
[----:B------:R-:W-:Y:S02]  /*1e30*/  HADD2 R25, R8, -1032, -1032 ;  /* 0xe408e40808197430 */ /* 0x000fe40000000000 */
[----:B------:R-:W-:Y:S01]  /*1e40*/  HFMA2 R28, R31, R0.H1_H1, -72, -72 ;  /* 0xd480d4801f1c7431 */ /* 0x000fe20000060000 */
[----:B------:R-:W-:Y:S06]  /*1e50*/  @!P1 BRA `(.L_x_1290) ;  /* 0x0000000400689947 */ /* 0x000fec0003800000 */
[----:B------:R-:W0:Y:S01]  /*1e60*/  LDS.64 R8, [UR6] ;  /* 0x00000006ff087984 */ /* 0x000e220008000a00 */
        /* <DEDUP_REMOVED lines=8> */
[--C-:B------:R-:W-:Y:S02]  /*1ef0*/  HADD2.F32 R32, -RZ, R9.reuse.H0_H0 ;  /* 0x20000009ff207230 */ /* 0x100fe40000004100 */
[----:B------:R-:W-:Y:S01]  /*1f00*/  FFMA.FTZ R5, R5, R6, RZ ;  /* 0x0000000605057223 */ /* 0x000fe200000100ff */
[----:B------:R-:W-:Y:S02]  /*1f10*/  HADD2.F32 R8, -RZ, R9.H1_H1 ;  /* 0x30000009ff087230 */ /* 0x000fe40000004100 */
[----:B------:R-:W-:Y:S01]  /*1f20*/  FFMA.FTZ R36, R6, R33, RZ ;  /* 0x0000002106247223 */ /* 0x000fe200000100ff */
[----:B------:R-:W-:Y:S02]  /*1f30*/  HADD2.F32 R9, -RZ, R19.H0_H0 ;  /* 0x20000013ff097230 */ /* 0x000fe40000004100 */
[----:B------:R-:W-:Y:S01]  /*1f40*/  FFMA.FTZ R5, R30, R31, R5 ;  /* 0x0000001f1e057223 */ /* 0x000fe20000010005 */
[----:B------:R-:W-:Y:S01]  /*1f50*/  FFMA.FTZ R38, R6, R7, RZ ;  /* 0x0000000706267223 */ /* 0x000fe200000100ff */
[----:B------:R-:W-:-:S02]  /*1f60*/  HADD2.F32 R30, -RZ, R17.H1_H1 ;  /* 0x30000011ff1e7230 */ /* 0x000fc40000004100 */
[C---:B------:R-:W-:Y:S01]  /*1f70*/  FFMA.FTZ R7, R31.reuse, R34, R36 ;  /* 0x000000221f077223 */ /* 0x040fe20000010024 */
[----:B------:R-:W-:Y:S01]  /*1f80*/  FFMA.FTZ R35, R6, R9, RZ ;  /* 0x0000000906237223 */ /* 0x000fe200000100ff */
[----:B------:R-:W-:Y:S02]  /*1f90*/  HADD2.F32 R9, -RZ, R16.H0_H0 ;  /* 0x20000010ff097230 */ /* 0x000fe40000004100 */
[----:B------:R-:W-:Y:S02]  /*1fa0*/  HADD2.F32 R36, -RZ, R19.H1_H1 ;  /* 0x30000013ff247230 */ /* 0x000fe40000004100 */
[----:B------:R-:W-:Y:S01]  /*1fb0*/  FFMA.FTZ R33, R31, R30, R38 ;  /* 0x0000001e1f217223 */ /* 0x000fe20000010026 */
        /* <DEDUP_REMOVED lines=11> */
[C---:B------:R-:W-:Y:S01]  /*2070*/  FFMA.FTZ R30, R8.reuse, R7, R9 ;  /* 0x00000007081e7223 */ /* 0x040fe20000010009 */
[----:B------:R-:W-:Y:S02]  /*2080*/  HADD2.F32 R33, -RZ, R20.H1_H1 ;  /* 0x30000014ff217230 */ /* 0x000fe40000004100 */
[C---:B------:R-:W-:Y:S01]  /*2090*/  FFMA.FTZ R34, R8.reuse, R31, R34 ;  /* 0x0000001f08227223 */ /* 0x040fe20000010022 */
[--C-:B-1----:R-:W-:Y:S02]  /*20a0*/  HADD2.F32 R9, -RZ, R10.reuse.H0_H0 ;  /* 0x2000000aff097230 */ /* 0x102fe40000004100 */
[----:B------:R-:W-:Y:S01]  /*20b0*/  FFMA.FTZ R6, R5, R8, R6 ;  /* 0x0000000805067223 */ /* 0x000fe20000010006 */
[----:B------:R-:W-:Y:S02]  /*20c0*/  HADD2.F32 R7, -RZ, R21.H0_H0 ;  /* 0x20000015ff077230 */ /* 0x000fe40000004100 */
[----:B------:R-:W-:Y:S01]  /*20d0*/  FFMA.FTZ R32, R8, R33, R32 ;  /* 0x0000002108207223 */ /* 0x000fe20000010020 */
[----:B------:R-:W-:-:S02]  /*20e0*/  HADD2.F32 R31, -RZ, R10.H1_H1 ;  /* 0x3000000aff1f7230 */ /* 0x000fc40000004100 */
[----:B------:R-:W-:Y:S02]  /*20f0*/  HADD2.F32 R10, -RZ, R23.H0_H0 ;  /* 0x20000017ff0a7230 */ /* 0x000fe40000004100 */
[----:B------:R-:W-:Y:S01]  /*2100*/  FFMA.FTZ R7, R7, R9, R6 ;  /* 0x0000000907077223 */ /* 0x000fe20000010006 */
[----:B------:R-:W-:Y:S02]  /*2110*/  HADD2.F32 R33, -RZ, R25.H0_H0 ;  /* 0x20000019ff217230 */ /* 0x000fe40000004100 */
[----:B------:R-:W-:Y:S02]  /*2120*/  HADD2.F32 R35, -RZ, R27.H0_H0 ;  /* 0x2000001bff237230 */ /* 0x000fe40000004100 */
[C---:B------:R-:W-:Y:S01]  /*2130*/  FFMA.FTZ R10, R9.reuse, R10, R30 ;  /* 0x0000000a090a7223 */ /* 0x040fe2000001001e */
[----:B------:R-:W-:Y:S02]  /*2140*/  HADD2.F32 R6, -RZ, R23.H1_H1 ;  /* 0x30000017ff067230 */ /* 0x000fe40000004100 */
[----:B------:R-:W-:Y:S01]  /*2150*/  FFMA.FTZ R33, R9, R33, R34 ;  /* 0x0000002109217223 */ /* 0x000fe20000010022 */
[----:B------:R-:W-:-:S02]  /*2160*/  HADD2.F32 R8, -RZ, R21.H1_H1 ;  /* 0x30000015ff087230 */ /* 0x000fc40000004100 */
[----:B------:R-:W-:Y:S01]  /*2170*/  FFMA.FTZ R35, R9, R35, R32 ;  /* 0x0000002309237223 */ /* 0x000fe20000010020 */
[----:B------:R-:W-:Y:S02]  /*2180*/  HADD2.F32 R5, -RZ, R11.H0_H0 ;  /* 0x2000000bff057230 */ /* 0x000fe40000004100 */
[----:B------:R-:W-:Y:S01]  /*2190*/  FFMA.FTZ R6, R31, R6, R10 ;  /* 0x000000061f067223 */ /* 0x000fe2000001000a */
[----:B------:R-:W-:Y:S02]  /*21a0*/  HADD2.F32 R9, -RZ, R24.H0_H0 ;  /* 0x20000018ff097230 */ /* 0x000fe40000004100 */
[----:B------:R-:W-:Y:S01]  /*21b0*/  FFMA.FTZ R8, R8, R31, R7 ;  /* 0x0000001f08087223 */ /* 0x000fe20000010007 */
[----:B------:R-:W-:Y:S02]  /*21c0*/  HADD2.F32 R30, -RZ, R25.H1_H1 ;  /* 0x30000019ff1e7230 */ /* 0x000fe40000004100 */
[----:B------:R-:W-:Y:S02]  /*21d0*/  HADD2.F32 R32, -RZ, R27.H1_H1 ;  /* 0x3000001bff207230 */ /* 0x000fe40000004100 */
[----:B------:R-:W-:Y:S01]  /*21e0*/  FFMA.FTZ R10, R5, R9, R6 ;  /* 0x00000009050a7223 */ /* 0x000fe20000010006 */
[----:B------:R-:W-:-:S02]  /*21f0*/  HADD2.F32 R7, -RZ, R22.H0_H0 ;  /* 0x20000016ff077230 */ /* 0x000fc40000004100 */
[C---:B------:R-:W-:Y:S01]  /*2200*/  FFMA.FTZ R30, R31.reuse, R30, R33 ;  /* 0x0000001e1f1e7223 */ /* 0x040fe20000010021 */
[----:B------:R-:W-:Y:S02]  /*2210*/  HADD2.F32 R9, -RZ, R26.H0_H0 ;  /* 0x2000001aff097230 */ /* 0x000fe40000004100 */
[----:B------:R-:W-:Y:S01]  /*2220*/  FFMA.FTZ R34, R31, R32, R35 ;  /* 0x000000201f227223 */ /* 0x000fe20000010023 */
[----:B------:R-:W-:Y:S02]  /*2230*/  HADD2.F32 R11, -RZ, R11.H1_H1 ;  /* 0x3000000bff0b7230 */ /* 0x000fe40000004100 */
[----:B------:R-:W-:Y:S01]  /*2240*/  FFMA.FTZ R7, R7, R5, R8 ;  /* 0x0000000507077223 */ /* 0x000fe20000010008 */
[----:B------:R-:W-:Y:S02]  /*2250*/  HADD2.F32 R31, -RZ, R28.H0_H0 ;  /* 0x2000001cff1f7230 */ /* 0x000fe40000004100 */
[----:B------:R-:W-:Y:S01]  /*2260*/  FFMA.FTZ R9, R5, R9, R30 ;  /* 0x0000000905097223 */ /* 0x000fe2000001001e */
[----:B------:R-:W-:-:S02]  /*2270*/  HADD2.F32 R6, -RZ, R22.H1_H1 ;  /* 0x30000016ff067230 */ /* 0x000fc40000004100 */
[----:B------:R-:W-:Y:S02]  /*2280*/  HADD2.F32 R8, -RZ, R24.H1_H1 ;  /* 0x30000018ff087230 */ /* 0x000fe40000004100 */
[----:B------:R-:W-:Y:S01]  /*2290*/  FFMA.FTZ R34, R5, R31, R34 ;  /* 0x0000001f05227223 */ /* 0x000fe20000010022 */
[----:B------:R-:W-:Y:S02]  /*22a0*/  HADD2.F32 R32, -RZ, R26.H1_H1 ;  /* 0x3000001aff207230 */ /* 0x000fe40000004100 */
[----:B------:R-:W-:Y:S01]  /*22b0*/  FFMA.FTZ R6, R6, R11, R7 ;  /* 0x0000000b06067223 */ /* 0x000fe20000010007 */
[----:B------:R-:W-:Y:S02]  /*22c0*/  HADD2.F32 R30, -RZ, R28.H1_H1 ;  /* 0x3000001cff1e7230 */ /* 0x000fe40000004100 */
[C---:B------:R-:W-:Y:S01]  /*22d0*/  FFMA.FTZ R8, R11.reuse, R8, R10 ;  /* 0x000000080b087223 */ /* 0x040fe2000001000a */
        /* <DEDUP_REMOVED lines=18> */
.L_x_1290:
[----:B------:R-:W-:Y:S01]  /*2400*/  PRMT R5, RZ, 0x5410, RZ ;  /* 0x00005410ff057816 */ /* 0x000fe200000000ff */
[----:B------:R-:W-:Y:S06]  /*2410*/  @!P2 BRA `(.L_x_1291) ;  /* 0x000000100080a947 */ /* 0x000fec0003800000 */
[----:B------:R-:W-:Y:S02]  /*2420*/  PRMT R5, R53, 0x9910, RZ ;  /* 0x0000991035057816 */ /* 0x000fe400000000ff */
        /* <DEDUP_REMOVED lines=8> */
[--C-:B------:R-:W-:Y:S02]  /*24b0*/  HADD2.F32 R5, -RZ, R29.reuse.H0_H0 ;  /* 0x2000001dff057230 */ /* 0x100fe40000004100 */
[----:B------:R-:W-:Y:S01]  /*24c0*/  HADD2.F32 R35, -RZ, R29.H1_H1 ;  /* 0x3000001dff237230 */ /* 0x000fe20000004100 */
        /* <DEDUP_REMOVED lines=14> */
[----:B------:R-:W-:Y:S02]  /*25b0*/  HADD2.F32 R35, -RZ, R17.H1_H1 ;  /* 0x30000011ff237230 */ /* 0x000fe40000004100 */
[-C--:B------:R-:W-:Y:S01]  /*25c0*/  FFMA.FTZ R6, R37, R31.reuse, R6 ;  /* 0x0000001f25067223 */ /* 0x080fe20000010006 */
[----:B------:R-:W-:Y:S02]  /*25d0*/  HADD2.F32 R5, -RZ, R14.H0_H0 ;  /* 0x2000000eff057230 */ /* 0x000fe40000004100 */
[----:B------:R-:W-:Y:S01]  /*25e0*/  FFMA.FTZ R34, R7, R30, RZ ;  /* 0x0000001e07227223 */ /* 0x000fe200000100ff */
        /* <DEDUP_REMOVED lines=69> */
.L_x_1292:
        /* <DEDUP_REMOVED lines=98> */
.L_x_1293:
[----:B------:R-:W-:Y:S01]  /*3060*/  PRMT R5, RZ, 0x5410, RZ ;  /* 0x00005410ff057816 */ /* 0x000fe200000000ff */
[----:B------:R-:W-:Y:S06]  /*3070*/  @P3 BRA `(.L_x_1291) ;  /* 0x0000000400683947 */ /* 0x000fec0003800000 */
        /* <DEDUP_REMOVED lines=23> */
[-C--:B------:R-:W-:Y:S01]  /*31f0*/  FFMA.FTZ R7, R34, R32.reuse, R7 ;  /* 0x0000002022077223 */ /* 0x080fe20000010007 */
[----:B------:R-:W-:Y:S02]  /*3200*/  HADD2.F32 R34, -RZ, R20.H0_H0 ;  /* 0x20000014ff227230 */ /* 0x000fe40000004100 */
[----:B------:R-:W-:Y:S01]  /*3210*/  FFMA.FTZ R31, R38, R32, R31 ;  /* 0x00000020261f7223 */ /* 0x000fe2000001001f */
        /* <DEDUP_REMOVED lines=64> */
.L_x_1291:
[----:B------:R-:W-:-:S05]  /*3620*/  IMAD.WIDE R60, R13, 0x4, R60 ;  /* 0x000000040d3c7825 */ /* 0x000fca00078e023c */
[----:B------:R-:W2:Y:S02]  /*3630*/  LDG.E.128.CONSTANT R8, desc[UR10][R60.64] ;  /* 0x0000000a3c087981 */ /* 0x000ea4000c1e9d00 */
[----:B--2---:R-:W-:Y:S02]  /*3640*/  LOP3.LUT R17, R10, 0xf000f, RZ, 0xc0, !PT ;  /* 0x000f000f0a117812 */ /* 0x004fe400078ec0ff */
[C---:B------:R-:W-:Y:S02]  /*3650*/  LOP3.LUT R6, R8.reuse, 0xf000f, RZ, 0xc0, !PT ;  /* 0x000f000f08067812 */ /* 0x040fe400078ec0ff */
[----:B------:R-:W-:Y:S02]  /*3660*/  LOP3.LUT R7, R8, 0xf000f0, RZ, 0xc0, !PT ;  /* 0x00f000f008077812 */ /* 0x000fe400078ec0ff */
[----:B------:R-:W-:Y:S02]  /*3670*/  SHF.R.U32.HI R20, RZ, 0x8, R10 ;  /* 0x00000008ff147819 */ /* 0x000fe4000001160a */
[----:B------:R-:W-:-:S02]  /*3680*/  SHF.R.U32.HI R8, RZ, 0x8, R8 ;  /* 0x00000008ff087819 */ /* 0x000fc40000011608 */
[----:B------:R-:W-:Y:S02]  /*3690*/  SHF.R.U32.HI R16, RZ, 0x8, R9 ;  /* 0x00000008ff107819 */ /* 0x000fe40000011609 */
[----:B------:R-:W-:Y:S02]  /*36a0*/  LOP3.LUT R18, R10, 0xf000f0, RZ, 0xc0, !PT ;  /* 0x00f000f00a127812 */ /* 0x000fe400078ec0ff */
[C---:B------:R-:W-:Y:S02]  /*36b0*/  LOP3.LUT R22, R11.reuse, 0xf000f, RZ, 0xc0, !PT ;  /* 0x000f000f0b167812 */ /* 0x040fe400078ec0ff */
[----:B------:R-:W-:Y:S02]  /*36c0*/  LOP3.LUT R23, R11, 0xf000f0, RZ, 0xc0, !PT ;  /* 0x00f000f00b177812 */ /* 0x000fe400078ec0ff */
[----:B------:R-:W-:Y:S02]  /*36d0*/  SHF.R.U32.HI R11, RZ, 0x8, R11 ;  /* 0x00000008ff0b7819 */ /* 0x000fe4000001160b */
[----:B------:R-:W-:-:S02]  /*36e0*/  LOP3.LUT R19, R17, 0x64006400, RZ, 0xfc, !PT ;  /* 0x6400640011137812 */ /* 0x000fc400078efcff */
[C---:B------:R-:W-:Y:S02]  /*36f0*/  LOP3.LUT R14, R9.reuse, 0xf000f, RZ, 0xc0, !PT ;  /* 0x000f000f090e7812 */ /* 0x040fe400078ec0ff */
        /* <DEDUP_REMOVED lines=9> */
[C---:B------:R-:W-:Y:S02]  /*3790*/  LOP3.LUT R18, R11.reuse, 0xf000f, RZ, 0xc0, !PT ;  /* 0x000f000f0b127812 */ /* 0x040fe400078ec0ff */
[----:B------:R-:W-:Y:S02]  /*37a0*/  LOP3.LUT R24, R11, 0xf000f0, RZ, 0xc0, !PT ;  /* 0x00f000f00b187812 */ /* 0x000fe400078ec0ff */
[----:B------:R-:W-:-:S02]  /*37b0*/  LOP3.LUT R22, R22, 0x64006400, RZ, 0xfc, !PT ;  /* 0x6400640016167812 */ /* 0x000fc400078efcff */
[----:B------:R-:W-:Y:S01]  /*37c0*/  LOP3.LUT R29, R20, 0x64006400, RZ, 0xfc, !PT ;  /* 0x64006400141d7812 */ /* 0x000fe200078efcff */
[-C--:B------:R-:W-:Y:S01]  /*37d0*/  HFMA2 R20, R21, R0.reuse.H1_H1, -72, -72 ;  /* 0xd480d48015147431 */ /* 0x080fe20000060000 */
[----:B------:R-:W-:Y:S01]  /*37e0*/  LOP3.LUT R23, R23, 0x64006400, RZ, 0xfc, !PT ;  /* 0x6400640017177812 */ /* 0x000fe200078efcff */
[----:B------:R-:W-:Y:S01]  /*37f0*/  HADD2 R21, R22, -1032, -1032 ;  /* 0xe408e40816157430 */ /* 0x000fe20000000000 */
[----:B------:R-:W-:Y:S01]  /*3800*/  LOP3.LUT R11, R8, 0x64006400, RZ, 0xfc, !PT ;  /* 0x64006400080b7812 */ /* 0x000fe200078efcff */
[-C--:B------:R-:W-:Y:S01]  /*3810*/  HFMA2 R28, R29, R0.reuse.H1_H1, -72, -72 ;  /* 0xd480d4801d1c7431 */ /* 0x080fe20000060000 */
[----:B------:R-:W-:Y:S01]  /*3820*/  LOP3.LUT R27, R16, 0x64006400, RZ, 0xfc, !PT ;  /* 0x64006400101b7812 */ /* 0x000fe200078efcff */
[-C--:B------:R-:W-:Y:S01]  /*3830*/  HFMA2 R22, R23, R0.reuse.H1_H1, -72, -72 ;  /* 0xd480d48017167431 */ /* 0x080fe20000060000 */
[----:B------:R-:W-:Y:S02]  /*3840*/  LOP3.LUT R30, R18, 0x64006400, RZ, 0xfc, !PT ;  /* 0x64006400121e7812 */ /* 0x000fe400078efcff */
[----:B------:R-:W-:Y:S01]  /*3850*/  LOP3.LUT R6, R6, 0x64006400, RZ, 0xfc, !PT ;  /* 0x6400640006067812 */ /* 0x000fe200078efcff */
[-C--:B------:R-:W-:Y:S01]  /*3860*/  HFMA2 R26, R27, R0.reuse.H1_H1, -72, -72 ;  /* 0xd480d4801b1a7431 */ /* 0x080fe20000060000 */
[----:B------:R-:W-:Y:S01]  /*3870*/  LOP3.LUT R7, R7, 0x64006400, RZ, 0xfc, !PT ;  /* 0x6400640007077812 */ /* 0x000fe200078efcff */
[----:B------:R-:W-:Y:S01]  /*3880*/  HADD2 R29, R30, -1032, -1032 ;  /* 0xe408e4081e1d7430 */ /* 0x000fe20000000000 */
[----:B------:R-:W-:Y:S01]  /*3890*/  LOP3.LUT R14, R14, 0x64006400, RZ, 0xfc, !PT ;  /* 0x640064000e0e7812 */ /* 0x000fe200078efcff */
[----:B------:R-:W-:Y:S01]  /*38a0*/  HADD2 R31, R6, -1032, -1032 ;  /* 0xe408e408061f7430 */ /* 0x000fe20000000000 */
[----:B------:R-:W-:Y:S01]  /*38b0*/  LOP3.LUT R15, R15, 0x64006400, RZ, 0xfc, !PT ;  /* 0x640064000f0f7812 */ /* 0x000fe200078efcff */
[----:B------:R-:W-:Y:S01]  /*38c0*/  HFMA2 R16, R7, R0.H1_H1, -72, -72 ;  /* 0xd480d48007107431 */ /* 0x000fe20000060000 */
[----:B------:R-:W-:-:S02]  /*38d0*/  LOP3.LUT R9, R9, 0x64006400, RZ, 0xfc, !PT ;  /* 0x6400640009097812 */ /* 0x000fc400078efcff */
[----:B------:R-:W-:Y:S01]  /*38e0*/  LOP3.LUT R10, R10, 0x64006400, RZ, 0xfc, !PT ;  /* 0x640064000a0a7812 */ /* 0x000fe200078efcff */
[-C--:B------:R-:W-:Y:S01]  /*38f0*/  HFMA2 R18, R15, R0.reuse.H1_H1, -72, -72 ;  /* 0xd480d4800f127431 */ /* 0x080fe20000060000 */
[----:B------:R-:W-:Y:S01]  /*3900*/  LOP3.LUT R8, R17, 0x64006400, RZ, 0xfc, !PT ;  /* 0x6400640011087812 */ /* 0x000fe200078efcff */
[----:B------:R-:W-:Y:S01]  /*3910*/  HADD2 R17, R14, -1032, -1032 ;  /* 0xe408e4080e117430 */ /* 0x000fe20000000000 */
[----:B------:R-:W-:Y:S01]  /*3920*/  LOP3.LUT R33, R24, 0x64006400, RZ, 0xfc, !PT ;  /* 0x6400640018217812 */ /* 0x000fe200078efcff */
[----:B------:R-:W-:Y:S02]  /*3930*/  HADD2 R23, R9, -1032, -1032 ;  /* 0xe408e40809177430 */ /* 0x000fe40000000000 */
[----:B------:R-:W-:Y:S02]  /*3940*/  HFMA2 R24, R11, R0.H1_H1, -72, -72 ;  /* 0xd480d4800b187431 */ /* 0x000fe40000060000 */
[----:B------:R-:W-:Y:S02]  /*3950*/  HADD2 R25, R10, -1032, -1032 ;  /* 0xe408e4080a197430 */ /* 0x000fe40000000000 */
[----:B------:R-:W-:-:S02]  /*3960*/  HADD2 R27, R8, -1032, -1032 ;  /* 0xe408e408081b7430 */ /* 0x000fc40000000000 */
[----:B------:R-:W-:Y:S01]  /*3970*/  HFMA2 R30, R33, R0.H1_H1, -72, -72 ;  /* 0xd480d480211e7431 */ /* 0x000fe20000060000 */
        /* <DEDUP_REMOVED lines=91> */
.L_x_1294:
        /* <DEDUP_REMOVED lines=95> */
.L_x_1296:
[----:B------:R-:W-:Y:S05]  /*4520*/  @!P4 BRA `(.L_x_1295) ;  /* 0x0000000800e4c947 */ /* 0x000fea0003800000 */
[----:B------:R-:W-:Y:S02]  /*4530*/  PRMT R6, R54, 0x9910, RZ ;  /* 0x0000991036067816 */ /* 0x000fe400000000ff */
[----:B------:R-:W-:Y:S02]  /*4540*/  ISETP.EQ.OR P4, PT, R55, 0x3, P0 ;  /* 0x000000033700780c */ /* 0x000fe40000782670 */
        /* <DEDUP_REMOVED lines=92> */
.L_x_1297:
        /* <DEDUP_REMOVED lines=10> */
[----:B------:R-:W-:Y:S02]  /*4bb0*/  HADD2.F32 R7, -RZ, R17.H0_H0 ;  /* 0x20000011ff077230 */ /* 0x000fe40000004100 */
[----:B------:R-:W-:Y:S02]  /*4bc0*/  HADD2.F32 R33, -RZ, R6.H1_H1 ;  /* 0x30000006ff217230 */ /* 0x000fe40000004100 */
[-C--:B------:R-:W-:Y:S01]  /*4bd0*/  FFMA.FTZ R8, R8, R32.reuse, RZ ;  /* 0x0000002008087223 */ /* 0x080fe200000100ff */
[----:B------:R-:W-:Y:S02]  /*4be0*/  HADD2.F32 R6, -RZ, R31.H0_H0 ;  /* 0x2000001fff067230 */ /* 0x000fe40000004100 */
[----:B------:R-:W-:Y:S01]  /*4bf0*/  FFMA.FTZ R34, R7, R32, RZ ;  /* 0x0000002007227223 */ /* 0x000fe200000100ff */
[----:B------:R-:W-:-:S02]  /*4c00*/  HADD2.F32 R17, -RZ, R17.H1_H1 ;  /* 0x30000011ff117230 */ /* 0x000fc40000004100 */
[-C--:B------:R-:W-:Y:S01]  /*4c10*/  FFMA.FTZ R8, R19, R33.reuse, R8 ;  /* 0x0000002113087223 */ /* 0x080fe20000010008 */
[----:B------:R-:W-:Y:S02]  /*4c20*/  HADD2.F32 R31, -RZ, R31.H1_H1 ;  /* 0x3000001fff1f7230 */ /* 0x000fe40000004100 */
[-C--:B------:R-:W-:Y:S01]  /*4c30*/  FFMA.FTZ R6, R6, R32.reuse, RZ ;  /* 0x0000002006067223 */ /* 0x080fe200000100ff */
[----:B------:R-:W-:Y:S01]  /*4c40*/  FFMA.FTZ R32, R9, R32, RZ ;  /* 0x0000002009207223 */ /* 0x000fe200000100ff */
        /* <DEDUP_REMOVED lines=71> */
.L_x_1295:
        /* <DEDUP_REMOVED lines=145> */
.L_x_1298:
        /* <DEDUP_REMOVED lines=95> */
.L_x_1300:
        /* <DEDUP_REMOVED lines=95> */
.L_x_1301:
        /* <DEDUP_REMOVED lines=91> */
.L_x_1299:
[----:B------:R-:W-:-:S05]  /*6b60*/  IMAD.WIDE R60, R13, 0x4, R60 ;  /* 0x000000040d3c7825 */ /* 0x000fca00078e023c */
[----:B------:R-:W2:Y:S01]  /*6b70*/  LDG.E.128.CONSTANT R8, desc[UR10][R60.64] ;  /* 0x0000000a3c087981 */ /* 0x000ea2000c1e9d00 */
[----:B------:R-:W-:Y:S01]  /*6b80*/  UIADD3 UR4, UPT, UPT, UR6, 0x40, URZ ;  /* 0x0000004006047890 */ /* 0x000fe2000fffe0ff */
[----:B--2---:R-:W-:Y:S02]  /*6b90*/  LOP3.LUT R7, R8, 0xf000f0, RZ, 0xc0, !PT ;  /* 0x00f000f008077812 */ /* 0x004fe400078ec0ff */
[C---:B------:R-:W-:Y:S02]  /*6ba0*/  LOP3.LUT R14, R9.reuse, 0xf000f, RZ, 0xc0, !PT ;  /* 0x000f000f090e7812 */ /* 0x040fe400078ec0ff */
        /* <DEDUP_REMOVED lines=8> */
[----:B------:R-:W-:-:S02]  /*6c30*/  SHF.R.U32.HI R8, RZ, 0x8, R8 ;  /* 0x00000008ff087819 */ /* 0x000fc40000011608 */
[----:B------:R-:W-:Y:S01]  /*6c40*/  SHF.R.U32.HI R28, RZ, 0x8, R11 ;  /* 0x00000008ff1c7819 */ /* 0x000fe2000001160b */
[-C--:B------:R-:W-:Y:S01]  /*6c50*/  HFMA2 R22, R7, R0.reuse.H1_H1, -72, -72 ;  /* 0xd480d48007167431 */ /* 0x080fe20000060000 */
        /* <DEDUP_REMOVED lines=16> */
[-C--:B------:R-:W-:Y:S01]  /*6d60*/  HFMA2 R16, R23, R0.reuse.H1_H1, -72, -72 ;  /* 0xd480d48017107431 */ /* 0x080fe20000060000 */
[----:B------:R-:W-:Y:S01]  /*6d70*/  LOP3.LUT R25, R25, 0x64006400, RZ, 0xfc, !PT ;  /* 0x6400640019197812 */ /* 0x000fe200078efcff */
[----:B------:R-:W-:Y:S01]  /*6d80*/  HADD2 R30, R27, -1032, -1032 ;  /* 0xe408e4081b1e7430 */ /* 0x000fe20000000000 */
[----:B------:R-:W-:Y:S01]  /*6d90*/  LOP3.LUT R26, R26, 0x64006400, RZ, 0xfc, !PT ;  /* 0x640064001a1a7812 */ /* 0x000fe200078efcff */
[-C--:B------:R-:W-:Y:S01]  /*6da0*/  HFMA2 R23, R29, R0.reuse.H1_H1, -72, -72 ;  /* 0xd480d4801d177431 */ /* 0x080fe20000060000 */
[----:B------:R-:W-:Y:S02]  /*6db0*/  LOP3.LUT R15, R15, 0x64006400, RZ, 0xfc, !PT ;  /* 0x640064000f0f7812 */ /* 0x000fe400078efcff */
[----:B------:R-:W-:Y:S01]  /*6dc0*/  LOP3.LUT R9, R9, 0x64006400, RZ, 0xfc, !PT ;  /* 0x6400640009097812 */ /* 0x000fe200078efcff */
[----:B------:R-:W-:Y:S01]  /*6dd0*/  HADD2 R27, R26, -1032, -1032 ;  /* 0xe408e4081a1b7430 */ /* 0x000fe20000000000 */
        /* <DEDUP_REMOVED lines=106> */
.L_x_1302:
[----:B------:R-:W-:Y:S01]  /*7480*/  MOV R58, R12 ;  /* 0x0000000c003a7202 */ /* 0x000fe20000000f00 */
[----:B------:R-:W-:Y:S01]  /*7490*/  IMAD.WIDE R60, R13, 0x4, R60 ;  /* 0x000000040d3c7825 */ /* 0x000fe200078e023c */
        /* <DEDUP_REMOVED lines=95> */
.L_x_1303:
[----:B------:R-:W-:Y:S01]  /*7a90*/  MOV R58, R12 ;  /* 0x0000000c003a7202 */ /* 0x000fe20000000f00 */
[----:B------:R-:W-:Y:S06]  /*7aa0*/  @!P3 BRA `(.L_x_1289) ;  /* 0x0000000800ecb947 */ /* 0x000fec0003800000 */
        /* <DEDUP_REMOVED lines=94> */
.L_x_1304:
[----:B------:R-:W-:Y:S01]  /*8090*/  MOV R58, R12 ;  /* 0x0000000c003a7202 */ /* 0x000fe20000000f00 */
[----:B------:R-:W-:Y:S06]  /*80a0*/  @P3 BRA `(.L_x_1289) ;  /* 0x00000004006c3947 */ /* 0x000fec0003800000 */
[----:B------:R-:W0:Y:S01]  /*80b0*/  LDS.64 R6, [UR6+0xf0] ;  /* 0x0000f006ff067984 */ /* 0x000e220008000a00 */
[----:B------:R-:W-:Y:S01]  /*80c0*/  HADD2.F32 R10, -RZ, R24.H0_H0 ;  /* 0x20000018ff0a7230 */ /* 0x000fe20000004100 */
[----:B------:R-:W-:Y:S01]  /*80d0*/  MOV R58, R12 ;  /* 0x0000000c003a7202 */ /* 0x000fe20000000f00 */
[--C-:B------:R-:W-:Y:S01]  /*80e0*/  HADD2.F32 R11, -RZ, R30.reuse.H0_H0 ;  /* 0x2000001eff0b7230 */ /* 0x100fe20000004100 */
[----:B------:R-:W1:Y:S01]  /*80f0*/  LDS.64 R8, [UR6+0xf8] ;  /* 0x0000f806ff087984 */ /* 0x000e620008000a00 */
[----:B------:R-:W-:Y:S02]  /*8100*/  HADD2.F32 R35, -RZ, R30.H1_H1 ;  /* 0x3000001eff237230 */ /* 0x000fe40000004100 */
[--C-:B------:R-:W-:Y:S02]  /*8110*/  HADD2.F32 R30, -RZ, R26.reuse.H0_H0 ;  /* 0x2000001aff1e7230 */ /* 0x100fe40000004100 */
[----:B------:R-:W-:Y:S02]  /*8120*/  HADD2.F32 R26, -RZ, R26.H1_H1 ;  /* 0x3000001aff1a7230 */ /* 0x000fe40000004100 */
[----:B0-----:R-:W-:-:S02]  /*8130*/  HADD2.F32 R15, -RZ, R7.H0_H0 ;  /* 0x20000007ff0f7230 */ /* 0x001fc40000004100 */
[----:B------:R-:W-:Y:S02]  /*8140*/  HADD2.F32 R14, -RZ, R7.H1_H1 ;  /* 0x30000007ff0e7230 */ /* 0x000fe40000004100 */
[--C-:B------:R-:W-:Y:S02]  /*8150*/  HADD2.F32 R32, -RZ, R6.reuse.H0_H0 ;  /* 0x20000006ff207230 */ /* 0x100fe40000004100 */
[----:B------:R-:W-:Y:S02]  /*8160*/  HADD2.F32 R7, -RZ, R29.H0_H0 ;  /* 0x2000001dff077230 */ /* 0x000fe40000004100 */
[----:B------:R-:W-:Y:S02]  /*8170*/  HADD2.F32 R33, -RZ, R6.H1_H1 ;  /* 0x30000006ff217230 */ /* 0x000fe40000004100 */
[-C--:B------:R-:W-:Y:S01]  /*8180*/  FFMA.FTZ R10, R10, R32.reuse, RZ ;  /* 0x000000200a0a7223 */ /* 0x080fe200000100ff */
[----:B------:R-:W-:Y:S02]  /*8190*/  HADD2.F32 R6, -RZ, R31.H0_H0 ;  /* 0x2000001fff067230 */ /* 0x000fe40000004100 */
[----:B------:R-:W-:Y:S01]  /*81a0*/  FFMA.FTZ R34, R7, R32, RZ ;  /* 0x0000002007227223 */ /* 0x000fe200000100ff */
[----:B------:R-:W-:-:S02]  /*81b0*/  HADD2.F32 R29, -RZ, R29.H1_H1 ;  /* 0x3000001dff1d7230 */ /* 0x000fc40000004100 */
[----:B------:R-:W-:Y:S02]  /*81c0*/  HADD2.F32 R31, -RZ, R31.H1_H1 ;  /* 0x3000001fff1f7230 */ /* 0x000fe40000004100 */
[-C--:B------:R-:W-:Y:S01]  /*81d0*/  FFMA.FTZ R6, R6, R32.reuse, RZ ;  /* 0x0000002006067223 */ /* 0x080fe200000100ff */
[----:B------:R-:W-:Y:S01]  /*81e0*/  FFMA.FTZ R32, R11, R32, RZ ;  /* 0x000000200b207223 */ /* 0x000fe200000100ff */
        /* <DEDUP_REMOVED lines=11> */
[-C--:B------:R-:W-:Y:S01]  /*82a0*/  FFMA.FTZ R7, R7, R15.reuse, R6 ;  /* 0x0000000f07077223 */ /* 0x080fe20000010006 */
[----:B------:R-:W-:Y:S01]  /*82b0*/  FFMA.FTZ R11, R11, R15, R34 ;  /* 0x0000000f0b0b7223 */ /* 0x000fe20000010022 */
[----:B------:R-:W-:-:S02]  /*82c0*/  HADD2.F32 R6, -RZ, R21.H1_H1 ;  /* 0x30000015ff067230 */ /* 0x000fc40000004100 */
[----:B------:R-:W-:Y:S02]  /*82d0*/  HADD2.F32 R20, -RZ, R20.H1_H1 ;  /* 0x30000014ff147230 */ /* 0x000fe40000004100 */
[----:B------:R-:W-:Y:S01]  /*82e0*/  FFMA.FTZ R15, R31, R15, R32 ;  /* 0x0000000f1f0f7223 */ /* 0x000fe20000010020 */
[----:B------:R-:W-:Y:S02]  /*82f0*/  HADD2.F32 R10, -RZ, R19.H1_H1 ;  /* 0x30000013ff0a7230 */ /* 0x000fe40000004100 */
[-C--:B------:R-:W-:Y:S01]  /*8300*/  FFMA.FTZ R7, R22, R14.reuse, R7 ;  /* 0x0000000e16077223 */ /* 0x080fe20000010007 */
[-C--:B------:R-:W-:Y:S01]  /*8310*/  FFMA.FTZ R11, R6, R14.reuse, R11 ;  /* 0x0000000e060b7223 */ /* 0x080fe2000001000b */
[-C--:B------:R-:W-:Y:S01]  /*8320*/  FFMA.FTZ R29, R20, R14.reuse, R29 ;  /* 0x0000000e141d7223 */ /* 0x080fe2000001001d */
[----:B-1----:R-:W-:Y:S02]  /*8330*/  HADD2.F32 R6, -RZ, R8.H0_H0 ;  /* 0x20000008ff067230 */ /* 0x002fe40000004100 */
        /* <DEDUP_REMOVED lines=50> */
.L_x_1289:
[----:B------:R-:W0:Y:S02]  /*8660*/  LDCU UR5, c[0x0][0x3dc] ;  /* 0x00007b80ff0577ac */ /* 0x000e240008000800 */
[----:B0-----:R-:W-:-:S04]  /*8670*/  VIMNMX R7, PT, PT, R57, UR5, PT ;  /* 0x0000000539077c48 */ /* 0x001fc8000bfe0100 */
[----:B------:R-:W-:-:S13]  /*8680*/  ISETP.GT.AND P1, PT, R7, R58, PT ;  /* 0x0000003a0700720c */ /* 0x000fda0003f24270 */
[----:B------:R-:W-:Y:S05]  /*8690*/  @!P1 BRA `(.L_x_1305) ;  /* 0x0000001000bc9947 */ /* 0x000fea0003800000 */
[----:B------:R-:W-:Y:S01]  /*86a0*/  ISETP.EQ.OR P0, PT, R55, 0x3, P0 ;  /* 0x000000033700780c */ /* 0x000fe20000702670 */
[----:B------:R-:W-:Y:S01]  /*86b0*/  UIADD3 UR4, UPT, UPT, UR4, 0x80, URZ ;  /* 0x0000008004047890 */ /* 0x000fe2000fffe0ff */
[----:B------:R-:W-:-:S11]  /*86c0*/  VIMNMX.U32 R57, PT, PT, R57, UR5, PT ;  /* 0x0000000539397c48 */ /* 0x000fd6000bfe0000 */
.L_x_1310:
[----:B------:R-:W2:Y:S01]  /*86d0*/  LDG.E.128.CONSTANT R8, desc[UR10][R60.64] ;  /* 0x0000000a3c087981 */ /* 0x000ea2000c1e9d00 */
[----:B------:R-:W-:Y:S01]  /*86e0*/  HFMA2 R13, -RZ, RZ, 0, 0.25 ;  /* 0x00003400ff0d7431 */ /* 0x000fe200000001ff */
[----:B------:R-:W-:Y:S01]  /*86f0*/  MOV R29, 0x2c00 ;  /* 0x00002c00001d7802 */ /* 0x000fe20000000f00 */
[----:B------:R-:W-:Y:S01]  /*8700*/  HFMA2 R37, -RZ, RZ, 0, 0.015625 ;  /* 0x00002400ff257431 */ /* 0x000fe200000001ff */
[----:B------:R-:W-:Y:S02]  /*8710*/  ISETP.NE.AND P1, PT, R56, RZ, PT ;  /* 0x000000ff3800720c */ /* 0x000fe40003f25270 */
[----:B------:R-:W-:Y:S02]  /*8720*/  ISETP.NE.AND P2, PT, R55, 0x1, PT ;  /* 0x000000013700780c */ /* 0x000fe40003f45270 */
[C---:B--2---:R-:W-:Y:S02]  /*8730*/  LOP3.LUT R16, R9.reuse, 0x30003, RZ, 0xc0, !PT ;  /* 0x0003000309107812 */ /* 0x044fe400078ec0ff */
[----:B------:R-:W-:-:S02]  /*8740*/  LOP3.LUT R7, R9, 0xc000c, RZ, 0xc0, !PT ;  /* 0x000c000c09077812 */ /* 0x000fc400078ec0ff */
[C---:B------:R-:W-:Y:S02]  /*8750*/  LOP3.LUT R15, R9.reuse, 0x300030, RZ, 0xc0, !PT ;  /* 0x00300030090f7812 */ /* 0x040fe400078ec0ff */
[----:B------:R-:W-:Y:S02]  /*8760*/  LOP3.LUT R30, R9, 0xc000c0, RZ, 0xc0, !PT ;  /* 0x00c000c0091e7812 */ /* 0x000fe400078ec0ff */
[----:B------:R-:W-:Y:S02]  /*8770*/  SHF.R.U32.HI R18, RZ, 0x8, R9 ;  /* 0x00000008ff127819 */ /* 0x000fe40000011609 */
[----:B------:R-:W-:Y:S02]  /*8780*/  LOP3.LUT R9, R10, 0xc000c, RZ, 0xc0, !PT ;  /* 0x000c000c0a097812 */ /* 0x000fe400078ec0ff */
[----:B------:R-:W-:Y:S02]  /*8790*/  SHF.R.U32.HI R19, RZ, 0x8, R8 ;  /* 0x00000008ff137819 */ /* 0x000fe40000011608 */
[----:B------:R-:W-:-:S02]  /*87a0*/  SHF.R.U32.HI R20, RZ, 0x8, R10 ;  /* 0x00000008ff147819 */ /* 0x000fc4000001160a */
[----:B------:R-:W-:Y:S02]  /*87b0*/  SHF.R.U32.HI R23, RZ, 0x8, R11 ;  /* 0x00000008ff177819 */ /* 0x000fe4000001160b */
[C---:B------:R-:W-:Y:S02]  /*87c0*/  LOP3.LUT R17, R8.reuse, 0x30003, RZ, 0xc0, !PT ;  /* 0x0003000308117812 */ /* 0x040fe400078ec0ff */
[C---:B------:R-:W-:Y:S02]  /*87d0*/  LOP3.LUT R6, R8.reuse, 0xc000c, RZ, 0xc0, !PT ;  /* 0x000c000c08067812 */ /* 0x040fe400078ec0ff */
[C---:B------:R-:W-:Y:S02]  /*87e0*/  LOP3.LUT R14, R8.reuse, 0x300030, RZ, 0xc0, !PT ;  /* 0x00300030080e7812 */ /* 0x040fe400078ec0ff */
[----:B------:R-:W-:Y:S02]  /*87f0*/  LOP3.LUT R31, R8, 0xc000c0, RZ, 0xc0, !PT ;  /* 0x00c000c0081f7812 */ /* 0x000fe400078ec0ff */
[----:B------:R-:W-:-:S02]  /*8800*/  LOP3.LUT R21, R10, 0x30003, RZ, 0xc0, !PT ;  /* 0x000300030a157812 */ /* 0x000fc400078ec0ff */
[C---:B------:R-:W-:Y:S02]  /*8810*/  LOP3.LUT R25, R10.reuse, 0x300030, RZ, 0xc0, !PT ;  /* 0x003000300a197812 */ /* 0x040fe400078ec0ff */
[----:B------:R-:W-:Y:S02]  /*8820*/  LOP3.LUT R32, R10, 0xc000c0, RZ, 0xc0, !PT ;  /* 0x00c000c00a207812 */ /* 0x000fe400078ec0ff */
[----:B------:R-:W-:Y:S02]  /*8830*/  LOP3.LUT R24, R9, 0x64006400, RZ, 0xfc, !PT ;  /* 0x6400640009187812 */ /* 0x000fe400078efcff */
[C---:B-----5:R-:W-:Y:S02]  /*8840*/  LOP3.LUT R22, R11.reuse, 0x30003, RZ, 0xc0, !PT ;  /* 0x000300030b167812 */ /* 0x060fe400078ec0ff */
        /* <DEDUP_REMOVED lines=127> */
.L_x_1306:
        /* <DEDUP_REMOVED lines=49> */
.L_x_1308:
        /* <DEDUP_REMOVED lines=48> */
.L_x_1309:
        /* <DEDUP_REMOVED lines=18> */
[----:B------:R-:W-:Y:S02]  /*9770*/  HFMA2 R6, R14, R18, R6 ;  /* 0x000000120e067231 */ /* 0x000fe40000000006 */
[----:B-1----:R-:W-:Y:S02]  /*9780*/  HFMA2 R38, R43, R20, R38 ;  /* 0x000000142b267231 */ /* 0x002fe40000000026 */
[----:B------:R-:W-:-:S02]  /*9790*/  HFMA2 R39, R24, R18, R39 ;  /* 0x0000001218277231 */ /* 0x000fc40000000027 */
[----:B------:R-:W-:Y:S02]  /*97a0*/  HFMA2 R9, R45, R20, R9 ;  /* 0x000000142d097231 */ /* 0x000fe40000000009 */
[-C--:B------:R-:W-:Y:S02]  /*97b0*/  HFMA2 R11, R11, R21.reuse, R38 ;  /* 0x000000150b0b7231 */ /* 0x080fe40000000026 */
        /* <DEDUP_REMOVED lines=13> */
[-C--:B------:R-:W-:Y:S02]  /*9890*/  HFMA2 R6, R26, R22.reuse, R6 ;  /* 0x000000161a067231 */ /* 0x080fe40000000006 */
[----:B------:R-:W-:Y:S02]  /*98a0*/  HFMA2 R39, R28, R22, R39 ;  /* 0x000000161c277231 */ /* 0x000fe40000000027 */
[----:B------:R-:W-:-:S02]  /*98b0*/  HFMA2 R6, R34, R23, R6 ;  /* 0x0000001722067231 */ /* 0x000fc40000000006 */
[----:B------:R-:W-:Y:S02]  /*98c0*/  HFMA2 R39, R36, R23, R39 ;  /* 0x0000001724277231 */ /* 0x000fe40000000027 */
[----:B------:R-:W-:Y:S02]  /*98d0*/  HADD2 R6, R6.H0_H0, R6.H1_H1 ;  /* 0x3000000606067230 */ /* 0x000fe40000000800 */
[----:B------:R-:W-:-:S03]  /*98e0*/  HADD2 R39, R39.H0_H0, R39.H1_H1 ;  /* 0x3000002727277230 */ /* 0x000fc60000000800 */
[----:B------:R-:W-:Y:S02]  /*98f0*/  PRMT R6, R6, 0x5410, R11 ;  /* 0x0000541006067816 */ /* 0x000fe4000000000b */
[----:B------:R-:W-:-:S03]  /*9900*/  PRMT R39, R39, 0x5410, R9 ;  /* 0x0000541027277816 */ /* 0x000fc60000000009 */
[----:B------:R-:W-:Y:S02]  /*9910*/  HFMA2 R46, R6, R4, R46 ;  /* 0x00000004062e7231 */ /* 0x000fe4000000002e */
[----:B------:R-:W-:-:S07]  /*9920*/  HFMA2 R5, R39, R2, R5 ;  /* 0x0000000227057231 */ /* 0x000fce0000000005 */
.L_x_1307:
[----:B------:R-:W0:Y:S01]  /*9930*/  LDC R13, c[0x0][0x3ac] ;  /* 0x0000eb00ff0d7b82 */ /* 0x000e220000000800 */
[----:B------:R-:W-:Y:S01]  /*9940*/  IADD3 R58, PT, PT, R58, 0x10, RZ ;  /* 0x000000103a3a7810 */ /* 0x000fe20007ffe0ff */
[----:B------:R-:W-:-:S03]  /*9950*/  UIADD3 UR4, UPT, UPT, UR4, 0x20, URZ ;  /* 0x0000002004047890 */ /* 0x000fc6000fffe0ff */
[----:B------:R-:W-:Y:S01]  /*9960*/  ISETP.GE.AND P1, PT, R58, R57, PT ;  /* 0x000000393a00720c */ /* 0x000fe20003f26270 */
[----:B0-----:R-:W-:-:S12]  /*9970*/  IMAD.WIDE R60, R13, 0x4, R60 ;  /* 0x000000040d3c7825 */ /* 0x001fd800078e023c */
[----:B------:R-:W-:Y:S05]  /*9980*/  @!P1 BRA `(.L_x_1310) ;  /* 0xffffffec00509947 */ /* 0x000fea000383ffff */
.L_x_1305:
        /* <DEDUP_REMOVED lines=13> */
[----:B------:R-:W-:-:S04]  /*9a60*/  MOV R2, R6 ;  /* 0x0000000600027202 */ /* 0x000fc80000000f00 */
[----:B------:R-:W-:-:S07]  /*9a70*/  MOV R0, R2 ;  /* 0x0000000200007202 */ /* 0x000fce0000000f00 */
.L_x_1314:
[----:B------:R-:W0:Y:S02]  /*9a80*/  LDS R2, [R0] ;  /* 0x0000000000027984 */ /* 0x000e240000000800 */
[----:B0-----:R-:W-:-:S05]  /*9a90*/  HADD2 R3, R2, R52 ;  /* 0x0000003402037230 */ /* 0x001fca0000000000 */
[----:B------:R-:W0:Y:S02]  /*9aa0*/  ATOMS.CAST.SPIN P0, [R0], R2, R3 ;  /* 0x000000020000758d */ /* 0x000e240001800003 */
[----:B0-----:R-:W-:Y:S05]  /*9ab0*/  @!P0 BRA `(.L_x_1314) ;  /* 0xfffffffc00f08947 */ /* 0x001fea000383ffff */
[----:B------:R-:W-:Y:S05]  /*9ac0*/  BRA `(.L_x_1312) ;  /* 0x00000000000c7947 */ /* 0x000fea0003800000 */
.L_x_1313:
[----:B------:R-:W2:Y:S02]  /*9ad0*/  LD.E R0, desc[UR10][R6.64] ;  /* 0x0000000a06007980 */ /* 0x000ea4000c101900 */
[----:B--2---:R-:W-:-:S05]  /*9ae0*/  IADD3 R3, PT, PT, R52, R0, RZ ;  /* 0x0000000034037210 */ /* 0x004fca0007ffe0ff */
[----:B------:R0:W-:Y:S02]  /*9af0*/  ST.E desc[UR10][R6.64], R3 ;  /* 0x0000000306007985 */ /* 0x0001e4000c10190a */
.L_x_1312:
[----:B------:R-:W-:Y:S05]  /*9b00*/  BSYNC.RECONVERGENT B0 ;  /* 0x0000000000007941 */ /* 0x000fea0003800200 */
.L_x_1311:
[----:B------:R1:W-:Y:S01]  /*9b10*/  ATOM.E.ADD.F16x2.RN.STRONG.GPU P0, RZ, desc[UR10][R6.64+0x4], R51 ;  /* 0x8000043306ff79a2 */ /* 0x0003e2000c10e10a */
[----:B------:R-:W-:Y:S04]  /*9b20*/  BSSY.RECONVERGENT B0, `(.L_x_1315) ;  /* 0x000000e000007945 */ /* 0x000fe80003800200 */
[----:B-1----:R-:W-:Y:S05]  /*9b30*/  @P0 BRA `(.L_x_1316) ;  /* 0x0000000000300947 */ /* 0x002fea0003800000 */
[----:B------:R-:W1:Y:S02]  /*9b40*/  QSPC.E.S P0, RZ, [R6+0x4] ;  /* 0x0000040006ff73aa */ /* 0x000e640000000500 */
[----:B-1----:R-:W-:Y:S05]  /*9b50*/  @!P0 BRA `(.L_x_1317) ;  /* 0x00000000001c8947 */ /* 0x002fea0003800000 */
[----:B------:R-:W-:-:S04]  /*9b60*/  MOV R2, R6 ;  /* 0x0000000600027202 */ /* 0x000fc80000000f00 */
[----:B------:R-:W-:-:S07]  /*9b70*/  MOV R0, R2 ;  /* 0x0000000200007202 */ /* 0x000fce0000000f00 */
.L_x_1318:
[----:B------:R-:W0:Y:S02]  /*9b80*/  LDS R2, [R0+0x4] ;  /* 0x0000040000027984 */ /* 0x000e240000000800 */
[----:B0-----:R-:W-:-:S05]  /*9b90*/  HFMA2 R3, R2, 1, 1, R51 ;  /* 0x3c003c0002037831 */ /* 0x001fca0000000033 */
[----:B------:R-:W0:Y:S02]  /*9ba0*/  ATOMS.CAST.SPIN P0, [R0+0x4], R2, R3 ;  /* 0x000004020000758d */ /* 0x000e240001800003 */
[----:B0-----:R-:W-:Y:S05]  /*9bb0*/  @!P0 BRA `(.L_x_1318) ;  /* 0xfffffffc00f08947 */ /* 0x001fea000383ffff */
[----:B------:R-:W-:Y:S05]  /*9bc0*/  BRA `(.L_x_1316) ;  /* 0x00000000000c7947 */ /* 0x000fea0003800000 */
.L_x_1317:
[----:B------:R-:W0:Y:S02]  /*9bd0*/  LD.E R0, desc[UR10][R6.64+0x4] ;  /* 0x0000040a06007980 */ /* 0x000e24000c101900 */
[----:B0-----:R-:W-:-:S05]  /*9be0*/  IADD3 R3, PT, PT, R51, R0, RZ ;  /* 0x0000000033037210 */ /* 0x001fca0007ffe0ff */
[----:B------:R1:W-:Y:S02]  /*9bf0*/  ST.E desc[UR10][R6.64+0x4], R3 ;  /* 0x0000040306007985 */ /* 0x0003e4000c10190a */
.L_x_1316:
[----:B------:R-:W-:Y:S05]  /*9c00*/  BSYNC.RECONVERGENT B0 ;  /* 0x0000000000007941 */ /* 0x000fea0003800200 */
.L_x_1315:
        /* <DEDUP_REMOVED lines=9> */
.L_x_1322:
[----:B------:R-:W0:Y:S02]  /*9ca0*/  LDS R2, [R0] ;  /* 0x0000000000027984 */ /* 0x000e240000000800 */
[----:B0-----:R-:W-:-:S05]  /*9cb0*/  HADD2 R3, R2, R50 ;  /* 0x0000003202037230 */ /* 0x001fca0000000000 */
[----:B------:R-:W0:Y:S02]  /*9cc0*/  ATOMS.CAST.SPIN P0, [R0], R2, R3 ;  /* 0x000000020000758d */ /* 0x000e240001800003 */
[----:B0-----:R-:W-:Y:S05]  /*9cd0*/  @!P0 BRA `(.L_x_1322) ;  /* 0xfffffffc00f08947 */ /* 0x001fea000383ffff */
[----:B------:R-:W-:Y:S05]  /*9ce0*/  BRA `(.L_x_1320) ;  /* 0x00000000000c7947 */ /* 0x000fea0003800000 */
.L_x_1321:
[----:B------:R-:W2:Y:S02]  /*9cf0*/  LD.E R0, desc[UR10][R6.64] ;  /* 0x0000000a06007980 */ /* 0x000ea4000c101900 */
[----:B--2---:R-:W-:-:S05]  /*9d00*/  IADD3 R3, PT, PT, R50, R0, RZ ;  /* 0x0000000032037210 */ /* 0x004fca0007ffe0ff */
[----:B------:R0:W-:Y:S02]  /*9d10*/  ST.E desc[UR10][R6.64], R3 ;  /* 0x0000000306007985 */ /* 0x0001e4000c10190a */
.L_x_1320:
[----:B------:R-:W-:Y:S05]  /*9d20*/  BSYNC.RECONVERGENT B0 ;  /* 0x0000000000007941 */ /* 0x000fea0003800200 */
.L_x_1319:
[----:B------:R1:W-:Y:S01]  /*9d30*/  ATOM.E.ADD.F16x2.RN.STRONG.GPU P0, RZ, desc[UR10][R6.64+0x4], R49 ;  /* 0x8000043106ff79a2 */ /* 0x0003e2000c10e10a */
[----:B------:R-:W-:Y:S04]  /*9d40*/  BSSY.RECONVERGENT B0, `(.L_x_1323) ;  /* 0x000000e000007945 */ /* 0x000fe80003800200 */
[----:B-1----:R-:W-:Y:S05]  /*9d50*/  @P0 BRA `(.L_x_1324) ;  /* 0x0000000000300947 */ /* 0x002fea0003800000 */
[----:B------:R-:W1:Y:S02]  /*9d60*/  QSPC.E.S P0, RZ, [R6+0x4] ;  /* 0x0000040006ff73aa */ /* 0x000e640000000500 */
[----:B-1----:R-:W-:Y:S05]  /*9d70*/  @!P0 BRA `(.L_x_1325) ;  /* 0x00000000001c8947 */ /* 0x002fea0003800000 */
[----:B------:R-:W-:-:S04]  /*9d80*/  MOV R2, R6 ;  /* 0x0000000600027202 */ /* 0x000fc80000000f00 */
[----:B------:R-:W-:-:S07]  /*9d90*/  MOV R0, R2 ;  /* 0x0000000200007202 */ /* 0x000fce0000000f00 */
.L_x_1326:
[----:B------:R-:W0:Y:S02]  /*9da0*/  LDS R2, [R0+0x4] ;  /* 0x0000040000027984 */ /* 0x000e240000000800 */
[----:B0-----:R-:W-:-:S05]  /*9db0*/  HFMA2 R3, R2, 1, 1, R49 ;  /* 0x3c003c0002037831 */ /* 0x001fca0000000031 */
[----:B------:R-:W0:Y:S02]  /*9dc0*/  ATOMS.CAST.SPIN P0, [R0+0x4], R2, R3 ;  /* 0x000004020000758d */ /* 0x000e240001800003 */
[----:B0-----:R-:W-:Y:S05]  /*9dd0*/  @!P0 BRA `(.L_x_1326) ;  /* 0xfffffffc00f08947 */ /* 0x001fea000383ffff */
[----:B------:R-:W-:Y:S05]  /*9de0*/  BRA `(.L_x_1324) ;  /* 0x00000000000c7947 */ /* 0x000fea0003800000 */
.L_x_1325:
[----:B------:R-:W0:Y:S02]  /*9df0*/  LD.E R0, desc[UR10][R6.64+0x4] ;  /* 0x0000040a06007980 */ /* 0x000e24000c101900 */
[----:B0-----:R-:W-:-:S05]  /*9e00*/  IADD3 R3, PT, PT, R49, R0, RZ ;  /* 0x0000000031037210 */ /* 0x001fca0007ffe0ff */
[----:B------:R1:W-:Y:S02]  /*9e10*/  ST.E desc[UR10][R6.64+0x4], R3 ;  /* 0x0000040306007985 */ /* 0x0003e4000c10190a */
.L_x_1324:
[----:B------:R-:W-:Y:S05]  /*9e20*/  BSYNC.RECONVERGENT B0 ;  /* 0x0000000000007941 */ /* 0x000fea0003800200 */
.L_x_1323:
        /* <DEDUP_REMOVED lines=10> */
.L_x_1330:
[----:B------:R-:W0:Y:S02]  /*9ed0*/  LDS R2, [R0] ;  /* 0x0000000000027984 */ /* 0x000e240000000800 */
[----:B0-----:R-:W-:-:S05]  /*9ee0*/  HADD2 R3, R2, R48 ;  /* 0x0000003002037230 */ /* 0x001fca0000000000 */
[----:B------:R-:W0:Y:S02]  /*9ef0*/  ATOMS.CAST.SPIN P0, [R0], R2, R3 ;  /* 0x000000020000758d */ /* 0x000e240001800003 */
[----:B0-----:R-:W-:Y:S05]  /*9f00*/  @!P0 BRA `(.L_x_1330) ;  /* 0xfffffffc00f08947 */ /* 0x001fea000383ffff */
[----:B------:R-:W-:Y:S05]  /*9f10*/  BRA `(.L_x_1328) ;  /* 0x00000000000c7947 */ /* 0x000fea0003800000 */
.L_x_1329:
[----:B------:R-:W2:Y:S02]  /*9f20*/  LD.E R0, desc[UR10][R6.64] ;  /* 0x0000000a06007980 */ /* 0x000ea4000c101900 */
[----:B--2---:R-:W-:-:S05]  /*9f30*/  IADD3 R3, PT, PT, R48, R0, RZ ;  /* 0x0000000030037210 */ /* 0x004fca0007ffe0ff */
[----:B------:R0:W-:Y:S02]  /*9f40*/  ST.E desc[UR10][R6.64], R3 ;  /* 0x0000000306007985 */ /* 0x0001e4000c10190a */
.L_x_1328:
[----:B------:R-:W-:Y:S05]  /*9f50*/  BSYNC.RECONVERGENT B0 ;  /* 0x0000000000007941 */ /* 0x000fea0003800200 */
.L_x_1327:
[----:B------:R1:W-:Y:S01]  /*9f60*/  ATOM.E.ADD.F16x2.RN.STRONG.GPU P0, RZ, desc[UR10][R6.64+0x4], R47 ;  /* 0x8000042f06ff79a2 */ /* 0x0003e2000c10e10a */
[----:B------:R-:W-:Y:S04]  /*9f70*/  BSSY.RECONVERGENT B0, `(.L_x_1331) ;  /* 0x000000e000007945 */ /* 0x000fe80003800200 */
[----:B-1----:R-:W-:Y:S05]  /*9f80*/  @P0 BRA `(.L_x_1332) ;  /* 0x0000000000300947 */ /* 0x002fea0003800000 */
[----:B------:R-:W1:Y:S02]  /*9f90*/  QSPC.E.S P0, RZ, [R6+0x4] ;  /* 0x0000040006ff73aa */ /* 0x000e640000000500 */
[----:B-1----:R-:W-:Y:S05]  /*9fa0*/  @!P0 BRA `(.L_x_1333) ;  /* 0x00000000001c8947 */ /* 0x002fea0003800000 */
[----:B------:R-:W-:-:S04]  /*9fb0*/  MOV R2, R6 ;  /* 0x0000000600027202 */ /* 0x000fc80000000f00 */
[----:B------:R-:W-:-:S07]  /*9fc0*/  MOV R0, R2 ;  /* 0x0000000200007202 */ /* 0x000fce0000000f00 */
.L_x_1334:
[----:B------:R-:W0:Y:S02]  /*9fd0*/  LDS R2, [R0+0x4] ;  /* 0x0000040000027984 */ /* 0x000e240000000800 */
[----:B0-----:R-:W-:-:S05]  /*9fe0*/  HFMA2 R3, R2, 1, 1, R47 ;  /* 0x3c003c0002037831 */ /* 0x001fca000000002f */
[----:B------:R-:W0:Y:S02]  /*9ff0*/  ATOMS.CAST.SPIN P0, [R0+0x4], R2, R3 ;  /* 0x000004020000758d */ /* 0x000e240001800003 */
[----:B0-----:R-:W-:Y:S05]  /*a000*/  @!P0 BRA `(.L_x_1334) ;  /* 0xfffffffc00f08947 */ /* 0x001fea000383ffff */
[----:B------:R-:W-:Y:S05]  /*a010*/  BRA `(.L_x_1332) ;  /* 0x00000000000c7947 */ /* 0x000fea0003800000 */
.L_x_1333:
[----:B------:R-:W0:Y:S02]  /*a020*/  LD.E R0, desc[UR10][R6.64+0x4] ;  /* 0x0000040a06007980 */ /* 0x000e24000c101900 */
[----:B0-----:R-:W-:-:S05]  /*a030*/  IADD3 R3, PT, PT, R47, R0, RZ ;  /* 0x000000002f037210 */ /* 0x001fca0007ffe0ff */
[----:B------:R1:W-:Y:S02]  /*a040*/  ST.E desc[UR10][R6.64+0x4], R3 ;  /* 0x0000040306007985 */ /* 0x0003e4000c10190a */
.L_x_1332:
[----:B------:R-:W-:Y:S05]  /*a050*/  BSYNC.RECONVERGENT B0 ;  /* 0x0000000000007941 */ /* 0x000fea0003800200 */
.L_x_1331:
        /* <DEDUP_REMOVED lines=10> */
.L_x_1338:
[----:B------:R-:W0:Y:S02]  /*a100*/  LDS R2, [R0] ;  /* 0x0000000000027984 */ /* 0x000e240000000800 */
[----:B0-----:R-:W-:-:S05]  /*a110*/  HADD2 R3, R2, R46 ;  /* 0x0000002e02037230 */ /* 0x001fca0000000000 */
[----:B------:R-:W0:Y:S02]  /*a120*/  ATOMS.CAST.SPIN P0, [R0], R2, R3 ;  /* 0x000000020000758d */ /* 0x000e240001800003 */
[----:B0-----:R-:W-:Y:S05]  /*a130*/  @!P0 BRA `(.L_x_1338) ;  /* 0xfffffffc00f08947 */ /* 0x001fea000383ffff */
[----:B------:R-:W-:Y:S05]  /*a140*/  BRA `(.L_x_1336) ;  /* 0x00000000000c7947 */ /* 0x000fea0003800000 */
.L_x_1337:
[----:B------:R-:W2:Y:S02]  /*a150*/  LD.E R0, desc[UR10][R6.64] ;  /* 0x0000000a06007980 */ /* 0x000ea4000c101900 */
[----:B--2---:R-:W-:-:S05]  /*a160*/  IADD3 R3, PT, PT, R46, R0, RZ ;  /* 0x000000002e037210 */ /* 0x004fca0007ffe0ff */
[----:B------:R0:W-:Y:S02]  /*a170*/  ST.E desc[UR10][R6.64], R3 ;  /* 0x0000000306007985 */ /* 0x0001e4000c10190a */
.L_x_1336:
[----:B------:R-:W-:Y:S05]  /*a180*/  BSYNC.RECONVERGENT B0 ;  /* 0x0000000000007941 */ /* 0x000fea0003800200 */
.L_x_1335:
[----:B------:R1:W-:Y:S02]  /*a190*/  ATOM.E.ADD.F16x2.RN.STRONG.GPU P0, RZ, desc[UR10][R6.64+0x4], R5 ;  /* 0x8000040506ff79a2 */ /* 0x0003e4000c10e10a */
[----:B-1----:R-:W-:Y:S05]  /*a1a0*/  @P0 EXIT ;  /* 0x000000000000094d */ /* 0x002fea0003800000 */
[----:B------:R-:W1:Y:S02]  /*a1b0*/  QSPC.E.S P0, RZ, [R6+0x4] ;  /* 0x0000040006ff73aa */ /* 0x000e640000000500 */
[----:B-1----:R-:W-:Y:S05]  /*a1c0*/  @!P0 BRA `(.L_x_1339) ;  /* 0x00000000001c8947 */ /* 0x002fea0003800000 */
[----:B------:R-:W-:-:S04]  /*a1d0*/  MOV R2, R6 ;  /* 0x0000000600027202 */ /* 0x000fc80000000f00 */
[----:B------:R-:W-:-:S07]  /*a1e0*/  MOV R0, R2 ;  /* 0x0000000200007202 */ /* 0x000fce0000000f00 */
.L_x_1340:
[----:B------:R-:W0:Y:S02]  /*a1f0*/  LDS R2, [R0+0x4] ;  /* 0x0000040000027984 */ /* 0x000e240000000800 */
[----:B0-----:R-:W-:-:S05]  /*a200*/  HFMA2 R3, R2, 1, 1, R5 ;  /* 0x3c003c0002037831 */ /* 0x001fca0000000005 */
[----:B------:R-:W0:Y:S02]  /*a210*/  ATOMS.CAST.SPIN P0, [R0+0x4], R2, R3 ;  /* 0x000004020000758d */ /* 0x000e240001800003 */
[----:B0-----:R-:W-:Y:S05]  /*a220*/  @!P0 BRA `(.L_x_1340) ;  /* 0xfffffffc00f08947 */ /* 0x001fea000383ffff */
[----:B------:R-:W-:Y:S05]  /*a230*/  EXIT ;  /* 0x000000000000794d */ /* 0x000fea0003800000 */
.L_x_1339:
[----:B------:R-:W0:Y:S02]  /*a240*/  LD.E R0, desc[UR10][R6.64+0x4] ;  /* 0x0000040a06007980 */ /* 0x000e24000c101900 */
[----:B0-----:R-:W-:-:S05]  /*a250*/  IADD3 R3, PT, PT, R5, R0, RZ ;  /* 0x0000000005037210 */ /* 0x001fca0007ffe0ff */
[----:B------:R-:W-:Y:S01]  /*a260*/  ST.E desc[UR10][R6.64+0x4], R3 ;  /* 0x0000040306007985 */ /* 0x000fe2000c10190a */
[----:B------:R-:W-:Y:S05]  /*a270*/  EXIT ;  /* 0x000000000000794d */ /* 0x000fea0003800000 */
.L_x_1341:
        /* <DEDUP_REMOVED lines=16> */
.L_x_5299:


//--------------------- .text._Z23gemm_half_q_half_kernelILi4ELi172ELb1ELb0ELi32EEvPK6__halfPKjS4_S2_PS0_iiiiPKtS7_iiiiiibS2_i --------------------------
	.section	.text._Z23gemm_half_q_half_kernelILi4ELi172ELb1ELb0ELi32EEvPK6__halfPKjS4_S2_PS0_iiiiPKtS7_iiiiiibS2_i,"ax",@progbits
	.align	128
        .global         _Z23gemm_half_q_half_kernelILi4ELi172ELb1ELb0ELi32EEvPK6__halfPKjS4_S2_PS0_iiiiPKtS7_iiiiiibS2_i
        .type           _Z23gemm_half_q_half_kernelILi4ELi172ELb1ELb0ELi32EEvPK6__halfPKjS4_S2_PS0_iiiiPKtS7_iiiiiibS2_i,@function
        .size           _Z23gemm_half_q_half_kernelILi4ELi172ELb1ELb0ELi32EEvPK6__halfPKjS4_S2_PS0_iiiiPKtS7_iiiiiibS2_i,(.L_x_5300 - _Z23gemm_half_q_half_kernelILi4ELi172ELb1ELb0ELi32EEvPK6__halfPKjS4_S2_PS0_iiiiPKtS7_iiiiiibS2_i)
        .other          _Z23gemm_half_q_half_kernelILi4ELi172ELb1ELb0ELi32EEvPK6__halfPKjS4_S2_PS0_iiiiPKtS7_iiiiiibS2_i,@"STO_CUDA_ENTRY STV_DEFAULT"
_Z23gemm_half_q_half_kernelILi4ELi172ELb1ELb0ELi32EEvPK6__halfPKjS4_S2_PS0_iiiiPKtS7_iiiiiibS2_i:
.text._Z23gemm_half_q_half_kernelILi4ELi172ELb1ELb0ELi32EEvPK6__halfPKjS4_S2_PS0_iiiiPKtS7_iiiiiibS2_i:
[----:B------:R-:W-:Y:S08]  /*0000*/  LDC R1, c[0x0][0x37c] ;  /* 0x0000df00ff017b82 */ /* 0x000ff00000000800 */
[----:B------:R-:W0:Y:S01]  /*0010*/  S2UR UR7, SR_CTAID.Y ;  /* 0x00000000000779c3 */ /* 0x000e220000002600 */
[----:B------:R-:W0:Y:S02]  /*0020*/  LDCU UR4, c[0x0][0x3a8] ;  /* 0x00007500ff0477ac */ /* 0x000e240008000800 */
[----:B0-----:R-:W-:-:S06]  /*0030*/  UIMAD UR4, UR7, -0x4, UR4 ;  /* 0xfffffffc070478a4 */ /* 0x001fcc000f8e0204 */
[----:B------:R-:W-:-:S04]  /*0040*/  MOV R5, UR4 ;  /* 0x0000000400057c02 */ /* 0x000fc80008000f00 */
        /* <DEDUP_REMOVED lines=30> */
.L_x_1342:
[----:B------:R-:W-:Y:S01]  /*0230*/  PRMT R2, R11, 0x9910, RZ ;  /* 0x000099100b027816 */ /* 0x000fe200000000ff */
[----:B------:R-:W0:Y:S01]  /*0240*/  S2UR UR4, SR_CTAID.X ;  /* 0x00000000000479c3 */ /* 0x000e220000002500 */
[----:B------:R-:W-:Y:S02]  /*0250*/  SHF.L.U32 R93, R3, 0x5, RZ ;  /* 0x00000005035d7819 */ /* 0x000fe400000006ff */
[----:B------:R-:W-:Y:S02]  /*0260*/  ISETP.NE.AND P1, PT, R2, RZ, PT ;  /* 0x000000ff0200720c */ /* 0x000fe40003f25270 */
[----:B------:R-:W-:-:S04]  /*0270*/  IADD3 R6, PT, PT, R93, 0x20, RZ ;  /* 0x000000205d067810 */ /* 0x000fc80007ffe0ff */
[----:B------:R-:W-:-:S07]  /*0280*/  VIMNMX R90, PT, PT, R6, R0, PT ;  /* 0x00000000065a7248 */ /* 0x000fce0003fe0100 */
        /* <DEDUP_REMOVED lines=37> */
.L_x_1348:
        /* <DEDUP_REMOVED lines=32> */
.L_x_1347:
        /* <DEDUP_REMOVED lines=20> */
.L_x_1349:
[----:B------:R-:W-:-:S13]  /*0820*/  ISETP.EQ.AND P3, PT, R16, RZ, PT ;  /* 0x000000ff1000720c */ /* 0x000fda0003f62270 */
[----:B------:R-:W-:Y:S05]  /*0830*/  @!P1 BRA P3, `(.L_x_1344) ;  /* 0x0000000400789947 */ /* 0x000fea0001800000 */
.L_x_1346:
        /* <DEDUP_REMOVED lines=12> */
.L_x_1345:
        /* <DEDUP_REMOVED lines=16> */
.L_x_1352:
        /* <DEDUP_REMOVED lines=32> */
.L_x_1351:
        /* <DEDUP_REMOVED lines=21> */
.L_x_1353:
[----:B------:R-:W-:-:S13]  /*0d50*/  ISETP.NE.OR P1, PT, R16, RZ, P1 ;  /* 0x000000ff1000720c */ /* 0x000fda0000f25670 */
[----:B------:R-:W-:Y:S05]  /*0d60*/  @!P1 BRA `(.L_x_1344) ;  /* 0x00000000002c9947 */ /* 0x000fea0003800000 */
.L_x_1350:
[----:B-----5:R-:W-:-:S04]  /*0d70*/  IADD3 R9, P1, PT, R22, R17, RZ ;  /* 0x0000001116097210 */ /* 0x020fc80007f3e0ff */
        /* <DEDUP_REMOVED lines=10> */
.L_x_1344:
[----:B------:R-:W-:Y:S05]  /*0e20*/  BSYNC.RECONVERGENT B0 ;  /* 0x0000000000007941 */ /* 0x000fea0003800200 */
.L_x_1343:
        /* <DEDUP_REMOVED lines=10> */
[----:B0-----:R-:W-:-:S03]  /*0ed0*/  IMAD R7, R89, UR7, RZ ;  /* 0x0000000759077c24 */ /* 0x001fc6000f8e02ff */
        /* <DEDUP_REMOVED lines=10> */
.L_x_1357:
        /* <DEDUP_REMOVED lines=15> */
.L_x_1356:
        /* <DEDUP_REMOVED lines=12> */
.L_x_1358:
[----:B------:R-:W-:-:S13]  /*1130*/  ISETP.NE.OR P1, PT, R18, RZ, P1 ;  /* 0x000000ff1200720c */ /* 0x000fda0000f25670 */
[----:B------:R-:W-:Y:S05]  /*1140*/  @!P1 BRA `(.L_x_1354) ;  /* 0x00000000001c9947 */ /* 0x000fea0003800000 */
.L_x_1355:
[----:B0-----:R-:W0:Y:S02]  /*1150*/  LDC.64 R8, c[0x0][0x3a0] ;  /* 0x0000e800ff087b82 */ /* 0x001e240000000a00 */
.L_x_1359:
[C---:B0-----:R-:W-:Y:S01]  /*1160*/  IMAD.WIDE R10, R7.reuse, 0x2, R8 ;  /* 0x00000002070a7825 */ /* 0x041fe200078e0208 */
[----:B------:R-:W-:Y:S02]  /*1170*/  IADD3 R18, PT, PT, R18, 0x1, RZ ;  /* 0x0000000112127810 */ /* 0x000fe40007ffe0ff */
[----:B------:R-:W-:Y:S02]  /*1180*/  IADD3 R7, PT, PT, R7, R89, RZ ;  /* 0x0000005907077210 */ /* 0x000fe40007ffe0ff */
[----:B------:R1:W-:Y:S01]  /*1190*/  STG.E.64 desc[UR8][R10.64], RZ ;  /* 0x000000ff0a007986 */ /* 0x0003e2000c101b08 */
[----:B------:R-:W-:-:S13]  /*11a0*/  ISETP.NE.AND P1, PT, R18, RZ, PT ;  /* 0x000000ff1200720c */ /* 0x000fda0003f25270 */
[----:B-1----:R-:W-:Y:S05]  /*11b0*/  @P1 BRA `(.L_x_1359) ;  /* 0xfffffffc00e81947 */ /* 0x002fea000383ffff */
.L_x_1354:
[----:B------:R-:W1:Y:S01]  /*11c0*/  LDCU UR6, c[0x0][0x3c8] ;  /* 0x00007900ff0677ac */ /* 0x000e620008000800 */
[----:B------:R-:W-:Y:S01]  /*11d0*/  BAR.SYNC.DEFER_BLOCKING 0x0 ;  /* 0x0000000000007b1d */ /* 0x000fe20000010000 */
[----:B------:R-:W-:-:S05]  /*11e0*/  ISETP.GE.AND P1, PT, R93, R0, PT ;  /* 0x000000005d00720c */ /* 0x000fca0003f26270 */
[----:B------:R-:W2:Y:S01]  /*11f0*/  LDCU UR12, c[0x0][0x3cc] ;  /* 0x00007980ff0c77ac */ /* 0x000ea20008000800 */
[----:B------:R-:W3:Y:S01]  /*1200*/  LDCU UR5, c[0x0][0x3d0] ;  /* 0x00007a00ff0577ac */ /* 0x000ee20008000800 */
[----:B------:R-:W4:Y:S01]  /*1210*/  LDCU UR10, c[0x0][0x3d4] ;  /* 0x00007a80ff0a77ac */ /* 0x000f220008000800 */
[----:B-1----:R-:W-:Y:S01]  /*1220*/  VIMNMX R20, PT, PT, R93, UR6, PT ;  /* 0x000000065d147c48 */ /* 0x002fe2000bfe0100 */
[----:B------:R-:W1:Y:S04]  /*1230*/  LDCU UR11, c[0x0][0x3d8] ;  /* 0x00007b00ff0b77ac */ /* 0x000e680008000800 */
[----:B------:R-:W-:Y:S05]  /*1240*/  @P1 BRA `(.L_x_1360) ;  /* 0x0000000000d41947 */ /* 0x000fea0003800000 */
[----:B------:R-:W2:Y:S01]  /*1250*/  LDC.64 R14, c[0x0][0x3b8] ;  /* 0x0000ee00ff0e7b82 */ /* 0x000ea20000000a00 */
[----:B0-----:R-:W-:-:S05]  /*1260*/  SHF.L.U32 R9, R3, 0x6, RZ ;  /* 0x0000000603097819 */ /* 0x001fca00000006ff */
[----:B--2---:R-:W-:-:S05]  /*1270*/  IMAD.WIDE.U32 R8, R9, 0x2, R14 ;  /* 0x0000000209087825 */ /* 0x004fca00078e000e */
        /* <DEDUP_REMOVED lines=8> */
.L_x_1361:
        /* <DEDUP_REMOVED lines=10> */
[----:B------:R-:W-:-:S06]  /*13a0*/  IMAD.WIDE.U32 R12, R13, 0x2, R14 ;  /* 0x000000020d0c7825 */ /* 0x000fcc00078e000e */
[----:B------:R-:W3:Y:S01]  /*13b0*/  LDG.E.U16.CONSTANT R12, desc[UR8][R12.64+0x2] ;  /* 0x000002080c0c7981 */ /* 0x000ee2000c1e9500 */
[----:B0-----:R-:W-:-:S06]  /*13c0*/  IMAD.WIDE.U32 R10, R16, 0x2, R10 ;  /* 0x00000002100a7825 */ /* 0x001fcc00078e000a */
[----:B------:R-:W4:Y:S01]  /*13d0*/  LDG.E.U16.CONSTANT R10, desc[UR8][R10.64] ;  /* 0x000000080a0a7981 */ /* 0x000f22000c1e9500 */
[----:B------:R-:W-:Y:S01]  /*13e0*/  UIADD3 UR4, UPT, UPT, UR4, 0x1, URZ ;  /* 0x0000000104047890 */ /* 0x000fe2000fffe0ff */
        /* <DEDUP_REMOVED lines=11> */
[C---:B------:R-:W-:Y:S01]  /*14a0*/  IMAD R18, R19.reuse, R19, R19 ;  /* 0x0000001313127224 */ /* 0x040fe200078e0213 */
[----:B------:R-:W-:Y:S01]  /*14b0*/  IADD3 R8, PT, PT, R8, 0x1, R9 ;  /* 0x0000000108087810 */ /* 0x000fe20007ffe009 */
[----:B------:R-:W-:Y:S01]  /*14c0*/  IMAD R9, R16, R16, R16 ;  /* 0x0000001010097224 */ /* 0x000fe200078e0210 */
[----:B---3--:R-:W-:Y:S02]  /*14d0*/  IADD3 R17, PT, PT, R12, R17, RZ ;  /* 0x000000110c117210 */ /* 0x008fe40007ffe0ff */
[----:B------:R-:W-:Y:S01]  /*14e0*/  IADD3 R18, PT, PT, R19, 0x1, R18 ;  /* 0x0000000113127810 */ /* 0x000fe20007ffe012 */
[----:B------:R-:W4:Y:S01]  /*14f0*/  I2F.F16 R21, R21 ;  /* 0x0000001500157306 */ /* 0x000f220000200c00 */
[----:B------:R-:W-:-:S02]  /*1500*/  IADD3 R9, PT, PT, R16, 0x1, R9 ;  /* 0x0000000110097810 */ /* 0x000fc40007ffe009 */
[----:B------:R-:W-:-:S05]  /*1510*/  ISETP.GE.AND P1, PT, R17, R90, PT ;  /* 0x0000005a1100720c */ /* 0x000fca0003f26270 */
[----:B------:R-:W0:Y:S01]  /*1520*/  I2F.F16 R43, R18 ;  /* 0x00000012002b7306 */ /* 0x000e220000200c00 */
[----:B----4-:R-:W-:-:S07]  /*1530*/  HMUL2 R44, R21.H0_H0, R10.H0_H0 ;  /* 0x2000000a152c7232 */ /* 0x010fce0000000800 */
[----:B------:R-:W2:Y:S01]  /*1540*/  I2F.F16 R11, R8 ;  /* 0x00000008000b7306 */ /* 0x000ea20000200c00 */
[----:B0-----:R-:W-:-:S07]  /*1550*/  HMUL2 R43, R43.H0_H0, R10.H0_H0 ;  /* 0x2000000a2b2b7232 */ /* 0x001fce0000000800 */
[----:B------:R-:W0:Y:S01]  /*1560*/  I2F.F16 R41, R9 ;  /* 0x0000000900297306 */ /* 0x000e220000200c00 */
[-C--:B--2---:R-:W-:Y:S02]  /*1570*/  HMUL2 R42, R11.H0_H0, R10.reuse.H0_H0 ;  /* 0x2000000a0b2a7232 */ /* 0x084fe40000000800 */
[----:B0-----:R-:W-:Y:S01]  /*1580*/  HMUL2 R41, R41.H0_H0, R10.H0_H0 ;  /* 0x2000000a29297232 */ /* 0x001fe20000000800 */
[----:B------:R-:W-:Y:S06]  /*1590*/  @!P1 BRA `(.L_x_1361) ;  /* 0xfffffffc00589947 */ /* 0x000fec000383ffff */
.L_x_1360:
[C---:B------:R-:W-:Y:S01]  /*15a0*/  ISETP.GT.AND P1, PT, R93.reuse, UR6, PT ;  /* 0x000000065d007c0c */ /* 0x040fe2000bf24270 */
[----:B0-----:R-:W-:Y:S01]  /*15b0*/  HFMA2 R7, -RZ, RZ, 0, 0 ;  /* 0x00000000ff077431 */ /* 0x001fe200000001ff */
[----:B------:R-:W-:Y:S02]  /*15c0*/  SHF.R.S32.HI R3, RZ, 0x1f, R20 ;  /* 0x0000001fff037819 */ /* 0x000fe40000011414 */
[----:B------:R-:W-:Y:S02]  /*15d0*/  CS2R R10, SRZ ;  /* 0x00000000000a7805 */ /* 0x000fe4000001ff00 */
[----:B--2---:R-:W-:Y:S02]  /*15e0*/  ISETP.GT.AND P3, PT, R93, UR12, PT ;  /* 0x0000000c5d007c0c */ /* 0x004fe4000bf64270 */
[----:B------:R-:W-:Y:S02]  /*15f0*/  LEA.HI R3, R3, R20, RZ, 0x5 ;  /* 0x0000001403037211 */ /* 0x000fe400078f28ff */
[----:B---3--:R-:W-:-:S02]  /*1600*/  ISETP.GT.AND P4, PT, R93, UR5, PT ;  /* 0x000000055d007c0c */ /* 0x008fc4000bf84270 */
[C---:B----4-:R-:W-:Y:S02]  /*1610*/  ISETP.GT.AND P5, PT, R93.reuse, UR10, PT ;  /* 0x0000000a5d007c0c */ /* 0x050fe4000bfa4270 */
[----:B-1----:R-:W-:Y:S02]  /*1620*/  ISETP.GT.AND P6, PT, R93, UR11, PT ;  /* 0x0000000b5d007c0c */ /* 0x002fe4000bfc4270 */
[----:B------:R-:W-:Y:S01]  /*1630*/  SHF.R.S32.HI R12, RZ, 0x5, R3 ;  /* 0x00000005ff0c7819 */ /* 0x000fe20000011403 */
[----:B------:R-:W-:Y:S01]  /*1640*/  HFMA2 R3, -RZ, RZ, 0, 0 ;  /* 0x00000000ff037431 */ /* 0x000fe200000001ff */
[----:B------:R-:W-:Y:S01]  /*1650*/  MOV R8, RZ ;  /* 0x000000ff00087202 */ /* 0x000fe20000000f00 */
        /* <DEDUP_REMOVED lines=8> */
.L_x_1362:
        /* <DEDUP_REMOVED lines=8> */
.L_x_1363:
        /* <DEDUP_REMOVED lines=8> */
.L_x_1364:
        /* <DEDUP_REMOVED lines=8> */
.L_x_1365:
        /* <DEDUP_REMOVED lines=8> */
.L_x_1366:
        /* <DEDUP_REMOVED lines=22> */
[----:B-----5:R-:W-:Y:S02]  /*1a40*/  PRMT R22, RZ, 0x5410, RZ ;  /* 0x00005410ff167816 */ /* 0x020fe400000000ff */
[----:B------:R-:W-:-:S02]  /*1a50*/  PRMT R21, RZ, 0x5410, RZ ;  /* 0x00005410ff157816 */ /* 0x000fc400000000ff */
        /* <DEDUP_REMOVED lines=29> */
[----:B------:R-:W-:Y:S01]  /*1c30*/  LEA.HI R7, R8, 0xffffff80, RZ, 0x8 ;  /* 0xffffff8008077811 */ /* 0x000fe200078f40ff */
[----:B------:R2:W1:Y:S01]  /*1c40*/  I2F.F16 R30, R4 ;  /* 0x00000004001e7306 */ /* 0x0004620000200c00 */
[----:B0-----:R-:W-:-:S02]  /*1c50*/  SHF.R.U32.HI R3, RZ, 0x8, R10 ;  /* 0x00000008ff037819 */ /* 0x001fc4000001160a */
[----:B------:R-:W-:Y:S02]  /*1c60*/  IADD3 R2, PT, PT, R2, -0x80, RZ ;  /* 0xffffff8002027810 */ /* 0x000fe40007ffe0ff */
[----:B------:R-:W-:Y:S02]  /*1c70*/  SHF.R.U32.HI R10, RZ, 0x10, R10 ;  /* 0x00000010ff0a7819 */ /* 0x000fe4000001160a */
[----:B------:R-:W-:Y:S01]  /*1c80*/  LOP3.LUT R3, R3, 0xff, RZ, 0xc0, !PT ;  /* 0x000000ff03037812 */ /* 0x000fe200078ec0ff */
[----:B------:R0:W1:Y:S01]  /*1c90*/  I2F.F16 R37, R0 ;  /* 0x0000000000257306 */ /* 0x0000620000200c00 */
[--C-:B--2---:R-:W-:Y:S02]  /*1ca0*/  SHF.R.U32.HI R4, RZ, 0x8, R11.reuse ;  /* 0x00000008ff047819 */ /* 0x104fe4000001160b */
[----:B------:R-:W-:Y:S02]  /*1cb0*/  SHF.R.U32.HI R11, RZ, 0x10, R11 ;  /* 0x00000010ff0b7819 */ /* 0x000fe4000001160b */
[----:B------:R-:W-:-:S02]  /*1cc0*/  LEA.HI R20, R9, 0xffffff80, RZ, 0x8 ;  /* 0xffffff8009147811 */ /* 0x000fc400078f40ff */
[----:B------:R-:W-:Y:S01]  /*1cd0*/  SHF.R.U32.HI R8, RZ, 0x10, R8 ;  /* 0x00000010ff087819 */ /* 0x000fe20000011608 */
[----:B------:R3:W2:Y:S01]  /*1ce0*/  I2F.F16 R38, R2 ;  /* 0x0000000200267306 */ /* 0x0006a20000200c00 */
[----:B0-----:R-:W-:Y:S02]  /*1cf0*/  LOP3.LUT R0, R10, 0xff, RZ, 0xc0, !PT ;  /* 0x000000ff0a007812 */ /* 0x001fe400078ec0ff */
[----:B------:R-:W-:Y:S02]  /*1d00*/  SHF.R.U32.HI R9, RZ, 0x10, R9 ;  /* 0x00000010ff097819 */ /* 0x000fe40000011609 */
[----:B------:R-:W-:Y:S02]  /*1d10*/  IADD3 R45, PT, PT, R0, -0x80, RZ ;  /* 0xffffff80002d7810 */ /* 0x000fe40007ffe0ff */
[----:B------:R-:W-:Y:S01]  /*1d20*/  LOP3.LUT R0, R11, 0xff, RZ, 0xc0, !PT ;  /* 0x000000ff0b007812 */ /* 0x000fe200078ec0ff */
[----:B------:R-:W0:Y:S01]  /*1d30*/  I2F.F16 R7, R7 ;  /* 0x0000000700077306 */ /* 0x000e220000200c00 */
[----:B---3--:R-:W-:-:S02]  /*1d40*/  LOP3.LUT R2, R13, 0xff, RZ, 0xc0, !PT ;  /* 0x000000ff0d027812 */ /* 0x008fc400078ec0ff */
[----:B------:R-:W-:Y:S02]  /*1d50*/  IADD3 R46, PT, PT, R0, -0x80, RZ ;  /* 0xffffff80002e7810 */ /* 0x000fe40007ffe0ff */
[----:B------:R-:W-:Y:S02]  /*1d60*/  IADD3 R48, PT, PT, R2, -0x80, RZ ;  /* 0xffffff8002307810 */ /* 0x000fe40007ffe0ff */
[----:B------:R-:W-:Y:S01]  /*1d70*/  LOP3.LUT R2, R14, 0xff, RZ, 0xc0, !PT ;  /* 0x000000ff0e027812 */ /* 0x000fe200078ec0ff */
[----:B------:R-:W3:Y:S01]  /*1d80*/  I2F.F16 R20, R20 ;  /* 0x0000001400147306 */ /* 0x000ee20000200c00 */
[----:B------:R-:W-:Y:S02]  /*1d90*/  LOP3.LUT R0, R12, 0xff, RZ, 0xc0, !PT ;  /* 0x000000ff0c007812 */ /* 0x000fe400078ec0ff */
[----:B------:R-:W-:Y:S02]  /*1da0*/  IADD3 R49, PT, PT, R2, -0x80, RZ ;  /* 0xffffff8002317810 */ /* 0x000fe40007ffe0ff */
[----:B------:R-:W-:-:S02]  /*1db0*/  SHF.R.U32.HI R2, RZ, 0x8, R12 ;  /* 0x00000008ff027819 */ /* 0x000fc4000001160c */
[----:B------:R-:W-:Y:S01]  /*1dc0*/  IADD3 R3, PT, PT, R3, -0x80, RZ ;  /* 0xffffff8003037810 */ /* 0x000fe20007ffe0ff */
[----:B------:R-:W0:Y:S01]  /*1dd0*/  I2F.F16 R28, R28 ;  /* 0x0000001c001c7306 */ /* 0x000e220000200c00 */
[----:B------:R-:W-:Y:S02]  /*1de0*/  LEA.HI R31, R12, 0xffffff80, RZ, 0x8 ;  /* 0xffffff800c1f7811 */ /* 0x000fe400078f40ff */
[----:B------:R-:W-:Y:S02]  /*1df0*/  LOP3.LUT R8, R8, 0xff, RZ, 0xc0, !PT ;  /* 0x000000ff08087812 */ /* 0x000fe400078ec0ff */
[----:B------:R-:W-:Y:S02]  /*1e00*/  IADD3 R0, PT, PT, R0, -0x80, RZ ;  /* 0xffffff8000007810 */ /* 0x000fe40007ffe0ff */
[----:B------:R-:W-:Y:S01]  /*1e10*/  LOP3.LUT R9, R9, 0xff, RZ, 0xc0, !PT ;  /* 0x000000ff09097812 */ /* 0x000fe200078ec0ff */
[----:B------:R5:W0:Y:S01]  /*1e20*/  I2F.F16 R10, R3 ;  /* 0x00000003000a7306 */ /* 0x000a220000200c00 */
[----:B------:R-:W-:-:S02]  /*1e30*/  LOP3.LUT R2, R2, 0xff, RZ, 0xc0, !PT ;  /* 0x000000ff02027812 */ /* 0x000fc400078ec0ff */
[----:B------:R-:W-:Y:S02]  /*1e40*/  SHF.R.U32.HI R12, RZ, 0x10, R12 ;  /* 0x00000010ff0c7819 */ /* 0x000fe4000001160c */
[----:B------:R-:W-:Y:S02]  /*1e50*/  IADD3 R8, PT, PT, R8, -0x80, RZ ;  /* 0xffffff8008087810 */ /* 0x000fe40007ffe0ff */
[----:B------:R-:W-:Y:S01]  /*1e60*/  IADD3 R9, PT, PT, R9, -0x80, RZ ;  /* 0xffffff8009097810 */ /* 0x000fe20007ffe0ff */
[----:B------:R4:W0:Y:S01]  /*1e70*/  I2F.F16 R47, R0 ;  /* 0x00000000002f7306 */ /* 0x0008220000200c00 */
[----:B-----5:R-:W-:Y:S02]  /*1e80*/  LOP3.LUT R3, R15, 0xff, RZ, 0xc0, !PT ;  /* 0x000000ff0f037812 */ /* 0x020fe400078ec0ff */
[----:B------:R-:W-:Y:S02]  /*1e90*/  LOP3.LUT R4, R4, 0xff, RZ, 0xc0, !PT ;  /* 0x000000ff04047812 */ /* 0x000fe400078ec0ff */
[----:B------:R-:W-:-:S02]  /*1ea0*/  IADD3 R2, PT, PT, R2, -0x80, RZ ;  /* 0xffffff8002027810 */ /* 0x000fc40007ffe0ff */
[----:B------:R-:W-:Y:S01]  /*1eb0*/  IADD3 R50, PT, PT, R3, -0x80, RZ ;  /* 0xffffff8003327810 */ /* 0x000fe20007ffe0ff */
[----:B------:R5:W0:Y:S01]  /*1ec0*/  I2F.F16 R36, R8 ;  /* 0x0000000800247306 */ /* 0x000a220000200c00 */
[----:B----4-:R-:W-:Y:S02]  /*1ed0*/  LOP3.LUT R0, R12, 0xff, RZ, 0xc0, !PT ;  /* 0x000000ff0c007812 */ /* 0x010fe400078ec0ff */
[----:B------:R-:W-:Y:S02]  /*1ee0*/  LEA.HI R33, R13, 0xffffff80, RZ, 0x8 ;  /* 0xffffff800d217811 */ /* 0x000fe400078f40ff */
[----:B------:R-:W-:Y:S02]  /*1ef0*/  LEA.HI R34, R14, 0xffffff80, RZ, 0x8 ;  /* 0xffffff800e227811 */ /* 0x000fe400078f40ff */
[----:B------:R-:W-:Y:S01]  /*1f00*/  IADD3 R4, PT, PT, R4, -0x80, RZ ;  /* 0xffffff8004047810 */ /* 0x000fe20007ffe0ff */
[----:B------:R4:W0:Y:S01]  /*1f10*/  I2F.F16 R39, R9 ;  /* 0x0000000900277306 */ /* 0x0008220000200c00 */
[----:B------:R-:W-:-:S02]  /*1f20*/  SHF.R.U32.HI R3, RZ, 0x8, R13 ;  /* 0x00000008ff037819 */ /* 0x000fc4000001160d */
[----:B------:R-:W-:Y:S02]  /*1f30*/  IADD3 R0, PT, PT, R0, -0x80, RZ ;  /* 0xffffff8000007810 */ /* 0x000fe40007ffe0ff */
[--C-:B-----5:R-:W-:Y:S02]  /*1f40*/  SHF.R.U32.HI R8, RZ, 0x8, R14.reuse ;  /* 0x00000008ff087819 */ /* 0x120fe4000001160e */
[----:B------:R-:W-:Y:S01]  /*1f50*/  SHF.R.U32.HI R13, RZ, 0x10, R13 ;  /* 0x00000010ff0d7819 */ /* 0x000fe2000001160d */
[----:B------:R5:W0:Y:S01]  /*1f60*/  I2F.F16 R12, R2 ;  /* 0x00000002000c7306 */ /* 0x000a220000200c00 */
[----:B------:R-:W-:Y:S02]  /*1f70*/  SHF.R.U32.HI R14, RZ, 0x10, R14 ;  /* 0x00000010ff0e7819 */ /* 0x000fe4000001160e */
[----:B----4-:R-:W-:Y:S02]  /*1f80*/  SHF.R.U32.HI R9, RZ, 0x10, R15 ;  /* 0x00000010ff097819 */ /* 0x010fe4000001160f */
[----:B------:R-:W-:-:S02]  /*1f90*/  LOP3.LUT R3, R3, 0xff, RZ, 0xc0, !PT ;  /* 0x000000ff03037812 */ /* 0x000fc400078ec0ff */
[----:B------:R-:W-:Y:S01]  /*1fa0*/  LOP3.LUT R8, R8, 0xff, RZ, 0xc0, !PT ;  /* 0x000000ff08087812 */ /* 0x000fe200078ec0ff */
[----:B------:R4:W0:Y:S01]  /*1fb0*/  I2F.F16 R11, R4 ;  /* 0x00000004000b7306 */ /* 0x0008220000200c00 */
[----:B-----5:R-:W-:Y:S02]  /*1fc0*/  SHF.R.U32.HI R2, RZ, 0x8, R15 ;  /* 0x00000008ff027819 */ /* 0x020fe4000001160f */
[----:B------:R-:W-:Y:S02]  /*1fd0*/  LOP3.LUT R9, R9, 0xff, RZ, 0xc0, !PT ;  /* 0x000000ff09097812 */ /* 0x000fe400078ec0ff */
[----:B------:R-:W-:Y:S02]  /*1fe0*/  LOP3.LUT R2, R2, 0xff, RZ, 0xc0, !PT ;  /* 0x000000ff02027812 */ /* 0x000fe400078ec0ff */
[----:B------:R-:W-:Y:S01]  /*1ff0*/  LEA.HI R35, R15, 0xffffff80, RZ, 0x8 ;  /* 0xffffff800f237811 */ /* 0x000fe200078f40ff */
[----:B------:R5:W0:Y:S01]  /*2000*/  I2F.F16 R51, R0 ;  /* 0x0000000000337306 */ /* 0x000a220000200c00 */
[----:B----4-:R-:W-:-:S02]  /*2010*/  LOP3.LUT R4, R13, 0xff, RZ, 0xc0, !PT ;  /* 0x000000ff0d047812 */ /* 0x010fc400078ec0ff */
[----:B------:R-:W-:Y:S02]  /*2020*/  IADD3 R3, PT, PT, R3, -0x80, RZ ;  /* 0xffffff8003037810 */ /* 0x000fe40007ffe0ff */
[----:B------:R-:W-:Y:S02]  /*2030*/  IADD3 R4, PT, PT, R4, -0x80, RZ ;  /* 0xffffff8004047810 */ /* 0x000fe40007ffe0ff */
[----:B------:R-:W-:Y:S01]  /*2040*/  IADD3 R8, PT, PT, R8, -0x80, RZ ;  /* 0xffffff8008087810 */ /* 0x000fe20007ffe0ff */
[----:B------:R-:W4:Y:S01]  /*2050*/  I2F.F16 R31, R31 ;  /* 0x0000001f001f7306 */ /* 0x000f220000200c00 */
[----:B-----5:R-:W-:Y:S02]  /*2060*/  LOP3.LUT R0, R14, 0xff, RZ, 0xc0, !PT ;  /* 0x000000ff0e007812 */ /* 0x020fe400078ec0ff */
        /* <DEDUP_REMOVED lines=18> */
[----:B-----5:R-:W-:Y:S01]  /*2190*/  PRMT R21, RZ, 0x7610, R21 ;  /* 0x00007610ff157816 */ /* 0x020fe20000000015 */
[----:B-1234-:R-:W-:Y:S06]  /*21a0*/  @!P1 BRA `(.L_x_1368) ;  /* 0x0000000400689947 */ /* 0x01efec0003800000 */
[----:B------:R-:W1:Y:S01]  /*21b0*/  LDS.64 R56, [UR5] ;  /* 0x00000005ff387984 */ /* 0x000e620008000a00 */
[----:B------:R-:W-:Y:S02]  /*21c0*/  HADD2.F32 R58, -RZ, R29.H0_H0 ;  /* 0x2000001dff3a7230 */ /* 0x000fe40000004100 */
[----:B------:R-:W-:Y:S01]  /*21d0*/  HADD2.F32 R0, -RZ, R17.H0_H0 ;  /* 0x20000011ff007230 */ /* 0x000fe20000004100 */
[----:B------:R-:W2:Y:S01]  /*21e0*/  LDS.64 R8, [UR5+0x8] ;  /* 0x00000805ff087984 */ /* 0x000ea20008000a00 */
[----:B------:R-:W-:Y:S02]  /*21f0*/  HADD2.F32 R55, -RZ, R38.H0_H0 ;  /* 0x20000026ff377230 */ /* 0x000fe40000004100 */
[----:B------:R-:W-:Y:S02]  /*2200*/  HADD2.F32 R27, -RZ, R37.H0_H0 ;  /* 0x20000025ff1b7230 */ /* 0x000fe40000004100 */
[----:B------:R-:W-:Y:S02]  /*2210*/  HADD2.F32 R2, -RZ, R32.H0_H0 ;  /* 0x20000020ff027230 */ /* 0x000fe40000004100 */
[----:B------:R-:W-:-:S02]  /*2220*/  HADD2.F32 R4, -RZ, R30.H0_H0 ;  /* 0x2000001eff047230 */ /* 0x000fc40000004100 */
[--C-:B-1----:R-:W-:Y:S02]  /*2230*/  HADD2.F32 R3, -RZ, R56.reuse.H0_H0 ;  /* 0x20000038ff037230 */ /* 0x102fe40000004100 */
[----:B------:R-:W-:Y:S02]  /*2240*/  HADD2.F32 R56, -RZ, R56.H1_H1 ;  /* 0x30000038ff387230 */ /* 0x000fe40000004100 */
[----:B------:R-:W-:Y:S02]  /*2250*/  HADD2.F32 R40, -RZ, R57.H0_H0 ;  /* 0x20000039ff287230 */ /* 0x000fe40000004100 */
[C---:B------:R-:W-:Y:S01]  /*2260*/  FFMA.FTZ R59, R3.reuse, R58, RZ ;  /* 0x0000003a033b7223 */ /* 0x040fe200000100ff */
[----:B------:R-:W-:Y:S01]  /*2270*/  FFMA.FTZ R0, R0, R3, RZ ;  /* 0x0000000300007223 */ /* 0x000fe200000100ff */
[C---:B------:R-:W-:Y:S01]  /*2280*/  FFMA.FTZ R61, R3.reuse, R2, RZ ;  /* 0x00000002033d7223 */ /* 0x040fe200000100ff */
[----:B------:R-:W-:Y:S01]  /*2290*/  FFMA.FTZ R4, R3, R4, RZ ;  /* 0x0000000403047223 */ /* 0x000fe200000100ff */
[----:B------:R-:W-:Y:S01]  /*22a0*/  FFMA.FTZ R55, R56, R55, R59 ;  /* 0x0000003738377223 */ /* 0x000fe2000001003b */
[----:B------:R-:W-:Y:S01]  /*22b0*/  FFMA.FTZ R0, R27, R56, R0 ;  /* 0x000000381b007223 */ /* 0x000fe20000010000 */
[----:B0-----:R-:W-:-:S02]  /*22c0*/  HADD2.F32 R59, -RZ, R11.H0_H0 ;  /* 0x2000000bff3b7230 */ /* 0x001fc40000004100 */
        /* <DEDUP_REMOVED lines=18> */
[----:B--2---:R-:W-:Y:S02]  /*23f0*/  HADD2.F32 R4, -RZ, R8.H0_H0 ;  /* 0x20000008ff047230 */ /* 0x004fe40000004100 */
        /* <DEDUP_REMOVED lines=53> */
.L_x_1368:
[----:B------:R-:W-:Y:S01]  /*2750*/  PRMT R21, R21, 0x5410, RZ ;  /* 0x0000541015157816 */ /* 0x000fe200000000ff */
[----:B------:R-:W-:Y:S01]  /*2760*/  IMAD.WIDE R8, R89, 0x4, R18 ;  /* 0x0000000459087825 */ /* 0x000fe200078e0212 */
        /* <DEDUP_REMOVED lines=9> */
[----:B------:R-:W1:Y:S01]  /*2800*/  LDS.64 R2, [UR5+0x40] ;  /* 0x00004005ff027984 */ /* 0x000e620008000a00 */
[----:B------:R-:W-:Y:S02]  /*2810*/  HADD2.F32 R0, -RZ, R17.H0_H0 ;  /* 0x20000011ff007230 */ /* 0x000fe40000004100 */
[----:B------:R-:W-:Y:S01]  /*2820*/  HADD2.F32 R57, -RZ, R37.H0_H0 ;  /* 0x20000025ff397230 */ /* 0x000fe20000004100 */
[----:B------:R-:W2:Y:S01]  /*2830*/  LDS.64 R18, [UR5+0x48] ;  /* 0x00004805ff127984 */ /* 0x000ea20008000a00 */
[----:B------:R-:W-:Y:S02]  /*2840*/  HADD2.F32 R59, -RZ, R38.H0_H0 ;  /* 0x20000026ff3b7230 */ /* 0x000fe40000004100 */
[----:B------:R-:W-:Y:S02]  /*2850*/  HADD2.F32 R4, -RZ, R30.H0_H0 ;  /* 0x2000001eff047230 */ /* 0x000fe40000004100 */
[----:B0-----:R-:W-:Y:S02]  /*2860*/  HADD2.F32 R61, -RZ, R11.H0_H0 ;  /* 0x2000000bff3d7230 */ /* 0x001fe40000004100 */
[----:B------:R-:W-:-:S02]  /*2870*/  HADD2.F32 R58, -RZ, R16.H0_H0 ;  /* 0x20000010ff3a7230 */ /* 0x000fc40000004100 */
[----:B------:R-:W-:Y:S02]  /*2880*/  HADD2.F32 R60, -RZ, R50.H0_H0 ;  /* 0x20000032ff3c7230 */ /* 0x000fe40000004100 */
[--C-:B-1----:R-:W-:Y:S02]  /*2890*/  HADD2.F32 R21, -RZ, R2.reuse.H0_H0 ;  /* 0x20000002ff157230 */ /* 0x102fe40000004100 */
        /* <DEDUP_REMOVED lines=26> */
[----:B--2---:R-:W-:Y:S02]  /*2a40*/  HADD2.F32 R0, -RZ, R18.H0_H0 ;  /* 0x20000012ff007230 */ /* 0x004fe40000004100 */
        /* <DEDUP_REMOVED lines=53> */
.L_x_1370:
        /* <DEDUP_REMOVED lines=98> */
.L_x_1371:
[----:B------:R-:W-:Y:S01]  /*33c0*/  PRMT R21, RZ, 0x5410, RZ ;  /* 0x00005410ff157816 */ /* 0x000fe200000000ff */
[----:B------:R-:W-:Y:S06]  /*33d0*/  @P3 BRA `(.L_x_1369) ;  /* 0x0000000400683947 */ /* 0x000fec0003800000 */
[----:B------:R-:W1:Y:S01]  /*33e0*/  LDS.64 R2, [UR5+0xc0] ;  /* 0x0000c005ff027984 */ /* 0x000e620008000a00 */
[----:B------:R-:W-:Y:S02]  /*33f0*/  HADD2.F32 R0, -RZ, R17.H0_H0 ;  /* 0x20000011ff007230 */ /* 0x000fe40000004100 */
[----:B------:R-:W-:Y:S01]  /*3400*/  HADD2.F32 R4, -RZ, R30.H0_H0 ;  /* 0x2000001eff047230 */ /* 0x000fe20000004100 */
[----:B------:R-:W2:Y:S01]  /*3410*/  LDS.64 R18, [UR5+0xc8] ;  /* 0x0000c805ff127984 */ /* 0x000ea20008000a00 */
[----:B------:R-:W-:Y:S02]  /*3420*/  HADD2.F32 R58, -RZ, R37.H0_H0 ;  /* 0x20000025ff3a7230 */ /* 0x000fe40000004100 */
[----:B0-----:R-:W-:Y:S02]  /*3430*/  HADD2.F32 R10, -RZ, R10.H0_H0 ;  /* 0x2000000aff0a7230 */ /* 0x001fe40000004100 */
        /* <DEDUP_REMOVED lines=12> */
[--C-:B-1----:R-:W-:Y:S02]  /*3500*/  HADD2.F32 R56, -RZ, R3.reuse.H0_H0 ;  /* 0x20000003ff387230 */ /* 0x102fe40000004100 */
[----:B------:R-:W-:-:S02]  /*3510*/  HADD2.F32 R55, -RZ, R3.H1_H1 ;  /* 0x30000003ff377230 */ /* 0x000fc40000004100 */
[--C-:B------:R-:W-:Y:S02]  /*3520*/  HADD2.F32 R21, -RZ, R2.reuse.H0_H0 ;  /* 0x20000002ff157230 */ /* 0x100fe40000004100 */
[----:B------:R-:W-:Y:S02]  /*3530*/  HADD2.F32 R22, -RZ, R2.H1_H1 ;  /* 0x30000002ff167230 */ /* 0x000fe40000004100 */
[----:B------:R-:W-:Y:S02]  /*3540*/  HADD2.F32 R3, -RZ, R32.H0_H0 ;  /* 0x20000020ff037230 */ /* 0x000fe40000004100 */
[-C--:B------:R-:W-:Y:S01]  /*3550*/  FFMA.FTZ R17, R0, R21.reuse, RZ ;  /* 0x0000001500117223 */ /* 0x080fe200000100ff */
[----:B------:R-:W-:Y:S02]  /*3560*/  HADD2.F32 R2, -RZ, R29.H0_H0 ;  /* 0x2000001dff027230 */ /* 0x000fe40000004100 */
[----:B------:R-:W-:Y:S02]  /*3570*/  HADD2.F32 R0, -RZ, R36.H0_H0 ;  /* 0x20000024ff007230 */ /* 0x000fe40000004100 */
[-C--:B------:R-:W-:Y:S01]  /*3580*/  FFMA.FTZ R3, R3, R21.reuse, RZ ;  /* 0x0000001503037223 */ /* 0x080fe200000100ff */
[----:B------:R-:W-:Y:S01]  /*3590*/  FFMA.FTZ R17, R58, R22, R17 ;  /* 0x000000163a117223 */ /* 0x000fe20000010011 */
[-C--:B------:R-:W-:Y:S01]  /*35a0*/  FFMA.FTZ R29, R2, R21.reuse, RZ ;  /* 0x00000015021d7223 */ /* 0x080fe200000100ff */
[----:B------:R-:W-:Y:S01]  /*35b0*/  FFMA.FTZ R21, R4, R21, RZ ;  /* 0x0000001504157223 */ /* 0x000fe200000100ff */
[----:B------:R-:W-:-:S02]  /*35c0*/  HADD2.F32 R4, -RZ, R45.H0_H0 ;  /* 0x2000002dff047230 */ /* 0x000fc40000004100 */
[-C--:B------:R-:W-:Y:S01]  /*35d0*/  FFMA.FTZ R3, R10, R22.reuse, R3 ;  /* 0x000000160a037223 */ /* 0x080fe20000010003 */
[----:B------:R-:W-:Y:S02]  /*35e0*/  HADD2.F32 R2, -RZ, R39.H0_H0 ;  /* 0x20000027ff027230 */ /* 0x000fe40000004100 */
[-C--:B------:R-:W-:Y:S01]  /*35f0*/  FFMA.FTZ R29, R38, R22.reuse, R29 ;  /* 0x00000016261d7223 */ /* 0x080fe2000001001d */
[----:B------:R-:W-:Y:S01]  /*3600*/  FFMA.FTZ R21, R30, R22, R21 ;  /* 0x000000161e157223 */ /* 0x000fe20000010015 */
[-C--:B------:R-:W-:Y:S01]  /*3610*/  FFMA.FTZ R0, R0, R56.reuse, R17 ;  /* 0x0000003800007223 */ /* 0x080fe20000010011 */
[-C--:B------:R-:W-:Y:S01]  /*3620*/  FFMA.FTZ R10, R4, R56.reuse, R3 ;  /* 0x00000038040a7223 */ /* 0x080fe20000010003 */
[-C--:B------:R-:W-:Y:S01]  /*3630*/  FFMA.FTZ R2, R2, R56.reuse, R29 ;  /* 0x0000003802027223 */ /* 0x080fe2000001001d */
[----:B------:R-:W-:Y:S02]  /*3640*/  HADD2.F32 R3, -RZ, R20.H0_H0 ;  /* 0x20000014ff037230 */ /* 0x000fe40000004100 */
[----:B------:R-:W-:Y:S01]  /*3650*/  FFMA.FTZ R56, R46, R56, R21 ;  /* 0x000000382e387223 */ /* 0x000fe20000010015 */
[----:B------:R-:W-:-:S02]  /*3660*/  HADD2.F32 R17, -RZ, R16.H0_H0 ;  /* 0x20000010ff117230 */ /* 0x000fc40000004100 */
[-C--:B------:R-:W-:Y:S01]  /*3670*/  FFMA.FTZ R0, R7, R55.reuse, R0 ;  /* 0x0000003707007223 */ /* 0x080fe20000010000 */
[-C--:B------:R-:W-:Y:S01]  /*3680*/  FFMA.FTZ R10, R11, R55.reuse, R10 ;  /* 0x000000370b0a7223 */ /* 0x080fe2000001000a */
[-C--:B------:R-:W-:Y:S01]  /*3690*/  FFMA.FTZ R4, R3, R55.reuse, R2 ;  /* 0x0000003703047223 */ /* 0x080fe20000010002 */
[----:B--2---:R-:W-:Y:S02]  /*36a0*/  HADD2.F32 R3, -RZ, R18.H0_H0 ;  /* 0x20000012ff037230 */ /* 0x004fe40000004100 */
[----:B------:R-:W-:Y:S01]  /*36b0*/  FFMA.FTZ R56, R17, R55, R56 ;  /* 0x0000003711387223 */ /* 0x000fe20000010038 */
[----:B------:R-:W-:Y:S02]  /*36c0*/  HADD2.F32 R17, -RZ, R49.H0_H0 ;  /* 0x20000031ff117230 */ /* 0x000fe40000004100 */
[----:B------:R-:W-:Y:S02]  /*36d0*/  HADD2.F32 R7, -RZ, R47.H0_H0 ;  /* 0x2000002fff077230 */ /* 0x000fe40000004100 */
[----:B------:R-:W-:-:S02]  /*36e0*/  HADD2.F32 R11, -RZ, R48.H0_H0 ;  /* 0x20000030ff0b7230 */ /* 0x000fc40000004100 */
        /* <DEDUP_REMOVED lines=19> */
[-C--:B------:R-:W-:Y:S01]  /*3820*/  FFMA.FTZ R4, R52, R2.reuse, R11 ;  /* 0x0000000234047223 */ /* 0x080fe2000001000b */
[----:B------:R-:W-:Y:S01]  /*3830*/  FFMA.FTZ R2, R54, R2, R3 ;  /* 0x0000000236027223 */ /* 0x000fe20000010003 */
[----:B------:R-:W-:Y:S02]  /*3840*/  HADD2.F32 R3, -RZ, R44.H0_H0 ;  /* 0x2000002cff037230 */ /* 0x000fe40000004100 */
[-C--:B------:R-:W-:Y:S01]  /*3850*/  FFMA.FTZ R10, R7, R19.reuse, R10 ;  /* 0x00000013070a7223 */ /* 0x080fe2000001000a */
[----:B------:R-:W-:Y:S02]  /*3860*/  HADD2.F32 R7, -RZ, R43.H0_H0 ;  /* 0x2000002bff077230 */ /* 0x000fe40000004100 */
[-C--:B------:R-:W-:Y:S01]  /*3870*/  FFMA.FTZ R0, R31, R19.reuse, R0 ;  /* 0x000000131f007223 */ /* 0x080fe20000010000 */
        /* <DEDUP_REMOVED lines=16> */
.L_x_1369:
        /* <DEDUP_REMOVED lines=124> */
[----:B------:R-:W-:-:S02]  /*4140*/  HADD2.F32 R61, -RZ, R15.H0_H0 ;  /* 0x2000000fff3d7230 */ /* 0x000fc40000004100 */
[----:B------:R-:W-:Y:S01]  /*4150*/  FFMA.FTZ R0, R55, R56, R0 ;  /* 0x0000003837007223 */ /* 0x000fe20000010000 */
[----:B------:R-:W-:Y:S02]  /*4160*/  HADD2.F32 R2, -RZ, R39.H0_H0 ;  /* 0x20000027ff027230 */ /* 0x000fe40000004100 */
[----:B------:R-:W-:Y:S02]  /*4170*/  HADD2.F32 R3, -RZ, R38.H0_H0 ;  /* 0x20000026ff037230 */ /* 0x000fe40000004100 */
[----:B------:R-:W-:Y:S01]  /*4180*/  FFMA.FTZ R61, R56, R61, R4 ;  /* 0x0000003d383d7223 */ /* 0x000fe20000010004 */
[----:B------:R-:W-:Y:S02]  /*4190*/  HADD2.F32 R55, -RZ, R14.H0_H0 ;  /* 0x2000000eff377230 */ /* 0x000fe40000004100 */
[----:B------:R-:W-:Y:S01]  /*41a0*/  FFMA.FTZ R4, R58, R2, R59 ;  /* 0x000000023a047223 */ /* 0x000fe2000001003b */
[----:B------:R-:W-:Y:S02]  /*41b0*/  HADD2.F32 R59, -RZ, R46.H0_H0 ;  /* 0x2000002eff3b7230 */ /* 0x000fe40000004100 */
[----:B------:R-:W-:Y:S01]  /*41c0*/  FFMA.FTZ R3, R3, R58, R0 ;  /* 0x0000003a03037223 */ /* 0x000fe20000010000 */
[----:B------:R-:W-:-:S02]  /*41d0*/  HADD2.F32 R57, -RZ, R57.H1_H1 ;  /* 0x30000039ff397230 */ /* 0x000fc40000004100 */
[----:B------:R-:W-:Y:S01]  /*41e0*/  FFMA.FTZ R55, R56, R55, R63 ;  /* 0x0000003738377223 */ /* 0x000fe2000001003f */
[----:B------:R-:W-:Y:S02]  /*41f0*/  HADD2.F32 R60, -RZ, R45.H0_H0 ;  /* 0x2000002dff3c7230 */ /* 0x000fe40000004100 */
[C---:B------:R-:W-:Y:S01]  /*4200*/  FFMA.FTZ R63, R58.reuse, R59, R61 ;  /* 0x0000003b3a3f7223 */ /* 0x040fe2000001003d */
[----:B------:R-:W-:Y:S02]  /*4210*/  HADD2.F32 R0, -RZ, R7.H0_H0 ;  /* 0x20000007ff007230 */ /* 0x000fe40000004100 */
[----:B------:R-:W-:Y:S02]  /*4220*/  HADD2.F32 R2, -RZ, R20.H0_H0 ;  /* 0x20000014ff027230 */ /* 0x000fe40000004100 */
[----:B------:R-:W-:Y:S01]  /*4230*/  FFMA.FTZ R55, R58, R60, R55 ;  /* 0x0000003c3a377223 */ /* 0x000fe20000010037 */
[----:B------:R-:W-:Y:S02]  /*4240*/  HADD2.F32 R56, -RZ, R28.H0_H0 ;  /* 0x2000001cff387230 */ /* 0x000fe40000004100 */
[----:B------:R-:W-:Y:S01]  /*4250*/  FFMA.FTZ R0, R0, R57, R3 ;  /* 0x0000003900007223 */ /* 0x000fe20000010003 */
[----:B------:R-:W-:-:S02]  /*4260*/  HADD2.F32 R60, -RZ, R29.H0_H0 ;  /* 0x2000001dff3c7230 */ /* 0x000fc40000004100 */
[C---:B------:R-:W-:Y:S01]  /*4270*/  FFMA.FTZ R59, R57.reuse, R2, R4 ;  /* 0x00000002393b7223 */ /* 0x040fe20000010004 */
[--C-:B0-----:R-:W-:Y:S02]  /*4280*/  HADD2.F32 R4, -RZ, R8.reuse.H0_H0 ;  /* 0x20000008ff047230 */ /* 0x101fe40000004100 */
[C---:B------:R-:W-:Y:S01]  /*4290*/  FFMA.FTZ R61, R57.reuse, R56, R55 ;  /* 0x00000038393d7223 */ /* 0x040fe20000010037 */
[----:B------:R-:W-:Y:S02]  /*42a0*/  HADD2.F32 R3, -RZ, R47.H0_H0 ;  /* 0x2000002fff037230 */ /* 0x000fe40000004100 */
[----:B------:R-:W-:Y:S01]  /*42b0*/  FFMA.FTZ R63, R57, R60, R63 ;  /* 0x0000003c393f7223 */ /* 0x000fe2000001003f */
[----:B------:R-:W-:Y:S02]  /*42c0*/  HADD2.F32 R55, -RZ, R8.H1_H1 ;  /* 0x30000008ff377230 */ /* 0x000fe40000004100 */
        /* <DEDUP_REMOVED lines=14> */
[----:B------:R-:W-:Y:S02]  /*43b0*/  HADD2.F32 R60, -RZ, R19.H0_H0 ;  /* 0x20000013ff3c7230 */ /* 0x000fe40000004100 */
[----:B------:R-:W-:Y:S01]  /*43c0*/  FFMA.FTZ R3, R3, R8, R2 ;  /* 0x0000000803037223 */ /* 0x000fe20000010002 */
[----:B------:R-:W-:Y:S02]  /*43d0*/  HADD2.F32 R4, -RZ, R52.H0_H0 ;  /* 0x20000034ff047230 */ /* 0x000fe40000004100 */
[C---:B------:R-:W-:Y:S01]  /*43e0*/  FFMA.FTZ R61, R55.reuse, R58, R61 ;  /* 0x0000003a373d7223 */ /* 0x040fe2000001003d */
[----:B------:R-:W-:Y:S02]  /*43f0*/  HADD2.F32 R9, -RZ, R9.H1_H1 ;  /* 0x30000009ff097230 */ /* 0x000fe40000004100 */
        /* <DEDUP_REMOVED lines=30> */
.L_x_1372:
        /* <DEDUP_REMOVED lines=96> */
.L_x_1374:
        /* <DEDUP_REMOVED lines=95> */
.L_x_1375:
        /* <DEDUP_REMOVED lines=18> */
[----:B0-----:R-:W-:Y:S02]  /*52f0*/  HADD2.F32 R55, -RZ, R2.H0_H0 ;  /* 0x20000002ff377230 */ /* 0x001fe40000004100 */
[--C-:B------:R-:W-:Y:S02]  /*5300*/  HADD2.F32 R58, -RZ, R3.reuse.H0_H0 ;  /* 0x20000003ff3a7230 */ /* 0x100fe40000004100 */
[----:B------:R-:W-:-:S02]  /*5310*/  HADD2.F32 R57, -RZ, R3.H1_H1 ;  /* 0x30000003ff397230 */ /* 0x000fc40000004100 */
[-C--:B------:R-:W-:Y:S01]  /*5320*/  FFMA.FTZ R13, R0, R55.reuse, RZ ;  /* 0x00000037000d7223 */ /* 0x080fe200000100ff */
[----:B------:R-:W-:Y:S02]  /*5330*/  HADD2.F32 R56, -RZ, R2.H1_H1 ;  /* 0x30000002ff387230 */ /* 0x000fe40000004100 */
[----:B------:R-:W-:Y:S02]  /*5340*/  HADD2.F32 R3, -RZ, R34.H0_H0 ;  /* 0x20000022ff037230 */ /* 0x000fe40000004100 */
        /* <DEDUP_REMOVED lines=10> */
[----:B------:R-:W-:Y:S01]  /*53f0*/  FFMA.FTZ R31, R30, R56, R31 ;  /* 0x000000381e1f7223 */ /* 0x000fe2000001001f */
[----:B------:R-:W-:Y:S01]  /*5400*/  FFMA.FTZ R0, R0, R58, R13 ;  /* 0x0000003a00007223 */ /* 0x000fe2000001000d */
[----:B------:R-:W-:Y:S01]  /*5410*/  FFMA.FTZ R55, R4, R56, R55 ;  /* 0x0000003804377223 */ /* 0x000fe20000010037 */
[----:B------:R-:W-:Y:S01]  /*5420*/  FFMA.FTZ R12, R12, R58, R3 ;  /* 0x0000003a0c0c7223 */ /* 0x000fe20000010003 */
[----:B------:R-:W-:-:S02]  /*5430*/  HADD2.F32 R3, -RZ, R20.H0_H0 ;  /* 0x20000014ff037230 */ /* 0x000fc40000004100 */
[-C--:B------:R-:W-:Y:S01]  /*5440*/  FFMA.FTZ R2, R2, R58.reuse, R31 ;  /* 0x0000003a02027223 */ /* 0x080fe2000001001f */
[----:B------:R-:W-:Y:S02]  /*5450*/  HADD2.F32 R13, -RZ, R28.H0_H0 ;  /* 0x2000001cff0d7230 */ /* 0x000fe40000004100 */
[----:B------:R-:W-:Y:S01]  /*5460*/  FFMA.FTZ R58, R46, R58, R55 ;  /* 0x0000003a2e3a7223 */ /* 0x000fe20000010037 */
[-C--:B------:R-:W-:Y:S01]  /*5470*/  FFMA.FTZ R0, R7, R57.reuse, R0 ;  /* 0x0000003907007223 */ /* 0x080fe20000010000 */
        /* <DEDUP_REMOVED lines=27> */
[----:B------:R-:W-:Y:S01]  /*5630*/  FFMA.FTZ R2, R54, R2, R3 ;  /* 0x0000000236027223 */ /* 0x000fe20000010003 */
[----:B------:R-:W-:Y:S02]  /*5640*/  HADD2.F32 R3, -RZ, R44.H0_H0 ;  /* 0x2000002cff037230 */ /* 0x000fe40000004100 */
[-C--:B------:R-:W-:Y:S01]  /*5650*/  FFMA.FTZ R0, R33, R11.reuse, R0 ;  /* 0x0000000b21007223 */ /* 0x080fe20000010000 */
        /* <DEDUP_REMOVED lines=16> */
[----:B------:R-:W-:Y:S02]  /*5760*/  HFMA2 R22, R0, 1, 1, R22 ;  /* 0x3c003c0000167831 */ /* 0x000fe40000000016 */
[----:B------:R-:W-:-:S07]  /*5770*/  HADD2 R21, R10, R21 ;  /* 0x000000150a157230 */ /* 0x000fce0000000000 */
.L_x_1373:
        /* <DEDUP_REMOVED lines=198> */
.L_x_1376:
        /* <DEDUP_REMOVED lines=96> */
.L_x_1378:
        /* <DEDUP_REMOVED lines=95> */
.L_x_1379:
        /* <DEDUP_REMOVED lines=91> */
.L_x_1377:
        /* <DEDUP_REMOVED lines=199> */
.L_x_1380:
[----:B------:R-:W-:Y:S01]  /*81f0*/  MOV R93, R6 ;  /* 0x00000006005d7202 */ /* 0x000fe20000000f00 */
        /* <DEDUP_REMOVED lines=96> */
.L_x_1381:
        /* <DEDUP_REMOVED lines=96> */
.L_x_1382:
        /* <DEDUP_REMOVED lines=31> */
[-C--:B------:R-:W-:Y:S01]  /*8ff0*/  FFMA.FTZ R13, R30, R56.reuse, R13 ;  /* 0x000000381e0d7223 */ /* 0x080fe2000001000d */
[----:B------:R-:W-:Y:S01]  /*9000*/  FFMA.FTZ R3, R14, R56, R3 ;  /* 0x000000380e037223 */ /* 0x000fe20000010003 */
[----:B------:R-:W-:-:S02]  /*9010*/  HADD2.F32 R2, -RZ, R37.H0_H0 ;  /* 0x20000025ff027230 */ /* 0x000fc40000004100 */
[----:B------:R-:W-:Y:S01]  /*9020*/  FFMA.FTZ R0, R0, R58, R9 ;  /* 0x0000003a00007223 */ /* 0x000fe20000010009 */
[----:B------:R-:W-:Y:S01]  /*9030*/  FFMA.FTZ R55, R4, R56, R55 ;  /* 0x0000003804377223 */ /* 0x000fe20000010037 */
        /* <DEDUP_REMOVED lines=57> */
.L_x_1367:
[----:B------:R-:W-:-:S04]  /*93d0*/  VIMNMX R0, PT, PT, R90, UR12, PT ;  /* 0x0000000c5a007c48 */ /* 0x000fc8000bfe0100 */
[----:B------:R-:W-:-:S13]  /*93e0*/  ISETP.GT.AND P1, PT, R0, R93, PT ;  /* 0x0000005d0000720c */ /* 0x000fda0003f24270 */
[----:B------:R-:W-:Y:S05]  /*93f0*/  @!P1 BRA `(.L_x_1383) ;  /* 0x0000002800709947 */ /* 0x000fea0003800000 */
[----:B------:R-:W-:Y:S01]  /*9400*/  ISETP.EQ.OR P1, PT, R5, 0x3, P0 ;  /* 0x000000030500780c */ /* 0x000fe20000722670 */
[----:B------:R-:W0:Y:S01]  /*9410*/  LDCU UR5, c[0x0][0x3a8] ;  /* 0x00007500ff0577ac */ /* 0x000e220008000800 */
[----:B------:R-:W-:Y:S02]  /*9420*/  MOV R6, R16 ;  /* 0x0000001000067202 */ /* 0x000fe40000000f00 */
[----:B------:R-:W-:Y:S02]  /*9430*/  MOV R7, R17 ;  /* 0x0000001100077202 */ /* 0x000fe40000000f00 */
[----:B------:R-:W-:-:S07]  /*9440*/  VIMNMX.U32 R0, PT, PT, R90, UR12, PT ;  /* 0x0000000c5a007c48 */ /* 0x000fce000bfe0000 */
.L_x_1392:
[----:B------:R-:W1:Y:S01]  /*9450*/  LDC R89, c[0x0][0x3ac] ;  /* 0x0000eb00ff597b82 */ /* 0x000e620000000800 */
[----:B------:R-:W2:Y:S01]  /*9460*/  LDG.E.128.CONSTANT R16, desc[UR8][R6.64] ;  /* 0x0000000806107981 */ /* 0x000ea2000c1e9d00 */
[----:B-1----:R-:W-:-:S04]  /*9470*/  IMAD.WIDE R8, R89, 0x4, R6 ;  /* 0x0000000459087825 */ /* 0x002fc800078e0206 */
[----:B------:R-:W-:Y:S02]  /*9480*/  IMAD.WIDE R2, R89, 0x4, R8 ;  /* 0x0000000459027825 */ /* 0x000fe400078e0208 */
[----:B------:R-:W3:Y:S04]  /*9490*/  LDG.E.128.CONSTANT R8, desc[UR8][R8.64] ;  /* 0x0000000808087981 */ /* 0x000ee8000c1e9d00 */
[----:B------:R-:W4:Y:S01]  /*94a0*/  LDG.E.128.CONSTANT R12, desc[UR8][R2.64] ;  /* 0x00000008020c7981 */ /* 0x000f22000c1e9d00 */
[----:B------:R-:W-:Y:S01]  /*94b0*/  ISETP.NE.AND P2, PT, R94, RZ, PT ;  /* 0x000000ff5e00720c */ /* 0x000fe20003f45270 */
[----:B0-----:R-:W-:Y:S01]  /*94c0*/  UIMAD UR6, UR7, -0x4, UR5 ;  /* 0xfffffffc070678a4 */ /* 0x001fe2000f8e0205 */
[----:B--2---:R-:W-:Y:S02]  /*94d0*/  SHF.R.U32.HI R30, RZ, 0xc, R17 ;  /* 0x0000000cff1e7819 */ /* 0x004fe40000011611 */
[----:B------:R-:W-:-:S02]  /*94e0*/  LOP3.LUT R28, R17, 0x3f003f, RZ, 0xc0, !PT ;  /* 0x003f003f111c7812 */ /* 0x000fc400078ec0ff */
[----:B------:R-:W-:Y:S02]  /*94f0*/  SHF.R.U32.HI R29, RZ, 0x6, R17 ;  /* 0x00000006ff1d7819 */ /* 0x000fe40000011611 */
[----:B------:R-:W-:Y:S02]  /*9500*/  LOP3.LUT R31, R18, 0x3f003f, RZ, 0xc0, !PT ;  /* 0x003f003f121f7812 */ /* 0x000fe400078ec0ff */
[--C-:B------:R-:W-:Y:S02]  /*9510*/  SHF.R.U32.HI R35, RZ, 0x6, R18.reuse ;  /* 0x00000006ff237819 */ /* 0x100fe40000011612 */
[----:B------:R-:W-:Y:S02]  /*9520*/  SHF.R.U32.HI R36, RZ, 0xc, R18 ;  /* 0x0000000cff247819 */ /* 0x000fe40000011612 */
[----:B------:R-:W-:Y:S02]  /*9530*/  SHF.R.U32.HI R38, RZ, 0xc, R19 ;  /* 0x0000000cff267819 */ /* 0x000fe40000011613 */
[----:B------:R-:W-:-:S02]  /*9540*/  LOP3.LUT R49, R19, 0x3f003f, RZ, 0xc0, !PT ;  /* 0x003f003f13317812 */ /* 0x000fc400078ec0ff */
[----:B------:R-:W-:Y:S02]  /*9550*/  SHF.R.U32.HI R50, RZ, 0x6, R19 ;  /* 0x00000006ff327819 */ /* 0x000fe40000011613 */
[----:B------:R-:W-:Y:S02]  /*9560*/  LOP3.LUT R4, R16, 0x3f003f, RZ, 0xc0, !PT ;  /* 0x003f003f10047812 */ /* 0x000fe400078ec0ff */
[--C-:B------:R-:W-:Y:S02]  /*9570*/  SHF.R.U32.HI R20, RZ, 0x6, R16.reuse ;  /* 0x00000006ff147819 */ /* 0x100fe40000011610 */
[----:B------:R-:W-:-:S04]  /*9580*/  SHF.R.U32.HI R16, RZ, 0xc, R16 ;  /* 0x0000000cff107819 */ /* 0x000fc80000011610 */
[----:B------:R-:W-:Y:S02]  /*9590*/  LOP3.LUT R16, R16, 0xf000f, RZ, 0xc0, !PT ;  /* 0x000f000f10107812 */ /* 0x000fe400078ec0ff */
[--C-:B----4-:R-:W-:Y:S02]  /*95a0*/  SHF.R.U32.HI R5, RZ, 0x8, R12.reuse ;  /* 0x00000008ff057819 */ /* 0x110fe4000001160c */
[----:B------:R-:W-:Y:S02]  /*95b0*/  LOP3.LUT R17, R12, 0x3f003f, RZ, 0xc0, !PT ;  /* 0x003f003f0c117812 */ /* 0x000fe400078ec0ff */
[--C-:B------:R-:W-:Y:S02]  /*95c0*/  SHF.R.U32.HI R32, RZ, 0x6, R12.reuse ;  /* 0x00000006ff207819 */ /* 0x100fe4000001160c */
        /* <DEDUP_REMOVED lines=16> */
[----:B------:R-:W-:Y:S02]  /*96d0*/  LOP3.LUT R36, R13, 0x300030, R12, 0xf8, !PT ;  /* 0x003000300d247812 */ /* 0x000fe400078ef80c */
[----:B------:R-:W-:Y:S02]  /*96e0*/  LOP3.LUT R46, R14, 0x300030, R37, 0xf8, !PT ;  /* 0x003000300e2e7812 */ /* 0x000fe400078ef825 */
[----:B------:R-:W-:Y:S02]  /*96f0*/  LOP3.LUT R55, R15, 0x300030, R48, 0xf8, !PT ;  /* 0x003000300f377812 */ /* 0x000fe400078ef830 */
[----:B---3--:R-:W-:-:S02]  /*9700*/  LOP3.LUT R12, R8, 0x3f003f, RZ, 0xc0, !PT ;  /* 0x003f003f080c7812 */ /* 0x008fc400078ec0ff */
[--C-:B------:R-:W-:Y:S02]  /*9710*/  SHF.R.U32.HI R13, RZ, 0x6, R8.reuse ;  /* 0x00000006ff0d7819 */ /* 0x100fe40000011608 */
[----:B------:R-:W-:Y:S02]  /*9720*/  SHF.R.U32.HI R8, RZ, 0xc, R8 ;  /* 0x0000000cff087819 */ /* 0x000fe40000011608 */
[----:B------:R-:W-:Y:S02]  /*9730*/  LOP3.LUT R14, R9, 0x3f003f, RZ, 0xc0, !PT ;  /* 0x003f003f090e7812 */ /* 0x000fe400078ec0ff */
[--C-:B------:R-:W-:Y:S02]  /*9740*/  SHF.R.U32.HI R15, RZ, 0x6, R9.reuse ;  /* 0x00000006ff0f7819 */ /* 0x100fe40000011609 */
[----:B------:R-:W-:Y:S02]  /*9750*/  SHF.R.U32.HI R9, RZ, 0xc, R9 ;  /* 0x0000000cff097819 */ /* 0x000fe40000011609 */
        /* <DEDUP_REMOVED lines=62> */
[----:B------:R-:W-:Y:S01]  /*9b40*/  MOV R5, UR6 ;  /* 0x0000000600057c02 */ /* 0x000fe20008000f00 */
[----:B------:R-:W-:Y:S02]  /*9b50*/  HADD2 R38, R39, -1056, -1056 ;  /* 0xe420e42027267430 */ /* 0x000fe40000000000 */
[----:B------:R-:W-:Y:S01]  /*9b60*/  HADD2 R39, R49, -1056, -1056 ;  /* 0xe420e42031277430 */ /* 0x000fe20000000000 */
[----:B------:R-:W-:Y:S01]  /*9b70*/  ISETP.NE.AND P3, PT, R5, 0x1, PT ;  /* 0x000000010500780c */ /* 0x000fe20003f65270 */
        /* <DEDUP_REMOVED lines=62> */
[-C--:B------:R-:W-:Y:S02]  /*9f60*/  HFMA2 R61, R59, R15.reuse, R61 ;  /* 0x0000000f3b3d7231 */ /* 0x080fe4000000003d */
[----:B------:R-:W-:Y:S02]  /*9f70*/  HFMA2 R15, R60, R15, R8 ;  /* 0x0000000f3c0f7231 */ /* 0x000fe40000000008 */
[----:B------:R-:W-:Y:S02]  /*9f80*/  HADD2 R8, R17.H0_H0, R17.H1_H1 ;  /* 0x3000001111087230 */ /* 0x000fe40000000800 */
[----:B------:R-:W-:-:S02]  /*9f90*/  HADD2 R15, R15.H0_H0, R15.H1_H1 ;  /* 0x3000000f0f0f7230 */ /* 0x000fc40000000800 */
[----:B------:R-:W-:Y:S02]  /*9fa0*/  HADD2 R16, R16.H0_H0, R16.H1_H1 ;  /* 0x3000001010107230 */ /* 0x000fe40000000800 */
[----:B------:R-:W-:-:S03]  /*9fb0*/  HADD2 R61, R61.H0_H0, R61.H1_H1 ;  /* 0x3000003d3d3d7230 */ /* 0x000fc60000000800 */
[----:B------:R-:W-:Y:S02]  /*9fc0*/  PRMT R16, R16, 0x5410, R8 ;  /* 0x0000541010107816 */ /* 0x000fe40000000008 */
[----:B------:R-:W-:-:S03]  /*9fd0*/  PRMT R61, R61, 0x5410, R15 ;  /* 0x000054103d3d7816 */ /* 0x000fc6000000000f */
[----:B------:R-:W-:Y:S02]  /*9fe0*/  HFMA2 R40, R16, R44, R40 ;  /* 0x0000002c10287231 */ /* 0x000fe40000000028 */
[----:B------:R-:W-:-:S07]  /*9ff0*/  HFMA2 R27, R61, R42, R27 ;  /* 0x0000002a3d1b7231 */ /* 0x000fce000000001b */
.L_x_1384:
        /* <DEDUP_REMOVED lines=25> */
[-C--:B------:R-:W-:Y:S02]  /*a190*/  HFMA2 R61, R47, R11.reuse, R61 ;  /* 0x0000000b2f3d7231 */ /* 0x080fe4000000003d */
[----:B------:R-:W-:-:S02]  /*a1a0*/  HFMA2 R11, R48, R11, R8 ;  /* 0x0000000b300b7231 */ /* 0x000fc40000000008 */
[-C--:B-1----:R-:W-:Y:S02]  /*a1b0*/  HFMA2 R8, R37, R12.reuse, R7 ;  /* 0x0000000c25087231 */ /* 0x082fe40000000007 */
        /* <DEDUP_REMOVED lines=11> */
[----:B------:R-:W-:Y:S02]  /*a270*/  HADD2 R8, R8.H0_H0, R8.H1_H1 ;  /* 0x3000000808087230 */ /* 0x000fe40000000800 */
[----:B------:R-:W-:Y:S02]  /*a280*/  HADD2 R11, R11.H0_H0, R11.H1_H1 ;  /* 0x3000000b0b0b7230 */ /* 0x000fe40000000800 */
        /* <DEDUP_REMOVED lines=10> */
.L_x_1386:
        /* <DEDUP_REMOVED lines=48> */
.L_x_1387:
        /* <DEDUP_REMOVED lines=13> */
[-C--:B------:R-:W-:Y:S02]  /*a700*/  HFMA2 R7, R33, R10.reuse, R6 ;  /* 0x0000000a21077231 */ /* 0x080fe40000000006 */
[----:B------:R-:W-:-:S02]  /*a710*/  HFMA2 R18, R35, R10, R18 ;  /* 0x0000000a23127231 */ /* 0x000fc40000000012 */
[-C--:B------:R-:W-:Y:S02]  /*a720*/  HFMA2 R7, R46, R11.reuse, R7 ;  /* 0x0000000b2e077231 */ /* 0x080fe40000000007 */
[-C--:B------:R-:W-:Y:S02]  /*a730*/  HFMA2 R4, R32, R10.reuse, R4 ;  /* 0x0000000a20047231 */ /* 0x080fe40000000004 */
[-C--:B------:R-:W-:Y:S02]  /*a740*/  HFMA2 R18, R48, R11.reuse, R18 ;  /* 0x0000000b30127231 */ /* 0x080fe40000000012 */
[----:B------:R-:W-:Y:S02]  /*a750*/  HFMA2 R8, R34, R10, R8 ;  /* 0x0000000a22087231 */ /* 0x000fe40000000008 */
[----:B-1----:R-:W-:Y:S02]  /*a760*/  HFMA2 R18, R39, R12, R18 ;  /* 0x0000000c27127231 */ /* 0x002fe40000000012 */
[----:B------:R-:W-:-:S02]  /*a770*/  HFMA2 R6, R45, R11, R4 ;  /* 0x0000000b2d067231 */ /* 0x000fc40000000004 */
        /* <DEDUP_REMOVED lines=10> */
[----:B------:R-:W-:Y:S02]  /*a820*/  HADD2 R18, R18.H0_H0, R18.H1_H1 ;  /* 0x3000001212127230 */ /* 0x000fe40000000800 */
[----:B------:R-:W-:-:S02]  /*a830*/  HFMA2 R7, R50, R13, R6 ;  /* 0x0000000d32077231 */ /* 0x000fc40000000006 */
[----:B------:R-:W-:Y:S02]  /*a840*/  HADD2 R4, R4.H0_H0, R4.H1_H1 ;  /* 0x3000000404047230 */ /* 0x000fe40000000800 */
        /* <DEDUP_REMOVED lines=11> */
.L_x_1385:
        /* <DEDUP_REMOVED lines=13> */
[----:B----4-:R-:W-:Y:S02]  /*a9d0*/  SHF.R.U32.HI R2, RZ, 0x8, R12 ;  /* 0x00000008ff027819 */ /* 0x010fe4000001160c */
[----:B------:R-:W-:-:S02]  /*a9e0*/  LOP3.LUT R20, R12, 0x3f003f, RZ, 0xc0, !PT ;  /* 0x003f003f0c147812 */ /* 0x000fc400078ec0ff */
[--C-:B------:R-:W-:Y:S02]  /*a9f0*/  SHF.R.U32.HI R29, RZ, 0x6, R12.reuse ;  /* 0x00000006ff1d7819 */ /* 0x100fe4000001160c */
[----:B------:R-:W-:Y:S02]  /*aa00*/  SHF.R.U32.HI R19, RZ, 0xa, R12 ;  /* 0x0000000aff137819 */ /* 0x000fe4000001160c */
[--C-:B------:R-:W-:Y:S02]  /*aa10*/  SHF.R.U32.HI R49, RZ, 0x8, R15.reuse ;  /* 0x00000008ff317819 */ /* 0x100fe4000001160f */
[----:B------:R-:W-:Y:S02]  /*aa20*/  LOP3.LUT R54, R15, 0x3f003f, RZ, 0xc0, !PT ;  /* 0x003f003f0f367812 */ /* 0x000fe400078ec0ff */
[--C-:B------:R-:W-:Y:S02]  /*aa30*/  SHF.R.U32.HI R55, RZ, 0x6, R15.reuse ;  /* 0x00000006ff377819 */ /* 0x100fe4000001160f */
        /* <DEDUP_REMOVED lines=8> */
[----:B------:R-:W-:Y:S02]  /*aac0*/  LOP3.LUT R15, R34, 0xf000f, RZ, 0xc0, !PT ;  /* 0x000f000f220f7812 */ /* 0x000fe400078ec0ff */
[----:B------:R-:W-:Y:S02]  /*aad0*/  LOP3.LUT R14, R37, 0xf000f, RZ, 0xc0, !PT ;  /* 0x000f000f250e7812 */ /* 0x000fe400078ec0ff */
[----:B------:R-:W-:Y:S02]  /*aae0*/  LOP3.LUT R35, R30, 0x3f003f, RZ, 0xc0, !PT ;  /* 0x003f003f1e237812 */ /* 0x000fe400078ec0ff */
[----:B------:R-:W-:Y:S02]  /*aaf0*/  SHF.R.U32.HI R38, RZ, 0x6, R30 ;  /* 0x00000006ff267819 */ /* 0x000fe4000001161e */
[----:B------:R-:W-:-:S02]  /*ab00*/  LOP3.LUT R50, R31, 0x3f003f, RZ, 0xc0, !PT ;  /* 0x003f003f1f327812 */ /* 0x000fc400078ec0ff */
[----:B------:R-:W-:Y:S02]  /*ab10*/  SHF.R.U32.HI R51, RZ, 0x6, R31 ;  /* 0x00000006ff337819 */ /* 0x000fe4000001161f */
[----:B------:R-:W-:Y:S02]  /*ab20*/  LOP3.LUT R31, R13, 0x3f003f, RZ, 0xc0, !PT ;  /* 0x003f003f0d1f7812 */ /* 0x000fe400078ec0ff */
[--C-:B------:R-:W-:Y:S02]  /*ab30*/  SHF.R.U32.HI R36, RZ, 0x6, R13.reuse ;  /* 0x00000006ff247819 */ /* 0x100fe4000001160d */
[----:B------:R-:W-:Y:S02]  /*ab40*/  SHF.R.U32.HI R30, RZ, 0xa, R13 ;  /* 0x0000000aff1e7819 */ /* 0x000fe4000001160d */
[----:B------:R-:W-:Y:S02]  /*ab50*/  LOP3.LUT R28, R47, 0xf000f, RZ, 0xc0, !PT ;  /* 0x000f000f2f1c7812 */ /* 0x000fe400078ec0ff */
[----:B------:R-:W-:-:S02]  /*ab60*/  LOP3.LUT R13, R3, 0x300030, R2, 0xf8, !PT ;  /* 0x00300030030d7812 */ /* 0x000fc400078ef802 */
[----:B------:R-:W-:Y:S02]  /*ab70*/  LOP3.LUT R37, R15, 0x300030, R12, 0xf8, !PT ;  /* 0x003000300f257812 */ /* 0x000fe400078ef80c */
[----:B------:R-:W-:Y:S02]  /*ab80*/  LOP3.LUT R47, R14, 0x300030, R39, 0xf8, !PT ;  /* 0x003000300e2f7812 */ /* 0x000fe400078ef827 */
[----:B---3--:R-:W-:Y:S02]  /*ab90*/  LOP3.LUT R3, R8, 0x3f003f, RZ, 0xc0, !PT ;  /* 0x003f003f08037812 */ /* 0x008fe400078ec0ff */
        /* <DEDUP_REMOVED lines=10> */
[----:B------:R-:W-:Y:S02]  /*ac40*/  LOP3.LUT R52, R11, 0x3f003f, RZ, 0xc0, !PT ;  /* 0x003f003f0b347812 */ /* 0x000fe400078ec0ff */
[----:B------:R-:W-:Y:S02]  /*ac50*/  SHF.R.U32.HI R53, RZ, 0x6, R11 ;  /* 0x00000006ff357819 */ /* 0x000fe4000001160b */
[----:B------:R-:W-:Y:S02]  /*ac60*/  LOP3.LUT R51, R51, 0x3f003f, RZ, 0xc0, !PT ;  /* 0x003f003f33337812 */ /* 0x000fe400078ec0ff */
        /* <DEDUP_REMOVED lines=128> */
.L_x_1388:
        /* <DEDUP_REMOVED lines=49> */
.L_x_1390:
        /* <DEDUP_REMOVED lines=48> */
.L_x_1391:
        /* <DEDUP_REMOVED lines=46> */
.L_x_1389:
[----:B------:R-:W-:Y:S01]  /*bd60*/  IADD3 R93, PT, PT, R93, 0x20, RZ ;  /* 0x000000205d5d7810 */ /* 0x000fe20007ffe0ff */
[----:B------:R-:W-:Y:S01]  /*bd70*/  UIADD3 UR4, UPT, UPT, UR4, 0x40, URZ ;  /* 0x0000004004047890 */ /* 0x000fe2000fffe0ff */
[----:B------:R-:W-:Y:S02]  /*bd80*/  IMAD.WIDE R6, R89, 0x4, R6 ;  /* 0x0000000459067825 */ /* 0x000fe400078e0206 */
[----:B------:R-:W-:-:S13]  /*bd90*/  ISETP.GE.AND P2, PT, R93, R0, PT ;  /* 0x000000005d00720c */ /* 0x000fda0003f46270 */
[----:B------:R-:W-:Y:S05]  /*bda0*/  @!P2 BRA `(.L_x_1392) ;  /* 0xffffffd400a8a947 */ /* 0x000fea000383ffff */
[----:B------:R-:W-:-:S07]  /*bdb0*/  IMAD.WIDE R16, R89, 0x18, R16 ;  /* 0x0000001859107825 */ /* 0x000fce00078e0210 */
.L_x_1383:
[----:B------:R-:W0:Y:S02]  /*bdc0*/  LDCU UR5, c[0x0][0x3d4] ;  /* 0x00007a80ff0577ac */ /* 0x000e240008000800 */
[----:B0-----:R-:W-:-:S04]  /*bdd0*/  VIMNMX R10, PT, PT, R90, UR5, PT ;  /* 0x000000055a0a7c48 */ /* 0x001fc8000bfe0100 */
[----:B------:R-:W-:-:S13]  /*bde0*/  ISETP.GT.AND P1, PT, R10, R93, PT ;  /* 0x0000005d0a00720c */ /* 0x000fda0003f24270 */
[----:B------:R-:W-:Y:S05]  /*bdf0*/  @!P1 BRA `(.L_x_1393) ;  /* 0x0000006800c09947 */ /* 0x000fea0003800000 */
[----:B------:R-:W-:-:S13]  /*be00*/  ISETP.EQ.OR P1, PT, R5, 0x3, P0 ;  /* 0x000000030500780c */ /* 0x000fda0000722670 */
.L_x_1410:
[----:B------:R-:W2:Y:S01]  /*be10*/  LDG.E.128.CONSTANT R12, desc[UR8][R16.64] ;  /* 0x00000008100c7981 */ /* 0x000ea2000c1e9d00 */
[----:B------:R-:W-:Y:S02]  /*be20*/  ISETP.NE.AND P2, PT, R94, RZ, PT ;  /* 0x000000ff5e00720c */ /* 0x000fe40003f45270 */
[----:B------:R-:W-:Y:S02]  /*be30*/  MOV R8, 0x2c00 ;  /* 0x00002c0000087802 */ /* 0x000fe40000000f00 */
[----:B------:R-:W-:Y:S02]  /*be40*/  ISETP.NE.AND P3, PT, R5, 0x1, PT ;  /* 0x000000010500780c */ /* 0x000fe40003f65270 */
[----:B--2---:R-:W-:Y:S02]  /*be50*/  LOP3.LUT R4, R13, 0xf000f0, RZ, 0xc0, !PT ;  /* 0x00f000f00d047812 */ /* 0x004fe400078ec0ff */
[----:B------:R-:W-:Y:S02]  /*be60*/  LOP3.LUT R18, R14, 0xf000f0, RZ, 0xc0, !PT ;  /* 0x00f000f00e127812 */ /* 0x000fe400078ec0ff */
[----:B------:R-:W-:-:S02]  /*be70*/  LOP3.LUT R0, R12, 0xf000f, RZ, 0xc0, !PT ;  /* 0x000f000f0c007812 */ /* 0x000fc400078ec0ff */
[----:B------:R-:W-:Y:S02]  /*be80*/  LOP3.LUT R2, R12, 0xf000f0, RZ, 0xc0, !PT ;  /* 0x00f000f00c027812 */ /* 0x000fe400078ec0ff */
[----:B------:R-:W-:Y:S02]  /*be90*/  SHF.R.U32.HI R6, RZ, 0x8, R13 ;  /* 0x00000008ff067819 */ /* 0x000fe4000001160d */
[----:B------:R-:W-:Y:S02]  /*bea0*/  SHF.R.U32.HI R19, RZ, 0x8, R14 ;  /* 0x00000008ff137819 */ /* 0x000fe4000001160e */
[----:B------:R-:W-:Y:S02]  /*beb0*/  LOP3.LUT R28, R15, 0xf000f0, RZ, 0xc0, !PT ;  /* 0x00f000f00f1c7812 */ /* 0x000fe400078ec0ff */
[----:B------:R-:W-:Y:S02]  /*bec0*/  SHF.R.U32.HI R12, RZ, 0x8, R12 ;  /* 0x00000008ff0c7819 */ /* 0x000fe4000001160c */
[----:B------:R-:W-:-:S02]  /*bed0*/  SHF.R.U32.HI R30, RZ, 0x8, R15 ;  /* 0x00000008ff1e7819 */ /* 0x000fc4000001160f */
        /* <DEDUP_REMOVED lines=9> */
[C---:B------:R-:W-:Y:S01]  /*bf70*/  LOP3.LUT R18, R19.reuse, 0xf000f, RZ, 0xc0, !PT ;  /* 0x000f000f13127812 */ /* 0x040fe200078ec0ff */
        /* <DEDUP_REMOVED lines=27> */
[----:B------:R-:W-:-:S02]  /*c130*/  HFMA2 R28, R3, R8.H0_H0, -72, -72 ;  /* 0xd480d480031c7431 */ /* 0x000fc40000040008 */
[----:B------:R-:W-:Y:S02]  /*c140*/  HADD2 R29, R4, -1032, -1032 ;  /* 0xe408e408041d7430 */ /* 0x000fe40000000000 */
[-C--:B------:R-:W-:Y:S02]  /*c150*/  HFMA2 R30, R7, R8.reuse.H0_H0, -72, -72 ;  /* 0xd480d480071e7431 */ /* 0x080fe40000040008 */
[----:B------:R-:W-:Y:S02]  /*c160*/  HADD2 R31, R31, -1032, -1032 ;  /* 0xe408e4081f1f7430 */ /* 0x000fe40000000000 */
[----:B------:R-:W-:Y:S02]  /*c170*/  HADD2 R33, R6, -1032, -1032 ;  /* 0xe408e40806217430 */ /* 0x000fe40000000000 */
[----:B------:R-:W-:Y:S01]  /*c180*/  HFMA2 R34, R35, R8.H0_H0, -72, -72 ;  /* 0xd480d48023227431 */ /* 0x000fe20000040008 */
[----:B------:R-:W-:Y:S06]  /*c190*/  @!P2 BRA `(.L_x_1394) ;  /* 0x000000040068a947 */ /* 0x000fec0003800000 */
[----:B------:R-:W0:Y:S01]  /*c1a0*/  LDS.64 R36, [UR4] ;  /* 0x00000004ff247984 */ /* 0x000e220008000a00 */
[--C-:B------:R-:W-:Y:S02]  /*c1b0*/  HADD2.F32 R46, -RZ, R11.reuse.H0_H0 ;  /* 0x2000000bff2e7230 */ /* 0x100fe40000004100 */
[----:B------:R-:W-:Y:S01]  /*c1c0*/  HADD2.F32 R0, -RZ, R12.H0_H0 ;  /* 0x2000000cff007230 */ /* 0x000fe20000004100 */
        /* <DEDUP_REMOVED lines=24> */
[----:B------:R-:W-:Y:S02]  /*c350*/  HADD2.F32 R46, -RZ, R15.H0_H0 ;  /* 0x2000000fff2e7230 */ /* 0x000fe40000004100 */
        /* <DEDUP_REMOVED lines=8> */
[----:B-1----:R-:W-:Y:S02]  /*c3e0*/  HADD2.F32 R4, -RZ, R6.H0_H0 ;  /* 0x20000006ff047230 */ /* 0x002fe40000004100 */
[C---:B------:R-:W-:Y:S01]  /*c3f0*/  FFMA.FTZ R45, R37.reuse, R36, R35 ;  /* 0x00000024252d7223 */ /* 0x040fe20000010023 */
[----:B------:R-:W-:Y:S02]  /*c400*/  HADD2.F32 R3, -RZ, R20.H0_H0 ;  /* 0x20000014ff037230 */ /* 0x000fe40000004100 */
        /* <DEDUP_REMOVED lines=51> */
.L_x_1394:
        /* <DEDUP_REMOVED lines=35> */
[----:B------:R-:W-:Y:S02]  /*c970*/  HADD2.F32 R39, -RZ, R13.H1_H1 ;  /* 0x3000000dff277230 */ /* 0x000fe40000004100 */
[----:B------:R-:W-:Y:S01]  /*c980*/  FFMA.FTZ R38, R48, R46, R3 ;  /* 0x0000002e30267223 */ /* 0x000fe20000010003 */
[----:B------:R-:W-:-:S02]  /*c990*/  HADD2.F32 R3, -RZ, R9.H1_H1 ;  /* 0x30000009ff037230 */ /* 0x000fc40000004100 */
[-C--:B------:R-:W-:Y:S01]  /*c9a0*/  FFMA.FTZ R2, R2, R46.reuse, R47 ;  /* 0x0000002e02027223 */ /* 0x080fe2000001002f */
[----:B------:R-:W-:Y:S02]  /*c9b0*/  HADD2.F32 R47, -RZ, R15.H1_H1 ;  /* 0x3000000fff2f7230 */ /* 0x000fe40000004100 */
        /* <DEDUP_REMOVED lines=57> */
.L_x_1396:
        /* <DEDUP_REMOVED lines=94> */
.L_x_1397:
[----:B------:R-:W-:Y:S05]  /*d330*/  @P1 BRA `(.L_x_1395) ;  /* 0x0000000400681947 */ /* 0x000fea0003800000 */
        /* <DEDUP_REMOVED lines=26> */
[----:B------:R-:W-:Y:S02]  /*d4e0*/  HADD2.F32 R13, -RZ, R13.H1_H1 ;  /* 0x3000000dff0d7230 */ /* 0x000fe40000004100 */
[-C--:B------:R-:W-:Y:S01]  /*d4f0*/  FFMA.FTZ R2, R2, R46.reuse, R45 ;  /* 0x0000002e02027223 */ /* 0x080fe2000001002d */
[----:B------:R-:W-:Y:S02]  /*d500*/  HADD2.F32 R9, -RZ, R9.H1_H1 ;  /* 0x30000009ff097230 */ /* 0x000fe40000004100 */
[-C--:B------:R-:W-:Y:S01]  /*d510*/  FFMA.FTZ R0, R0, R46.reuse, R11 ;  /* 0x0000002e00007223 */ /* 0x080fe2000001000b */
[----:B------:R-:W-:Y:S01]  /*d520*/  FFMA.FTZ R12, R12, R46, R3 ;  /* 0x0000002e0c0c7223 */ /* 0x000fe20000010003 */
[----:B------:R-:W-:-:S02]  /*d530*/  HADD2.F32 R15, -RZ, R15.H1_H1 ;  /* 0x3000000fff0f7230 */ /* 0x000fc40000004100 */
[----:B------:R-:W-:Y:S01]  /*d540*/  FFMA.FTZ R46, R4, R46, R35 ;  /* 0x0000002e042e7223 */ /* 0x000fe20000010023 */
        /* <DEDUP_REMOVED lines=30> */
[----:B------:R-:W-:-:S02]  /*d730*/  HADD2.F32 R14, -RZ, R34.H0_H0 ;  /* 0x20000022ff0e7230 */ /* 0x000fc40000004100 */
[-C--:B------:R-:W-:Y:S01]  /*d740*/  FFMA.FTZ R12, R12, R2.reuse, R13 ;  /* 0x000000020c0c7223 */ /* 0x080fe2000001000d */
[----:B------:R-:W-:Y:S02]  /*d750*/  HADD2.F32 R9, -RZ, R28.H1_H1 ;  /* 0x3000001cff097230 */ /* 0x000fe40000004100 */
        /* <DEDUP_REMOVED lines=24> */
.L_x_1395:
[----:B------:R-:W0:Y:S02]  /*d8e0*/  LDC R89, c[0x0][0x3ac] ;  /* 0x0000eb00ff597b82 */ /* 0x000e240000000800 */
[----:B0-----:R-:W-:-:S05]  /*d8f0*/  IMAD.WIDE R12, R89, 0x4, R16 ;  /* 0x00000004590c7825 */ /* 0x001fca00078e0210 */
[----:B------:R-:W2:Y:S02]  /*d900*/  LDG.E.128.CONSTANT R16, desc[UR8][R12.64] ;  /* 0x000000080c107981 */ /* 0x000ea4000c1e9d00 */
[----:B--2---:R-:W-:Y:S02]  /*d910*/  LOP3.LUT R4, R17, 0xf000f0, RZ, 0xc0, !PT ;  /* 0x00f000f011047812 */ /* 0x004fe400078ec0ff */
[----:B------:R-:W-:Y:S02]  /*d920*/  LOP3.LUT R20, R18, 0xf000f0, RZ, 0xc0, !PT ;  /* 0x00f000f012147812 */ /* 0x000fe400078ec0ff */
[C---:B------:R-:W-:Y:S02]  /*d930*/  LOP3.LUT R0, R16.reuse, 0xf000f, RZ, 0xc0, !PT ;  /* 0x000f000f10007812 */ /* 0x040fe400078ec0ff */
[----:B------:R-:W-:Y:S02]  /*d940*/  LOP3.LUT R2, R16, 0xf000f0, RZ, 0xc0, !PT ;  /* 0x00f000f010027812 */ /* 0x000fe400078ec0ff */
[----:B------:R-:W-:-:S02]  /*d950*/  SHF.R.U32.HI R14, RZ, 0x8, R17 ;  /* 0x00000008ff0e7819 */ /* 0x000fc40000011611 */
[----:B------:R-:W-:Y:S02]  /*d960*/  SHF.R.U32.HI R28, RZ, 0x8, R18 ;  /* 0x00000008ff1c7819 */ /* 0x000fe40000011612 */
[----:B------:R-:W-:Y:S02]  /*d970*/  LOP3.LUT R30, R19, 0xf000f0, RZ, 0xc0, !PT ;  /* 0x00f000f0131e7812 */ /* 0x000fe400078ec0ff */
[----:B------:R-:W-:Y:S02]  /*d980*/  SHF.R.U32.HI R16, RZ, 0x8, R16 ;  /* 0x00000008ff107819 */ /* 0x000fe40000011610 */
[----:B------:R-:W-:Y:S02]  /*d990*/  SHF.R.U32.HI R32, RZ, 0x8, R19 ;  /* 0x00000008ff207819 */ /* 0x000fe40000011613 */
        /* <DEDUP_REMOVED lines=55> */
[----:B------:R-:W-:Y:S01]  /*dd10*/  FFMA.FTZ R0, R0, R3, RZ ;  /* 0x0000000300007223 */ /* 0x000fe200000100ff */
[C---:B------:R-:W-:Y:S01]  /*dd20*/  FFMA.FTZ R49, R3.reuse, R46, RZ ;  /* 0x0000002e03317223 */ /* 0x040fe200000100ff */
[C---:B------:R-:W-:Y:S01]  /*dd30*/  FFMA.FTZ R51, R3.reuse, R2, RZ ;  /* 0x0000000203337223 */ /* 0x040fe200000100ff */
[----:B------:R-:W-:Y:S01]  /*dd40*/  FFMA.FTZ R48, R3, R4, RZ ;  /* 0x0000000403307223 */ /* 0x000fe200000100ff */
        /* <DEDUP_REMOVED lines=21> */
[--C-:B-1----:R-:W-:Y:S02]  /*dea0*/  HADD2.F32 R4, -RZ, R14.reuse.H0_H0 ;  /* 0x2000000eff047230 */ /* 0x102fe40000004100 */
        /* <DEDUP_REMOVED lines=53> */
.L_x_1398:
        /* <DEDUP_REMOVED lines=95> */
.L_x_1400:
        /* <DEDUP_REMOVED lines=94> */
.L_x_1401:
        /* <DEDUP_REMOVED lines=11> */
[----:B------:R-:W-:Y:S02]  /*ee80*/  HADD2.F32 R38, -RZ, R2.H1_H1 ;  /* 0x30000002ff267230 */ /* 0x000fe40000004100 */
[--C-:B------:R-:W-:Y:S02]  /*ee90*/  HADD2.F32 R3, -RZ, R18.reuse.H0_H0 ;  /* 0x20000012ff037230 */ /* 0x100fe40000004100 */
[----:B------:R-:W-:Y:S02]  /*eea0*/  HADD2.F32 R2, -RZ, R11.H0_H0 ;  /* 0x2000000bff027230 */ /* 0x000fe40000004100 */
[----:B------:R-:W-:Y:S01]  /*eeb0*/  FFMA.FTZ R11, R0, R37, RZ ;  /* 0x00000025000b7223 */ /* 0x000fe200000100ff */
[----:B------:R-:W-:-:S02]  /*eec0*/  HADD2.F32 R18, -RZ, R18.H1_H1 ;  /* 0x30000012ff127230 */ /* 0x000fc40000004100 */
[-C--:B------:R-:W-:Y:S01]  /*eed0*/  FFMA.FTZ R3, R3, R37.reuse, RZ ;  /* 0x0000002503037223 */ /* 0x080fe200000100ff */
[----:B------:R-:W-:Y:S02]  /*eee0*/  HADD2.F32 R0, -RZ, R9.H0_H0 ;  /* 0x20000009ff007230 */ /* 0x000fe40000004100 */
        /* <DEDUP_REMOVED lines=24> */
[----:B------:R-:W-:Y:S02]  /*f070*/  HADD2.F32 R14, -RZ, R14.H1_H1 ;  /* 0x3000000eff0e7230 */ /* 0x000fe40000004100 */
[----:B------:R-:W-:Y:S01]  /*f080*/  FFMA.FTZ R9, R9, R3, R0 ;  /* 0x0000000309097223 */ /* 0x000fe20000010000 */
[----:B------:R-:W-:-:S02]  /*f090*/  HADD2.F32 R18, -RZ, R29.H1_H1 ;  /* 0x3000001dff127230 */ /* 0x000fc40000004100 */
[-C--:B------:R-:W-:Y:S01]  /*f0a0*/  FFMA.FTZ R11, R11, R3.reuse, R4 ;  /* 0x000000030b0b7223 */ /* 0x080fe20000010004 */
[----:B------:R-:W-:Y:S02]  /*f0b0*/  HADD2.F32 R17, -RZ, R33.H0_H0 ;  /* 0x20000021ff117230 */ /* 0x000fe40000004100 */
        /* <DEDUP_REMOVED lines=17> */
[----:B------:R-:W-:Y:S02]  /*f1d0*/  HADD2.F32 R16, -RZ, R36.H0_H0 ;  /* 0x20000024ff107230 */ /* 0x000fe40000004100 */
[-C--:B------:R-:W-:Y:S01]  /*f1e0*/  FFMA.FTZ R14, R14, R2.reuse, R17 ;  /* 0x000000020e0e7223 */ /* 0x080fe20000010011 */
[----:B------:R-:W-:Y:S02]  /*f1f0*/  HADD2.F32 R9, -RZ, R30.H1_H1 ;  /* 0x3000001eff097230 */ /* 0x000fe40000004100 */
        /* <DEDUP_REMOVED lines=24> */
.L_x_1399:
[----:B------:R-:W-:-:S05]  /*f380*/  IMAD.WIDE R12, R89, 0x4, R12 ;  /* 0x00000004590c7825 */ /* 0x000fca00078e020c */
        /* <DEDUP_REMOVED lines=144> */
.L_x_1402:
        /* <DEDUP_REMOVED lines=95> */
.L_x_1404:
        /* <DEDUP_REMOVED lines=94> */
.L_x_1405:
        /* <DEDUP_REMOVED lines=91> */
.L_x_1403:
[----:B------:R-:W-:-:S05]  /*10e10*/  IMAD.WIDE R12, R89, 0x4, R12 ;  /* 0x00000004590c7825 */ /* 0x000fca00078e020c */
[----:B------:R-:W2:Y:S02]  /*10e20*/  LDG.E.128.CONSTANT R16, desc[UR8][R12.64] ;  /* 0x000000080c107981 */ /* 0x000ea4000c1e9d00 */
[C---:B--2---:R-:W-:Y:S02]  /*10e30*/  LOP3.LUT R0, R16.reuse, 0xf000f, RZ, 0xc0, !PT ;  /* 0x000f000f10007812 */ /* 0x044fe400078ec0ff */
[----:B------:R-:W-:Y:S02]  /*10e40*/  LOP3.LUT R2, R16, 0xf000f0, RZ, 0xc0, !PT ;  /* 0x00f000f010027812 */ /* 0x000fe400078ec0ff */
[----:B------:R-:W-:Y:S02]  /*10e50*/  SHF.R.U32.HI R3, RZ, 0x8, R16 ;  /* 0x00000008ff037819 */ /* 0x000fe40000011610 */
[----:B------:R-:W-:Y:S02]  /*10e60*/  LOP3.LUT R14, R18, 0xf000f0, RZ, 0xc0, !PT ;  /* 0x00f000f0120e7812 */ /* 0x000fe400078ec0ff */
[----:B------:R-:W-:-:S02]  /*10e70*/  SHF.R.U32.HI R28, RZ, 0x8, R17 ;  /* 0x00000008ff1c7819 */ /* 0x000fc40000011611 */
[----:B------:R-:W-:Y:S02]  /*10e80*/  LOP3.LUT R16, R19, 0xf000f0, RZ, 0xc0, !PT ;  /* 0x00f000f013107812 */ /* 0x000fe400078ec0ff */
[----:B------:R-:W-:Y:S02]  /*10e90*/  SHF.R.U32.HI R30, RZ, 0x8, R18 ;  /* 0x00000008ff1e7819 */ /* 0x000fe40000011612 */
[----:B------:R-:W-:Y:S02]  /*10ea0*/  LOP3.LUT R15, R14, 0x64006400, RZ, 0xfc, !PT ;  /* 0x640064000e0f7812 */ /* 0x000fe400078efcff */
[----:B------:R-:W-:Y:S02]  /*10eb0*/  SHF.R.U32.HI R34, RZ, 0x8, R19 ;  /* 0x00000008ff227819 */ /* 0x000fe40000011613 */
[----:B------:R-:W-:Y:S01]  /*10ec0*/  LOP3.LUT R33, R16, 0x64006400, RZ, 0xfc, !PT ;  /* 0x6400640010217812 */ /* 0x000fe200078efcff */
[----:B------:R-:W-:Y:S01]  /*10ed0*/  HFMA2 R15, R15, R8.H0_H0, -72, -72 ;  /* 0xd480d4800f0f7431 */ /* 0x000fe20000040008 */
        /* <DEDUP_REMOVED lines=9> */
[C---:B------:R-:W-:Y:S02]  /*10f70*/  LOP3.LUT R4, R17.reuse, 0xf000f, RZ, 0xc0, !PT ;  /* 0x000f000f11047812 */ /* 0x040fe400078ec0ff */
[----:B------:R-:W-:Y:S02]  /*10f80*/  LOP3.LUT R9, R17, 0xf000f0, RZ, 0xc0, !PT ;  /* 0x00f000f011097812 */ /* 0x000fe400078ec0ff */
[----:B------:R-:W-:Y:S01]  /*10f90*/  LOP3.LUT R31, R16, 0x64006400, RZ, 0xfc, !PT ;  /* 0x64006400101f7812 */ /* 0x000fe200078efcff */
[----:B------:R-:W-:Y:S01]  /*10fa0*/  HFMA2 R16, R33, R8.H0_H0, -72, -72 ;  /* 0xd480d48021107431 */ /* 0x000fe20000040008 */
[----:B------:R-:W-:Y:S02]  /*10fb0*/  LOP3.LUT R17, R2, 0x64006400, RZ, 0xfc, !PT ;  /* 0x6400640002117812 */ /* 0x000fe400078efcff */
[----:B------:R-:W-:-:S02]  /*10fc0*/  LOP3.LUT R3, R3, 0xf000f, RZ, 0xc0, !PT ;  /* 0x000f000f03037812 */ /* 0x000fc400078ec0ff */
        /* <DEDUP_REMOVED lines=23> */
[----:B------:R-:W-:Y:S02]  /*11140*/  HADD2 R33, R33, -1032, -1032 ;  /* 0xe408e40821217430 */ /* 0x000fe40000000000 */
[----:B------:R-:W-:Y:S02]  /*11150*/  HADD2 R34, R34, -1032, -1032 ;  /* 0xe408e40822227430 */ /* 0x000fe40000000000 */
[----:B------:R-:W-:Y:S01]  /*11160*/  HADD2 R35, R2, -1032, -1032 ;  /* 0xe408e40802237430 */ /* 0x000fe20000000000 */
        /* <DEDUP_REMOVED lines=91> */
.L_x_1406:
        /* <DEDUP_REMOVED lines=95> */
.L_x_1408:
        /* <DEDUP_REMOVED lines=94> */
.L_x_1409:
        /* <DEDUP_REMOVED lines=23> */
[----:B------:R-:W-:Y:S02]  /*12460*/  HADD2.F32 R2, -RZ, R14.H0_H0 ;  /* 0x2000000eff027230 */ /* 0x000fe40000004100 */
[----:B------:R-:W-:Y:S01]  /*12470*/  FFMA.FTZ R3, R4, R36, R3 ;  /* 0x0000002404037223 */ /* 0x000fe20000010003 */
[----:B------:R-:W-:-:S02]  /*12480*/  HADD2.F32 R30, -RZ, R31.H1_H1 ;  /* 0x3000001fff1e7230 */ /* 0x000fc40000004100 */
[----:B------:R-:W-:Y:S02]  /*12490*/  HADD2.F32 R11, -RZ, R11.H1_H1 ;  /* 0x3000000bff0b7230 */ /* 0x000fe40000004100 */
[-C--:B------:R-:W-:Y:S01]  /*124a0*/  FFMA.FTZ R4, R28, R38.reuse, R3 ;  /* 0x000000261c047223 */ /* 0x080fe20000010003 */
[----:B------:R-:W-:Y:S02]  /*124b0*/  HADD2.F32 R3, -RZ, R14.H1_H1 ;  /* 0x3000000eff037230 */ /* 0x000fe40000004100 */
[----:B------:R-:W-:Y:S01]  /*124c0*/  FFMA.FTZ R2, R2, R38, R47 ;  /* 0x0000002602027223 */ /* 0x000fe2000001002f */
[--C-:B------:R-:W-:Y:S02]  /*124d0*/  HADD2.F32 R28, -RZ, R16.reuse.H0_H0 ;  /* 0x20000010ff1c7230 */ /* 0x100fe40000004100 */
[----:B------:R-:W-:Y:S01]  /*124e0*/  FFMA.FTZ R37, R30, R36, R37 ;  /* 0x000000241e257223 */ /* 0x000fe20000010025 */
[----:B------:R-:W-:Y:S02]  /*124f0*/  HADD2.F32 R15, -RZ, R15.H1_H1 ;  /* 0x3000000fff0f7230 */ /* 0x000fe40000004100 */
[----:B------:R-:W-:Y:S01]  /*12500*/  FFMA.FTZ R0, R11, R45, R0 ;  /* 0x0000002d0b007223 */ /* 0x000fe20000010000 */
[----:B------:R-:W-:-:S02]  /*12510*/  HADD2.F32 R29, -RZ, R16.H1_H1 ;  /* 0x30000010ff1d7230 */ /* 0x000fc40000004100 */
[-C--:B------:R-:W-:Y:S01]  /*12520*/  FFMA.FTZ R14, R3, R45.reuse, R2 ;  /* 0x0000002d030e7223 */ /* 0x080fe20000010002 */
[----:B------:R-:W-:Y:S01]  /*12530*/  FFMA.FTZ R38, R28, R38, R37 ;  /* 0x000000261c267223 */ /* 0x000fe20000010025 */
[-C--:B------:R-:W-:Y:S01]  /*12540*/  FFMA.FTZ R16, R15, R45.reuse, R4 ;  /* 0x0000002d0f107223 */ /* 0x080fe20000010004 */
[----:B-1----:R-:W-:Y:S02]  /*12550*/  HADD2.F32 R3, -RZ, R8.H0_H0 ;  /* 0x20000008ff037230 */ /* 0x002fe40000004100 */
[----:B------:R-:W-:Y:S02]  /*12560*/  HADD2.F32 R11, -RZ, R33.H0_H0 ;  /* 0x20000021ff0b7230 */ /* 0x000fe40000004100 */
[----:B------:R-:W-:Y:S01]  /*12570*/  FFMA.FTZ R38, R29, R45, R38 ;  /* 0x0000002d1d267223 */ /* 0x000fe20000010026 */
[--C-:B------:R-:W-:Y:S02]  /*12580*/  HADD2.F32 R2, -RZ, R9.reuse.H0_H0 ;  /* 0x20000009ff027230 */ /* 0x100fe40000004100 */
[----:B------:R-:W-:-:S02]  /*12590*/  HADD2.F32 R4, -RZ, R9.H1_H1 ;  /* 0x30000009ff047230 */ /* 0x000fc40000004100 */
[-C--:B------:R-:W-:Y:S01]  /*125a0*/  FFMA.FTZ R11, R11, R3.reuse, R14 ;  /* 0x000000030b0b7223 */ /* 0x080fe2000001000e */
[----:B------:R-:W-:Y:S02]  /*125b0*/  HADD2.F32 R9, -RZ, R32.H0_H0 ;  /* 0x20000020ff097230 */ /* 0x000fe40000004100 */
        /* <DEDUP_REMOVED lines=23> */
[----:B------:R-:W-:Y:S01]  /*12730*/  FFMA.FTZ R9, R0, R4, R9 ;  /* 0x0000000400097223 */ /* 0x000fe20000010009 */
        /* <DEDUP_REMOVED lines=22> */
.L_x_1407:
[----:B------:R-:W-:Y:S01]  /*128a0*/  IADD3 R93, PT, PT, R93, 0x20, RZ ;  /* 0x000000205d5d7810 */ /* 0x000fe20007ffe0ff */
[----:B------:R-:W-:Y:S01]  /*128b0*/  UIADD3 UR4, UPT, UPT, UR4, 0x40, URZ ;  /* 0x0000004004047890 */ /* 0x000fe2000fffe0ff */
[----:B------:R-:W-:Y:S02]  /*128c0*/  IMAD.WIDE R16, R89, 0x4, R12 ;  /* 0x0000000459107825 */ /* 0x000fe400078e020c */
[----:B------:R-:W-:-:S13]  /*128d0*/  ISETP.GE.AND P2, PT, R93, R10, PT ;  /* 0x0000000a5d00720c */ /* 0x000fda0003f46270 */
[----:B------:R-:W-:Y:S05]  /*128e0*/  @!P2 BRA `(.L_x_1410) ;  /* 0xffffff940048a947 */ /* 0x000fea000383ffff */
[----:B------:R-:W-:-:S07]  /*128f0*/  IMAD.WIDE R16, R89, 0x10, R6 ;  /* 0x0000001059107825 */ /* 0x000fce00078e0206 */
.L_x_1393:
[----:B------:R-:W0:Y:S02]  /*12900*/  LDCU UR5, c[0x0][0x3d8] ;  /* 0x00007b00ff0577ac */ /* 0x000e240008000800 */
[----:B0-----:R-:W-:-:S04]  /*12910*/  VIMNMX R90, PT, PT, R90, UR5, PT ;  /* 0x000000055a5a7c48 */ /* 0x001fc8000bfe0100 */
[----:B------:R-:W-:-:S13]  /*12920*/  ISETP.GT.AND P1, PT, R90, R93, PT ;  /* 0x0000005d5a00720c */ /* 0x000fda0003f24270 */
[----:B------:R-:W-:Y:S05]  /*12930*/  @!P1 BRA `(.L_x_1411) ;  /* 0x0000002000e09947 */ /* 0x000fea0003800000 */
[----:B------:R-:W-:Y:S01]  /*12940*/  ISETP.EQ.OR P0, PT, R5, 0x3, P0 ;  /* 0x000000030500780c */ /* 0x000fe20000702670 */
[----:B------:R-:W0:Y:S01]  /*12950*/  LDCU UR6, c[0x0][0x3a8] ;  /* 0x00007500ff0677ac */ /* 0x000e220008000800 */
[----:B------:R-:W-:-:S12]  /*12960*/  UIADD3 UR4, UPT, UPT, UR4, 0x80, URZ ;  /* 0x0000008004047890 */ /* 0x000fd8000fffe0ff */
.L_x_1416:
[----:B------:R-:W1:Y:S01]  /*12970*/  LDC R89, c[0x0][0x3ac] ;  /* 0x0000eb00ff597b82 */ /* 0x000e620000000800 */
[----:B------:R-:W2:Y:S01]  /*12980*/  LDG.E.128.CONSTANT R12, desc[UR8][R16.64] ;  /* 0x00000008100c7981 */ /* 0x000ea2000c1e9d00 */
[----:B-1----:R-:W-:-:S05]  /*12990*/  IMAD.WIDE R2, R89, 0x4, R16 ;  /* 0x0000000459027825 */ /* 0x002fca00078e0210 */
[----:B------:R-:W3:Y:S01]  /*129a0*/  LDG.E.128.CONSTANT R8, desc[UR8][R2.64] ;  /* 0x0000000802087981 */ /* 0x000ee2000c1e9d00 */
[----:B------:R-:W-:-:S05]  /*129b0*/  IMAD.WIDE R96, R89, 0x4, R2 ;  /* 0x0000000459607825 */ /* 0x000fca00078e0202 */
[----:B------:R-:W4:Y:S01]  /*129c0*/  LDG.E.128.CONSTANT R4, desc[UR8][R96.64] ;  /* 0x0000000860047981 */ /* 0x000f22000c1e9d00 */
[----:B------:R-:W-:Y:S01]  /*129d0*/  HFMA2 R18, -RZ, RZ, 0, 0.015625 ;  /* 0x00002400ff127431 */ /* 0x000fe200000001ff */
[----:B------:R-:W-:Y:S01]  /*129e0*/  MOV R0, 0x3000 ;  /* 0x0000300000007802 */ /* 0x000fe20000000f00 */
[----:B------:R-:W0:Y:S01]  /*129f0*/  S2UR UR5, SR_CTAID.Y ;  /* 0x00000000000579c3 */ /* 0x000e220000002600 */
[----:B------:R-:W-:Y:S02]  /*12a00*/  ISETP.NE.AND P1, PT, R94, RZ, PT ;  /* 0x000000ff5e00720c */ /* 0x000fe40003f25270 */
[----:B------:R-:W-:Y:S01]  /*12a10*/  PRMT R0, R18, 0x5410, R0 ;  /* 0x0000541012007816 */ /* 0x000fe20000000000 */
[----:B0-----:R-:W-:-:S04]  /*12a20*/  UIMAD UR5, UR5, -0x4, UR6 ;  /* 0xfffffffc050578a4 */ /* 0x001fc8000f8e0206 */
[----:B------:R-:W-:Y:S01]  /*12a30*/  UISETP.NE.AND UP0, UPT, UR5, 0x1, UPT ;  /* 0x000000010500788c */ /* 0x000fe2000bf05270 */
[----:B--2---:R-:W-:Y:S02]  /*12a40*/  SHF.R.U32.HI R16, RZ, 0xf, R13 ;  /* 0x0000000fff107819 */ /* 0x004fe4000001160d */
[C---:B------:R-:W-:Y:S02]  /*12a50*/  LOP3.LUT R59, R14.reuse, 0x70007, RZ, 0xc0, !PT ;  /* 0x000700070e3b7812 */ /* 0x040fe400078ec0ff */
[----:B------:R-:W-:Y:S02]  /*12a60*/  LOP3.LUT R17, R14, 0x380038, RZ, 0xc0, !PT ;  /* 0x003800380e117812 */ /* 0x000fe400078ec0ff */
[--C-:B------:R-:W-:Y:S02]  /*12a70*/  SHF.R.U32.HI R55, RZ, 0x6, R14.reuse ;  /* 0x00000006ff377819 */ /* 0x100fe4000001160e */
[----:B------:R-:W-:Y:S02]  /*12a80*/  SHF.R.U32.HI R19, RZ, 0xf, R14 ;  /* 0x0000000fff137819 */ /* 0x000fe4000001160e */
[----:B------:R-:W-:-:S02]  /*12a90*/  SHF.R.U32.HI R28, RZ, 0xf, R15 ;  /* 0x0000000fff1c7819 */ /* 0x000fc4000001160f */
[C---:B------:R-:W-:Y:S02]  /*12aa0*/  LOP3.LUT R58, R12.reuse, 0x70007, RZ, 0xc0, !PT ;  /* 0x000700070c3a7812 */ /* 0x040fe400078ec0ff */
[----:B------:R-:W-:Y:S02]  /*12ab0*/  LOP3.LUT R18, R12, 0x380038, RZ, 0xc0, !PT ;  /* 0x003800380c127812 */ /* 0x000fe400078ec0ff */
[--C-:B------:R-:W-:Y:S02]  /*12ac0*/  SHF.R.U32.HI R53, RZ, 0x6, R12.reuse ;  /* 0x00000006ff357819 */ /* 0x100fe4000001160c */
[----:B------:R-:W-:Y:S02]  /*12ad0*/  LOP3.LUT R16, R16, 0x10001, RZ, 0xc0, !PT ;  /* 0x0001000110107812 */ /* 0x000fe400078ec0ff */
[----:B------:R-:W-:Y:S02]  /*12ae0*/  SHF.R.U32.HI R12, RZ, 0xf, R12 ;  /* 0x0000000fff0c7819 */ /* 0x000fe4000001160c */
[----:B------:R-:W-:-:S02]  /*12af0*/  SHF.R.U32.HI R54, RZ, 0x6, R13 ;  /* 0x00000006ff367819 */ /* 0x000fc4000001160d */
[C---:B------:R-:W-:Y:S02]  /*12b00*/  LOP3.LUT R70, R15.reuse, 0x70007, RZ, 0xc0, !PT ;  /* 0x000700070f467812 */ /* 0x040fe400078ec0ff */
[----:B------:R-:W-:Y:S02]  /*12b10*/  LOP3.LUT R20, R15, 0x380038, RZ, 0xc0, !PT ;  /* 0x003800380f147812 */ /* 0x000fe400078ec0ff */
[C---:B---3--:R-:W-:Y:S02]  /*12b20*/  LOP3.LUT R36, R9.reuse, 0x70007, RZ, 0xc0, !PT ;  /* 0x0007000709247812 */ /* 0x048fe400078ec0ff */
[----:B------:R-:W-:Y:S02]  /*12b30*/  LOP3.LUT R14, R9, 0x380038, RZ, 0xc0, !PT ;  /* 0x00380038090e7812 */ /* 0x000fe400078ec0ff */
[--C-:B------:R-:W-:Y:S02]  /*12b40*/  SHF.R.U32.HI R30, RZ, 0x6, R9.reuse ;  /* 0x00000006ff1e7819 */ /* 0x100fe40000011609 */
[----:B------:R-:W-:-:S02]  /*12b50*/  SHF.R.U32.HI R9, RZ, 0xe, R9 ;  /* 0x0000000eff097819 */ /* 0x000fc40000011609 */
[----:B------:R-:W-:Y:S02]  /*12b60*/  SHF.R.U32.HI R56, RZ, 0x6, R15 ;  /* 0x00000006ff387819 */ /* 0x000fe4000001160f */
[C---:B------:R-:W-:Y:S02]  /*12b70*/  LOP3.LUT R57, R13.reuse, 0x70007, RZ, 0xc0, !PT ;  /* 0x000700070d397812 */ /* 0x040fe400078ec0ff */
[----:B------:R-:W-:Y:S02]  /*12b80*/  LOP3.LUT R2, R13, 0x380038, RZ, 0xc0, !PT ;  /* 0x003800380d027812 */ /* 0x000fe400078ec0ff */
[C---:B------:R-:W-:Y:S02]  /*12b90*/  LOP3.LUT R50, R10.reuse, 0x70007, RZ, 0xc0, !PT ;  /* 0x000700070a327812 */ /* 0x040fe400078ec0ff */
[----:B------:R-:W-:Y:S02]  /*12ba0*/  LOP3.LUT R15, R10, 0x380038, RZ, 0xc0, !PT ;  /* 0x003800380a0f7812 */ /* 0x000fe400078ec0ff */
[----:B------:R-:W-:-:S02]  /*12bb0*/  SHF.R.U32.HI R37, RZ, 0x6, R10 ;  /* 0x00000006ff257819 */ /* 0x000fc4000001160a */
[C---:B------:R-:W-:Y:S02]  /*12bc0*/  LOP3.LUT R35, R8.reuse, 0x70007, RZ, 0xc0, !PT ;  /* 0x0007000708237812 */ /* 0x040fe400078ec0ff */
        /* <DEDUP_REMOVED lines=11> */
[C---:B----4-:R-:W-:Y:S02]  /*12c80*/  LOP3.LUT R38, R4.reuse, 0x70007, RZ, 0xc0, !PT ;  /* 0x0007000704267812 */ /* 0x050fe400078ec0ff */
[----:B------:R-:W-:Y:S02]  /*12c90*/  LOP3.LUT R8, R4, 0x380038, RZ, 0xc0, !PT ;  /* 0x0038003804087812 */ /* 0x000fe400078ec0ff */
[--C-:B------:R-:W-:Y:S02]  /*12ca0*/  SHF.R.U32.HI R32, RZ, 0x6, R4.reuse ;  /* 0x00000006ff207819 */ /* 0x100fe40000011604 */
[----:B------:R-:W-:Y:S02]  /*12cb0*/  SHF.R.U32.HI R46, RZ, 0xd, R4 ;  /* 0x0000000dff2e7819 */ /* 0x000fe40000011604 */
[----:B------:R-:W-:Y:S02]  /*12cc0*/  LOP3.LUT R12, R12, 0x10001, RZ, 0xc0, !PT ;  /* 0x000100010c0c7812 */ /* 0x000fe400078ec0ff */
[----:B------:R-:W-:-:S02]  /*12cd0*/  LOP3.LUT R39, R5, 0x70007, RZ, 0xc0, !PT ;  /* 0x0007000705277812 */ /* 0x000fc400078ec0ff */
[----:B------:R-:W-:Y:S02]  /*12ce0*/  LOP3.LUT R9, R5, 0x380038, RZ, 0xc0, !PT ;  /* 0x0038003805097812 */ /* 0x000fe400078ec0ff */
[--C-:B------:R-:W-:Y:S02]  /*12cf0*/  SHF.R.U32.HI R31, RZ, 0x6, R5.reuse ;  /* 0x00000006ff1f7819 */ /* 0x100fe40000011605 */
[----:B------:R-:W-:Y:S02]  /*12d00*/  SHF.R.U32.HI R34, RZ, 0xd, R5 ;  /* 0x0000000dff227819 */ /* 0x000fe40000011605 */
[----:B------:R-:W-:Y:S02]  /*12d10*/  LOP3.LUT R4, R54, 0x380038, RZ, 0xc0, !PT ;  /* 0x0038003836047812 */ /* 0x000fe400078ec0ff */
[----:B------:R-:W-:Y:S02]  /*12d20*/  LOP3.LUT R83, R2, 0x64006400, RZ, 0xfc, !PT ;  /* 0x6400640002537812 */ /* 0x000fe400078efcff */
[----:B------:R-:W-:-:S02]  /*12d30*/  LOP3.LUT R5, R55, 0x380038, RZ, 0xc0, !PT ;  /* 0x0038003837057812 */ /* 0x000fc400078ec0ff */
[----:B------:R-:W-:Y:S01]  /*12d40*/  LOP3.LUT R19, R19, 0x20002, R10, 0xf8, !PT ;  /* 0x0002000213137812 */ /* 0x000fe200078ef80a */
[----:B------:R-:W-:Y:S01]  /*12d50*/  HFMA2 R83, R83, R0.H1_H1, -132, -132 ;  /* 0xd820d82053537431 */ /* 0x000fe20000060000 */
[----:B------:R-:W-:Y:S02]  /*12d60*/  LOP3.LUT R16, R28, 0x20002, R29, 0xf8, !PT ;  /* 0x000200021c107812 */ /* 0x000fe400078ef81d */
[----:B------:R-:W-:Y:S02]  /*12d70*/  LOP3.LUT R2, R53, 0x380038, RZ, 0xc0, !PT ;  /* 0x0038003835027812 */ /* 0x000fe400078ec0ff */
[C---:B------:R-:W-:Y:S02]  /*12d80*/  LOP3.LUT R48, R6.reuse, 0x70007, RZ, 0xc0, !PT ;  /* 0x0007000706307812 */ /* 0x040fe400078ec0ff */
[----:B------:R-:W-:Y:S02]  /*12d90*/  LOP3.LUT R10, R6, 0x380038, RZ, 0xc0, !PT ;  /* 0x00380038060a7812 */ /* 0x000fe400078ec0ff */
[----:B------:R-:W-:-:S02]  /*12da0*/  SHF.R.U32.HI R45, RZ, 0x6, R6 ;  /* 0x00000006ff2d7819 */ /* 0x000fc40000011606 */
[----:B------:R-:W-:Y:S02]  /*12db0*/  SHF.R.U32.HI R28, RZ, 0xd, R6 ;  /* 0x0000000dff1c7819 */ /* 0x000fe40000011606 */
[----:B------:R-:W-:Y:S02]  /*12dc0*/  LOP3.LUT R13, R12, 0x20002, R13, 0xf8, !PT ;  /* 0x000200020c0d7812 */ /* 0x000fe400078ef80d */
[----:B------:R-:W-:Y:S02]  /*12dd0*/  LOP3.LUT R6, R56, 0x380038, RZ, 0xc0, !PT ;  /* 0x0038003838067812 */ /* 0x000fe400078ec0ff */
[----:B------:R-:W-:Y:S02]  /*12de0*/  LOP3.LUT R77, R4, 0x64006400, RZ, 0xfc, !PT ;  /* 0x64006400044d7812 */ /* 0x000fe400078efcff */
[C---:B------:R-:W-:Y:S02]  /*12df0*/  LOP3.LUT R51, R7.reuse, 0x70007, RZ, 0xc0, !PT ;  /* 0x0007000707337812 */ /* 0x040fe400078ec0ff */
[----:B------:R-:W-:Y:S01]  /*12e00*/  LOP3.LUT R12, R7, 0x380038, RZ, 0xc0, !PT ;  /* 0x00380038070c7812 */ /* 0x000fe200078ec0ff */
[----:B------:R-:W-:Y:S01]  /*12e10*/  HFMA2 R77, R77, R0.H1_H1, -132, -132 ;  /* 0xd820d8204d4d7431 */ /* 0x000fe20000060000 */
[----:B------:R-:W-:-:S02]  /*12e20*/  SHF.R.U32.HI R47, RZ, 0x6, R7 ;  /* 0x00000006ff2f7819 */ /* 0x000fc40000011607 */
[----:B------:R-:W-:Y:S02]  /*12e30*/  SHF.R.U32.HI R29, RZ, 0xd, R7 ;  /* 0x0000000dff1d7819 */ /* 0x000fe40000011607 */
[----:B------:R-:W-:Y:S02]  /*12e40*/  LOP3.LUT R5, R5, 0x64006400, RZ, 0xfc, !PT ;  /* 0x6400640005057812 */ /* 0x000fe400078efcff */
[----:B------:R-:W-:Y:S02]  /*12e50*/  LOP3.LUT R4, R30, 0x380038, RZ, 0xc0, !PT ;  /* 0x003800381e047812 */ /* 0x000fe400078ec0ff */
[----:B------:R-:W-:Y:S02]  /*12e60*/  LOP3.LUT R7, R20, 0x64006400, RZ, 0xfc, !PT ;  /* 0x6400640014077812 */ /* 0x000fe400078efcff */
[----:B------:R-:W-:Y:S02]  /*12e70*/  LOP3.LUT R85, R2, 0x64006400, RZ, 0xfc, !PT ;  /* 0x6400640002557812 */ /* 0x000fe400078efcff */
[----:B------:R-:W-:Y:S01]  /*12e80*/  LOP3.LUT R2, R33, 0x380038, RZ, 0xc0, !PT ;  /* 0x0038003821027812 */ /* 0x000fe200078ec0ff */
[-C--:B------:R-:W-:Y:S01]  /*12e90*/  HFMA2 R78, R7, R0.reuse.H1_H1, -132, -132 ;  /* 0xd820d820074e7431 */ /* 0x080fe20000060000 */
[----:B------:R-:W-:Y:S01]  /*12ea0*/  LOP3.LUT R28, R19, 0x40004, R28, 0xf8, !PT ;  /* 0x00040004131c7812 */ /* 0x000fe200078ef81c */
        /* <DEDUP_REMOVED lines=15> */
[----:B------:R-:W-:-:S02]  /*12fa0*/  LOP3.LUT R46, R13, 0x40004, R46, 0xf8, !PT ;  /* 0x000400040d2e7812 */ /* 0x000fc400078ef82e */
[----:B------:R-:W-:Y:S01]  /*12fb0*/  LOP3.LUT R7, R49, 0x380038, RZ, 0xc0, !PT ;  /* 0x0038003831077812 */ /* 0x000fe200078ec0ff */
[----:B------:R-:W-:Y:S01]  /*12fc0*/  HFMA2 R20, R5, R0.H1_H1, -132, -132 ;  /* 0xd820d82005147431 */ /* 0x000fe20000060000 */
[----:B------:R-:W-:Y:S02]  /*12fd0*/  LOP3.LUT R2, R32, 0x380038, RZ, 0xc0, !PT ;  /* 0x0038003820027812 */ /* 0x000fe400078ec0ff */
[----:B------:R-:W-:Y:S02]  /*12fe0*/  LOP3.LUT R34, R11, 0x40004, R34, 0xf8, !PT ;  /* 0x000400040b227812 */ /* 0x000fe400078ef822 */
[----:B------:R-:W-:Y:S02]  /*12ff0*/  LOP3.LUT R13, R6, 0x64006400, RZ, 0xfc, !PT ;  /* 0x64006400060d7812 */ /* 0x000fe400078efcff */
[----:B------:R-:W-:Y:S02]  /*13000*/  LOP3.LUT R67, R10, 0x64006400, RZ, 0xfc, !PT ;  /* 0x640064000a437812 */ /* 0x000fe400078efcff */
        /* <DEDUP_REMOVED lines=15> */
[-C--:B------:R-:W-:Y:S01]  /*13100*/  HFMA2 R10, R69, R0.reuse.H1_H1, -132, -132 ;  /* 0xd820d820450a7431 */ /* 0x080fe20000060000 */
[----:B------:R-:W-:Y:S02]  /*13110*/  LOP3.LUT R67, R4, 0x64006400, RZ, 0xfc, !PT ;  /* 0x6400640004437812 */ /* 0x000fe400078efcff */
[----:B------:R-:W-:Y:S01]  /*13120*/  LOP3.LUT R71, R12, 0x64006400, RZ, 0xfc, !PT ;  /* 0x640064000c477812 */ /* 0x000fe200078efcff */
[-C--:B------:R-:W-:Y:S01]  /*13130*/  HFMA2 R12, R3, R0.reuse.H1_H1, -132, -132 ;  /* 0xd820d820030c7431 */ /* 0x080fe20000060000 */
[----:B------:R-:W-:Y:S01]  /*13140*/  LOP3.LUT R6, R56, 0x1c001c0, RZ, 0xc0, !PT ;  /* 0x01c001c038067812 */ /* 0x000fe200078ec0ff */
[----:B------:R-:W-:Y:S01]  /*13150*/  HFMA2 R67, R67, R0.H0_H0, -20, -20 ;  /* 0xcd00cd0043437431 */ /* 0x000fe20000040000 */
[----:B------:R-:W-:-:S02]  /*13160*/  LOP3.LUT R4, R30, 0x1c001c0, RZ, 0xc0, !PT ;  /* 0x01c001c01e047812 */ /* 0x000fc400078ec0ff */
[----:B------:R-:W-:Y:S02]  /*13170*/  LOP3.LUT R15, R15, 0x64006400, RZ, 0xfc, !PT ;  /* 0x640064000f0f7812 */ /* 0x000fe400078efcff */
[----:B------:R-:W-:Y:S01]  /*13180*/  LOP3.LUT R29, R16, 0x40004, R29, 0xf8, !PT ;  /* 0x00040004101d7812 */ /* 0x000fe200078ef81d */
        /* <DEDUP_REMOVED lines=9> */
[-C--:B------:R-:W-:Y:S01]  /*13220*/  HFMA2 R66, R3, R0.reuse.H0_H0, -20, -20 ;  /* 0xcd00cd0003427431 */ /* 0x080fe20000040000 */
[----:B------:R-:W-:Y:S01]  /*13230*/  LOP3.LUT R69, R6, 0x64006400, RZ, 0xfc, !PT ;  /* 0x6400640006457812 */ /* 0x000fe200078efcff */
[----:B------:R-:W-:Y:S01]  /*13240*/  HFMA2 R68, R5, R0.H0_H0, -20, -20 ;  /* 0xcd00cd0005447431 */ /* 0x000fe20000040000 */
[----:B------:R-:W-:-:S02]  /*13250*/  LOP3.LUT R2, R33, 0x1c001c0, RZ, 0xc0, !PT ;  /* 0x01c001c021027812 */ /* 0x000fc400078ec0ff */
[----:B------:R-:W-:Y:S01]  /*13260*/  LOP3.LUT R7, R4, 0x64006400, RZ, 0xfc, !PT ;  /* 0x6400640004077812 */ /* 0x000fe200078efcff */
[-C--:B------:R-:W-:Y:S01]  /*13270*/  HFMA2 R69, R69, R0.reuse.H0_H0, -20, -20 ;  /* 0xcd00cd0045457431 */ /* 0x080fe20000040000 */
        /* <DEDUP_REMOVED lines=22> */
[----:B------:R-:W-:Y:S01]  /*133e0*/  LOP3.LUT R87, R18, 0x64006400, RZ, 0xfc, !PT ;  /* 0x6400640012577812 */ /* 0x000fe200078efcff */
[-C--:B------:R-:W-:Y:S01]  /*133f0*/  HFMA2 R18, R13, R0.reuse.H1_H1, -132, -132 ;  /* 0xd820d8200d127431 */ /* 0x080fe20000060000 */
[----:B------:R-:W-:Y:S01]  /*13400*/  LOP3.LUT R95, R8, 0x64006400, RZ, 0xfc, !PT ;  /* 0x64006400085f7812 */ /* 0x000fe200078efcff */
[-C--:B------:R-:W-:Y:S01]  /*13410*/  HFMA2 R8, R3, R0.reuse.H0_H0, -20, -20 ;  /* 0xcd00cd0003087431 */ /* 0x080fe20000040000 */
[----:B------:R-:W-:Y:S01]  /*13420*/  LOP3.LUT R33, R33, 0x70007, RZ, 0xc0, !PT ;  /* 0x0007000721217812 */ /* 0x000fe200078ec0ff */
[-C--:B------:R-:W-:Y:S01]  /*13430*/  HFMA2 R13, R71, R0.reuse.H1_H1, -132, -132 ;  /* 0xd820d820470d7431 */ /* 0x080fe20000060000 */
[----:B------:R-:W-:Y:S01]  /*13440*/  LOP3.LUT R30, R30, 0x70007, RZ, 0xc0, !PT ;  /* 0x000700071e1e7812 */ /* 0x000fe200078ec0ff */
[-C--:B------:R-:W-:Y:S01]  /*13450*/  HFMA2 R3, R73, R0.reuse.H0_H0, -20, -20 ;  /* 0xcd00cd0049037431 */ /* 0x080fe20000040000 */
[----:B------:R-:W-:Y:S01]  /*13460*/  LOP3.LUT R37, R37, 0x70007, RZ, 0xc0, !PT ;  /* 0x0007000725257812 */ /* 0x000fe200078ec0ff */
[----:B------:R-:W-:Y:S01]  /*13470*/  HADD2 R73, R52, -1028, -1028 ;  /* 0xe404e40434497430 */ /* 0x000fe20000000000 */
[----:B------:R-:W-:Y:S01]  /*13480*/  LOP3.LUT R32, R32, 0x70007, RZ, 0xc0, !PT ;  /* 0x0007000720207812 */ /* 0x000fe200078ec0ff */
[----:B------:R-:W-:Y:S01]  /*13490*/  HFMA2 R87, R87, R0.H1_H1, -132, -132 ;  /* 0xd820d82057577431 */ /* 0x000fe20000060000 */
        /* <DEDUP_REMOVED lines=137> */
.L_x_1412:
[----:B------:R-:W-:Y:S05]  /*13d30*/  BRA.U !UP0, `(.L_x_1413) ;  /* 0x0000000d08cc7547 */ /* 0x000fea000b800000 */
[----:B------:R-:W-:Y:S01]  /*13d40*/  PRMT R28, R91, 0x9910, RZ ;  /* 0x000099105b1c7816 */ /* 0x000fe200000000ff */
[----:B------:R-:W-:-:S03]  /*13d50*/  UISETP.NE.AND UP0, UPT, UR5, 0x2, UPT ;  /* 0x000000020500788c */ /* 0x000fc6000bf05270 */
        /* <DEDUP_REMOVED lines=80> */
.L_x_1414:
[----:B------:R-:W-:Y:S05]  /*14260*/  BRA.U !UP0, `(.L_x_1413) ;  /* 0x0000000908807547 */ /* 0x000fea000b800000 */
        /* <DEDUP_REMOVED lines=81> */
.L_x_1415:
        /* <DEDUP_REMOVED lines=79> */
.L_x_1413:
[----:B------:R-:W-:Y:S01]  /*14c70*/  IADD3 R93, PT, PT, R93, 0x20, RZ ;  /* 0x000000205d5d7810 */ /* 0x000fe20007ffe0ff */
[----:B------:R-:W-:Y:S01]  /*14c80*/  UIADD3 UR4, UPT, UPT, UR4, 0x40, URZ ;  /* 0x0000004004047890 */ /* 0x000fe2000fffe0ff */
[----:B------:R-:W-:Y:S02]  /*14c90*/  IMAD.WIDE R16, R89, 0x4, R96 ;  /* 0x0000000459107825 */ /* 0x000fe400078e0260 */
[----:B------:R-:W-:-:S13]  /*14ca0*/  ISETP.GE.AND P1, PT, R93, R90, PT ;  /* 0x0000005a5d00720c */ /* 0x000fda0003f26270 */
[----:B------:R-:W-:Y:S05]  /*14cb0*/  @!P1 BRA `(.L_x_1416) ;  /* 0xffffffdc002c9947 */ /* 0x000fea000383ffff */
.L_x_1411:
        /* <DEDUP_REMOVED lines=19> */
.L_x_1420:
[----:B------:R-:W0:Y:S02]  /*14df0*/  LDS R2, [R6] ;  /* 0x0000000006027984 */ /* 0x000e240000000800 */
[----:B0-----:R-:W-:-:S05]  /*14e00*/  HADD2 R3, R2, R40 ;  /* 0x0000002802037230 */ /* 0x001fca0000000000 */
[----:B------:R-:W0:Y:S02]  /*14e10*/  ATOMS.CAST.SPIN P1, [R6], R2, R3 ;  /* 0x000000020600758d */ /* 0x000e240001820003 */
[----:B0-----:R-:W-:Y:S05]  /*14e20*/  @!P1 BRA `(.L_x_1420) ;  /* 0xfffffffc00f09947 */ /* 0x001fea000383ffff */
[----:B------:R-:W-:Y:S05]  /*14e30*/  BRA `(.L_x_1418) ;  /* 0x00000000000c7947 */ /* 0x000fea0003800000 */
.L_x_1419:
[----:B------:R-:W2:Y:S02]  /*14e40*/  LD.E R2, desc[UR8][R4.64] ;  /* 0x0000000804027980 */ /* 0x000ea4000c101900 */
[----:B--2---:R-:W-:-:S05]  /*14e50*/  IADD3 R3, PT, PT, R40, R2, RZ ;  /* 0x0000000228037210 */ /* 0x004fca0007ffe0ff */
[----:B------:R0:W-:Y:S02]  /*14e60*/  ST.E desc[UR8][R4.64], R3 ;  /* 0x0000000304007985 */ /* 0x0001e4000c101908 */
.L_x_1418:
[----:B------:R-:W-:Y:S05]  /*14e70*/  BSYNC.RECONVERGENT B0 ;  /* 0x0000000000007941 */ /* 0x000fea0003800200 */
.L_x_1417:
[----:B------:R1:W-:Y:S01]  /*14e80*/  ATOM.E.ADD.F16x2.RN.STRONG.GPU P1, RZ, desc[UR8][R4.64+0x4], R27 ;  /* 0x8000041b04ff79a2 */ /* 0x0003e2000c12e108 */
[----:B------:R-:W-:Y:S04]  /*14e90*/  BSSY.RECONVERGENT B0, `(.L_x_1421) ;  /* 0x000000e000007945 */ /* 0x000fe80003800200 */
[----:B-1----:R-:W-:Y:S05]  /*14ea0*/  @P1 BRA `(.L_x_1422) ;  /* 0x0000000000301947 */ /* 0x002fea0003800000 */
[----:B------:R-:W1:Y:S02]  /*14eb0*/  QSPC.E.S P1, RZ, [R4+0x4] ;  /* 0x0000040004ff73aa */ /* 0x000e640000020500 */
[----:B-1----:R-:W-:Y:S05]  /*14ec0*/  @!P1 BRA `(.L_x_1423) ;  /* 0x00000000001c9947 */ /* 0x002fea0003800000 */
[----:B------:R-:W-:-:S04]  /*14ed0*/  MOV R2, R4 ;  /* 0x0000000400027202 */ /* 0x000fc80000000f00 */
[----:B------:R-:W-:-:S07]  /*14ee0*/  MOV R6, R2 ;  /* 0x0000000200067202 */ /* 0x000fce0000000f00 */
.L_x_1424:
[----:B------:R-:W0:Y:S02]  /*14ef0*/  LDS R2, [R6+0x4] ;  /* 0x0000040006027984 */ /* 0x000e240000000800 */
[----:B0-----:R-:W-:-:S05]  /*14f00*/  HFMA2 R3, R2, 1, 1, R27 ;  /* 0x3c003c0002037831 */ /* 0x001fca000000001b */
[----:B------:R-:W0:Y:S02]  /*14f10*/  ATOMS.CAST.SPIN P1, [R6+0x4], R2, R3 ;  /* 0x000004020600758d */ /* 0x000e240001820003 */
[----:B0-----:R-:W-:Y:S05]  /*14f20*/  @!P1 BRA `(.L_x_1424) ;  /* 0xfffffffc00f09947 */ /* 0x001fea000383ffff */
[----:B------:R-:W-:Y:S05]  /*14f30*/  BRA `(.L_x_1422) ;  /* 0x00000000000c7947 */ /* 0x000fea0003800000 */
.L_x_1423:
[----:B------:R-:W0:Y:S02]  /*14f40*/  LD.E R2, desc[UR8][R4.64+0x4] ;  /* 0x0000040804027980 */ /* 0x000e24000c101900 */
[----:B0-----:R-:W-:-:S05]  /*14f50*/  IADD3 R3, PT, PT, R27, R2, RZ ;  /* 0x000000021b037210 */ /* 0x001fca0007ffe0ff */
[----:B------:R1:W-:Y:S02]  /*14f60*/  ST.E desc[UR8][R4.64+0x4], R3 ;  /* 0x0000040304007985 */ /* 0x0003e4000c101908 */
.L_x_1422:
[----:B------:R-:W-:Y:S05]  /*14f70*/  BSYNC.RECONVERGENT B0 ;  /* 0x0000000000007941 */ /* 0x000fea0003800200 */
.L_x_1421:
        /* <DEDUP_REMOVED lines=9> */
.L_x_1428:
[----:B------:R-:W0:Y:S02]  /*15010*/  LDS R2, [R6] ;  /* 0x0000000006027984 */ /* 0x000e240000000800 */
[----:B0-----:R-:W-:-:S05]  /*15020*/  HADD2 R3, R2, R26 ;  /* 0x0000001a02037230 */ /* 0x001fca0000000000 */
[----:B------:R-:W0:Y:S02]  /*15030*/  ATOMS.CAST.SPIN P0, [R6], R2, R3 ;  /* 0x000000020600758d */ /* 0x000e240001800003 */
[----:B0-----:R-:W-:Y:S05]  /*15040*/  @!P0 BRA `(.L_x_1428) ;  /* 0xfffffffc00f08947 */ /* 0x001fea000383ffff */
[----:B------:R-:W-:Y:S05]  /*15050*/  BRA `(.L_x_1426) ;  /* 0x00000000000c7947 */ /* 0x000fea0003800000 */
.L_x_1427:
[----:B------:R-:W2:Y:S02]  /*15060*/  LD.E R2, desc[UR8][R4.64] ;  /* 0x0000000804027980 */ /* 0x000ea4000c101900 */
[----:B--2---:R-:W-:-:S05]  /*15070*/  IADD3 R3, PT, PT, R26, R2, RZ ;  /* 0x000000021a037210 */ /* 0x004fca0007ffe0ff */
[----:B------:R0:W-:Y:S02]  /*15080*/  ST.E desc[UR8][R4.64], R3 ;  /* 0x0000000304007985 */ /* 0x0001e4000c101908 */
.L_x_1426:
[----:B------:R-:W-:Y:S05]  /*15090*/  BSYNC.RECONVERGENT B0 ;  /* 0x0000000000007941 */ /* 0x000fea0003800200 */
.L_x_1425:
[----:B------:R1:W-:Y:S01]  /*150a0*/  ATOM.E.ADD.F16x2.RN.STRONG.GPU P0, RZ, desc[UR8][R4.64+0x4], R25 ;  /* 0x8000041904ff79a2 */ /* 0x0003e2000c10e108 */
[----:B------:R-:W-:Y:S04]  /*150b0*/  BSSY.RECONVERGENT B0, `(.L_x_1429) ;  /* 0x000000e000007945 */ /* 0x000fe80003800200 */
[----:B-1----:R-:W-:Y:S05]  /*150c0*/  @P0 BRA `(.L_x_1430) ;  /* 0x0000000000300947 */ /* 0x002fea0003800000 */
[----:B------:R-:W1:Y:S02]  /*150d0*/  QSPC.E.S P0, RZ, [R4+0x4] ;  /* 0x0000040004ff73aa */ /* 0x000e640000000500 */
[----:B-1----:R-:W-:Y:S05]  /*150e0*/  @!P0 BRA `(.L_x_1431) ;  /* 0x00000000001c8947 */ /* 0x002fea0003800000 */
[----:B------:R-:W-:-:S04]  /*150f0*/  MOV R2, R4 ;  /* 0x0000000400027202 */ /* 0x000fc80000000f00 */
[----:B------:R-:W-:-:S07]  /*15100*/  MOV R6, R2 ;  /* 0x0000000200067202 */ /* 0x000fce0000000f00 */
.L_x_1432:
[----:B------:R-:W0:Y:S02]  /*15110*/  LDS R2, [R6+0x4] ;  /* 0x0000040006027984 */ /* 0x000e240000000800 */
[----:B0-----:R-:W-:-:S05]  /*15120*/  HFMA2 R3, R2, 1, 1, R25 ;  /* 0x3c003c0002037831 */ /* 0x001fca0000000019 */
[----:B------:R-:W0:Y:S02]  /*15130*/  ATOMS.CAST.SPIN P0, [R6+0x4], R2, R3 ;  /* 0x000004020600758d */ /* 0x000e240001800003 */
[----:B0-----:R-:W-:Y:S05]  /*15140*/  @!P0 BRA `(.L_x_1432) ;  /* 0xfffffffc00f08947 */ /* 0x001fea000383ffff */
[----:B------:R-:W-:Y:S05]  /*15150*/  BRA `(.L_x_1430) ;  /* 0x00000000000c7947 */ /* 0x000fea0003800000 */
.L_x_1431:
[----:B------:R-:W0:Y:S02]  /*15160*/  LD.E R2, desc[UR8][R4.64+0x4] ;  /* 0x0000040804027980 */ /* 0x000e24000c101900 */
[----:B0-----:R-:W-:-:S05]  /*15170*/  IADD3 R3, PT, PT, R25, R2, RZ ;  /* 0x0000000219037210 */ /* 0x001fca0007ffe0ff */
[----:B------:R1:W-:Y:S02]  /*15180*/  ST.E desc[UR8][R4.64+0x4], R3 ;  /* 0x0000040304007985 */ /* 0x0003e4000c101908 */
.L_x_1430:
[----:B------:R-:W-:Y:S05]  /*15190*/  BSYNC.RECONVERGENT B0 ;  /* 0x0000000000007941 */ /* 0x000fea0003800200 */
.L_x_1429:
        /* <DEDUP_REMOVED lines=10> */
.L_x_1436:
[----:B------:R-:W0:Y:S02]  /*15240*/  LDS R2, [R6] ;  /* 0x0000000006027984 */ /* 0x000e240000000800 */
[----:B0-----:R-:W-:-:S05]  /*15250*/  HADD2 R3, R2, R24 ;  /* 0x0000001802037230 */ /* 0x001fca0000000000 */
[----:B------:R-:W0:Y:S02]  /*15260*/  ATOMS.CAST.SPIN P0, [R6], R2, R3 ;  /* 0x000000020600758d */ /* 0x000e240001800003 */
[----:B0-----:R-:W-:Y:S05]  /*15270*/  @!P0 BRA `(.L_x_1436) ;  /* 0xfffffffc00f08947 */ /* 0x001fea000383ffff */
[----:B------:R-:W-:Y:S05]  /*15280*/  BRA `(.L_x_1434) ;  /* 0x00000000000c7947 */ /* 0x000fea0003800000 */
.L_x_1435:
[----:B------:R-:W2:Y:S02]  /*15290*/  LD.E R2, desc[UR8][R4.64] ;  /* 0x0000000804027980 */ /* 0x000ea4000c101900 */
[----:B--2---:R-:W-:-:S05]  /*152a0*/  IADD3 R3, PT, PT, R24, R2, RZ ;  /* 0x0000000218037210 */ /* 0x004fca0007ffe0ff */
[----:B------:R0:W-:Y:S02]  /*152b0*/  ST.E desc[UR8][R4.64], R3 ;  /* 0x0000000304007985 */ /* 0x0001e4000c101908 */
.L_x_1434:
[----:B------:R-:W-:Y:S05]  /*152c0*/  BSYNC.RECONVERGENT B0 ;  /* 0x0000000000007941 */ /* 0x000fea0003800200 */
.L_x_1433:
[----:B------:R1:W-:Y:S01]  /*152d0*/  ATOM.E.ADD.F16x2.RN.STRONG.GPU P0, RZ, desc[UR8][R4.64+0x4], R23 ;  /* 0x8000041704ff79a2 */ /* 0x0003e2000c10e108 */
[----:B------:R-:W-:Y:S04]  /*152e0*/  BSSY.RECONVERGENT B0, `(.L_x_1437) ;  /* 0x000000e000007945 */ /* 0x000fe80003800200 */
[----:B-1----:R-:W-:Y:S05]  /*152f0*/  @P0 BRA `(.L_x_1438) ;  /* 0x0000000000300947 */ /* 0x002fea0003800000 */
[----:B------:R-:W1:Y:S02]  /*15300*/  QSPC.E.S P0, RZ, [R4+0x4] ;  /* 0x0000040004ff73aa */ /* 0x000e640000000500 */
[----:B-1----:R-:W-:Y:S05]  /*15310*/  @!P0 BRA `(.L_x_1439) ;  /* 0x00000000001c8947 */ /* 0x002fea0003800000 */
[----:B------:R-:W-:-:S04]  /*15320*/  MOV R2, R4 ;  /* 0x0000000400027202 */ /* 0x000fc80000000f00 */
[----:B------:R-:W-:-:S07]  /*15330*/  MOV R6, R2 ;  /* 0x0000000200067202 */ /* 0x000fce0000000f00 */
.L_x_1440:
[----:B------:R-:W0:Y:S02]  /*15340*/  LDS R2, [R6+0x4] ;  /* 0x0000040006027984 */ /* 0x000e240000000800 */
[----:B0-----:R-:W-:-:S05]  /*15350*/  HFMA2 R3, R2, 1, 1, R23 ;  /* 0x3c003c0002037831 */ /* 0x001fca0000000017 */
[----:B------:R-:W0:Y:S02]  /*15360*/  ATOMS.CAST.SPIN P0, [R6+0x4], R2, R3 ;  /* 0x000004020600758d */ /* 0x000e240001800003 */
[----:B0-----:R-:W-:Y:S05]  /*15370*/  @!P0 BRA `(.L_x_1440) ;  /* 0xfffffffc00f08947 */ /* 0x001fea000383ffff */
[----:B------:R-:W-:Y:S05]  /*15380*/  BRA `(.L_x_1438) ;  /* 0x00000000000c7947 */ /* 0x000fea0003800000 */
.L_x_1439:
[----:B------:R-:W0:Y:S02]  /*15390*/  LD.E R2, desc[UR8][R4.64+0x4] ;  /* 0x0000040804027980 */ /* 0x000e24000c101900 */
[----:B0-----:R-:W-:-:S05]  /*153a0*/  IADD3 R3, PT, PT, R23, R2, RZ ;  /* 0x0000000217037210 */ /* 0x001fca0007ffe0ff */
[----:B------:R1:W-:Y:S02]  /*153b0*/  ST.E desc[UR8][R4.64+0x4], R3 ;  /* 0x0000040304007985 */ /* 0x0003e4000c101908 */
.L_x_1438:
[----:B------:R-:W-:Y:S05]  /*153c0*/  BSYNC.RECONVERGENT B0 ;  /* 0x0000000000007941 */ /* 0x000fea0003800200 */
.L_x_1437:
        /* <DEDUP_REMOVED lines=10> */
.L_x_1444:
[----:B------:R-:W0:Y:S02]  /*15470*/  LDS R2, [R0] ;  /* 0x0000000000027984 */ /* 0x000e240000000800 */
[----:B0-----:R-:W-:-:S05]  /*15480*/  HADD2 R3, R2, R22 ;  /* 0x0000001602037230 */ /* 0x001fca0000000000 */
[----:B------:R-:W0:Y:S02]  /*15490*/  ATOMS.CAST.SPIN P0, [R0], R2, R3 ;  /* 0x000000020000758d */ /* 0x000e240001800003 */
[----:B0-----:R-:W-:Y:S05]  /*154a0*/  @!P0 BRA `(.L_x_1444) ;  /* 0xfffffffc00f08947 */ /* 0x001fea000383ffff */
[----:B------:R-:W-:Y:S05]  /*154b0*/  BRA `(.L_x_1442) ;  /* 0x00000000000c7947 */ /* 0x000fea0003800000 */
.L_x_1443:
[----:B------:R-:W2:Y:S02]  /*154c0*/  LD.E R0, desc[UR8][R4.64] ;  /* 0x0000000804007980 */ /* 0x000ea4000c101900 */
[----:B--2---:R-:W-:-:S05]  /*154d0*/  IADD3 R3, PT, PT, R22, R0, RZ ;  /* 0x0000000016037210 */ /* 0x004fca0007ffe0ff */
[----:B------:R0:W-:Y:S02]  /*154e0*/  ST.E desc[UR8][R4.64], R3 ;  /* 0x0000000304007985 */ /* 0x0001e4000c101908 */
.L_x_1442:
[----:B------:R-:W-:Y:S05]  /*154f0*/  BSYNC.RECONVERGENT B0 ;  /* 0x0000000000007941 */ /* 0x000fea0003800200 */
.L_x_1441:
[----:B------:R1:W-:Y:S02]  /*15500*/  ATOM.E.ADD.F16x2.RN.STRONG.GPU P0, RZ, desc[UR8][R4.64+0x4], R21 ;  /* 0x8000041504ff79a2 */ /* 0x0003e4000c10e108 */
[----:B-1----:R-:W-:Y:S05]  /*15510*/  @P0 EXIT ;  /* 0x000000000000094d */ /* 0x002fea0003800000 */
[----:B------:R-:W1:Y:S02]  /*15520*/  QSPC.E.S P0, RZ, [R4+0x4] ;  /* 0x0000040004ff73aa */ /* 0x000e640000000500 */
[----:B-1----:R-:W-:Y:S05]  /*15530*/  @!P0 BRA `(.L_x_1445) ;  /* 0x00000000001c8947 */ /* 0x002fea0003800000 */
[----:B------:R-:W-:-:S04]  /*15540*/  MOV R2, R4 ;  /* 0x0000000400027202 */ /* 0x000fc80000000f00 */
[----:B------:R-:W-:-:S07]  /*15550*/  MOV R0, R2 ;  /* 0x0000000200007202 */ /* 0x000fce0000000f00 */
.L_x_1446:
[----:B------:R-:W0:Y:S02]  /*15560*/  LDS R2, [R0+0x4] ;  /* 0x0000040000027984 */ /* 0x000e240000000800 */
[----:B0-----:R-:W-:-:S05]  /*15570*/  HFMA2 R3, R2, 1, 1, R21 ;  /* 0x3c003c0002037831 */ /* 0x001fca0000000015 */
[----:B------:R-:W0:Y:S02]  /*15580*/  ATOMS.CAST.SPIN P0, [R0+0x4], R2, R3 ;  /* 0x000004020000758d */ /* 0x000e240001800003 */
[----:B0-----:R-:W-:Y:S05]  /*15590*/  @!P0 BRA `(.L_x_1446) ;  /* 0xfffffffc00f08947 */ /* 0x001fea000383ffff */
[----:B------:R-:W-:Y:S05]  /*155a0*/  EXIT ;  /* 0x000000000000794d */ /* 0x000fea0003800000 */
.L_x_1445:
[----:B------:R-:W0:Y:S02]  /*155b0*/  LD.E R0, desc[UR8][R4.64+0x4] ;  /* 0x0000040804007980 */ /* 0x000e24000c101900 */
[----:B0-----:R-:W-:-:S05]  /*155c0*/  IADD3 R3, PT, PT, R21, R0, RZ ;  /* 0x0000000015037210 */ /* 0x001fca0007ffe0ff */
[----:B------:R-:W-:Y:S01]  /*155d0*/  ST.E desc[UR8][R4.64+0x4], R3 ;  /* 0x0000040304007985 */ /* 0x000fe2000c101908 */
[----:B------:R-:W-:Y:S05]  /*155e0*/  EXIT ;  /* 0x000000000000794d */ /* 0x000fea0003800000 */
.L_x_1447:
        /* <DEDUP_REMOVED lines=9> */
.L_x_5300:


//--------------------- .text._Z23gemm_half_q_half_kernelILi4ELi176ELb1ELb0ELi32EEvPK6__halfPKjS4_S2_PS0_iiiiPKtS7_iiiiiibS2_i --------------------------
	.section	.text._Z23gemm_half_q_half_kernelILi4ELi176ELb1ELb0ELi32EEvPK6__halfPKjS4_S2_PS0_iiiiPKtS7_iiiiiibS2_i,"ax",@progbits
	.align	128
        .global         _Z23gemm_half_q_half_kernelILi4ELi176ELb1ELb0ELi32EEvPK6__halfPKjS4_S2_PS0_iiiiPKtS7_iiiiiibS2_i
        .type           _Z23gemm_half_q_half_kernelILi4ELi176ELb1ELb0ELi32EEvPK6__halfPKjS4_S2_PS0_iiiiPKtS7_iiiiiibS2_i,@function
        .size           _Z23gemm_half_q_half_kernelILi4ELi176ELb1ELb0ELi32EEvPK6__halfPKjS4_S2_PS0_iiiiPKtS7_iiiiiibS2_i,(.L_x_5301 - _Z23gemm_half_q_half_kernelILi4ELi176ELb1ELb0ELi32EEvPK6__halfPKjS4_S2_PS0_iiiiPKtS7_iiiiiibS2_i)
        .other          _Z23gemm_half_q_half_kernelILi4ELi176ELb1ELb0ELi32EEvPK6__halfPKjS4_S2_PS0_iiiiPKtS7_iiiiiibS2_i,@"STO_CUDA_ENTRY STV_DEFAULT"
_Z23gemm_half_q_half_kernelILi4ELi176ELb1ELb0ELi32EEvPK6__halfPKjS4_S2_PS0_iiiiPKtS7_iiiiiibS2_i:
.text._Z23gemm_half_q_half_kernelILi4ELi176ELb1ELb0ELi32EEvPK6__halfPKjS4_S2_PS0_iiiiPKtS7_iiiiiibS2_i:
        /* <DEDUP_REMOVED lines=35> */
.L_x_1448:
        /* <DEDUP_REMOVED lines=43> */
.L_x_1454:
        /* <DEDUP_REMOVED lines=32> */
.L_x_1453:
        /* <DEDUP_REMOVED lines=20> */
.L_x_1455:
[----:B------:R-:W-:-:S13]  /*0820*/  ISETP.EQ.AND P3, PT, R15, RZ, PT ;  /* 0x000000ff0f00720c */ /* 0x000fda0003f62270 */
[----:B------:R-:W-:Y:S05]  /*0830*/  @!P1 BRA P3, `(.L_x_1450) ;  /* 0x0000000400789947 */ /* 0x000fea0001800000 */
.L_x_1452:
        /* <DEDUP_REMOVED lines=12> */
.L_x_1451:
        /* <DEDUP_REMOVED lines=16> */
.L_x_1458:
        /* <DEDUP_REMOVED lines=32> */
.L_x_1457:
        /* <DEDUP_REMOVED lines=21> */
.L_x_1459:
[----:B------:R-:W-:-:S13]  /*0d50*/  ISETP.NE.OR P1, PT, R15, RZ, P1 ;  /* 0x000000ff0f00720c */ /* 0x000fda0000f25670 */
[----:B------:R-:W-:Y:S05]  /*0d60*/  @!P1 BRA `(.L_x_1450) ;  /* 0x00000000002c9947 */ /* 0x000fea0003800000 */
.L_x_1456:
        /* <DEDUP_REMOVED lines=11> */
.L_x_1450:
[----:B------:R-:W-:Y:S05]  /*0e20*/  BSYNC.RECONVERGENT B0 ;  /* 0x0000000000007941 */ /* 0x000fea0003800200 */
.L_x_1449:
        /* <DEDUP_REMOVED lines=12> */
[----:B0-----:R-:W-:-:S04]  /*0ef0*/  LEA R7, R6, UR4, 0x2 ;  /* 0x0000000406077c11 */ /* 0x001fc8000f8e10ff */
        /* <DEDUP_REMOVED lines=8> */
.L_x_1463:
        /* <DEDUP_REMOVED lines=15> */
.L_x_1462:
        /* <DEDUP_REMOVED lines=12> */
.L_x_1464:
[----:B------:R-:W-:-:S13]  /*1130*/  ISETP.NE.OR P1, PT, R16, RZ, P1 ;  /* 0x000000ff1000720c */ /* 0x000fda0000f25670 */
[----:B------:R-:W-:Y:S05]  /*1140*/  @!P1 BRA `(.L_x_1460) ;  /* 0x00000000001c9947 */ /* 0x000fea0003800000 */
.L_x_1461:
[----:B0-----:R-:W0:Y:S02]  /*1150*/  LDC.64 R6, c[0x0][0x3a0] ;  /* 0x0000e800ff067b82 */ /* 0x001e240000000a00 */
.L_x_1465:
[C---:B0-----:R-:W-:Y:S01]  /*1160*/  IMAD.WIDE R8, R17.reuse, 0x2, R6 ;  /* 0x0000000211087825 */ /* 0x041fe200078e0206 */
[----:B------:R-:W-:Y:S02]  /*1170*/  IADD3 R16, PT, PT, R16, 0x1, RZ ;  /* 0x0000000110107810 */ /* 0x000fe40007ffe0ff */
[----:B------:R-:W-:Y:S02]  /*1180*/  IADD3 R17, PT, PT, R17, R89, RZ ;  /* 0x0000005911117210 */ /* 0x000fe40007ffe0ff */
[----:B------:R1:W-:Y:S01]  /*1190*/  STG.E.64 desc[UR8][R8.64], RZ ;  /* 0x000000ff08007986 */ /* 0x0003e2000c101b08 */
[----:B------:R-:W-:-:S13]  /*11a0*/  ISETP.NE.AND P1, PT, R16, RZ, PT ;  /* 0x000000ff1000720c */ /* 0x000fda0003f25270 */
[----:B-1----:R-:W-:Y:S05]  /*11b0*/  @P1 BRA `(.L_x_1465) ;  /* 0xfffffffc00e81947 */ /* 0x002fea000383ffff */
.L_x_1460:
        /* <DEDUP_REMOVED lines=20> */
.L_x_1467:
        /* <DEDUP_REMOVED lines=28> */
[----:B------:R-:W-:Y:S01]  /*14c0*/  IADD3 R20, PT, PT, R17, 0x1, R20 ;  /* 0x0000000111147810 */ /* 0x000fe20007ffe014 */
[----:B0-----:R-:W4:Y:S01]  /*14d0*/  I2F.F16 R9, R18 ;  /* 0x0000001200097306 */ /* 0x001f220000200c00 */
[----:B------:R-:W-:Y:S01]  /*14e0*/  IADD3 R6, PT, PT, R6, 0x1, R7 ;  /* 0x0000000106067810 */ /* 0x000fe20007ffe007 */
[----:B------:R-:W-:Y:S01]  /*14f0*/  IMAD R7, R16, R16, R16 ;  /* 0x0000001010077224 */ /* 0x000fe200078e0210 */
[----:B------:R-:W-:-:S04]  /*1500*/  ISETP.GE.AND P1, PT, R15, R90, PT ;  /* 0x0000005a0f00720c */ /* 0x000fc80003f26270 */
[----:B------:R-:W-:Y:S01]  /*1510*/  IADD3 R7, PT, PT, R16, 0x1, R7 ;  /* 0x0000000110077810 */ /* 0x000fe20007ffe007 */
        /* <DEDUP_REMOVED lines=8> */
.L_x_1466:
[C---:B------:R-:W-:Y:S01]  /*15a0*/  ISETP.GT.AND P1, PT, R93.reuse, UR6, PT ;  /* 0x000000065d007c0c */ /* 0x040fe2000bf24270 */
[----:B0-----:R-:W-:Y:S01]  /*15b0*/  HFMA2 R6, -RZ, RZ, 0, 0 ;  /* 0x00000000ff067431 */ /* 0x001fe200000001ff */
[----:B------:R-:W-:Y:S01]  /*15c0*/  SHF.R.S32.HI R4, RZ, 0x1f, R19 ;  /* 0x0000001fff047819 */ /* 0x000fe20000011413 */
[----:B------:R-:W-:Y:S01]  /*15d0*/  HFMA2 R3, -RZ, RZ, 0, 0 ;  /* 0x00000000ff037431 */ /* 0x000fe200000001ff */
[C---:B--2---:R-:W-:Y:S02]  /*15e0*/  ISETP.GT.AND P3, PT, R93.reuse, UR11, PT ;  /* 0x0000000b5d007c0c */ /* 0x044fe4000bf64270 */
[----:B------:R-:W-:Y:S02]  /*15f0*/  CS2R R8, SRZ ;  /* 0x0000000000087805 */ /* 0x000fe4000001ff00 */
[----:B------:R-:W-:Y:S02]  /*1600*/  LEA.HI R4, R4, R19, RZ, 0x5 ;  /* 0x0000001304047211 */ /* 0x000fe400078f28ff */
[----:B---3--:R-:W-:-:S02]  /*1610*/  ISETP.GT.AND P4, PT, R93, UR5, PT ;  /* 0x000000055d007c0c */ /* 0x008fc4000bf84270 */
[C---:B----4-:R-:W-:Y:S02]  /*1620*/  ISETP.GT.AND P5, PT, R93.reuse, UR12, PT ;  /* 0x0000000c5d007c0c */ /* 0x050fe4000bfa4270 */
[----:B-1----:R-:W-:Y:S02]  /*1630*/  ISETP.GT.AND P6, PT, R93, UR13, PT ;  /* 0x0000000d5d007c0c */ /* 0x002fe4000bfc4270 */
        /* <DEDUP_REMOVED lines=10> */
.L_x_1468:
        /* <DEDUP_REMOVED lines=8> */
.L_x_1469:
        /* <DEDUP_REMOVED lines=8> */
.L_x_1470:
        /* <DEDUP_REMOVED lines=8> */
.L_x_1471:
        /* <DEDUP_REMOVED lines=8> */
.L_x_1472:
        /* <DEDUP_REMOVED lines=32> */
[----:B--2---:R-:W-:Y:S02]  /*1ae0*/  LOP3.LUT R2, R9, 0xff, RZ, 0xc0, !PT ;  /* 0x000000ff09027812 */ /* 0x004fe400078ec0ff */
[----:B------:R-:W-:-:S02]  /*1af0*/  LOP3.LUT R0, R8, 0xff, RZ, 0xc0, !PT ;  /* 0x000000ff08007812 */ /* 0x000fc400078ec0ff */
[----:B------:R-:W-:Y:S02]  /*1b00*/  IADD3 R2, PT, PT, R2, -0x80, RZ ;  /* 0xffffff8002027810 */ /* 0x000fe40007ffe0ff */
[----:B------:R-:W-:Y:S02]  /*1b10*/  IADD3 R0, PT, PT, R0, -0x80, RZ ;  /* 0xffffff8000007810 */ /* 0x000fe40007ffe0ff */
[----:B------:R0:W1:Y:S01]  /*1b20*/  I2F.F16 R32, R2 ;  /* 0x0000000200207306 */ /* 0x0000620000200c00 */
[----:B------:R-:W-:Y:S02]  /*1b30*/  LOP3.LUT R3, R10, 0xff, RZ, 0xc0, !PT ;  /* 0x000000ff0a037812 */ /* 0x000fe400078ec0ff */
[----:B------:R-:W-:Y:S02]  /*1b40*/  LOP3.LUT R4, R11, 0xff, RZ, 0xc0, !PT ;  /* 0x000000ff0b047812 */ /* 0x000fe400078ec0ff */
[----:B------:R-:W-:Y:S02]  /*1b50*/  LEA.HI R27, R9, 0xffffff80, RZ, 0x8 ;  /* 0xffffff80091b7811 */ /* 0x000fe400078f40ff */
[----:B------:R-:W-:Y:S01]  /*1b60*/  IADD3 R3, PT, PT, R3, -0x80, RZ ;  /* 0xffffff8003037810 */ /* 0x000fe20007ffe0ff */
[----:B------:R2:W4:Y:S01]  /*1b70*/  I2F.F16 R31, R0 ;  /* 0x00000000001f7306 */ /* 0x0005220000200c00 */
[----:B0-----:R-:W-:-:S02]  /*1b80*/  SHF.R.U32.HI R2, RZ, 0x8, R9 ;  /* 0x00000008ff027819 */ /* 0x001fc40000011609 */
[----:B------:R-:W-:Y:S02]  /*1b90*/  SHF.R.U32.HI R9, RZ, 0x10, R9 ;  /* 0x00000010ff097819 */ /* 0x000fe40000011609 */
[----:B------:R-:W-:Y:S02]  /*1ba0*/  LOP3.LUT R2, R2, 0xff, RZ, 0xc0, !PT ;  /* 0x000000ff02027812 */ /* 0x000fe400078ec0ff */
[----:B------:R-:W-:Y:S01]  /*1bb0*/  IADD3 R4, PT, PT, R4, -0x80, RZ ;  /* 0xffffff8004047810 */ /* 0x000fe20007ffe0ff */
[----:B------:R0:W1:Y:S01]  /*1bc0*/  I2F.F16 R35, R3 ;  /* 0x0000000300237306 */ /* 0x0000620000200c00 */
[----:B--2---:R-:W-:Y:S02]  /*1bd0*/  SHF.R.U32.HI R0, RZ, 0x8, R8 ;  /* 0x00000008ff007819 */ /* 0x004fe40000011608 */
[----:B------:R-:W-:Y:S02]  /*1be0*/  IADD3 R2, PT, PT, R2, -0x80, RZ ;  /* 0xffffff8002027810 */ /* 0x000fe40007ffe0ff */
[----:B------:R-:W-:-:S02]  /*1bf0*/  LOP3.LUT R0, R0, 0xff, RZ, 0xc0, !PT ;  /* 0x000000ff00007812 */ /* 0x000fc400078ec0ff */
[----:B------:R-:W-:Y:S01]  /*1c00*/  LEA.HI R29, R10, 0xffffff80, RZ, 0x8 ;  /* 0xffffff800a1d7811 */ /* 0x000fe200078f40ff */
[----:B------:R2:W1:Y:S01]  /*1c10*/  I2F.F16 R33, R4 ;  /* 0x0000000400217306 */ /* 0x0004620000200c00 */
[----:B0-----:R-:W-:Y:S02]  /*1c20*/  LOP3.LUT R3, R9, 0xff, RZ, 0xc0, !PT ;  /* 0x000000ff09037812 */ /* 0x001fe400078ec0ff */
[----:B------:R-:W-:Y:S02]  /*1c30*/  IADD3 R0, PT, PT, R0, -0x80, RZ ;  /* 0xffffff8000007810 */ /* 0x000fe40007ffe0ff */
[----:B------:R-:W-:Y:S02]  /*1c40*/  LEA.HI R30, R11, 0xffffff80, RZ, 0x8 ;  /* 0xffffff800b1e7811 */ /* 0x000fe400078f40ff */
[----:B------:R-:W-:Y:S01]  /*1c50*/  SHF.R.U32.HI R6, RZ, 0x8, R11 ;  /* 0x00000008ff067819 */ /* 0x000fe2000001160b */
[----:B------:R3:W0:Y:S01]  /*1c60*/  I2F.F16 R9, R2 ;  /* 0x0000000200097306 */ /* 0x0006220000200c00 */
[----:B--2---:R-:W-:-:S02]  /*1c70*/  SHF.R.U32.HI R4, RZ, 0x8, R10 ;  /* 0x00000008ff047819 */ /* 0x004fc4000001160a */
[----:B------:R-:W-:Y:S02]  /*1c80*/  SHF.R.U32.HI R10, RZ, 0x10, R10 ;  /* 0x00000010ff0a7819 */ /* 0x000fe4000001160a */
[----:B------:R-:W-:Y:S02]  /*1c90*/  SHF.R.U32.HI R11, RZ, 0x10, R11 ;  /* 0x00000010ff0b7819 */ /* 0x000fe4000001160b */
[----:B------:R-:W-:Y:S01]  /*1ca0*/  IADD3 R3, PT, PT, R3, -0x80, RZ ;  /* 0xffffff8003037810 */ /* 0x000fe20007ffe0ff */
[----:B------:R2:W0:Y:S01]  /*1cb0*/  I2F.F16 R39, R0 ;  /* 0x0000000000277306 */ /* 0x0004220000200c00 */
[----:B---3--:R-:W-:Y:S02]  /*1cc0*/  LOP3.LUT R2, R13, 0xff, RZ, 0xc0, !PT ;  /* 0x000000ff0d027812 */ /* 0x008fe400078ec0ff */
[----:B------:R-:W-:Y:S02]  /*1cd0*/  LOP3.LUT R4, R4, 0xff, RZ, 0xc0, !PT ;  /* 0x000000ff04047812 */ /* 0x000fe400078ec0ff */
[----:B------:R-:W-:-:S02]  /*1ce0*/  IADD3 R44, PT, PT, R2, -0x80, RZ ;  /* 0xffffff80022c7810 */ /* 0x000fc40007ffe0ff */
[----:B------:R-:W-:Y:S01]  /*1cf0*/  LOP3.LUT R2, R14, 0xff, RZ, 0xc0, !PT ;  /* 0x000000ff0e027812 */ /* 0x000fe200078ec0ff */
[----:B------:R3:W0:Y:S01]  /*1d00*/  I2F.F16 R40, R3 ;  /* 0x0000000300287306 */ /* 0x0006220000200c00 */
[----:B--2---:R-:W-:Y:S02]  /*1d10*/  LOP3.LUT R0, R10, 0xff, RZ, 0xc0, !PT ;  /* 0x000000ff0a007812 */ /* 0x004fe400078ec0ff */
[----:B------:R-:W-:Y:S02]  /*1d20*/  IADD3 R45, PT, PT, R2, -0x80, RZ ;  /* 0xffffff80022d7810 */ /* 0x000fe40007ffe0ff */
[----:B------:R-:W-:Y:S02]  /*1d30*/  IADD3 R41, PT, PT, R0, -0x80, RZ ;  /* 0xffffff8000297810 */ /* 0x000fe40007ffe0ff */
[----:B------:R-:W-:Y:S01]  /*1d40*/  LOP3.LUT R0, R11, 0xff, RZ, 0xc0, !PT ;  /* 0x000000ff0b007812 */ /* 0x000fe200078ec0ff */
[----:B------:R-:W2:Y:S01]  /*1d50*/  I2F.F16 R27, R27 ;  /* 0x0000001b001b7306 */ /* 0x000ea20000200c00 */
[----:B------:R-:W-:-:S02]  /*1d60*/  SHF.R.U32.HI R2, RZ, 0x8, R12 ;  /* 0x00000008ff027819 */ /* 0x000fc4000001160c */
[----:B---3--:R-:W-:Y:S02]  /*1d70*/  LOP3.LUT R3, R15, 0xff, RZ, 0xc0, !PT ;  /* 0x000000ff0f037812 */ /* 0x008fe400078ec0ff */
[----:B------:R-:W-:Y:S02]  /*1d80*/  IADD3 R42, PT, PT, R0, -0x80, RZ ;  /* 0xffffff80002a7810 */ /* 0x000fe40007ffe0ff */
[----:B------:R-:W-:Y:S01]  /*1d90*/  LOP3.LUT R0, R12, 0xff, RZ, 0xc0, !PT ;  /* 0x000000ff0c007812 */ /* 0x000fe200078ec0ff */
[----:B------:R-:W3:Y:S01]  /*1da0*/  I2F.F16 R29, R29 ;  /* 0x0000001d001d7306 */ /* 0x000ee20000200c00 */
[----:B------:R-:W-:Y:S02]  /*1db0*/  LOP3.LUT R2, R2, 0xff, RZ, 0xc0, !PT ;  /* 0x000000ff02027812 */ /* 0x000fe400078ec0ff */
[----:B------:R-:W-:Y:S02]  /*1dc0*/  IADD3 R3, PT, PT, R3, -0x80, RZ ;  /* 0xffffff8003037810 */ /* 0x000fe40007ffe0ff */
[----:B------:R-:W-:-:S02]  /*1dd0*/  IADD3 R4, PT, PT, R4, -0x80, RZ ;  /* 0xffffff8004047810 */ /* 0x000fc40007ffe0ff */
[----:B------:R-:W-:Y:S01]  /*1de0*/  IADD3 R0, PT, PT, R0, -0x80, RZ ;  /* 0xffffff8000007810 */ /* 0x000fe20007ffe0ff */
[----:B------:R4:W0:Y:S01]  /*1df0*/  I2F.F16 R46, R3 ;  /* 0x00000003002e7306 */ /* 0x0008220000200c00 */
[----:B------:R-:W-:Y:S02]  /*1e00*/  IADD3 R2, PT, PT, R2, -0x80, RZ ;  /* 0xffffff8002027810 */ /* 0x000fe40007ffe0ff */
[----:B------:R-:W-:Y:S02]  /*1e10*/  LEA.HI R26, R8, 0xffffff80, RZ, 0x8 ;  /* 0xffffff80081a7811 */ /* 0x000fe400078f40ff */
[----:B------:R-:W-:Y:S02]  /*1e20*/  LEA.HI R37, R14, 0xffffff80, RZ, 0x8 ;  /* 0xffffff800e257811 */ /* 0x000fe400078f40ff */
[----:B------:R-:W-:Y:S01]  /*1e30*/  SHF.R.U32.HI R8, RZ, 0x10, R8 ;  /* 0x00000010ff087819 */ /* 0x000fe20000011608 */
[----:B------:R1:W0:Y:S01]  /*1e40*/  I2F.F16 R10, R4 ;  /* 0x00000004000a7306 */ /* 0x0002220000200c00 */
[----:B----4-:R-:W-:-:S02]  /*1e50*/  SHF.R.U32.HI R3, RZ, 0x8, R14 ;  /* 0x00000008ff037819 */ /* 0x010fc4000001160e */
[----:B------:R-:W-:Y:S02]  /*1e60*/  SHF.R.U32.HI R14, RZ, 0x10, R14 ;  /* 0x00000010ff0e7819 */ /* 0x000fe4000001160e */
[----:B------:R-:W-:Y:S02]  /*1e70*/  LOP3.LUT R8, R8, 0xff, RZ, 0xc0, !PT ;  /* 0x000000ff08087812 */ /* 0x000fe400078ec0ff */
[----:B------:R-:W-:Y:S01]  /*1e80*/  LOP3.LUT R14, R14, 0xff, RZ, 0xc0, !PT ;  /* 0x000000ff0e0e7812 */ /* 0x000fe200078ec0ff */
[----:B------:R4:W0:Y:S01]  /*1e90*/  I2F.F16 R43, R0 ;  /* 0x00000000002b7306 */ /* 0x0008220000200c00 */
[----:B-1----:R-:W-:Y:S02]  /*1ea0*/  SHF.R.U32.HI R4, RZ, 0x10, R15 ;  /* 0x00000010ff047819 */ /* 0x002fe4000001160f */
[----:B------:R-:W-:Y:S02]  /*1eb0*/  LOP3.LUT R6, R6, 0xff, RZ, 0xc0, !PT ;  /* 0x000000ff06067812 */ /* 0x000fe400078ec0ff */
[----:B------:R-:W-:-:S02]  /*1ec0*/  LOP3.LUT R3, R3, 0xff, RZ, 0xc0, !PT ;  /* 0x000000ff03037812 */ /* 0x000fc400078ec0ff */
[----:B------:R-:W-:Y:S01]  /*1ed0*/  LOP3.LUT R4, R4, 0xff, RZ, 0xc0, !PT ;  /* 0x000000ff04047812 */ /* 0x000fe200078ec0ff */
[----:B------:R1:W0:Y:S01]  /*1ee0*/  I2F.F16 R47, R2 ;  /* 0x00000002002f7306 */ /* 0x0002220000200c00 */
[----:B----4-:R-:W-:Y:S02]  /*1ef0*/  SHF.R.U32.HI R0, RZ, 0x8, R13 ;  /* 0x00000008ff007819 */ /* 0x010fe4000001160d */
[----:B------:R-:W-:Y:S02]  /*1f00*/  LEA.HI R34, R12, 0xffffff80, RZ, 0x8 ;  /* 0xffffff800c227811 */ /* 0x000fe400078f40ff */
[----:B------:R-:W-:Y:S02]  /*1f10*/  LOP3.LUT R0, R0, 0xff, RZ, 0xc0, !PT ;  /* 0x000000ff00007812 */ /* 0x000fe400078ec0ff */
[----:B------:R-:W-:Y:S01]  /*1f20*/  LEA.HI R36, R13, 0xffffff80, RZ, 0x8 ;  /* 0xffffff800d247811 */ /* 0x000fe200078f40ff */
[----:B------:R-:W4:Y:S01]  /*1f30*/  I2F.F16 R26, R26 ;  /* 0x0000001a001a7306 */ /* 0x000f220000200c00 */
[----:B-1----:R-:W-:-:S02]  /*1f40*/  SHF.R.U32.HI R2, RZ, 0x8, R15 ;  /* 0x00000008ff027819 */ /* 0x002fc4000001160f */
[----:B------:R-:W-:Y:S02]  /*1f50*/  LEA.HI R38, R15, 0xffffff80, RZ, 0x8 ;  /* 0xffffff800f267811 */ /* 0x000fe400078f40ff */
[----:B------:R-:W-:Y:S02]  /*1f60*/  LOP3.LUT R2, R2, 0xff, RZ, 0xc0, !PT ;  /* 0x000000ff02027812 */ /* 0x000fe400078ec0ff */
[----:B------:R-:W-:Y:S01]  /*1f70*/  IADD3 R8, PT, PT, R8, -0x80, RZ ;  /* 0xffffff8008087810 */ /* 0x000fe20007ffe0ff */
[----:B------:R-:W1:Y:S01]  /*1f80*/  I2F.F16 R30, R30 ;  /* 0x0000001e001e7306 */ /* 0x000e620000200c00 */
[----:B------:R-:W-:Y:S02]  /*1f90*/  IADD3 R52, PT, PT, R14, -0x80, RZ ;  /* 0xffffff800e347810 */ /* 0x000fe40007ffe0ff */
[----:B------:R-:W-:Y:S02]  /*1fa0*/  IADD3 R6, PT, PT, R6, -0x80, RZ ;  /* 0xffffff8006067810 */ /* 0x000fe40007ffe0ff */
[----:B------:R-:W-:-:S02]  /*1fb0*/  IADD3 R0, PT, PT, R0, -0x80, RZ ;  /* 0xffffff8000007810 */ /* 0x000fc40007ffe0ff */
[----:B------:R-:W-:Y:S01]  /*1fc0*/  IADD3 R3, PT, PT, R3, -0x80, RZ ;  /* 0xffffff8003037810 */ /* 0x000fe20007ffe0ff */
[----:B------:R-:W0:Y:S01]  /*1fd0*/  I2F.F16 R34, R34 ;  /* 0x0000002200227306 */ /* 0x000e220000200c00 */
[----:B------:R-:W-:Y:S02]  /*1fe0*/  IADD3 R2, PT, PT, R2, -0x80, RZ ;  /* 0xffffff8002027810 */ /* 0x000fe40007ffe0ff */
[----:B------:R-:W-:Y:S02]  /*1ff0*/  IADD3 R4, PT, PT, R4, -0x80, RZ ;  /* 0xffffff8004047810 */ /* 0x000fe40007ffe0ff */
[----:B------:R-:W-:Y:S02]  /*2000*/  SHF.R.U32.HI R12, RZ, 0x10, R12 ;  /* 0x00000010ff0c7819 */ /* 0x000fe4000001160c */
[----:B------:R-:W-:Y:S01]  /*2010*/  SHF.R.U32.HI R13, RZ, 0x10, R13 ;  /* 0x00000010ff0d7819 */ /* 0x000fe2000001160d */
[----:B------:R-:W0:Y:S01]  /*2020*/  I2F.F16 R36, R36 ;  /* 0x0000002400247306 */ /* 0x000e220000200c00 */
[----:B------:R-:W-:-:S02]  /*2030*/  LOP3.LUT R12, R12, 0xff, RZ, 0xc0, !PT ;  /* 0x000000ff0c0c7812 */ /* 0x000fc400078ec0ff */
[----:B------:R-:W-:Y:S02]  /*2040*/  LOP3.LUT R13, R13, 0xff, RZ, 0xc0, !PT ;  /* 0x000000ff0d0d7812 */ /* 0x000fe400078ec0ff */
[----:B------:R-:W-:Y:S02]  /*2050*/  IADD3 R12, PT, PT, R12, -0x80, RZ ;  /* 0xffffff800c0c7810 */ /* 0x000fe40007ffe0ff */
[----:B------:R-:W-:Y:S01]  /*2060*/  IADD3 R13, PT, PT, R13, -0x80, RZ ;  /* 0xffffff800d0d7810 */ /* 0x000fe20007ffe0ff */
[----:B------:R-:W0:Y:S01]  /*2070*/  I2F.F16 R37, R37 ;  /* 0x0000002500257306 */ /* 0x000e220000200c00 */
[----:B------:R-:W-:Y:S02]  /*2080*/  PRMT R15, RZ, 0x5410, RZ ;  /* 0x00005410ff0f7816 */ /* 0x000fe400000000ff */
[----:B------:R-:W-:-:S05]  /*2090*/  PRMT R14, RZ, 0x5410, RZ ;  /* 0x00005410ff0e7816 */ /* 0x000fca00000000ff */
        /* <DEDUP_REMOVED lines=14> */
[----:B--2---:R-:W-:-:S02]  /*2180*/  PRMT R12, RZ, 0x7610, R12 ;  /* 0x00007610ff0c7816 */ /* 0x004fc4000000000c */
[----:B---3--:R-:W-:Y:S01]  /*2190*/  PRMT R13, RZ, 0x5410, RZ ;  /* 0x00005410ff0d7816 */ /* 0x008fe200000000ff */
[----:B-1--4-:R-:W-:Y:S06]  /*21a0*/  @!P1 BRA `(.L_x_1474) ;  /* 0x0000000400689947 */ /* 0x012fec0003800000 */
[----:B------:R-:W1:Y:S01]  /*21b0*/  LDS.64 R18, [UR5] ;  /* 0x00000005ff127984 */ /* 0x000e620008000a00 */
[----:B------:R-:W-:Y:S02]  /*21c0*/  HADD2.F32 R0, -RZ, R31.H0_H0 ;  /* 0x2000001fff007230 */ /* 0x000fe40000004100 */
[----:B------:R-:W-:Y:S01]  /*21d0*/  HADD2.F32 R58, -RZ, R32.H0_H0 ;  /* 0x20000020ff3a7230 */ /* 0x000fe20000004100 */
[----:B------:R-:W2:Y:S01]  /*21e0*/  LDS.64 R6, [UR5+0x8] ;  /* 0x00000805ff067984 */ /* 0x000ea20008000a00 */
[----:B------:R-:W-:Y:S02]  /*21f0*/  HADD2.F32 R4, -RZ, R33.H0_H0 ;  /* 0x20000021ff047230 */ /* 0x000fe40000004100 */
[----:B------:R-:W-:Y:S02]  /*2200*/  HADD2.F32 R2, -RZ, R35.H0_H0 ;  /* 0x20000023ff027230 */ /* 0x000fe40000004100 */
[----:B0-----:R-:W-:Y:S02]  /*2210*/  HADD2.F32 R60, -RZ, R9.H0_H0 ;  /* 0x20000009ff3c7230 */ /* 0x001fe40000004100 */
        /* <DEDUP_REMOVED lines=29> */
[--C-:B--2---:R-:W-:Y:S02]  /*23f0*/  HADD2.F32 R4, -RZ, R6.reuse.H0_H0 ;  /* 0x20000006ff047230 */ /* 0x104fe40000004100 */
        /* <DEDUP_REMOVED lines=41> */
[----:B-----5:R-:W-:Y:S02]  /*2690*/  HADD2.F32 R57, -RZ, R20.H0_H0 ;  /* 0x20000014ff397230 */ /* 0x020fe40000004100 */
        /* <DEDUP_REMOVED lines=11> */
.L_x_1474:
        /* <DEDUP_REMOVED lines=15> */
[----:B0-----:R-:W-:Y:S02]  /*2840*/  HADD2.F32 R60, -RZ, R9.H0_H0 ;  /* 0x20000009ff3c7230 */ /* 0x001fe40000004100 */
[----:B------:R-:W-:Y:S02]  /*2850*/  HADD2.F32 R58, -RZ, R39.H0_H0 ;  /* 0x20000027ff3a7230 */ /* 0x000fe40000004100 */
[----:B------:R-:W-:Y:S02]  /*2860*/  HADD2.F32 R59, -RZ, R37.H0_H0 ;  /* 0x20000025ff3b7230 */ /* 0x000fe40000004100 */
[----:B-1----:R-:W-:-:S02]  /*2870*/  HADD2.F32 R25, -RZ, R2.H0_H0 ;  /* 0x20000002ff197230 */ /* 0x002fc40000004100 */
        /* <DEDUP_REMOVED lines=28> */
[----:B------:R-:W-:Y:S01]  /*2a40*/  FFMA.FTZ R25, R12, R24, R25 ;  /* 0x000000180c197223 */ /* 0x000fe20000010019 */
[----:B--2---:R-:W-:Y:S02]  /*2a50*/  HADD2.F32 R0, -RZ, R16.H0_H0 ;  /* 0x20000010ff007230 */ /* 0x004fe40000004100 */
        /* <DEDUP_REMOVED lines=21> */
[-C--:B------:R-:W-:Y:S01]  /*2bb0*/  FFMA.FTZ R3, R24, R16.reuse, R3 ;  /* 0x0000001018037223 */ /* 0x080fe20000010003 */
[----:B------:R-:W-:Y:S02]  /*2bc0*/  HADD2.F32 R17, -RZ, R17.H1_H1 ;  /* 0x30000011ff117230 */ /* 0x000fe40000004100 */
[----:B------:R-:W-:Y:S01]  /*2bd0*/  FFMA.FTZ R25, R56, R16, R25 ;  /* 0x0000001038197223 */ /* 0x000fe20000010019 */
        /* <DEDUP_REMOVED lines=15> */
[----:B-----5:R-:W-:Y:S02]  /*2cd0*/  HADD2.F32 R59, -RZ, R20.H0_H0 ;  /* 0x20000014ff3b7230 */ /* 0x020fe40000004100 */
        /* <DEDUP_REMOVED lines=10> */
[----:B------:R-:W-:Y:S02]  /*2d80*/  HFMA2 R17, R0, 1, 1, RZ ;  /* 0x3c003c0000117831 */ /* 0x000fe400000000ff */
[----:B------:R-:W-:-:S07]  /*2d90*/  HADD2 R16, R12, RZ.H0_H0 ;  /* 0x200000ff0c107230 */ /* 0x000fce0000000000 */
.L_x_1476:
        /* <DEDUP_REMOVED lines=98> */
.L_x_1477:
[----:B------:R-:W-:Y:S01]  /*33c0*/  PRMT R12, RZ, 0x5410, RZ ;  /* 0x00005410ff0c7816 */ /* 0x000fe200000000ff */
[----:B------:R-:W-:Y:S06]  /*33d0*/  @P3 BRA `(.L_x_1475) ;  /* 0x0000000400683947 */ /* 0x000fec0003800000 */
[----:B------:R-:W1:Y:S01]  /*33e0*/  LDS.64 R2, [UR5+0xc0] ;  /* 0x0000c005ff027984 */ /* 0x000e620008000a00 */
[----:B------:R-:W-:Y:S02]  /*33f0*/  HADD2.F32 R0, -RZ, R31.H0_H0 ;  /* 0x2000001fff007230 */ /* 0x000fe40000004100 */
[----:B------:R-:W-:Y:S01]  /*3400*/  HADD2.F32 R4, -RZ, R33.H0_H0 ;  /* 0x20000021ff047230 */ /* 0x000fe20000004100 */
[----:B------:R-:W2:Y:S01]  /*3410*/  LDS.64 R12, [UR5+0xc8] ;  /* 0x0000c805ff0c7984 */ /* 0x000ea20008000a00 */
[----:B0-----:R-:W-:Y:S02]  /*3420*/  HADD2.F32 R58, -RZ, R39.H0_H0 ;  /* 0x20000027ff3a7230 */ /* 0x001fe40000004100 */
        /* <DEDUP_REMOVED lines=28> */
[----:B------:R-:W-:-:S02]  /*35f0*/  HADD2.F32 R3, -RZ, R26.H0_H0 ;  /* 0x2000001aff037230 */ /* 0x000fc40000004100 */
[-C--:B------:R-:W-:Y:S01]  /*3600*/  FFMA.FTZ R2, R2, R56.reuse, R31 ;  /* 0x0000003802027223 */ /* 0x080fe2000001001f */
[----:B------:R-:W-:Y:S02]  /*3610*/  HADD2.F32 R9, -RZ, R30.H0_H0 ;  /* 0x2000001eff097230 */ /* 0x000fe40000004100 */
[----:B------:R-:W-:Y:S01]  /*3620*/  FFMA.FTZ R56, R42, R56, R25 ;  /* 0x000000382a387223 */ /* 0x000fe20000010019 */
[----:B------:R-:W-:Y:S02]  /*3630*/  HADD2.F32 R11, -RZ, R44.H0_H0 ;  /* 0x2000002cff0b7230 */ /* 0x000fe40000004100 */
[-C--:B------:R-:W-:Y:S01]  /*3640*/  FFMA.FTZ R0, R3, R55.reuse, R0 ;  /* 0x0000003703007223 */ /* 0x080fe20000010000 */
[----:B--2---:R-:W-:Y:S02]  /*3650*/  HADD2.F32 R3, -RZ, R12.H0_H0 ;  /* 0x2000000cff037230 */ /* 0x004fe40000004100 */
[----:B------:R-:W-:Y:S01]  /*3660*/  FFMA.FTZ R56, R9, R55, R56 ;  /* 0x0000003709387223 */ /* 0x000fe20000010038 */
[----:B------:R-:W-:-:S02]  /*3670*/  HADD2.F32 R9, -RZ, R43.H0_H0 ;  /* 0x2000002bff097230 */ /* 0x000fc40000004100 */
        /* <DEDUP_REMOVED lines=48> */
.L_x_1475:
        /* <DEDUP_REMOVED lines=33> */
[----:B-1----:R-:W-:Y:S02]  /*3b90*/  SHF.R.U32.HI R2, RZ, 0x8, R11 ;  /* 0x00000008ff027819 */ /* 0x002fe4000001160b */
        /* <DEDUP_REMOVED lines=14> */
[----:B-1----:R-:W-:Y:S02]  /*3c80*/  LOP3.LUT R4, R9, 0xff, RZ, 0xc0, !PT ;  /* 0x000000ff09047812 */ /* 0x002fe400078ec0ff */
        /* <DEDUP_REMOVED lines=9> */
[----:B-1----:R-:W-:Y:S02]  /*3d20*/  LOP3.LUT R3, R27, 0xff, RZ, 0xc0, !PT ;  /* 0x000000ff1b037812 */ /* 0x002fe400078ec0ff */
[----:B------:R-:W-:Y:S02]  /*3d30*/  IADD3 R6, PT, PT, R6, -0x80, RZ ;  /* 0xffffff8006067810 */ /* 0x000fe40007ffe0ff */
[----:B------:R-:W-:-:S02]  /*3d40*/  IADD3 R50, PT, PT, R3, -0x80, RZ ;  /* 0xffffff8003327810 */ /* 0x000fc40007ffe0ff */
[----:B------:R-:W-:Y:S01]  /*3d50*/  SHF.R.U32.HI R3, RZ, 0x8, R25 ;  /* 0x00000008ff037819 */ /* 0x000fe20000011619 */
[----:B------:R1:W0:Y:S01]  /*3d60*/  I2F.F16 R10, R6 ;  /* 0x00000006000a7306 */ /* 0x0002220000200c00 */
[----:B------:R-:W-:Y:S02]  /*3d70*/  IADD3 R2, PT, PT, R2, -0x80, RZ ;  /* 0xffffff8002027810 */ /* 0x000fe40007ffe0ff */
[----:B----4-:R-:W-:Y:S02]  /*3d80*/  LOP3.LUT R0, R24, 0xff, RZ, 0xc0, !PT ;  /* 0x000000ff18007812 */ /* 0x010fe400078ec0ff */
        /* <DEDUP_REMOVED lines=10> */
[----:B-1----:R-:W-:-:S02]  /*3e30*/  SHF.R.U32.HI R6, RZ, 0x8, R26 ;  /* 0x00000008ff067819 */ /* 0x002fc4000001161a */
[--C-:B----4-:R-:W-:Y:S01]  /*3e40*/  SHF.R.U32.HI R2, RZ, 0x8, R27.reuse ;  /* 0x00000008ff027819 */ /* 0x110fe2000001161b */
[----:B------:R1:W4:Y:S01]  /*3e50*/  I2F.F16 R51, R0 ;  /* 0x0000000000337306 */ /* 0x0003220000200c00 */
[----:B------:R-:W-:Y:S02]  /*3e60*/  SHF.R.U32.HI R26, RZ, 0x10, R26 ;  /* 0x00000010ff1a7819 */ /* 0x000fe4000001161a */
[----:B------:R-:W-:Y:S02]  /*3e70*/  SHF.R.U32.HI R27, RZ, 0x10, R27 ;  /* 0x00000010ff1b7819 */ /* 0x000fe4000001161b */
[----:B---3--:R-:W-:Y:S02]  /*3e80*/  LOP3.LUT R4, R25, 0xff, RZ, 0xc0, !PT ;  /* 0x000000ff19047812 */ /* 0x008fe400078ec0ff */
[----:B------:R-:W-:Y:S01]  /*3e90*/  LOP3.LUT R6, R6, 0xff, RZ, 0xc0, !PT ;  /* 0x000000ff06067812 */ /* 0x000fe200078ec0ff */
[----:B------:R3:W0:Y:S01]  /*3ea0*/  I2F.F16 R25, R3 ;  /* 0x0000000300197306 */ /* 0x0006220000200c00 */
[----:B-1----:R-:W-:-:S02]  /*3eb0*/  LOP3.LUT R0, R26, 0xff, RZ, 0xc0, !PT ;  /* 0x000000ff1a007812 */ /* 0x002fc400078ec0ff */
[----:B------:R-:W-:Y:S02]  /*3ec0*/  LOP3.LUT R2, R2, 0xff, RZ, 0xc0, !PT ;  /* 0x000000ff02027812 */ /* 0x000fe400078ec0ff */
[----:B------:R-:W-:Y:S02]  /*3ed0*/  IADD3 R4, PT, PT, R4, -0x80, RZ ;  /* 0xffffff8004047810 */ /* 0x000fe40007ffe0ff */
[----:B------:R-:W-:Y:S01]  /*3ee0*/  IADD3 R6, PT, PT, R6, -0x80, RZ ;  /* 0xffffff8006067810 */ /* 0x000fe20007ffe0ff */
[----:B------:R-:W1:Y:S01]  /*3ef0*/  I2F.F16 R34, R34 ;  /* 0x0000002200227306 */ /* 0x000e620000200c00 */
[----:B---3--:R-:W-:Y:S02]  /*3f00*/  LOP3.LUT R3, R27, 0xff, RZ, 0xc0, !PT ;  /* 0x000000ff1b037812 */ /* 0x008fe400078ec0ff */
[----:B------:R-:W-:Y:S02]  /*3f10*/  IADD3 R0, PT, PT, R0, -0x80, RZ ;  /* 0xffffff8000007810 */ /* 0x000fe40007ffe0ff */
[----:B------:R-:W-:-:S02]  /*3f20*/  IADD3 R2, PT, PT, R2, -0x80, RZ ;  /* 0xffffff8002027810 */ /* 0x000fc40007ffe0ff */
[----:B------:R-:W-:Y:S01]  /*3f30*/  IADD3 R3, PT, PT, R3, -0x80, RZ ;  /* 0xffffff8003037810 */ /* 0x000fe20007ffe0ff */
[----:B------:R-:W3:Y:S08]  /*3f40*/  I2F.F16 R38, R38 ;  /* 0x0000002600267306 */ /* 0x000ef00000200c00 */
        /* <DEDUP_REMOVED lines=93> */
[----:B-----5:R-:W-:-:S02]  /*4520*/  HADD2.F32 R59, -RZ, R20.H0_H0 ;  /* 0x20000014ff3b7230 */ /* 0x020fc40000004100 */
        /* <DEDUP_REMOVED lines=11> */
.L_x_1478:
        /* <DEDUP_REMOVED lines=84> */
[----:B-----5:R-:W-:Y:S02]  /*4b20*/  HADD2.F32 R58, -RZ, R20.H0_H0 ;  /* 0x20000014ff3a7230 */ /* 0x020fe40000004100 */
        /* <DEDUP_REMOVED lines=11> */
.L_x_1480:
        /* <DEDUP_REMOVED lines=95> */
.L_x_1481:
        /* <DEDUP_REMOVED lines=18> */
[----:B------:R-:W-:Y:S02]  /*52f0*/  HADD2.F32 R57, -RZ, R3.H1_H1 ;  /* 0x30000003ff397230 */ /* 0x000fe40000004100 */
[----:B------:R-:W-:Y:S02]  /*5300*/  HADD2.F32 R2, -RZ, R36.H0_H0 ;  /* 0x20000024ff027230 */ /* 0x000fe40000004100 */
[----:B------:R-:W-:-:S02]  /*5310*/  HADD2.F32 R3, -RZ, R39.H0_H0 ;  /* 0x20000027ff037230 */ /* 0x000fc40000004100 */
[----:B------:R-:W-:Y:S02]  /*5320*/  HADD2.F32 R36, -RZ, R9.H0_H0 ;  /* 0x20000009ff247230 */ /* 0x000fe40000004100 */
        /* <DEDUP_REMOVED lines=13> */
[-C--:B------:R-:W-:Y:S01]  /*5400*/  FFMA.FTZ R8, R8, R58.reuse, R3 ;  /* 0x0000003a08087223 */ /* 0x080fe20000010003 */
[----:B------:R-:W-:Y:S02]  /*5410*/  HADD2.F32 R3, -RZ, R32.H0_H0 ;  /* 0x20000020ff037230 */ /* 0x000fe40000004100 */
[-C--:B------:R-:W-:Y:S01]  /*5420*/  FFMA.FTZ R2, R2, R58.reuse, R35 ;  /* 0x0000003a02027223 */ /* 0x080fe20000010023 */
[----:B------:R-:W-:Y:S02]  /*5430*/  HADD2.F32 R9, -RZ, R34.H0_H0 ;  /* 0x20000022ff097230 */ /* 0x000fe40000004100 */
[----:B------:R-:W-:Y:S01]  /*5440*/  FFMA.FTZ R58, R46, R58, R55 ;  /* 0x0000003a2e3a7223 */ /* 0x000fe20000010037 */
[-C--:B------:R-:W-:Y:S01]  /*5450*/  FFMA.FTZ R0, R29, R57.reuse, R0 ;  /* 0x000000391d007223 */ /* 0x080fe20000010000 */
        /* <DEDUP_REMOVED lines=37> */
[----:B------:R-:W-:Y:S01]  /*56b0*/  FMUL.FTZ R0, R3, R0 ;  /* 0x0000000003007220 */ /* 0x000fe20000410000 */
[----:B-----5:R-:W-:Y:S02]  /*56c0*/  HADD2.F32 R27, -RZ, R20.H0_H0 ;  /* 0x20000014ff1b7230 */ /* 0x020fe40000004100 */
        /* <DEDUP_REMOVED lines=11> */
.L_x_1479:
        /* <DEDUP_REMOVED lines=198> */
.L_x_1482:
        /* <DEDUP_REMOVED lines=96> */
.L_x_1484:
        /* <DEDUP_REMOVED lines=95> */
.L_x_1485:
        /* <DEDUP_REMOVED lines=91> */
.L_x_1483:
        /* <DEDUP_REMOVED lines=199> */
.L_x_1486:
        /* <DEDUP_REMOVED lines=97> */
.L_x_1487:
        /* <DEDUP_REMOVED lines=96> */
.L_x_1488:
        /* <DEDUP_REMOVED lines=93> */
.L_x_1473:
        /* <DEDUP_REMOVED lines=8> */
.L_x_1498:
        /* <DEDUP_REMOVED lines=16> */
[--C-:B------:R-:W-:Y:S02]  /*9550*/  SHF.R.U32.HI R3, RZ, 0x6, R28.reuse ;  /* 0x00000006ff037819 */ /* 0x100fe4000001161c */
[----:B------:R-:W-:Y:S02]  /*9560*/  LOP3.LUT R50, R31, 0x3f003f, RZ, 0xc0, !PT ;  /* 0x003f003f1f327812 */ /* 0x000fe400078ec0ff */
[----:B------:R-:W-:Y:S02]  /*9570*/  SHF.R.U32.HI R51, RZ, 0x6, R31 ;  /* 0x00000006ff337819 */ /* 0x000fe4000001161f */
[----:B------:R-:W-:Y:S02]  /*9580*/  SHF.R.U32.HI R28, RZ, 0xc, R28 ;  /* 0x0000000cff1c7819 */ /* 0x000fe4000001161c */
[----:B------:R-:W-:Y:S02]  /*9590*/  LOP3.LUT R35, R35, 0xf000f, RZ, 0xc0, !PT ;  /* 0x000f000f23237812 */ /* 0x000fe400078ec0ff */
[----:B------:R-:W-:-:S02]  /*95a0*/  LOP3.LUT R28, R28, 0xf000f, RZ, 0xc0, !PT ;  /* 0x000f000f1c1c7812 */ /* 0x000fc400078ec0ff */
[--C-:B----4-:R-:W-:Y:S02]  /*95b0*/  SHF.R.U32.HI R29, RZ, 0x8, R8.reuse ;  /* 0x00000008ff1d7819 */ /* 0x110fe40000011608 */
[----:B------:R-:W-:Y:S02]  /*95c0*/  LOP3.LUT R37, R8, 0x3f003f, RZ, 0xc0, !PT ;  /* 0x003f003f08257812 */ /* 0x000fe400078ec0ff */
[--C-:B------:R-:W-:Y:S02]  /*95d0*/  SHF.R.U32.HI R38, RZ, 0x6, R8.reuse ;  /* 0x00000006ff267819 */ /* 0x100fe40000011608 */
[----:B------:R-:W-:Y:S02]  /*95e0*/  SHF.R.U32.HI R30, RZ, 0xa, R8 ;  /* 0x0000000aff1e7819 */ /* 0x000fe40000011608 */
[----:B------:R-:W-:Y:S02]  /*95f0*/  SHF.R.U32.HI R8, RZ, 0x8, R9 ;  /* 0x00000008ff087819 */ /* 0x000fe40000011609 */
[----:B------:R-:W-:-:S02]  /*9600*/  LOP3.LUT R39, R9, 0x3f003f, RZ, 0xc0, !PT ;  /* 0x003f003f09277812 */ /* 0x000fc400078ec0ff */
[--C-:B------:R-:W-:Y:S02]  /*9610*/  SHF.R.U32.HI R40, RZ, 0x6, R9.reuse ;  /* 0x00000006ff287819 */ /* 0x100fe40000011609 */
        /* <DEDUP_REMOVED lines=8> */
[----:B------:R-:W-:Y:S02]  /*96a0*/  LOP3.LUT R43, R9, 0x300030, R8, 0xf8, !PT ;  /* 0x00300030092b7812 */ /* 0x000fe400078ef808 */
[----:B---3--:R-:W-:Y:S02]  /*96b0*/  LOP3.LUT R52, R7, 0x3f003f, RZ, 0xc0, !PT ;  /* 0x003f003f07347812 */ /* 0x008fe400078ec0ff */
[----:B------:R-:W-:-:S02]  /*96c0*/  SHF.R.U32.HI R53, RZ, 0x6, R7 ;  /* 0x00000006ff357819 */ /* 0x000fc40000011607 */
[----:B------:R-:W-:Y:S02]  /*96d0*/  LOP3.LUT R48, R35, 0x300030, R42, 0xf8, !PT ;  /* 0x0030003023307812 */ /* 0x000fe400078ef82a */
[----:B------:R-:W-:Y:S02]  /*96e0*/  LOP3.LUT R57, R11, 0x300030, R44, 0xf8, !PT ;  /* 0x003000300b397812 */ /* 0x000fe400078ef82c */
[----:B------:R-:W-:Y:S02]  /*96f0*/  LOP3.LUT R8, R4, 0x3f003f, RZ, 0xc0, !PT ;  /* 0x003f003f04087812 */ /* 0x000fe400078ec0ff */
[----:B------:R-:W-:Y:S02]  /*9700*/  SHF.R.U32.HI R9, RZ, 0x6, R4 ;  /* 0x00000006ff097819 */ /* 0x000fe40000011604 */
        /* <DEDUP_REMOVED lines=8> */
[----:B------:R-:W-:Y:S02]  /*9790*/  LOP3.LUT R10, R28, 0x300030, R29, 0xf8, !PT ;  /* 0x003000301c0a7812 */ /* 0x000fe400078ef81d */
[----:B------:R-:W-:Y:S02]  /*97a0*/  SHF.R.U32.HI R6, RZ, 0xc, R6 ;  /* 0x0000000cff067819 */ /* 0x000fe40000011606 */
[--C-:B------:R-:W-:Y:S02]  /*97b0*/  SHF.R.U32.HI R28, RZ, 0xc, R5.reuse ;  /* 0x0000000cff1c7819 */ /* 0x100fe40000011605 */
        /* <DEDUP_REMOVED lines=10> */
[----:B------:R-:W-:Y:S01]  /*9860*/  LOP3.LUT R58, R34, 0x300030, R55, 0xf8, !PT ;  /* 0x00300030223a7812 */ /* 0x000fe200078ef837 */
[----:B------:R-:W-:Y:S01]  /*9870*/  HADD2 R29, R2, -1056, -1056 ;  /* 0xe420e420021d7430 */ /* 0x000fe20000000000 */
[----:B------:R-:W-:Y:S01]  /*9880*/  LOP3.LUT R34, R33, 0x64006400, RZ, 0xfc, !PT ;  /* 0x6400640021227812 */ /* 0x000fe200078efcff */
[----:B------:R-:W-:Y:S01]  /*9890*/  HADD2 R33, R3, -1056, -1056 ;  /* 0xe420e42003217430 */ /* 0x000fe20000000000 */
[----:B------:R-:W-:Y:S02]  /*98a0*/  LOP3.LUT R41, R41, 0x64006400, RZ, 0xfc, !PT ;  /* 0x6400640029297812 */ /* 0x000fe400078efcff */
[----:B------:R-:W-:Y:S02]  /*98b0*/  LOP3.LUT R49, R4, 0x300030, R47, 0xf8, !PT ;  /* 0x0030003004317812 */ /* 0x000fe400078ef82f */
        /* <DEDUP_REMOVED lines=40> */
[----:B------:R-:W-:Y:S01]  /*9b40*/  MOV R28, UR5 ;  /* 0x00000005001c7c02 */ /* 0x000fe20008000f00 */
        /* <DEDUP_REMOVED lines=31> */
[----:B------:R-:W0:Y:S01]  /*9d40*/  LDS.128 R4, [UR4] ;  /* 0x00000004ff047984 */ /* 0x000e220008000c00 */
[----:B------:R-:W-:Y:S02]  /*9d50*/  PRMT R23, R23, 0x5410, R22 ;  /* 0x0000541017177816 */ /* 0x000fe40000000016 */
[----:B-----5:R-:W-:Y:S01]  /*9d60*/  PRMT R21, R21, 0x5410, R20 ;  /* 0x0000541015157816 */ /* 0x020fe20000000014 */
        /* <DEDUP_REMOVED lines=41> */
.L_x_1490:
        /* <DEDUP_REMOVED lines=51> */
.L_x_1492:
[----:B------:R-:W-:Y:S05]  /*a330*/  @!P5 BRA `(.L_x_1491) ;  /* 0x000000040070d947 */ /* 0x000fea0003800000 */
[----:B------:R-:W-:-:S04]  /*a340*/  PRMT R4, R92, 0x9910, RZ ;  /* 0x000099105c047816 */ /* 0x000fc800000000ff */
        /* <DEDUP_REMOVED lines=46> */
.L_x_1493:
[----:B------:R-:W-:Y:S05]  /*a630*/  @P1 BRA `(.L_x_1491) ;  /* 0x0000000000b01947 */ /* 0x000fea0003800000 */
        /* <DEDUP_REMOVED lines=44> */
.L_x_1491:
        /* <DEDUP_REMOVED lines=10> */
[----:B------:R-:W-:Y:S02]  /*a9a0*/  LOP3.LUT R31, R33, 0x3f003f, RZ, 0xc0, !PT ;  /* 0x003f003f211f7812 */ /* 0x000fe400078ec0ff */
[----:B------:R-:W-:Y:S02]  /*a9b0*/  SHF.R.U32.HI R36, RZ, 0x6, R33 ;  /* 0x00000006ff247819 */ /* 0x000fe40000011621 */
[----:B------:R-:W-:Y:S02]  /*a9c0*/  LOP3.LUT R40, R34, 0x3f003f, RZ, 0xc0, !PT ;  /* 0x003f003f22287812 */ /* 0x000fe400078ec0ff */
[--C-:B------:R-:W-:Y:S02]  /*a9d0*/  SHF.R.U32.HI R43, RZ, 0x6, R34.reuse ;  /* 0x00000006ff2b7819 */ /* 0x100fe40000011622 */
[----:B------:R-:W-:-:S02]  /*a9e0*/  SHF.R.U32.HI R42, RZ, 0xc, R34 ;  /* 0x0000000cff2a7819 */ /* 0x000fc40000011622 */
        /* <DEDUP_REMOVED lines=11> */
[----:B------:R-:W-:-:S02]  /*aaa0*/  SHF.R.U32.HI R50, RZ, 0x6, R35 ;  /* 0x00000006ff327819 */ /* 0x000fc40000011623 */
[----:B------:R-:W-:Y:S02]  /*aab0*/  SHF.R.U32.HI R44, RZ, 0xc, R35 ;  /* 0x0000000cff2c7819 */ /* 0x000fe40000011623 */
[--C-:B------:R-:W-:Y:S02]  /*aac0*/  SHF.R.U32.HI R35, RZ, 0x8, R10.reuse ;  /* 0x00000008ff237819 */ /* 0x100fe4000001160a */
[----:B------:R-:W-:Y:S02]  /*aad0*/  LOP3.LUT R32, R42, 0xf000f, RZ, 0xc0, !PT ;  /* 0x000f000f2a207812 */ /* 0x000fe400078ec0ff */
[----:B------:R-:W-:Y:S02]  /*aae0*/  LOP3.LUT R45, R10, 0x3f003f, RZ, 0xc0, !PT ;  /* 0x003f003f0a2d7812 */ /* 0x000fe400078ec0ff */
[--C-:B------:R-:W-:Y:S02]  /*aaf0*/  SHF.R.U32.HI R46, RZ, 0x6, R10.reuse ;  /* 0x00000006ff2e7819 */ /* 0x100fe4000001160a */
[----:B------:R-:W-:-:S02]  /*ab00*/  SHF.R.U32.HI R48, RZ, 0xa, R10 ;  /* 0x0000000aff307819 */ /* 0x000fc4000001160a */
[----:B------:R-:W-:Y:S02]  /*ab10*/  LOP3.LUT R10, R9, 0x300030, R24, 0xf8, !PT ;  /* 0x00300030090a7812 */ /* 0x000fe400078ef818 */
[----:B------:R-:W-:Y:S02]  /*ab20*/  LOP3.LUT R42, R37, 0x300030, R8, 0xf8, !PT ;  /* 0x00300030252a7812 */ /* 0x000fe400078ef808 */
[----:B------:R-:W-:Y:S02]  /*ab30*/  SHF.R.U32.HI R51, RZ, 0x8, R11 ;  /* 0x00000008ff337819 */ /* 0x000fe4000001160b */
[----:B------:R-:W-:Y:S02]  /*ab40*/  LOP3.LUT R44, R44, 0xf000f, RZ, 0xc0, !PT ;  /* 0x000f000f2c2c7812 */ /* 0x000fe400078ec0ff */
[----:B---3--:R-:W-:Y:S02]  /*ab50*/  LOP3.LUT R8, R4, 0x3f003f, RZ, 0xc0, !PT ;  /* 0x003f003f04087812 */ /* 0x008fe400078ec0ff */
[----:B------:R-:W-:-:S02]  /*ab60*/  SHF.R.U32.HI R9, RZ, 0x6, R4 ;  /* 0x00000006ff097819 */ /* 0x000fc40000011604 */
[----:B------:R-:W-:Y:S02]  /*ab70*/  LOP3.LUT R53, R11, 0x3f003f, RZ, 0xc0, !PT ;  /* 0x003f003f0b357812 */ /* 0x000fe400078ec0ff */
[--C-:B------:R-:W-:Y:S02]  /*ab80*/  SHF.R.U32.HI R55, RZ, 0x6, R11.reuse ;  /* 0x00000006ff377819 */ /* 0x100fe4000001160b */
[----:B------:R-:W-:Y:S02]  /*ab90*/  SHF.R.U32.HI R54, RZ, 0xa, R11 ;  /* 0x0000000aff367819 */ /* 0x000fe4000001160b */
[----:B------:R-:W-:Y:S02]  /*aba0*/  LOP3.LUT R47, R32, 0x300030, R35, 0xf8, !PT ;  /* 0x00300030202f7812 */ /* 0x000fe400078ef823 */
[----:B------:R-:W-:Y:S02]  /*abb0*/  SHF.R.U32.HI R4, RZ, 0xc, R4 ;  /* 0x0000000cff047819 */ /* 0x000fe40000011604 */
[----:B------:R-:W-:-:S02]  /*abc0*/  LOP3.LUT R11, R5, 0x3f003f, RZ, 0xc0, !PT ;  /* 0x003f003f050b7812 */ /* 0x000fc400078ec0ff */
[--C-:B------:R-:W-:Y:S02]  /*abd0*/  SHF.R.U32.HI R35, RZ, 0x6, R5.reuse ;  /* 0x00000006ff237819 */ /* 0x100fe40000011605 */
[----:B------:R-:W-:Y:S02]  /*abe0*/  SHF.R.U32.HI R24, RZ, 0xc, R6 ;  /* 0x0000000cff187819 */ /* 0x000fe40000011606 */
[----:B------:R-:W-:Y:S02]  /*abf0*/  SHF.R.U32.HI R5, RZ, 0xc, R5 ;  /* 0x0000000cff057819 */ /* 0x000fe40000011605 */
[----:B------:R-:W-:Y:S02]  /*ac00*/  SHF.R.U32.HI R32, RZ, 0xc, R7 ;  /* 0x0000000cff207819 */ /* 0x000fe40000011607 */
[----:B------:R-:W-:Y:S02]  /*ac10*/  LOP3.LUT R56, R44, 0x300030, R51, 0xf8, !PT ;  /* 0x003000302c387812 */ /* 0x000fe400078ef833 */
[----:B------:R-:W-:-:S02]  /*ac20*/  LOP3.LUT R51, R7, 0x3f003f, RZ, 0xc0, !PT ;  /* 0x003f003f07337812 */ /* 0x000fc400078ec0ff */
        /* <DEDUP_REMOVED lines=8> */
[----:B------:R-:W-:Y:S02]  /*acb0*/  LOP3.LUT R30, R30, 0x3f003f, RZ, 0xc0, !PT ;  /* 0x003f003f1e1e7812 */ /* 0x000fe400078ec0ff */
[----:B------:R-:W-:Y:S02]  /*acc0*/  LOP3.LUT R40, R40, 0x64006400, RZ, 0xfc, !PT ;  /* 0x6400640028287812 */ /* 0x000fe400078efcff */
[----:B------:R-:W-:Y:S02]  /*acd0*/  LOP3.LUT R5, R4, 0x300030, R25, 0xf8, !PT ;  /* 0x0030003004057812 */ /* 0x000fe400078ef819 */
[----:B------:R-:W-:-:S02]  /*ace0*/  LOP3.LUT R50, R50, 0x64006400, RZ, 0xfc, !PT ;  /* 0x6400640032327812 */ /* 0x000fc400078efcff */
[----:B------:R-:W-:Y:S02]  /*acf0*/  LOP3.LUT R51, R51, 0x64006400, RZ, 0xfc, !PT ;  /* 0x6400640033337812 */ /* 0x000fe400078efcff */
[----:B------:R-:W-:Y:S02]  /*ad00*/  LOP3.LUT R52, R52, 0x3f003f, RZ, 0xc0, !PT ;  /* 0x003f003f34347812 */ /* 0x000fe400078ec0ff */
[----:B------:R-:W-:Y:S02]  /*ad10*/  LOP3.LUT R48, R7, 0x300030, R48, 0xf8, !PT ;  /* 0x0030003007307812 */ /* 0x000fe400078ef830 */
[----:B------:R-:W-:Y:S02]  /*ad20*/  LOP3.LUT R25, R31, 0x64006400, RZ, 0xfc, !PT ;  /* 0x640064001f197812 */ /* 0x000fe400078efcff */
[----:B------:R-:W-:Y:S02]  /*ad30*/  LOP3.LUT R43, R43, 0x3f003f, RZ, 0xc0, !PT ;  /* 0x003f003f2b2b7812 */ /* 0x000fe400078ec0ff */
[----:B------:R-:W-:-:S02]  /*ad40*/  LOP3.LUT R55, R55, 0x3f003f, RZ, 0xc0, !PT ;  /* 0x003f003f37377812 */ /* 0x000fc400078ec0ff */
[----:B------:R-:W-:Y:S02]  /*ad50*/  LOP3.LUT R6, R6, 0x300030, R39, 0xf8, !PT ;  /* 0x0030003006067812 */ /* 0x000fe400078ef827 */
[----:B------:R-:W-:Y:S02]  /*ad60*/  LOP3.LUT R58, R57, 0x300030, R54, 0xf8, !PT ;  /* 0x00300030393a7812 */ /* 0x000fe400078ef836 */
        /* <DEDUP_REMOVED lines=112> */
.L_x_1494:
[----:B------:R-:W-:Y:S05]  /*b470*/  @!P3 BRA `(.L_x_1495) ;  /* 0x000000080038b947 */ /* 0x000fea0003800000 */
        /* <DEDUP_REMOVED lines=48> */
.L_x_1496:
        /* <DEDUP_REMOVED lines=48> */
.L_x_1497:
[----:B------:R-:W-:Y:S05]  /*ba80*/  @P1 BRA `(.L_x_1495) ;  /* 0x0000000000b41947 */ /* 0x000fea0003800000 */
[----:B------:R-:W0:Y:S01]  /*ba90*/  LDS.128 R4, [UR4+0xe0] ;  /* 0x0000e004ff047984 */ /* 0x000e220008000c00 */
[----:B------:R-:W-:Y:S02]  /*baa0*/  MOV R59, R29 ;  /* 0x0000001d003b7202 */ /* 0x000fe40000000f00 */
[----:B------:R-:W-:Y:S01]  /*bab0*/  PRMT R23, R23, 0x5410, R22 ;  /* 0x0000541017177816 */ /* 0x000fe20000000016 */
[----:B------:R-:W1:Y:S01]  /*bac0*/  LDS.128 R8, [UR4+0xf0] ;  /* 0x0000f004ff087984 */ /* 0x000e620008000c00 */
[----:B-----5:R-:W-:Y:S01]  /*bad0*/  PRMT R21, R21, 0x5410, R20 ;  /* 0x0000541015157816 */ /* 0x020fe20000000014 */
        /* <DEDUP_REMOVED lines=40> */
.L_x_1495:
[----:B------:R-:W-:Y:S01]  /*bd60*/  IADD3 R93, PT, PT, R93, 0x20, RZ ;  /* 0x000000205d5d7810 */ /* 0x000fe20007ffe0ff */
[----:B------:R-:W-:Y:S01]  /*bd70*/  UIADD3 UR4, UPT, UPT, UR4, 0x40, URZ ;  /* 0x0000004004047890 */ /* 0x000fe2000fffe0ff */
[----:B------:R-:W-:Y:S02]  /*bd80*/  IMAD.WIDE R26, R89, 0x4, R26 ;  /* 0x00000004591a7825 */ /* 0x000fe400078e021a */
[----:B------:R-:W-:-:S13]  /*bd90*/  ISETP.GE.AND P2, PT, R93, R0, PT ;  /* 0x000000005d00720c */ /* 0x000fda0003f46270 */
[----:B------:R-:W-:Y:S05]  /*bda0*/  @!P2 BRA `(.L_x_1498) ;  /* 0xffffffd400a8a947 */ /* 0x000fea000383ffff */
[----:B------:R-:W-:-:S07]  /*bdb0*/  IMAD.WIDE R6, R89, 0x18, R2 ;  /* 0x0000001859067825 */ /* 0x000fce00078e0202 */
.L_x_1489:
[----:B------:R-:W0:Y:S02]  /*bdc0*/  LDCU UR5, c[0x0][0x3d0] ;  /* 0x00007a00ff0577ac */ /* 0x000e240008000800 */
[----:B0-----:R-:W-:-:S04]  /*bdd0*/  VIMNMX R90, PT, PT, R90, UR5, PT ;  /* 0x000000055a5a7c48 */ /* 0x001fc8000bfe0100 */
[----:B------:R-:W-:-:S13]  /*bde0*/  ISETP.GT.AND P1, PT, R90, R93, PT ;  /* 0x0000005d5a00720c */ /* 0x000fda0003f24270 */
[----:B------:R-:W-:Y:S05]  /*bdf0*/  @!P1 BRA `(.L_x_1499) ;  /* 0x0000002400489947 */ /* 0x000fea0003800000 */
[----:B------:R-:W-:Y:S01]  /*be00*/  ISETP.EQ.OR P0, PT, R28, 0x3, P0 ;  /* 0x000000031c00780c */ /* 0x000fe20000702670 */
[----:B------:R-:W0:Y:S01]  /*be10*/  LDCU UR7, c[0x0][0x3a8] ;  /* 0x00007500ff0777ac */ /* 0x000e220008000800 */
[----:B------:R-:W-:-:S12]  /*be20*/  UIADD3 UR4, UPT, UPT, UR4, 0x80, URZ ;  /* 0x0000008004047890 */ /* 0x000fd8000fffe0ff */
.L_x_1504:
[----:B------:R-:W1:Y:S01]  /*be30*/  LDC R89, c[0x0][0x3ac] ;  /* 0x0000eb00ff597b82 */ /* 0x000e620000000800 */
[----:B------:R-:W2:Y:S01]  /*be40*/  LDG.E.128.CONSTANT R36, desc[UR8][R6.64] ;  /* 0x0000000806247981 */ /* 0x000ea2000c1e9d00 */
[----:B-1----:R-:W-:-:S05]  /*be50*/  IMAD.WIDE R2, R89, 0x4, R6 ;  /* 0x0000000459027825 */ /* 0x002fca00078e0206 */
[----:B------:R-:W3:Y:S01]  /*be60*/  LDG.E.128.CONSTANT R32, desc[UR8][R2.64] ;  /* 0x0000000802207981 */ /* 0x000ee2000c1e9d00 */
[----:B------:R-:W-:-:S05]  /*be70*/  IMAD.WIDE R4, R89, 0x4, R2 ;  /* 0x0000000459047825 */ /* 0x000fca00078e0202 */
[----:B------:R-:W4:Y:S01]  /*be80*/  LDG.E.128.CONSTANT R24, desc[UR8][R4.64] ;  /* 0x0000000804187981 */ /* 0x000f22000c1e9d00 */
[----:B------:R-:W-:-:S05]  /*be90*/  IMAD.WIDE R40, R89, 0x4, R4 ;  /* 0x0000000459287825 */ /* 0x000fca00078e0204 */
[----:B------:R1:W4:Y:S01]  /*bea0*/  LDG.E.128.CONSTANT R28, desc[UR8][R40.64] ;  /* 0x00000008281c7981 */ /* 0x000322000c1e9d00 */
[----:B------:R-:W-:-:S05]  /*beb0*/  IMAD.WIDE R96, R89, 0x4, R40 ;  /* 0x0000000459607825 */ /* 0x000fca00078e0228 */
[----:B------:R-:W4:Y:S01]  /*bec0*/  LDG.E.128.CONSTANT R8, desc[UR8][R96.64] ;  /* 0x0000000860087981 */ /* 0x000f22000c1e9d00 */
[----:B------:R-:W-:Y:S01]  /*bed0*/  MOV R0, 0x2800 ;  /* 0x0000280000007802 */ /* 0x000fe20000000f00 */
[----:B------:R-:W0:Y:S01]  /*bee0*/  S2UR UR5, SR_CTAID.Y ;  /* 0x00000000000579c3 */ /* 0x000e220000002600 */
[----:B------:R-:W-:Y:S01]  /*bef0*/  ISETP.NE.AND P1, PT, R94, RZ, PT ;  /* 0x000000ff5e00720c */ /* 0x000fe20003f25270 */
[----:B0-----:R-:W-:-:S04]  /*bf00*/  UIMAD UR5, UR5, -0x4, UR7 ;  /* 0xfffffffc050578a4 */ /* 0x001fc8000f8e0207 */
[----:B------:R-:W-:Y:S01]  /*bf10*/  UISETP.NE.AND UP0, UPT, UR5, 0x1, UPT ;  /* 0x000000010500788c */ /* 0x000fe2000bf05270 */
[----:B--2---:R-:W-:Y:S02]  /*bf20*/  SHF.R.U32.HI R46, RZ, 0xf, R38 ;  /* 0x0000000fff2e7819 */ /* 0x004fe40000011626 */
[----:B------:R-:W-:Y:S02]  /*bf30*/  SHF.R.U32.HI R42, RZ, 0xf, R36 ;  /* 0x0000000fff2a7819 */ /* 0x000fe40000011624 */
[----:B------:R-:W-:Y:S02]  /*bf40*/  SHF.R.U32.HI R44, RZ, 0xf, R37 ;  /* 0x0000000fff2c7819 */ /* 0x000fe40000011625 */
[----:B------:R-:W-:Y:S02]  /*bf50*/  LOP3.LUT R46, R46, 0x10001, RZ, 0xc0, !PT ;  /* 0x000100012e2e7812 */ /* 0x000fe400078ec0ff */
[----:B------:R-:W-:Y:S02]  /*bf60*/  LOP3.LUT R42, R42, 0x10001, RZ, 0xc0, !PT ;  /* 0x000100012a2a7812 */ /* 0x000fe400078ec0ff */
[----:B------:R-:W-:-:S02]  /*bf70*/  LOP3.LUT R44, R44, 0x10001, RZ, 0xc0, !PT ;  /* 0x000100012c2c7812 */ /* 0x000fc400078ec0ff */
[C---:B------:R-:W-:Y:S02]  /*bf80*/  LOP3.LUT R68, R38.reuse, 0x1f001f, RZ, 0xc0, !PT ;  /* 0x001f001f26447812 */ /* 0x040fe400078ec0ff */
[----:B------:R-:W-:Y:S02]  /*bf90*/  SHF.R.U32.HI R69, RZ, 0xa, R38 ;  /* 0x0000000aff457819 */ /* 0x000fe40000011626 */
[----:B------:R-:W-:Y:S02]  /*bfa0*/  LOP3.LUT R6, R38, 0x3e003e0, RZ, 0xc0, !PT ;  /* 0x03e003e026067812 */ /* 0x000fe400078ec0ff */
[C---:B------:R-:W-:Y:S02]  /*bfb0*/  LOP3.LUT R72, R39.reuse, 0x1f001f, RZ, 0xc0, !PT ;  /* 0x001f001f27487812 */ /* 0x040fe400078ec0ff */
[----:B------:R-:W-:Y:S02]  /*bfc0*/  SHF.R.U32.HI R71, RZ, 0xa, R39 ;  /* 0x0000000aff477819 */ /* 0x000fe40000011627 */
[----:B------:R-:W-:-:S02]  /*bfd0*/  LOP3.LUT R7, R39, 0x3e003e0, RZ, 0xc0, !PT ;  /* 0x03e003e027077812 */ /* 0x000fc400078ec0ff */
[----:B------:R-:W-:Y:S02]  /*bfe0*/  SHF.R.U32.HI R50, RZ, 0xf, R39 ;  /* 0x0000000fff327819 */ /* 0x000fe40000011627 */
[----:B------:R-:W-:Y:S02]  /*bff0*/  LOP3.LUT R70, R36, 0x1f001f, RZ, 0xc0, !PT ;  /* 0x001f001f24467812 */ /* 0x000fe400078ec0ff */
[----:B---3--:R-:W-:Y:S02]  /*c000*/  SHF.R.U32.HI R47, RZ, 0xe, R34 ;  /* 0x0000000eff2f7819 */ /* 0x008fe40000011622 */
[----:B-1----:R-:W-:Y:S02]  /*c010*/  SHF.R.U32.HI R41, RZ, 0xe, R32 ;  /* 0x0000000eff297819 */ /* 0x002fe40000011620 */
[----:B------:R-:W-:Y:S02]  /*c020*/  SHF.R.U32.HI R45, RZ, 0xe, R33 ;  /* 0x0000000eff2d7819 */ /* 0x000fe40000011621 */
[----:B------:R-:W-:-:S02]  /*c030*/  LOP3.LUT R39, R33, 0x1f001f, RZ, 0xc0, !PT ;  /* 0x001f001f21277812 */ /* 0x000fc400078ec0ff */
[----:B------:R-:W-:Y:S02]  /*c040*/  SHF.R.U32.HI R38, RZ, 0xa, R33 ;  /* 0x0000000aff267819 */ /* 0x000fe40000011621 */
[----:B------:R-:W-:Y:S02]  /*c050*/  LOP3.LUT R4, R33, 0x3e003e0, RZ, 0xc0, !PT ;  /* 0x03e003e021047812 */ /* 0x000fe400078ec0ff */
[----:B------:R-:W-:Y:S02]  /*c060*/  LOP3.LUT R47, R46, 0x20002, R47, 0xf8, !PT ;  /* 0x000200022e2f7812 */ /* 0x000fe400078ef82f */
[----:B------:R-:W-:Y:S02]  /*c070*/  LOP3.LUT R33, R42, 0x20002, R41, 0xf8, !PT ;  /* 0x000200022a217812 */ /* 0x000fe400078ef829 */
[----:B----4-:R-:W-:Y:S02]  /*c080*/  LOP3.LUT R53, R25, 0x1f001f, RZ, 0xc0, !PT ;  /* 0x001f001f19357812 */ /* 0x010fe400078ec0ff */
[----:B------:R-:W-:-:S02]  /*c090*/  SHF.R.U32.HI R46, RZ, 0xa, R25 ;  /* 0x0000000aff2e7819 */ /* 0x000fc40000011619 */
[----:B------:R-:W-:Y:S02]  /*c0a0*/  LOP3.LUT R64, R25, 0x3e003e0, RZ, 0xc0, !PT ;  /* 0x03e003e019407812 */ /* 0x000fe400078ec0ff */
[C---:B------:R-:W-:Y:S02]  /*c0b0*/  LOP3.LUT R54, R35.reuse, 0x1f001f, RZ, 0xc0, !PT ;  /* 0x001f001f23367812 */ /* 0x040fe400078ec0ff */
[----:B------:R-:W-:Y:S02]  /*c0c0*/  SHF.R.U32.HI R52, RZ, 0xa, R35 ;  /* 0x0000000aff347819 */ /* 0x000fe40000011623 */
[----:B------:R-:W-:Y:S02]  /*c0d0*/  LOP3.LUT R5, R35, 0x3e003e0, RZ, 0xc0, !PT ;  /* 0x03e003e023057812 */ /* 0x000fe400078ec0ff */
[----:B------:R-:W-:Y:S02]  /*c0e0*/  LOP3.LUT R44, R44, 0x20002, R45, 0xf8, !PT ;  /* 0x000200022c2c7812 */ /* 0x000fe400078ef82d */
[----:B------:R-:W-:-:S02]  /*c0f0*/  LOP3.LUT R41, R24, 0x1f001f, RZ, 0xc0, !PT ;  /* 0x001f001f18297812 */ /* 0x000fc400078ec0ff */
[--C-:B------:R-:W-:Y:S02]  /*c100*/  SHF.R.U32.HI R42, RZ, 0xa, R24.reuse ;  /* 0x0000000aff2a7819 */ /* 0x100fe40000011618 */
[----:B------:R-:W-:Y:S02]  /*c110*/  LOP3.LUT R73, R24, 0x3e003e0, RZ, 0xc0, !PT ;  /* 0x03e003e018497812 */ /* 0x000fe400078ec0ff */
[----:B------:R-:W-:Y:S02]  /*c120*/  SHF.R.U32.HI R25, RZ, 0xd, R25 ;  /* 0x0000000dff197819 */ /* 0x000fe40000011619 */
[----:B------:R-:W-:Y:S02]  /*c130*/  SHF.R.U32.HI R35, RZ, 0xe, R35 ;  /* 0x0000000eff237819 */ /* 0x000fe40000011623 */
[----:B------:R-:W-:Y:S02]  /*c140*/  LOP3.LUT R50, R50, 0x10001, RZ, 0xc0, !PT ;  /* 0x0001000132327812 */ /* 0x000fe400078ec0ff */
[----:B------:R-:W-:-:S02]  /*c150*/  SHF.R.U32.HI R24, RZ, 0xd, R24 ;  /* 0x0000000dff187819 */ /* 0x000fc40000011618 */
[C---:B------:R-:W-:Y:S02]  /*c160*/  LOP3.LUT R58, R26.reuse, 0x1f001f, RZ, 0xc0, !PT ;  /* 0x001f001f1a3a7812 */ /* 0x040fe400078ec0ff */
[--C-:B------:R-:W-:Y:S02]  /*c170*/  SHF.R.U32.HI R57, RZ, 0xa, R26.reuse ;  /* 0x0000000aff397819 */ /* 0x100fe4000001161a */
[----:B------:R-:W-:Y:S02]  /*c180*/  LOP3.LUT R62, R26, 0x3e003e0, RZ, 0xc0, !PT ;  /* 0x03e003e01a3e7812 */ /* 0x000fe400078ec0ff */
[----:B------:R-:W-:Y:S02]  /*c190*/  SHF.R.U32.HI R26, RZ, 0xd, R26 ;  /* 0x0000000dff1a7819 */ /* 0x000fe4000001161a */
        /* <DEDUP_REMOVED lines=10> */
[C---:B------:R-:W-:Y:S02]  /*c240*/  LOP3.LUT R66, R27.reuse, 0x1f001f, RZ, 0xc0, !PT ;  /* 0x001f001f1b427812 */ /* 0x040fe400078ec0ff */
[--C-:B------:R-:W-:Y:S02]  /*c250*/  SHF.R.U32.HI R65, RZ, 0xa, R27.reuse ;  /* 0x0000000aff417819 */ /* 0x100fe4000001161b */
[----:B------:R-:W-:Y:S02]  /*c260*/  LOP3.LUT R63, R27, 0x3e003e0, RZ, 0xc0, !PT ;  /* 0x03e003e01b3f7812 */ /* 0x000fe400078ec0ff */
[----:B------:R-:W-:-:S02]  /*c270*/  SHF.R.U32.HI R32, RZ, 0xd, R27 ;  /* 0x0000000dff207819 */ /* 0x000fc4000001161b */
[----:B------:R-:W-:Y:S02]  /*c280*/  LOP3.LUT R33, R33, 0x40004, R24, 0xf8, !PT ;  /* 0x0004000421217812 */ /* 0x000fe400078ef818 */
[C---:B------:R-:W-:Y:S02]  /*c290*/  LOP3.LUT R44, R28.reuse, 0x1f001f, RZ, 0xc0, !PT ;  /* 0x001f001f1c2c7812 */ /* 0x040fe400078ec0ff */
[----:B------:R-:W-:Y:S02]  /*c2a0*/  SHF.R.U32.HI R45, RZ, 0xa, R28 ;  /* 0x0000000aff2d7819 */ /* 0x000fe4000001161c */
[----:B------:R-:W-:Y:S02]  /*c2b0*/  LOP3.LUT R74, R28, 0x3e003e0, RZ, 0xc0, !PT ;  /* 0x03e003e01c4a7812 */ /* 0x000fe400078ec0ff */
[----:B------:R-:W-:Y:S02]  /*c2c0*/  LOP3.LUT R27, R47, 0x40004, R26, 0xf8, !PT ;  /* 0x000400042f1b7812 */ /* 0x000fe400078ef81a */
[----:B------:R-:W-:-:S02]  /*c2d0*/  SHF.R.U32.HI R28, RZ, 0xc, R28 ;  /* 0x0000000cff1c7819 */ /* 0x000fc4000001161c */
[--C-:B------:R-:W-:Y:S02]  /*c2e0*/  SHF.R.U32.HI R24, RZ, 0xc, R29.reuse ;  /* 0x0000000cff187819 */ /* 0x100fe4000001161d */
[----:B------:R-:W-:Y:S02]  /*c2f0*/  SHF.R.U32.HI R26, RZ, 0xc, R30 ;  /* 0x0000000cff1a7819 */ /* 0x000fe4000001161e */
        /* <DEDUP_REMOVED lines=11> */
[----:B------:R-:W-:Y:S02]  /*c3b0*/  LOP3.LUT R29, R33, 0x80008, R28, 0xf8, !PT ;  /* 0x00080008211d7812 */ /* 0x000fe400078ef81c */
[----:B------:R-:W-:Y:S02]  /*c3c0*/  LOP3.LUT R30, R25, 0x80008, R24, 0xf8, !PT ;  /* 0x00080008191e7812 */ /* 0x000fe400078ef818 */
[----:B------:R-:W-:Y:S02]  /*c3d0*/  LOP3.LUT R31, R27, 0x80008, R26, 0xf8, !PT ;  /* 0x000800081b1f7812 */ /* 0x000fe400078ef81a */
[----:B------:R-:W-:Y:S02]  /*c3e0*/  LOP3.LUT R24, R8, 0x1f001f, RZ, 0xc0, !PT ;  /* 0x001f001f08187812 */ /* 0x000fe400078ec0ff */
[----:B------:R-:W-:-:S02]  /*c3f0*/  SHF.R.U32.HI R25, RZ, 0xa, R8 ;  /* 0x0000000aff197819 */ /* 0x000fc40000011608 */
[----:B------:R-:W-:Y:S02]  /*c400*/  LOP3.LUT R80, R8, 0x3e003e0, RZ, 0xc0, !PT ;  /* 0x03e003e008507812 */ /* 0x000fe400078ec0ff */
[----:B------:R-:W-:Y:S02]  /*c410*/  SHF.R.U32.HI R28, RZ, 0xb, R8 ;  /* 0x0000000bff1c7819 */ /* 0x000fe40000011608 */
[C---:B------:R-:W-:Y:S02]  /*c420*/  LOP3.LUT R27, R9.reuse, 0x1f001f, RZ, 0xc0, !PT ;  /* 0x001f001f091b7812 */ /* 0x040fe400078ec0ff */
[--C-:B------:R-:W-:Y:S02]  /*c430*/  SHF.R.U32.HI R26, RZ, 0xa, R9.reuse ;  /* 0x0000000aff1a7819 */ /* 0x100fe40000011609 */
[----:B------:R-:W-:Y:S02]  /*c440*/  LOP3.LUT R8, R9, 0x3e003e0, RZ, 0xc0, !PT ;  /* 0x03e003e009087812 */ /* 0x000fe400078ec0ff */
[----:B------:R-:W-:-:S02]  /*c450*/  SHF.R.U32.HI R9, RZ, 0xb, R9 ;  /* 0x0000000bff097819 */ /* 0x000fc40000011609 */
[----:B------:R-:W-:Y:S02]  /*c460*/  LOP3.LUT R7, R7, 0x64006400, RZ, 0xfc, !PT ;  /* 0x6400640007077812 */ /* 0x000fe400078efcff */
[----:B------:R-:W-:Y:S02]  /*c470*/  LOP3.LUT R78, R35, 0x80008, R32, 0xf8, !PT ;  /* 0x00080008234e7812 */ /* 0x000fe400078ef820 */
[C---:B------:R-:W-:Y:S01]  /*c480*/  LOP3.LUT R43, R34.reuse, 0x1f001f, RZ, 0xc0, !PT ;  /* 0x001f001f222b7812 */ /* 0x040fe200078ec0ff */
[----:B------:R-:W-:Y:S01]  /*c490*/  HFMA2 R77, R7, R0.H0_H0, -48, -48 ;  /* 0xd200d200074d7431 */ /* 0x000fe20000040000 */
[----:B------:R-:W-:Y:S02]  /*c4a0*/  SHF.R.U32.HI R40, RZ, 0xa, R34 ;  /* 0x0000000aff287819 */ /* 0x000fe40000011622 */
[----:B------:R-:W-:Y:S02]  /*c4b0*/  LOP3.LUT R3, R34, 0x3e003e0, RZ, 0xc0, !PT ;  /* 0x03e003e022037812 */ /* 0x000fe400078ec0ff */
[----:B------:R-:W-:-:S02]  /*c4c0*/  LOP3.LUT R33, R10, 0x1f001f, RZ, 0xc0, !PT ;  /* 0x001f001f0a217812 */ /* 0x000fc400078ec0ff */
[----:B------:R-:W-:Y:S02]  /*c4d0*/  SHF.R.U32.HI R32, RZ, 0xa, R10 ;  /* 0x0000000aff207819 */ /* 0x000fe4000001160a */
[----:B------:R-:W-:Y:S02]  /*c4e0*/  LOP3.LUT R81, R10, 0x3e003e0, RZ, 0xc0, !PT ;  /* 0x03e003e00a517812 */ /* 0x000fe400078ec0ff */
[----:B------:R-:W-:Y:S02]  /*c4f0*/  LOP3.LUT R28, R29, 0x100010, R28, 0xf8, !PT ;  /* 0x001000101d1c7812 */ /* 0x000fe400078ef81c */
[----:B------:R-:W-:Y:S02]  /*c500*/  SHF.R.U32.HI R10, RZ, 0xb, R10 ;  /* 0x0000000bff0a7819 */ /* 0x000fe4000001160a */
[C---:B------:R-:W-:Y:S02]  /*c510*/  LOP3.LUT R82, R11.reuse, 0x3e003e0, RZ, 0xc0, !PT ;  /* 0x03e003e00b527812 */ /* 0x040fe400078ec0ff */
[----:B------:R-:W-:-:S02]  /*c520*/  LOP3.LUT R34, R11, 0x1f001f, RZ, 0xc0, !PT ;  /* 0x001f001f0b227812 */ /* 0x000fc400078ec0ff */
[----:B------:R-:W-:Y:S02]  /*c530*/  SHF.R.U32.HI R35, RZ, 0xa, R11 ;  /* 0x0000000aff237819 */ /* 0x000fe4000001160b */
[----:B------:R-:W-:Y:S02]  /*c540*/  LOP3.LUT R29, R30, 0x100010, R9, 0xf8, !PT ;  /* 0x001000101e1d7812 */ /* 0x000fe400078ef809 */
[----:B------:R-:W-:Y:S02]  /*c550*/  SHF.R.U32.HI R11, RZ, 0xb, R11 ;  /* 0x0000000bff0b7819 */ /* 0x000fe4000001160b */
[----:B------:R-:W-:Y:S02]  /*c560*/  LOP3.LUT R9, R6, 0x64006400, RZ, 0xfc, !PT ;  /* 0x6400640006097812 */ /* 0x000fe400078efcff */
[----:B------:R-:W-:Y:S02]  /*c570*/  LOP3.LUT R7, R2, 0x64006400, RZ, 0xfc, !PT ;  /* 0x6400640002077812 */ /* 0x000fe400078efcff */
[----:B------:R-:W-:-:S02]  /*c580*/  LOP3.LUT R30, R31, 0x100010, R10, 0xf8, !PT ;  /* 0x001000101f1e7812 */ /* 0x000fc400078ef80a */
[----:B------:R-:W-:Y:S01]  /*c590*/  LOP3.LUT R31, R78, 0x100010, R11, 0xf8, !PT ;  /* 0x001000104e1f7812 */ /* 0x000fe200078ef80b */
[-C--:B------:R-:W-:Y:S01]  /*c5a0*/  HFMA2 R78, R9, R0.reuse.H0_H0, -48, -48 ;  /* 0xd200d200094e7431 */ /* 0x080fe20000040000 */
[----:B------:R-:W-:Y:S01]  /*c5b0*/  LOP3.LUT R83, R60, 0x64006400, RZ, 0xfc, !PT ;  /* 0x640064003c537812 */ /* 0x000fe200078efcff */
[-C--:B------:R-:W-:Y:S01]  /*c5c0*/  HFMA2 R60, R7, R0.reuse.H0_H0, -48, -48 ;  /* 0xd200d200073c7431 */ /* 0x080fe20000040000 */
[----:B------:R-:W-:Y:S02]  /*c5d0*/  LOP3.LUT R3, R3, 0x64006400, RZ, 0xfc, !PT ;  /* 0x6400640003037812 */ /* 0x000fe400078efcff */
[----:B------:R-:W-:Y:S01]  /*c5e0*/  LOP3.LUT R69, R69, 0x1f001f, RZ, 0xc0, !PT ;  /* 0x001f001f45457812 */ /* 0x000fe200078ec0ff */
[----:B------:R-:W-:Y:S01]  /*c5f0*/  HFMA2 R83, R83, R0.H0_H0, -48, -48 ;  /* 0xd200d20053537431 */ /* 0x000fe20000040000 */
[----:B------:R-:W-:Y:S02]  /*c600*/  LOP3.LUT R61, R61, 0x64006400, RZ, 0xfc, !PT ;  /* 0x640064003d3d7812 */ /* 0x000fe400078efcff */
[----:B------:R-:W-:-:S02]  /*c610*/  LOP3.LUT R9, R5, 0x64006400, RZ, 0xfc, !PT ;  /* 0x6400640005097812 */ /* 0x000fc400078efcff */
[----:B------:R-:W-:Y:S01]  /*c620*/  LOP3.LUT R73, R73, 0x64006400, RZ, 0xfc, !PT ;  /* 0x6400640049497812 */ /* 0x000fe200078efcff */
[-C--:B------:R-:W-:Y:S01]  /*c630*/  HFMA2 R87, R61, R0.reuse.H0_H0, -48, -48 ;  /* 0xd200d2003d577431 */ /* 0x080fe20000040000 */
        /* <DEDUP_REMOVED lines=137> */
[----:B-----5:R-:W-:Y:S01]  /*ced0*/  PRMT R21, R21, 0x5410, R20 ;  /* 0x0000541015157816 */ /* 0x020fe20000000014 */
        /* <DEDUP_REMOVED lines=75> */
.L_x_1500:
[----:B------:R-:W-:Y:S05]  /*d390*/  BRA.U !UP0, `(.L_x_1501) ;  /* 0x0000000d08cc7547 */ /* 0x000fea000b800000 */
[----:B------:R-:W-:Y:S01]  /*d3a0*/  PRMT R28, R91, 0x9910, RZ ;  /* 0x000099105b1c7816 */ /* 0x000fe200000000ff */
[----:B------:R-:W-:-:S03]  /*d3b0*/  UISETP.NE.AND UP0, UPT, UR5, 0x2, UPT ;  /* 0x000000020500788c */ /* 0x000fc6000bf05270 */
[----:B------:R-:W-:-:S13]  /*d3c0*/  ISETP.NE.AND P1, PT, R28, RZ, PT ;  /* 0x000000ff1c00720c */ /* 0x000fda0003f25270 */
[----:B------:R-:W-:Y:S05]  /*d3d0*/  @!P1 BRA `(.L_x_1502) ;  /* 0x0000000400389947 */ /* 0x000fea0003800000 */
        /* <DEDUP_REMOVED lines=78> */
.L_x_1502:
[----:B------:R-:W-:Y:S05]  /*d8c0*/  BRA.U !UP0, `(.L_x_1501) ;  /* 0x0000000908807547 */ /* 0x000fea000b800000 */
[----:B------:R-:W-:-:S04]  /*d8d0*/  PRMT R28, R92, 0x9910, RZ ;  /* 0x000099105c1c7816 */ /* 0x000fc800000000ff */
[----:B------:R-:W-:-:S13]  /*d8e0*/  ISETP.NE.AND P1, PT, R28, RZ, PT ;  /* 0x000000ff1c00720c */ /* 0x000fda0003f25270 */
[----:B------:R-:W-:Y:S05]  /*d8f0*/  @!P1 BRA `(.L_x_1503) ;  /* 0x0000000400389947 */ /* 0x000fea0003800000 */
        /* <DEDUP_REMOVED lines=78> */
.L_x_1503:
        /* <DEDUP_REMOVED lines=79> */
.L_x_1501:
[----:B------:R-:W-:Y:S01]  /*e2d0*/  IADD3 R93, PT, PT, R93, 0x20, RZ ;  /* 0x000000205d5d7810 */ /* 0x000fe20007ffe0ff */
[----:B------:R-:W-:Y:S01]  /*e2e0*/  UIADD3 UR4, UPT, UPT, UR4, 0x40, URZ ;  /* 0x0000004004047890 */ /* 0x000fe2000fffe0ff */
[----:B------:R-:W-:Y:S02]  /*e2f0*/  IMAD.WIDE R6, R89, 0x4, R96 ;  /* 0x0000000459067825 */ /* 0x000fe400078e0260 */
[----:B------:R-:W-:-:S13]  /*e300*/  ISETP.GE.AND P1, PT, R93, R90, PT ;  /* 0x0000005a5d00720c */ /* 0x000fda0003f26270 */
[----:B------:R-:W-:Y:S05]  /*e310*/  @!P1 BRA `(.L_x_1504) ;  /* 0xffffffd800c49947 */ /* 0x000fea000383ffff */
.L_x_1499:
[----:B------:R-:W0:Y:S01]  /*e320*/  S2R R2, SR_CTAID.X ;  /* 0x0000000000027919 */ /* 0x000e220000002500 */
[----:B------:R-:W1:Y:S01]  /*e330*/  LDC.64 R4, c[0x0][0x3a0] ;  /* 0x0000e800ff047b82 */ /* 0x000e620000000a00 */
[----:B------:R-:W0:Y:S01]  /*e340*/  S2R R3, SR_TID.X ;  /* 0x0000000000037919 */ /* 0x000e220000002100 */
[----:B------:R-:W2:Y:S01]  /*e350*/  S2R R0, SR_CTAID.Y ;  /* 0x0000000000007919 */ /* 0x000ea20000002600 */
[----:B0-----:R-:W-:Y:S02]  /*e360*/  LEA R2, R2, R3, 0x5 ;  /* 0x0000000302027211 */ /* 0x001fe400078e28ff */
[----:B--2---:R-:W-:Y:S02]  /*e370*/  SHF.L.U32 R0, R0, 0x2, RZ ;  /* 0x0000000200007819 */ /* 0x004fe400000006ff */
[----:B------:R-:W-:-:S05]  /*e380*/  SHF.L.U32 R2, R2, 0x2, RZ ;  /* 0x0000000202027819 */ /* 0x000fca00000006ff */
[----:B------:R-:W-:-:S04]  /*e390*/  IMAD R3, R0, R89, R2 ;  /* 0x0000005900037224 */ /* 0x000fc800078e0202 */
[----:B-1----:R-:W-:-:S05]  /*e3a0*/  IMAD.WIDE R4, R3, 0x2, R4 ;  /* 0x0000000203047825 */ /* 0x002fca00078e0204 */
[----:B------:R0:W-:Y:S01]  /*e3b0*/  ATOM.E.ADD.F16x2.RN.STRONG.GPU P0, RZ, desc[UR8][R4.64], R19 ;  /* 0x8000001304ff79a2 */ /* 0x0001e2000c10e108 */
[----:B------:R-:W-:Y:S01]  /*e3c0*/  IADD3 R6, PT, PT, -R0, UR7, RZ ;  /* 0x0000000700067c10 */ /* 0x000fe2000fffe1ff */
[----:B------:R-:W-:Y:S03]  /*e3d0*/  BSSY.RECONVERGENT B0, `(.L_x_1505) ;  /* 0x000000f000007945 */ /* 0x000fe60003800200 */
[----:B------:R-:W-:Y:S01]  /*e3e0*/  ISETP.NE.AND P1, PT, R6, 0x1, PT ;  /* 0x000000010600780c */ /* 0x000fe20003f25270 */
[----:B0-----:R-:W-:-:S12]  /*e3f0*/  @P0 BRA `(.L_x_1506) ;  /* 0x0000000000300947 */ /* 0x001fd80003800000 */
[----:B------:R-:W0:Y:S02]  /*e400*/  QSPC.E.S P0, RZ, [R4] ;  /* 0x0000000004ff73aa */ /* 0x000e240000000500 */
[----:B0-----:R-:W-:Y:S05]  /*e410*/  @!P0 BRA `(.L_x_1507) ;  /* 0x00000000001c8947 */ /* 0x001fea0003800000 */
[----:B------:R-:W-:-:S04]  /*e420*/  MOV R2, R4 ;  /* 0x0000000400027202 */ /* 0x000fc80000000f00 */
[----:B------:R-:W-:-:S07]  /*e430*/  MOV R0, R2 ;  /* 0x0000000200007202 */ /* 0x000fce0000000f00 */
.L_x_1508:
[----:B------:R-:W0:Y:S02]  /*e440*/  LDS R2, [R0] ;  /* 0x0000000000027984 */ /* 0x000e240000000800 */
[----:B0-----:R-:W-:-:S05]  /*e450*/  HADD2 R3, R2, R19 ;  /* 0x0000001302037230 */ /* 0x001fca0000000000 */
[----:B------:R-:W0:Y:S02]  /*e460*/  ATOMS.CAST.SPIN P0, [R0], R2, R3 ;  /* 0x000000020000758d */ /* 0x000e240001800003 */
[----:B0-----:R-:W-:Y:S05]  /*e470*/  @!P0 BRA `(.L_x_1508) ;  /* 0xfffffffc00f08947 */ /* 0x001fea000383ffff */
[----:B------:R-:W-:Y:S05]  /*e480*/  BRA `(.L_x_1506) ;  /* 0x00000000000c7947 */ /* 0x000fea0003800000 */
.L_x_1507:
[----:B------:R-:W2:Y:S02]  /*e490*/  LD.E R0, desc[UR8][R4.64] ;  /* 0x0000000804007980 */ /* 0x000ea4000c101900 */
[----:B--2---:R-:W-:-:S05]  /*e4a0*/  IADD3 R3, PT, PT, R19, R0, RZ ;  /* 0x0000000013037210 */ /* 0x004fca0007ffe0ff */
[----:B------:R0:W-:Y:S02]  /*e4b0*/  ST.E desc[UR8][R4.64], R3 ;  /* 0x0000000304007985 */ /* 0x0001e4000c101908 */
.L_x_1506:
[----:B------:R-:W-:Y:S05]  /*e4c0*/  BSYNC.RECONVERGENT B0 ;  /* 0x0000000000007941 */ /* 0x000fea0003800200 */
.L_x_1505:
[----:B------:R1:W-:Y:S01]  /*e4d0*/  ATOM.E.ADD.F16x2.RN.STRONG.GPU P0, RZ, desc[UR8][R4.64+0x4], R18 ;  /* 0x8000041204ff79a2 */ /* 0x0003e2000c10e108 */
[----:B------:R-:W-:Y:S04]  /*e4e0*/  BSSY.RECONVERGENT B0, `(.L_x_1509) ;  /* 0x000000e000007945 */ /* 0x000fe80003800200 */
[----:B-1----:R-:W-:Y:S05]  /*e4f0*/  @P0 BRA `(.L_x_1510) ;  /* 0x0000000000300947 */ /* 0x002fea0003800000 */
[----:B------:R-:W1:Y:S02]  /*e500*/  QSPC.E.S P0, RZ, [R4+0x4] ;  /* 0x0000040004ff73aa */ /* 0x000e640000000500 */
[----:B-1----:R-:W-:Y:S05]  /*e510*/  @!P0 BRA `(.L_x_1511) ;  /* 0x00000000001c8947 */ /* 0x002fea0003800000 */
[----:B------:R-:W-:-:S04]  /*e520*/  MOV R2, R4 ;  /* 0x0000000400027202 */ /* 0x000fc80000000f00 */
[----:B------:R-:W-:-:S07]  /*e530*/  MOV R0, R2 ;  /* 0x0000000200007202 */ /* 0x000fce0000000f00 */
.L_x_1512:
[----:B------:R-:W0:Y:S02]  /*e540*/  LDS R2, [R0+0x4] ;  /* 0x0000040000027984 */ /* 0x000e240000000800 */
[----:B0-----:R-:W-:-:S05]  /*e550*/  HFMA2 R3, R2, 1, 1, R18 ;  /* 0x3c003c0002037831 */ /* 0x001fca0000000012 */
[----:B------:R-:W0:Y:S02]  /*e560*/  ATOMS.CAST.SPIN P0, [R0+0x4], R2, R3 ;  /* 0x000004020000758d */ /* 0x000e240001800003 */
[----:B0-----:R-:W-:Y:S05]  /*e570*/  @!P0 BRA `(.L_x_1512) ;  /* 0xfffffffc00f08947 */ /* 0x001fea000383ffff */
[----:B------:R-:W-:Y:S05]  /*e580*/  BRA `(.L_x_1510) ;  /* 0x00000000000c7947 */ /* 0x000fea0003800000 */
.L_x_1511:
[----:B------:R-:W0:Y:S02]  /*e590*/  LD.E R0, desc[UR8][R4.64+0x4] ;  /* 0x0000040804007980 */ /* 0x000e24000c101900 */
[----:B0-----:R-:W-:-:S05]  /*e5a0*/  IADD3 R3, PT, PT, R18, R0, RZ ;  /* 0x0000000012037210 */ /* 0x001fca0007ffe0ff */
[----:B------:R1:W-:Y:S02]  /*e5b0*/  ST.E desc[UR8][R4.64+0x4], R3 ;  /* 0x0000040304007985 */ /* 0x0003e4000c101908 */
.L_x_1510:
[----:B------:R-:W-:Y:S05]  /*e5c0*/  BSYNC.RECONVERGENT B0 ;  /* 0x0000000000007941 */ /* 0x000fea0003800200 */
.L_x_1509:
        /* <DEDUP_REMOVED lines=9> */
.L_x_1516:
[----:B------:R-:W0:Y:S02]  /*e660*/  LDS R2, [R0] ;  /* 0x0000000000027984 */ /* 0x000e240000000800 */
[----:B0-----:R-:W-:-:S05]  /*e670*/  HADD2 R3, R2, R17 ;  /* 0x0000001102037230 */ /* 0x001fca0000000000 */
[----:B------:R-:W0:Y:S02]  /*e680*/  ATOMS.CAST.SPIN P0, [R0], R2, R3 ;  /* 0x000000020000758d */ /* 0x000e240001800003 */
[----:B0-----:R-:W-:Y:S05]  /*e690*/  @!P0 BRA `(.L_x_1516) ;  /* 0xfffffffc00f08947 */ /* 0x001fea000383ffff */
[----:B------:R-:W-:Y:S05]  /*e6a0*/  BRA `(.L_x_1514) ;  /* 0x00000000000c7947 */ /* 0x000fea0003800000 */
.L_x_1515:
[----:B------:R-:W2:Y:S02]  /*e6b0*/  LD.E R0, desc[UR8][R4.64] ;  /* 0x0000000804007980 */ /* 0x000ea4000c101900 */
[----:B--2---:R-:W-:-:S05]  /*e6c0*/  IADD3 R3, PT, PT, R17, R0, RZ ;  /* 0x0000000011037210 */ /* 0x004fca0007ffe0ff */
[----:B------:R0:W-:Y:S02]  /*e6d0*/  ST.E desc[UR8][R4.64], R3 ;  /* 0x0000000304007985 */ /* 0x0001e4000c101908 */
.L_x_1514:
[----:B------:R-:W-:Y:S05]  /*e6e0*/  BSYNC.RECONVERGENT B0 ;  /* 0x0000000000007941 */ /* 0x000fea0003800200 */
.L_x_1513:
[----:B------:R1:W-:Y:S01]  /*e6f0*/  ATOM.E.ADD.F16x2.RN.STRONG.GPU P0, RZ, desc[UR8][R4.64+0x4], R16 ;  /* 0x8000041004ff79a2 */ /* 0x0003e2000c10e108 */
[----:B------:R-:W-:Y:S04]  /*e700*/  BSSY.RECONVERGENT B0, `(.L_x_1517) ;  /* 0x000000e000007945 */ /* 0x000fe80003800200 */
[----:B-1----:R-:W-:Y:S05]  /*e710*/  @P0 BRA `(.L_x_1518) ;  /* 0x0000000000300947 */ /* 0x002fea0003800000 */
[----:B------:R-:W1:Y:S02]  /*e720*/  QSPC.E.S P0, RZ, [R4+0x4] ;  /* 0x0000040004ff73aa */ /* 0x000e640000000500 */
[----:B-1----:R-:W-:Y:S05]  /*e730*/  @!P0 BRA `(.L_x_1519) ;  /* 0x00000000001c8947 */ /* 0x002fea0003800000 */
[----:B------:R-:W-:-:S04]  /*e740*/  MOV R2, R4 ;  /* 0x0000000400027202 */ /* 0x000fc80000000f00 */
[----:B------:R-:W-:-:S07]  /*e750*/  MOV R0, R2 ;  /* 0x0000000200007202 */ /* 0x000fce0000000f00 */
.L_x_1520:
[----:B------:R-:W0:Y:S02]  /*e760*/  LDS R2, [R0+0x4] ;  /* 0x0000040000027984 */ /* 0x000e240000000800 */
[----:B0-----:R-:W-:-:S05]  /*e770*/  HFMA2 R3, R2, 1, 1, R16 ;  /* 0x3c003c0002037831 */ /* 0x001fca0000000010 */
[----:B------:R-:W0:Y:S02]  /*e780*/  ATOMS.CAST.SPIN P0, [R0+0x4], R2, R3 ;  /* 0x000004020000758d */ /* 0x000e240001800003 */
[----:B0-----:R-:W-:Y:S05]  /*e790*/  @!P0 BRA `(.L_x_1520) ;  /* 0xfffffffc00f08947 */ /* 0x001fea000383ffff */
[----:B------:R-:W-:Y:S05]  /*e7a0*/  BRA `(.L_x_1518) ;  /* 0x00000000000c7947 */ /* 0x000fea0003800000 */
.L_x_1519:
[----:B------:R-:W0:Y:S02]  /*e7b0*/  LD.E R0, desc[UR8][R4.64+0x4] ;  /* 0x0000040804007980 */ /* 0x000e24000c101900 */
[----:B0-----:R-:W-:-:S05]  /*e7c0*/  IADD3 R3, PT, PT, R16, R0, RZ ;  /* 0x0000000010037210 */ /* 0x001fca0007ffe0ff */
[----:B------:R1:W-:Y:S02]  /*e7d0*/  ST.E desc[UR8][R4.64+0x4], R3 ;  /* 0x0000040304007985 */ /* 0x0003e4000c101908 */
.L_x_1518:
[----:B------:R-:W-:Y:S05]  /*e7e0*/  BSYNC.RECONVERGENT B0 ;  /* 0x0000000000007941 */ /* 0x000fea0003800200 */
.L_x_1517:
        /* <DEDUP_REMOVED lines=10> */
.L_x_1524:
[----:B------:R-:W0:Y:S02]  /*e890*/  LDS R2, [R0] ;  /* 0x0000000000027984 */ /* 0x000e240000000800 */
[----:B0-----:R-:W-:-:S05]  /*e8a0*/  HADD2 R3, R2, R15 ;  /* 0x0000000f02037230 */ /* 0x001fca0000000000 */
[----:B------:R-:W0:Y:S02]  /*e8b0*/  ATOMS.CAST.SPIN P0, [R0], R2, R3 ;  /* 0x000000020000758d */ /* 0x000e240001800003 */
[----:B0-----:R-:W-:Y:S05]  /*e8c0*/  @!P0 BRA `(.L_x_1524) ;  /* 0xfffffffc00f08947 */ /* 0x001fea000383ffff */
[----:B------:R-:W-:Y:S05]  /*e8d0*/  BRA `(.L_x_1522) ;  /* 0x00000000000c7947 */ /* 0x000fea0003800000 */
.L_x_1523:
[----:B------:R-:W2:Y:S02]  /*e8e0*/  LD.E R0, desc[UR8][R4.64] ;  /* 0x0000000804007980 */ /* 0x000ea4000c101900 */
[----:B--2---:R-:W-:-:S05]  /*e8f0*/  IADD3 R3, PT, PT, R15, R0, RZ ;  /* 0x000000000f037210 */ /* 0x004fca0007ffe0ff */
[----:B------:R0:W-:Y:S02]  /*e900*/  ST.E desc[UR8][R4.64], R3 ;  /* 0x0000000304007985 */ /* 0x0001e4000c101908 */
.L_x_1522:
[----:B------:R-:W-:Y:S05]  /*e910*/  BSYNC.RECONVERGENT B0 ;  /* 0x0000000000007941 */ /* 0x000fea0003800200 */
.L_x_1521:
[----:B------:R1:W-:Y:S01]  /*e920*/  ATOM.E.ADD.F16x2.RN.STRONG.GPU P0, RZ, desc[UR8][R4.64+0x4], R14 ;  /* 0x8000040e04ff79a2 */ /* 0x0003e2000c10e108 */
[----:B------:R-:W-:Y:S04]  /*e930*/  BSSY.RECONVERGENT B0, `(.L_x_1525) ;  /* 0x000000e000007945 */ /* 0x000fe80003800200 */
[----:B-1----:R-:W-:Y:S05]  /*e940*/  @P0 BRA `(.L_x_1526) ;  /* 0x0000000000300947 */ /* 0x002fea0003800000 */
[----:B------:R-:W1:Y:S02]  /*e950*/  QSPC.E.S P0, RZ, [R4+0x4] ;  /* 0x0000040004ff73aa */ /* 0x000e640000000500 */
[----:B-1----:R-:W-:Y:S05]  /*e960*/  @!P0 BRA `(.L_x_1527) ;  /* 0x00000000001c8947 */ /* 0x002fea0003800000 */
[----:B------:R-:W-:-:S04]  /*e970*/  MOV R2, R4 ;  /* 0x0000000400027202 */ /* 0x000fc80000000f00 */
[----:B------:R-:W-:-:S07]  /*e980*/  MOV R0, R2 ;  /* 0x0000000200007202 */ /* 0x000fce0000000f00 */
.L_x_1528:
[----:B------:R-:W0:Y:S02]  /*e990*/  LDS R2, [R0+0x4] ;  /* 0x0000040000027984 */ /* 0x000e240000000800 */
[----:B0-----:R-:W-:-:S05]  /*e9a0*/  HFMA2 R3, R2, 1, 1, R14 ;  /* 0x3c003c0002037831 */ /* 0x001fca000000000e */
[----:B------:R-:W0:Y:S02]  /*e9b0*/  ATOMS.CAST.SPIN P0, [R0+0x4], R2, R3 ;  /* 0x000004020000758d */ /* 0x000e240001800003 */
[----:B0-----:R-:W-:Y:S05]  /*e9c0*/  @!P0 BRA `(.L_x_1528) ;  /* 0xfffffffc00f08947 */ /* 0x001fea000383ffff */
[----:B------:R-:W-:Y:S05]  /*e9d0*/  BRA `(.L_x_1526) ;  /* 0x00000000000c7947 */ /* 0x000fea0003800000 */
.L_x_1527:
[----:B------:R-:W0:Y:S02]  /*e9e0*/  LD.E R0, desc[UR8][R4.64+0x4] ;  /* 0x0000040804007980 */ /* 0x000e24000c101900 */
[----:B0-----:R-:W-:-:S05]  /*e9f0*/  IADD3 R3, PT, PT, R14, R0, RZ ;  /* 0x000000000e037210 */ /* 0x001fca0007ffe0ff */
[----:B------:R1:W-:Y:S02]  /*ea00*/  ST.E desc[UR8][R4.64+0x4], R3 ;  /* 0x0000040304007985 */ /* 0x0003e4000c101908 */
.L_x_1526:
[----:B------:R-:W-:Y:S05]  /*ea10*/  BSYNC.RECONVERGENT B0 ;  /* 0x0000000000007941 */ /* 0x000fea0003800200 */
.L_x_1525:
        /* <DEDUP_REMOVED lines=10> */
.L_x_1532:
[----:B------:R-:W0:Y:S02]  /*eac0*/  LDS R2, [R0] ;  /* 0x0000000000027984 */ /* 0x000e240000000800 */
[----:B0-----:R-:W-:-:S05]  /*ead0*/  HADD2 R3, R2, R13 ;  /* 0x0000000d02037230 */ /* 0x001fca0000000000 */
[----:B------:R-:W0:Y:S02]  /*eae0*/  ATOMS.CAST.SPIN P0, [R0], R2, R3 ;  /* 0x000000020000758d */ /* 0x000e240001800003 */
[----:B0-----:R-:W-:Y:S05]  /*eaf0*/  @!P0 BRA `(.L_x_1532) ;  /* 0xfffffffc00f08947 */ /* 0x001fea000383ffff */
[----:B------:R-:W-:Y:S05]  /*eb00*/  BRA `(.L_x_1530) ;  /* 0x00000000000c7947 */ /* 0x000fea0003800000 */
.L_x_1531:
[----:B------:R-:W2:Y:S02]  /*eb10*/  LD.E R0, desc[UR8][R4.64] ;  /* 0x0000000804007980 */ /* 0x000ea4000c101900 */
[----:B--2---:R-:W-:-:S05]  /*eb20*/  IADD3 R3, PT, PT, R13, R0, RZ ;  /* 0x000000000d037210 */ /* 0x004fca0007ffe0ff */
[----:B------:R0:W-:Y:S02]  /*eb30*/  ST.E desc[UR8][R4.64], R3 ;  /* 0x0000000304007985 */ /* 0x0001e4000c101908 */
.L_x_1530:
[----:B------:R-:W-:Y:S05]  /*eb40*/  BSYNC.RECONVERGENT B0 ;  /* 0x0000000000007941 */ /* 0x000fea0003800200 */
.L_x_1529:
[----:B------:R1:W-:Y:S02]  /*eb50*/  ATOM.E.ADD.F16x2.RN.STRONG.GPU P0, RZ, desc[UR8][R4.64+0x4], R12 ;  /* 0x8000040c04ff79a2 */ /* 0x0003e4000c10e108 */
[----:B-1----:R-:W-:Y:S05]  /*eb60*/  @P0 EXIT ;  /* 0x000000000000094d */ /* 0x002fea0003800000 */
[----:B------:R-:W1:Y:S02]  /*eb70*/  QSPC.E.S P0, RZ, [R4+0x4] ;  /* 0x0000040004ff73aa */ /* 0x000e640000000500 */
[----:B-1----:R-:W-:Y:S05]  /*eb80*/  @!P0 BRA `(.L_x_1533) ;  /* 0x00000000001c8947 */ /* 0x002fea0003800000 */
[----:B------:R-:W-:-:S04]  /*eb90*/  MOV R2, R4 ;  /* 0x0000000400027202 */ /* 0x000fc80000000f00 */
[----:B------:R-:W-:-:S07]  /*eba0*/  MOV R0, R2 ;  /* 0x0000000200007202 */ /* 0x000fce0000000f00 */
.L_x_1534:
[----:B------:R-:W0:Y:S02]  /*ebb0*/  LDS R2, [R0+0x4] ;  /* 0x0000040000027984 */ /* 0x000e240000000800 */
[----:B0-----:R-:W-:-:S05]  /*ebc0*/  HFMA2 R3, R2, 1, 1, R12 ;  /* 0x3c003c0002037831 */ /* 0x001fca000000000c */
[----:B------:R-:W0:Y:S02]  /*ebd0*/  ATOMS.CAST.SPIN P0, [R0+0x4], R2, R3 ;  /* 0x000004020000758d */ /* 0x000e240001800003 */
[----:B0-----:R-:W-:Y:S05]  /*ebe0*/  @!P0 BRA `(.L_x_1534) ;  /* 0xfffffffc00f08947 */ /* 0x001fea000383ffff */
[----:B------:R-:W-:Y:S05]  /*ebf0*/  EXIT ;  /* 0x000000000000794d */ /* 0x000fea0003800000 */
.L_x_1533:
[----:B------:R-:W0:Y:S02]  /*ec00*/  LD.E R0, desc[UR8][R4.64+0x4] ;  /* 0x0000040804007980 */ /* 0x000e24000c101900 */
[----:B0-----:R-:W-:-:S05]  /*ec10*/  IADD3 R3, PT, PT, R12, R0, RZ ;  /* 0x000000000c037210 */ /* 0x001fca0007ffe0ff */
[----:B------:R-:W-:Y:S01]  /*ec20*/  ST.E desc[UR8][R4.64+0x4], R3 ;  /* 0x0000040304007985 */ /* 0x000fe2000c101908 */
[----:B------:R-:W-:Y:S05]  /*ec30*/  EXIT ;  /* 0x000000000000794d */ /* 0x000fea0003800000 */
.L_x_1535:
        /* <DEDUP_REMOVED lines=12> */
.L_x_5301:


//--------------------- .text._Z23gemm_half_q_half_kernelILi4ELi152ELb1ELb0ELi32EEvPK6__halfPKjS4_S2_PS0_iiiiPKtS7_iiiiiibS2_i --------------------------
	.section	.text._Z23gemm_half_q_half_kernelILi4ELi152ELb1ELb0ELi32EEvPK6__halfPKjS4_S2_PS0_iiiiPKtS7_iiiiiibS2_i,"ax",@progbits
	.align	128
        .global         _Z23gemm_half_q_half_kernelILi4ELi152ELb1ELb0ELi32EEvPK6__halfPKjS4_S2_PS0_iiiiPKtS7_iiiiiibS2_i
        .type           _Z23gemm_half_q_half_kernelILi4ELi152ELb1ELb0ELi32EEvPK6__halfPKjS4_S2_PS0_iiiiPKtS7_iiiiiibS2_i,@function
        .size           _Z23gemm_half_q_half_kernelILi4ELi152ELb1ELb0ELi32EEvPK6__halfPKjS4_S2_PS0_iiiiPKtS7_iiiiiibS2_i,(.L_x_5302 - _Z23gemm_half_q_half_kernelILi4ELi152ELb1ELb0ELi32EEvPK6__halfPKjS4_S2_PS0_iiiiPKtS7_iiiiiibS2_i)
        .other          _Z23gemm_half_q_half_kernelILi4ELi152ELb1ELb0ELi32EEvPK6__halfPKjS4_S2_PS0_iiiiPKtS7_iiiiiibS2_i,@"STO_CUDA_ENTRY STV_DEFAULT"
_Z23gemm_half_q_half_kernelILi4ELi152ELb1ELb0ELi32EEvPK6__halfPKjS4_S2_PS0_iiiiPKtS7_iiiiiibS2_i:
.text._Z23gemm_half_q_half_kernelILi4ELi152ELb1ELb0ELi32EEvPK6__halfPKjS4_S2_PS0_iiiiPKtS7_iiiiiibS2_i:
        /* <DEDUP_REMOVED lines=35> */
.L_x_1536:
        /* <DEDUP_REMOVED lines=43> */
.L_x_1542:
        /* <DEDUP_REMOVED lines=32> */
.L_x_1541:
        /* <DEDUP_REMOVED lines=20> */
.L_x_1543:
[----:B------:R-:W-:-:S13]  /*0820*/  ISETP.EQ.AND P3, PT, R15, RZ, PT ;  /* 0x000000ff0f00720c */ /* 0x000fda0003f62270 */
[----:B------:R-:W-:Y:S05]  /*0830*/  @!P1 BRA P3, `(.L_x_1538) ;  /* 0x0000000400789947 */ /* 0x000fea0001800000 */
.L_x_1540:
        /* <DEDUP_REMOVED lines=12> */
.L_x_1539:
        /* <DEDUP_REMOVED lines=16> */
.L_x_1546:
        /* <DEDUP_REMOVED lines=32> */
.L_x_1545:
        /* <DEDUP_REMOVED lines=21> */
.L_x_1547:
[----:B------:R-:W-:-:S13]  /*0d50*/  ISETP.NE.OR P1, PT, R15, RZ, P1 ;  /* 0x000000ff0f00720c */ /* 0x000fda0000f25670 */
[----:B------:R-:W-:Y:S05]  /*0d60*/  @!P1 BRA `(.L_x_1538) ;  /* 0x00000000002c9947 */ /* 0x000fea0003800000 */
.L_x_1544:
        /* <DEDUP_REMOVED lines=11> */
.L_x_1538:
[----:B------:R-:W-:Y:S05]  /*0e20*/  BSYNC.RECONVERGENT B0 ;  /* 0x0000000000007941 */ /* 0x000fea0003800200 */
.L_x_1537:
        /* <DEDUP_REMOVED lines=21> */
.L_x_1551:
        /* <DEDUP_REMOVED lines=15> */
.L_x_1550:
        /* <DEDUP_REMOVED lines=12> */
.L_x_1552:
[----:B------:R-:W-:-:S13]  /*1130*/  ISETP.NE.OR P1, PT, R16, RZ, P1 ;  /* 0x000000ff1000720c */ /* 0x000fda0000f25670 */
[----:B------:R-:W-:Y:S05]  /*1140*/  @!P1 BRA `(.L_x_1548) ;  /* 0x00000000001c9947 */ /* 0x000fea0003800000 */
.L_x_1549:
[----:B0-----:R-:W0:Y:S02]  /*1150*/  LDC.64 R6, c[0x0][0x3a0] ;  /* 0x0000e800ff067b82 */ /* 0x001e240000000a00 */
.L_x_1553:
[C---:B0-----:R-:W-:Y:S01]  /*1160*/  IMAD.WIDE R8, R17.reuse, 0x2, R6 ;  /* 0x0000000211087825 */ /* 0x041fe200078e0206 */
[----:B------:R-:W-:Y:S02]  /*1170*/  IADD3 R16, PT, PT, R16, 0x1, RZ ;  /* 0x0000000110107810 */ /* 0x000fe40007ffe0ff */
[----:B------:R-:W-:Y:S02]  /*1180*/  IADD3 R17, PT, PT, R17, R89, RZ ;  /* 0x0000005911117210 */ /* 0x000fe40007ffe0ff */
[----:B------:R1:W-:Y:S01]  /*1190*/  STG.E.64 desc[UR8][R8.64], RZ ;  /* 0x000000ff08007986 */ /* 0x0003e2000c101b08 */
[----:B------:R-:W-:-:S13]  /*11a0*/  ISETP.NE.AND P1, PT, R16, RZ, PT ;  /* 0x000000ff1000720c */ /* 0x000fda0003f25270 */
[----:B-1----:R-:W-:Y:S05]  /*11b0*/  @P1 BRA `(.L_x_1553) ;  /* 0xfffffffc00e81947 */ /* 0x002fea000383ffff */
.L_x_1548:
        /* <DEDUP_REMOVED lines=20> */
.L_x_1555:
        /* <DEDUP_REMOVED lines=13> */
[----:B------:R0:W4:Y:S01]  /*13d0*/  LDG.E.U16.CONSTANT R8, desc[UR8][R8.64] ;  /* 0x0000000808087981 */ /* 0x000122000c1e9500 */
[----:B------:R-:W-:Y:S01]  /*13e0*/  UIADD3 UR4, UPT, UPT, UR4, 0x1, URZ ;  /* 0x0000000104047890 */ /* 0x000fe2000fffe0ff */
[----:B--2---:R-:W-:-:S04]  /*13f0*/  SHF.R.U32.HI R15, RZ, R4, R7 ;  /* 0x00000004ff0f7219 */ /* 0x004fc80000011607 */
[--C-:B------:R-:W-:Y:S02]  /*1400*/  SHF.R.U32.HI R18, RZ, 0x4, R15.reuse ;  /* 0x00000004ff127819 */ /* 0x100fe4000001160f */
[--C-:B------:R-:W-:Y:S02]  /*1410*/  SHF.R.U32.HI R6, RZ, 0x8, R15.reuse ;  /* 0x00000008ff067819 */ /* 0x100fe4000001160f */
        /* <DEDUP_REMOVED lines=8> */
[C---:B------:R-:W-:Y:S01]  /*14a0*/  IMAD R7, R6.reuse, R6, R6 ;  /* 0x0000000606077224 */ /* 0x040fe200078e0206 */
        /* <DEDUP_REMOVED lines=15> */
.L_x_1554:
        /* <DEDUP_REMOVED lines=20> */
.L_x_1556:
        /* <DEDUP_REMOVED lines=8> */
.L_x_1557:
        /* <DEDUP_REMOVED lines=8> */
.L_x_1558:
        /* <DEDUP_REMOVED lines=8> */
.L_x_1559:
        /* <DEDUP_REMOVED lines=8> */
.L_x_1560:
        /* <DEDUP_REMOVED lines=31> */
[----:B--2---:R-:W-:Y:S02]  /*1ad0*/  LOP3.LUT R0, R8, 0xff, RZ, 0xc0, !PT ;  /* 0x000000ff08007812 */ /* 0x004fe400078ec0ff */
[----:B------:R-:W-:Y:S02]  /*1ae0*/  LOP3.LUT R2, R9, 0xff, RZ, 0xc0, !PT ;  /* 0x000000ff09027812 */ /* 0x000fe400078ec0ff */
[----:B------:R-:W-:-:S02]  /*1af0*/  IADD3 R0, PT, PT, R0, -0x80, RZ ;  /* 0xffffff8000007810 */ /* 0x000fc40007ffe0ff */
[----:B------:R-:W-:Y:S02]  /*1b00*/  IADD3 R2, PT, PT, R2, -0x80, RZ ;  /* 0xffffff8002027810 */ /* 0x000fe40007ffe0ff */
[----:B------:R0:W1:Y:S01]  /*1b10*/  I2F.F16 R28, R0 ;  /* 0x00000000001c7306 */ /* 0x0000620000200c00 */
[----:B------:R-:W-:Y:S02]  /*1b20*/  LOP3.LUT R4, R11, 0xff, RZ, 0xc0, !PT ;  /* 0x000000ff0b047812 */ /* 0x000fe400078ec0ff */
[----:B------:R-:W-:Y:S02]  /*1b30*/  LOP3.LUT R3, R10, 0xff, RZ, 0xc0, !PT ;  /* 0x000000ff0a037812 */ /* 0x000fe400078ec0ff */
[----:B------:R-:W-:Y:S02]  /*1b40*/  IADD3 R4, PT, PT, R4, -0x80, RZ ;  /* 0xffffff8004047810 */ /* 0x000fe40007ffe0ff */
[----:B------:R-:W-:Y:S01]  /*1b50*/  LEA.HI R25, R9, 0xffffff80, RZ, 0x8 ;  /* 0xffffff8009197811 */ /* 0x000fe200078f40ff */
[----:B------:R2:W4:Y:S01]  /*1b60*/  I2F.F16 R29, R2 ;  /* 0x00000002001d7306 */ /* 0x0005220000200c00 */
[----:B0-----:R-:W-:-:S02]  /*1b70*/  SHF.R.U32.HI R0, RZ, 0x8, R8 ;  /* 0x00000008ff007819 */ /* 0x001fc40000011608 */
[----:B------:R-:W-:Y:S02]  /*1b80*/  IADD3 R3, PT, PT, R3, -0x80, RZ ;  /* 0xffffff8003037810 */ /* 0x000fe40007ffe0ff */
[----:B------:R-:W-:Y:S02]  /*1b90*/  LOP3.LUT R0, R0, 0xff, RZ, 0xc0, !PT ;  /* 0x000000ff00007812 */ /* 0x000fe400078ec0ff */
[----:B------:R-:W-:Y:S01]  /*1ba0*/  LEA.HI R26, R10, 0xffffff80, RZ, 0x8 ;  /* 0xffffff800a1a7811 */ /* 0x000fe200078f40ff */
[----:B------:R0:W1:Y:S01]  /*1bb0*/  I2F.F16 R30, R4 ;  /* 0x00000004001e7306 */ /* 0x0000620000200c00 */
[--C-:B--2---:R-:W-:Y:S02]  /*1bc0*/  SHF.R.U32.HI R2, RZ, 0x8, R9.reuse ;  /* 0x00000008ff027819 */ /* 0x104fe40000011609 */
[----:B------:R-:W-:Y:S02]  /*1bd0*/  SHF.R.U32.HI R9, RZ, 0x10, R9 ;  /* 0x00000010ff097819 */ /* 0x000fe40000011609 */
[----:B------:R-:W-:-:S02]  /*1be0*/  LOP3.LUT R2, R2, 0xff, RZ, 0xc0, !PT ;  /* 0x000000ff02027812 */ /* 0x000fc400078ec0ff */
[----:B------:R-:W-:Y:S01]  /*1bf0*/  IADD3 R0, PT, PT, R0, -0x80, RZ ;  /* 0xffffff8000007810 */ /* 0x000fe20007ffe0ff */
[----:B------:R2:W1:Y:S01]  /*1c00*/  I2F.F16 R32, R3 ;  /* 0x0000000300207306 */ /* 0x0004620000200c00 */
[----:B------:R-:W-:Y:S02]  /*1c10*/  IADD3 R2, PT, PT, R2, -0x80, RZ ;  /* 0xffffff8002027810 */ /* 0x000fe40007ffe0ff */
[--C-:B0-----:R-:W-:Y:S02]  /*1c20*/  SHF.R.U32.HI R4, RZ, 0x8, R10.reuse ;  /* 0x00000008ff047819 */ /* 0x101fe4000001160a */
[----:B------:R-:W-:Y:S02]  /*1c30*/  SHF.R.U32.HI R10, RZ, 0x10, R10 ;  /* 0x00000010ff0a7819 */ /* 0x000fe4000001160a */
[----:B------:R-:W-:Y:S01]  /*1c40*/  LOP3.LUT R4, R4, 0xff, RZ, 0xc0, !PT ;  /* 0x000000ff04047812 */ /* 0x000fe200078ec0ff */
[----:B------:R0:W1:Y:S01]  /*1c50*/  I2F.F16 R36, R0 ;  /* 0x0000000000247306 */ /* 0x0000620000200c00 */
[----:B--2---:R-:W-:-:S02]  /*1c60*/  LOP3.LUT R3, R9, 0xff, RZ, 0xc0, !PT ;  /* 0x000000ff09037812 */ /* 0x004fc400078ec0ff */
[----:B------:R-:W-:Y:S02]  /*1c70*/  IADD3 R4, PT, PT, R4, -0x80, RZ ;  /* 0xffffff8004047810 */ /* 0x000fe40007ffe0ff */
[----:B------:R-:W-:Y:S02]  /*1c80*/  IADD3 R3, PT, PT, R3, -0x80, RZ ;  /* 0xffffff8003037810 */ /* 0x000fe40007ffe0ff */
[----:B------:R-:W-:Y:S01]  /*1c90*/  LEA.HI R24, R8, 0xffffff80, RZ, 0x8 ;  /* 0xffffff8008187811 */ /* 0x000fe200078f40ff */
[----:B------:R2:W1:Y:S01]  /*1ca0*/  I2F.F16 R9, R2 ;  /* 0x0000000200097306 */ /* 0x0004620000200c00 */
[----:B0-----:R-:W-:Y:S02]  /*1cb0*/  LOP3.LUT R0, R10, 0xff, RZ, 0xc0, !PT ;  /* 0x000000ff0a007812 */ /* 0x001fe400078ec0ff */
[----:B---3--:R-:W-:Y:S02]  /*1cc0*/  LEA.HI R34, R14, 0xffffff80, RZ, 0x8 ;  /* 0xffffff800e227811 */ /* 0x008fe400078f40ff */
[----:B------:R-:W-:-:S02]  /*1cd0*/  IADD3 R38, PT, PT, R0, -0x80, RZ ;  /* 0xffffff8000267810 */ /* 0x000fc40007ffe0ff */
[----:B------:R-:W-:Y:S01]  /*1ce0*/  SHF.R.U32.HI R0, RZ, 0x10, R11 ;  /* 0x00000010ff007819 */ /* 0x000fe2000001160b */
[----:B------:R0:W3:Y:S01]  /*1cf0*/  I2F.F16 R37, R3 ;  /* 0x0000000300257306 */ /* 0x0000e20000200c00 */
[----:B--2---:R-:W-:Y:S02]  /*1d00*/  LOP3.LUT R2, R13, 0xff, RZ, 0xc0, !PT ;  /* 0x000000ff0d027812 */ /* 0x004fe400078ec0ff */
[----:B------:R-:W-:Y:S02]  /*1d10*/  LOP3.LUT R0, R0, 0xff, RZ, 0xc0, !PT ;  /* 0x000000ff00007812 */ /* 0x000fe400078ec0ff */
[----:B------:R-:W-:Y:S02]  /*1d20*/  IADD3 R41, PT, PT, R2, -0x80, RZ ;  /* 0xffffff8002297810 */ /* 0x000fe40007ffe0ff */
[----:B------:R-:W-:Y:S01]  /*1d30*/  LOP3.LUT R2, R14, 0xff, RZ, 0xc0, !PT ;  /* 0x000000ff0e027812 */ /* 0x000fe200078ec0ff */
[----:B------:R2:W1:Y:S01]  /*1d40*/  I2F.F16 R10, R4 ;  /* 0x00000004000a7306 */ /* 0x0004620000200c00 */
[----:B0-----:R-:W-:-:S02]  /*1d50*/  LOP3.LUT R3, R15, 0xff, RZ, 0xc0, !PT ;  /* 0x000000ff0f037812 */ /* 0x001fc400078ec0ff */
[----:B------:R-:W-:Y:S02]  /*1d60*/  IADD3 R42, PT, PT, R2, -0x80, RZ ;  /* 0xffffff80022a7810 */ /* 0x000fe40007ffe0ff */
[----:B------:R-:W-:Y:S02]  /*1d70*/  SHF.R.U32.HI R2, RZ, 0x8, R12 ;  /* 0x00000008ff027819 */ /* 0x000fe4000001160c */
[----:B------:R-:W-:Y:S01]  /*1d80*/  IADD3 R39, PT, PT, R0, -0x80, RZ ;  /* 0xffffff8000277810 */ /* 0x000fe20007ffe0ff */
[----:B------:R-:W0:Y:S01]  /*1d90*/  I2F.F16 R24, R24 ;  /* 0x0000001800187306 */ /* 0x000e220000200c00 */
[----:B------:R-:W-:Y:S02]  /*1da0*/  LOP3.LUT R0, R12, 0xff, RZ, 0xc0, !PT ;  /* 0x000000ff0c007812 */ /* 0x000fe400078ec0ff */
[----:B------:R-:W-:Y:S02]  /*1db0*/  LOP3.LUT R2, R2, 0xff, RZ, 0xc0, !PT ;  /* 0x000000ff02027812 */ /* 0x000fe400078ec0ff */
[----:B------:R-:W-:-:S02]  /*1dc0*/  IADD3 R3, PT, PT, R3, -0x80, RZ ;  /* 0xffffff8003037810 */ /* 0x000fc40007ffe0ff */
[----:B------:R-:W-:Y:S01]  /*1dd0*/  IADD3 R0, PT, PT, R0, -0x80, RZ ;  /* 0xffffff8000007810 */ /* 0x000fe20007ffe0ff */
[----:B------:R-:W0:Y:S01]  /*1de0*/  I2F.F16 R25, R25 ;  /* 0x0000001900197306 */ /* 0x000e220000200c00 */
[----:B------:R-:W-:Y:S02]  /*1df0*/  IADD3 R2, PT, PT, R2, -0x80, RZ ;  /* 0xffffff8002027810 */ /* 0x000fe40007ffe0ff */
[----:B------:R-:W-:Y:S02]  /*1e00*/  SHF.R.U32.HI R8, RZ, 0x10, R8 ;  /* 0x00000010ff087819 */ /* 0x000fe40000011608 */
[----:B------:R-:W-:Y:S02]  /*1e10*/  SHF.R.U32.HI R16, RZ, 0x8, R11 ;  /* 0x00000008ff107819 */ /* 0x000fe4000001160b */
[----:B--2---:R-:W-:Y:S01]  /*1e20*/  SHF.R.U32.HI R4, RZ, 0x10, R15 ;  /* 0x00000010ff047819 */ /* 0x004fe2000001160f */
[----:B------:R2:W0:Y:S01]  /*1e30*/  I2F.F16 R43, R3 ;  /* 0x00000003002b7306 */ /* 0x0004220000200c00 */
[----:B------:R-:W-:-:S02]  /*1e40*/  LOP3.LUT R8, R8, 0xff, RZ, 0xc0, !PT ;  /* 0x000000ff08087812 */ /* 0x000fc400078ec0ff */
[----:B------:R-:W-:Y:S02]  /*1e50*/  LOP3.LUT R16, R16, 0xff, RZ, 0xc0, !PT ;  /* 0x000000ff10107812 */ /* 0x000fe400078ec0ff */
[----:B------:R-:W-:Y:S02]  /*1e60*/  LOP3.LUT R4, R4, 0xff, RZ, 0xc0, !PT ;  /* 0x000000ff04047812 */ /* 0x000fe400078ec0ff */
[----:B------:R-:W-:Y:S01]  /*1e70*/  LEA.HI R27, R11, 0xffffff80, RZ, 0x8 ;  /* 0xffffff800b1b7811 */ /* 0x000fe200078f40ff */
[----:B------:R4:W0:Y:S01]  /*1e80*/  I2F.F16 R40, R0 ;  /* 0x0000000000287306 */ /* 0x0008220000200c00 */
[--C-:B--2---:R-:W-:Y:S02]  /*1e90*/  SHF.R.U32.HI R3, RZ, 0x8, R14.reuse ;  /* 0x00000008ff037819 */ /* 0x104fe4000001160e */
[----:B------:R-:W-:Y:S02]  /*1ea0*/  SHF.R.U32.HI R14, RZ, 0x10, R14 ;  /* 0x00000010ff0e7819 */ /* 0x000fe4000001160e */
        /* <DEDUP_REMOVED lines=8> */
[----:B--2---:R-:W-:-:S02]  /*1f30*/  SHF.R.U32.HI R2, RZ, 0x8, R15 ;  /* 0x00000008ff027819 */ /* 0x004fc4000001160f */
[----:B------:R-:W-:Y:S02]  /*1f40*/  LEA.HI R35, R15, 0xffffff80, RZ, 0x8 ;  /* 0xffffff800f237811 */ /* 0x000fe400078f40ff */
[----:B------:R-:W-:Y:S02]  /*1f50*/  LOP3.LUT R2, R2, 0xff, RZ, 0xc0, !PT ;  /* 0x000000ff02027812 */ /* 0x000fe400078ec0ff */
[----:B------:R-:W-:Y:S01]  /*1f60*/  IADD3 R8, PT, PT, R8, -0x80, RZ ;  /* 0xffffff8008087810 */ /* 0x000fe20007ffe0ff */
[----:B------:R-:W2:Y:S01]  /*1f70*/  I2F.F16 R27, R27 ;  /* 0x0000001b001b7306 */ /* 0x000ea20000200c00 */
        /* <DEDUP_REMOVED lines=16> */
[----:B------:R-:W-:Y:S02]  /*2080*/  PRMT R15, RZ, 0x5410, RZ ;  /* 0x00005410ff0f7816 */ /* 0x000fe400000000ff */
[----:B------:R-:W-:-:S03]  /*2090*/  PRMT R14, RZ, 0x5410, RZ ;  /* 0x00005410ff0e7816 */ /* 0x000fc600000000ff */
        /* <DEDUP_REMOVED lines=14> */
[----:B---3--:R-:W-:-:S02]  /*2180*/  PRMT R12, RZ, 0x7610, R12 ;  /* 0x00007610ff0c7816 */ /* 0x008fc4000000000c */
[----:B-1----:R-:W-:Y:S01]  /*2190*/  PRMT R13, RZ, 0x5410, RZ ;  /* 0x00005410ff0d7816 */ /* 0x002fe200000000ff */
[----:B--2-4-:R-:W-:Y:S06]  /*21a0*/  @!P1 BRA `(.L_x_1562) ;  /* 0x0000000400689947 */ /* 0x014fec0003800000 */
[----:B------:R-:W1:Y:S01]  /*21b0*/  LDS.64 R52, [UR5] ;  /* 0x00000005ff347984 */ /* 0x000e620008000a00 */
[----:B------:R-:W-:Y:S02]  /*21c0*/  HADD2.F32 R0, -RZ, R28.H0_H0 ;  /* 0x2000001cff007230 */ /* 0x000fe40000004100 */
[----:B------:R-:W-:Y:S01]  /*21d0*/  HADD2.F32 R56, -RZ, R29.H0_H0 ;  /* 0x2000001dff387230 */ /* 0x000fe20000004100 */
[----:B------:R-:W2:Y:S01]  /*21e0*/  LDS.64 R18, [UR5+0x8] ;  /* 0x00000805ff127984 */ /* 0x000ea20008000a00 */
        /* <DEDUP_REMOVED lines=12> */
[----:B0-----:R-:W-:-:S02]  /*22b0*/  HADD2.F32 R4, -RZ, R11.H0_H0 ;  /* 0x2000000bff047230 */ /* 0x001fc40000004100 */
        /* <DEDUP_REMOVED lines=19> */
[----:B--2---:R-:W-:Y:S02]  /*23f0*/  HADD2.F32 R4, -RZ, R18.H0_H0 ;  /* 0x20000012ff047230 */ /* 0x004fe40000004100 */
        /* <DEDUP_REMOVED lines=53> */
.L_x_1562:
        /* <DEDUP_REMOVED lines=101> */
.L_x_1564:
        /* <DEDUP_REMOVED lines=98> */
.L_x_1565:
[----:B------:R-:W-:Y:S01]  /*33c0*/  PRMT R12, RZ, 0x5410, RZ ;  /* 0x00005410ff0c7816 */ /* 0x000fe200000000ff */
[----:B------:R-:W-:Y:S06]  /*33d0*/  @P3 BRA `(.L_x_1563) ;  /* 0x0000000400683947 */ /* 0x000fec0003800000 */
[----:B------:R-:W1:Y:S01]  /*33e0*/  LDS.64 R2, [UR5+0xc0] ;  /* 0x0000c005ff027984 */ /* 0x000e620008000a00 */
[----:B------:R-:W-:Y:S02]  /*33f0*/  HADD2.F32 R0, -RZ, R28.H0_H0 ;  /* 0x2000001cff007230 */ /* 0x000fe40000004100 */
[----:B------:R-:W-:Y:S01]  /*3400*/  HADD2.F32 R4, -RZ, R30.H0_H0 ;  /* 0x2000001eff047230 */ /* 0x000fe20000004100 */
[----:B------:R-:W2:Y:S01]  /*3410*/  LDS.64 R12, [UR5+0xc8] ;  /* 0x0000c805ff0c7984 */ /* 0x000ea20008000a00 */
[----:B------:R-:W-:Y:S02]  /*3420*/  HADD2.F32 R36, -RZ, R36.H0_H0 ;  /* 0x20000024ff247230 */ /* 0x000fe40000004100 */
[----:B------:R-:W-:Y:S02]  /*3430*/  HADD2.F32 R28, -RZ, R9.H0_H0 ;  /* 0x20000009ff1c7230 */ /* 0x000fe40000004100 */
[----:B------:R-:W-:Y:S02]  /*3440*/  HADD2.F32 R10, -RZ, R10.H0_H0 ;  /* 0x2000000aff0a7230 */ /* 0x000fe40000004100 */
[----:B0-----:R-:W-:-:S02]  /*3450*/  HADD2.F32 R25, -RZ, R25.H0_H0 ;  /* 0x20000019ff197230 */ /* 0x001fc40000004100 */
        /* <DEDUP_REMOVED lines=12> */
[----:B------:R-:W-:Y:S02]  /*3520*/  HADD2.F32 R3, -RZ, R32.H0_H0 ;  /* 0x20000020ff037230 */ /* 0x000fe40000004100 */
[----:B------:R-:W-:Y:S02]  /*3530*/  HADD2.F32 R52, -RZ, R2.H1_H1 ;  /* 0x30000002ff347230 */ /* 0x000fe40000004100 */
[-C--:B------:R-:W-:Y:S01]  /*3540*/  FFMA.FTZ R9, R0, R53.reuse, RZ ;  /* 0x0000003500097223 */ /* 0x080fe200000100ff */
[----:B------:R-:W-:Y:S02]  /*3550*/  HADD2.F32 R2, -RZ, R29.H0_H0 ;  /* 0x2000001dff027230 */ /* 0x000fe40000004100 */
[----:B------:R-:W-:Y:S01]  /*3560*/  FFMA.FTZ R3, R3, R53, RZ ;  /* 0x0000003503037223 */ /* 0x000fe200000100ff */
[----:B------:R-:W-:Y:S02]  /*3570*/  HADD2.F32 R0, -RZ, R8.H0_H0 ;  /* 0x20000008ff007230 */ /* 0x000fe40000004100 */
[----:B------:R-:W-:Y:S01]  /*3580*/  FFMA.FTZ R9, R36, R52, R9 ;  /* 0x0000003424097223 */ /* 0x000fe20000010009 */
[----:B------:R-:W-:-:S02]  /*3590*/  HADD2.F32 R8, -RZ, R38.H0_H0 ;  /* 0x20000026ff087230 */ /* 0x000fc40000004100 */
[-C--:B------:R-:W-:Y:S01]  /*35a0*/  FFMA.FTZ R29, R2, R53.reuse, RZ ;  /* 0x00000035021d7223 */ /* 0x080fe200000100ff */
[----:B------:R-:W-:Y:S01]  /*35b0*/  FFMA.FTZ R53, R4, R53, RZ ;  /* 0x0000003504357223 */ /* 0x000fe200000100ff */
[----:B------:R-:W-:Y:S02]  /*35c0*/  HADD2.F32 R4, -RZ, R11.H0_H0 ;  /* 0x2000000bff047230 */ /* 0x000fe40000004100 */
[-C--:B------:R-:W-:Y:S01]  /*35d0*/  FFMA.FTZ R3, R10, R52.reuse, R3 ;  /* 0x000000340a037223 */ /* 0x080fe20000010003 */
[----:B------:R-:W-:Y:S02]  /*35e0*/  HADD2.F32 R2, -RZ, R37.H0_H0 ;  /* 0x20000025ff027230 */ /* 0x000fe40000004100 */
[----:B------:R-:W-:Y:S01]  /*35f0*/  FFMA.FTZ R29, R28, R52, R29 ;  /* 0x000000341c1d7223 */ /* 0x000fe2000001001d */
[-C--:B------:R-:W-:Y:S01]  /*3600*/  FFMA.FTZ R0, R0, R54.reuse, R9 ;  /* 0x0000003600007223 */ /* 0x080fe20000010009 */
[----:B------:R-:W-:Y:S01]  /*3610*/  FFMA.FTZ R8, R8, R54, R3 ;  /* 0x0000003608087223 */ /* 0x000fe20000010003 */
[----:B------:R-:W-:Y:S01]  /*3620*/  FFMA.FTZ R53, R4, R52, R53 ;  /* 0x0000003404357223 */ /* 0x000fe20000010035 */
[----:B------:R-:W-:-:S02]  /*3630*/  HADD2.F32 R3, -RZ, R24.H0_H0 ;  /* 0x20000018ff037230 */ /* 0x000fc40000004100 */
[-C--:B------:R-:W-:Y:S01]  /*3640*/  FFMA.FTZ R2, R2, R54.reuse, R29 ;  /* 0x0000003602027223 */ /* 0x080fe2000001001d */
[----:B------:R-:W-:Y:S02]  /*3650*/  HADD2.F32 R9, -RZ, R26.H0_H0 ;  /* 0x2000001aff097230 */ /* 0x000fe40000004100 */
[----:B------:R-:W-:Y:S02]  /*3660*/  HADD2.F32 R4, -RZ, R39.H0_H0 ;  /* 0x20000027ff047230 */ /* 0x000fe40000004100 */
[-C--:B------:R-:W-:Y:S01]  /*3670*/  FFMA.FTZ R0, R3, R55.reuse, R0 ;  /* 0x0000003703007223 */ /* 0x080fe20000010000 */
[----:B--2---:R-:W-:Y:S02]  /*3680*/  HADD2.F32 R3, -RZ, R12.H0_H0 ;  /* 0x2000000cff037230 */ /* 0x004fe40000004100 */
[-C--:B------:R-:W-:Y:S01]  /*3690*/  FFMA.FTZ R8, R9, R55.reuse, R8 ;  /* 0x0000003709087223 */ /* 0x080fe20000010008 */
[----:B------:R-:W-:Y:S02]  /*36a0*/  HADD2.F32 R9, -RZ, R40.H0_H0 ;  /* 0x20000028ff097230 */ /* 0x000fe40000004100 */
[----:B------:R-:W-:Y:S01]  /*36b0*/  FFMA.FTZ R54, R4, R54, R53 ;  /* 0x0000003604367223 */ /* 0x000fe20000010035 */
[----:B------:R-:W-:Y:S01]  /*36c0*/  FFMA.FTZ R4, R25, R55, R2 ;  /* 0x0000003719047223 */ /* 0x000fe20000010002 */
[----:B------:R-:W-:-:S02]  /*36d0*/  HADD2.F32 R25, -RZ, R42.H0_H0 ;  /* 0x2000002aff197230 */ /* 0x000fc40000004100 */
[----:B------:R-:W-:Y:S02]  /*36e0*/  HADD2.F32 R12, -RZ, R12.H1_H1 ;  /* 0x3000000cff0c7230 */ /* 0x000fe40000004100 */
[----:B------:R-:W-:Y:S01]  /*36f0*/  FFMA.FTZ R9, R9, R3, R0 ;  /* 0x0000000309097223 */ /* 0x000fe20000010000 */
[----:B------:R-:W-:Y:S02]  /*3700*/  HADD2.F32 R11, -RZ, R41.H0_H0 ;  /* 0x20000029ff0b7230 */ /* 0x000fe40000004100 */
[----:B------:R-:W-:Y:S01]  /*3710*/  FFMA.FTZ R54, R27, R55, R54 ;  /* 0x000000371b367223 */ /* 0x000fe20000010036 */
[----:B------:R-:W-:Y:S01]  /*3720*/  FFMA.FTZ R25, R25, R3, R8 ;  /* 0x0000000319197223 */ /* 0x000fe20000010008 */
        /* <DEDUP_REMOVED lines=8> */
[----:B------:R-:W-:Y:S01]  /*37b0*/  FFMA.FTZ R11, R46, R12, R11 ;  /* 0x0000000c2e0b7223 */ /* 0x000fe2000001000b */
        /* <DEDUP_REMOVED lines=12> */
[----:B------:R-:W-:Y:S01]  /*3880*/  FFMA.FTZ R4, R33, R13, R4 ;  /* 0x0000000d21047223 */ /* 0x000fe20000010004 */
[----:B------:R-:W-:-:S02]  /*3890*/  HADD2.F32 R11, -RZ, R21.H0_H0 ;  /* 0x20000015ff0b7230 */ /* 0x000fc40000004100 */
[----:B------:R-:W-:Y:S01]  /*38a0*/  FFMA.FTZ R2, R35, R13, R2 ;  /* 0x0000000d23027223 */ /* 0x000fe20000010002 */
[----:B-----5:R-:W-:Y:S02]  /*38b0*/  HADD2.F32 R25, -RZ, R20.H0_H0 ;  /* 0x20000014ff197230 */ /* 0x020fe40000004100 */
        /* <DEDUP_REMOVED lines=12> */
.L_x_1563:
        /* <DEDUP_REMOVED lines=198> */
.L_x_1566:
        /* <DEDUP_REMOVED lines=96> */
.L_x_1568:
        /* <DEDUP_REMOVED lines=95> */
.L_x_1569:
        /* <DEDUP_REMOVED lines=16> */
[----:B0-----:R-:W-:Y:S02]  /*52d0*/  HADD2.F32 R55, -RZ, R2.H0_H0 ;  /* 0x20000002ff377230 */ /* 0x001fe40000004100 */
[--C-:B------:R-:W-:Y:S02]  /*52e0*/  HADD2.F32 R56, -RZ, R3.reuse.H0_H0 ;  /* 0x20000003ff387230 */ /* 0x100fe40000004100 */
[----:B------:R-:W-:Y:S02]  /*52f0*/  HADD2.F32 R57, -RZ, R3.H1_H1 ;  /* 0x30000003ff397230 */ /* 0x000fe40000004100 */
[----:B------:R-:W-:Y:S01]  /*5300*/  FFMA.FTZ R9, R0, R55, RZ ;  /* 0x0000003700097223 */ /* 0x000fe200000100ff */
[----:B------:R-:W-:Y:S02]  /*5310*/  HADD2.F32 R3, -RZ, R38.H0_H0 ;  /* 0x20000026ff037230 */ /* 0x000fe40000004100 */
[----:B------:R-:W-:-:S02]  /*5320*/  HADD2.F32 R54, -RZ, R2.H1_H1 ;  /* 0x30000002ff367230 */ /* 0x000fc40000004100 */
[----:B------:R-:W-:Y:S02]  /*5330*/  HADD2.F32 R2, -RZ, R35.H0_H0 ;  /* 0x20000023ff027230 */ /* 0x000fe40000004100 */
[-C--:B------:R-:W-:Y:S01]  /*5340*/  FFMA.FTZ R3, R3, R55.reuse, RZ ;  /* 0x0000003703037223 */ /* 0x080fe200000100ff */
[----:B------:R-:W-:Y:S02]  /*5350*/  HADD2.F32 R0, -RZ, R42.H0_H0 ;  /* 0x2000002aff007230 */ /* 0x000fe40000004100 */
[----:B------:R-:W-:Y:S01]  /*5360*/  FFMA.FTZ R9, R8, R54, R9 ;  /* 0x0000003608097223 */ /* 0x000fe20000010009 */
[----:B------:R-:W-:Y:S02]  /*5370*/  HADD2.F32 R8, -RZ, R44.H0_H0 ;  /* 0x2000002cff087230 */ /* 0x000fe40000004100 */
[-C--:B------:R-:W-:Y:S01]  /*5380*/  FFMA.FTZ R35, R2, R55.reuse, RZ ;  /* 0x0000003702237223 */ /* 0x080fe200000100ff */
[----:B------:R-:W-:Y:S01]  /*5390*/  FFMA.FTZ R55, R4, R55, RZ ;  /* 0x0000003704377223 */ /* 0x000fe200000100ff */
[----:B------:R-:W-:-:S02]  /*53a0*/  HADD2.F32 R4, -RZ, R11.H0_H0 ;  /* 0x2000000bff047230 */ /* 0x000fc40000004100 */
[-C--:B------:R-:W-:Y:S01]  /*53b0*/  FFMA.FTZ R3, R10, R54.reuse, R3 ;  /* 0x000000360a037223 */ /* 0x080fe20000010003 */
[----:B------:R-:W-:Y:S02]  /*53c0*/  HADD2.F32 R2, -RZ, R43.H0_H0 ;  /* 0x2000002bff027230 */ /* 0x000fe40000004100 */
[----:B------:R-:W-:Y:S01]  /*53d0*/  FFMA.FTZ R35, R34, R54, R35 ;  /* 0x0000003622237223 */ /* 0x000fe20000010023 */
[-C--:B------:R-:W-:Y:S01]  /*53e0*/  FFMA.FTZ R0, R0, R56.reuse, R9 ;  /* 0x0000003800007223 */ /* 0x080fe20000010009 */
[----:B------:R-:W-:Y:S01]  /*53f0*/  FFMA.FTZ R8, R8, R56, R3 ;  /* 0x0000003808087223 */ /* 0x000fe20000010003 */
[----:B------:R-:W-:Y:S01]  /*5400*/  FFMA.FTZ R55, R4, R54, R55 ;  /* 0x0000003604377223 */ /* 0x000fe20000010037 */
[----:B------:R-:W-:Y:S02]  /*5410*/  HADD2.F32 R3, -RZ, R30.H0_H0 ;  /* 0x2000001eff037230 */ /* 0x000fe40000004100 */
[----:B------:R-:W-:Y:S01]  /*5420*/  FFMA.FTZ R2, R2, R56, R35 ;  /* 0x0000003802027223 */ /* 0x000fe20000010023 */
[----:B------:R-:W-:-:S02]  /*5430*/  HADD2.F32 R4, -RZ, R45.H0_H0 ;  /* 0x2000002dff047230 */ /* 0x000fc40000004100 */
[----:B------:R-:W-:Y:S02]  /*5440*/  HADD2.F32 R9, -RZ, R32.H0_H0 ;  /* 0x20000020ff097230 */ /* 0x000fe40000004100 */
[-C--:B------:R-:W-:Y:S01]  /*5450*/  FFMA.FTZ R0, R3, R57.reuse, R0 ;  /* 0x0000003903007223 */ /* 0x080fe20000010000 */
[----:B-1----:R-:W-:Y:S02]  /*5460*/  HADD2.F32 R3, -RZ, R28.H0_H0 ;  /* 0x2000001cff037230 */ /* 0x002fe40000004100 */
[----:B------:R-:W-:Y:S01]  /*5470*/  FFMA.FTZ R56, R4, R56, R55 ;  /* 0x0000003804387223 */ /* 0x000fe20000010037 */
        /* <DEDUP_REMOVED lines=17> */
[----:B------:R-:W-:Y:S01]  /*5590*/  FFMA.FTZ R9, R24, R28, R9 ;  /* 0x0000001c18097223 */ /* 0x000fe20000010009 */
[----:B------:R-:W-:Y:S01]  /*55a0*/  FFMA.FTZ R4, R8, R2, R11 ;  /* 0x0000000208047223 */ /* 0x000fe2000001000b */
[----:B------:R-:W-:Y:S02]  /*55b0*/  HADD2.F32 R8, -RZ, R52.H0_H0 ;  /* 0x20000034ff087230 */ /* 0x000fe40000004100 */
[-C--:B------:R-:W-:Y:S01]  /*55c0*/  FFMA.FTZ R31, R26, R28.reuse, R31 ;  /* 0x0000001c1a1f7223 */ /* 0x080fe2000001001f */
[----:B------:R-:W-:Y:S01]  /*55d0*/  FFMA.FTZ R3, R10, R28, R3 ;  /* 0x0000001c0a037223 */ /* 0x000fe20000010003 */
[----:B------:R-:W-:Y:S01]  /*55e0*/  FFMA.FTZ R0, R0, R2, R9 ;  /* 0x0000000200007223 */ /* 0x000fe20000010009 */
[----:B------:R-:W-:-:S02]  /*55f0*/  HADD2.F32 R29, -RZ, R29.H1_H1 ;  /* 0x3000001dff1d7230 */ /* 0x000fc40000004100 */
[-C--:B------:R-:W-:Y:S01]  /*5600*/  FFMA.FTZ R8, R8, R2.reuse, R31 ;  /* 0x0000000208087223 */ /* 0x080fe2000001001f */
[----:B------:R-:W-:Y:S02]  /*5610*/  HADD2.F32 R10, -RZ, R53.H0_H0 ;  /* 0x20000035ff0a7230 */ /* 0x000fe40000004100 */
[----:B------:R-:W-:Y:S02]  /*5620*/  HADD2.F32 R9, -RZ, R40.H0_H0 ;  /* 0x20000028ff097230 */ /* 0x000fe40000004100 */
[-C--:B------:R-:W-:Y:S01]  /*5630*/  FFMA.FTZ R0, R37, R29.reuse, R0 ;  /* 0x0000001d25007223 */ /* 0x080fe20000010000 */
[-C--:B------:R-:W-:Y:S01]  /*5640*/  FFMA.FTZ R4, R39, R29.reuse, R4 ;  /* 0x0000001d27047223 */ /* 0x080fe20000010004 */
        /* <DEDUP_REMOVED lines=19> */
.L_x_1567:
        /* <DEDUP_REMOVED lines=198> */
.L_x_1570:
        /* <DEDUP_REMOVED lines=96> */
.L_x_1572:
        /* <DEDUP_REMOVED lines=95> */
.L_x_1573:
        /* <DEDUP_REMOVED lines=91> */
.L_x_1571:
        /* <DEDUP_REMOVED lines=38> */
[----:B------:R-:W1:Y:S01]  /*77e0*/  I2F.F16 R6, R32 ;  /* 0x0000002000067306 */ /* 0x000e620000200c00 */
        /* <DEDUP_REMOVED lines=25> */
[----:B----4-:R-:W-:Y:S02]  /*7980*/  SHF.R.U32.HI R0, RZ, 0x8, R25 ;  /* 0x00000008ff007819 */ /* 0x010fe40000011619 */
        /* <DEDUP_REMOVED lines=9> */
[--C-:B----4-:R-:W-:Y:S02]  /*7a20*/  SHF.R.U32.HI R3, RZ, 0x8, R26.reuse ;  /* 0x00000008ff037819 */ /* 0x110fe4000001161a */
        /* <DEDUP_REMOVED lines=124> */
.L_x_1574:
        /* <DEDUP_REMOVED lines=97> */
.L_x_1575:
        /* <DEDUP_REMOVED lines=96> */
.L_x_1576:
        /* <DEDUP_REMOVED lines=21> */
[----:B------:R-:W-:Y:S01]  /*8f50*/  FFMA.FTZ R7, R0, R53, RZ ;  /* 0x0000003500077223 */ /* 0x000fe200000100ff */
[----:B------:R-:W-:Y:S02]  /*8f60*/  HADD2.F32 R55, -RZ, R3.H1_H1 ;  /* 0x30000003ff377230 */ /* 0x000fe40000004100 */
[----:B------:R-:W-:-:S02]  /*8f70*/  HADD2.F32 R2, -RZ, R31.H0_H0 ;  /* 0x2000001fff027230 */ /* 0x000fc40000004100 */
[----:B------:R-:W-:Y:S01]  /*8f80*/  FFMA.FTZ R7, R8, R52, R7 ;  /* 0x0000003408077223 */ /* 0x000fe20000010007 */
[----:B------:R-:W-:Y:S02]  /*8f90*/  HADD2.F32 R3, -RZ, R34.H0_H0 ;  /* 0x20000022ff037230 */ /* 0x000fe40000004100 */
[----:B------:R-:W-:Y:S02]  /*8fa0*/  HADD2.F32 R0, -RZ, R38.H0_H0 ;  /* 0x20000026ff007230 */ /* 0x000fe40000004100 */
[-C--:B------:R-:W-:Y:S01]  /*8fb0*/  FFMA.FTZ R9, R2, R53.reuse, RZ ;  /* 0x0000003502097223 */ /* 0x080fe200000100ff */
[----:B------:R-:W-:Y:S02]  /*8fc0*/  HADD2.F32 R2, -RZ, R39.H0_H0 ;  /* 0x20000027ff027230 */ /* 0x000fe40000004100 */
[-C--:B------:R-:W-:Y:S01]  /*8fd0*/  FFMA.FTZ R3, R3, R53.reuse, RZ ;  /* 0x0000003503037223 */ /* 0x080fe200000100ff */
[----:B------:R-:W-:Y:S01]  /*8fe0*/  FFMA.FTZ R53, R4, R53, RZ ;  /* 0x0000003504357223 */ /* 0x000fe200000100ff */
[----:B------:R-:W-:-:S02]  /*8ff0*/  HADD2.F32 R4, -RZ, R11.H0_H0 ;  /* 0x2000000bff047230 */ /* 0x000fc40000004100 */
[-C--:B------:R-:W-:Y:S01]  /*9000*/  FFMA.FTZ R9, R32, R52.reuse, R9 ;  /* 0x0000003420097223 */ /* 0x080fe20000010009 */
[----:B------:R-:W-:Y:S02]  /*9010*/  HADD2.F32 R8, -RZ, R40.H0_H0 ;  /* 0x20000028ff087230 */ /* 0x000fe40000004100 */
[----:B------:R-:W-:Y:S01]  /*9020*/  FFMA.FTZ R3, R10, R52, R3 ;  /* 0x000000340a037223 */ /* 0x000fe20000010003 */
[----:B------:R-:W-:Y:S01]  /*9030*/  FFMA.FTZ R0, R0, R54, R7 ;  /* 0x0000003600007223 */ /* 0x000fe20000010007 */
[----:B------:R-:W-:Y:S01]  /*9040*/  FFMA.FTZ R53, R4, R52, R53 ;  /* 0x0000003404357223 */ /* 0x000fe20000010035 */
[----:B------:R-:W-:Y:S02]  /*9050*/  HADD2.F32 R4, -RZ, R41.H0_H0 ;  /* 0x20000029ff047230 */ /* 0x000fe40000004100 */
[-C--:B------:R-:W-:Y:S01]  /*9060*/  FFMA.FTZ R2, R2, R54.reuse, R9 ;  /* 0x0000003602027223 */ /* 0x080fe20000010009 */
[----:B------:R-:W-:Y:S01]  /*9070*/  FFMA.FTZ R8, R8, R54, R3 ;  /* 0x0000003608087223 */ /* 0x000fe20000010003 */
[----:B------:R-:W-:-:S02]  /*9080*/  HADD2.F32 R3, -RZ, R28.H0_H0 ;  /* 0x2000001cff037230 */ /* 0x000fc40000004100 */
[----:B------:R-:W-:Y:S02]  /*9090*/  HADD2.F32 R7, -RZ, R30.H0_H0 ;  /* 0x2000001eff077230 */ /* 0x000fe40000004100 */
[----:B------:R-:W-:Y:S01]  /*90a0*/  FFMA.FTZ R54, R4, R54, R53 ;  /* 0x0000003604367223 */ /* 0x000fe20000010035 */
[----:B------:R-:W-:Y:S02]  /*90b0*/  HADD2.F32 R9, -RZ, R6.H0_H0 ;  /* 0x20000006ff097230 */ /* 0x000fe40000004100 */
        /* <DEDUP_REMOVED lines=34> */
[-C--:B------:R-:W-:Y:S01]  /*92e0*/  FFMA.FTZ R4, R35, R25.reuse, R4 ;  /* 0x0000001923047223 */ /* 0x080fe20000010004 */
[----:B-----5:R-:W-:Y:S02]  /*92f0*/  HADD2.F32 R11, -RZ, R20.H0_H0 ;  /* 0x20000014ff0b7230 */ /* 0x020fe40000004100 */
[----:B------:R-:W-:Y:S01]  /*9300*/  FFMA.FTZ R2, R37, R25, R2 ;  /* 0x0000001925027223 */ /* 0x000fe20000010002 */
        /* <DEDUP_REMOVED lines=12> */
.L_x_1561:
[----:B0-----:R-:W-:-:S04]  /*93d0*/  VIMNMX R0, PT, PT, R95, UR12, PT ;  /* 0x0000000c5f007c48 */ /* 0x001fc8000bfe0100 */
[----:B------:R-:W-:-:S13]  /*93e0*/  ISETP.GT.AND P1, PT, R0, R93, PT ;  /* 0x0000005d0000720c */ /* 0x000fda0003f24270 */
[----:B------:R-:W-:Y:S05]  /*93f0*/  @!P1 BRA `(.L_x_1577) ;  /* 0x0000002400589947 */ /* 0x000fea0003800000 */
[----:B------:R-:W-:Y:S01]  /*9400*/  ISETP.EQ.OR P1, PT, R96, 0x3, P0 ;  /* 0x000000036000780c */ /* 0x000fe20000722670 */
[----:B------:R-:W0:Y:S01]  /*9410*/  LDCU UR5, c[0x0][0x3a8] ;  /* 0x00007500ff0577ac */ /* 0x000e220008000800 */
[----:B------:R-:W-:-:S11]  /*9420*/  VIMNMX.U32 R90, PT, PT, R95, UR12, PT ;  /* 0x0000000c5f5a7c48 */ /* 0x000fd6000bfe0000 */
.L_x_1582:
        /* <DEDUP_REMOVED lines=10> */
[----:B------:R-:W0:Y:S01]  /*94d0*/  S2UR UR7, SR_CTAID.Y ;  /* 0x00000000000779c3 */ /* 0x000e220000002600 */
[----:B------:R-:W-:Y:S01]  /*94e0*/  HFMA2 R0, -RZ, RZ, 0, 0.03125 ;  /* 0x00002800ff007431 */ /* 0x000fe200000001ff */
[----:B------:R-:W-:Y:S01]  /*94f0*/  ISETP.NE.AND P3, PT, R94, RZ, PT ;  /* 0x000000ff5e00720c */ /* 0x000fe20003f65270 */
[----:B0-----:R-:W-:-:S06]  /*9500*/  UIMAD UR6, UR7, -0x4, UR5 ;  /* 0xfffffffc070678a4 */ /* 0x001fcc000f8e0205 */
[----:B------:R-:W-:-:S04]  /*9510*/  MOV R96, UR6 ;  /* 0x0000000600607c02 */ /* 0x000fc80008000f00 */
[----:B------:R-:W-:Y:S02]  /*9520*/  ISETP.NE.AND P2, PT, R96, 0x1, PT ;  /* 0x000000016000780c */ /* 0x000fe40003f45270 */
[----:B--2---:R-:W-:Y:S02]  /*9530*/  SHF.R.U32.HI R37, RZ, 0xf, R33 ;  /* 0x0000000fff257819 */ /* 0x004fe40000011621 */
[C---:B------:R-:W-:Y:S02]  /*9540*/  LOP3.LUT R36, R32.reuse, 0x1f001f, RZ, 0xc0, !PT ;  /* 0x001f001f20247812 */ /* 0x040fe400078ec0ff */
[--C-:B------:R-:W-:Y:S02]  /*9550*/  SHF.R.U32.HI R43, RZ, 0xa, R32.reuse ;  /* 0x0000000aff2b7819 */ /* 0x100fe40000011620 */
[----:B------:R-:W-:Y:S02]  /*9560*/  LOP3.LUT R64, R32, 0x3e003e0, RZ, 0xc0, !PT ;  /* 0x03e003e020407812 */ /* 0x000fe400078ec0ff */
[----:B------:R-:W-:-:S02]  /*9570*/  SHF.R.U32.HI R32, RZ, 0xf, R32 ;  /* 0x0000000fff207819 */ /* 0x000fc40000011620 */
[C---:B------:R-:W-:Y:S02]  /*9580*/  LOP3.LUT R48, R33.reuse, 0x1f001f, RZ, 0xc0, !PT ;  /* 0x001f001f21307812 */ /* 0x040fe400078ec0ff */
[----:B------:R-:W-:Y:S02]  /*9590*/  SHF.R.U32.HI R47, RZ, 0xa, R33 ;  /* 0x0000000aff2f7819 */ /* 0x000fe40000011621 */
[----:B------:R-:W-:Y:S02]  /*95a0*/  LOP3.LUT R63, R33, 0x3e003e0, RZ, 0xc0, !PT ;  /* 0x03e003e0213f7812 */ /* 0x000fe400078ec0ff */
        /* <DEDUP_REMOVED lines=8> */
[----:B---3--:R-:W-:-:S02]  /*9630*/  LOP3.LUT R41, R28, 0x1f001f, RZ, 0xc0, !PT ;  /* 0x001f001f1c297812 */ /* 0x008fc400078ec0ff */
[--C-:B------:R-:W-:Y:S02]  /*9640*/  SHF.R.U32.HI R39, RZ, 0xa, R28.reuse ;  /* 0x0000000aff277819 */ /* 0x100fe4000001161c */
[----:B------:R-:W-:Y:S02]  /*9650*/  LOP3.LUT R2, R28, 0x3e003e0, RZ, 0xc0, !PT ;  /* 0x03e003e01c027812 */ /* 0x000fe400078ec0ff */
[----:B------:R-:W-:Y:S02]  /*9660*/  SHF.R.U32.HI R33, RZ, 0xe, R28 ;  /* 0x0000000eff217819 */ /* 0x000fe4000001161c */
[----:B------:R-:W-:Y:S02]  /*9670*/  SHF.R.U32.HI R28, RZ, 0xe, R29 ;  /* 0x0000000eff1c7819 */ /* 0x000fe4000001161d */
[----:B------:R-:W-:Y:S02]  /*9680*/  LOP3.LUT R37, R37, 0x10001, RZ, 0xc0, !PT ;  /* 0x0001000125257812 */ /* 0x000fe400078ec0ff */
[----:B------:R-:W-:-:S02]  /*9690*/  LOP3.LUT R50, R29, 0x1f001f, RZ, 0xc0, !PT ;  /* 0x001f001f1d327812 */ /* 0x000fc400078ec0ff */
[----:B------:R-:W-:Y:S02]  /*96a0*/  SHF.R.U32.HI R51, RZ, 0xa, R29 ;  /* 0x0000000aff337819 */ /* 0x000fe4000001161d */
[----:B------:R-:W-:Y:S02]  /*96b0*/  LOP3.LUT R60, R29, 0x3e003e0, RZ, 0xc0, !PT ;  /* 0x03e003e01d3c7812 */ /* 0x000fe400078ec0ff */
[C---:B------:R-:W-:Y:S02]  /*96c0*/  LOP3.LUT R53, R30.reuse, 0x1f001f, RZ, 0xc0, !PT ;  /* 0x001f001f1e357812 */ /* 0x040fe400078ec0ff */
[--C-:B------:R-:W-:Y:S02]  /*96d0*/  SHF.R.U32.HI R58, RZ, 0xa, R30.reuse ;  /* 0x0000000aff3a7819 */ /* 0x100fe4000001161e */
[----:B------:R-:W-:Y:S02]  /*96e0*/  LOP3.LUT R3, R30, 0x3e003e0, RZ, 0xc0, !PT ;  /* 0x03e003e01e037812 */ /* 0x000fe400078ec0ff */
[----:B------:R-:W-:-:S02]  /*96f0*/  SHF.R.U32.HI R29, RZ, 0xe, R30 ;  /* 0x0000000eff1d7819 */ /* 0x000fc4000001161e */
[----:B------:R-:W-:Y:S02]  /*9700*/  LOP3.LUT R32, R32, 0x10001, RZ, 0xc0, !PT ;  /* 0x0001000120207812 */ /* 0x000fe400078ec0ff */
[----:B------:R-:W-:Y:S02]  /*9710*/  SHF.R.U32.HI R30, RZ, 0xe, R31 ;  /* 0x0000000eff1e7819 */ /* 0x000fe4000001161f */
[----:B------:R-:W-:Y:S02]  /*9720*/  LOP3.LUT R34, R34, 0x10001, RZ, 0xc0, !PT ;  /* 0x0001000122227812 */ /* 0x000fe400078ec0ff */
[----:B------:R-:W-:Y:S02]  /*9730*/  LOP3.LUT R35, R35, 0x10001, RZ, 0xc0, !PT ;  /* 0x0001000123237812 */ /* 0x000fe400078ec0ff */
[----:B------:R-:W-:Y:S02]  /*9740*/  LOP3.LUT R28, R37, 0x20002, R28, 0xf8, !PT ;  /* 0x00020002251c7812 */ /* 0x000fe400078ef81c */
[----:B----4-:R-:W-:-:S02]  /*9750*/  LOP3.LUT R37, R24, 0x1f001f, RZ, 0xc0, !PT ;  /* 0x001f001f18257812 */ /* 0x010fc400078ec0ff */
        /* <DEDUP_REMOVED lines=8> */
[C---:B------:R-:W-:Y:S02]  /*97e0*/  LOP3.LUT R56, R26.reuse, 0x1f001f, RZ, 0xc0, !PT ;  /* 0x001f001f1a387812 */ /* 0x040fe400078ec0ff */
[----:B------:R-:W-:Y:S02]  /*97f0*/  SHF.R.U32.HI R54, RZ, 0xa, R26 ;  /* 0x0000000aff367819 */ /* 0x000fe4000001161a */
[----:B------:R-:W-:Y:S02]  /*9800*/  LOP3.LUT R76, R26, 0x3e003e0, RZ, 0xc0, !PT ;  /* 0x03e003e01a4c7812 */ /* 0x000fe400078ec0ff */
[----:B------:R-:W-:-:S02]  /*9810*/  LOP3.LUT R68, R27, 0x1f001f, RZ, 0xc0, !PT ;  /* 0x001f001f1b447812 */ /* 0x000fc400078ec0ff */
[----:B------:R-:W-:Y:S02]  /*9820*/  SHF.R.U32.HI R66, RZ, 0xa, R27 ;  /* 0x0000000aff427819 */ /* 0x000fe4000001161b */
[----:B------:R-:W-:Y:S02]  /*9830*/  LOP3.LUT R79, R27, 0x3e003e0, RZ, 0xc0, !PT ;  /* 0x03e003e01b4f7812 */ /* 0x000fe400078ec0ff */
[----:B------:R-:W-:Y:S02]  /*9840*/  LOP3.LUT R29, R34, 0x20002, R29, 0xf8, !PT ;  /* 0x00020002221d7812 */ /* 0x000fe400078ef81d */
[----:B------:R-:W-:Y:S02]  /*9850*/  LOP3.LUT R30, R35, 0x20002, R30, 0xf8, !PT ;  /* 0x00020002231e7812 */ /* 0x000fe400078ef81e */
[----:B------:R-:W-:Y:S02]  /*9860*/  SHF.R.U32.HI R26, RZ, 0xd, R26 ;  /* 0x0000000dff1a7819 */ /* 0x000fe4000001161a */
[----:B------:R-:W-:-:S02]  /*9870*/  SHF.R.U32.HI R27, RZ, 0xd, R27 ;  /* 0x0000000dff1b7819 */ /* 0x000fc4000001161b */
[----:B------:R-:W-:Y:S02]  /*9880*/  LOP3.LUT R33, R33, 0x40004, R24, 0xf8, !PT ;  /* 0x0004000421217812 */ /* 0x000fe400078ef818 */
[----:B------:R-:W-:Y:S02]  /*9890*/  LOP3.LUT R28, R28, 0x40004, R25, 0xf8, !PT ;  /* 0x000400041c1c7812 */ /* 0x000fe400078ef819 */
[----:B------:R-:W-:Y:S02]  /*98a0*/  LOP3.LUT R29, R29, 0x40004, R26, 0xf8, !PT ;  /* 0x000400041d1d7812 */ /* 0x000fe400078ef81a */
[----:B------:R-:W-:Y:S02]  /*98b0*/  LOP3.LUT R30, R30, 0x40004, R27, 0xf8, !PT ;  /* 0x000400041e1e7812 */ /* 0x000fe400078ef81b */
[----:B------:R-:W-:Y:S02]  /*98c0*/  SHF.R.U32.HI R24, RZ, 0xc, R8 ;  /* 0x0000000cff187819 */ /* 0x000fe40000011608 */
[----:B------:R-:W-:-:S02]  /*98d0*/  SHF.R.U32.HI R25, RZ, 0xc, R9 ;  /* 0x0000000cff197819 */ /* 0x000fc40000011609 */
        /* <DEDUP_REMOVED lines=31> */
[--C-:B------:R-:W-:Y:S01]  /*9ad0*/  SHF.R.U32.HI R33, RZ, 0xa, R6.reuse ;  /* 0x0000000aff217819 */ /* 0x100fe20000011606 */
[----:B------:R-:W-:Y:S01]  /*9ae0*/  HFMA2 R83, R63, R0.H0_H0, -48, -48 ;  /* 0xd200d2003f537431 */ /* 0x000fe20000040000 */
[----:B------:R-:W-:Y:S02]  /*9af0*/  LOP3.LUT R5, R6, 0x3e003e0, RZ, 0xc0, !PT ;  /* 0x03e003e006057812 */ /* 0x000fe400078ec0ff */
[----:B------:R-:W-:Y:S02]  /*9b00*/  SHF.R.U32.HI R30, RZ, 0xb, R6 ;  /* 0x0000000bff1e7819 */ /* 0x000fe40000011606 */
[C---:B------:R-:W-:Y:S02]  /*9b10*/  LOP3.LUT R6, R7.reuse, 0x3e003e0, RZ, 0xc0, !PT ;  /* 0x03e003e007067812 */ /* 0x040fe400078ec0ff */
[----:B------:R-:W-:-:S02]  /*9b20*/  LOP3.LUT R34, R7, 0x1f001f, RZ, 0xc0, !PT ;  /* 0x001f001f07227812 */ /* 0x000fc400078ec0ff */
[--C-:B------:R-:W-:Y:S02]  /*9b30*/  SHF.R.U32.HI R35, RZ, 0xa, R7.reuse ;  /* 0x0000000aff237819 */ /* 0x100fe40000011607 */
[----:B------:R-:W-:Y:S02]  /*9b40*/  LOP3.LUT R36, R36, 0x64006400, RZ, 0xfc, !PT ;  /* 0x6400640024247812 */ /* 0x000fe400078efcff */
[----:B------:R-:W-:Y:S02]  /*9b50*/  LOP3.LUT R43, R43, 0x1f001f, RZ, 0xc0, !PT ;  /* 0x001f001f2b2b7812 */ /* 0x000fe400078ec0ff */
[----:B------:R-:W-:Y:S01]  /*9b60*/  SHF.R.U32.HI R7, RZ, 0xb, R7 ;  /* 0x0000000bff077819 */ /* 0x000fe20000011607 */
[----:B------:R-:W-:Y:S01]  /*9b70*/  HADD2 R88, R36, -1040, -1040 ;  /* 0xe410e41024587430 */ /* 0x000fe20000000000 */
[----:B------:R-:W-:Y:S02]  /*9b80*/  LOP3.LUT R28, R11, 0x100010, R28, 0xf8, !PT ;  /* 0x001000100b1c7812 */ /* 0x000fe400078ef81c */
[----:B------:R-:W-:-:S02]  /*9b90*/  LOP3.LUT R30, R31, 0x100010, R30, 0xf8, !PT ;  /* 0x001000101f1e7812 */ /* 0x000fc400078ef81e */
[----:B------:R-:W-:Y:S02]  /*9ba0*/  LOP3.LUT R11, R60, 0x64006400, RZ, 0xfc, !PT ;  /* 0x640064003c0b7812 */ /* 0x000fe400078efcff */
[----:B------:R-:W-:Y:S02]  /*9bb0*/  LOP3.LUT R63, R3, 0x64006400, RZ, 0xfc, !PT ;  /* 0x64006400033f7812 */ /* 0x000fe400078efcff */
[----:B------:R-:W-:Y:S02]  /*9bc0*/  LOP3.LUT R47, R47, 0x1f001f, RZ, 0xc0, !PT ;  /* 0x001f001f2f2f7812 */ /* 0x000fe400078ec0ff */
[----:B------:R-:W-:Y:S02]  /*9bd0*/  LOP3.LUT R43, R43, 0x64006400, RZ, 0xfc, !PT ;  /* 0x640064002b2b7812 */ /* 0x000fe400078efcff */
[----:B------:R-:W-:Y:S02]  /*9be0*/  LOP3.LUT R31, R78, 0x100010, R7, 0xf8, !PT ;  /* 0x001000104e1f7812 */ /* 0x000fe400078ef807 */
        /* <DEDUP_REMOVED lines=219> */
.L_x_1578:
        /* <DEDUP_REMOVED lines=85> */
.L_x_1580:
        /* <DEDUP_REMOVED lines=82> */
.L_x_1581:
        /* <DEDUP_REMOVED lines=79> */
.L_x_1579:
[----:B------:R-:W-:Y:S01]  /*b900*/  IADD3 R93, PT, PT, R93, 0x20, RZ ;  /* 0x000000205d5d7810 */ /* 0x000fe20007ffe0ff */
[----:B------:R-:W-:Y:S01]  /*b910*/  UIADD3 UR4, UPT, UPT, UR4, 0x40, URZ ;  /* 0x0000004004047890 */ /* 0x000fe2000fffe0ff */
[----:B------:R-:W-:Y:S02]  /*b920*/  IMAD.WIDE R102, R89, 0x4, R98 ;  /* 0x0000000459667825 */ /* 0x000fe400078e0262 */
[----:B------:R-:W-:-:S13]  /*b930*/  ISETP.GE.AND P3, PT, R93, R90, PT ;  /* 0x0000005a5d00720c */ /* 0x000fda0003f66270 */
[----:B------:R-:W-:Y:S05]  /*b940*/  @!P3 BRA `(.L_x_1582) ;  /* 0xffffffd800b8b947 */ /* 0x000fea000383ffff */
[----:B------:R-:W-:-:S07]  /*b950*/  IMAD.WIDE R102, R89, 0x14, R100 ;  /* 0x0000001459667825 */ /* 0x000fce00078e0264 */
.L_x_1577:
[----:B------:R-:W0:Y:S02]  /*b960*/  LDCU UR5, c[0x0][0x3d4] ;  /* 0x00007a80ff0577ac */ /* 0x000e240008000800 */
[----:B0-----:R-:W-:-:S04]  /*b970*/  VIMNMX R6, PT, PT, R95, UR5, PT ;  /* 0x000000055f067c48 */ /* 0x001fc8000bfe0100 */
[----:B------:R-:W-:-:S13]  /*b980*/  ISETP.GT.AND P1, PT, R6, R93, PT ;  /* 0x0000005d0600720c */ /* 0x000fda0003f24270 */
[----:B------:R-:W-:Y:S05]  /*b990*/  @!P1 BRA `(.L_x_1583) ;  /* 0x0000006800b89947 */ /* 0x000fea0003800000 */
[----:B------:R-:W-:Y:S01]  /*b9a0*/  ISETP.EQ.OR P0, PT, R96, 0x3, P0 ;  /* 0x000000036000780c */ /* 0x000fe20000702670 */
[----:B------:R-:W-:-:S12]  /*b9b0*/  UIADD3 UR4, UPT, UPT, UR4, 0x80, URZ ;  /* 0x0000008004047890 */ /* 0x000fd8000fffe0ff */
.L_x_1600:
[----:B------:R-:W2:Y:S01]  /*b9c0*/  LDG.E.128.CONSTANT R8, desc[UR8][R102.64] ;  /* 0x0000000866087981 */ /* 0x000ea2000c1e9d00 */
[----:B------:R-:W-:Y:S02]  /*b9d0*/  ISETP.NE.AND P1, PT, R94, RZ, PT ;  /* 0x000000ff5e00720c */ /* 0x000fe40003f25270 */
[----:B------:R-:W-:Y:S02]  /*b9e0*/  MOV R5, 0x2c00 ;  /* 0x00002c0000057802 */ /* 0x000fe40000000f00 */
[----:B------:R-:W-:Y:S02]  /*b9f0*/  ISETP.NE.AND P2, PT, R96, 0x1, PT ;  /* 0x000000016000780c */ /* 0x000fe40003f45270 */
[C---:B--2---:R-:W-:Y:S02]  /*ba00*/  LOP3.LUT R0, R8.reuse, 0xf000f, RZ, 0xc0, !PT ;  /* 0x000f000f08007812 */ /* 0x044fe400078ec0ff */
[----:B------:R-:W-:Y:S02]  /*ba10*/  LOP3.LUT R2, R8, 0xf000f0, RZ, 0xc0, !PT ;  /* 0x00f000f008027812 */ /* 0x000fe400078ec0ff */
[----:B------:R-:W-:-:S02]  /*ba20*/  LOP3.LUT R4, R9, 0xf000f, RZ, 0xc0, !PT ;  /* 0x000f000f09047812 */ /* 0x000fc400078ec0ff */
[----:B------:R-:W-:Y:S02]  /*ba30*/  LOP3.LUT R7, R9, 0xf000f0, RZ, 0xc0, !PT ;  /* 0x00f000f009077812 */ /* 0x000fe400078ec0ff */
[C---:B------:R-:W-:Y:S02]  /*ba40*/  LOP3.LUT R25, R10.reuse, 0xf000f, RZ, 0xc0, !PT ;  /* 0x000f000f0a197812 */ /* 0x040fe400078ec0ff */
[----:B------:R-:W-:Y:S02]  /*ba50*/  LOP3.LUT R26, R10, 0xf000f0, RZ, 0xc0, !PT ;  /* 0x00f000f00a1a7812 */ /* 0x000fe400078ec0ff */
[----:B------:R-:W-:Y:S02]  /*ba60*/  SHF.R.U32.HI R8, RZ, 0x8, R8 ;  /* 0x00000008ff087819 */ /* 0x000fe40000011608 */
[----:B------:R-:W-:Y:S02]  /*ba70*/  SHF.R.U32.HI R9, RZ, 0x8, R9 ;  /* 0x00000008ff097819 */ /* 0x000fe40000011609 */
[----:B------:R-:W-:-:S02]  /*ba80*/  SHF.R.U32.HI R10, RZ, 0x8, R10 ;  /* 0x00000008ff0a7819 */ /* 0x000fc4000001160a */
        /* <DEDUP_REMOVED lines=28> */
[----:B------:R-:W-:-:S02]  /*bc50*/  LOP3.LUT R32, R9, 0x64006400, RZ, 0xfc, !PT ;  /* 0x6400640009207812 */ /* 0x000fc400078efcff */
[----:B------:R-:W-:Y:S01]  /*bc60*/  LOP3.LUT R33, R11, 0x64006400, RZ, 0xfc, !PT ;  /* 0x640064000b217812 */ /* 0x000fe200078efcff */
[----:B------:R-:W-:Y:S01]  /*bc70*/  HADD2 R11, R0, -1032, -1032 ;  /* 0xe408e408000b7430 */ /* 0x000fe20000000000 */
[----:B------:R-:W-:Y:S01]  /*bc80*/  LOP3.LUT R34, R10, 0x64006400, RZ, 0xfc, !PT ;  /* 0x640064000a227812 */ /* 0x000fe200078efcff */
[----:B------:R-:W-:Y:S01]  /*bc90*/  HADD2 R10, R4, -1032, -1032 ;  /* 0xe408e408040a7430 */ /* 0x000fe20000000000 */
[----:B------:R-:W-:Y:S01]  /*bca0*/  LOP3.LUT R35, R30, 0x64006400, RZ, 0xfc, !PT ;  /* 0x640064001e237812 */ /* 0x000fe200078efcff */
[-C--:B------:R-:W-:Y:S01]  /*bcb0*/  HFMA2 R30, R8, R5.reuse.H0_H0, -72, -72 ;  /* 0xd480d480081e7431 */ /* 0x080fe20000040005 */
[----:B------:R-:W-:Y:S01]  /*bcc0*/  LOP3.LUT R36, R29, 0x64006400, RZ, 0xfc, !PT ;  /* 0x640064001d247812 */ /* 0x000fe200078efcff */
[----:B------:R-:W-:Y:S02]  /*bcd0*/  HADD2 R29, R3, -1032, -1032 ;  /* 0xe408e408031d7430 */ /* 0x000fe40000000000 */
[----:B------:R-:W-:Y:S02]  /*bce0*/  HADD2 R31, R31, -1032, -1032 ;  /* 0xe408e4081f1f7430 */ /* 0x000fe40000000000 */
[----:B------:R-:W-:-:S02]  /*bcf0*/  HFMA2 R32, R32, R5.H0_H0, -72, -72 ;  /* 0xd480d48020207431 */ /* 0x000fc40000040005 */
        /* <DEDUP_REMOVED lines=95> */
.L_x_1584:
        /* <DEDUP_REMOVED lines=95> */
.L_x_1586:
[----:B------:R-:W-:Y:S05]  /*c8e0*/  @!P4 BRA `(.L_x_1585) ;  /* 0x0000000800e0c947 */ /* 0x000fea0003800000 */
[----:B------:R-:W-:-:S04]  /*c8f0*/  PRMT R0, R92, 0x9910, RZ ;  /* 0x000099105c007816 */ /* 0x000fc800000000ff */
[----:B------:R-:W-:-:S13]  /*c900*/  ISETP.NE.AND P3, PT, R0, RZ, PT ;  /* 0x000000ff0000720c */ /* 0x000fda0003f65270 */
[----:B------:R-:W-:Y:S05]  /*c910*/  @!P3 BRA `(.L_x_1587) ;  /* 0x000000040068b947 */ /* 0x000fea0003800000 */
[----:B------:R-:W0:Y:S01]  /*c920*/  LDS.64 R2, [UR4] ;  /* 0x00000004ff027984 */ /* 0x000e220008000a00 */
        /* <DEDUP_REMOVED lines=89> */
.L_x_1587:
        /* <DEDUP_REMOVED lines=16> */
[----:B------:R-:W-:-:S02]  /*cfc0*/  HADD2.F32 R42, -RZ, R27.H1_H1 ;  /* 0x3000001bff2a7230 */ /* 0x000fc40000004100 */
[-C--:B------:R-:W-:Y:S01]  /*cfd0*/  FFMA.FTZ R3, R3, R37.reuse, RZ ;  /* 0x0000002503037223 */ /* 0x080fe200000100ff */
        /* <DEDUP_REMOVED lines=73> */
.L_x_1585:
        /* <DEDUP_REMOVED lines=146> */
.L_x_1588:
        /* <DEDUP_REMOVED lines=95> */
.L_x_1590:
        /* <DEDUP_REMOVED lines=94> */
.L_x_1591:
        /* <DEDUP_REMOVED lines=91> */
.L_x_1589:
        /* <DEDUP_REMOVED lines=145> */
.L_x_1592:
        /* <DEDUP_REMOVED lines=95> */
.L_x_1594:
        /* <DEDUP_REMOVED lines=94> */
.L_x_1595:
        /* <DEDUP_REMOVED lines=91> */
.L_x_1593:
[----:B------:R-:W-:-:S05]  /*109a0*/  IMAD.WIDE R102, R89, 0x4, R102 ;  /* 0x0000000459667825 */ /* 0x000fca00078e0266 */
[----:B------:R-:W2:Y:S02]  /*109b0*/  LDG.E.128.CONSTANT R8, desc[UR8][R102.64] ;  /* 0x0000000866087981 */ /* 0x000ea4000c1e9d00 */
[----:B--2---:R-:W-:Y:S02]  /*109c0*/  LOP3.LUT R4, R10, 0xf000f0, RZ, 0xc0, !PT ;  /* 0x00f000f00a047812 */ /* 0x004fe400078ec0ff */
[----:B------:R-:W-:Y:S02]  /*109d0*/  SHF.R.U32.HI R30, RZ, 0x8, R10 ;  /* 0x00000008ff1e7819 */ /* 0x000fe4000001160a */
[C---:B------:R-:W-:Y:S02]  /*109e0*/  LOP3.LUT R0, R8.reuse, 0xf000f, RZ, 0xc0, !PT ;  /* 0x000f000f08007812 */ /* 0x040fe400078ec0ff */
[----:B------:R-:W-:Y:S02]  /*109f0*/  LOP3.LUT R2, R8, 0xf000f0, RZ, 0xc0, !PT ;  /* 0x00f000f008027812 */ /* 0x000fe400078ec0ff */
[----:B------:R-:W-:-:S02]  /*10a00*/  LOP3.LUT R28, R9, 0xf000f, RZ, 0xc0, !PT ;  /* 0x000f000f091c7812 */ /* 0x000fc400078ec0ff */
[----:B------:R-:W-:Y:S02]  /*10a10*/  LOP3.LUT R3, R9, 0xf000f0, RZ, 0xc0, !PT ;  /* 0x00f000f009037812 */ /* 0x000fe400078ec0ff */
[C---:B------:R-:W-:Y:S02]  /*10a20*/  LOP3.LUT R7, R11.reuse, 0xf000f0, RZ, 0xc0, !PT ;  /* 0x00f000f00b077812 */ /* 0x040fe400078ec0ff */
        /* <DEDUP_REMOVED lines=44> */
[----:B------:R-:W-:Y:S01]  /*10cf0*/  HADD2 R35, R35, -1032, -1032 ;  /* 0xe408e40823237430 */ /* 0x000fe20000000000 */
[----:B------:R-:W-:Y:S06]  /*10d00*/  @!P1 BRA `(.L_x_1596) ;  /* 0x0000000400689947 */ /* 0x000fec0003800000 */
[----:B------:R-:W0:Y:S01]  /*10d10*/  LDS.64 R36, [UR4+-0x50] ;  /* 0xffffb004ff247984 */ /* 0x000e220008000a00 */
[----:B------:R-:W-:Y:S02]  /*10d20*/  HADD2.F32 R0, -RZ, R30.H0_H0 ;  /* 0x2000001eff007230 */ /* 0x000fe40000004100 */
[--C-:B------:R-:W-:Y:S01]  /*10d30*/  HADD2.F32 R40, -RZ, R28.reuse.H0_H0 ;  /* 0x2000001cff287230 */ /* 0x100fe20000004100 */
[----:B------:R-:W1:Y:S01]  /*10d40*/  LDS.64 R8, [UR4+-0x48] ;  /* 0xffffb804ff087984 */ /* 0x000e620008000a00 */
        /* <DEDUP_REMOVED lines=86> */
.L_x_1596:
        /* <DEDUP_REMOVED lines=61> */
[--C-:B------:R-:W-:Y:S02]  /*11680*/  HADD2.F32 R36, -RZ, R26.reuse.H0_H0 ;  /* 0x2000001aff247230 */ /* 0x100fe40000004100 */
        /* <DEDUP_REMOVED lines=33> */
.L_x_1598:
        /* <DEDUP_REMOVED lines=94> */
.L_x_1599:
        /* <DEDUP_REMOVED lines=91> */
.L_x_1597:
[----:B------:R-:W-:Y:S01]  /*12430*/  IADD3 R93, PT, PT, R93, 0x20, RZ ;  /* 0x000000205d5d7810 */ /* 0x000fe20007ffe0ff */
[----:B------:R-:W-:Y:S01]  /*12440*/  UIADD3 UR4, UPT, UPT, UR4, 0x40, URZ ;  /* 0x0000004004047890 */ /* 0x000fe2000fffe0ff */
[----:B------:R-:W-:Y:S02]  /*12450*/  IMAD.WIDE R102, R89, 0x4, R102 ;  /* 0x0000000459667825 */ /* 0x000fe400078e0266 */
[----:B------:R-:W-:-:S13]  /*12460*/  ISETP.GE.AND P1, PT, R93, R6, PT ;  /* 0x000000065d00720c */ /* 0x000fda0003f26270 */
[----:B------:R-:W-:Y:S05]  /*12470*/  @!P1 BRA `(.L_x_1600) ;  /* 0xffffff9400509947 */ /* 0x000fea000383ffff */
.L_x_1583:
[----:B------:R-:W0:Y:S01]  /*12480*/  S2R R0, SR_CTAID.X ;  /* 0x0000000000007919 */ /* 0x000e220000002500 */
[----:B------:R-:W1:Y:S01]  /*12490*/  LDC.64 R4, c[0x0][0x3a0] ;  /* 0x0000e800ff047b82 */ /* 0x000e620000000a00 */
[----:B------:R-:W0:Y:S02]  /*124a0*/  S2R R3, SR_TID.X ;  /* 0x0000000000037919 */ /* 0x000e240000002100 */
[----:B0-----:R-:W-:-:S05]  /*124b0*/  LEA R0, R0, R3, 0x5 ;  /* 0x0000000300007211 */ /* 0x001fca00078e28ff */
[----:B------:R-:W-:-:S05]  /*124c0*/  IMAD R0, R89, UR7, R0 ;  /* 0x0000000759007c24 */ /* 0x000fca000f8e0200 */
[----:B------:R-:W-:-:S05]  /*124d0*/  SHF.L.U32 R3, R0, 0x2, RZ ;  /* 0x0000000200037819 */ /* 0x000fca00000006ff */
[----:B-1----:R-:W-:-:S05]  /*124e0*/  IMAD.WIDE R4, R3, 0x2, R4 ;  /* 0x0000000203047825 */ /* 0x002fca00078e0204 */
[----:B------:R0:W-:Y:S01]  /*124f0*/  ATOM.E.ADD.F16x2.RN.STRONG.GPU P0, RZ, desc[UR8][R4.64], R19 ;  /* 0x8000001304ff79a2 */ /* 0x0001e2000c10e108 */
[----:B------:R-:W-:Y:S04]  /*12500*/  BSSY.RECONVERGENT B0, `(.L_x_1601) ;  /* 0x000000e000007945 */ /* 0x000fe80003800200 */
[----:B0-----:R-:W-:Y:S05]  /*12510*/  @P0 BRA `(.L_x_1602) ;  /* 0x0000000000300947 */ /* 0x001fea0003800000 */
[----:B------:R-:W0:Y:S02]  /*12520*/  QSPC.E.S P0, RZ, [R4] ;  /* 0x0000000004ff73aa */ /* 0x000e240000000500 */
[----:B0-----:R-:W-:Y:S05]  /*12530*/  @!P0 BRA `(.L_x_1603) ;  /* 0x00000000001c8947 */ /* 0x001fea0003800000 */
[----:B------:R-:W-:-:S04]  /*12540*/  MOV R2, R4 ;  /* 0x0000000400027202 */ /* 0x000fc80000000f00 */
[----:B------:R-:W-:-:S07]  /*12550*/  MOV R0, R2 ;  /* 0x0000000200007202 */ /* 0x000fce0000000f00 */
.L_x_1604:
[----:B------:R-:W0:Y:S02]  /*12560*/  LDS R2, [R0] ;  /* 0x0000000000027984 */ /* 0x000e240000000800 */
[----:B0-----:R-:W-:-:S05]  /*12570*/  HFMA2 R3, R2, 1, 1, R19 ;  /* 0x3c003c0002037831 */ /* 0x001fca0000000013 */
[----:B------:R-:W0:Y:S02]  /*12580*/  ATOMS.CAST.SPIN P0, [R0], R2, R3 ;  /* 0x000000020000758d */ /* 0x000e240001800003 */
[----:B0-----:R-:W-:Y:S05]  /*12590*/  @!P0 BRA `(.L_x_1604) ;  /* 0xfffffffc00f08947 */ /* 0x001fea000383ffff */
[----:B------:R-:W-:Y:S05]  /*125a0*/  BRA `(.L_x_1602) ;  /* 0x00000000000c7947 */ /* 0x000fea0003800000 */
.L_x_1603:
[----:B------:R-:W2:Y:S02]  /*125b0*/  LD.E R0, desc[UR8][R4.64] ;  /* 0x0000000804007980 */ /* 0x000ea4000c101900 */
[----:B--2---:R-:W-:-:S05]  /*125c0*/  IADD3 R3, PT, PT, R19, R0, RZ ;  /* 0x0000000013037210 */ /* 0x004fca0007ffe0ff */
[----:B------:R0:W-:Y:S02]  /*125d0*/  ST.E desc[UR8][R4.64], R3 ;  /* 0x0000000304007985 */ /* 0x0001e4000c101908 */
.L_x_1602:
[----:B------:R-:W-:Y:S05]  /*125e0*/  BSYNC.RECONVERGENT B0 ;  /* 0x0000000000007941 */ /* 0x000fea0003800200 */
.L_x_1601:
[----:B------:R1:W-:Y:S01]  /*125f0*/  ATOM.E.ADD.F16x2.RN.STRONG.GPU P0, RZ, desc[UR8][R4.64+0x4], R18 ;  /* 0x8000041204ff79a2 */ /* 0x0003e2000c10e108 */
[----:B------:R-:W-:Y:S04]  /*12600*/  BSSY.RECONVERGENT B0, `(.L_x_1605) ;  /* 0x000000e000007945 */ /* 0x000fe80003800200 */
[----:B-1----:R-:W-:Y:S05]  /*12610*/  @P0 BRA `(.L_x_1606) ;  /* 0x0000000000300947 */ /* 0x002fea0003800000 */
[----:B------:R-:W1:Y:S02]  /*12620*/  QSPC.E.S P0, RZ, [R4+0x4] ;  /* 0x0000040004ff73aa */ /* 0x000e640000000500 */
[----:B-1----:R-:W-:Y:S05]  /*12630*/  @!P0 BRA `(.L_x_1607) ;  /* 0x00000000001c8947 */ /* 0x002fea0003800000 */
[----:B------:R-:W-:-:S04]  /*12640*/  MOV R2, R4 ;  /* 0x0000000400027202 */ /* 0x000fc80000000f00 */
[----:B------:R-:W-:-:S07]  /*12650*/  MOV R0, R2 ;  /* 0x0000000200007202 */ /* 0x000fce0000000f00 */
.L_x_1608:
[----:B------:R-:W0:Y:S02]  /*12660*/  LDS R2, [R0+0x4] ;  /* 0x0000040000027984 */ /* 0x000e240000000800 */
[----:B0-----:R-:W-:-:S05]  /*12670*/  HADD2 R3, R2, R18 ;  /* 0x0000001202037230 */ /* 0x001fca0000000000 */
[----:B------:R-:W0:Y:S02]  /*12680*/  ATOMS.CAST.SPIN P0, [R0+0x4], R2, R3 ;  /* 0x000004020000758d */ /* 0x000e240001800003 */
[----:B0-----:R-:W-:Y:S05]  /*12690*/  @!P0 BRA `(.L_x_1608) ;  /* 0xfffffffc00f08947 */ /* 0x001fea000383ffff */
[----:B------:R-:W-:Y:S05]  /*126a0*/  BRA `(.L_x_1606) ;  /* 0x00000000000c7947 */ /* 0x000fea0003800000 */
.L_x_1607:
[----:B------:R-:W0:Y:S02]  /*126b0*/  LD.E R0, desc[UR8][R4.64+0x4] ;  /* 0x0000040804007980 */ /* 0x000e24000c101900 */
[----:B0-----:R-:W-:-:S05]  /*126c0*/  IADD3 R3, PT, PT, R18, R0, RZ ;  /* 0x0000000012037210 */ /* 0x001fca0007ffe0ff */
[----:B------:R1:W-:Y:S02]  /*126d0*/  ST.E desc[UR8][R4.64+0x4], R3 ;  /* 0x0000040304007985 */ /* 0x0003e4000c101908 */
.L_x_1606:
[----:B------:R-:W-:Y:S05]  /*126e0*/  BSYNC.RECONVERGENT B0 ;  /* 0x0000000000007941 */ /* 0x000fea0003800200 */
.L_x_1605:
        /* <DEDUP_REMOVED lines=9> */
.L_x_1612:
[----:B------:R-:W0:Y:S02]  /*12780*/  LDS R2, [R0] ;  /* 0x0000000000027984 */ /* 0x000e240000000800 */
[----:B0-----:R-:W-:-:S05]  /*12790*/  HFMA2 R3, R2, 1, 1, R17 ;  /* 0x3c003c0002037831 */ /* 0x001fca0000000011 */
[----:B------:R-:W0:Y:S02]  /*127a0*/  ATOMS.CAST.SPIN P0, [R0], R2, R3 ;  /* 0x000000020000758d */ /* 0x000e240001800003 */
[----:B0-----:R-:W-:Y:S05]  /*127b0*/  @!P0 BRA `(.L_x_1612) ;  /* 0xfffffffc00f08947 */ /* 0x001fea000383ffff */
[----:B------:R-:W-:Y:S05]  /*127c0*/  BRA `(.L_x_1610) ;  /* 0x00000000000c7947 */ /* 0x000fea0003800000 */
.L_x_1611:
[----:B------:R-:W2:Y:S02]  /*127d0*/  LD.E R0, desc[UR8][R4.64] ;  /* 0x0000000804007980 */ /* 0x000ea4000c101900 */
[----:B--2---:R-:W-:-:S05]  /*127e0*/  IADD3 R3, PT, PT, R17, R0, RZ ;  /* 0x0000000011037210 */ /* 0x004fca0007ffe0ff */
[----:B------:R0:W-:Y:S02]  /*127f0*/  ST.E desc[UR8][R4.64], R3 ;  /* 0x0000000304007985 */ /* 0x0001e4000c101908 */
.L_x_1610:
[----:B------:R-:W-:Y:S05]  /*12800*/  BSYNC.RECONVERGENT B0 ;  /* 0x0000000000007941 */ /* 0x000fea0003800200 */
.L_x_1609:
[----:B------:R1:W-:Y:S01]  /*12810*/  ATOM.E.ADD.F16x2.RN.STRONG.GPU P0, RZ, desc[UR8][R4.64+0x4], R16 ;  /* 0x8000041004ff79a2 */ /* 0x0003e2000c10e108 */
[----:B------:R-:W-:Y:S04]  /*12820*/  BSSY.RECONVERGENT B0, `(.L_x_1613) ;  /* 0x000000e000007945 */ /* 0x000fe80003800200 */
[----:B-1----:R-:W-:Y:S05]  /*12830*/  @P0 BRA `(.L_x_1614) ;  /* 0x0000000000300947 */ /* 0x002fea0003800000 */
[----:B------:R-:W1:Y:S02]  /*12840*/  QSPC.E.S P0, RZ, [R4+0x4] ;  /* 0x0000040004ff73aa */ /* 0x000e640000000500 */
[----:B-1----:R-:W-:Y:S05]  /*12850*/  @!P0 BRA `(.L_x_1615) ;  /* 0x00000000001c8947 */ /* 0x002fea0003800000 */
[----:B------:R-:W-:-:S04]  /*12860*/  MOV R2, R4 ;  /* 0x0000000400027202 */ /* 0x000fc80000000f00 */
[----:B------:R-:W-:-:S07]  /*12870*/  MOV R0, R2 ;  /* 0x0000000200007202 */ /* 0x000fce0000000f00 */
.L_x_1616:
[----:B------:R-:W0:Y:S02]  /*12880*/  LDS R2, [R0+0x4] ;  /* 0x0000040000027984 */ /* 0x000e240000000800 */
[----:B0-----:R-:W-:-:S05]  /*12890*/  HADD2 R3, R2, R16 ;  /* 0x0000001002037230 */ /* 0x001fca0000000000 */
[----:B------:R-:W0:Y:S02]  /*128a0*/  ATOMS.CAST.SPIN P0, [R0+0x4], R2, R3 ;  /* 0x000004020000758d */ /* 0x000e240001800003 */
[----:B0-----:R-:W-:Y:S05]  /*128b0*/  @!P0 BRA `(.L_x_1616) ;  /* 0xfffffffc00f08947 */ /* 0x001fea000383ffff */
[----:B------:R-:W-:Y:S05]  /*128c0*/  BRA `(.L_x_1614) ;  /* 0x00000000000c7947 */ /* 0x000fea0003800000 */
.L_x_1615:
[----:B------:R-:W0:Y:S02]  /*128d0*/  LD.E R0, desc[UR8][R4.64+0x4] ;  /* 0x0000040804007980 */ /* 0x000e24000c101900 */
[----:B0-----:R-:W-:-:S05]  /*128e0*/  IADD3 R3, PT, PT, R16, R0, RZ ;  /* 0x0000000010037210 */ /* 0x001fca0007ffe0ff */
[----:B------:R1:W-:Y:S02]  /*128f0*/  ST.E desc[UR8][R4.64+0x4], R3 ;  /* 0x0000040304007985 */ /* 0x0003e4000c101908 */
.L_x_1614:
[----:B------:R-:W-:Y:S05]  /*12900*/  BSYNC.RECONVERGENT B0 ;  /* 0x0000000000007941 */ /* 0x000fea0003800200 */
.L_x_1613:
        /* <DEDUP_REMOVED lines=10> */
.L_x_1620:
[----:B------:R-:W0:Y:S02]  /*129b0*/  LDS R2, [R0] ;  /* 0x0000000000027984 */ /* 0x000e240000000800 */
[----:B0-----:R-:W-:-:S05]  /*129c0*/  HFMA2 R3, R2, 1, 1, R15 ;  /* 0x3c003c0002037831 */ /* 0x001fca000000000f */
[----:B------:R-:W0:Y:S02]  /*129d0*/  ATOMS.CAST.SPIN P0, [R0], R2, R3 ;  /* 0x000000020000758d */ /* 0x000e240001800003 */
[----:B0-----:R-:W-:Y:S05]  /*129e0*/  @!P0 BRA `(.L_x_1620) ;  /* 0xfffffffc00f08947 */ /* 0x001fea000383ffff */
[----:B------:R-:W-:Y:S05]  /*129f0*/  BRA `(.L_x_1618) ;  /* 0x00000000000c7947 */ /* 0x000fea0003800000 */
.L_x_1619:
[----:B------:R-:W2:Y:S02]  /*12a00*/  LD.E R0, desc[UR8][R4.64] ;  /* 0x0000000804007980 */ /* 0x000ea4000c101900 */
[----:B--2---:R-:W-:-:S05]  /*12a10*/  IADD3 R3, PT, PT, R15, R0, RZ ;  /* 0x000000000f037210 */ /* 0x004fca0007ffe0ff */
[----:B------:R0:W-:Y:S02]  /*12a20*/  ST.E desc[UR8][R4.64], R3 ;  /* 0x0000000304007985 */ /* 0x0001e4000c101908 */
.L_x_1618:
[----:B------:R-:W-:Y:S05]  /*12a30*/  BSYNC.RECONVERGENT B0 ;  /* 0x0000000000007941 */ /* 0x000fea0003800200 */
.L_x_1617:
[----:B------:R1:W-:Y:S01]  /*12a40*/  ATOM.E.ADD.F16x2.RN.STRONG.GPU P0, RZ, desc[UR8][R4.64+0x4], R14 ;  /* 0x8000040e04ff79a2 */ /* 0x0003e2000c10e108 */
[----:B------:R-:W-:Y:S04]  /*12a50*/  BSSY.RECONVERGENT B0, `(.L_x_1621) ;  /* 0x000000e000007945 */ /* 0x000fe80003800200 */
[----:B-1----:R-:W-:Y:S05]  /*12a60*/  @P0 BRA `(.L_x_1622) ;  /* 0x0000000000300947 */ /* 0x002fea0003800000 */
[----:B------:R-:W1:Y:S02]  /*12a70*/  QSPC.E.S P0, RZ, [R4+0x4] ;  /* 0x0000040004ff73aa */ /* 0x000e640000000500 */
[----:B-1----:R-:W-:Y:S05]  /*12a80*/  @!P0 BRA `(.L_x_1623) ;  /* 0x00000000001c8947 */ /* 0x002fea0003800000 */
[----:B------:R-:W-:-:S04]  /*12a90*/  MOV R2, R4 ;  /* 0x0000000400027202 */ /* 0x000fc80000000f00 */
[----:B------:R-:W-:-:S07]  /*12aa0*/  MOV R0, R2 ;  /* 0x0000000200007202 */ /* 0x000fce0000000f00 */
.L_x_1624:
[----:B------:R-:W0:Y:S02]  /*12ab0*/  LDS R2, [R0+0x4] ;  /* 0x0000040000027984 */ /* 0x000e240000000800 */
[----:B0-----:R-:W-:-:S05]  /*12ac0*/  HADD2 R3, R2, R14 ;  /* 0x0000000e02037230 */ /* 0x001fca0000000000 */
[----:B------:R-:W0:Y:S02]  /*12ad0*/  ATOMS.CAST.SPIN P0, [R0+0x4], R2, R3 ;  /* 0x000004020000758d */ /* 0x000e240001800003 */
[----:B0-----:R-:W-:Y:S05]  /*12ae0*/  @!P0 BRA `(.L_x_1624) ;  /* 0xfffffffc00f08947 */ /* 0x001fea000383ffff */
[----:B------:R-:W-:Y:S05]  /*12af0*/  BRA `(.L_x_1622) ;  /* 0x00000000000c7947 */ /* 0x000fea0003800000 */
.L_x_1623:
[----:B------:R-:W0:Y:S02]  /*12b00*/  LD.E R0, desc[UR8][R4.64+0x4] ;  /* 0x0000040804007980 */ /* 0x000e24000c101900 */
[----:B0-----:R-:W-:-:S05]  /*12b10*/  IADD3 R3, PT, PT, R14, R0, RZ ;  /* 0x000000000e037210 */ /* 0x001fca0007ffe0ff */
[----:B------:R1:W-:Y:S02]  /*12b20*/  ST.E desc[UR8][R4.64+0x4], R3 ;  /* 0x0000040304007985 */ /* 0x0003e4000c101908 */
.L_x_1622:
[----:B------:R-:W-:Y:S05]  /*12b30*/  BSYNC.RECONVERGENT B0 ;  /* 0x0000000000007941 */ /* 0x000fea0003800200 */
.L_x_1621:
        /* <DEDUP_REMOVED lines=10> */
.L_x_1628:
[----:B------:R-:W0:Y:S02]  /*12be0*/  LDS R2, [R0] ;  /* 0x0000000000027984 */ /* 0x000e240000000800 */
[----:B0-----:R-:W-:-:S05]  /*12bf0*/  HFMA2 R3, R2, 1, 1, R13 ;  /* 0x3c003c0002037831 */ /* 0x001fca000000000d */
[----:B------:R-:W0:Y:S02]  /*12c00*/  ATOMS.CAST.SPIN P0, [R0], R2, R3 ;  /* 0x000000020000758d */ /* 0x000e240001800003 */
[----:B0-----:R-:W-:Y:S05]  /*12c10*/  @!P0 BRA `(.L_x_1628) ;  /* 0xfffffffc00f08947 */ /* 0x001fea000383ffff */
[----:B------:R-:W-:Y:S05]  /*12c20*/  BRA `(.L_x_1626) ;  /* 0x00000000000c7947 */ /* 0x000fea0003800000 */
.L_x_1627:
[----:B------:R-:W2:Y:S02]  /*12c30*/  LD.E R0, desc[UR8][R4.64] ;  /* 0x0000000804007980 */ /* 0x000ea4000c101900 */
[----:B--2---:R-:W-:-:S05]  /*12c40*/  IADD3 R3, PT, PT, R13, R0, RZ ;  /* 0x000000000d037210 */ /* 0x004fca0007ffe0ff */
[----:B------:R0:W-:Y:S02]  /*12c50*/  ST.E desc[UR8][R4.64], R3 ;  /* 0x0000000304007985 */ /* 0x0001e4000c101908 */
.L_x_1626:
[----:B------:R-:W-:Y:S05]  /*12c60*/  BSYNC.RECONVERGENT B0 ;  /* 0x0000000000007941 */ /* 0x000fea0003800200 */
.L_x_1625:
[----:B------:R1:W-:Y:S02]  /*12c70*/  ATOM.E.ADD.F16x2.RN.STRONG.GPU P0, RZ, desc[UR8][R4.64+0x4], R12 ;  /* 0x8000040c04ff79a2 */ /* 0x0003e4000c10e108 */
[----:B-1----:R-:W-:Y:S05]  /*12c80*/  @P0 EXIT ;  /* 0x000000000000094d */ /* 0x002fea0003800000 */
[----:B------:R-:W1:Y:S02]  /*12c90*/  QSPC.E.S P0, RZ, [R4+0x4] ;  /* 0x0000040004ff73aa */ /* 0x000e640000000500 */
[----:B-1----:R-:W-:Y:S05]  /*12ca0*/  @!P0 BRA `(.L_x_1629) ;  /* 0x00000000001c8947 */ /* 0x002fea0003800000 */
[----:B------:R-:W-:-:S04]  /*12cb0*/  MOV R2, R4 ;  /* 0x0000000400027202 */ /* 0x000fc80000000f00 */
[----:B------:R-:W-:-:S07]  /*12cc0*/  MOV R0, R2 ;  /* 0x0000000200007202 */ /* 0x000fce0000000f00 */
.L_x_1630:
[----:B------:R-:W0:Y:S02]  /*12cd0*/  LDS R2, [R0+0x4] ;  /* 0x0000040000027984 */ /* 0x000e240000000800 */
[----:B0-----:R-:W-:-:S05]  /*12ce0*/  HADD2 R3, R2, R12 ;  /* 0x0000000c02037230 */ /* 0x001fca0000000000 */
[----:B------:R-:W0:Y:S02]  /*12cf0*/  ATOMS.CAST.SPIN P0, [R0+0x4], R2, R3 ;  /* 0x000004020000758d */ /* 0x000e240001800003 */
[----:B0-----:R-:W-:Y:S05]  /*12d00*/  @!P0 BRA `(.L_x_1630) ;  /* 0xfffffffc00f08947 */ /* 0x001fea000383ffff */
[----:B------:R-:W-:Y:S05]  /*12d10*/  EXIT ;  /* 0x000000000000794d */ /* 0x000fea0003800000 */
.L_x_1629:
[----:B------:R-:W0:Y:S02]  /*12d20*/  LD.E R0, desc[UR8][R4.64+0x4] ;  /* 0x0000040804007980 */ /* 0x000e24000c101900 */
[----:B0-----:R-:W-:-:S05]  /*12d30*/  IADD3 R3, PT, PT, R12, R0, RZ ;  /* 0x000000000c037210 */ /* 0x001fca0007ffe0ff */
[----:B------:R-:W-:Y:S01]  /*12d40*/  ST.E desc[UR8][R4.64+0x4], R3 ;  /* 0x0000040304007985 */ /* 0x000fe2000c101908 */
[----:B------:R-:W-:Y:S05]  /*12d50*/  EXIT ;  /* 0x000000000000794d */ /* 0x000fea0003800000 */
.L_x_1631:
        /* <DEDUP_REMOVED lines=10> */
.L_x_5302:


//--------------------- .text._Z23gemm_half_q_half_kernelILi4ELi140ELb1ELb0ELi32EEvPK6__halfPKjS4_S2_PS0_iiiiPKtS7_iiiiiibS2_i --------------------------
	.section	.text._Z23gemm_half_q_half_kernelILi4ELi140ELb1ELb0ELi32EEvPK6__halfPKjS4_S2_PS0_iiiiPKtS7_iiiiiibS2_i,"ax",@progbits
	.align	128
        .global         _Z23gemm_half_q_half_kernelILi4ELi140ELb1ELb0ELi32EEvPK6__halfPKjS4_S2_PS0_iiiiPKtS7_iiiiiibS2_i
        .type           _Z23gemm_half_q_half_kernelILi4ELi140ELb1ELb0ELi32EEvPK6__halfPKjS4_S2_PS0_iiiiPKtS7_iiiiiibS2_i,@function
        .size           _Z23gemm_half_q_half_kernelILi4ELi140ELb1ELb0ELi32EEvPK6__halfPKjS4_S2_PS0_iiiiPKtS7_iiiiiibS2_i,(.L_x_5303 - _Z23gemm_half_q_half_kernelILi4ELi140ELb1ELb0ELi32EEvPK6__halfPKjS4_S2_PS0_iiiiPKtS7_iiiiiibS2_i)
        .other          _Z23gemm_half_q_half_kernelILi4ELi140ELb1ELb0ELi32EEvPK6__halfPKjS4_S2_PS0_iiiiPKtS7_iiiiiibS2_i,@"STO_CUDA_ENTRY STV_DEFAULT"
_Z23gemm_half_q_half_kernelILi4ELi140ELb1ELb0ELi32EEvPK6__halfPKjS4_S2_PS0_iiiiPKtS7_iiiiiibS2_i:
.text._Z23gemm_half_q_half_kernelILi4ELi140ELb1ELb0ELi32EEvPK6__halfPKjS4_S2_PS0_iiiiPKtS7_iiiiiibS2_i:
        /* <DEDUP_REMOVED lines=34> */
.L_x_1632:
        /* <DEDUP_REMOVED lines=36> */
[----:B0-----:R-:W-:-:S09]  /*0460*/  IADD3 R16, PT, PT, R10, UR7, RZ ;  /* 0x000000070a107c10 */ /* 0x001fd2000fffe0ff */
[----:B------:R-:W-:Y:S05]  /*0470*/  @P1 BRA `(.L_x_1636) ;  /* 0x0000000000ec1947 */ /* 0x000fea0003800000 */
[----:B------:R-:W-:Y:S02]  /*0480*/  IADD3 R8, PT, PT, RZ, -R17, RZ ;  /* 0x80000011ff087210 */ /* 0x000fe40007ffe0ff */
[----:B------:R-:W-:Y:S02]  /*0490*/  PLOP3.LUT P1, PT, PT, PT, PT, 0x80, 0x8 ;  /* 0x000000000008781c */ /* 0x000fe40003f2f070 */
[----:B------:R-:W-:-:S13]  /*04a0*/  ISETP.GT.AND P3, PT, R8, 0x3, PT ;  /* 0x000000030800780c */ /* 0x000fda0003f64270 */
[----:B------:R-:W-:Y:S05]  /*04b0*/  @!P3 BRA `(.L_x_1637) ;  /* 0x000000000084b947 */ /* 0x000fea0003800000 */
[----:B------:R-:W-:-:S13]  /*04c0*/  PLOP3.LUT P1, PT, PT, PT, PT, 0x8, 0x80 ;  /* 0x000000000080781c */ /* 0x000fda0003f2e170 */
.L_x_1638:
        /* <DEDUP_REMOVED lines=8> */
[C---:B------:R-:W-:Y:S02]  /*0550*/  IADD3 R13, P5, PT, R21.reuse, R11, RZ ;  /* 0x0000000b150d7210 */ /* 0x040fe40007fbe0ff */
[----:B------:R-:W-:Y:S01]  /*0560*/  LEA.HI.X.SX32 R19, R10, RZ, 0x1, P4 ;  /* 0x000000ff0a137211 */ /* 0x000fe200020f0eff */
        /* <DEDUP_REMOVED lines=22> */
.L_x_1637:
        /* <DEDUP_REMOVED lines=20> */
.L_x_1639:
[----:B------:R-:W-:-:S13]  /*0810*/  ISETP.EQ.AND P3, PT, R17, RZ, PT ;  /* 0x000000ff1100720c */ /* 0x000fda0003f62270 */
[----:B------:R-:W-:Y:S05]  /*0820*/  @!P1 BRA P3, `(.L_x_1634) ;  /* 0x0000000400789947 */ /* 0x000fea0001800000 */
.L_x_1636:
[----:B------:R-:W-:-:S04]  /*0830*/  IADD3 R9, P1, PT, R21, R16, RZ ;  /* 0x0000001015097210 */ /* 0x000fc80007f3e0ff */
        /* <DEDUP_REMOVED lines=11> */
.L_x_1635:
        /* <DEDUP_REMOVED lines=16> */
.L_x_1642:
[----:B-----5:R-:W-:Y:S02]  /*09f0*/  IADD3 R9, P3, PT, R21, R18, RZ ;  /* 0x0000001215097210 */ /* 0x020fe40007f7e0ff */
[C---:B------:R-:W-:Y:S02]  /*0a00*/  IADD3 R10, PT, PT, R18.reuse, UR7, RZ ;  /* 0x00000007120a7c10 */ /* 0x040fe4000fffe0ff */
[----:B------:R-:W-:Y:S02]  /*0a10*/  LEA.HI.X.SX32 R18, R18, RZ, 0x1, P3 ;  /* 0x000000ff12127211 */ /* 0x000fe400018f0eff */
[----:B0-----:R-:W-:Y:S02]  /*0a20*/  LEA R8, P3, R9, UR8, 0x1 ;  /* 0x0000000809087c11 */ /* 0x001fe4000f8608ff */
        /* <DEDUP_REMOVED lines=28> */
.L_x_1641:
        /* <DEDUP_REMOVED lines=21> */
.L_x_1643:
[----:B------:R-:W-:-:S13]  /*0d40*/  ISETP.NE.OR P1, PT, R17, RZ, P1 ;  /* 0x000000ff1100720c */ /* 0x000fda0000f25670 */
[----:B------:R-:W-:Y:S05]  /*0d50*/  @!P1 BRA `(.L_x_1634) ;  /* 0x00000000002c9947 */ /* 0x000fea0003800000 */
.L_x_1640:
        /* <DEDUP_REMOVED lines=11> */
.L_x_1634:
[----:B------:R-:W-:Y:S05]  /*0e10*/  BSYNC.RECONVERGENT B0 ;  /* 0x0000000000007941 */ /* 0x000fea0003800200 */
.L_x_1633:
        /* <DEDUP_REMOVED lines=21> */
.L_x_1647:
        /* <DEDUP_REMOVED lines=15> */
.L_x_1646:
[----:B------:R-:W-:-:S04]  /*1060*/  IADD3 R4, PT, PT, RZ, -R18, RZ ;  /* 0x80000012ff047210 */ /* 0x000fc80007ffe0ff */
[----:B------:R-:W-:-:S13]  /*1070*/  ISETP.GT.AND P3, PT, R4, 0x1, PT ;  /* 0x000000010400780c */ /* 0x000fda0003f64270 */
[----:B------:R-:W-:Y:S05]  /*1080*/  @!P3 BRA `(.L_x_1648) ;  /* 0x000000000024b947 */ /* 0x000fea0003800000 */
[----:B-1----:R-:W0:Y:S01]  /*1090*/  LDC.64 R10, c[0x0][0x3a0] ;  /* 0x0000e800ff0a7b82 */ /* 0x002e220000000a00 */
        /* <DEDUP_REMOVED lines=8> */
.L_x_1648:
[----:B------:R-:W-:-:S13]  /*1120*/  ISETP.NE.OR P1, PT, R18, RZ, P1 ;  /* 0x000000ff1200720c */ /* 0x000fda0000f25670 */
[----:B------:R-:W-:Y:S05]  /*1130*/  @!P1 BRA `(.L_x_1644) ;  /* 0x00000000001c9947 */ /* 0x000fea0003800000 */
.L_x_1645:
[----:B012---:R-:W0:Y:S02]  /*1140*/  LDC.64 R8, c[0x0][0x3a0] ;  /* 0x0000e800ff087b82 */ /* 0x007e240000000a00 */
.L_x_1649:
[C---:B0-----:R-:W-:Y:S01]  /*1150*/  IMAD.WIDE R10, R7.reuse, 0x2, R8 ;  /* 0x00000002070a7825 */ /* 0x041fe200078e0208 */
[----:B------:R-:W-:Y:S02]  /*1160*/  IADD3 R18, PT, PT, R18, 0x1, RZ ;  /* 0x0000000112127810 */ /* 0x000fe40007ffe0ff */
[----:B------:R-:W-:Y:S02]  /*1170*/  IADD3 R7, PT, PT, R7, R89, RZ ;  /* 0x0000005907077210 */ /* 0x000fe40007ffe0ff */
[----:B------:R3:W-:Y:S01]  /*1180*/  STG.E.64 desc[UR10][R10.64], RZ ;  /* 0x000000ff0a007986 */ /* 0x0007e2000c101b0a */
[----:B------:R-:W-:-:S13]  /*1190*/  ISETP.NE.AND P1, PT, R18, RZ, PT ;  /* 0x000000ff1200720c */ /* 0x000fda0003f25270 */
[----:B---3--:R-:W-:Y:S05]  /*11a0*/  @P1 BRA `(.L_x_1649) ;  /* 0xfffffffc00e81947 */ /* 0x008fea000383ffff */
.L_x_1644:
[----:B------:R-:W3:Y:S01]  /*11b0*/  LDCU UR5, c[0x0][0x3c8] ;  /* 0x00007900ff0577ac */ /* 0x000ee20008000800 */
[----:B------:R-:W-:Y:S01]  /*11c0*/  BAR.SYNC.DEFER_BLOCKING 0x0 ;  /* 0x0000000000007b1d */ /* 0x000fe20000010000 */
[----:B------:R-:W-:-:S05]  /*11d0*/  ISETP.GE.AND P1, PT, R93, UR7, PT ;  /* 0x000000075d007c0c */ /* 0x000fca000bf26270 */
[----:B------:R-:W4:Y:S01]  /*11e0*/  LDCU UR6, c[0x0][0x3cc] ;  /* 0x00007980ff0677ac */ /* 0x000f220008000800 */
[----:B------:R-:W0:Y:S01]  /*11f0*/  LDCU UR8, c[0x0][0x3d0] ;  /* 0x00007a00ff0877ac */ /* 0x000e220008000800 */
[----:B------:R-:W0:Y:S01]  /*1200*/  LDCU UR9, c[0x0][0x3d4] ;  /* 0x00007a80ff0977ac */ /* 0x000e220008000800 */
[----:B---3--:R-:W-:Y:S01]  /*1210*/  VIMNMX R19, PT, PT, R93, UR5, PT ;  /* 0x000000055d137c48 */ /* 0x008fe2000bfe0100 */
[----:B------:R-:W3:Y:S04]  /*1220*/  LDCU UR12, c[0x0][0x3d8] ;  /* 0x00007b00ff0c77ac */ /* 0x000ee80008000800 */
[----:B------:R-:W-:Y:S05]  /*1230*/  @P1 BRA `(.L_x_1650) ;  /* 0x0000000000d41947 */ /* 0x000fea0003800000 */
[----:B-1----:R-:W1:Y:S01]  /*1240*/  LDC.64 R12, c[0x0][0x3b8] ;  /* 0x0000ee00ff0c7b82 */ /* 0x002e620000000a00 */
[----:B0-2---:R-:W-:-:S05]  /*1250*/  SHF.L.U32 R9, R3, 0x6, RZ ;  /* 0x0000000603097819 */ /* 0x005fca00000006ff */
[----:B-1----:R-:W-:-:S05]  /*1260*/  IMAD.WIDE.U32 R8, R9, 0x2, R12 ;  /* 0x0000000209087825 */ /* 0x002fca00078e000c */
        /* <DEDUP_REMOVED lines=8> */
.L_x_1651:
        /* <DEDUP_REMOVED lines=29> */
[----:B------:R-:W4:Y:S01]  /*14c0*/  I2F.F16 R43, R18 ;  /* 0x00000012002b7306 */ /* 0x000f220000200c00 */
[----:B------:R-:W-:Y:S01]  /*14d0*/  IADD3 R2, PT, PT, R2, 0x1, R3 ;  /* 0x0000000102027810 */ /* 0x000fe20007ffe003 */
[----:B------:R-:W-:Y:S01]  /*14e0*/  IMAD R3, R16, R16, R16 ;  /* 0x0000001010037224 */ /* 0x000fe200078e0210 */
[----:B------:R-:W-:-:S04]  /*14f0*/  ISETP.GE.AND P1, PT, R15, R90, PT ;  /* 0x0000005a0f00720c */ /* 0x000fc80003f26270 */
[----:B------:R-:W-:Y:S01]  /*1500*/  IADD3 R3, PT, PT, R16, 0x1, R3 ;  /* 0x0000000110037810 */ /* 0x000fe20007ffe003 */
        /* <DEDUP_REMOVED lines=8> */
.L_x_1650:
[C---:B------:R-:W-:Y:S01]  /*1590*/  ISETP.GT.AND P1, PT, R93.reuse, UR5, PT ;  /* 0x000000055d007c0c */ /* 0x040fe2000bf24270 */
[----:B------:R-:W-:Y:S01]  /*15a0*/  HFMA2 R4, -RZ, RZ, 0, 0 ;  /* 0x00000000ff047431 */ /* 0x000fe200000001ff */
[----:B------:R-:W-:Y:S01]  /*15b0*/  SHF.R.S32.HI R2, RZ, 0x1f, R19 ;  /* 0x0000001fff027819 */ /* 0x000fe20000011413 */
[----:B012---:R-:W-:Y:S01]  /*15c0*/  HFMA2 R9, -RZ, RZ, 0, 0 ;  /* 0x00000000ff097431 */ /* 0x007fe200000001ff */
[C---:B----4-:R-:W-:Y:S02]  /*15d0*/  ISETP.GT.AND P3, PT, R93.reuse, UR6, PT ;  /* 0x000000065d007c0c */ /* 0x050fe4000bf64270 */
[----:B------:R-:W-:Y:S02]  /*15e0*/  LEA.HI R2, R2, R19, RZ, 0x5 ;  /* 0x0000001302027211 */ /* 0x000fe400078f28ff */
[C---:B------:R-:W-:Y:S02]  /*15f0*/  ISETP.GT.AND P4, PT, R93.reuse, UR8, PT ;  /* 0x000000085d007c0c */ /* 0x040fe4000bf84270 */
[----:B------:R-:W-:-:S02]  /*1600*/  ISETP.GT.AND P5, PT, R93, UR9, PT ;  /* 0x000000095d007c0c */ /* 0x000fc4000bfa4270 */
[----:B---3--:R-:W-:Y:S02]  /*1610*/  ISETP.GT.AND P6, PT, R93, UR12, PT ;  /* 0x0000000c5d007c0c */ /* 0x008fe4000bfc4270 */
[----:B------:R-:W-:Y:S01]  /*1620*/  SHF.R.S32.HI R11, RZ, 0x5, R2 ;  /* 0x00000005ff0b7819 */ /* 0x000fe20000011402 */
[----:B------:R-:W-:Y:S01]  /*1630*/  HFMA2 R2, -RZ, RZ, 0, 0 ;  /* 0x00000000ff027431 */ /* 0x000fe200000001ff */
[----:B------:R-:W-:Y:S02]  /*1640*/  MOV R7, RZ ;  /* 0x000000ff00077202 */ /* 0x000fe40000000f00 */
[----:B------:R-:W-:Y:S01]  /*1650*/  MOV R10, RZ ;  /* 0x000000ff000a7202 */ /* 0x000fe20000000f00 */
[----:B------:R-:W-:Y:S06]  /*1660*/  @!P1 BRA `(.L_x_1652) ;  /* 0x00000000001c9947 */ /* 0x000fec0003800000 */
[----:B------:R-:W0:Y:S02]  /*1670*/  LDC R2, c[0x0][0x3cc] ;  /* 0x0000f300ff027b82 */ /* 0x000e240000000800 */
[----:B0-----:R-:W-:-:S04]  /*1680*/  VIMNMX R2, PT, PT, R93, R2, PT ;  /* 0x000000025d027248 */ /* 0x001fc80003fe0100 */
[----:B------:R-:W-:-:S04]  /*1690*/  IADD3 R2, PT, PT, R2, -UR5, RZ ;  /* 0x8000000502027c10 */ /* 0x000fc8000fffe0ff */
[----:B------:R-:W-:-:S04]  /*16a0*/  SHF.R.S32.HI R3, RZ, 0x1f, R2 ;  /* 0x0000001fff037819 */ /* 0x000fc80000011402 */
[----:B------:R-:W-:-:S04]  /*16b0*/  LEA.HI R3, R3, R2, RZ, 0x5 ;  /* 0x0000000203037211 */ /* 0x000fc800078f28ff */
[----:B------:R-:W-:-:S05]  /*16c0*/  SHF.R.S32.HI R3, RZ, 0x5, R3 ;  /* 0x00000005ff037819 */ /* 0x000fca0000011403 */
[----:B------:R-:W-:-:S07]  /*16d0*/  IMAD R2, R3, 0x6, RZ ;  /* 0x0000000603027824 */ /* 0x000fce00078e02ff */
.L_x_1652:
        /* <DEDUP_REMOVED lines=8> */
.L_x_1653:
        /* <DEDUP_REMOVED lines=8> */
.L_x_1654:
        /* <DEDUP_REMOVED lines=8> */
.L_x_1655:
        /* <DEDUP_REMOVED lines=8> */
.L_x_1656:
[----:B------:R-:W-:Y:S01]  /*18e0*/  LEA R2, R11, R2, 0x3 ;  /* 0x000000020b027211 */ /* 0x000fe200078e18ff */
[----:B------:R-:W0:Y:S01]  /*18f0*/  LDCU.64 UR12, c[0x0][0x388] ;  /* 0x00007100ff0c77ac */ /* 0x000e220008000a00 */
[----:B------:R-:W1:Y:S01]  /*1900*/  S2UR UR8, SR_CgaCtaId ;  /* 0x00000000000879c3 */ /* 0x000e620000008800 */
[----:B------:R-:W-:Y:S02]  /*1910*/  PRMT R40, RZ, 0x5410, RZ ;  /* 0x00005410ff287816 */ /* 0x000fe400000000ff */
        /* <DEDUP_REMOVED lines=20> */
[----:B-----5:R-:W-:-:S10]  /*1a60*/  PRMT R21, RZ, 0x5410, RZ ;  /* 0x00005410ff157816 */ /* 0x020fd400000000ff */
        /* <DEDUP_REMOVED lines=207> */
.L_x_1658:
        /* <DEDUP_REMOVED lines=101> */
.L_x_1660:
        /* <DEDUP_REMOVED lines=98> */
.L_x_1661:
        /* <DEDUP_REMOVED lines=92> */
.L_x_1659:
        /* <DEDUP_REMOVED lines=198> */
.L_x_1662:
        /* <DEDUP_REMOVED lines=96> */
.L_x_1664:
        /* <DEDUP_REMOVED lines=95> */
.L_x_1665:
        /* <DEDUP_REMOVED lines=91> */
.L_x_1663:
        /* <DEDUP_REMOVED lines=198> */
.L_x_1666:
        /* <DEDUP_REMOVED lines=96> */
.L_x_1668:
        /* <DEDUP_REMOVED lines=95> */
.L_x_1669:
        /* <DEDUP_REMOVED lines=91> */
.L_x_1667:
        /* <DEDUP_REMOVED lines=199> */
.L_x_1670:
        /* <DEDUP_REMOVED lines=97> */
.L_x_1671:
        /* <DEDUP_REMOVED lines=96> */
.L_x_1672:
        /* <DEDUP_REMOVED lines=93> */
.L_x_1657:
[----:B------:R-:W-:-:S04]  /*93e0*/  VIMNMX R0, PT, PT, R90, UR9, PT ;  /* 0x000000095a007c48 */ /* 0x000fc8000bfe0100 */
[----:B------:R-:W-:-:S13]  /*93f0*/  ISETP.GT.AND P1, PT, R0, R93, PT ;  /* 0x0000005d0000720c */ /* 0x000fda0003f24270 */
[----:B------:R-:W-:Y:S05]  /*9400*/  @!P1 BRA `(.L_x_1673) ;  /* 0x0000006800c49947 */ /* 0x000fea0003800000 */
[----:B------:R-:W-:Y:S02]  /*9410*/  ISETP.EQ.OR P1, PT, R5, 0x3, P0 ;  /* 0x000000030500780c */ /* 0x000fe40000722670 */
[----:B------:R-:W-:-:S11]  /*9420*/  VIMNMX.U32 R10, PT, PT, R90, UR9, PT ;  /* 0x000000095a0a7c48 */ /* 0x000fd6000bfe0000 */
.L_x_1690:
[----:B------:R-:W2:Y:S01]  /*9430*/  LDG.E.128.CONSTANT R12, desc[UR10][R16.64] ;  /* 0x0000000a100c7981 */ /* 0x000ea2000c1e9d00 */
[----:B------:R-:W-:Y:S01]  /*9440*/  ISETP.NE.AND P2, PT, R94, RZ, PT ;  /* 0x000000ff5e00720c */ /* 0x000fe20003f45270 */
[----:B------:R-:W-:Y:S01]  /*9450*/  HFMA2 R8, -RZ, RZ, 0, 0.0625 ;  /* 0x00002c00ff087431 */ /* 0x000fe200000001ff */
[----:B------:R-:W-:Y:S02]  /*9460*/  ISETP.NE.AND P3, PT, R5, 0x1, PT ;  /* 0x000000010500780c */ /* 0x000fe40003f65270 */
[----:B--2---:R-:W-:Y:S02]  /*9470*/  LOP3.LUT R4, R13, 0xf000f0, RZ, 0xc0, !PT ;  /* 0x00f000f00d047812 */ /* 0x004fe400078ec0ff */
[----:B------:R-:W-:Y:S02]  /*9480*/  LOP3.LUT R18, R14, 0xf000f0, RZ, 0xc0, !PT ;  /* 0x00f000f00e127812 */ /* 0x000fe400078ec0ff */
[C---:B------:R-:W-:Y:S02]  /*9490*/  LOP3.LUT R0, R12.reuse, 0xf000f, RZ, 0xc0, !PT ;  /* 0x000f000f0c007812 */ /* 0x040fe400078ec0ff */
[----:B------:R-:W-:-:S02]  /*94a0*/  LOP3.LUT R2, R12, 0xf000f0, RZ, 0xc0, !PT ;  /* 0x00f000f00c027812 */ /* 0x000fc400078ec0ff */
[----:B------:R-:W-:Y:S02]  /*94b0*/  SHF.R.U32.HI R6, RZ, 0x8, R13 ;  /* 0x00000008ff067819 */ /* 0x000fe4000001160d */
[----:B------:R-:W-:Y:S02]  /*94c0*/  SHF.R.U32.HI R19, RZ, 0x8, R14 ;  /* 0x00000008ff137819 */ /* 0x000fe4000001160e */
[----:B------:R-:W-:Y:S02]  /*94d0*/  LOP3.LUT R28, R15, 0xf000f0, RZ, 0xc0, !PT ;  /* 0x00f000f00f1c7812 */ /* 0x000fe400078ec0ff */
[----:B------:R-:W-:Y:S02]  /*94e0*/  SHF.R.U32.HI R12, RZ, 0x8, R12 ;  /* 0x00000008ff0c7819 */ /* 0x000fe4000001160c */
[----:B------:R-:W-:Y:S02]  /*94f0*/  SHF.R.U32.HI R30, RZ, 0x8, R15 ;  /* 0x00000008ff1e7819 */ /* 0x000fe4000001160f */
        /* <DEDUP_REMOVED lines=134> */
.L_x_1674:
        /* <DEDUP_REMOVED lines=97> */
.L_x_1676:
        /* <DEDUP_REMOVED lines=94> */
.L_x_1677:
        /* <DEDUP_REMOVED lines=91> */
.L_x_1675:
        /* <DEDUP_REMOVED lines=146> */
.L_x_1678:
        /* <DEDUP_REMOVED lines=95> */
.L_x_1680:
        /* <DEDUP_REMOVED lines=94> */
.L_x_1681:
        /* <DEDUP_REMOVED lines=91> */
.L_x_1679:
        /* <DEDUP_REMOVED lines=145> */
.L_x_1682:
        /* <DEDUP_REMOVED lines=95> */
.L_x_1684:
        /* <DEDUP_REMOVED lines=94> */
.L_x_1685:
        /* <DEDUP_REMOVED lines=91> */
.L_x_1683:
        /* <DEDUP_REMOVED lines=145> */
.L_x_1686:
        /* <DEDUP_REMOVED lines=95> */
.L_x_1688:
        /* <DEDUP_REMOVED lines=94> */
.L_x_1689:
        /* <DEDUP_REMOVED lines=91> */
.L_x_1687:
[----:B------:R-:W-:Y:S01]  /*fec0*/  IADD3 R93, PT, PT, R93, 0x20, RZ ;  /* 0x000000205d5d7810 */ /* 0x000fe20007ffe0ff */
[----:B------:R-:W-:Y:S01]  /*fed0*/  UIADD3 UR4, UPT, UPT, UR4, 0x40, URZ ;  /* 0x0000004004047890 */ /* 0x000fe2000fffe0ff */
[----:B------:R-:W-:Y:S02]  /*fee0*/  IMAD.WIDE R16, R89, 0x4, R12 ;  /* 0x0000000459107825 */ /* 0x000fe400078e020c */
[----:B------:R-:W-:-:S13]  /*fef0*/  ISETP.GE.AND P2, PT, R93, R10, PT ;  /* 0x0000000a5d00720c */ /* 0x000fda0003f46270 */
[----:B------:R-:W-:Y:S05]  /*ff00*/  @!P2 BRA `(.L_x_1690) ;  /* 0xffffff940048a947 */ /* 0x000fea000383ffff */
[----:B------:R-:W-:-:S07]  /*ff10*/  IMAD.WIDE R16, R89, 0x10, R6 ;  /* 0x0000001059107825 */ /* 0x000fce00078e0206 */
.L_x_1673:
[----:B------:R-:W0:Y:S02]  /*ff20*/  LDCU UR5, c[0x0][0x3d8] ;  /* 0x00007b00ff0577ac */ /* 0x000e240008000800 */
[----:B0-----:R-:W-:-:S04]  /*ff30*/  VIMNMX R90, PT, PT, R90, UR5, PT ;  /* 0x000000055a5a7c48 */ /* 0x001fc8000bfe0100 */
[----:B------:R-:W-:-:S13]  /*ff40*/  ISETP.GT.AND P1, PT, R90, R93, PT ;  /* 0x0000005d5a00720c */ /* 0x000fda0003f24270 */
[----:B------:R-:W-:Y:S05]  /*ff50*/  @!P1 BRA `(.L_x_1691) ;  /* 0x0000002000e09947 */ /* 0x000fea0003800000 */
[----:B------:R-:W-:Y:S01]  /*ff60*/  ISETP.EQ.OR P0, PT, R5, 0x3, P0 ;  /* 0x000000030500780c */ /* 0x000fe20000702670 */
[----:B------:R-:W0:Y:S01]  /*ff70*/  LDCU UR6, c[0x0][0x3a8] ;  /* 0x00007500ff0677ac */ /* 0x000e220008000800 */
[----:B------:R-:W-:-:S12]  /*ff80*/  UIADD3 UR4, UPT, UPT, UR4, 0x80, URZ ;  /* 0x0000008004047890 */ /* 0x000fd8000fffe0ff */
.L_x_1696:
        /* <DEDUP_REMOVED lines=316> */
.L_x_1692:
        /* <DEDUP_REMOVED lines=83> */
.L_x_1694:
        /* <DEDUP_REMOVED lines=82> */
.L_x_1695:
        /* <DEDUP_REMOVED lines=79> */
.L_x_1693:
[----:B------:R-:W-:Y:S01]  /*12290*/  IADD3 R93, PT, PT, R93, 0x20, RZ ;  /* 0x000000205d5d7810 */ /* 0x000fe20007ffe0ff */
[----:B------:R-:W-:Y:S01]  /*122a0*/  UIADD3 UR4, UPT, UPT, UR4, 0x40, URZ ;  /* 0x0000004004047890 */ /* 0x000fe2000fffe0ff */
[----:B------:R-:W-:Y:S02]  /*122b0*/  IMAD.WIDE R16, R89, 0x4, R96 ;  /* 0x0000000459107825 */ /* 0x000fe400078e0260 */
[----:B------:R-:W-:-:S13]  /*122c0*/  ISETP.GE.AND P1, PT, R93, R90, PT ;  /* 0x0000005a5d00720c */ /* 0x000fda0003f26270 */
[----:B------:R-:W-:Y:S05]  /*122d0*/  @!P1 BRA `(.L_x_1696) ;  /* 0xffffffdc002c9947 */ /* 0x000fea000383ffff */
.L_x_1691:
        /* <DEDUP_REMOVED lines=19> */
.L_x_1700:
[----:B------:R-:W0:Y:S02]  /*12410*/  LDS R2, [R6] ;  /* 0x0000000006027984 */ /* 0x000e240000000800 */
[----:B0-----:R-:W-:-:S05]  /*12420*/  HADD2 R3, R2, R40 ;  /* 0x0000002802037230 */ /* 0x001fca0000000000 */
[----:B------:R-:W0:Y:S02]  /*12430*/  ATOMS.CAST.SPIN P1, [R6], R2, R3 ;  /* 0x000000020600758d */ /* 0x000e240001820003 */
[----:B0-----:R-:W-:Y:S05]  /*12440*/  @!P1 BRA `(.L_x_1700) ;  /* 0xfffffffc00f09947 */ /* 0x001fea000383ffff */
[----:B------:R-:W-:Y:S05]  /*12450*/  BRA `(.L_x_1698) ;  /* 0x00000000000c7947 */ /* 0x000fea0003800000 */
.L_x_1699:
[----:B------:R-:W2:Y:S02]  /*12460*/  LD.E R2, desc[UR10][R4.64] ;  /* 0x0000000a04027980 */ /* 0x000ea4000c101900 */
[----:B--2---:R-:W-:-:S05]  /*12470*/  IADD3 R3, PT, PT, R40, R2, RZ ;  /* 0x0000000228037210 */ /* 0x004fca0007ffe0ff */
[----:B------:R0:W-:Y:S02]  /*12480*/  ST.E desc[UR10][R4.64], R3 ;  /* 0x0000000304007985 */ /* 0x0001e4000c10190a */
.L_x_1698:
[----:B------:R-:W-:Y:S05]  /*12490*/  BSYNC.RECONVERGENT B0 ;  /* 0x0000000000007941 */ /* 0x000fea0003800200 */
.L_x_1697:
[----:B------:R1:W-:Y:S01]  /*124a0*/  ATOM.E.ADD.F16x2.RN.STRONG.GPU P1, RZ, desc[UR10][R4.64+0x4], R27 ;  /* 0x8000041b04ff79a2 */ /* 0x0003e2000c12e10a */
[----:B------:R-:W-:Y:S04]  /*124b0*/  BSSY.RECONVERGENT B0, `(.L_x_1701) ;  /* 0x000000e000007945 */ /* 0x000fe80003800200 */
[----:B-1----:R-:W-:Y:S05]  /*124c0*/  @P1 BRA `(.L_x_1702) ;  /* 0x0000000000301947 */ /* 0x002fea0003800000 */
[----:B------:R-:W1:Y:S02]  /*124d0*/  QSPC.E.S P1, RZ, [R4+0x4] ;  /* 0x0000040004ff73aa */ /* 0x000e640000020500 */
[----:B-1----:R-:W-:Y:S05]  /*124e0*/  @!P1 BRA `(.L_x_1703) ;  /* 0x00000000001c9947 */ /* 0x002fea0003800000 */
[----:B------:R-:W-:-:S04]  /*124f0*/  MOV R2, R4 ;  /* 0x0000000400027202 */ /* 0x000fc80000000f00 */
[----:B------:R-:W-:-:S07]  /*12500*/  MOV R6, R2 ;  /* 0x0000000200067202 */ /* 0x000fce0000000f00 */
.L_x_1704:
[----:B------:R-:W0:Y:S02]  /*12510*/  LDS R2, [R6+0x4] ;  /* 0x0000040006027984 */ /* 0x000e240000000800 */
[----:B0-----:R-:W-:-:S05]  /*12520*/  HFMA2 R3, R2, 1, 1, R27 ;  /* 0x3c003c0002037831 */ /* 0x001fca000000001b */
[----:B------:R-:W0:Y:S02]  /*12530*/  ATOMS.CAST.SPIN P1, [R6+0x4], R2, R3 ;  /* 0x000004020600758d */ /* 0x000e240001820003 */
[----:B0-----:R-:W-:Y:S05]  /*12540*/  @!P1 BRA `(.L_x_1704) ;  /* 0xfffffffc00f09947 */ /* 0x001fea000383ffff */
[----:B------:R-:W-:Y:S05]  /*12550*/  BRA `(.L_x_1702) ;  /* 0x00000000000c7947 */ /* 0x000fea0003800000 */
.L_x_1703:
[----:B------:R-:W0:Y:S02]  /*12560*/  LD.E R2, desc[UR10][R4.64+0x4] ;  /* 0x0000040a04027980 */ /* 0x000e24000c101900 */
[----:B0-----:R-:W-:-:S05]  /*12570*/  IADD3 R3, PT, PT, R27, R2, RZ ;  /* 0x000000021b037210 */ /* 0x001fca0007ffe0ff */
[----:B------:R1:W-:Y:S02]  /*12580*/  ST.E desc[UR10][R4.64+0x4], R3 ;  /* 0x0000040304007985 */ /* 0x0003e4000c10190a */
.L_x_1702:
[----:B------:R-:W-:Y:S05]  /*12590*/  BSYNC.RECONVERGENT B0 ;  /* 0x0000000000007941 */ /* 0x000fea0003800200 */
.L_x_1701:
        /* <DEDUP_REMOVED lines=9> */
.L_x_1708:
[----:B------:R-:W0:Y:S02]  /*12630*/  LDS R2, [R6] ;  /* 0x0000000006027984 */ /* 0x000e240000000800 */
[----:B0-----:R-:W-:-:S05]  /*12640*/  HADD2 R3, R2, R26 ;  /* 0x0000001a02037230 */ /* 0x001fca0000000000 */
[----:B------:R-:W0:Y:S02]  /*12650*/  ATOMS.CAST.SPIN P0, [R6], R2, R3 ;  /* 0x000000020600758d */ /* 0x000e240001800003 */
[----:B0-----:R-:W-:Y:S05]  /*12660*/  @!P0 BRA `(.L_x_1708) ;  /* 0xfffffffc00f08947 */ /* 0x001fea000383ffff */
[----:B------:R-:W-:Y:S05]  /*12670*/  BRA `(.L_x_1706) ;  /* 0x00000000000c7947 */ /* 0x000fea0003800000 */
.L_x_1707:
[----:B------:R-:W2:Y:S02]  /*12680*/  LD.E R2, desc[UR10][R4.64] ;  /* 0x0000000a04027980 */ /* 0x000ea4000c101900 */
[----:B--2---:R-:W-:-:S05]  /*12690*/  IADD3 R3, PT, PT, R26, R2, RZ ;  /* 0x000000021a037210 */ /* 0x004fca0007ffe0ff */
[----:B------:R0:W-:Y:S02]  /*126a0*/  ST.E desc[UR10][R4.64], R3 ;  /* 0x0000000304007985 */ /* 0x0001e4000c10190a */
.L_x_1706:
[----:B------:R-:W-:Y:S05]  /*126b0*/  BSYNC.RECONVERGENT B0 ;  /* 0x0000000000007941 */ /* 0x000fea0003800200 */
.L_x_1705:
[----:B------:R1:W-:Y:S01]  /*126c0*/  ATOM.E.ADD.F16x2.RN.STRONG.GPU P0, RZ, desc[UR10][R4.64+0x4], R25 ;  /* 0x8000041904ff79a2 */ /* 0x0003e2000c10e10a */
[----:B------:R-:W-:Y:S04]  /*126d0*/  BSSY.RECONVERGENT B0, `(.L_x_1709) ;  /* 0x000000e000007945 */ /* 0x000fe80003800200 */
[----:B-1----:R-:W-:Y:S05]  /*126e0*/  @P0 BRA `(.L_x_1710) ;  /* 0x0000000000300947 */ /* 0x002fea0003800000 */
[----:B------:R-:W1:Y:S02]  /*126f0*/  QSPC.E.S P0, RZ, [R4+0x4] ;  /* 0x0000040004ff73aa */ /* 0x000e640000000500 */
[----:B-1----:R-:W-:Y:S05]  /*12700*/  @!P0 BRA `(.L_x_1711) ;  /* 0x00000000001c8947 */ /* 0x002fea0003800000 */
[----:B------:R-:W-:-:S04]  /*12710*/  MOV R2, R4 ;  /* 0x0000000400027202 */ /* 0x000fc80000000f00 */
[----:B------:R-:W-:-:S07]  /*12720*/  MOV R6, R2 ;  /* 0x0000000200067202 */ /* 0x000fce0000000f00 */
.L_x_1712:
[----:B------:R-:W0:Y:S02]  /*12730*/  LDS R2, [R6+0x4] ;  /* 0x0000040006027984 */ /* 0x000e240000000800 */
[----:B0-----:R-:W-:-:S05]  /*12740*/  HFMA2 R3, R2, 1, 1, R25 ;  /* 0x3c003c0002037831 */ /* 0x001fca0000000019 */
[----:B------:R-:W0:Y:S02]  /*12750*/  ATOMS.CAST.SPIN P0, [R6+0x4], R2, R3 ;  /* 0x000004020600758d */ /* 0x000e240001800003 */
[----:B0-----:R-:W-:Y:S05]  /*12760*/  @!P0 BRA `(.L_x_1712) ;  /* 0xfffffffc00f08947 */ /* 0x001fea000383ffff */
[----:B------:R-:W-:Y:S05]  /*12770*/  BRA `(.L_x_1710) ;  /* 0x00000000000c7947 */ /* 0x000fea0003800000 */
.L_x_1711:
[----:B------:R-:W0:Y:S02]  /*12780*/  LD.E R2, desc[UR10][R4.64+0x4] ;  /* 0x0000040a04027980 */ /* 0x000e24000c101900 */
[----:B0-----:R-:W-:-:S05]  /*12790*/  IADD3 R3, PT, PT, R25, R2, RZ ;  /* 0x0000000219037210 */ /* 0x001fca0007ffe0ff */
[----:B------:R1:W-:Y:S02]  /*127a0*/  ST.E desc[UR10][R4.64+0x4], R3 ;  /* 0x0000040304007985 */ /* 0x0003e4000c10190a */
.L_x_1710:
[----:B------:R-:W-:Y:S05]  /*127b0*/  BSYNC.RECONVERGENT B0 ;  /* 0x0000000000007941 */ /* 0x000fea0003800200 */
.L_x_1709:
        /* <DEDUP_REMOVED lines=10> */
.L_x_1716:
[----:B------:R-:W0:Y:S02]  /*12860*/  LDS R2, [R6] ;  /* 0x0000000006027984 */ /* 0x000e240000000800 */
[----:B0-----:R-:W-:-:S05]  /*12870*/  HADD2 R3, R2, R24 ;  /* 0x0000001802037230 */ /* 0x001fca0000000000 */
[----:B------:R-:W0:Y:S02]  /*12880*/  ATOMS.CAST.SPIN P0, [R6], R2, R3 ;  /* 0x000000020600758d */ /* 0x000e240001800003 */
[----:B0-----:R-:W-:Y:S05]  /*12890*/  @!P0 BRA `(.L_x_1716) ;  /* 0xfffffffc00f08947 */ /* 0x001fea000383ffff */
[----:B------:R-:W-:Y:S05]  /*128a0*/  BRA `(.L_x_1714) ;  /* 0x00000000000c7947 */ /* 0x000fea0003800000 */
.L_x_1715:
[----:B------:R-:W2:Y:S02]  /*128b0*/  LD.E R2, desc[UR10][R4.64] ;  /* 0x0000000a04027980 */ /* 0x000ea4000c101900 */
[----:B--2---:R-:W-:-:S05]  /*128c0*/  IADD3 R3, PT, PT, R24, R2, RZ ;  /* 0x0000000218037210 */ /* 0x004fca0007ffe0ff */
[----:B------:R0:W-:Y:S02]  /*128d0*/  ST.E desc[UR10][R4.64], R3 ;  /* 0x0000000304007985 */ /* 0x0001e4000c10190a */
.L_x_1714:
[----:B------:R-:W-:Y:S05]  /*128e0*/  BSYNC.RECONVERGENT B0 ;  /* 0x0000000000007941 */ /* 0x000fea0003800200 */
.L_x_1713:
[----:B------:R1:W-:Y:S01]  /*128f0*/  ATOM.E.ADD.F16x2.RN.STRONG.GPU P0, RZ, desc[UR10][R4.64+0x4], R23 ;  /* 0x8000041704ff79a2 */ /* 0x0003e2000c10e10a */
[----:B------:R-:W-:Y:S04]  /*12900*/  BSSY.RECONVERGENT B0, `(.L_x_1717) ;  /* 0x000000e000007945 */ /* 0x000fe80003800200 */
[----:B-1----:R-:W-:Y:S05]  /*12910*/  @P0 BRA `(.L_x_1718) ;  /* 0x0000000000300947 */ /* 0x002fea0003800000 */
[----:B------:R-:W1:Y:S02]  /*12920*/  QSPC.E.S P0, RZ, [R4+0x4] ;  /* 0x0000040004ff73aa */ /* 0x000e640000000500 */
[----:B-1----:R-:W-:Y:S05]  /*12930*/  @!P0 BRA `(.L_x_1719) ;  /* 0x00000000001c8947 */ /* 0x002fea0003800000 */
[----:B------:R-:W-:-:S04]  /*12940*/  MOV R2, R4 ;  /* 0x0000000400027202 */ /* 0x000fc80000000f00 */
[----:B------:R-:W-:-:S07]  /*12950*/  MOV R6, R2 ;  /* 0x0000000200067202 */ /* 0x000fce0000000f00 */
.L_x_1720:
[----:B------:R-:W0:Y:S02]  /*12960*/  LDS R2, [R6+0x4] ;  /* 0x0000040006027984 */ /* 0x000e240000000800 */
[----:B0-----:R-:W-:-:S05]  /*12970*/  HFMA2 R3, R2, 1, 1, R23 ;  /* 0x3c003c0002037831 */ /* 0x001fca0000000017 */
[----:B------:R-:W0:Y:S02]  /*12980*/  ATOMS.CAST.SPIN P0, [R6+0x4], R2, R3 ;  /* 0x000004020600758d */ /* 0x000e240001800003 */
[----:B0-----:R-:W-:Y:S05]  /*12990*/  @!P0 BRA `(.L_x_1720) ;  /* 0xfffffffc00f08947 */ /* 0x001fea000383ffff */
[----:B------:R-:W-:Y:S05]  /*129a0*/  BRA `(.L_x_1718) ;  /* 0x00000000000c7947 */ /* 0x000fea0003800000 */
.L_x_1719:
[----:B------:R-:W0:Y:S02]  /*129b0*/  LD.E R2, desc[UR10][R4.64+0x4] ;  /* 0x0000040a04027980 */ /* 0x000e24000c101900 */
[----:B0-----:R-:W-:-:S05]  /*129c0*/  IADD3 R3, PT, PT, R23, R2, RZ ;  /* 0x0000000217037210 */ /* 0x001fca0007ffe0ff */
[----:B------:R1:W-:Y:S02]  /*129d0*/  ST.E desc[UR10][R4.64+0x4], R3 ;  /* 0x0000040304007985 */ /* 0x0003e4000c10190a */
.L_x_1718:
[----:B------:R-:W-:Y:S05]  /*129e0*/  BSYNC.RECONVERGENT B0 ;  /* 0x0000000000007941 */ /* 0x000fea0003800200 */
.L_x_1717:
        /* <DEDUP_REMOVED lines=10> */
.L_x_1724:
[----:B------:R-:W0:Y:S02]  /*12a90*/  LDS R2, [R0] ;  /* 0x0000000000027984 */ /* 0x000e240000000800 */
[----:B0-----:R-:W-:-:S05]  /*12aa0*/  HADD2 R3, R2, R22 ;  /* 0x0000001602037230 */ /* 0x001fca0000000000 */
[----:B------:R-:W0:Y:S02]  /*12ab0*/  ATOMS.CAST.SPIN P0, [R0], R2, R3 ;  /* 0x000000020000758d */ /* 0x000e240001800003 */
[----:B0-----:R-:W-:Y:S05]  /*12ac0*/  @!P0 BRA `(.L_x_1724) ;  /* 0xfffffffc00f08947 */ /* 0x001fea000383ffff */
[----:B------:R-:W-:Y:S05]  /*12ad0*/  BRA `(.L_x_1722) ;  /* 0x00000000000c7947 */ /* 0x000fea0003800000 */
.L_x_1723:
[----:B------:R-:W2:Y:S02]  /*12ae0*/  LD.E R0, desc[UR10][R4.64] ;  /* 0x0000000a04007980 */ /* 0x000ea4000c101900 */
[----:B--2---:R-:W-:-:S05]  /*12af0*/  IADD3 R3, PT, PT, R22, R0, RZ ;  /* 0x0000000016037210 */ /* 0x004fca0007ffe0ff */
[----:B------:R0:W-:Y:S02]  /*12b00*/  ST.E desc[UR10][R4.64], R3 ;  /* 0x0000000304007985 */ /* 0x0001e4000c10190a */
.L_x_1722:
[----:B------:R-:W-:Y:S05]  /*12b10*/  BSYNC.RECONVERGENT B0 ;  /* 0x0000000000007941 */ /* 0x000fea0003800200 */
.L_x_1721:
[----:B------:R1:W-:Y:S02]  /*12b20*/  ATOM.E.ADD.F16x2.RN.STRONG.GPU P0, RZ, desc[UR10][R4.64+0x4], R21 ;  /* 0x8000041504ff79a2 */ /* 0x0003e4000c10e10a */
[----:B-1----:R-:W-:Y:S05]  /*12b30*/  @P0 EXIT ;  /* 0x000000000000094d */ /* 0x002fea0003800000 */
[----:B------:R-:W1:Y:S02]  /*12b40*/  QSPC.E.S P0, RZ, [R4+0x4] ;  /* 0x0000040004ff73aa */ /* 0x000e640000000500 */
[----:B-1----:R-:W-:Y:S05]  /*12b50*/  @!P0 BRA `(.L_x_1725) ;  /* 0x00000000001c8947 */ /* 0x002fea0003800000 */
[----:B------:R-:W-:-:S04]  /*12b60*/  MOV R2, R4 ;  /* 0x0000000400027202 */ /* 0x000fc80000000f00 */
[----:B------:R-:W-:-:S07]  /*12b70*/  MOV R0, R2 ;  /* 0x0000000200007202 */ /* 0x000fce0000000f00 */
.L_x_1726:
[----:B------:R-:W0:Y:S02]  /*12b80*/  LDS R2, [R0+0x4] ;  /* 0x0000040000027984 */ /* 0x000e240000000800 */
[----:B0-----:R-:W-:-:S05]  /*12b90*/  HFMA2 R3, R2, 1, 1, R21 ;  /* 0x3c003c0002037831 */ /* 0x001fca0000000015 */
[----:B------:R-:W0:Y:S02]  /*12ba0*/  ATOMS.CAST.SPIN P0, [R0+0x4], R2, R3 ;  /* 0x000004020000758d */ /* 0x000e240001800003 */
[----:B0-----:R-:W-:Y:S05]  /*12bb0*/  @!P0 BRA `(.L_x_1726) ;  /* 0xfffffffc00f08947 */ /* 0x001fea000383ffff */
[----:B------:R-:W-:Y:S05]  /*12bc0*/  EXIT ;  /* 0x000000000000794d */ /* 0x000fea0003800000 */
.L_x_1725:
[----:B------:R-:W0:Y:S02]  /*12bd0*/  LD.E R0, desc[UR10][R4.64+0x4] ;  /* 0x0000040a04007980 */ /* 0x000e24000c101900 */
[----:B0-----:R-:W-:-:S05]  /*12be0*/  IADD3 R3, PT, PT, R21, R0, RZ ;  /* 0x0000000015037210 */ /* 0x001fca0007ffe0ff */
[----:B------:R-:W-:Y:S01]  /*12bf0*/  ST.E desc[UR10][R4.64+0x4], R3 ;  /* 0x0000040304007985 */ /* 0x000fe2000c10190a */
[----:B------:R-:W-:Y:S05]  /*12c00*/  EXIT ;  /* 0x000000000000794d */ /* 0x000fea0003800000 */
.L_x_1727:
        /* <DEDUP_REMOVED lines=15> */
.L_x_5303:


//--------------------- .text._Z23gemm_half_q_half_kernelILi4ELi20ELb1ELb0ELi32EEvPK6__halfPKjS4_S2_PS0_iiiiPKtS7_iiiiiibS2_i --------------------------
	.section	.text._Z23gemm_half_q_half_kernelILi4ELi20ELb1ELb0ELi32EEvPK6__halfPKjS4_S2_PS0_iiiiPKtS7_iiiiiibS2_i,"ax",@progbits
	.align	128
        .global         _Z23gemm_half_q_half_kernelILi4ELi20ELb1ELb0ELi32EEvPK6__halfPKjS4_S2_PS0_iiiiPKtS7_iiiiiibS2_i
        .type           _Z23gemm_half_q_half_kernelILi4ELi20ELb1ELb0ELi32EEvPK6__halfPKjS4_S2_PS0_iiiiPKtS7_iiiiiibS2_i,@function
        .size           _Z23gemm_half_q_half_kernelILi4ELi20ELb1ELb0ELi32EEvPK6__halfPKjS4_S2_PS0_iiiiPKtS7_iiiiiibS2_i,(.L_x_5304 - _Z23gemm_half_q_half_kernelILi4ELi20ELb1ELb0ELi32EEvPK6__halfPKjS4_S2_PS0_iiiiPKtS7_iiiiiibS2_i)
        .other          _Z23gemm_half_q_half_kernelILi4ELi20ELb1ELb0ELi32EEvPK6__halfPKjS4_S2_PS0_iiiiPKtS7_iiiiiibS2_i,@"STO_CUDA_ENTRY STV_DEFAULT"
_Z23gemm_half_q_half_kernelILi4ELi20ELb1ELb0ELi32EEvPK6__halfPKjS4_S2_PS0_iiiiPKtS7_iiiiiibS2_i:
.text._Z23gemm_half_q_half_kernelILi4ELi20ELb1ELb0ELi32EEvPK6__halfPKjS4_S2_PS0_iiiiPKtS7_iiiiiibS2_i:
        /* <DEDUP_REMOVED lines=35> */
.L_x_1728:
        /* <DEDUP_REMOVED lines=42> */
.L_x_1734:
        /* <DEDUP_REMOVED lines=32> */
.L_x_1733:
        /* <DEDUP_REMOVED lines=20> */
.L_x_1735:
[----:B------:R-:W-:-:S13]  /*0810*/  ISETP.EQ.AND P3, PT, R13, RZ, PT ;  /* 0x000000ff0d00720c */ /* 0x000fda0003f62270 */
[----:B------:R-:W-:Y:S05]  /*0820*/  @!P1 BRA P3, `(.L_x_1730) ;  /* 0x0000000400789947 */ /* 0x000fea0001800000 */
.L_x_1732:
        /* <DEDUP_REMOVED lines=12> */
.L_x_1731:
        /* <DEDUP_REMOVED lines=16> */
.L_x_1738:
        /* <DEDUP_REMOVED lines=32> */
.L_x_1737:
        /* <DEDUP_REMOVED lines=21> */
.L_x_1739:
[----:B------:R-:W-:-:S13]  /*0d40*/  ISETP.NE.OR P1, PT, R13, RZ, P1 ;  /* 0x000000ff0d00720c */ /* 0x000fda0000f25670 */
[----:B------:R-:W-:Y:S05]  /*0d50*/  @!P1 BRA `(.L_x_1730) ;  /* 0x00000000002c9947 */ /* 0x000fea0003800000 */
.L_x_1736:
        /* <DEDUP_REMOVED lines=11> */
.L_x_1730:
[----:B0-----:R-:W-:Y:S05]  /*0e10*/  BSYNC.RECONVERGENT B0 ;  /* 0x0000000000007941 */ /* 0x001fea0003800200 */
.L_x_1729:
        /* <DEDUP_REMOVED lines=19> */
[----:B-1----:R-:W0:Y:S01]  /*0f50*/  LDC.64 R12, c[0x0][0x3a0] ;  /* 0x0000e800ff0c7b82 */ /* 0x002e220000000a00 */
[----:B------:R-:W-:-:S13]  /*0f60*/  PLOP3.LUT P1, PT, PT, PT, PT, 0x8, 0x80 ;  /* 0x000000000080781c */ /* 0x000fda0003f2e170 */
.L_x_1743:
[CC--:B--2---:R-:W-:Y:S01]  /*0f70*/  IADD3 R6, PT, PT, R15.reuse, R89.reuse, RZ ;  /* 0x000000590f067210 */ /* 0x0c4fe20007ffe0ff */
        /* <DEDUP_REMOVED lines=14> */
.L_x_1742:
[----:B--2---:R-:W-:-:S04]  /*1060*/  IADD3 R4, PT, PT, RZ, -R14, RZ ;  /* 0x8000000eff047210 */ /* 0x004fc80007ffe0ff */
[----:B------:R-:W-:-:S13]  /*1070*/  ISETP.GT.AND P3, PT, R4, 0x1, PT ;  /* 0x000000010400780c */ /* 0x000fda0003f64270 */
[----:B------:R-:W-:Y:S05]  /*1080*/  @!P3 BRA `(.L_x_1744) ;  /* 0x000000000024b947 */ /* 0x000fea0003800000 */
[----:B------:R-:W1:Y:S01]  /*1090*/  LDC.64 R6, c[0x0][0x3a0] ;  /* 0x0000e800ff067b82 */ /* 0x000e620000000a00 */
[CC--:B------:R-:W-:Y:S02]  /*10a0*/  IADD3 R8, PT, PT, R15.reuse, R89.reuse, RZ ;  /* 0x000000590f087210 */ /* 0x0c0fe40007ffe0ff */
[----:B------:R-:W-:Y:S02]  /*10b0*/  PLOP3.LUT P1, PT, PT, PT, PT, 0x8, 0x80 ;  /* 0x000000000080781c */ /* 0x000fe40003f2e170 */
[----:B------:R-:W-:Y:S01]  /*10c0*/  IADD3 R14, PT, PT, R14, 0x2, RZ ;  /* 0x000000020e0e7810 */ /* 0x000fe20007ffe0ff */
[----:B-1----:R-:W-:Y:S01]  /*10d0*/  IMAD.WIDE R4, R15, 0x2, R6 ;  /* 0x000000020f047825 */ /* 0x002fe200078e0206 */
[----:B------:R-:W-:-:S03]  /*10e0*/  IADD3 R15, PT, PT, R8, R89, RZ ;  /* 0x00000059080f7210 */ /* 0x000fc60007ffe0ff */
[----:B------:R-:W-:Y:S01]  /*10f0*/  IMAD.WIDE R6, R8, 0x2, R6 ;  /* 0x0000000208067825 */ /* 0x000fe200078e0206 */
[----:B------:R0:W-:Y:S04]  /*1100*/  STG.E.64 desc[UR8][R4.64], RZ ;  /* 0x000000ff04007986 */ /* 0x0001e8000c101b08 */
[----:B------:R0:W-:Y:S02]  /*1110*/  STG.E.64 desc[UR8][R6.64], RZ ;  /* 0x000000ff06007986 */ /* 0x0001e4000c101b08 */
.L_x_1744:
[----:B------:R-:W-:-:S13]  /*1120*/  ISETP.NE.OR P1, PT, R14, RZ, P1 ;  /* 0x000000ff0e00720c */ /* 0x000fda0000f25670 */
[----:B------:R-:W-:Y:S05]  /*1130*/  @!P1 BRA `(.L_x_1740) ;  /* 0x00000000001c9947 */ /* 0x000fea0003800000 */
.L_x_1741:
[----:B01----:R-:W0:Y:S02]  /*1140*/  LDC.64 R4, c[0x0][0x3a0] ;  /* 0x0000e800ff047b82 */ /* 0x003e240000000a00 */
.L_x_1745:
[C---:B0-----:R-:W-:Y:S01]  /*1150*/  IMAD.WIDE R6, R15.reuse, 0x2, R4 ;  /* 0x000000020f067825 */ /* 0x041fe200078e0204 */
[----:B------:R-:W-:Y:S02]  /*1160*/  IADD3 R14, PT, PT, R14, 0x1, RZ ;  /* 0x000000010e0e7810 */ /* 0x000fe40007ffe0ff */
[----:B------:R-:W-:Y:S02]  /*1170*/  IADD3 R15, PT, PT, R15, R89, RZ ;  /* 0x000000590f0f7210 */ /* 0x000fe40007ffe0ff */
[----:B------:R2:W-:Y:S01]  /*1180*/  STG.E.64 desc[UR8][R6.64], RZ ;  /* 0x000000ff06007986 */ /* 0x0005e2000c101b08 */
[----:B------:R-:W-:-:S13]  /*1190*/  ISETP.NE.AND P1, PT, R14, RZ, PT ;  /* 0x000000ff0e00720c */ /* 0x000fda0003f25270 */
[----:B--2---:R-:W-:Y:S05]  /*11a0*/  @P1 BRA `(.L_x_1745) ;  /* 0xfffffffc00e81947 */ /* 0x004fea000383ffff */
.L_x_1740:
[----:B------:R-:W2:Y:S01]  /*11b0*/  LDCU UR5, c[0x0][0x3c8] ;  /* 0x00007900ff0577ac */ /* 0x000ea20008000800 */
[----:B------:R-:W-:Y:S01]  /*11c0*/  BAR.SYNC.DEFER_BLOCKING 0x0 ;  /* 0x0000000000007b1d */ /* 0x000fe20000010000 */
[----:B------:R-:W-:-:S05]  /*11d0*/  ISETP.GE.AND P1, PT, R94, R0, PT ;  /* 0x000000005e00720c */ /* 0x000fca0003f26270 */
[----:B------:R-:W3:Y:S01]  /*11e0*/  LDCU UR6, c[0x0][0x3cc] ;  /* 0x00007980ff0677ac */ /* 0x000ee20008000800 */
[----:B------:R-:W4:Y:S01]  /*11f0*/  LDCU UR10, c[0x0][0x3d0] ;  /* 0x00007a00ff0a77ac */ /* 0x000f220008000800 */
[----:B------:R-:W0:Y:S01]  /*1200*/  LDCU UR7, c[0x0][0x3d4] ;  /* 0x00007a80ff0777ac */ /* 0x000e220008000800 */
[----:B--2--5:R-:W-:Y:S01]  /*1210*/  VIMNMX R18, PT, PT, R94, UR5, PT ;  /* 0x000000055e127c48 */ /* 0x024fe2000bfe0100 */
        /* <DEDUP_REMOVED lines=13> */
.L_x_1747:
        /* <DEDUP_REMOVED lines=42> */
.L_x_1746:
[C---:B------:R-:W-:Y:S01]  /*1590*/  ISETP.GT.AND P1, PT, R94.reuse, UR5, PT ;  /* 0x000000055e007c0c */ /* 0x040fe2000bf24270 */
[----:B01----:R-:W-:Y:S01]  /*15a0*/  HFMA2 R5, -RZ, RZ, 0, 0 ;  /* 0x00000000ff057431 */ /* 0x003fe200000001ff */
[----:B------:R-:W-:Y:S02]  /*15b0*/  SHF.R.S32.HI R3, RZ, 0x1f, R18 ;  /* 0x0000001fff037819 */ /* 0x000fe40000011412 */
[----:B------:R-:W-:Y:S02]  /*15c0*/  CS2R R8, SRZ ;  /* 0x0000000000087805 */ /* 0x000fe4000001ff00 */
[C---:B---3--:R-:W-:Y:S02]  /*15d0*/  ISETP.GT.AND P3, PT, R94.reuse, UR6, PT ;  /* 0x000000065e007c0c */ /* 0x048fe4000bf64270 */
[----:B------:R-:W-:Y:S02]  /*15e0*/  LEA.HI R3, R3, R18, RZ, 0x5 ;  /* 0x0000001203037211 */ /* 0x000fe400078f28ff */
[----:B----4-:R-:W-:-:S02]  /*15f0*/  ISETP.GT.AND P4, PT, R94, UR10, PT ;  /* 0x0000000a5e007c0c */ /* 0x010fc4000bf84270 */
[C---:B------:R-:W-:Y:S02]  /*1600*/  ISETP.GT.AND P5, PT, R94.reuse, UR7, PT ;  /* 0x000000075e007c0c */ /* 0x040fe4000bfa4270 */
[----:B--2---:R-:W-:Y:S02]  /*1610*/  ISETP.GT.AND P6, PT, R94, UR11, PT ;  /* 0x0000000b5e007c0c */ /* 0x004fe4000bfc4270 */
        /* <DEDUP_REMOVED lines=11> */
.L_x_1748:
        /* <DEDUP_REMOVED lines=8> */
.L_x_1749:
        /* <DEDUP_REMOVED lines=8> */
.L_x_1750:
        /* <DEDUP_REMOVED lines=8> */
.L_x_1751:
        /* <DEDUP_REMOVED lines=8> */
.L_x_1752:
[----:B------:R-:W-:Y:S01]  /*18d0*/  LEA R3, R10, R3, 0x3 ;  /* 0x000000030a037211 */ /* 0x000fe200078e18ff */
[----:B------:R-:W0:Y:S01]  /*18e0*/  S2UR UR5, SR_CgaCtaId ;  /* 0x00000000000579c3 */ /* 0x000e220000008800 */
[----:B------:R-:W1:Y:S01]  /*18f0*/  LDCU.64 UR6, c[0x0][0x388] ;  /* 0x00007100ff0677ac */ /* 0x000e620008000a00 */
[----:B------:R-:W-:Y:S02]  /*1900*/  SHF.R.S32.HI R4, RZ, 0x1f, R2 ;  /* 0x0000001fff047819 */ /* 0x000fe40000011402 */
[----:B------:R-:W-:Y:S01]  /*1910*/  IADD3 R3, PT, PT, R6, R3, R5 ;  /* 0x0000000306037210 */ /* 0x000fe20007ffe005 */
[----:B------:R-:W-:Y:S01]  /*1920*/  UMOV UR4, 0x400 ;  /* 0x0000040000047882 */ /* 0x000fe20000000000 */
[----:B------:R-:W-:Y:S02]  /*1930*/  PRMT R40, RZ, 0x5410, RZ ;  /* 0x00005410ff287816 */ /* 0x000fe400000000ff */
        /* <DEDUP_REMOVED lines=18> */
[C---:B------:R-:W-:Y:S01]  /*1a60*/  IMAD.WIDE R2, R89.reuse, 0x4, R100 ;  /* 0x0000000459027825 */ /* 0x040fe200078e0264 */
[----:B------:R-:W2:Y:S04]  /*1a70*/  LDG.E.128.CONSTANT R12, desc[UR8][R100.64] ;  /* 0x00000008640c7981 */ /* 0x000ea8000c1e9d00 */
[----:B------:R-:W3:Y:S01]  /*1a80*/  LDG.E.128.CONSTANT R20, desc[UR8][R2.64] ;  /* 0x0000000802147981 */ /* 0x000ee2000c1e9d00 */
[----:B------:R-:W-:-:S05]  /*1a90*/  IMAD.WIDE R24, R89, 0x4, R2 ;  /* 0x0000000459187825 */ /* 0x000fca00078e0202 */
[----:B------:R0:W4:Y:S01]  /*1aa0*/  LDG.E.128.CONSTANT R16, desc[UR8][R24.64] ;  /* 0x0000000818107981 */ /* 0x000122000c1e9d00 */
[----:B------:R-:W-:-:S05]  /*1ab0*/  IMAD.WIDE R28, R89, 0x4, R24 ;  /* 0x00000004591c7825 */ /* 0x000fca00078e0218 */
[----:B------:R1:W5:Y:S01]  /*1ac0*/  LDG.E.128.CONSTANT R8, desc[UR8][R28.64] ;  /* 0x000000081c087981 */ /* 0x000362000c1e9d00 */
[----:B------:R-:W-:-:S05]  /*1ad0*/  IMAD.WIDE R98, R89, 0x4, R28 ;  /* 0x0000000459627825 */ /* 0x000fca00078e021c */
[----:B------:R-:W5:Y:S01]  /*1ae0*/  LDG.E.128.CONSTANT R4, desc[UR8][R98.64] ;  /* 0x0000000862047981 */ /* 0x000f62000c1e9d00 */
[----:B------:R-:W-:Y:S01]  /*1af0*/  HFMA2 R0, -RZ, RZ, 0, 0.03125 ;  /* 0x00002800ff007431 */ /* 0x000fe200000001ff */
[----:B------:R-:W-:Y:S01]  /*1b00*/  LEA R94, R31, 0x20, 0x5 ;  /* 0x000000201f5e7811 */ /* 0x000fe200078e28ff */
[----:B------:R-:W-:Y:S01]  /*1b10*/  UIADD3 UR4, UPT, UPT, UR5, 0x40, URZ ;  /* 0x0000004005047890 */ /* 0x000fe2000fffe0ff */
[----:B------:R-:W-:Y:S02]  /*1b20*/  ISETP.NE.AND P1, PT, R95, RZ, PT ;  /* 0x000000ff5f00720c */ /* 0x000fe40003f25270 */
[----:B------:R-:W-:Y:S02]  /*1b30*/  PRMT R40, RZ, 0x7610, R40 ;  /* 0x00007610ff287816 */ /* 0x000fe40000000028 */
[----:B--2---:R-:W-:Y:S02]  /*1b40*/  LOP3.LUT R51, R15, 0x1f001f, RZ, 0xc0, !PT ;  /* 0x001f001f0f337812 */ /* 0x004fe400078ec0ff */
[----:B------:R-:W-:-:S02]  /*1b50*/  SHF.R.U32.HI R52, RZ, 0xa, R15 ;  /* 0x0000000aff347819 */ /* 0x000fc4000001160f */
[----:B0-----:R-:W-:Y:S02]  /*1b60*/  LOP3.LUT R24, R15, 0x3e003e0, RZ, 0xc0, !PT ;  /* 0x03e003e00f187812 */ /* 0x001fe400078ec0ff */
[----:B------:R-:W-:Y:S02]  /*1b70*/  SHF.R.U32.HI R30, RZ, 0xf, R15 ;  /* 0x0000000fff1e7819 */ /* 0x000fe4000001160f */
[C---:B------:R-:W-:Y:S02]  /*1b80*/  LOP3.LUT R36, R12.reuse, 0x1f001f, RZ, 0xc0, !PT ;  /* 0x001f001f0c247812 */ /* 0x040fe400078ec0ff */
[----:B------:R-:W-:Y:S02]  /*1b90*/  SHF.R.U32.HI R34, RZ, 0xa, R12 ;  /* 0x0000000aff227819 */ /* 0x000fe4000001160c */
[----:B------:R-:W-:Y:S02]  /*1ba0*/  LOP3.LUT R2, R12, 0x3e003e0, RZ, 0xc0, !PT ;  /* 0x03e003e00c027812 */ /* 0x000fe400078ec0ff */
[----:B---3--:R-:W-:-:S02]  /*1bb0*/  LOP3.LUT R55, R21, 0x1f001f, RZ, 0xc0, !PT ;  /* 0x001f001f15377812 */ /* 0x008fc400078ec0ff */
[--C-:B------:R-:W-:Y:S02]  /*1bc0*/  SHF.R.U32.HI R56, RZ, 0xa, R21.reuse ;  /* 0x0000000aff387819 */ /* 0x100fe40000011615 */
[----:B------:R-:W-:Y:S02]  /*1bd0*/  LOP3.LUT R60, R21, 0x3e003e0, RZ, 0xc0, !PT ;  /* 0x03e003e0153c7812 */ /* 0x000fe400078ec0ff */
[----:B------:R-:W-:Y:S02]  /*1be0*/  SHF.R.U32.HI R15, RZ, 0xe, R21 ;  /* 0x0000000eff0f7819 */ /* 0x000fe40000011615 */
[----:B------:R-:W-:Y:S02]  /*1bf0*/  SHF.R.U32.HI R12, RZ, 0xf, R12 ;  /* 0x0000000fff0c7819 */ /* 0x000fe4000001160c */
[----:B------:R-:W-:Y:S02]  /*1c00*/  LOP3.LUT R65, R22, 0x1f001f, RZ, 0xc0, !PT ;  /* 0x001f001f16417812 */ /* 0x000fe400078ec0ff */
[----:B------:R-:W-:-:S02]  /*1c10*/  SHF.R.U32.HI R57, RZ, 0xa, R22 ;  /* 0x0000000aff397819 */ /* 0x000fc40000011616 */
[----:B------:R-:W-:Y:S02]  /*1c20*/  LOP3.LUT R21, R22, 0x3e003e0, RZ, 0xc0, !PT ;  /* 0x03e003e016157812 */ /* 0x000fe400078ec0ff */
[----:B-1----:R-:W-:Y:S02]  /*1c30*/  SHF.R.U32.HI R29, RZ, 0xe, R22 ;  /* 0x0000000eff1d7819 */ /* 0x002fe40000011616 */
        /* <DEDUP_REMOVED lines=12> */
[----:B------:R-:W-:Y:S02]  /*1d00*/  SHF.R.U32.HI R14, RZ, 0xf, R14 ;  /* 0x0000000fff0e7819 */ /* 0x000fe4000001160e */
[----:B------:R-:W-:Y:S02]  /*1d10*/  SHF.R.U32.HI R13, RZ, 0xe, R20 ;  /* 0x0000000eff0d7819 */ /* 0x000fe40000011614 */
[----:B------:R-:W-:Y:S02]  /*1d20*/  LOP3.LUT R12, R12, 0x10001, RZ, 0xc0, !PT ;  /* 0x000100010c0c7812 */ /* 0x000fe400078ec0ff */
[----:B------:R-:W-:-:S02]  /*1d30*/  LOP3.LUT R30, R30, 0x20002, R23, 0xf8, !PT ;  /* 0x000200021e1e7812 */ /* 0x000fc400078ef817 */
[----:B------:R-:W-:Y:S02]  /*1d40*/  LOP3.LUT R28, R28, 0x10001, RZ, 0xc0, !PT ;  /* 0x000100011c1c7812 */ /* 0x000fe400078ec0ff */
[----:B------:R-:W-:Y:S02]  /*1d50*/  LOP3.LUT R14, R14, 0x10001, RZ, 0xc0, !PT ;  /* 0x000100010e0e7812 */ /* 0x000fe400078ec0ff */
[C---:B----4-:R-:W-:Y:S02]  /*1d60*/  LOP3.LUT R58, R16.reuse, 0x1f001f, RZ, 0xc0, !PT ;  /* 0x001f001f103a7812 */ /* 0x050fe400078ec0ff */
[----:B------:R-:W-:Y:S02]  /*1d70*/  SHF.R.U32.HI R59, RZ, 0xa, R16 ;  /* 0x0000000aff3b7819 */ /* 0x000fe40000011610 */
[----:B------:R-:W-:Y:S02]  /*1d80*/  LOP3.LUT R23, R16, 0x3e003e0, RZ, 0xc0, !PT ;  /* 0x03e003e010177812 */ /* 0x000fe400078ec0ff */
[----:B------:R-:W-:-:S02]  /*1d90*/  LOP3.LUT R13, R12, 0x20002, R13, 0xf8, !PT ;  /* 0x000200020c0d7812 */ /* 0x000fc400078ef80d */
[----:B------:R-:W-:Y:S02]  /*1da0*/  SHF.R.U32.HI R16, RZ, 0xd, R16 ;  /* 0x0000000dff107819 */ /* 0x000fe40000011610 */
[C---:B------:R-:W-:Y:S02]  /*1db0*/  LOP3.LUT R73, R19.reuse, 0x1f001f, RZ, 0xc0, !PT ;  /* 0x001f001f13497812 */ /* 0x040fe400078ec0ff */
[--C-:B------:R-:W-:Y:S02]  /*1dc0*/  SHF.R.U32.HI R72, RZ, 0xa, R19.reuse ;  /* 0x0000000aff487819 */ /* 0x100fe40000011613 */
[----:B------:R-:W-:Y:S02]  /*1dd0*/  LOP3.LUT R62, R19, 0x3e003e0, RZ, 0xc0, !PT ;  /* 0x03e003e0133e7812 */ /* 0x000fe400078ec0ff */
        /* <DEDUP_REMOVED lines=9> */
[----:B------:R-:W-:Y:S02]  /*1e70*/  SHF.R.U32.HI R17, RZ, 0xd, R17 ;  /* 0x0000000dff117819 */ /* 0x000fe40000011611 */
[----:B------:R-:W-:Y:S02]  /*1e80*/  SHF.R.U32.HI R18, RZ, 0xd, R18 ;  /* 0x0000000dff127819 */ /* 0x000fe40000011612 */
[----:B------:R-:W-:Y:S02]  /*1e90*/  LOP3.LUT R13, R13, 0x40004, R16, 0xf8, !PT ;  /* 0x000400040d0d7812 */ /* 0x000fe400078ef810 */
[----:B------:R-:W-:Y:S02]  /*1ea0*/  LOP3.LUT R19, R30, 0x40004, R19, 0xf8, !PT ;  /* 0x000400041e137812 */ /* 0x000fe400078ef813 */
[----:B-----5:R-:W-:-:S02]  /*1eb0*/  LOP3.LUT R32, R8, 0x1f001f, RZ, 0xc0, !PT ;  /* 0x001f001f08207812 */ /* 0x020fc400078ec0ff */
[--C-:B------:R-:W-:Y:S02]  /*1ec0*/  SHF.R.U32.HI R33, RZ, 0xa, R8.reuse ;  /* 0x0000000aff217819 */ /* 0x100fe40000011608 */
[----:B------:R-:W-:Y:S02]  /*1ed0*/  LOP3.LUT R64, R8, 0x3e003e0, RZ, 0xc0, !PT ;  /* 0x03e003e008407812 */ /* 0x000fe400078ec0ff */
[----:B------:R-:W-:Y:S02]  /*1ee0*/  SHF.R.U32.HI R12, RZ, 0xc, R8 ;  /* 0x0000000cff0c7819 */ /* 0x000fe40000011608 */
[----:B------:R-:W-:Y:S02]  /*1ef0*/  SHF.R.U32.HI R16, RZ, 0xc, R11 ;  /* 0x0000000cff107819 */ /* 0x000fe4000001160b */
        /* <DEDUP_REMOVED lines=15> */
[C---:B------:R-:W-:Y:S02]  /*1ff0*/  LOP3.LUT R53, R20.reuse, 0x1f001f, RZ, 0xc0, !PT ;  /* 0x001f001f14357812 */ /* 0x040fe400078ec0ff */
[----:B------:R-:W-:Y:S02]  /*2000*/  SHF.R.U32.HI R54, RZ, 0xa, R20 ;  /* 0x0000000aff367819 */ /* 0x000fe40000011614 */
[----:B------:R-:W-:Y:S02]  /*2010*/  LOP3.LUT R26, R20, 0x3e003e0, RZ, 0xc0, !PT ;  /* 0x03e003e0141a7812 */ /* 0x000fe400078ec0ff */
        /* <DEDUP_REMOVED lines=13> */
[----:B------:R-:W-:Y:S02]  /*20f0*/  LOP3.LUT R30, R79, 0x100010, R30, 0xf8, !PT ;  /* 0x001000104f1e7812 */ /* 0x000fe400078ef81e */
[----:B------:R-:W-:-:S02]  /*2100*/  LOP3.LUT R5, R60, 0x64006400, RZ, 0xfc, !PT ;  /* 0x640064003c057812 */ /* 0x000fc400078efcff */
[----:B------:R-:W-:Y:S02]  /*2110*/  LOP3.LUT R79, R22, 0x64006400, RZ, 0xfc, !PT ;  /* 0x64006400164f7812 */ /* 0x000fe400078efcff */
[C---:B------:R-:W-:Y:S02]  /*2120*/  LOP3.LUT R80, R7.reuse, 0x3e003e0, RZ, 0xc0, !PT ;  /* 0x03e003e007507812 */ /* 0x040fe400078ec0ff */
[----:B------:R-:W-:Y:S02]  /*2130*/  LOP3.LUT R18, R7, 0x1f001f, RZ, 0xc0, !PT ;  /* 0x001f001f07127812 */ /* 0x000fe400078ec0ff */
[----:B------:R-:W-:Y:S02]  /*2140*/  SHF.R.U32.HI R19, RZ, 0xa, R7 ;  /* 0x0000000aff137819 */ /* 0x000fe40000011607 */
[----:B------:R-:W-:Y:S02]  /*2150*/  LOP3.LUT R7, R3, 0x64006400, RZ, 0xfc, !PT ;  /* 0x6400640003077812 */ /* 0x000fe400078efcff */
[----:B------:R-:W-:-:S02]  /*2160*/  LOP3.LUT R20, R11, 0x100010, R20, 0xf8, !PT ;  /* 0x001000100b147812 */ /* 0x000fc400078ef814 */
        /* <DEDUP_REMOVED lines=10> */
[----:B------:R-:W-:-:S02]  /*2210*/  SHF.R.U32.HI R17, RZ, 0xa, R6 ;  /* 0x0000000aff117819 */ /* 0x000fc40000011606 */
[----:B------:R-:W-:Y:S02]  /*2220*/  LOP3.LUT R76, R6, 0x3e003e0, RZ, 0xc0, !PT ;  /* 0x03e003e0064c7812 */ /* 0x000fe400078ec0ff */
[----:B------:R-:W-:Y:S01]  /*2230*/  LOP3.LUT R11, R63, 0x64006400, RZ, 0xfc, !PT ;  /* 0x640064003f0b7812 */ /* 0x000fe200078efcff */
[-C--:B------:R-:W-:Y:S01]  /*2240*/  HFMA2 R63, R79, R0.reuse.H0_H0, -48, -48 ;  /* 0xd200d2004f3f7431 */ /* 0x080fe20000040000 */
[----:B------:R-:W-:Y:S02]  /*2250*/  SHF.R.U32.HI R6, RZ, 0xb, R6 ;  /* 0x0000000bff067819 */ /* 0x000fe40000011606 */
        /* <DEDUP_REMOVED lines=11> */
[----:B------:R-:W-:Y:S01]  /*2310*/  LOP3.LUT R52, R52, 0x1f001f, RZ, 0xc0, !PT ;  /* 0x001f001f34347812 */ /* 0x000fe200078ec0ff */
[-C--:B------:R-:W-:Y:S01]  /*2320*/  HFMA2 R62, R21, R0.reuse.H0_H0, -48, -48 ;  /* 0xd200d200153e7431 */ /* 0x080fe20000040000 */
        /* <DEDUP_REMOVED lines=18> */
[----:B------:R-:W-:-:S02]  /*2450*/  LOP3.LUT R72, R72, 0x1f001f, RZ, 0xc0, !PT ;  /* 0x001f001f48487812 */ /* 0x000fc400078ec0ff */
[----:B------:R-:W-:Y:S02]  /*2460*/  LOP3.LUT R75, R75, 0x64006400, RZ, 0xfc, !PT ;  /* 0x640064004b4b7812 */ /* 0x000fe400078efcff */
[----:B------:R-:W-:Y:S01]  /*2470*/  LOP3.LUT R23, R76, 0x64006400, RZ, 0xfc, !PT ;  /* 0x640064004c177812 */ /* 0x000fe200078efcff */
[----:B------:R-:W-:Y:S01]  /*2480*/  HADD2 R76, R48, -1040, -1040 ;  /* 0xe410e410304c7430 */ /* 0x000fe20000000000 */
[----:B------:R-:W-:Y:S02]  /*2490*/  LOP3.LUT R51, R51, 0x64006400, RZ, 0xfc, !PT ;  /* 0x6400640033337812 */ /* 0x000fe400078efcff */
[----:B------:R-:W-:Y:S02]  /*24a0*/  LOP3.LUT R38, R38, 0x64006400, RZ, 0xfc, !PT ;  /* 0x6400640026267812 */ /* 0x000fe400078efcff */
[----:B------:R-:W-:Y:S02]  /*24b0*/  LOP3.LUT R7, R74, 0x64006400, RZ, 0xfc, !PT ;  /* 0x640064004a077812 */ /* 0x000fe400078efcff */
[----:B------:R-:W-:Y:S01]  /*24c0*/  LOP3.LUT R52, R52, 0x64006400, RZ, 0xfc, !PT ;  /* 0x6400640034347812 */ /* 0x000fe200078efcff */
[----:B------:R-:W-:Y:S01]  /*24d0*/  HADD2 R82, R38, -1040, -1040 ;  /* 0xe410e41026527430 */ /* 0x000fe20000000000 */
        /* <DEDUP_REMOVED lines=88> */
[----:B------:R-:W-:Y:S01]  /*2a60*/  PRMT R26, RZ, 0x5410, RZ ;  /* 0x00005410ff1a7816 */ /* 0x000fe200000000ff */
        /* <DEDUP_REMOVED lines=30> */
[----:B------:R-:W0:Y:S01]  /*2c50*/  LDS.128 R32, [UR5+0x20] ;  /* 0x00002005ff207984 */ /* 0x000e220008000c00 */
        /* <DEDUP_REMOVED lines=8> */
[----:B------:R-:W-:-:S04]  /*2ce0*/  HFMA2 R28, R72, R30, R36 ;  /* 0x0000001e481c7231 */ /* 0x000fc80000000024 */
[----:B------:R-:W-:Y:S02]  /*2cf0*/  HFMA2 R28, R11, R31, R28 ;  /* 0x0000001f0b1c7231 */ /* 0x000fe4000000001c */
[-C--:B------:R-:W-:Y:S02]  /*2d00*/  HFMA2 R27, R67, R29.reuse, R27 ;  /* 0x0000001d431b7231 */ /* 0x080fe4000000001b */
[----:B------:R-:W-:Y:S02]  /*2d10*/  HFMA2 R37, R69, R29, R37 ;  /* 0x0000001d45257231 */ /* 0x000fe40000000025 */
[-C--:B------:R-:W-:Y:S02]  /*2d20*/  HFMA2 R27, R71, R30.reuse, R27 ;  /* 0x0000001e471b7231 */ /* 0x080fe4000000001b */
[-C--:B------:R-:W-:Y:S02]  /*2d30*/  HFMA2 R29, R73, R30.reuse, R37 ;  /* 0x0000001e491d7231 */ /* 0x080fe40000000025 */
[----:B------:R-:W-:-:S02]  /*2d40*/  HFMA2 R30, R74, R30, R38 ;  /* 0x0000001e4a1e7231 */ /* 0x000fc40000000026 */
[----:B------:R-:W1:Y:S02]  /*2d50*/  LDS.128 R36, [UR5+0x30] ;  /* 0x00003005ff247984 */ /* 0x000e640008000c00 */
[-C--:B------:R-:W-:Y:S02]  /*2d60*/  HFMA2 R30, R9, R31.reuse, R30 ;  /* 0x0000001f091e7231 */ /* 0x080fe4000000001e */
[-C--:B------:R-:W-:Y:S02]  /*2d70*/  HFMA2 R27, R64, R31.reuse, R27 ;  /* 0x0000001f401b7231 */ /* 0x080fe4000000001b */
[----:B------:R-:W-:Y:S02]  /*2d80*/  HFMA2 R29, R10, R31, R29 ;  /* 0x0000001f0a1d7231 */ /* 0x000fe4000000001d */
[-C--:B0-----:R-:W-:Y:S02]  /*2d90*/  HFMA2 R28, R13, R32.reuse, R28 ;  /* 0x000000200d1c7231 */ /* 0x081fe4000000001c */
        /* <DEDUP_REMOVED lines=8> */
[----:B------:R-:W-:Y:S02]  /*2e20*/  HFMA2 R28, R45, R35, R28 ;  /* 0x000000232d1c7231 */ /* 0x000fe4000000001c */
[----:B------:R-:W-:Y:S02]  /*2e30*/  HFMA2 R29, R18, R33, R29 ;  /* 0x00000021121d7231 */ /* 0x000fe4000000001d */
[----:B------:R-:W-:Y:S02]  /*2e40*/  HFMA2 R30, R47, R35, R30 ;  /* 0x000000232f1e7231 */ /* 0x000fe4000000001e */
[-C--:B------:R-:W-:Y:S02]  /*2e50*/  HFMA2 R27, R8, R34.reuse, R27 ;  /* 0x00000022081b7231 */ /* 0x080fe4000000001b */
[----:B------:R-:W-:-:S02]  /*2e60*/  HFMA2 R29, R6, R34, R29 ;  /* 0x00000022061d7231 */ /* 0x000fc4000000001d */
[-C--:B------:R-:W-:Y:S02]  /*2e70*/  HFMA2 R27, R20, R35.reuse, R27 ;  /* 0x00000023141b7231 */ /* 0x080fe4000000001b */
[----:B------:R-:W-:Y:S02]  /*2e80*/  HFMA2 R29, R46, R35, R29 ;  /* 0x000000232e1d7231 */ /* 0x000fe4000000001d */
[-C--:B-1----:R-:W-:Y:S02]  /*2e90*/  HFMA2 R28, R49, R36.reuse, R28 ;  /* 0x00000024311c7231 */ /* 0x082fe4000000001c */
        /* <DEDUP_REMOVED lines=8> */
[----:B------:R-:W-:-:S02]  /*2f20*/  HFMA2 R28, R55, R39, R28 ;  /* 0x00000027371c7231 */ /* 0x000fc4000000001c */
[----:B------:R-:W-:Y:S02]  /*2f30*/  HFMA2 R29, R2, R37, R29 ;  /* 0x00000025021d7231 */ /* 0x000fe4000000001d */
[----:B------:R-:W-:Y:S02]  /*2f40*/  HFMA2 R30, R59, R39, R30 ;  /* 0x000000273b1e7231 */ /* 0x000fe4000000001e */
[----:B------:R-:W-:Y:S02]  /*2f50*/  HADD2 R28, R28.H0_H0, R28.H1_H1 ;  /* 0x3000001c1c1c7230 */ /* 0x000fe40000000800 */
        /* <DEDUP_REMOVED lines=11> */
.L_x_1754:
        /* <DEDUP_REMOVED lines=10> */
[----:B------:R-:W0:Y:S01]  /*30b0*/  LDS.128 R36, [UR5+0x40] ;  /* 0x00004005ff247984 */ /* 0x000e220008000c00 */
[----:B------:R-:W-:Y:S02]  /*30c0*/  PRMT R44, R44, 0x5410, R43 ;  /* 0x000054102c2c7816 */ /* 0x000fe4000000002b */
[----:B------:R-:W-:Y:S01]  /*30d0*/  PRMT R42, R42, 0x5410, R41 ;  /* 0x000054102a2a7816 */ /* 0x000fe20000000029 */
[----:B------:R-:W1:Y:S04]  /*30e0*/  LDS.128 R28, [UR5+0x50] ;  /* 0x00005005ff1c7984 */ /* 0x000e680008000c00 */
[----:B------:R-:W2:Y:S01]  /*30f0*/  LDS.128 R32, [UR5+0x60] ;  /* 0x00006005ff207984 */ /* 0x000ea20008000c00 */
        /* <DEDUP_REMOVED lines=22> */
[----:B------:R-:W-:Y:S02]  /*3260*/  HFMA2 R21, R60, R28, R21 ;  /* 0x0000001c3c157231 */ /* 0x000fe40000000015 */
[----:B--2---:R-:W-:Y:S02]  /*3270*/  HFMA2 R25, R13, R32, R25 ;  /* 0x000000200d197231 */ /* 0x004fe40000000019 */
[----:B------:R-:W-:Y:S02]  /*3280*/  HFMA2 R26, R62, R28, R26 ;  /* 0x0000001c3e1a7231 */ /* 0x000fe4000000001a */
[----:B------:R-:W-:-:S02]  /*3290*/  HFMA2 R25, R17, R33, R25 ;  /* 0x0000002111197231 */ /* 0x000fc40000000019 */
[-C--:B------:R-:W-:Y:S02]  /*32a0*/  HFMA2 R21, R67, R29.reuse, R21 ;  /* 0x0000001d43157231 */ /* 0x080fe40000000015 */
[----:B------:R-:W-:Y:S02]  /*32b0*/  HFMA2 R25, R7, R34, R25 ;  /* 0x0000002207197231 */ /* 0x000fe40000000019 */
[----:B------:R-:W-:Y:S02]  /*32c0*/  HFMA2 R26, R69, R29, R26 ;  /* 0x0000001d451a7231 */ /* 0x000fe4000000001a */
[----:B------:R-:W-:Y:S02]  /*32d0*/  HFMA2 R25, R45, R35, R25 ;  /* 0x000000232d197231 */ /* 0x000fe40000000019 */
[-C--:B------:R-:W-:Y:S02]  /*32e0*/  HFMA2 R21, R71, R30.reuse, R21 ;  /* 0x0000001e47157231 */ /* 0x080fe40000000015 */
[----:B------:R-:W-:-:S02]  /*32f0*/  HFMA2 R26, R73, R30, R26 ;  /* 0x0000001e491a7231 */ /* 0x000fc4000000001a */
[----:B------:R-:W-:Y:S02]  /*3300*/  HFMA2 R30, R74, R30, R36 ;  /* 0x0000001e4a1e7231 */ /* 0x000fe40000000024 */
[----:B------:R-:W0:Y:S02]  /*3310*/  LDS.128 R36, [UR5+0x70] ;  /* 0x00007005ff247984 */ /* 0x000e240008000c00 */
[-C--:B------:R-:W-:Y:S02]  /*3320*/  HFMA2 R30, R9, R31.reuse, R30 ;  /* 0x0000001f091e7231 */ /* 0x080fe4000000001e */
[-C--:B------:R-:W-:Y:S02]  /*3330*/  HFMA2 R21, R64, R31.reuse, R21 ;  /* 0x0000001f40157231 */ /* 0x080fe40000000015 */
[----:B------:R-:W-:Y:S02]  /*3340*/  HFMA2 R26, R10, R31, R26 ;  /* 0x0000001f0a1a7231 */ /* 0x000fe4000000001a */
[----:B------:R-:W-:-:S04]  /*3350*/  HFMA2 R30, R15, R32, R30 ;  /* 0x000000200f1e7231 */ /* 0x000fc8000000001e */
[----:B------:R-:W-:Y:S02]  /*3360*/  HFMA2 R30, R19, R33, R30 ;  /* 0x00000021131e7231 */ /* 0x000fe4000000001e */
[-C--:B------:R-:W-:Y:S02]  /*3370*/  HFMA2 R21, R12, R32.reuse, R21 ;  /* 0x000000200c157231 */ /* 0x080fe40000000015 */
[----:B------:R-:W-:Y:S02]  /*3380*/  HFMA2 R26, R14, R32, R26 ;  /* 0x000000200e1a7231 */ /* 0x000fe4000000001a */
[----:B------:R-:W-:-:S04]  /*3390*/  HFMA2 R30, R5, R34, R30 ;  /* 0x00000022051e7231 */ /* 0x000fc8000000001e */
[----:B------:R-:W-:Y:S02]  /*33a0*/  HFMA2 R30, R47, R35, R30 ;  /* 0x000000232f1e7231 */ /* 0x000fe4000000001e */
[-C--:B------:R-:W-:Y:S02]  /*33b0*/  HFMA2 R21, R16, R33.reuse, R21 ;  /* 0x0000002110157231 */ /* 0x080fe40000000015 */
[----:B------:R-:W-:Y:S02]  /*33c0*/  HFMA2 R26, R18, R33, R26 ;  /* 0x00000021121a7231 */ /* 0x000fe4000000001a */
[-C--:B------:R-:W-:Y:S02]  /*33d0*/  HFMA2 R21, R8, R34.reuse, R21 ;  /* 0x0000002208157231 */ /* 0x080fe40000000015 */
[----:B------:R-:W-:Y:S02]  /*33e0*/  HFMA2 R26, R6, R34, R26 ;  /* 0x00000022061a7231 */ /* 0x000fe4000000001a */
[----:B------:R-:W-:-:S02]  /*33f0*/  HFMA2 R21, R20, R35, R21 ;  /* 0x0000002314157231 */ /* 0x000fc40000000015 */
[----:B------:R-:W-:Y:S02]  /*3400*/  HFMA2 R26, R46, R35, R26 ;  /* 0x000000232e1a7231 */ /* 0x000fe4000000001a */
[-C--:B0-----:R-:W-:Y:S02]  /*3410*/  HFMA2 R25, R49, R36.reuse, R25 ;  /* 0x0000002431197231 */ /* 0x081fe40000000019 */
        /* <DEDUP_REMOVED lines=10> */
[-C--:B------:R-:W-:Y:S02]  /*34c0*/  HFMA2 R30, R59, R39.reuse, R30 ;  /* 0x000000273b1e7231 */ /* 0x080fe4000000001e */
[----:B------:R-:W-:Y:S02]  /*34d0*/  HADD2 R25, R25.H0_H0, R25.H1_H1 ;  /* 0x3000001919197230 */ /* 0x000fe40000000800 */
[----:B------:R-:W-:Y:S02]  /*34e0*/  HADD2 R30, R30.H0_H0, R30.H1_H1 ;  /* 0x3000001e1e1e7230 */ /* 0x000fe40000000800 */
        /* <DEDUP_REMOVED lines=8> */
[----:B------:R-:W-:Y:S02]  /*3570*/  HFMA2 R26, R21, R44, RZ ;  /* 0x0000002c151a7231 */ /* 0x000fe400000000ff */
[----:B------:R-:W-:-:S07]  /*3580*/  HFMA2 R25, R25, R42, RZ.H0_H0 ;  /* 0x0000002a19197231 */ /* 0x000fce00000400ff */
.L_x_1755:
        /* <DEDUP_REMOVED lines=86> */
.L_x_1756:
[----:B------:R-:W-:Y:S01]  /*3af0*/  PRMT R21, RZ, 0x5410, RZ ;  /* 0x00005410ff157816 */ /* 0x000fe200000000ff */
        /* <DEDUP_REMOVED lines=11> */
[----:B------:R-:W-:Y:S02]  /*3bb0*/  HFMA2 R22, R82, R38, R22 ;  /* 0x0000002652167231 */ /* 0x000fe40000000016 */
[-C--:B------:R-:W-:Y:S02]  /*3bc0*/  HFMA2 R32, R78, R37.reuse, R32 ;  /* 0x000000254e207231 */ /* 0x080fe40000000020 */
[----:B------:R-:W-:Y:S02]  /*3bd0*/  HFMA2 R37, R77, R37, R36 ;  /* 0x000000254d257231 */ /* 0x000fe40000000024 */
[----:B------:R-:W-:-:S02]  /*3be0*/  HFMA2 R22, R81, R39, R22 ;  /* 0x0000002751167231 */ /* 0x000fc40000000016 */
[-C--:B------:R-:W-:Y:S02]  /*3bf0*/  HFMA2 R37, R80, R38.reuse, R37 ;  /* 0x0000002650257231 */ /* 0x080fe40000000025 */
[----:B------:R-:W-:Y:S02]  /*3c00*/  HFMA2 R21, R86, R38, R21 ;  /* 0x0000002656157231 */ /* 0x000fe40000000015 */
[----:B-1----:R-:W-:Y:S02]  /*3c10*/  HFMA2 R22, R61, R28, R22 ;  /* 0x0000001c3d167231 */ /* 0x002fe40000000016 */
[----:B------:R-:W-:Y:S02]  /*3c20*/  HFMA2 R36, R79, R38, R32 ;  /* 0x000000264f247231 */ /* 0x000fe40000000020 */
[----:B------:R-:W-:Y:S01]  /*3c30*/  HFMA2 R37, R66, R39, R37 ;  /* 0x0000002742257231 */ /* 0x000fe20000000025 */
[----:B------:R-:W0:Y:S01]  /*3c40*/  LDS.128 R32, [UR5+0xe0] ;  /* 0x0000e005ff207984 */ /* 0x000e220008000c00 */
[----:B------:R-:W-:-:S02]  /*3c50*/  HFMA2 R22, R68, R29, R22 ;  /* 0x0000001d44167231 */ /* 0x000fc40000000016 */
[----:B------:R-:W-:Y:S02]  /*3c60*/  HFMA2 R37, R63, R28, R37 ;  /* 0x0000001c3f257231 */ /* 0x000fe40000000025 */
[-C--:B------:R-:W-:Y:S02]  /*3c70*/  HFMA2 R21, R85, R39.reuse, R21 ;  /* 0x0000002755157231 */ /* 0x080fe40000000015 */
[----:B------:R-:W-:Y:S02]  /*3c80*/  HFMA2 R22, R72, R30, R22 ;  /* 0x0000001e48167231 */ /* 0x000fe40000000016 */
[----:B------:R-:W-:Y:S02]  /*3c90*/  HFMA2 R36, R65, R39, R36 ;  /* 0x0000002741247231 */ /* 0x000fe40000000024 */
[----:B------:R-:W-:Y:S02]  /*3ca0*/  HFMA2 R37, R70, R29, R37 ;  /* 0x0000001d46257231 */ /* 0x000fe40000000025 */
[----:B------:R-:W-:-:S02]  /*3cb0*/  HFMA2 R22, R11, R31, R22 ;  /* 0x0000001f0b167231 */ /* 0x000fc40000000016 */
[-C--:B------:R-:W-:Y:S02]  /*3cc0*/  HFMA2 R21, R60, R28.reuse, R21 ;  /* 0x0000001c3c157231 */ /* 0x080fe40000000015 */
[----:B------:R-:W-:Y:S02]  /*3cd0*/  HFMA2 R36, R62, R28, R36 ;  /* 0x0000001c3e247231 */ /* 0x000fe40000000024 */
[-C--:B------:R-:W-:Y:S02]  /*3ce0*/  HFMA2 R21, R67, R29.reuse, R21 ;  /* 0x0000001d43157231 */ /* 0x080fe40000000015 */
[----:B------:R-:W-:Y:S02]  /*3cf0*/  HFMA2 R36, R69, R29, R36 ;  /* 0x0000001d45247231 */ /* 0x000fe40000000024 */
[-C--:B------:R-:W-:Y:S02]  /*3d00*/  HFMA2 R21, R71, R30.reuse, R21 ;  /* 0x0000001e47157231 */ /* 0x080fe40000000015 */
[----:B------:R-:W-:-:S02]  /*3d10*/  HFMA2 R28, R73, R30, R36 ;  /* 0x0000001e491c7231 */ /* 0x000fc40000000024 */
[----:B------:R-:W-:Y:S02]  /*3d20*/  HFMA2 R30, R74, R30, R37 ;  /* 0x0000001e4a1e7231 */ /* 0x000fe40000000025 */
[----:B------:R-:W1:Y:S02]  /*3d30*/  LDS.128 R36, [UR5+0xf0] ;  /* 0x0000f005ff247984 */ /* 0x000e640008000c00 */
[-C--:B------:R-:W-:Y:S02]  /*3d40*/  HFMA2 R30, R9, R31.reuse, R30 ;  /* 0x0000001f091e7231 */ /* 0x080fe4000000001e */
[-C--:B------:R-:W-:Y:S02]  /*3d50*/  HFMA2 R21, R64, R31.reuse, R21 ;  /* 0x0000001f40157231 */ /* 0x080fe40000000015 */
[----:B------:R-:W-:Y:S02]  /*3d60*/  HFMA2 R28, R10, R31, R28 ;  /* 0x0000001f0a1c7231 */ /* 0x000fe4000000001c */
[----:B0-----:R-:W-:-:S02]  /*3d70*/  HFMA2 R22, R13, R32, R22 ;  /* 0x000000200d167231 */ /* 0x001fc40000000016 */
[-C--:B------:R-:W-:Y:S02]  /*3d80*/  HFMA2 R30, R15, R32.reuse, R30 ;  /* 0x000000200f1e7231 */ /* 0x080fe4000000001e */
[-C--:B------:R-:W-:Y:S02]  /*3d90*/  HFMA2 R21, R12, R32.reuse, R21 ;  /* 0x000000200c157231 */ /* 0x080fe40000000015 */
        /* <DEDUP_REMOVED lines=23> */
[----:B------:R-:W-:Y:S02]  /*3f10*/  HFMA2 R28, R2, R37, R28 ;  /* 0x00000025021c7231 */ /* 0x000fe4000000001c */
[----:B------:R-:W-:Y:S02]  /*3f20*/  HFMA2 R30, R59, R39, R30 ;  /* 0x000000273b1e7231 */ /* 0x000fe4000000001e */
[----:B------:R-:W-:Y:S02]  /*3f30*/  HADD2 R17, R17.H0_H0, R17.H1_H1 ;  /* 0x3000001111117230 */ /* 0x000fe40000000800 */
[----:B------:R-:W-:Y:S02]  /*3f40*/  HADD2 R14, R30.H0_H0, R30.H1_H1 ;  /* 0x3000001e1e0e7230 */ /* 0x000fe40000000800 */
        /* <DEDUP_REMOVED lines=10> */
.L_x_1753:
[----:B------:R-:W-:-:S04]  /*3ff0*/  VIMNMX R3, PT, PT, R97, UR11, PT ;  /* 0x0000000b61037c48 */ /* 0x000fc8000bfe0100 */
[----:B------:R-:W-:-:S13]  /*4000*/  ISETP.GT.AND P1, PT, R3, R94, PT ;  /* 0x0000005e0300720c */ /* 0x000fda0003f24270 */
[----:B------:R-:W-:Y:S05]  /*4010*/  @!P1 BRA `(.L_x_1757) ;  /* 0x0000002000e49947 */ /* 0x000fea0003800000 */
[----:B------:R-:W-:Y:S01]  /*4020*/  ISETP.EQ.OR P0, PT, R96, 0x3, P0 ;  /* 0x000000036000780c */ /* 0x000fe20000702670 */
[----:B------:R-:W-:Y:S01]  /*4030*/  UIADD3 UR4, UPT, UPT, UR4, 0x80, URZ ;  /* 0x0000008004047890 */ /* 0x000fe2000fffe0ff */
[----:B------:R-:W-:-:S11]  /*4040*/  VIMNMX.U32 R97, PT, PT, R97, UR11, PT ;  /* 0x0000000b61617c48 */ /* 0x000fd6000bfe0000 */
.L_x_1762:
[----:B------:R-:W0:Y:S01]  /*4050*/  LDC R89, c[0x0][0x3ac] ;  /* 0x0000eb00ff597b82 */ /* 0x000e220000000800 */
[----:B------:R-:W2:Y:S01]  /*4060*/  LDG.E.128.CONSTANT R12, desc[UR8][R100.64] ;  /* 0x00000008640c7981 */ /* 0x000ea2000c1e9d00 */
[----:B------:R-:W-:Y:S01]  /*4070*/  HFMA2 R16, -RZ, RZ, 0, 0.015625 ;  /* 0x00002400ff107431 */ /* 0x000fe200000001ff */
[----:B------:R-:W-:Y:S01]  /*4080*/  MOV R0, 0x3000 ;  /* 0x0000300000007802 */ /* 0x000fe20000000f00 */
[----:B------:R-:W1:Y:S04]  /*4090*/  S2R R91, SR_CTAID.Y ;  /* 0x00000000005b7919 */ /* 0x000e680000002600 */
[----:B------:R-:W1:Y:S01]  /*40a0*/  LDC R90, c[0x0][0x3a8] ;  /* 0x0000ea00ff5a7b82 */ /* 0x000e620000000800 */
[----:B0-----:R-:W-:-:S05]  /*40b0*/  IMAD.WIDE R2, R89, 0x4, R100 ;  /* 0x0000000459027825 */ /* 0x001fca00078e0264 */
[----:B------:R0:W3:Y:S01]  /*40c0*/  LDG.E.128.CONSTANT R8, desc[UR8][R2.64] ;  /* 0x0000000802087981 */ /* 0x0000e2000c1e9d00 */
[----:B------:R-:W-:-:S05]  /*40d0*/  IMAD.WIDE R98, R89, 0x4, R2 ;  /* 0x0000000459627825 */ /* 0x000fca00078e0202 */
[----:B------:R-:W4:Y:S01]  /*40e0*/  LDG.E.128.CONSTANT R4, desc[UR8][R98.64] ;  /* 0x0000000862047981 */ /* 0x000f22000c1e9d00 */
[----:B------:R-:W-:Y:S01]  /*40f0*/  PRMT R0, R16, 0x5410, R0 ;  /* 0x0000541010007816 */ /* 0x000fe20000000000 */
[----:B-1----:R-:W-:Y:S01]  /*4100*/  IMAD R96, R91, -0x4, R90 ;  /* 0xfffffffc5b607824 */ /* 0x002fe200078e025a */
[----:B------:R-:W-:-:S04]  /*4110*/  ISETP.NE.AND P2, PT, R95, RZ, PT ;  /* 0x000000ff5f00720c */ /* 0x000fc80003f45270 */
[----:B------:R-:W-:Y:S02]  /*4120*/  ISETP.NE.AND P1, PT, R96, 0x1, PT ;  /* 0x000000016000780c */ /* 0x000fe40003f25270 */
[----:B--2---:R-:W-:Y:S02]  /*4130*/  SHF.R.U32.HI R19, RZ, 0xf, R14 ;  /* 0x0000000fff137819 */ /* 0x004fe4000001160e */
[----:B------:R-:W-:Y:S02]  /*4140*/  SHF.R.U32.HI R28, RZ, 0xf, R15 ;  /* 0x0000000fff1c7819 */ /* 0x000fe4000001160f */
[----:B------:R-:W-:Y:S02]  /*4150*/  SHF.R.U32.HI R17, RZ, 0xf, R13 ;  /* 0x0000000fff117819 */ /* 0x000fe4000001160d */
[----:B------:R-:W-:Y:S02]  /*4160*/  LOP3.LUT R19, R19, 0x10001, RZ, 0xc0, !PT ;  /* 0x0001000113137812 */ /* 0x000fe400078ec0ff */
[----:B------:R-:W-:-:S02]  /*4170*/  LOP3.LUT R28, R28, 0x10001, RZ, 0xc0, !PT ;  /* 0x000100011c1c7812 */ /* 0x000fc400078ec0ff */
[C---:B------:R-:W-:Y:S02]  /*4180*/  LOP3.LUT R56, R12.reuse, 0x70007, RZ, 0xc0, !PT ;  /* 0x000700070c387812 */ /* 0x040fe400078ec0ff */
[----:B------:R-:W-:Y:S02]  /*4190*/  LOP3.LUT R16, R12, 0x380038, RZ, 0xc0, !PT ;  /* 0x003800380c107812 */ /* 0x000fe400078ec0ff */
[----:B------:R-:W-:Y:S02]  /*41a0*/  SHF.R.U32.HI R51, RZ, 0x6, R12 ;  /* 0x00000006ff337819 */ /* 0x000fe4000001160c */
[C---:B------:R-:W-:Y:S02]  /*41b0*/  LOP3.LUT R57, R13.reuse, 0x70007, RZ, 0xc0, !PT ;  /* 0x000700070d397812 */ /* 0x040fe400078ec0ff */
[----:B0-----:R-:W-:Y:S02]  /*41c0*/  LOP3.LUT R2, R13, 0x380038, RZ, 0xc0, !PT ;  /* 0x003800380d027812 */ /* 0x001fe400078ec0ff */
[----:B------:R-:W-:-:S02]  /*41d0*/  SHF.R.U32.HI R52, RZ, 0x6, R13 ;  /* 0x00000006ff347819 */ /* 0x000fc4000001160d */
[----:B------:R-:W-:Y:S02]  /*41e0*/  SHF.R.U32.HI R55, RZ, 0x6, R14 ;  /* 0x00000006ff377819 */ /* 0x000fe4000001160e */
[----:B------:R-:W-:Y:S02]  /*41f0*/  SHF.R.U32.HI R12, RZ, 0xf, R12 ;  /* 0x0000000fff0c7819 */ /* 0x000fe4000001160c */
[----:B------:R-:W-:Y:S02]  /*4200*/  LOP3.LUT R59, R14, 0x70007, RZ, 0xc0, !PT ;  /* 0x000700070e3b7812 */ /* 0x000fe400078ec0ff */
[----:B---3--:R-:W-:Y:S02]  /*4210*/  SHF.R.U32.HI R20, RZ, 0xe, R10 ;  /* 0x0000000eff147819 */ /* 0x008fe4000001160a */
[C---:B------:R-:W-:Y:S02]  /*4220*/  LOP3.LUT R54, R11.reuse, 0x70007, RZ, 0xc0, !PT ;  /* 0x000700070b367812 */ /* 0x040fe400078ec0ff */
[----:B------:R-:W-:-:S02]  /*4230*/  LOP3.LUT R62, R11, 0x380038, RZ, 0xc0, !PT ;  /* 0x003800380b3e7812 */ /* 0x000fc400078ec0ff */
[--C-:B------:R-:W-:Y:S02]  /*4240*/  SHF.R.U32.HI R48, RZ, 0x6, R11.reuse ;  /* 0x00000006ff307819 */ /* 0x100fe4000001160b */
[----:B------:R-:W-:Y:S02]  /*4250*/  SHF.R.U32.HI R11, RZ, 0xe, R11 ;  /* 0x0000000eff0b7819 */ /* 0x000fe4000001160b */
[----:B------:R-:W-:Y:S02]  /*4260*/  LOP3.LUT R18, R14, 0x380038, RZ, 0xc0, !PT ;  /* 0x003800380e127812 */ /* 0x000fe400078ec0ff */
[----:B------:R-:W-:Y:S02]  /*4270*/  SHF.R.U32.HI R58, RZ, 0x6, R15 ;  /* 0x00000006ff3a7819 */ /* 0x000fe4000001160f */
[C---:B------:R-:W-:Y:S02]  /*4280*/  LOP3.LUT R38, R8.reuse, 0x70007, RZ, 0xc0, !PT ;  /* 0x0007000708267812 */ /* 0x040fe400078ec0ff */
[----:B------:R-:W-:-:S02]  /*4290*/  LOP3.LUT R3, R8, 0x380038, RZ, 0xc0, !PT ;  /* 0x0038003808037812 */ /* 0x000fc400078ec0ff */
[--C-:B------:R-:W-:Y:S02]  /*42a0*/  SHF.R.U32.HI R33, RZ, 0x6, R8.reuse ;  /* 0x00000006ff217819 */ /* 0x100fe40000011608 */
[----:B------:R-:W-:Y:S02]  /*42b0*/  SHF.R.U32.HI R13, RZ, 0xe, R8 ;  /* 0x0000000eff0d7819 */ /* 0x000fe40000011608 */
[C---:B------:R-:W-:Y:S02]  /*42c0*/  LOP3.LUT R37, R9.reuse, 0x70007, RZ, 0xc0, !PT ;  /* 0x0007000709257812 */ /* 0x040fe400078ec0ff */
[----:B------:R-:W-:Y:S02]  /*42d0*/  LOP3.LUT R14, R9, 0x380038, RZ, 0xc0, !PT ;  /* 0x00380038090e7812 */ /* 0x000fe400078ec0ff */
[--C-:B------:R-:W-:Y:S02]  /*42e0*/  SHF.R.U32.HI R34, RZ, 0x6, R9.reuse ;  /* 0x00000006ff227819 */ /* 0x100fe40000011609 */
[----:B------:R-:W-:-:S02]  /*42f0*/  SHF.R.U32.HI R8, RZ, 0xe, R9 ;  /* 0x0000000eff087819 */ /* 0x000fc40000011609 */
[----:B------:R-:W-:Y:S02]  /*4300*/  LOP3.LUT R17, R17, 0x10001, RZ, 0xc0, !PT ;  /* 0x0001000111117812 */ /* 0x000fe400078ec0ff */
[----:B------:R-:W-:Y:S02]  /*4310*/  LOP3.LUT R19, R19, 0x20002, R20, 0xf8, !PT ;  /* 0x0002000213137812 */ /* 0x000fe400078ef814 */
[----:B------:R-:W-:Y:S02]  /*4320*/  LOP3.LUT R20, R28, 0x20002, R11, 0xf8, !PT ;  /* 0x000200021c147812 */ /* 0x000fe400078ef80b */
[C---:B----4-:R-:W-:Y:S02]  /*4330*/  LOP3.LUT R45, R5.reuse, 0x70007, RZ, 0xc0, !PT ;  /* 0x00070007052d7812 */ /* 0x050fe400078ec0ff */
[----:B------:R-:W-:Y:S02]  /*4340*/  LOP3.LUT R9, R5, 0x380038, RZ, 0xc0, !PT ;  /* 0x0038003805097812 */ /* 0x000fe400078ec0ff */
[----:B------:R-:W-:-:S02]  /*4350*/  SHF.R.U32.HI R35, RZ, 0x6, R5 ;  /* 0x00000006ff237819 */ /* 0x000fc40000011605 */
[----:B------:R-:W-:Y:S02]  /*4360*/  SHF.R.U32.HI R29, RZ, 0xd, R5 ;  /* 0x0000000dff1d7819 */ /* 0x000fe40000011605 */
[C---:B------:R-:W-:Y:S02]  /*4370*/  LOP3.LUT R70, R15.reuse, 0x70007, RZ, 0xc0, !PT ;  /* 0x000700070f467812 */ /* 0x040fe400078ec0ff */
[----:B------:R-:W-:Y:S02]  /*4380*/  LOP3.LUT R60, R15, 0x380038, RZ, 0xc0, !PT ;  /* 0x003800380f3c7812 */ /* 0x000fe400078ec0ff */
[C---:B------:R-:W-:Y:S02]  /*4390*/  LOP3.LUT R49, R6.reuse, 0x70007, RZ, 0xc0, !PT ;  /* 0x0007000706317812 */ /* 0x040fe400078ec0ff */
[----:B------:R-:W-:Y:S02]  /*43a0*/  LOP3.LUT R11, R6, 0x380038, RZ, 0xc0, !PT ;  /* 0x00380038060b7812 */ /* 0x000fe400078ec0ff */
[----:B------:R-:W-:-:S02]  /*43b0*/  SHF.R.U32.HI R46, RZ, 0x6, R6 ;  /* 0x00000006ff2e7819 */ /* 0x000fc40000011606 */
[----:B------:R-:W-:Y:S02]  /*43c0*/  SHF.R.U32.HI R30, RZ, 0xd, R6 ;  /* 0x0000000dff1e7819 */ /* 0x000fe40000011606 */
[----:B------:R-:W-:Y:S02]  /*43d0*/  LOP3.LUT R83, R2, 0x64006400, RZ, 0xfc, !PT ;  /* 0x6400640002537812 */ /* 0x000fe400078efcff */
[----:B------:R-:W-:Y:S02]  /*43e0*/  LOP3.LUT R5, R55, 0x380038, RZ, 0xc0, !PT ;  /* 0x0038003837057812 */ /* 0x000fe400078ec0ff */
[C---:B------:R-:W-:Y:S01]  /*43f0*/  LOP3.LUT R47, R10.reuse, 0x70007, RZ, 0xc0, !PT ;  /* 0x000700070a2f7812 */ /* 0x040fe200078ec0ff */
[----:B------:R-:W-:Y:S01]  /*4400*/  HFMA2 R83, R83, R0.H1_H1, -132, -132 ;  /* 0xd820d82053537431 */ /* 0x000fe20000060000 */
[----:B------:R-:W-:Y:S02]  /*4410*/  LOP3.LUT R15, R10, 0x380038, RZ, 0xc0, !PT ;  /* 0x003800380a0f7812 */ /* 0x000fe400078ec0ff */
[----:B------:R-:W-:-:S02]  /*4420*/  SHF.R.U32.HI R39, RZ, 0x6, R10 ;  /* 0x00000006ff277819 */ /* 0x000fc4000001160a */
[----:B------:R-:W-:Y:S02]  /*4430*/  LOP3.LUT R12, R12, 0x10001, RZ, 0xc0, !PT ;  /* 0x000100010c0c7812 */ /* 0x000fe400078ec0ff */
[----:B------:R-:W-:Y:S02]  /*4440*/  LOP3.LUT R2, R51, 0x380038, RZ, 0xc0, !PT ;  /* 0x0038003833027812 */ /* 0x000fe400078ec0ff */
[----:B------:R-:W-:Y:S02]  /*4450*/  LOP3.LUT R6, R58, 0x380038, RZ, 0xc0, !PT ;  /* 0x003800383a067812 */ /* 0x000fe400078ec0ff */
[----:B------:R-:W-:Y:S02]  /*4460*/  LOP3.LUT R10, R17, 0x20002, R8, 0xf8, !PT ;  /* 0x00020002110a7812 */ /* 0x000fe400078ef808 */
[C---:B------:R-:W-:Y:S02]  /*4470*/  LOP3.LUT R36, R4.reuse, 0x70007, RZ, 0xc0, !PT ;  /* 0x0007000704247812 */ /* 0x040fe400078ec0ff */
[----:B------:R-:W-:-:S02]  /*4480*/  LOP3.LUT R8, R4, 0x380038, RZ, 0xc0, !PT ;  /* 0x0038003804087812 */ /* 0x000fc400078ec0ff */
[--C-:B------:R-:W-:Y:S02]  /*4490*/  SHF.R.U32.HI R32, RZ, 0x6, R4.reuse ;  /* 0x00000006ff207819 */ /* 0x100fe40000011604 */
[----:B------:R-:W-:Y:S02]  /*44a0*/  SHF.R.U32.HI R28, RZ, 0xd, R4 ;  /* 0x0000000dff1c7819 */ /* 0x000fe40000011604 */
[----:B------:R-:W-:Y:S02]  /*44b0*/  LOP3.LUT R4, R52, 0x380038, RZ, 0xc0, !PT ;  /* 0x0038003834047812 */ /* 0x000fe400078ec0ff */
[----:B------:R-:W-:Y:S02]  /*44c0*/  LOP3.LUT R5, R5, 0x64006400, RZ, 0xfc, !PT ;  /* 0x6400640005057812 */ /* 0x000fe400078efcff */
[----:B------:R-:W-:Y:S02]  /*44d0*/  LOP3.LUT R13, R12, 0x20002, R13, 0xf8, !PT ;  /* 0x000200020c0d7812 */ /* 0x000fe400078ef80d */
[----:B------:R-:W-:-:S02]  /*44e0*/  LOP3.LUT R85, R2, 0x64006400, RZ, 0xfc, !PT ;  /* 0x6400640002557812 */ /* 0x000fc400078efcff */
[----:B------:R-:W-:Y:S02]  /*44f0*/  LOP3.LUT R61, R6, 0x64006400, RZ, 0xfc, !PT ;  /* 0x64006400063d7812 */ /* 0x000fe400078efcff */
[C---:B------:R-:W-:Y:S01]  /*4500*/  LOP3.LUT R53, R7.reuse, 0x70007, RZ, 0xc0, !PT ;  /* 0x0007000707357812 */ /* 0x040fe200078ec0ff */
[-C--:B------:R-:W-:Y:S01]  /*4510*/  HFMA2 R85, R85, R0.reuse.H1_H1, -132, -132 ;  /* 0xd820d82055557431 */ /* 0x080fe20000060000 */
[----:B------:R-:W-:Y:S01]  /*4520*/  LOP3.LUT R12, R7, 0x380038, RZ, 0xc0, !PT ;  /* 0x00380038070c7812 */ /* 0x000fe200078ec0ff */
[----:B------:R-:W-:Y:S01]  /*4530*/  HFMA2 R61, R61, R0.H1_H1, -132, -132 ;  /* 0xd820d8203d3d7431 */ /* 0x000fe20000060000 */
[--C-:B------:R-:W-:Y:S02]  /*4540*/  SHF.R.U32.HI R50, RZ, 0x6, R7.reuse ;  /* 0x00000006ff327819 */ /* 0x100fe40000011607 */
[----:B------:R-:W-:Y:S02]  /*4550*/  SHF.R.U32.HI R31, RZ, 0xd, R7 ;  /* 0x0000000dff1f7819 */ /* 0x000fe40000011607 */
[----:B------:R-:W-:-:S02]  /*4560*/  LOP3.LUT R2, R33, 0x380038, RZ, 0xc0, !PT ;  /* 0x0038003821027812 */ /* 0x000fc400078ec0ff */
[----:B------:R-:W-:Y:S02]  /*4570*/  LOP3.LUT R6, R39, 0x380038, RZ, 0xc0, !PT ;  /* 0x0038003827067812 */ /* 0x000fe400078ec0ff */
[----:B------:R-:W-:Y:S01]  /*4580*/  LOP3.LUT R7, R60, 0x64006400, RZ, 0xfc, !PT ;  /* 0x640064003c077812 */ /* 0x000fe200078efcff */
[-C--:B------:R-:W-:Y:S01]  /*4590*/  HFMA2 R60, R5, R0.reuse.H1_H1, -132, -132 ;  /* 0xd820d820053c7431 */ /* 0x080fe20000060000 */
[----:B------:R-:W-:Y:S02]  /*45a0*/  LOP3.LUT R77, R4, 0x64006400, RZ, 0xfc, !PT ;  /* 0x64006400044d7812 */ /* 0x000fe400078efcff */
[----:B------:R-:W-:Y:S01]  /*45b0*/  LOP3.LUT R28, R13, 0x40004, R28, 0xf8, !PT ;  /* 0x000400040d1c7812 */ /* 0x000fe200078ef81c */
[-C--:B------:R-:W-:Y:S01]  /*45c0*/  HFMA2 R78, R7, R0.reuse.H1_H1, -132, -132 ;  /* 0xd820d820074e7431 */ /* 0x080fe20000060000 */
[----:B------:R-:W-:Y:S01]  /*45d0*/  LOP3.LUT R4, R34, 0x380038, RZ, 0xc0, !PT ;  /* 0x0038003822047812 */ /* 0x000fe200078ec0ff */
[----:B------:R-:W-:Y:S01]  /*45e0*/  HFMA2 R77, R77, R0.H1_H1, -132, -132 ;  /* 0xd820d8204d4d7431 */ /* 0x000fe20000060000 */
        /* <DEDUP_REMOVED lines=8> */
[----:B------:R-:W-:Y:S01]  /*4670*/  LOP3.LUT R31, R20, 0x40004, R31, 0xf8, !PT ;  /* 0x00040004141f7812 */ /* 0x000fe200078ef81f */
[-C--:B------:R-:W-:Y:S01]  /*4680*/  HFMA2 R20, R5, R0.reuse.H1_H1, -132, -132 ;  /* 0xd820d82005147431 */ /* 0x080fe20000060000 */
[----:B------:R-:W-:Y:S01]  /*4690*/  LOP3.LUT R4, R35, 0x380038, RZ, 0xc0, !PT ;  /* 0x0038003823047812 */ /* 0x000fe200078ec0ff */
        /* <DEDUP_REMOVED lines=8> */
[----:B------:R-:W-:Y:S01]  /*4720*/  LOP3.LUT R3, R2, 0x64006400, RZ, 0xfc, !PT ;  /* 0x6400640002037812 */ /* 0x000fe200078efcff */
[-C--:B------:R-:W-:Y:S01]  /*4730*/  HFMA2 R17, R17, R0.reuse.H1_H1, -132, -132 ;  /* 0xd820d82011117431 */ /* 0x080fe20000060000 */
[----:B------:R-:W-:Y:S02]  /*4740*/  LOP3.LUT R6, R58, 0x1c001c0, RZ, 0xc0, !PT ;  /* 0x01c001c03a067812 */ /* 0x000fe400078ec0ff */
[----:B------:R-:W-:Y:S02]  /*4750*/  LOP3.LUT R7, R8, 0x64006400, RZ, 0xfc, !PT ;  /* 0x6400640008077812 */ /* 0x000fe400078efcff */
        /* <DEDUP_REMOVED lines=42> */
[----:B------:R-:W-:Y:S01]  /*4a00*/  HADD2 R86, R51, -1028, -1028 ;  /* 0xe404e40433567430 */ /* 0x000fe20000000000 */
[----:B------:R-:W-:Y:S01]  /*4a10*/  LOP3.LUT R3, R2, 0x64006400, RZ, 0xfc, !PT ;  /* 0x6400640002037812 */ /* 0x000fe200078efcff */
[----:B------:R-:W-:Y:S01]  /*4a20*/  HFMA2 R7, R7, R0.H0_H0, -20, -20 ;  /* 0xcd00cd0007077431 */ /* 0x000fe20000040000 */
        /* <DEDUP_REMOVED lines=159> */
.L_x_1758:
        /* <DEDUP_REMOVED lines=83> */
.L_x_1760:
        /* <DEDUP_REMOVED lines=82> */
.L_x_1761:
        /* <DEDUP_REMOVED lines=79> */
.L_x_1759:
[----:B------:R-:W-:Y:S01]  /*6360*/  IADD3 R94, PT, PT, R94, 0x20, RZ ;  /* 0x000000205e5e7810 */ /* 0x000fe20007ffe0ff */
[----:B------:R-:W-:Y:S01]  /*6370*/  UIADD3 UR4, UPT, UPT, UR4, 0x40, URZ ;  /* 0x0000004004047890 */ /* 0x000fe2000fffe0ff */
[----:B------:R-:W-:Y:S02]  /*6380*/  IMAD.WIDE R100, R89, 0x4, R98 ;  /* 0x0000000459647825 */ /* 0x000fe400078e0262 */
[----:B------:R-:W-:-:S13]  /*6390*/  ISETP.GE.AND P1, PT, R94, R97, PT ;  /* 0x000000615e00720c */ /* 0x000fda0003f26270 */
[----:B------:R-:W-:Y:S05]  /*63a0*/  @!P1 BRA `(.L_x_1762) ;  /* 0xffffffdc00289947 */ /* 0x000fea000383ffff */
.L_x_1757:
        /* <DEDUP_REMOVED lines=17> */
.L_x_1766:
[----:B------:R-:W0:Y:S02]  /*64c0*/  LDS R2, [R0] ;  /* 0x0000000000027984 */ /* 0x000e240000000800 */
[----:B0-----:R-:W-:-:S05]  /*64d0*/  HADD2 R3, R2, R40 ;  /* 0x0000002802037230 */ /* 0x001fca0000000000 */
[----:B------:R-:W0:Y:S02]  /*64e0*/  ATOMS.CAST.SPIN P0, [R0], R2, R3 ;  /* 0x000000020000758d */ /* 0x000e240001800003 */
[----:B0-----:R-:W-:Y:S05]  /*64f0*/  @!P0 BRA `(.L_x_1766) ;  /* 0xfffffffc00f08947 */ /* 0x001fea000383ffff */
[----:B------:R-:W-:Y:S05]  /*6500*/  BRA `(.L_x_1764) ;  /* 0x00000000000c7947 */ /* 0x000fea0003800000 */
.L_x_1765:
[----:B------:R-:W2:Y:S02]  /*6510*/  LD.E R0, desc[UR8][R4.64] ;  /* 0x0000000804007980 */ /* 0x000ea4000c101900 */
[----:B--2---:R-:W-:-:S05]  /*6520*/  IADD3 R3, PT, PT, R40, R0, RZ ;  /* 0x0000000028037210 */ /* 0x004fca0007ffe0ff */
[----:B------:R0:W-:Y:S02]  /*6530*/  ST.E desc[UR8][R4.64], R3 ;  /* 0x0000000304007985 */ /* 0x0001e4000c101908 */
.L_x_1764:
[----:B------:R-:W-:Y:S05]  /*6540*/  BSYNC.RECONVERGENT B0 ;  /* 0x0000000000007941 */ /* 0x000fea0003800200 */
.L_x_1763:
[----:B------:R1:W-:Y:S01]  /*6550*/  ATOM.E.ADD.F16x2.RN.STRONG.GPU P0, RZ, desc[UR8][R4.64+0x4], R27 ;  /* 0x8000041b04ff79a2 */ /* 0x0003e2000c10e108 */
[----:B------:R-:W-:Y:S04]  /*6560*/  BSSY.RECONVERGENT B0, `(.L_x_1767) ;  /* 0x000000e000007945 */ /* 0x000fe80003800200 */
[----:B-1----:R-:W-:Y:S05]  /*6570*/  @P0 BRA `(.L_x_1768) ;  /* 0x0000000000300947 */ /* 0x002fea0003800000 */
[----:B------:R-:W1:Y:S02]  /*6580*/  QSPC.E.S P0, RZ, [R4+0x4] ;  /* 0x0000040004ff73aa */ /* 0x000e640000000500 */
[----:B-1----:R-:W-:Y:S05]  /*6590*/  @!P0 BRA `(.L_x_1769) ;  /* 0x00000000001c8947 */ /* 0x002fea0003800000 */
[----:B------:R-:W-:-:S04]  /*65a0*/  MOV R2, R4 ;  /* 0x0000000400027202 */ /* 0x000fc80000000f00 */
[----:B------:R-:W-:-:S07]  /*65b0*/  MOV R0, R2 ;  /* 0x0000000200007202 */ /* 0x000fce0000000f00 */
.L_x_1770:
[----:B------:R-:W0:Y:S02]  /*65c0*/  LDS R2, [R0+0x4] ;  /* 0x0000040000027984 */ /* 0x000e240000000800 */
[----:B0-----:R-:W-:-:S05]  /*65d0*/  HFMA2 R3, R2, 1, 1, R27 ;  /* 0x3c003c0002037831 */ /* 0x001fca000000001b */
[----:B------:R-:W0:Y:S02]  /*65e0*/  ATOMS.CAST.SPIN P0, [R0+0x4], R2, R3 ;  /* 0x000004020000758d */ /* 0x000e240001800003 */
[----:B0-----:R-:W-:Y:S05]  /*65f0*/  @!P0 BRA `(.L_x_1770) ;  /* 0xfffffffc00f08947 */ /* 0x001fea000383ffff */
[----:B------:R-:W-:Y:S05]  /*6600*/  BRA `(.L_x_1768) ;  /* 0x00000000000c7947 */ /* 0x000fea0003800000 */
.L_x_1769:
[----:B------:R-:W0:Y:S02]  /*6610*/  LD.E R0, desc[UR8][R4.64+0x4] ;  /* 0x0000040804007980 */ /* 0x000e24000c101900 */
[----:B0-----:R-:W-:-:S05]  /*6620*/  IADD3 R3, PT, PT, R27, R0, RZ ;  /* 0x000000001b037210 */ /* 0x001fca0007ffe0ff */
[----:B------:R1:W-:Y:S02]  /*6630*/  ST.E desc[UR8][R4.64+0x4], R3 ;  /* 0x0000040304007985 */ /* 0x0003e4000c101908 */
.L_x_1768:
[----:B------:R-:W-:Y:S05]  /*6640*/  BSYNC.RECONVERGENT B0 ;  /* 0x0000000000007941 */ /* 0x000fea0003800200 */
.L_x_1767:
        /* <DEDUP_REMOVED lines=9> */
.L_x_1774:
[----:B------:R-:W0:Y:S02]  /*66e0*/  LDS R2, [R0] ;  /* 0x0000000000027984 */ /* 0x000e240000000800 */
[----:B0-----:R-:W-:-:S05]  /*66f0*/  HADD2 R3, R2, R26 ;  /* 0x0000001a02037230 */ /* 0x001fca0000000000 */
[----:B------:R-:W0:Y:S02]  /*6700*/  ATOMS.CAST.SPIN P0, [R0], R2, R3 ;  /* 0x000000020000758d */ /* 0x000e240001800003 */
[----:B0-----:R-:W-:Y:S05]  /*6710*/  @!P0 BRA `(.L_x_1774) ;  /* 0xfffffffc00f08947 */ /* 0x001fea000383ffff */
[----:B------:R-:W-:Y:S05]  /*6720*/  BRA `(.L_x_1772) ;  /* 0x00000000000c7947 */ /* 0x000fea0003800000 */
.L_x_1773:
[----:B------:R-:W2:Y:S02]  /*6730*/  LD.E R0, desc[UR8][R4.64] ;  /* 0x0000000804007980 */ /* 0x000ea4000c101900 */
[----:B--2---:R-:W-:-:S05]  /*6740*/  IADD3 R3, PT, PT, R26, R0, RZ ;  /* 0x000000001a037210 */ /* 0x004fca0007ffe0ff */
[----:B------:R0:W-:Y:S02]  /*6750*/  ST.E desc[UR8][R4.64], R3 ;  /* 0x0000000304007985 */ /* 0x0001e4000c101908 */
.L_x_1772:
[----:B------:R-:W-:Y:S05]  /*6760*/  BSYNC.RECONVERGENT B0 ;  /* 0x0000000000007941 */ /* 0x000fea0003800200 */
.L_x_1771:
[----:B------:R1:W-:Y:S01]  /*6770*/  ATOM.E.ADD.F16x2.RN.STRONG.GPU P0, RZ, desc[UR8][R4.64+0x4], R25 ;  /* 0x8000041904ff79a2 */ /* 0x0003e2000c10e108 */
[----:B------:R-:W-:Y:S04]  /*6780*/  BSSY.RECONVERGENT B0, `(.L_x_1775) ;  /* 0x000000e000007945 */ /* 0x000fe80003800200 */
[----:B-1----:R-:W-:Y:S05]  /*6790*/  @P0 BRA `(.L_x_1776) ;  /* 0x0000000000300947 */ /* 0x002fea0003800000 */
[----:B------:R-:W1:Y:S02]  /*67a0*/  QSPC.E.S P0, RZ, [R4+0x4] ;  /* 0x0000040004ff73aa */ /* 0x000e640000000500 */
[----:B-1----:R-:W-:Y:S05]  /*67b0*/  @!P0 BRA `(.L_x_1777) ;  /* 0x00000000001c8947 */ /* 0x002fea0003800000 */
[----:B------:R-:W-:-:S04]  /*67c0*/  MOV R2, R4 ;  /* 0x0000000400027202 */ /* 0x000fc80000000f00 */
[----:B------:R-:W-:-:S07]  /*67d0*/  MOV R0, R2 ;  /* 0x0000000200007202 */ /* 0x000fce0000000f00 */
.L_x_1778:
[----:B------:R-:W0:Y:S02]  /*67e0*/  LDS R2, [R0+0x4] ;  /* 0x0000040000027984 */ /* 0x000e240000000800 */
[----:B0-----:R-:W-:-:S05]  /*67f0*/  HFMA2 R3, R2, 1, 1, R25 ;  /* 0x3c003c0002037831 */ /* 0x001fca0000000019 */
[----:B------:R-:W0:Y:S02]  /*6800*/  ATOMS.CAST.SPIN P0, [R0+0x4], R2, R3 ;  /* 0x000004020000758d */ /* 0x000e240001800003 */
[----:B0-----:R-:W-:Y:S05]  /*6810*/  @!P0 BRA `(.L_x_1778) ;  /* 0xfffffffc00f08947 */ /* 0x001fea000383ffff */
[----:B------:R-:W-:Y:S05]  /*6820*/  BRA `(.L_x_1776) ;  /* 0x00000000000c7947 */ /* 0x000fea0003800000 */
.L_x_1777:
[----:B------:R-:W0:Y:S02]  /*6830*/  LD.E R0, desc[UR8][R4.64+0x4] ;  /* 0x0000040804007980 */ /* 0x000e24000c101900 */
[----:B0-----:R-:W-:-:S05]  /*6840*/  IADD3 R3, PT, PT, R25, R0, RZ ;  /* 0x0000000019037210 */ /* 0x001fca0007ffe0ff */
[----:B------:R1:W-:Y:S02]  /*6850*/  ST.E desc[UR8][R4.64+0x4], R3 ;  /* 0x0000040304007985 */ /* 0x0003e4000c101908 */
.L_x_1776:
[----:B------:R-:W-:Y:S05]  /*6860*/  BSYNC.RECONVERGENT B0 ;  /* 0x0000000000007941 */ /* 0x000fea0003800200 */
.L_x_1775:
        /* <DEDUP_REMOVED lines=10> */
.L_x_1782:
[----:B------:R-:W0:Y:S02]  /*6910*/  LDS R2, [R0] ;  /* 0x0000000000027984 */ /* 0x000e240000000800 */
[----:B0-----:R-:W-:-:S05]  /*6920*/  HADD2 R3, R2, R24 ;  /* 0x0000001802037230 */ /* 0x001fca0000000000 */
[----:B------:R-:W0:Y:S02]  /*6930*/  ATOMS.CAST.SPIN P0, [R0], R2, R3 ;  /* 0x000000020000758d */ /* 0x000e240001800003 */
[----:B0-----:R-:W-:Y:S05]  /*6940*/  @!P0 BRA `(.L_x_1782) ;  /* 0xfffffffc00f08947 */ /* 0x001fea000383ffff */
[----:B------:R-:W-:Y:S05]  /*6950*/  BRA `(.L_x_1780) ;  /* 0x00000000000c7947 */ /* 0x000fea0003800000 */
.L_x_1781:
[----:B------:R-:W2:Y:S02]  /*6960*/  LD.E R0, desc[UR8][R4.64] ;  /* 0x0000000804007980 */ /* 0x000ea4000c101900 */
[----:B--2---:R-:W-:-:S05]  /*6970*/  IADD3 R3, PT, PT, R24, R0, RZ ;  /* 0x0000000018037210 */ /* 0x004fca0007ffe0ff */
[----:B------:R0:W-:Y:S02]  /*6980*/  ST.E desc[UR8][R4.64], R3 ;  /* 0x0000000304007985 */ /* 0x0001e4000c101908 */
.L_x_1780:
[----:B------:R-:W-:Y:S05]  /*6990*/  BSYNC.RECONVERGENT B0 ;  /* 0x0000000000007941 */ /* 0x000fea0003800200 */
.L_x_1779:
[----:B------:R1:W-:Y:S01]  /*69a0*/  ATOM.E.ADD.F16x2.RN.STRONG.GPU P0, RZ, desc[UR8][R4.64+0x4], R23 ;  /* 0x8000041704ff79a2 */ /* 0x0003e2000c10e108 */
[----:B------:R-:W-:Y:S04]  /*69b0*/  BSSY.RECONVERGENT B0, `(.L_x_1783) ;  /* 0x000000e000007945 */ /* 0x000fe80003800200 */
[----:B-1----:R-:W-:Y:S05]  /*69c0*/  @P0 BRA `(.L_x_1784) ;  /* 0x0000000000300947 */ /* 0x002fea0003800000 */
[----:B------:R-:W1:Y:S02]  /*69d0*/  QSPC.E.S P0, RZ, [R4+0x4] ;  /* 0x0000040004ff73aa */ /* 0x000e640000000500 */
[----:B-1----:R-:W-:Y:S05]  /*69e0*/  @!P0 BRA `(.L_x_1785) ;  /* 0x00000000001c8947 */ /* 0x002fea0003800000 */
[----:B------:R-:W-:-:S04]  /*69f0*/  MOV R2, R4 ;  /* 0x0000000400027202 */ /* 0x000fc80000000f00 */
[----:B------:R-:W-:-:S07]  /*6a00*/  MOV R0, R2 ;  /* 0x0000000200007202 */ /* 0x000fce0000000f00 */
.L_x_1786:
[----:B------:R-:W0:Y:S02]  /*6a10*/  LDS R2, [R0+0x4] ;  /* 0x0000040000027984 */ /* 0x000e240000000800 */
[----:B0-----:R-:W-:-:S05]  /*6a20*/  HFMA2 R3, R2, 1, 1, R23 ;  /* 0x3c003c0002037831 */ /* 0x001fca0000000017 */
[----:B------:R-:W0:Y:S02]  /*6a30*/  ATOMS.CAST.SPIN P0, [R0+0x4], R2, R3 ;  /* 0x000004020000758d */ /* 0x000e240001800003 */
[----:B0-----:R-:W-:Y:S05]  /*6a40*/  @!P0 BRA `(.L_x_1786) ;  /* 0xfffffffc00f08947 */ /* 0x001fea000383ffff */
[----:B------:R-:W-:Y:S05]  /*6a50*/  BRA `(.L_x_1784) ;  /* 0x00000000000c7947 */ /* 0x000fea0003800000 */
.L_x_1785:
[----:B------:R-:W0:Y:S02]  /*6a60*/  LD.E R0, desc[UR8][R4.64+0x4] ;  /* 0x0000040804007980 */ /* 0x000e24000c101900 */
[----:B0-----:R-:W-:-:S05]  /*6a70*/  IADD3 R3, PT, PT, R23, R0, RZ ;  /* 0x0000000017037210 */ /* 0x001fca0007ffe0ff */
[----:B------:R1:W-:Y:S02]  /*6a80*/  ST.E desc[UR8][R4.64+0x4], R3 ;  /* 0x0000040304007985 */ /* 0x0003e4000c101908 */
.L_x_1784:
[----:B------:R-:W-:Y:S05]  /*6a90*/  BSYNC.RECONVERGENT B0 ;  /* 0x0000000000007941 */ /* 0x000fea0003800200 */
.L_x_1783:
        /* <DEDUP_REMOVED lines=10> */
.L_x_1790:
[----:B------:R-:W0:Y:S02]  /*6b40*/  LDS R2, [R0] ;  /* 0x0000000000027984 */ /* 0x000e240000000800 */
[----:B0-----:R-:W-:-:S05]  /*6b50*/  HADD2 R3, R2, R22 ;  /* 0x0000001602037230 */ /* 0x001fca0000000000 */
[----:B------:R-:W0:Y:S02]  /*6b60*/  ATOMS.CAST.SPIN P0, [R0], R2, R3 ;  /* 0x000000020000758d */ /* 0x000e240001800003 */
[----:B0-----:R-:W-:Y:S05]  /*6b70*/  @!P0 BRA `(.L_x_1790) ;  /* 0xfffffffc00f08947 */ /* 0x001fea000383ffff */
[----:B------:R-:W-:Y:S05]  /*6b80*/  BRA `(.L_x_1788) ;  /* 0x00000000000c7947 */ /* 0x000fea0003800000 */
.L_x_1789:
[----:B------:R-:W2:Y:S02]  /*6b90*/  LD.E R0, desc[UR8][R4.64] ;  /* 0x0000000804007980 */ /* 0x000ea4000c101900 */
[----:B--2---:R-:W-:-:S05]  /*6ba0*/  IADD3 R3, PT, PT, R22, R0, RZ ;  /* 0x0000000016037210 */ /* 0x004fca0007ffe0ff */
[----:B------:R0:W-:Y:S02]  /*6bb0*/  ST.E desc[UR8][R4.64], R3 ;  /* 0x0000000304007985 */ /* 0x0001e4000c101908 */
.L_x_1788:
[----:B------:R-:W-:Y:S05]  /*6bc0*/  BSYNC.RECONVERGENT B0 ;  /* 0x0000000000007941 */ /* 0x000fea0003800200 */
.L_x_1787:
[----:B------:R1:W-:Y:S02]  /*6bd0*/  ATOM.E.ADD.F16x2.RN.STRONG.GPU P0, RZ, desc[UR8][R4.64+0x4], R21 ;  /* 0x8000041504ff79a2 */ /* 0x0003e4000c10e108 */
[----:B-1----:R-:W-:Y:S05]  /*6be0*/  @P0 EXIT ;  /* 0x000000000000094d */ /* 0x002fea0003800000 */
[----:B------:R-:W1:Y:S02]  /*6bf0*/  QSPC.E.S P0, RZ, [R4+0x4] ;  /* 0x0000040004ff73aa */ /* 0x000e640000000500 */
[----:B-1----:R-:W-:Y:S05]  /*6c00*/  @!P0 BRA `(.L_x_1791) ;  /* 0x00000000001c8947 */ /* 0x002fea0003800000 */
[----:B------:R-:W-:-:S04]  /*6c10*/  MOV R2, R4 ;  /* 0x0000000400027202 */ /* 0x000fc80000000f00 */
[----:B------:R-:W-:-:S07]  /*6c20*/  MOV R0, R2 ;  /* 0x0000000200007202 */ /* 0x000fce0000000f00 */
.L_x_1792:
[----:B------:R-:W0:Y:S02]  /*6c30*/  LDS R2, [R0+0x4] ;  /* 0x0000040000027984 */ /* 0x000e240000000800 */
[----:B0-----:R-:W-:-:S05]  /*6c40*/  HFMA2 R3, R2, 1, 1, R21 ;  /* 0x3c003c0002037831 */ /* 0x001fca0000000015 */
[----:B------:R-:W0:Y:S02]  /*6c50*/  ATOMS.CAST.SPIN P0, [R0+0x4], R2, R3 ;  /* 0x000004020000758d */ /* 0x000e240001800003 */
[----:B0-----:R-:W-:Y:S05]  /*6c60*/  @!P0 BRA `(.L_x_1792) ;  /* 0xfffffffc00f08947 */ /* 0x001fea000383ffff */
[----:B------:R-:W-:Y:S05]  /*6c70*/  EXIT ;  /* 0x000000000000794d */ /* 0x000fea0003800000 */
.L_x_1791:
[----:B------:R-:W0:Y:S02]  /*6c80*/  LD.E R0, desc[UR8][R4.64+0x4] ;  /* 0x0000040804007980 */ /* 0x000e24000c101900 */
[----:B0-----:R-:W-:-:S05]  /*6c90*/  IADD3 R3, PT, PT, R21, R0, RZ ;  /* 0x0000000015037210 */ /* 0x001fca0007ffe0ff */
[----:B------:R-:W-:Y:S01]  /*6ca0*/  ST.E desc[UR8][R4.64+0x4], R3 ;  /* 0x0000040304007985 */ /* 0x000fe2000c101908 */
[----:B------:R-:W-:Y:S05]  /*6cb0*/  EXIT ;  /* 0x000000000000794d */ /* 0x000fea0003800000 */
.L_x_1793:
        /* <DEDUP_REMOVED lines=12> */
.L_x_5304:


//--------------------- .text._Z23gemm_half_q_half_kernelILi4ELi38ELb1ELb0ELi32EEvPK6__halfPKjS4_S2_PS0_iiiiPKtS7_iiiiiibS2_i --------------------------
	.section	.text._Z23gemm_half_q_half_kernelILi4ELi38ELb1ELb0ELi32EEvPK6__halfPKjS4_S2_PS0_iiiiPKtS7_iiiiiibS2_i,"ax",@progbits
	.align	128
        .global         _Z23gemm_half_q_half_kernelILi4ELi38ELb1ELb0ELi32EEvPK6__halfPKjS4_S2_PS0_iiiiPKtS7_iiiiiibS2_i
        .type           _Z23gemm_half_q_half_kernelILi4ELi38ELb1ELb0ELi32EEvPK6__halfPKjS4_S2_PS0_iiiiPKtS7_iiiiiibS2_i,@function
        .size           _Z23gemm_half_q_half_kernelILi4ELi38ELb1ELb0ELi32EEvPK6__halfPKjS4_S2_PS0_iiiiPKtS7_iiiiiibS2_i,(.L_x_5305 - _Z23gemm_half_q_half_kernelILi4ELi38ELb1ELb0ELi32EEvPK6__halfPKjS4_S2_PS0_iiiiPKtS7_iiiiiibS2_i)
        .other          _Z23gemm_half_q_half_kernelILi4ELi38ELb1ELb0ELi32EEvPK6__halfPKjS4_S2_PS0_iiiiPKtS7_iiiiiibS2_i,@"STO_CUDA_ENTRY STV_DEFAULT"
_Z23gemm_half_q_half_kernelILi4ELi38ELb1ELb0ELi32EEvPK6__halfPKjS4_S2_PS0_iiiiPKtS7_iiiiiibS2_i:
.text._Z23gemm_half_q_half_kernelILi4ELi38ELb1ELb0ELi32EEvPK6__halfPKjS4_S2_PS0_iiiiPKtS7_iiiiiibS2_i:
        /* <DEDUP_REMOVED lines=36> */
.L_x_1794:
        /* <DEDUP_REMOVED lines=42> */
.L_x_1800:
        /* <DEDUP_REMOVED lines=32> */
.L_x_1799:
        /* <DEDUP_REMOVED lines=20> */
.L_x_1801:
[----:B------:R-:W-:-:S13]  /*0820*/  ISETP.EQ.AND P3, PT, R15, RZ, PT ;  /* 0x000000ff0f00720c */ /* 0x000fda0003f62270 */
[----:B------:R-:W-:Y:S05]  /*0830*/  @!P1 BRA P3, `(.L_x_1796) ;  /* 0x0000000400789947 */ /* 0x000fea0001800000 */
.L_x_1798:
        /* <DEDUP_REMOVED lines=12> */
.L_x_1797:
        /* <DEDUP_REMOVED lines=16> */
.L_x_1804:
        /* <DEDUP_REMOVED lines=32> */
.L_x_1803:
        /* <DEDUP_REMOVED lines=21> */
.L_x_1805:
[----:B------:R-:W-:-:S13]  /*0d50*/  ISETP.NE.OR P1, PT, R15, RZ, P1 ;  /* 0x000000ff0f00720c */ /* 0x000fda0000f25670 */
[----:B------:R-:W-:Y:S05]  /*0d60*/  @!P1 BRA `(.L_x_1796) ;  /* 0x00000000002c9947 */ /* 0x000fea0003800000 */
.L_x_1802:
        /* <DEDUP_REMOVED lines=11> */
.L_x_1796:
[----:B------:R-:W-:Y:S05]  /*0e20*/  BSYNC.RECONVERGENT B0 ;  /* 0x0000000000007941 */ /* 0x000fea0003800200 */
.L_x_1795:
        /* <DEDUP_REMOVED lines=21> */
.L_x_1809:
        /* <DEDUP_REMOVED lines=15> */
.L_x_1808:
        /* <DEDUP_REMOVED lines=12> */
.L_x_1810:
[----:B------:R-:W-:-:S13]  /*1130*/  ISETP.NE.OR P1, PT, R16, RZ, P1 ;  /* 0x000000ff1000720c */ /* 0x000fda0000f25670 */
[----:B------:R-:W-:Y:S05]  /*1140*/  @!P1 BRA `(.L_x_1806) ;  /* 0x00000000001c9947 */ /* 0x000fea0003800000 */
.L_x_1807:
[----:B01----:R-:W0:Y:S02]  /*1150*/  LDC.64 R6, c[0x0][0x3a0] ;  /* 0x0000e800ff067b82 */ /* 0x003e240000000a00 */
.L_x_1811:
[C---:B0-----:R-:W-:Y:S01]  /*1160*/  IMAD.WIDE R8, R5.reuse, 0x2, R6 ;  /* 0x0000000205087825 */ /* 0x041fe200078e0206 */
[----:B------:R-:W-:Y:S02]  /*1170*/  IADD3 R16, PT, PT, R16, 0x1, RZ ;  /* 0x0000000110107810 */ /* 0x000fe40007ffe0ff */
[----:B------:R-:W-:Y:S02]  /*1180*/  IADD3 R5, PT, PT, R5, R89, RZ ;  /* 0x0000005905057210 */ /* 0x000fe40007ffe0ff */
[----:B------:R2:W-:Y:S01]  /*1190*/  STG.E.64 desc[UR8][R8.64], RZ ;  /* 0x000000ff08007986 */ /* 0x0005e2000c101b08 */
[----:B------:R-:W-:-:S13]  /*11a0*/  ISETP.NE.AND P1, PT, R16, RZ, PT ;  /* 0x000000ff1000720c */ /* 0x000fda0003f25270 */
[----:B--2---:R-:W-:Y:S05]  /*11b0*/  @P1 BRA `(.L_x_1811) ;  /* 0xfffffffc00e81947 */ /* 0x004fea000383ffff */
.L_x_1806:
        /* <DEDUP_REMOVED lines=20> */
.L_x_1813:
        /* <DEDUP_REMOVED lines=42> */
.L_x_1812:
[C---:B------:R-:W-:Y:S01]  /*15a0*/  ISETP.GT.AND P1, PT, R93.reuse, UR5, PT ;  /* 0x000000055d007c0c */ /* 0x040fe2000bf24270 */
[----:B------:R-:W-:Y:S01]  /*15b0*/  HFMA2 R5, -RZ, RZ, 0, 0 ;  /* 0x00000000ff057431 */ /* 0x000fe200000001ff */
[----:B------:R-:W-:Y:S02]  /*15c0*/  SHF.R.S32.HI R3, RZ, 0x1f, R18 ;  /* 0x0000001fff037819 */ /* 0x000fe40000011412 */
[----:B-1----:R-:W-:Y:S02]  /*15d0*/  CS2R R8, SRZ ;  /* 0x0000000000087805 */ /* 0x002fe4000001ff00 */
[----:B---3--:R-:W-:Y:S02]  /*15e0*/  ISETP.GT.AND P3, PT, R93, UR6, PT ;  /* 0x000000065d007c0c */ /* 0x008fe4000bf64270 */
[----:B------:R-:W-:Y:S02]  /*15f0*/  LEA.HI R3, R3, R18, RZ, 0x5 ;  /* 0x0000001203037211 */ /* 0x000fe400078f28ff */
[----:B----4-:R-:W-:-:S02]  /*1600*/  ISETP.GT.AND P4, PT, R93, UR10, PT ;  /* 0x0000000a5d007c0c */ /* 0x010fc4000bf84270 */
[C---:B0-----:R-:W-:Y:S02]  /*1610*/  ISETP.GT.AND P5, PT, R93.reuse, UR11, PT ;  /* 0x0000000b5d007c0c */ /* 0x041fe4000bfa4270 */
        /* <DEDUP_REMOVED lines=12> */
.L_x_1814:
        /* <DEDUP_REMOVED lines=8> */
.L_x_1815:
        /* <DEDUP_REMOVED lines=8> */
.L_x_1816:
        /* <DEDUP_REMOVED lines=8> */
.L_x_1817:
        /* <DEDUP_REMOVED lines=8> */
.L_x_1818:
        /* <DEDUP_REMOVED lines=25> */
[C---:B------:R-:W-:Y:S01]  /*1a70*/  IMAD.WIDE R4, R89.reuse, 0x4, R102 ;  /* 0x0000000459047825 */ /* 0x040fe200078e0266 */
[----:B------:R-:W2:Y:S03]  /*1a80*/  LDG.E.128.CONSTANT R12, desc[UR8][R102.64] ;  /* 0x00000008660c7981 */ /* 0x000ea6000c1e9d00 */
[----:B------:R-:W-:Y:S02]  /*1a90*/  IMAD.WIDE R2, R89, 0x4, R4 ;  /* 0x0000000459027825 */ /* 0x000fe400078e0204 */
[----:B------:R-:W3:Y:S04]  /*1aa0*/  LDG.E.128.CONSTANT R4, desc[UR8][R4.64] ;  /* 0x0000000804047981 */ /* 0x000ee8000c1e9d00 */
[----:B------:R-:W4:Y:S01]  /*1ab0*/  LDG.E.128.CONSTANT R8, desc[UR8][R2.64] ;  /* 0x0000000802087981 */ /* 0x000f22000c1e9d00 */
[----:B------:R-:W-:-:S02]  /*1ac0*/  ISETP.NE.AND P3, PT, R94, RZ, PT ;  /* 0x000000ff5e00720c */ /* 0x000fc40003f65270 */
[----:B------:R-:W-:Y:S02]  /*1ad0*/  PRMT R40, RZ, 0x7610, R40 ;  /* 0x00007610ff287816 */ /* 0x000fe40000000028 */
[----:B--2---:R-:W-:Y:S02]  /*1ae0*/  SHF.R.U32.HI R21, RZ, 0xc, R13 ;  /* 0x0000000cff157819 */ /* 0x004fe4000001160d */
[----:B------:R-:W-:Y:S02]  /*1af0*/  SHF.R.U32.HI R23, RZ, 0xc, R14 ;  /* 0x0000000cff177819 */ /* 0x000fe4000001160e */
[----:B------:R-:W-:Y:S02]  /*1b00*/  LOP3.LUT R16, R12, 0x3f003f, RZ, 0xc0, !PT ;  /* 0x003f003f0c107812 */ /* 0x000fe400078ec0ff */
[----:B------:R-:W-:Y:S02]  /*1b10*/  SHF.R.U32.HI R17, RZ, 0x6, R12 ;  /* 0x00000006ff117819 */ /* 0x000fe4000001160c */
[----:B-----5:R-:W-:-:S02]  /*1b20*/  LOP3.LUT R20, R13, 0x3f003f, RZ, 0xc0, !PT ;  /* 0x003f003f0d147812 */ /* 0x020fc400078ec0ff */
[----:B------:R-:W-:Y:S02]  /*1b30*/  SHF.R.U32.HI R28, RZ, 0x6, R13 ;  /* 0x00000006ff1c7819 */ /* 0x000fe4000001160d */
[----:B------:R-:W-:Y:S02]  /*1b40*/  LOP3.LUT R31, R14, 0x3f003f, RZ, 0xc0, !PT ;  /* 0x003f003f0e1f7812 */ /* 0x000fe400078ec0ff */
[----:B------:R-:W-:Y:S02]  /*1b50*/  SHF.R.U32.HI R32, RZ, 0x6, R14 ;  /* 0x00000006ff207819 */ /* 0x000fe4000001160e */
[----:B------:R-:W-:Y:S02]  /*1b60*/  SHF.R.U32.HI R12, RZ, 0xc, R12 ;  /* 0x0000000cff0c7819 */ /* 0x000fe4000001160c */
[----:B----4-:R-:W-:Y:S02]  /*1b70*/  SHF.R.U32.HI R13, RZ, 0x8, R8 ;  /* 0x00000008ff0d7819 */ /* 0x010fe40000011608 */
        /* <DEDUP_REMOVED lines=9> */
[----:B------:R-:W-:Y:S02]  /*1c10*/  SHF.R.U32.HI R15, RZ, 0xc, R15 ;  /* 0x0000000cff0f7819 */ /* 0x000fe4000001160f */
[----:B------:R-:W-:Y:S02]  /*1c20*/  SHF.R.U32.HI R9, RZ, 0x8, R10 ;  /* 0x00000008ff097819 */ /* 0x000fe4000001160a */
[----:B------:R-:W-:Y:S02]  /*1c30*/  LOP3.LUT R21, R21, 0xf000f, RZ, 0xc0, !PT ;  /* 0x000f000f15157812 */ /* 0x000fe400078ec0ff */
[----:B------:R-:W-:-:S02]  /*1c40*/  LOP3.LUT R24, R23, 0xf000f, RZ, 0xc0, !PT ;  /* 0x000f000f17187812 */ /* 0x000fc400078ec0ff */
[----:B------:R-:W-:Y:S02]  /*1c50*/  LOP3.LUT R12, R12, 0xf000f, RZ, 0xc0, !PT ;  /* 0x000f000f0c0c7812 */ /* 0x000fe400078ec0ff */
[----:B------:R-:W-:Y:S02]  /*1c60*/  SHF.R.U32.HI R26, RZ, 0x8, R11 ;  /* 0x00000008ff1a7819 */ /* 0x000fe4000001160b */
[----:B------:R-:W-:Y:S02]  /*1c70*/  LOP3.LUT R15, R15, 0xf000f, RZ, 0xc0, !PT ;  /* 0x000f000f0f0f7812 */ /* 0x000fe400078ec0ff */
[----:B------:R-:W-:Y:S02]  /*1c80*/  LOP3.LUT R33, R21, 0x300030, R8, 0xf8, !PT ;  /* 0x0030003015217812 */ /* 0x000fe400078ef808 */
[----:B------:R-:W-:Y:S02]  /*1c90*/  LOP3.LUT R45, R24, 0x300030, R9, 0xf8, !PT ;  /* 0x00300030182d7812 */ /* 0x000fe400078ef809 */
[----:B------:R-:W-:-:S02]  /*1ca0*/  LOP3.LUT R37, R10, 0x3f003f, RZ, 0xc0, !PT ;  /* 0x003f003f0a257812 */ /* 0x000fc400078ec0ff */
[--C-:B------:R-:W-:Y:S02]  /*1cb0*/  SHF.R.U32.HI R39, RZ, 0x6, R10.reuse ;  /* 0x00000006ff277819 */ /* 0x100fe4000001160a */
[----:B------:R-:W-:Y:S02]  /*1cc0*/  SHF.R.U32.HI R25, RZ, 0xa, R10 ;  /* 0x0000000aff197819 */ /* 0x000fe4000001160a */
[----:B---3--:R-:W-:Y:S02]  /*1cd0*/  LOP3.LUT R8, R4, 0x3f003f, RZ, 0xc0, !PT ;  /* 0x003f003f04087812 */ /* 0x008fe400078ec0ff */
[----:B------:R-:W-:Y:S02]  /*1ce0*/  SHF.R.U32.HI R9, RZ, 0x6, R4 ;  /* 0x00000006ff097819 */ /* 0x000fe40000011604 */
[----:B------:R-:W-:Y:S02]  /*1cf0*/  LOP3.LUT R35, R6, 0x3f003f, RZ, 0xc0, !PT ;  /* 0x003f003f06237812 */ /* 0x000fe400078ec0ff */
[----:B------:R-:W-:-:S02]  /*1d00*/  SHF.R.U32.HI R36, RZ, 0x6, R6 ;  /* 0x00000006ff247819 */ /* 0x000fc40000011606 */
[----:B------:R-:W-:Y:S02]  /*1d10*/  LOP3.LUT R10, R12, 0x300030, R13, 0xf8, !PT ;  /* 0x003000300c0a7812 */ /* 0x000fe400078ef80d */
[----:B------:R-:W-:Y:S02]  /*1d20*/  SHF.R.U32.HI R4, RZ, 0xc, R4 ;  /* 0x0000000cff047819 */ /* 0x000fe40000011604 */
[----:B------:R-:W-:Y:S02]  /*1d30*/  SHF.R.U32.HI R6, RZ, 0xc, R6 ;  /* 0x0000000cff067819 */ /* 0x000fe40000011606 */
[----:B------:R-:W-:Y:S02]  /*1d40*/  SHF.R.U32.HI R13, RZ, 0xc, R7 ;  /* 0x0000000cff0d7819 */ /* 0x000fe40000011607 */
[----:B------:R-:W-:Y:S02]  /*1d50*/  LOP3.LUT R50, R11, 0x3f003f, RZ, 0xc0, !PT ;  /* 0x003f003f0b327812 */ /* 0x000fe400078ec0ff */
[----:B------:R-:W-:-:S02]  /*1d60*/  SHF.R.U32.HI R52, RZ, 0x6, R11 ;  /* 0x00000006ff347819 */ /* 0x000fc4000001160b */
[----:B------:R-:W-:Y:S02]  /*1d70*/  SHF.R.U32.HI R51, RZ, 0xa, R11 ;  /* 0x0000000aff337819 */ /* 0x000fe4000001160b */
[----:B------:R-:W-:Y:S02]  /*1d80*/  LOP3.LUT R53, R15, 0x300030, R26, 0xf8, !PT ;  /* 0x003000300f357812 */ /* 0x000fe400078ef81a */
[--C-:B------:R-:W-:Y:S02]  /*1d90*/  SHF.R.U32.HI R12, RZ, 0xc, R5.reuse ;  /* 0x0000000cff0c7819 */ /* 0x100fe40000011605 */
[----:B------:R-:W-:Y:S02]  /*1da0*/  LOP3.LUT R11, R5, 0x3f003f, RZ, 0xc0, !PT ;  /* 0x003f003f050b7812 */ /* 0x000fe400078ec0ff */
[----:B------:R-:W-:Y:S02]  /*1db0*/  SHF.R.U32.HI R15, RZ, 0x6, R5 ;  /* 0x00000006ff0f7819 */ /* 0x000fe40000011605 */
[----:B------:R-:W-:-:S02]  /*1dc0*/  LOP3.LUT R32, R32, 0x3f003f, RZ, 0xc0, !PT ;  /* 0x003f003f20207812 */ /* 0x000fc400078ec0ff */
        /* <DEDUP_REMOVED lines=14> */
[----:B------:R-:W-:Y:S01]  /*1eb0*/  HADD2 R15, R31, -1056, -1056 ;  /* 0xe420e4201f0f7430 */ /* 0x000fe20000000000 */
[----:B------:R-:W-:Y:S02]  /*1ec0*/  LOP3.LUT R48, R48, 0x64006400, RZ, 0xfc, !PT ;  /* 0x6400640030307812 */ /* 0x000fe400078efcff */
[----:B------:R-:W-:Y:S02]  /*1ed0*/  LOP3.LUT R34, R7, 0x300030, R22, 0xf8, !PT ;  /* 0x0030003007227812 */ /* 0x000fe400078ef816 */
        /* <DEDUP_REMOVED lines=53> */
[----:B------:R-:W-:Y:S01]  /*2230*/  PRMT R21, RZ, 0x7610, R21 ;  /* 0x00007610ff157816 */ /* 0x000fe20000000015 */
        /* <DEDUP_REMOVED lines=65> */
.L_x_1820:
        /* <DEDUP_REMOVED lines=55> */
.L_x_1822:
        /* <DEDUP_REMOVED lines=52> */
.L_x_1823:
[----:B------:R-:W-:Y:S01]  /*2d00*/  PRMT R21, RZ, 0x5410, RZ ;  /* 0x00005410ff157816 */ /* 0x000fe200000000ff */
[----:B------:R-:W-:Y:S06]  /*2d10*/  @P1 BRA `(.L_x_1821) ;  /* 0x0000000000b41947 */ /* 0x000fec0003800000 */
        /* <DEDUP_REMOVED lines=45> */
.L_x_1821:
[C---:B------:R-:W-:Y:S01]  /*2ff0*/  IMAD.WIDE R4, R89.reuse, 0x4, R2 ;  /* 0x0000000459047825 */ /* 0x040fe200078e0202 */
[----:B------:R-:W2:Y:S03]  /*3000*/  LDG.E.128.CONSTANT R12, desc[UR8][R2.64] ;  /* 0x00000008020c7981 */ /* 0x000ea6000c1e9d00 */
[----:B------:R-:W-:Y:S02]  /*3010*/  IMAD.WIDE R102, R89, 0x4, R4 ;  /* 0x0000000459667825 */ /* 0x000fe400078e0204 */
[----:B------:R-:W3:Y:S04]  /*3020*/  LDG.E.128.CONSTANT R4, desc[UR8][R4.64] ;  /* 0x0000000804047981 */ /* 0x000ee8000c1e9d00 */
[----:B------:R-:W4:Y:S01]  /*3030*/  LDG.E.128.CONSTANT R8, desc[UR8][R102.64] ;  /* 0x0000000866087981 */ /* 0x000f22000c1e9d00 */
[----:B------:R-:W-:Y:S01]  /*3040*/  UIADD3 UR4, UPT, UPT, UR5, 0x40, URZ ;  /* 0x0000004005047890 */ /* 0x000fe2000fffe0ff */
[----:B--2---:R-:W-:-:S02]  /*3050*/  LOP3.LUT R16, R12, 0x3f003f, RZ, 0xc0, !PT ;  /* 0x003f003f0c107812 */ /* 0x004fc400078ec0ff */
[--C-:B------:R-:W-:Y:S02]  /*3060*/  SHF.R.U32.HI R17, RZ, 0x6, R12.reuse ;  /* 0x00000006ff117819 */ /* 0x100fe4000001160c */
[----:B------:R-:W-:Y:S02]  /*3070*/  SHF.R.U32.HI R12, RZ, 0xc, R12 ;  /* 0x0000000cff0c7819 */ /* 0x000fe4000001160c */
[--C-:B------:R-:W-:Y:S02]  /*3080*/  SHF.R.U32.HI R28, RZ, 0xc, R13.reuse ;  /* 0x0000000cff1c7819 */ /* 0x100fe4000001160d */
[----:B------:R-:W-:Y:S02]  /*3090*/  LOP3.LUT R18, R13, 0x3f003f, RZ, 0xc0, !PT ;  /* 0x003f003f0d127812 */ /* 0x000fe400078ec0ff */
[----:B------:R-:W-:Y:S02]  /*30a0*/  SHF.R.U32.HI R20, RZ, 0x6, R13 ;  /* 0x00000006ff147819 */ /* 0x000fe4000001160d */
[----:B------:R-:W-:-:S02]  /*30b0*/  LOP3.LUT R45, R15, 0x3f003f, RZ, 0xc0, !PT ;  /* 0x003f003f0f2d7812 */ /* 0x000fc400078ec0ff */
[--C-:B------:R-:W-:Y:S02]  /*30c0*/  SHF.R.U32.HI R46, RZ, 0x6, R15.reuse ;  /* 0x00000006ff2e7819 */ /* 0x100fe4000001160f */
[----:B------:R-:W-:Y:S02]  /*30d0*/  SHF.R.U32.HI R39, RZ, 0xc, R15 ;  /* 0x0000000cff277819 */ /* 0x000fe4000001160f */
[--C-:B----4-:R-:W-:Y:S02]  /*30e0*/  SHF.R.U32.HI R34, RZ, 0x8, R10.reuse ;  /* 0x00000008ff227819 */ /* 0x110fe4000001160a */
[----:B------:R-:W-:Y:S02]  /*30f0*/  LOP3.LUT R35, R10, 0x3f003f, RZ, 0xc0, !PT ;  /* 0x003f003f0a237812 */ /* 0x000fe400078ec0ff */
[--C-:B------:R-:W-:Y:S02]  /*3100*/  SHF.R.U32.HI R36, RZ, 0x6, R10.reuse ;  /* 0x00000006ff247819 */ /* 0x100fe4000001160a */
        /* <DEDUP_REMOVED lines=8> */
[--C-:B------:R-:W-:Y:S02]  /*3190*/  SHF.R.U32.HI R50, RZ, 0x6, R11.reuse ;  /* 0x00000006ff327819 */ /* 0x100fe4000001160b */
[----:B------:R-:W-:Y:S02]  /*31a0*/  SHF.R.U32.HI R52, RZ, 0xa, R11 ;  /* 0x0000000aff347819 */ /* 0x000fe4000001160b */
[----:B------:R-:W-:Y:S02]  /*31b0*/  SHF.R.U32.HI R8, RZ, 0x8, R9 ;  /* 0x00000008ff087819 */ /* 0x000fe40000011609 */
[----:B------:R-:W-:Y:S02]  /*31c0*/  LOP3.LUT R3, R12, 0xf000f, RZ, 0xc0, !PT ;  /* 0x000f000f0c037812 */ /* 0x000fe400078ec0ff */
[----:B------:R-:W-:-:S02]  /*31d0*/  LOP3.LUT R11, R28, 0xf000f, RZ, 0xc0, !PT ;  /* 0x000f000f1c0b7812 */ /* 0x000fc400078ec0ff */
[----:B------:R-:W-:Y:S02]  /*31e0*/  LOP3.LUT R29, R14, 0x3f003f, RZ, 0xc0, !PT ;  /* 0x003f003f0e1d7812 */ /* 0x000fe400078ec0ff */
[----:B------:R-:W-:Y:S02]  /*31f0*/  SHF.R.U32.HI R33, RZ, 0x6, R14 ;  /* 0x00000006ff217819 */ /* 0x000fe4000001160e */
        /* <DEDUP_REMOVED lines=10> */
[----:B------:R-:W-:Y:S02]  /*32a0*/  LOP3.LUT R51, R39, 0x300030, R10, 0xf8, !PT ;  /* 0x0030003027337812 */ /* 0x000fe400078ef80a */
[----:B------:R-:W-:Y:S02]  /*32b0*/  LOP3.LUT R10, R5, 0x3f003f, RZ, 0xc0, !PT ;  /* 0x003f003f050a7812 */ /* 0x000fe400078ec0ff */
[--C-:B------:R-:W-:Y:S02]  /*32c0*/  SHF.R.U32.HI R11, RZ, 0x6, R5.reuse ;  /* 0x00000006ff0b7819 */ /* 0x100fe40000011605 */
[----:B------:R-:W-:Y:S02]  /*32d0*/  SHF.R.U32.HI R5, RZ, 0xc, R5 ;  /* 0x0000000cff057819 */ /* 0x000fe40000011605 */
[----:B------:R-:W-:Y:S02]  /*32e0*/  LOP3.LUT R4, R4, 0xf000f, RZ, 0xc0, !PT ;  /* 0x000f000f04047812 */ /* 0x000fe400078ec0ff */
[----:B------:R-:W-:-:S02]  /*32f0*/  LOP3.LUT R37, R37, 0x300030, R34, 0xf8, !PT ;  /* 0x0030003025257812 */ /* 0x000fc400078ef822 */
[----:B------:R-:W-:Y:S02]  /*3300*/  LOP3.LUT R28, R6, 0x3f003f, RZ, 0xc0, !PT ;  /* 0x003f003f061c7812 */ /* 0x000fe400078ec0ff */
[--C-:B------:R-:W-:Y:S02]  /*3310*/  SHF.R.U32.HI R34, RZ, 0x6, R6.reuse ;  /* 0x00000006ff227819 */ /* 0x100fe40000011606 */
[----:B------:R-:W-:Y:S02]  /*3320*/  LOP3.LUT R47, R7, 0x3f003f, RZ, 0xc0, !PT ;  /* 0x003f003f072f7812 */ /* 0x000fe400078ec0ff */
[--C-:B------:R-:W-:Y:S02]  /*3330*/  SHF.R.U32.HI R48, RZ, 0x6, R7.reuse ;  /* 0x00000006ff307819 */ /* 0x100fe40000011607 */
[----:B------:R-:W-:Y:S02]  /*3340*/  SHF.R.U32.HI R2, RZ, 0xc, R7 ;  /* 0x0000000cff027819 */ /* 0x000fe40000011607 */
[----:B------:R-:W-:-:S02]  /*3350*/  SHF.R.U32.HI R6, RZ, 0xc, R6 ;  /* 0x0000000cff067819 */ /* 0x000fc40000011606 */
        /* <DEDUP_REMOVED lines=128> */
.L_x_1824:
        /* <DEDUP_REMOVED lines=51> */
.L_x_1825:
        /* <DEDUP_REMOVED lines=50> */
.L_x_1826:
[----:B------:R-:W-:Y:S01]  /*41b0*/  MOV R93, R0 ;  /* 0x00000000005d7202 */ /* 0x000fe20000000f00 */
[----:B------:R-:W-:Y:S06]  /*41c0*/  @P3 BRA `(.L_x_1819) ;  /* 0x0000000000bc3947 */ /* 0x000fec0003800000 */
[----:B------:R-:W0:Y:S01]  /*41d0*/  LDS.128 R4, [UR5+0xe0] ;  /* 0x0000e005ff047984 */ /* 0x000e220008000c00 */
[----:B------:R-:W-:Y:S02]  /*41e0*/  MOV R55, R12 ;  /* 0x0000000c00377202 */ /* 0x000fe40000000f00 */
[----:B------:R-:W-:Y:S01]  /*41f0*/  MOV R57, R13 ;  /* 0x0000000d00397202 */ /* 0x000fe20000000f00 */
[----:B------:R-:W1:Y:S01]  /*4200*/  LDS.128 R8, [UR5+0xf0] ;  /* 0x0000f005ff087984 */ /* 0x000e620008000c00 */
[----:B------:R-:W-:Y:S02]  /*4210*/  PRMT R44, R44, 0x5410, R43 ;  /* 0x000054102c2c7816 */ /* 0x000fe4000000002b */
[----:B------:R-:W-:Y:S02]  /*4220*/  PRMT R42, R42, 0x5410, R41 ;  /* 0x000054102a2a7816 */ /* 0x000fe40000000029 */
[----:B------:R-:W-:Y:S01]  /*4230*/  MOV R93, R0 ;  /* 0x00000000005d7202 */ /* 0x000fe20000000f00 */
[----:B0-----:R-:W-:-:S02]  /*4240*/  HFMA2 R2, R2, R4, RZ ;  /* 0x0000000402027231 */ /* 0x001fc400000000ff */
        /* <DEDUP_REMOVED lines=8> */
[----:B------:R-:W-:Y:S02]  /*42d0*/  HFMA2 R12, R34, R7, R12 ;  /* 0x00000007220c7231 */ /* 0x000fe4000000000c */
[----:B------:R-:W-:Y:S02]  /*42e0*/  HFMA2 R3, R18, R6, R3 ;  /* 0x0000000612037231 */ /* 0x000fe40000000003 */
[----:B-1----:R-:W-:Y:S02]  /*42f0*/  HFMA2 R12, R30, R8, R12 ;  /* 0x000000081e0c7231 */ /* 0x002fe4000000000c */
[----:B------:R-:W-:-:S02]  /*4300*/  HFMA2 R13, R20, R6, R13 ;  /* 0x00000006140d7231 */ /* 0x000fc4000000000d */
[----:B------:R-:W-:Y:S02]  /*4310*/  HFMA2 R6, R28, R6, R4 ;  /* 0x000000061c067231 */ /* 0x000fe40000000004 */
[----:B------:R-:W-:Y:S02]  /*4320*/  HFMA2 R12, R45, R9, R12 ;  /* 0x000000092d0c7231 */ /* 0x000fe4000000000c */
[-C--:B------:R-:W-:Y:S02]  /*4330*/  HFMA2 R6, R36, R7.reuse, R6 ;  /* 0x0000000724067231 */ /* 0x080fe40000000006 */
[-C--:B------:R-:W-:Y:S02]  /*4340*/  HFMA2 R4, R33, R7.reuse, R3 ;  /* 0x0000000721047231 */ /* 0x080fe40000000003 */
[----:B------:R-:W-:Y:S02]  /*4350*/  HFMA2 R12, R39, R10, R12 ;  /* 0x0000000a270c7231 */ /* 0x000fe4000000000c */
[----:B------:R-:W-:-:S02]  /*4360*/  HFMA2 R13, R35, R7, R13 ;  /* 0x00000007230d7231 */ /* 0x000fc4000000000d */
[-C--:B------:R-:W-:Y:S02]  /*4370*/  HFMA2 R6, R32, R8.reuse, R6 ;  /* 0x0000000820067231 */ /* 0x080fe40000000006 */
[----:B------:R-:W-:Y:S02]  /*4380*/  HFMA2 R12, R51, R11, R12 ;  /* 0x0000000b330c7231 */ /* 0x000fe4000000000c */
[----:B------:R-:W-:Y:S02]  /*4390*/  HFMA2 R6, R49, R9, R6 ;  /* 0x0000000931067231 */ /* 0x000fe40000000006 */
[-C--:B------:R-:W-:Y:S02]  /*43a0*/  HFMA2 R4, R29, R8.reuse, R4 ;  /* 0x000000081d047231 */ /* 0x080fe40000000004 */
[----:B------:R-:W-:Y:S02]  /*43b0*/  HADD2 R12, R12.H0_H0, R12.H1_H1 ;  /* 0x3000000c0c0c7230 */ /* 0x000fe40000000800 */
[----:B------:R-:W-:-:S02]  /*43c0*/  HFMA2 R13, R31, R8, R13 ;  /* 0x000000081f0d7231 */ /* 0x000fc4000000000d */
        /* <DEDUP_REMOVED lines=15> */
.L_x_1819:
[----:B------:R-:W-:-:S04]  /*44c0*/  VIMNMX R0, PT, PT, R95, UR12, PT ;  /* 0x0000000c5f007c48 */ /* 0x000fc8000bfe0100 */
[----:B------:R-:W-:-:S13]  /*44d0*/  ISETP.GT.AND P1, PT, R0, R93, PT ;  /* 0x0000005d0000720c */ /* 0x000fda0003f24270 */
[----:B------:R-:W-:Y:S05]  /*44e0*/  @!P1 BRA `(.L_x_1827) ;  /* 0x0000002000e09947 */ /* 0x000fea0003800000 */
[----:B------:R-:W-:Y:S02]  /*44f0*/  ISETP.EQ.OR P1, PT, R97, 0x3, P0 ;  /* 0x000000036100780c */ /* 0x000fe40000722670 */
[----:B------:R-:W-:-:S11]  /*4500*/  VIMNMX.U32 R90, PT, PT, R95, UR12, PT ;  /* 0x0000000c5f5a7c48 */ /* 0x000fd6000bfe0000 */
.L_x_1832:
[----:B------:R-:W0:Y:S01]  /*4510*/  LDC R89, c[0x0][0x3ac] ;  /* 0x0000eb00ff597b82 */ /* 0x000e220000000800 */
[----:B------:R-:W2:Y:S01]  /*4520*/  LDG.E.128.CONSTANT R12, desc[UR8][R102.64] ;  /* 0x00000008660c7981 */ /* 0x000ea2000c1e9d00 */
[----:B0-----:R-:W-:-:S05]  /*4530*/  IMAD.WIDE R2, R89, 0x4, R102 ;  /* 0x0000000459027825 */ /* 0x001fca00078e0266 */
[----:B------:R0:W3:Y:S01]  /*4540*/  LDG.E.128.CONSTANT R8, desc[UR8][R2.64] ;  /* 0x0000000802087981 */ /* 0x0000e2000c1e9d00 */
[----:B------:R-:W-:-:S05]  /*4550*/  IMAD.WIDE R98, R89, 0x4, R2 ;  /* 0x0000000459627825 */ /* 0x000fca00078e0202 */
[----:B------:R-:W4:Y:S01]  /*4560*/  LDG.E.128.CONSTANT R4, desc[UR8][R98.64] ;  /* 0x0000000862047981 */ /* 0x000f22000c1e9d00 */
[----:B------:R-:W-:Y:S01]  /*4570*/  HFMA2 R0, -RZ, RZ, 0, 0.125 ;  /* 0x00003000ff007431 */ /* 0x000fe200000001ff */
        /* <DEDUP_REMOVED lines=307> */
.L_x_1828:
        /* <DEDUP_REMOVED lines=85> */
.L_x_1830:
        /* <DEDUP_REMOVED lines=82> */
.L_x_1831:
        /* <DEDUP_REMOVED lines=79> */
.L_x_1829:
[----:B------:R-:W-:Y:S01]  /*6810*/  IADD3 R93, PT, PT, R93, 0x20, RZ ;  /* 0x000000205d5d7810 */ /* 0x000fe20007ffe0ff */
[----:B------:R-:W-:Y:S01]  /*6820*/  UIADD3 UR4, UPT, UPT, UR4, 0x40, URZ ;  /* 0x0000004004047890 */ /* 0x000fe2000fffe0ff */
[----:B------:R-:W-:Y:S02]  /*6830*/  IMAD.WIDE R102, R89, 0x4, R98 ;  /* 0x0000000459667825 */ /* 0x000fe400078e0262 */
[----:B------:R-:W-:-:S13]  /*6840*/  ISETP.GE.AND P3, PT, R93, R90, PT ;  /* 0x0000005a5d00720c */ /* 0x000fda0003f66270 */
[----:B------:R-:W-:Y:S05]  /*6850*/  @!P3 BRA `(.L_x_1832) ;  /* 0xffffffdc002cb947 */ /* 0x000fea000383ffff */
[----:B------:R-:W-:-:S07]  /*6860*/  IMAD.WIDE R102, R89, 0xc, R100 ;  /* 0x0000000c59667825 */ /* 0x000fce00078e0264 */
.L_x_1827:
[----:B------:R-:W0:Y:S02]  /*6870*/  LDCU UR5, c[0x0][0x3dc] ;  /* 0x00007b80ff0577ac */ /* 0x000e240008000800 */
[----:B0-----:R-:W-:-:S04]  /*6880*/  VIMNMX R0, PT, PT, R95, UR5, PT ;  /* 0x000000055f007c48 */ /* 0x001fc8000bfe0100 */
[----:B------:R-:W-:-:S13]  /*6890*/  ISETP.GT.AND P1, PT, R0, R93, PT ;  /* 0x0000005d0000720c */ /* 0x000fda0003f24270 */
[----:B------:R-:W-:Y:S05]  /*68a0*/  @!P1 BRA `(.L_x_1833) ;  /* 0x0000001000c09947 */ /* 0x000fea0003800000 */
[----:B------:R-:W-:Y:S01]  /*68b0*/  ISETP.EQ.OR P0, PT, R97, 0x3, P0 ;  /* 0x000000036100780c */ /* 0x000fe20000702670 */
[----:B------:R-:W-:-:S12]  /*68c0*/  UIADD3 UR4, UPT, UPT, UR4, 0x80, URZ ;  /* 0x0000008004047890 */ /* 0x000fd8000fffe0ff */
.L_x_1838:
[----:B------:R-:W2:Y:S01]  /*68d0*/  LDG.E.128.CONSTANT R4, desc[UR8][R102.64] ;  /* 0x0000000866047981 */ /* 0x000ea2000c1e9d00 */
[----:B------:R-:W-:Y:S01]  /*68e0*/  MOV R8, 0x3400 ;  /* 0x0000340000087802 */ /* 0x000fe20000000f00 */
[----:B------:R-:W-:Y:S01]  /*68f0*/  HFMA2 R35, -RZ, RZ, 0, 0.0625 ;  /* 0x00002c00ff237431 */ /* 0x000fe200000001ff */
[----:B------:R-:W-:Y:S02]  /*6900*/  MOV R2, 0x2400 ;  /* 0x0000240000027802 */ /* 0x000fe40000000f00 */
[----:B------:R-:W-:Y:S02]  /*6910*/  ISETP.NE.AND P1, PT, R94, RZ, PT ;  /* 0x000000ff5e00720c */ /* 0x000fe40003f25270 */
[----:B------:R-:W-:Y:S02]  /*6920*/  PRMT R8, R2, 0x5410, R8 ;  /* 0x0000541002087816 */ /* 0x000fe40000000008 */
[----:B------:R-:W-:Y:S02]  /*6930*/  ISETP.NE.AND P2, PT, R97, 0x1, PT ;  /* 0x000000016100780c */ /* 0x000fe40003f45270 */
[----:B------:R-:W-:-:S02]  /*6940*/  PRMT R35, R35, 0x5410, R35 ;  /* 0x0000541023237816 */ /* 0x000fc40000000023 */
[C---:B--2---:R-:W-:Y:S02]  /*6950*/  LOP3.LUT R49, R6.reuse, 0x30003, RZ, 0xc0, !PT ;  /* 0x0003000306317812 */ /* 0x044fe400078ec0ff */
[C---:B------:R-:W-:Y:S02]  /*6960*/  LOP3.LUT R12, R6.reuse, 0xc000c, RZ, 0xc0, !PT ;  /* 0x000c000c060c7812 */ /* 0x040fe400078ec0ff */
[C---:B-----5:R-:W-:Y:S02]  /*6970*/  LOP3.LUT R20, R6.reuse, 0x300030, RZ, 0xc0, !PT ;  /* 0x0030003006147812 */ /* 0x060fe400078ec0ff */
[----:B------:R-:W-:Y:S02]  /*6980*/  LOP3.LUT R34, R6, 0xc000c0, RZ, 0xc0, !PT ;  /* 0x00c000c006227812 */ /* 0x000fe400078ec0ff */
[----:B------:R-:W-:Y:S02]  /*6990*/  SHF.R.U32.HI R50, RZ, 0x8, R6 ;  /* 0x00000008ff327819 */ /* 0x000fe40000011606 */
[----:B------:R-:W-:-:S02]  /*69a0*/  LOP3.LUT R6, R7, 0xc000c, RZ, 0xc0, !PT ;  /* 0x000c000c07067812 */ /* 0x000fc400078ec0ff */
[----:B------:R-:W-:Y:S02]  /*69b0*/  SHF.R.U32.HI R48, RZ, 0x8, R5 ;  /* 0x00000008ff307819 */ /* 0x000fe40000011605 */
[----:B------:R-:W-:Y:S02]  /*69c0*/  LOP3.LUT R13, R6, 0x64006400, RZ, 0xfc, !PT ;  /* 0x64006400060d7812 */ /* 0x000fe400078efcff */
[C---:B------:R-:W-:Y:S02]  /*69d0*/  LOP3.LUT R9, R4.reuse, 0x30003, RZ, 0xc0, !PT ;  /* 0x0003000304097812 */ /* 0x040fe400078ec0ff */
[C---:B------:R-:W-:Y:S01]  /*69e0*/  LOP3.LUT R2, R4.reuse, 0xc000c, RZ, 0xc0, !PT ;  /* 0x000c000c04027812 */ /* 0x040fe200078ec0ff */
[----:B------:R-:W-:Y:S01]  /*69f0*/  HFMA2 R13, R13, R8.H1_H1, -258, -258 ;  /* 0xdc08dc080d0d7431 */ /* 0x000fe20000060008 */
[C---:B------:R-:W-:Y:S02]  /*6a00*/  LOP3.LUT R10, R4.reuse, 0x300030, RZ, 0xc0, !PT ;  /* 0x00300030040a7812 */ /* 0x040fe400078ec0ff */
[----:B------:R-:W-:-:S02]  /*6a10*/  LOP3.LUT R11, R4, 0xc000c0, RZ, 0xc0, !PT ;  /* 0x00c000c0040b7812 */ /* 0x000fc400078ec0ff */
[----:B------:R-:W-:Y:S02]  /*6a20*/  LOP3.LUT R3, R5, 0xc000c, RZ, 0xc0, !PT ;  /* 0x000c000c05037812 */ /* 0x000fe400078ec0ff */
[C---:B------:R-:W-:Y:S02]  /*6a30*/  LOP3.LUT R51, R7.reuse, 0x30003, RZ, 0xc0, !PT ;  /* 0x0003000307337812 */ /* 0x040fe400078ec0ff */
[C---:B------:R-:W-:Y:S02]  /*6a40*/  LOP3.LUT R28, R7.reuse, 0x300030, RZ, 0xc0, !PT ;  /* 0x00300030071c7812 */ /* 0x040fe400078ec0ff */
[----:B------:R-:W-:Y:S02]  /*6a50*/  LOP3.LUT R36, R7, 0xc000c0, RZ, 0xc0, !PT ;  /* 0x00c000c007247812 */ /* 0x000fe400078ec0ff */
[----:B------:R-:W-:Y:S02]  /*6a60*/  SHF.R.U32.HI R52, RZ, 0x8, R7 ;  /* 0x00000008ff347819 */ /* 0x000fe40000011607 */
[----:B------:R-:W-:-:S02]  /*6a70*/  LOP3.LUT R6, R48, 0xc000c, RZ, 0xc0, !PT ;  /* 0x000c000c30067812 */ /* 0x000fc400078ec0ff */
[----:B------:R-:W-:Y:S02]  /*6a80*/  SHF.R.U32.HI R4, RZ, 0x8, R4 ;  /* 0x00000008ff047819 */ /* 0x000fe40000011604 */
[----:B------:R-:W-:Y:S02]  /*6a90*/  LOP3.LUT R7, R50, 0xc000c, RZ, 0xc0, !PT ;  /* 0x000c000c32077812 */ /* 0x000fe400078ec0ff */
[C---:B------:R-:W-:Y:S02]  /*6aa0*/  LOP3.LUT R46, R5.reuse, 0x30003, RZ, 0xc0, !PT ;  /* 0x00030003052e7812 */ /* 0x040fe400078ec0ff */
[C---:B------:R-:W-:Y:S02]  /*6ab0*/  LOP3.LUT R18, R5.reuse, 0x300030, RZ, 0xc0, !PT ;  /* 0x0030003005127812 */ /* 0x040fe400078ec0ff */
[----:B------:R-:W-:Y:S02]  /*6ac0*/  LOP3.LUT R33, R5, 0xc000c0, RZ, 0xc0, !PT ;  /* 0x00c000c005217812 */ /* 0x000fe400078ec0ff */
        /* <DEDUP_REMOVED lines=19> */
[----:B------:R-:W-:Y:S01]  /*6c00*/  LOP3.LUT R18, R52, 0x300030, RZ, 0xc0, !PT ;  /* 0x0030003034127812 */ /* 0x000fe200078ec0ff */
[-C--:B------:R-:W-:Y:S01]  /*6c10*/  HFMA2 R30, R6, R35.reuse.H1_H1, -66, -66 ;  /* 0xd420d420061e7431 */ /* 0x080fe20000060023 */
        /* <DEDUP_REMOVED lines=23> */
[-C--:B------:R-:W-:Y:S01]  /*6d90*/  HFMA2 R20, R20, R35.reuse.H1_H1, -66, -66 ;  /* 0xd420d42014147431 */ /* 0x080fe20000060023 */
[----:B------:R-:W-:Y:S01]  /*6da0*/  LOP3.LUT R4, R4, 0x30003, RZ, 0xc0, !PT ;  /* 0x0003000304047812 */ /* 0x000fe200078ec0ff */
[----:B------:R-:W-:Y:S01]  /*6db0*/  HFMA2 R28, R28, R35.H1_H1, -66, -66 ;  /* 0xd420d4201c1c7431 */ /* 0x000fe20000060023 */
        /* <DEDUP_REMOVED lines=74> */
.L_x_1834:
        /* <DEDUP_REMOVED lines=49> */
.L_x_1836:
        /* <DEDUP_REMOVED lines=48> */
.L_x_1837:
        /* <DEDUP_REMOVED lines=46> */
.L_x_1835:
[----:B------:R-:W0:Y:S01]  /*7b50*/  LDC R89, c[0x0][0x3ac] ;  /* 0x0000eb00ff597b82 */ /* 0x000e220000000800 */
[----:B------:R-:W-:Y:S01]  /*7b60*/  IADD3 R93, PT, PT, R93, 0x10, RZ ;  /* 0x000000105d5d7810 */ /* 0x000fe20007ffe0ff */
[----:B------:R-:W-:-:S03]  /*7b70*/  UIADD3 UR4, UPT, UPT, UR4, 0x20, URZ ;  /* 0x0000002004047890 */ /* 0x000fc6000fffe0ff */
[----:B------:R-:W-:Y:S01]  /*7b80*/  ISETP.GE.AND P1, PT, R93, R0, PT ;  /* 0x000000005d00720c */ /* 0x000fe20003f26270 */
[----:B0-----:R-:W-:-:S12]  /*7b90*/  IMAD.WIDE R102, R89, 0x4, R102 ;  /* 0x0000000459667825 */ /* 0x001fd800078e0266 */
[----:B------:R-:W-:Y:S05]  /*7ba0*/  @!P1 BRA `(.L_x_1838) ;  /* 0xffffffec00489947 */ /* 0x000fea000383ffff */
.L_x_1833:
        /* <DEDUP_REMOVED lines=10> */
.L_x_1842:
[----:B------:R-:W0:Y:S02]  /*7c50*/  LDS R2, [R0] ;  /* 0x0000000000027984 */ /* 0x000e240000000800 */
[----:B0-----:R-:W-:-:S05]  /*7c60*/  HADD2 R3, R2, R40 ;  /* 0x0000002802037230 */ /* 0x001fca0000000000 */
[----:B------:R-:W0:Y:S02]  /*7c70*/  ATOMS.CAST.SPIN P0, [R0], R2, R3 ;  /* 0x000000020000758d */ /* 0x000e240001800003 */
[----:B0-----:R-:W-:Y:S05]  /*7c80*/  @!P0 BRA `(.L_x_1842) ;  /* 0xfffffffc00f08947 */ /* 0x001fea000383ffff */
[----:B------:R-:W-:Y:S05]  /*7c90*/  BRA `(.L_x_1840) ;  /* 0x00000000000c7947 */ /* 0x000fea0003800000 */
.L_x_1841:
[----:B------:R-:W2:Y:S02]  /*7ca0*/  LD.E R0, desc[UR8][R4.64] ;  /* 0x0000000804007980 */ /* 0x000ea4000c101900 */
[----:B--2---:R-:W-:-:S05]  /*7cb0*/  IADD3 R3, PT, PT, R40, R0, RZ ;  /* 0x0000000028037210 */ /* 0x004fca0007ffe0ff */
[----:B------:R0:W-:Y:S02]  /*7cc0*/  ST.E desc[UR8][R4.64], R3 ;  /* 0x0000000304007985 */ /* 0x0001e4000c101908 */
.L_x_1840:
[----:B------:R-:W-:Y:S05]  /*7cd0*/  BSYNC.RECONVERGENT B0 ;  /* 0x0000000000007941 */ /* 0x000fea0003800200 */
.L_x_1839:
[----:B------:R1:W-:Y:S01]  /*7ce0*/  ATOM.E.ADD.F16x2.RN.STRONG.GPU P0, RZ, desc[UR8][R4.64+0x4], R27 ;  /* 0x8000041b04ff79a2 */ /* 0x0003e2000c10e108 */
[----:B------:R-:W-:Y:S04]  /*7cf0*/  BSSY.RECONVERGENT B0, `(.L_x_1843) ;  /* 0x000000e000007945 */ /* 0x000fe80003800200 */
[----:B-1----:R-:W-:Y:S05]  /*7d00*/  @P0 BRA `(.L_x_1844) ;  /* 0x0000000000300947 */ /* 0x002fea0003800000 */
[----:B------:R-:W1:Y:S02]  /*7d10*/  QSPC.E.S P0, RZ, [R4+0x4] ;  /* 0x0000040004ff73aa */ /* 0x000e640000000500 */
[----:B-1----:R-:W-:Y:S05]  /*7d20*/  @!P0 BRA `(.L_x_1845) ;  /* 0x00000000001c8947 */ /* 0x002fea0003800000 */
[----:B------:R-:W-:-:S04]  /*7d30*/  MOV R2, R4 ;  /* 0x0000000400027202 */ /* 0x000fc80000000f00 */
[----:B------:R-:W-:-:S07]  /*7d40*/  MOV R0, R2 ;  /* 0x0000000200007202 */ /* 0x000fce0000000f00 */
.L_x_1846:
[----:B------:R-:W0:Y:S02]  /*7d50*/  LDS R2, [R0+0x4] ;  /* 0x0000040000027984 */ /* 0x000e240000000800 */
[----:B0-----:R-:W-:-:S05]  /*7d60*/  HFMA2 R3, R2, 1, 1, R27 ;  /* 0x3c003c0002037831 */ /* 0x001fca000000001b */
[----:B------:R-:W0:Y:S02]  /*7d70*/  ATOMS.CAST.SPIN P0, [R0+0x4], R2, R3 ;  /* 0x000004020000758d */ /* 0x000e240001800003 */
[----:B0-----:R-:W-:Y:S05]  /*7d80*/  @!P0 BRA `(.L_x_1846) ;  /* 0xfffffffc00f08947 */ /* 0x001fea000383ffff */
[----:B------:R-:W-:Y:S05]  /*7d90*/  BRA `(.L_x_1844) ;  /* 0x00000000000c7947 */ /* 0x000fea0003800000 */
.L_x_1845:
[----:B------:R-:W0:Y:S02]  /*7da0*/  LD.E R0, desc[UR8][R4.64+0x4] ;  /* 0x0000040804007980 */ /* 0x000e24000c101900 */
[----:B0-----:R-:W-:-:S05]  /*7db0*/  IADD3 R3, PT, PT, R27, R0, RZ ;  /* 0x000000001b037210 */ /* 0x001fca0007ffe0ff */
[----:B------:R1:W-:Y:S02]  /*7dc0*/  ST.E desc[UR8][R4.64+0x4], R3 ;  /* 0x0000040304007985 */ /* 0x0003e4000c101908 */
.L_x_1844:
[----:B------:R-:W-:Y:S05]  /*7dd0*/  BSYNC.RECONVERGENT B0 ;  /* 0x0000000000007941 */ /* 0x000fea0003800200 */
.L_x_1843:
        /* <DEDUP_REMOVED lines=9> */
.L_x_1850:
[----:B------:R-:W0:Y:S02]  /*7e70*/  LDS R2, [R0] ;  /* 0x0000000000027984 */ /* 0x000e240000000800 */
[----:B0-----:R-:W-:-:S05]  /*7e80*/  HADD2 R3, R2, R26 ;  /* 0x0000001a02037230 */ /* 0x001fca0000000000 */
[----:B------:R-:W0:Y:S02]  /*7e90*/  ATOMS.CAST.SPIN P0, [R0], R2, R3 ;  /* 0x000000020000758d */ /* 0x000e240001800003 */
[----:B0-----:R-:W-:Y:S05]  /*7ea0*/  @!P0 BRA `(.L_x_1850) ;  /* 0xfffffffc00f08947 */ /* 0x001fea000383ffff */
[----:B------:R-:W-:Y:S05]  /*7eb0*/  BRA `(.L_x_1848) ;  /* 0x00000000000c7947 */ /* 0x000fea0003800000 */
.L_x_1849:
[----:B------:R-:W2:Y:S02]  /*7ec0*/  LD.E R0, desc[UR8][R4.64] ;  /* 0x0000000804007980 */ /* 0x000ea4000c101900 */
[----:B--2---:R-:W-:-:S05]  /*7ed0*/  IADD3 R3, PT, PT, R26, R0, RZ ;  /* 0x000000001a037210 */ /* 0x004fca0007ffe0ff */
[----:B------:R0:W-:Y:S02]  /*7ee0*/  ST.E desc[UR8][R4.64], R3 ;  /* 0x0000000304007985 */ /* 0x0001e4000c101908 */
.L_x_1848:
[----:B------:R-:W-:Y:S05]  /*7ef0*/  BSYNC.RECONVERGENT B0 ;  /* 0x0000000000007941 */ /* 0x000fea0003800200 */
.L_x_1847:
[----:B------:R1:W-:Y:S01]  /*7f00*/  ATOM.E.ADD.F16x2.RN.STRONG.GPU P0, RZ, desc[UR8][R4.64+0x4], R25 ;  /* 0x8000041904ff79a2 */ /* 0x0003e2000c10e108 */
[----:B------:R-:W-:Y:S04]  /*7f10*/  BSSY.RECONVERGENT B0, `(.L_x_1851) ;  /* 0x000000e000007945 */ /* 0x000fe80003800200 */
[----:B-1----:R-:W-:Y:S05]  /*7f20*/  @P0 BRA `(.L_x_1852) ;  /* 0x0000000000300947 */ /* 0x002fea0003800000 */
[----:B------:R-:W1:Y:S02]  /*7f30*/  QSPC.E.S P0, RZ, [R4+0x4] ;  /* 0x0000040004ff73aa */ /* 0x000e640000000500 */
[----:B-1----:R-:W-:Y:S05]  /*7f40*/  @!P0 BRA `(.L_x_1853) ;  /* 0x00000000001c8947 */ /* 0x002fea0003800000 */
[----:B------:R-:W-:-:S04]  /*7f50*/  MOV R2, R4 ;  /* 0x0000000400027202 */ /* 0x000fc80000000f00 */
[----:B------:R-:W-:-:S07]  /*7f60*/  MOV R0, R2 ;  /* 0x0000000200007202 */ /* 0x000fce0000000f00 */
.L_x_1854:
[----:B------:R-:W0:Y:S02]  /*7f70*/  LDS R2, [R0+0x4] ;  /* 0x0000040000027984 */ /* 0x000e240000000800 */
[----:B0-----:R-:W-:-:S05]  /*7f80*/  HFMA2 R3, R2, 1, 1, R25 ;  /* 0x3c003c0002037831 */ /* 0x001fca0000000019 */
[----:B------:R-:W0:Y:S02]  /*7f90*/  ATOMS.CAST.SPIN P0, [R0+0x4], R2, R3 ;  /* 0x000004020000758d */ /* 0x000e240001800003 */
[----:B0-----:R-:W-:Y:S05]  /*7fa0*/  @!P0 BRA `(.L_x_1854) ;  /* 0xfffffffc00f08947 */ /* 0x001fea000383ffff */
[----:B------:R-:W-:Y:S05]  /*7fb0*/  BRA `(.L_x_1852) ;  /* 0x00000000000c7947 */ /* 0x000fea0003800000 */
.L_x_1853:
[----:B------:R-:W0:Y:S02]  /*7fc0*/  LD.E R0, desc[UR8][R4.64+0x4] ;  /* 0x0000040804007980 */ /* 0x000e24000c101900 */
[----:B0-----:R-:W-:-:S05]  /*7fd0*/  IADD3 R3, PT, PT, R25, R0, RZ ;  /* 0x0000000019037210 */ /* 0x001fca0007ffe0ff */
[----:B------:R1:W-:Y:S02]  /*7fe0*/  ST.E desc[UR8][R4.64+0x4], R3 ;  /* 0x0000040304007985 */ /* 0x0003e4000c101908 */
.L_x_1852:
[----:B------:R-:W-:Y:S05]  /*7ff0*/  BSYNC.RECONVERGENT B0 ;  /* 0x0000000000007941 */ /* 0x000fea0003800200 */
.L_x_1851:
        /* <DEDUP_REMOVED lines=10> */
.L_x_1858:
[----:B------:R-:W0:Y:S02]  /*80a0*/  LDS R2, [R0] ;  /* 0x0000000000027984 */ /* 0x000e240000000800 */
[----:B0-----:R-:W-:-:S05]  /*80b0*/  HADD2 R3, R2, R24 ;  /* 0x0000001802037230 */ /* 0x001fca0000000000 */
[----:B------:R-:W0:Y:S02]  /*80c0*/  ATOMS.CAST.SPIN P0, [R0], R2, R3 ;  /* 0x000000020000758d */ /* 0x000e240001800003 */
[----:B0-----:R-:W-:Y:S05]  /*80d0*/  @!P0 BRA `(.L_x_1858) ;  /* 0xfffffffc00f08947 */ /* 0x001fea000383ffff */
[----:B------:R-:W-:Y:S05]  /*80e0*/  BRA `(.L_x_1856) ;  /* 0x00000000000c7947 */ /* 0x000fea0003800000 */
.L_x_1857:
[----:B------:R-:W2:Y:S02]  /*80f0*/  LD.E R0, desc[UR8][R4.64] ;  /* 0x0000000804007980 */ /* 0x000ea4000c101900 */
[----:B--2---:R-:W-:-:S05]  /*8100*/  IADD3 R3, PT, PT, R24, R0, RZ ;  /* 0x0000000018037210 */ /* 0x004fca0007ffe0ff */
[----:B------:R0:W-:Y:S02]  /*8110*/  ST.E desc[UR8][R4.64], R3 ;  /* 0x0000000304007985 */ /* 0x0001e4000c101908 */
.L_x_1856:
[----:B------:R-:W-:Y:S05]  /*8120*/  BSYNC.RECONVERGENT B0 ;  /* 0x0000000000007941 */ /* 0x000fea0003800200 */
.L_x_1855:
[----:B------:R1:W-:Y:S01]  /*8130*/  ATOM.E.ADD.F16x2.RN.STRONG.GPU P0, RZ, desc[UR8][R4.64+0x4], R23 ;  /* 0x8000041704ff79a2 */ /* 0x0003e2000c10e108 */
[----:B------:R-:W-:Y:S04]  /*8140*/  BSSY.RECONVERGENT B0, `(.L_x_1859) ;  /* 0x000000e000007945 */ /* 0x000fe80003800200 */
[----:B-1----:R-:W-:Y:S05]  /*8150*/  @P0 BRA `(.L_x_1860) ;  /* 0x0000000000300947 */ /* 0x002fea0003800000 */
[----:B------:R-:W1:Y:S02]  /*8160*/  QSPC.E.S P0, RZ, [R4+0x4] ;  /* 0x0000040004ff73aa */ /* 0x000e640000000500 */
[----:B-1----:R-:W-:Y:S05]  /*8170*/  @!P0 BRA `(.L_x_1861) ;  /* 0x00000000001c8947 */ /* 0x002fea0003800000 */
[----:B------:R-:W-:-:S04]  /*8180*/  MOV R2, R4 ;  /* 0x0000000400027202 */ /* 0x000fc80000000f00 */
[----:B------:R-:W-:-:S07]  /*8190*/  MOV R0, R2 ;  /* 0x0000000200007202 */ /* 0x000fce0000000f00 */
.L_x_1862:
[----:B------:R-:W0:Y:S02]  /*81a0*/  LDS R2, [R0+0x4] ;  /* 0x0000040000027984 */ /* 0x000e240000000800 */
[----:B0-----:R-:W-:-:S05]  /*81b0*/  HFMA2 R3, R2, 1, 1, R23 ;  /* 0x3c003c0002037831 */ /* 0x001fca0000000017 */
[----:B------:R-:W0:Y:S02]  /*81c0*/  ATOMS.CAST.SPIN P0, [R0+0x4], R2, R3 ;  /* 0x000004020000758d */ /* 0x000e240001800003 */
[----:B0-----:R-:W-:Y:S05]  /*81d0*/  @!P0 BRA `(.L_x_1862) ;  /* 0xfffffffc00f08947 */ /* 0x001fea000383ffff */
[----:B------:R-:W-:Y:S05]  /*81e0*/  BRA `(.L_x_1860) ;  /* 0x00000000000c7947 */ /* 0x000fea0003800000 */
.L_x_1861:
[----:B------:R-:W0:Y:S02]  /*81f0*/  LD.E R0, desc[UR8][R4.64+0x4] ;  /* 0x0000040804007980 */ /* 0x000e24000c101900 */
[----:B0-----:R-:W-:-:S05]  /*8200*/  IADD3 R3, PT, PT, R23, R0, RZ ;  /* 0x0000000017037210 */ /* 0x001fca0007ffe0ff */
[----:B------:R1:W-:Y:S02]  /*8210*/  ST.E desc[UR8][R4.64+0x4], R3 ;  /* 0x0000040304007985 */ /* 0x0003e4000c101908 */
.L_x_1860:
[----:B------:R-:W-:Y:S05]  /*8220*/  BSYNC.RECONVERGENT B0 ;  /* 0x0000000000007941 */ /* 0x000fea0003800200 */
.L_x_1859:
        /* <DEDUP_REMOVED lines=10> */
.L_x_1866:
[----:B------:R-:W0:Y:S02]  /*82d0*/  LDS R2, [R0] ;  /* 0x0000000000027984 */ /* 0x000e240000000800 */
[----:B0-----:R-:W-:-:S05]  /*82e0*/  HADD2 R3, R2, R22 ;  /* 0x0000001602037230 */ /* 0x001fca0000000000 */
[----:B------:R-:W0:Y:S02]  /*82f0*/  ATOMS.CAST.SPIN P0, [R0], R2, R3 ;  /* 0x000000020000758d */ /* 0x000e240001800003 */
[----:B0-----:R-:W-:Y:S05]  /*8300*/  @!P0 BRA `(.L_x_1866) ;  /* 0xfffffffc00f08947 */ /* 0x001fea000383ffff */
[----:B------:R-:W-:Y:S05]  /*8310*/  BRA `(.L_x_1864) ;  /* 0x00000000000c7947 */ /* 0x000fea0003800000 */
.L_x_1865:
[----:B------:R-:W2:Y:S02]  /*8320*/  LD.E R0, desc[UR8][R4.64] ;  /* 0x0000000804007980 */ /* 0x000ea4000c101900 */
[----:B--2---:R-:W-:-:S05]  /*8330*/  IADD3 R3, PT, PT, R22, R0, RZ ;  /* 0x0000000016037210 */ /* 0x004fca0007ffe0ff */
[----:B------:R0:W-:Y:S02]  /*8340*/  ST.E desc[UR8][R4.64], R3 ;  /* 0x0000000304007985 */ /* 0x0001e4000c101908 */
.L_x_1864:
[----:B------:R-:W-:Y:S05]  /*8350*/  BSYNC.RECONVERGENT B0 ;  /* 0x0000000000007941 */ /* 0x000fea0003800200 */
.L_x_1863:
[----:B------:R1:W-:Y:S02]  /*8360*/  ATOM.E.ADD.F16x2.RN.STRONG.GPU P0, RZ, desc[UR8][R4.64+0x4], R21 ;  /* 0x8000041504ff79a2 */ /* 0x0003e4000c10e108 */
[----:B-1----:R-:W-:Y:S05]  /*8370*/  @P0 EXIT ;  /* 0x000000000000094d */ /* 0x002fea0003800000 */
[----:B------:R-:W1:Y:S02]  /*8380*/  QSPC.E.S P0, RZ, [R4+0x4] ;  /* 0x0000040004ff73aa */ /* 0x000e640000000500 */
[----:B-1----:R-:W-:Y:S05]  /*8390*/  @!P0 BRA `(.L_x_1867) ;  /* 0x00000000001c8947 */ /* 0x002fea0003800000 */
[----:B------:R-:W-:-:S04]  /*83a0*/  MOV R2, R4 ;  /* 0x0000000400027202 */ /* 0x000fc80000000f00 */
[----:B------:R-:W-:-:S07]  /*83b0*/  MOV R0, R2 ;  /* 0x0000000200007202 */ /* 0x000fce0000000f00 */
.L_x_1868:
[----:B------:R-:W0:Y:S02]  /*83c0*/  LDS R2, [R0+0x4] ;  /* 0x0000040000027984 */ /* 0x000e240000000800 */
[----:B0-----:R-:W-:-:S05]  /*83d0*/  HFMA2 R3, R2, 1, 1, R21 ;  /* 0x3c003c0002037831 */ /* 0x001fca0000000015 */
[----:B------:R-:W0:Y:S02]  /*83e0*/  ATOMS.CAST.SPIN P0, [R0+0x4], R2, R3 ;  /* 0x000004020000758d */ /* 0x000e240001800003 */
[----:B0-----:R-:W-:Y:S05]  /*83f0*/  @!P0 BRA `(.L_x_1868) ;  /* 0xfffffffc00f08947 */ /* 0x001fea000383ffff */
[----:B------:R-:W-:Y:S05]  /*8400*/  EXIT ;  /* 0x000000000000794d */ /* 0x000fea0003800000 */
.L_x_1867:
[----:B------:R-:W0:Y:S02]  /*8410*/  LD.E R0, desc[UR8][R4.64+0x4] ;  /* 0x0000040804007980 */ /* 0x000e24000c101900 */
[----:B0-----:R-:W-:-:S05]  /*8420*/  IADD3 R3, PT, PT, R21, R0, RZ ;  /* 0x0000000015037210 */ /* 0x001fca0007ffe0ff */
[----:B------:R-:W-:Y:S01]  /*8430*/  ST.E desc[UR8][R4.64+0x4], R3 ;  /* 0x0000040304007985 */ /* 0x000fe2000c101908 */
[----:B------:R-:W-:Y:S05]  /*8440*/  EXIT ;  /* 0x000000000000794d */ /* 0x000fea0003800000 */
.L_x_1869:
        /* <DEDUP_REMOVED lines=11> */
.L_x_5305:


//--------------------- .text._Z23gemm_half_q_half_kernelILi4ELi128ELb1ELb0ELi32EEvPK6__halfPKjS4_S2_PS0_iiiiPKtS7_iiiiiibS2_i --------------------------
	.section	.text._Z23gemm_half_q_half_kernelILi4ELi128ELb1ELb0ELi32EEvPK6__halfPKjS4_S2_PS0_iiiiPKtS7_iiiiiibS2_i,"ax",@progbits
	.align	128
        .global         _Z23gemm_half_q_half_kernelILi4ELi128ELb1ELb0ELi32EEvPK6__halfPKjS4_S2_PS0_iiiiPKtS7_iiiiiibS2_i
        .type           _Z23gemm_half_q_half_kernelILi4ELi128ELb1ELb0ELi32EEvPK6__halfPKjS4_S2_PS0_iiiiPKtS7_iiiiiibS2_i,@function
        .size           _Z23gemm_half_q_half_kernelILi4ELi128ELb1ELb0ELi32EEvPK6__halfPKjS4_S2_PS0_iiiiPKtS7_iiiiiibS2_i,(.L_x_5306 - _Z23gemm_half_q_half_kernelILi4ELi128ELb1ELb0ELi32EEvPK6__halfPKjS4_S2_PS0_iiiiPKtS7_iiiiiibS2_i)
        .other          _Z23gemm_half_q_half_kernelILi4ELi128ELb1ELb0ELi32EEvPK6__halfPKjS4_S2_PS0_iiiiPKtS7_iiiiiibS2_i,@"STO_CUDA_ENTRY STV_DEFAULT"
_Z23gemm_half_q_half_kernelILi4ELi128ELb1ELb0ELi32EEvPK6__halfPKjS4_S2_PS0_iiiiPKtS7_iiiiiibS2_i:
.text._Z23gemm_half_q_half_kernelILi4ELi128ELb1ELb0ELi32EEvPK6__halfPKjS4_S2_PS0_iiiiPKtS7_iiiiiibS2_i:
[----:B------:R-:W-:Y:S08]  /*0000*/  LDC R1, c[0x0][0x37c] ;  /* 0x0000df00ff017b82 */ /* 0x000ff00000000800 */
[----:B------:R-:W0:Y:S01]  /*0010*/  S2UR UR6, SR_CTAID.Y ;  /* 0x00000000000679c3 */ /* 0x000e220000002600 */
[----:B------:R-:W0:Y:S02]  /*0020*/  LDCU UR5, c[0x0][0x3a8] ;  /* 0x00007500ff0577ac */ /* 0x000e240008000800 */
[----:B0-----:R-:W-:-:S04]  /*0030*/  UIMAD UR13, UR6, -0x4, UR5 ;  /* 0xfffffffc060d78a4 */ /* 0x001fc8000f8e0205 */
[----:B------:R-:W-:-:S06]  /*0040*/  UISETP.GE.AND UP0, UPT, UR13, 0x1, UPT ;  /* 0x000000010d00788c */ /* 0x000fcc000bf06270 */
[----:B------:R-:W-:-:S13]  /*0050*/  PLOP3.LUT P0, PT, PT, PT, UP0, 0x80, 0x8 ;  /* 0x000000000008781c */ /* 0x000fda0003f0f008 */
[----:B------:R-:W-:Y:S05]  /*0060*/  @!P0 EXIT ;  /* 0x000000000000894d */ /* 0x000fea0003800000 */
[----:B------:R-:W0:Y:S01]  /*0070*/  LDC.64 R6, c[0x0][0x3e8] ;  /* 0x0000fa00ff067b82 */ /* 0x000e220000000a00 */
[----:B------:R-:W0:Y:S01]  /*0080*/  LDCU.64 UR10, c[0x0][0x358] ;  /* 0x00006b00ff0a77ac */ /* 0x000e220008000a00 */
[----:B------:R-:W1:Y:S06]  /*0090*/  S2R R3, SR_TID.X ;  /* 0x0000000000037919 */ /* 0x000e6c0000002100 */
[----:B------:R-:W2:Y:S01]  /*00a0*/  LDC R5, c[0x0][0x3b0] ;  /* 0x0000ec00ff057b82 */ /* 0x000ea20000000800 */
[----:B0-----:R-:W3:Y:S07]  /*00b0*/  LDG.E.U16 R47, desc[UR10][R6.64] ;  /* 0x0000000a062f7981 */ /* 0x001eee000c1e1500 */
[----:B------:R-:W0:Y:S01]  /*00c0*/  S2UR UR12, SR_CTAID.X ;  /* 0x00000000000c79c3 */ /* 0x000e220000002500 */
[----:B------:R-:W-:Y:S01]  /*00d0*/  UISETP.NE.AND UP2, UPT, UR13, 0x1, UPT ;  /* 0x000000010d00788c */ /* 0x000fe2000bf45270 */
[----:B------:R-:W-:Y:S01]  /*00e0*/  PRMT R13, RZ, 0x7610, R13 ;  /* 0x00007610ff0d7816 */ /* 0x000fe2000000000d */
[----:B------:R-:W4:Y:S01]  /*00f0*/  S2R R0, SR_CTAID.Z ;  /* 0x0000000000007919 */ /* 0x000f220000002700 */
[----:B------:R-:W-:Y:S01]  /*0100*/  PRMT R14, RZ, 0x7610, R14 ;  /* 0x00007610ff0e7816 */ /* 0x000fe2000000000e */
[----:B------:R-:W-:Y:S01]  /*0110*/  UPLOP3.LUT UP0, UPT, UPT, UPT, UPT, 0x80, 0x8 ;  /* 0x000000000008789c */ /* 0x000fe20003f0f070 */
[----:B---3--:R-:W-:-:S04]  /*0120*/  PRMT R2, R47, 0x7610, R2 ;  /* 0x000076102f027816 */ /* 0x008fc80000000002 */
[----:B012-4-:R-:W-:Y:S06]  /*0130*/  BRA.U !UP2, `(.L_x_1870) ;  /* 0x000000010a487547 */ /* 0x017fec000b800000 */
        /* <DEDUP_REMOVED lines=18> */
.L_x_1870:
[----:B------:R-:W-:Y:S01]  /*0260*/  PRMT R2, R2, 0x9910, RZ ;  /* 0x0000991002027816 */ /* 0x000fe200000000ff */
[----:B------:R-:W-:Y:S01]  /*0270*/  UISETP.LT.U32.AND UP1, UPT, UR13, 0x4, UPT ;  /* 0x000000040d00788c */ /* 0x000fe2000bf21070 */
[----:B------:R-:W-:Y:S02]  /*0280*/  SHF.L.U32 R6, R0, 0x5, RZ ;  /* 0x0000000500067819 */ /* 0x000fe400000006ff */
[----:B------:R-:W-:Y:S02]  /*0290*/  ISETP.NE.AND P0, PT, R2, RZ, PT ;  /* 0x000000ff0200720c */ /* 0x000fe40003f05270 */
[----:B------:R-:W-:-:S11]  /*02a0*/  VIADDMNMX R7, R6, 0x20, R5, PT ;  /* 0x0000002006077846 */ /* 0x000fd60003800105 */
[----:B------:R-:W-:Y:S05]  /*02b0*/  @!P0 EXIT ;  /* 0x000000000000894d */ /* 0x000fea0003800000 */
[----:B------:R-:W-:Y:S01]  /*02c0*/  IADD3 R4, PT, PT, R6, R3, RZ ;  /* 0x0000000306047210 */ /* 0x000fe20007ffe0ff */
[----:B------:R-:W-:Y:S01]  /*02d0*/  USHF.L.U32 UR4, UR12, 0x7, URZ ;  /* 0x000000070c047899 */ /* 0x000fe200080006ff */
[----:B------:R-:W-:Y:S01]  /*02e0*/  BSSY.RECONVERGENT B0, `(.L_x_1871) ;  /* 0x00000b5000007945 */ /* 0x000fe20003800200 */
[----:B------:R-:W-:Y:S01]  /*02f0*/  USEL UR7, UR13, 0x4, UP1 ;  /* 0x000000040d077887 */ /* 0x000fe20008800000 */
[----:B------:R-:W-:-:S03]  /*0300*/  ISETP.GE.AND P0, PT, R4, R7, PT ;  /* 0x000000070400720c */ /* 0x000fc60003f06270 */
        /* <DEDUP_REMOVED lines=23> */
[----:B0-----:R-:W-:Y:S02]  /*0480*/  IADD3 R2, PT, PT, R2, 0x40, RZ ;  /* 0x0000004002027810 */ /* 0x001fe40007ffe0ff */
[----:B------:R-:W-:-:S06]  /*0490*/  IADD3 R9, PT, PT, R9, R5, RZ ;  /* 0x0000000509097210 */ /* 0x000fcc0007ffe0ff */
[----:B------:R-:W-:Y:S05]  /*04a0*/  BRA.U UP1, `(.L_x_1874) ;  /* 0x0000000101ec7547 */ /* 0x000fea000b800000 */
[----:B------:R-:W-:Y:S01]  /*04b0*/  UIADD3 UR9, UPT, UPT, URZ, -UR8, URZ ;  /* 0x80000008ff097290 */ /* 0x000fe2000fffe0ff */
[----:B------:R-:W-:-:S03]  /*04c0*/  PLOP3.LUT P0, PT, PT, PT, PT, 0x80, 0x8 ;  /* 0x000000000008781c */ /* 0x000fc60003f0f070 */
[----:B------:R-:W-:-:S09]  /*04d0*/  UISETP.GT.AND UP1, UPT, UR9, 0x3, UPT ;  /* 0x000000030900788c */ /* 0x000fd2000bf24270 */
[----:B------:R-:W-:Y:S05]  /*04e0*/  BRA.U !UP1, `(.L_x_1875) ;  /* 0x0000000109847547 */ /* 0x000fea000b800000 */
[----:B------:R-:W-:-:S13]  /*04f0*/  PLOP3.LUT P0, PT, PT, PT, PT, 0x8, 0x80 ;  /* 0x000000000080781c */ /* 0x000fda0003f0e170 */
.L_x_1876:
        /* <DEDUP_REMOVED lines=32> */
.L_x_1875:
        /* <DEDUP_REMOVED lines=20> */
.L_x_1877:
[----:B------:R-:W-:-:S13]  /*0840*/  ISETP.EQ.AND P1, PT, RZ, UR8, PT ;  /* 0x00000008ff007c0c */ /* 0x000fda000bf22270 */
[----:B------:R-:W-:Y:S05]  /*0850*/  @!P0 BRA P1, `(.L_x_1872) ;  /* 0x0000000400748947 */ /* 0x000fea0000800000 */
.L_x_1874:
[----:B------:R-:W-:-:S04]  /*0860*/  IADD3 R11, P0, PT, R4, R9, RZ ;  /* 0x00000009040b7210 */ /* 0x000fc80007f1e0ff */
        /* <DEDUP_REMOVED lines=11> */
.L_x_1873:
        /* <DEDUP_REMOVED lines=15> */
.L_x_1880:
        /* <DEDUP_REMOVED lines=32> */
.L_x_1879:
        /* <DEDUP_REMOVED lines=21> */
.L_x_1881:
[----:B------:R-:W-:-:S09]  /*0d60*/  UISETP.NE.OR UP1, UPT, UR8, URZ, UP1 ;  /* 0x000000ff0800728c */ /* 0x000fd20008f25670 */
[----:B------:R-:W-:Y:S05]  /*0d70*/  BRA.U !UP1, `(.L_x_1872) ;  /* 0x00000001092c7547 */ /* 0x000fea000b800000 */
.L_x_1878:
        /* <DEDUP_REMOVED lines=11> */
.L_x_1872:
[----:B------:R-:W-:Y:S05]  /*0e30*/  BSYNC.RECONVERGENT B0 ;  /* 0x0000000000007941 */ /* 0x000fea0003800200 */
.L_x_1871:
[----:B------:R-:W1:Y:S02]  /*0e40*/  LDCU UR9, c[0x0][0x3ac] ;  /* 0x00007580ff0977ac */ /* 0x000e640008000800 */
[----:B-1----:R-:W-:-:S13]  /*0e50*/  ISETP.GE.AND P0, PT, R8, UR9, PT ;  /* 0x0000000908007c0c */ /* 0x002fda000bf06270 */
[----:B------:R-:W-:Y:S05]  /*0e60*/  @P0 EXIT ;  /* 0x000000000000094d */ /* 0x000fea0003800000 */
[----:B------:R-:W1:Y:S02]  /*0e70*/  LDCU.U8 UR8, c[0x0][0x3e0] ;  /* 0x00007c00ff0877ac */ /* 0x000e640008000000 */
[----:B-1----:R-:W-:-:S06]  /*0e80*/  UPRMT UR8, UR8, 0x8880, URZ ;  /* 0x0000888008087896 */ /* 0x002fcc00080000ff */
[----:B------:R-:W-:-:S04]  /*0e90*/  ISETP.NE.AND P0, PT, RZ, UR8, PT ;  /* 0x00000008ff007c0c */ /* 0x000fc8000bf05270 */
[----:B------:R-:W-:-:S13]  /*0ea0*/  ISETP.NE.OR P0, PT, R0, RZ, !P0 ;  /* 0x000000ff0000720c */ /* 0x000fda0004705670 */
[----:B------:R-:W-:Y:S05]  /*0eb0*/  @P0 BRA `(.L_x_1882) ;  /* 0x0000000000c00947 */ /* 0x000fea0003800000 */
        /* <DEDUP_REMOVED lines=10> */
[----:B------:R-:W1:Y:S01]  /*0f60*/  LDC.64 R22, c[0x0][0x3a0] ;  /* 0x0000e800ff167b82 */ /* 0x000e620000000a00 */
[----:B------:R-:W-:-:S11]  /*0f70*/  UPLOP3.LUT UP1, UPT, UPT, UPT, UPT, 0x40, 0x4 ;  /* 0x000000000004789c */ /* 0x000fd60003f2e870 */
.L_x_1885:
[C---:B--2---:R-:W-:Y:S01]  /*0f80*/  IADD3 R17, PT, PT, R9.reuse, UR9, RZ ;  /* 0x0000000909117c10 */ /* 0x044fe2000fffe0ff */
[--C-:B01----:R-:W-:Y:S01]  /*0f90*/  IMAD.WIDE R10, R9, 0x2, R22.reuse ;  /* 0x00000002090a7825 */ /* 0x103fe200078e0216 */
        /* <DEDUP_REMOVED lines=13> */
.L_x_1884:
[----:B------:R-:W-:-:S04]  /*1070*/  UIADD3 UR4, UPT, UPT, URZ, -UR7, URZ ;  /* 0x80000007ff047290 */ /* 0x000fc8000fffe0ff */
[----:B------:R-:W-:-:S09]  /*1080*/  UISETP.GT.AND UP3, UPT, UR4, 0x1, UPT ;  /* 0x000000010400788c */ /* 0x000fd2000bf64270 */
[----:B------:R-:W-:Y:S05]  /*1090*/  BRA.U !UP3, `(.L_x_1886) ;  /* 0x000000010b247547 */ /* 0x000fea000b800000 */
[----:B--2---:R-:W0:Y:S01]  /*10a0*/  LDC.64 R16, c[0x0][0x3a0] ;  /* 0x0000e800ff107b82 */ /* 0x004e220000000a00 */
        /* <DEDUP_REMOVED lines=8> */
.L_x_1886:
[----:B------:R-:W-:-:S09]  /*1130*/  UISETP.NE.OR UP1, UPT, UR7, URZ, UP1 ;  /* 0x000000ff0700728c */ /* 0x000fd20008f25670 */
[----:B------:R-:W-:Y:S05]  /*1140*/  BRA.U !UP1, `(.L_x_1882) ;  /* 0x00000001091c7547 */ /* 0x000fea000b800000 */
.L_x_1883:
[----:B012---:R-:W0:Y:S02]  /*1150*/  LDC.64 R10, c[0x0][0x3a0] ;  /* 0x0000e800ff0a7b82 */ /* 0x007e240000000a00 */
.L_x_1887:
[C---:B0-----:R-:W-:Y:S01]  /*1160*/  IMAD.WIDE R16, R9.reuse, 0x2, R10 ;  /* 0x0000000209107825 */ /* 0x041fe200078e020a */
[----:B------:R-:W-:Y:S01]  /*1170*/  UIADD3 UR7, UPT, UPT, UR7, 0x1, URZ ;  /* 0x0000000107077890 */ /* 0x000fe2000fffe0ff */
[----:B------:R-:W-:-:S03]  /*1180*/  IADD3 R9, PT, PT, R9, UR9, RZ ;  /* 0x0000000909097c10 */ /* 0x000fc6000fffe0ff */
[----:B------:R3:W-:Y:S01]  /*1190*/  STG.E.64 desc[UR10][R16.64], RZ ;  /* 0x000000ff10007986 */ /* 0x0007e2000c101b0a */
[----:B------:R-:W-:-:S09]  /*11a0*/  UISETP.NE.AND UP1, UPT, UR7, URZ, UPT ;  /* 0x000000ff0700728c */ /* 0x000fd2000bf25270 */
[----:B---3--:R-:W-:Y:S05]  /*11b0*/  BRA.U UP1, `(.L_x_1887) ;  /* 0xfffffffd01e87547 */ /* 0x008fea000b83ffff */
.L_x_1882:
[----:B------:R-:W3:Y:S01]  /*11c0*/  LDCU UR7, c[0x0][0x3c8] ;  /* 0x00007900ff0777ac */ /* 0x000ee20008000800 */
[----:B------:R-:W-:Y:S01]  /*11d0*/  BAR.SYNC.DEFER_BLOCKING 0x0 ;  /* 0x0000000000007b1d */ /* 0x000fe20000010000 */
[----:B------:R-:W-:-:S05]  /*11e0*/  ISETP.GE.AND P0, PT, R6, R5, PT ;  /* 0x000000050600720c */ /* 0x000fca0003f06270 */
[----:B------:R-:W4:Y:S01]  /*11f0*/  LDCU UR8, c[0x0][0x3cc] ;  /* 0x00007980ff0877ac */ /* 0x000f220008000800 */
[----:B------:R-:W0:Y:S01]  /*1200*/  LDCU UR14, c[0x0][0x3d0] ;  /* 0x00007a00ff0e77ac */ /* 0x000e220008000800 */
[----:B------:R-:W0:Y:S01]  /*1210*/  LDCU UR15, c[0x0][0x3d4] ;  /* 0x00007a80ff0f77ac */ /* 0x000e220008000800 */
[----:B---3--:R-:W-:Y:S01]  /*1220*/  VIMNMX R9, PT, PT, R6, UR7, PT ;  /* 0x0000000706097c48 */ /* 0x008fe2000bfe0100 */
[----:B------:R-:W3:Y:S04]  /*1230*/  LDCU UR16, c[0x0][0x3d8] ;  /* 0x00007b00ff1077ac */ /* 0x000ee80008000800 */
[----:B------:R-:W-:Y:S05]  /*1240*/  @P0 BRA `(.L_x_1888) ;  /* 0x0000000000d40947 */ /* 0x000fea0003800000 */
[----:B012---:R-:W0:Y:S01]  /*1250*/  LDC.64 R10, c[0x0][0x3b8] ;  /* 0x0000ee00ff0a7b82 */ /* 0x007e220000000a00 */
        /* <DEDUP_REMOVED lines=10> */
.L_x_1889:
[----:B------:R-:W0:Y:S01]  /*1300*/  LDC.64 R2, c[0x0][0x390] ;  /* 0x0000e400ff027b82 */ /* 0x000e220000000a00 */
[----:B-----5:R-:W-:-:S05]  /*1310*/  IADD3 R21, PT, PT, R12, UR4, RZ ;  /* 0x000000040c157c10 */ /* 0x020fca000fffe0ff */
[----:B------:R-:W-:-:S05]  /*1320*/  IMAD R0, R21, UR9, RZ ;  /* 0x0000000915007c24 */ /* 0x000fca000f8e02ff */
        /* <DEDUP_REMOVED lines=8> */
[----:B------:R1:W3:Y:S01]  /*13b0*/  LDG.E.U16.CONSTANT R25, desc[UR10][R18.64+0x2] ;  /* 0x0000020a12197981 */ /* 0x0002e2000c1e9500 */
[----:B0-----:R-:W-:-:S06]  /*13c0*/  IMAD.WIDE.U32 R16, R21, 0x2, R16 ;  /* 0x0000000215107825 */ /* 0x001fcc00078e0010 */
[----:B------:R0:W4:Y:S01]  /*13d0*/  LDG.E.U16.CONSTANT R16, desc[UR10][R16.64] ;  /* 0x0000000a10107981 */ /* 0x000122000c1e9500 */
        /* <DEDUP_REMOVED lines=12> */
[----:B------:R-:W-:Y:S01]  /*14a0*/  IMAD R4, R21, R21, R21 ;  /* 0x0000001515047224 */ /* 0x000fe200078e0215 */
[----:B-1----:R-:W-:Y:S01]  /*14b0*/  IADD3 R18, PT, PT, R2, 0x1, R3 ;  /* 0x0000000102127810 */ /* 0x002fe20007ffe003 */
[C---:B------:R-:W-:Y:S01]  /*14c0*/  IMAD R3, R0.reuse, R0, R0 ;  /* 0x0000000000037224 */ /* 0x040fe200078e0200 */
[----:B---3--:R-:W-:Y:S02]  /*14d0*/  IADD3 R22, PT, PT, R25, R22, RZ ;  /* 0x0000001619167210 */ /* 0x008fe40007ffe0ff */
[----:B------:R-:W-:Y:S01]  /*14e0*/  IADD3 R4, PT, PT, R21, 0x1, R4 ;  /* 0x0000000115047810 */ /* 0x000fe20007ffe004 */
[----:B------:R-:W4:Y:S01]  /*14f0*/  I2F.F16 R23, R23 ;  /* 0x0000001700177306 */ /* 0x000f220000200c00 */
[----:B------:R-:W-:-:S02]  /*1500*/  IADD3 R21, PT, PT, R0, 0x1, R3 ;  /* 0x0000000100157810 */ /* 0x000fc40007ffe003 */
[----:B------:R-:W-:-:S05]  /*1510*/  ISETP.GE.AND P0, PT, R22, R7, PT ;  /* 0x000000071600720c */ /* 0x000fca0003f06270 */
[----:B0-----:R-:W0:Y:S01]  /*1520*/  I2F.F16 R17, R4 ;  /* 0x0000000400117306 */ /* 0x001e220000200c00 */
[----:B----4-:R-:W-:-:S07]  /*1530*/  HMUL2 R0, R23.H0_H0, R16.H0_H0 ;  /* 0x2000001017007232 */ /* 0x010fce0000000800 */
[----:B------:R-:W1:Y:S01]  /*1540*/  I2F.F16 R19, R18 ;  /* 0x0000001200137306 */ /* 0x000e620000200c00 */
[----:B0-----:R-:W-:-:S07]  /*1550*/  HMUL2 R2, R17.H0_H0, R16.H0_H0 ;  /* 0x2000001011027232 */ /* 0x001fce0000000800 */
[----:B------:R-:W0:Y:S01]  /*1560*/  I2F.F16 R21, R21 ;  /* 0x0000001500157306 */ /* 0x000e220000200c00 */
[-C--:B-1----:R-:W-:Y:S02]  /*1570*/  HMUL2 R3, R19.H0_H0, R16.reuse.H0_H0 ;  /* 0x2000001013037232 */ /* 0x082fe40000000800 */
[----:B0-----:R-:W-:Y:S01]  /*1580*/  HMUL2 R4, R21.H0_H0, R16.H0_H0 ;  /* 0x2000001015047232 */ /* 0x001fe20000000800 */
[----:B------:R-:W-:Y:S06]  /*1590*/  @!P0 BRA `(.L_x_1889) ;  /* 0xfffffffc00588947 */ /* 0x000fec000383ffff */
.L_x_1888:
[C---:B------:R-:W-:Y:S01]  /*15a0*/  ISETP.GT.AND P0, PT, R6.reuse, UR7, PT ;  /* 0x0000000706007c0c */ /* 0x040fe2000bf04270 */
[----:B------:R-:W-:Y:S01]  /*15b0*/  HFMA2 R15, -RZ, RZ, 0, 0 ;  /* 0x00000000ff0f7431 */ /* 0x000fe200000001ff */
[----:B-12---:R-:W-:Y:S01]  /*15c0*/  SHF.R.S32.HI R10, RZ, 0x1f, R9 ;  /* 0x0000001fff0a7819 */ /* 0x006fe20000011409 */
[----:B------:R-:W-:Y:S01]  /*15d0*/  HFMA2 R7, -RZ, RZ, 0, 0 ;  /* 0x00000000ff077431 */ /* 0x000fe200000001ff */
[----:B----4-:R-:W-:Y:S02]  /*15e0*/  ISETP.GT.AND P1, PT, R6, UR8, PT ;  /* 0x0000000806007c0c */ /* 0x010fe4000bf24270 */
[----:B------:R-:W-:Y:S01]  /*15f0*/  LEA.HI R10, R10, R9, RZ, 0x5 ;  /* 0x000000090a0a7211 */ /* 0x000fe200078f28ff */
[----:B------:R-:W-:Y:S01]  /*1600*/  HFMA2 R9, -RZ, RZ, 0, 0 ;  /* 0x00000000ff097431 */ /* 0x000fe200000001ff */
[C---:B0-----:R-:W-:Y:S02]  /*1610*/  ISETP.GT.AND P2, PT, R6.reuse, UR14, PT ;  /* 0x0000000e06007c0c */ /* 0x041fe4000bf44270 */
[----:B------:R-:W-:-:S02]  /*1620*/  ISETP.GT.AND P3, PT, R6, UR15, PT ;  /* 0x0000000f06007c0c */ /* 0x000fc4000bf64270 */
[----:B---3--:R-:W-:Y:S02]  /*1630*/  ISETP.GT.AND P4, PT, R6, UR16, PT ;  /* 0x0000001006007c0c */ /* 0x008fe4000bf84270 */
[----:B------:R-:W-:Y:S02]  /*1640*/  MOV R12, RZ ;  /* 0x000000ff000c7202 */ /* 0x000fe40000000f00 */
[----:B------:R-:W-:Y:S02]  /*1650*/  MOV R16, RZ ;  /* 0x000000ff00107202 */ /* 0x000fe40000000f00 */
[----:B------:R-:W-:Y:S01]  /*1660*/  SHF.R.S32.HI R18, RZ, 0x5, R10 ;  /* 0x00000005ff127819 */ /* 0x000fe2000001140a */
        /* <DEDUP_REMOVED lines=8> */
.L_x_1890:
        /* <DEDUP_REMOVED lines=8> */
.L_x_1891:
        /* <DEDUP_REMOVED lines=8> */
.L_x_1892:
        /* <DEDUP_REMOVED lines=8> */
.L_x_1893:
        /* <DEDUP_REMOVED lines=8> */
.L_x_1894:
[----:B------:R-:W-:Y:S01]  /*18f0*/  LEA R7, R18, R7, 0x3 ;  /* 0x0000000712077211 */ /* 0x000fe200078e18ff */
[----:B------:R-:W0:Y:S01]  /*1900*/  LDCU.64 UR14, c[0x0][0x388] ;  /* 0x00007100ff0e77ac */ /* 0x000e220008000a00 */
[----:B------:R-:W-:Y:S02]  /*1910*/  SHF.R.S32.HI R10, RZ, 0x1f, R8 ;  /* 0x0000001fff0a7819 */ /* 0x000fe40000011408 */
[----:B------:R-:W-:Y:S02]  /*1920*/  IADD3 R7, PT, PT, R12, R7, R9 ;  /* 0x000000070c077210 */ /* 0x000fe40007ffe009 */
[----:B------:R-:W-:Y:S02]  /*1930*/  VIMNMX R5, PT, PT, R5, UR7, PT ;  /* 0x0000000705057c48 */ /* 0x000fe4000bfe0100 */
[----:B------:R-:W-:Y:S02]  /*1940*/  IADD3 R7, PT, PT, R16, R7, R15 ;  /* 0x0000000710077210 */ /* 0x000fe40007ffe00f */
[----:B------:R-:W-:-:S02]  /*1950*/  PRMT R12, RZ, 0x5410, RZ ;  /* 0x00005410ff0c7816 */ /* 0x000fc400000000ff */
[----:B------:R-:W-:Y:S01]  /*1960*/  PRMT R9, RZ, 0x5410, RZ ;  /* 0x00005410ff097816 */ /* 0x000fe200000000ff */
[----:B------:R-:W-:Y:S01]  /*1970*/  IMAD R7, R7, UR9, RZ ;  /* 0x0000000907077c24 */ /* 0x000fe2000f8e02ff */
[----:B------:R-:W-:-:S04]  /*1980*/  PRMT R11, RZ, 0x5410, RZ ;  /* 0x00005410ff0b7816 */ /* 0x000fc800000000ff */
[----:B------:R-:W-:-:S04]  /*1990*/  IADD3 R8, P0, PT, R8, R7, RZ ;  /* 0x0000000708087210 */ /* 0x000fc80007f1e0ff */
[----:B------:R-:W-:Y:S02]  /*19a0*/  LEA.HI.X.SX32 R7, R7, R10, 0x1, P0 ;  /* 0x0000000a07077211 */ /* 0x000fe400000f0eff */
[----:B------:R-:W-:Y:S02]  /*19b0*/  ISETP.GT.AND P0, PT, R5, R6, PT ;  /* 0x000000060500720c */ /* 0x000fe40003f04270 */
[C---:B0-----:R-:W-:Y:S02]  /*19c0*/  LEA R16, P1, R8.reuse, UR14, 0x2 ;  /* 0x0000000e08107c11 */ /* 0x041fe4000f8210ff */
[----:B------:R-:W-:Y:S02]  /*19d0*/  PRMT R5, RZ, 0x5410, RZ ;  /* 0x00005410ff057816 */ /* 0x000fe400000000ff */
[----:B------:R-:W-:Y:S02]  /*19e0*/  LEA.HI.X R17, R8, UR15, R7, 0x2, P1 ;  /* 0x0000000f08117c11 */ /* 0x000fe400088f1407 */
[----:B------:R-:W-:-:S02]  /*19f0*/  PRMT R6, RZ, 0x5410, RZ ;  /* 0x00005410ff067816 */ /* 0x000fc400000000ff */
[----:B------:R-:W-:Y:S02]  /*1a00*/  PRMT R7, RZ, 0x5410, RZ ;  /* 0x00005410ff077816 */ /* 0x000fe400000000ff */
[----:B------:R-:W-:Y:S02]  /*1a10*/  PRMT R8, RZ, 0x5410, RZ ;  /* 0x00005410ff087816 */ /* 0x000fe400000000ff */
[----:B------:R-:W-:Y:S01]  /*1a20*/  PRMT R10, RZ, 0x5410, RZ ;  /* 0x00005410ff0a7816 */ /* 0x000fe200000000ff */
[----:B------:R-:W-:Y:S06]  /*1a30*/  @!P0 BRA `(.L_x_1895) ;  /* 0x0000007c00448947 */ /* 0x000fec0003800000 */
[----:B------:R-:W2:Y:S01]  /*1a40*/  LDG.E.128.CONSTANT R8, desc[UR10][R16.64] ;  /* 0x0000000a10087981 */ /* 0x000ea2000c1e9d00 */
[----:B------:R-:W-:-:S05]  /*1a50*/  MOV R53, UR9 ;  /* 0x0000000900357c02 */ /* 0x000fca0008000f00 */
[----:B------:R-:W-:-:S05]  /*1a60*/  IMAD.WIDE R52, R53, 0x4, R16 ;  /* 0x0000000435347825 */ /* 0x000fca00078e0210 */
[----:B------:R-:W3:Y:S01]  /*1a70*/  LDG.E.128.CONSTANT R24, desc[UR10][R52.64] ;  /* 0x0000000a34187981 */ /* 0x000ee2000c1e9d00 */
[----:B------:R-:W-:Y:S02]  /*1a80*/  ISETP.NE.AND P0, PT, R47, RZ, PT ;  /* 0x000000ff2f00720c */ /* 0x000fe40003f05270 */
[----:B------:R-:W-:Y:S02]  /*1a90*/  PRMT R12, RZ, 0x5410, RZ ;  /* 0x00005410ff0c7816 */ /* 0x000fe400000000ff */
[----:B--2---:R-:W-:Y:S02]  /*1aa0*/  LOP3.LUT R6, R9, 0xff, RZ, 0xc0, !PT ;  /* 0x000000ff09067812 */ /* 0x004fe400078ec0ff */
[----:B------:R-:W-:Y:S02]  /*1ab0*/  LOP3.LUT R5, R8, 0xff, RZ, 0xc0, !PT ;  /* 0x000000ff08057812 */ /* 0x000fe400078ec0ff */
[----:B------:R-:W-:Y:S02]  /*1ac0*/  IADD3 R17, PT, PT, R6, -0x80, RZ ;  /* 0xffffff8006117810 */ /* 0x000fe40007ffe0ff */
[----:B------:R-:W-:-:S02]  /*1ad0*/  LOP3.LUT R6, R10, 0xff, RZ, 0xc0, !PT ;  /* 0x000000ff0a067812 */ /* 0x000fc400078ec0ff */
[----:B------:R-:W-:Y:S02]  /*1ae0*/  IADD3 R5, PT, PT, R5, -0x80, RZ ;  /* 0xffffff8005057810 */ /* 0x000fe40007ffe0ff */
[----:B------:R-:W-:Y:S01]  /*1af0*/  IADD3 R16, PT, PT, R6, -0x80, RZ ;  /* 0xffffff8006107810 */ /* 0x000fe20007ffe0ff */
[----:B------:R-:W0:Y:S01]  /*1b00*/  I2F.F16 R17, R17 ;  /* 0x0000001100117306 */ /* 0x000e220000200c00 */
[----:B------:R-:W-:Y:S02]  /*1b10*/  SHF.R.U32.HI R6, RZ, 0x8, R8 ;  /* 0x00000008ff067819 */ /* 0x000fe40000011608 */
[----:B------:R-:W-:Y:S02]  /*1b20*/  LOP3.LUT R7, R11, 0xff, RZ, 0xc0, !PT ;  /* 0x000000ff0b077812 */ /* 0x000fe400078ec0ff */
[----:B------:R-:W-:Y:S02]  /*1b30*/  LOP3.LUT R6, R6, 0xff, RZ, 0xc0, !PT ;  /* 0x000000ff06067812 */ /* 0x000fe400078ec0ff */
[----:B------:R-:W-:Y:S01]  /*1b40*/  IADD3 R7, PT, PT, R7, -0x80, RZ ;  /* 0xffffff8007077810 */ /* 0x000fe20007ffe0ff */
[----:B------:R1:W2:Y:S01]  /*1b50*/  I2F.F16 R18, R5 ;  /* 0x0000000500127306 */ /* 0x0002a20000200c00 */
[----:B------:R-:W-:-:S02]  /*1b60*/  IADD3 R6, PT, PT, R6, -0x80, RZ ;  /* 0xffffff8006067810 */ /* 0x000fc40007ffe0ff */
[----:B---3--:R-:W-:Y:S02]  /*1b70*/  LEA.HI R40, R24, 0xffffff80, RZ, 0x8 ;  /* 0xffffff8018287811 */ /* 0x008fe400078f40ff */
[----:B------:R-:W-:Y:S02]  /*1b80*/  LEA.HI R39, R25, 0xffffff80, RZ, 0x8 ;  /* 0xffffff8019277811 */ /* 0x000fe400078f40ff */
[----:B------:R-:W-:Y:S01]  /*1b90*/  LEA.HI R38, R26, 0xffffff80, RZ, 0x8 ;  /* 0xffffff801a267811 */ /* 0x000fe200078f40ff */
[----:B------:R3:W4:Y:S01]  /*1ba0*/  I2F.F16 R28, R6 ;  /* 0x00000006001c7306 */ /* 0x0007220000200c00 */
[----:B-1----:R-:W-:Y:S02]  /*1bb0*/  SHF.R.U32.HI R5, RZ, 0x8, R9 ;  /* 0x00000008ff057819 */ /* 0x002fe40000011609 */
[----:B------:R-:W-:Y:S02]  /*1bc0*/  LEA.HI R37, R27, 0xffffff80, RZ, 0x8 ;  /* 0xffffff801b257811 */ /* 0x000fe400078f40ff */
[----:B------:R-:W-:-:S02]  /*1bd0*/  LOP3.LUT R5, R5, 0xff, RZ, 0xc0, !PT ;  /* 0x000000ff05057812 */ /* 0x000fc400078ec0ff */
[----:B------:R-:W-:Y:S01]  /*1be0*/  LEA.HI R21, R9, 0xffffff80, RZ, 0x8 ;  /* 0xffffff8009157811 */ /* 0x000fe200078f40ff */
[----:B------:R1:W0:Y:S01]  /*1bf0*/  I2F.F16 R15, R7 ;  /* 0x00000007000f7306 */ /* 0x0002220000200c00 */
[----:B---3--:R-:W-:Y:S02]  /*1c00*/  SHF.R.U32.HI R6, RZ, 0x8, R11 ;  /* 0x00000008ff067819 */ /* 0x008fe4000001160b */
[----:B------:R-:W-:Y:S02]  /*1c10*/  IADD3 R5, PT, PT, R5, -0x80, RZ ;  /* 0xffffff8005057810 */ /* 0x000fe40007ffe0ff */
[----:B------:R-:W-:Y:S02]  /*1c20*/  LOP3.LUT R6, R6, 0xff, RZ, 0xc0, !PT ;  /* 0x000000ff06067812 */ /* 0x000fe400078ec0ff */
[----:B------:R-:W-:Y:S01]  /*1c30*/  LEA.HI R22, R8, 0xffffff80, RZ, 0x8 ;  /* 0xffffff8008167811 */ /* 0x000fe200078f40ff */
[----:B------:R3:W0:Y:S01]  /*1c40*/  I2F.F16 R30, R5 ;  /* 0x00000005001e7306 */ /* 0x0006220000200c00 */
[----:B------:R-:W-:-:S02]  /*1c50*/  IADD3 R6, PT, PT, R6, -0x80, RZ ;  /* 0xffffff8006067810 */ /* 0x000fc40007ffe0ff */
[----:B-1----:R-:W-:Y:S02]  /*1c60*/  SHF.R.U32.HI R7, RZ, 0x8, R10 ;  /* 0x00000008ff077819 */ /* 0x002fe4000001160a */
[----:B------:R-:W-:Y:S02]  /*1c70*/  LEA.HI R20, R10, 0xffffff80, RZ, 0x8 ;  /* 0xffffff800a147811 */ /* 0x000fe400078f40ff */
[----:B------:R-:W-:Y:S01]  /*1c80*/  LOP3.LUT R7, R7, 0xff, RZ, 0xc0, !PT ;  /* 0x000000ff07077812 */ /* 0x000fe200078ec0ff */
[----:B------:R1:W0:Y:S01]  /*1c90*/  I2F.F16 R42, R6 ;  /* 0x00000006002a7306 */ /* 0x0002220000200c00 */
[----:B---3--:R-:W-:Y:S02]  /*1ca0*/  LOP3.LUT R5, R24, 0xff, RZ, 0xc0, !PT ;  /* 0x000000ff18057812 */ /* 0x008fe400078ec0ff */
[----:B------:R-:W-:Y:S02]  /*1cb0*/  IADD3 R7, PT, PT, R7, -0x80, RZ ;  /* 0xffffff8007077810 */ /* 0x000fe40007ffe0ff */
[----:B------:R-:W-:-:S02]  /*1cc0*/  IADD3 R5, PT, PT, R5, -0x80, RZ ;  /* 0xffffff8005057810 */ /* 0x000fc40007ffe0ff */
[----:B------:R-:W-:Y:S01]  /*1cd0*/  LEA.HI R19, R11, 0xffffff80, RZ, 0x8 ;  /* 0xffffff800b137811 */ /* 0x000fe200078f40ff */
[----:B------:R3:W0:Y:S01]  /*1ce0*/  I2F.F16 R32, R7 ;  /* 0x0000000700207306 */ /* 0x0006220000200c00 */
[----:B-1----:R-:W-:Y:S02]  /*1cf0*/  LOP3.LUT R6, R25, 0xff, RZ, 0xc0, !PT ;  /* 0x000000ff19067812 */ /* 0x002fe400078ec0ff */
[----:B------:R-:W-:Y:S02]  /*1d00*/  SHF.R.U32.HI R9, RZ, 0x10, R9 ;  /* 0x00000010ff097819 */ /* 0x000fe40000011609 */
[----:B------:R-:W-:Y:S02]  /*1d10*/  IADD3 R35, PT, PT, R6, -0x80, RZ ;  /* 0xffffff8006237810 */ /* 0x000fe40007ffe0ff */
[----:B------:R-:W-:Y:S01]  /*1d20*/  LOP3.LUT R6, R26, 0xff, RZ, 0xc0, !PT ;  /* 0x000000ff1a067812 */ /* 0x000fe200078ec0ff */
[----:B------:R1:W0:Y:S01]  /*1d30*/  I2F.F16 R36, R5 ;  /* 0x0000000500247306 */ /* 0x0002220000200c00 */
[----:B---3--:R-:W-:-:S02]  /*1d40*/  LOP3.LUT R7, R27, 0xff, RZ, 0xc0, !PT ;  /* 0x000000ff1b077812 */ /* 0x008fc400078ec0ff */
[----:B------:R-:W-:Y:S02]  /*1d50*/  IADD3 R34, PT, PT, R6, -0x80, RZ ;  /* 0xffffff8006227810 */ /* 0x000fe40007ffe0ff */
[----:B------:R-:W-:Y:S02]  /*1d60*/  SHF.R.U32.HI R6, RZ, 0x8, R24 ;  /* 0x00000008ff067819 */ /* 0x000fe40000011618 */
[----:B------:R-:W-:Y:S01]  /*1d70*/  IADD3 R7, PT, PT, R7, -0x80, RZ ;  /* 0xffffff8007077810 */ /* 0x000fe20007ffe0ff */
[----:B------:R-:W3:Y:S01]  /*1d80*/  I2F.F16 R22, R22 ;  /* 0x0000001600167306 */ /* 0x000ee20000200c00 */
[----:B-1----:R-:W-:Y:S02]  /*1d90*/  SHF.R.U32.HI R5, RZ, 0x8, R25 ;  /* 0x00000008ff057819 */ /* 0x002fe40000011619 */
[----:B------:R-:W-:Y:S02]  /*1da0*/  LOP3.LUT R6, R6, 0xff, RZ, 0xc0, !PT ;  /* 0x000000ff06067812 */ /* 0x000fe400078ec0ff */
[----:B------:R-:W-:-:S02]  /*1db0*/  LOP3.LUT R5, R5, 0xff, RZ, 0xc0, !PT ;  /* 0x000000ff05057812 */ /* 0x000fc400078ec0ff */
[----:B------:R-:W-:Y:S01]  /*1dc0*/  IADD3 R6, PT, PT, R6, -0x80, RZ ;  /* 0xffffff8006067810 */ /* 0x000fe20007ffe0ff */
[----:B------:R1:W0:Y:S01]  /*1dd0*/  I2F.F16 R33, R7 ;  /* 0x0000000700217306 */ /* 0x0002220000200c00 */
[----:B------:R-:W-:Y:S02]  /*1de0*/  IADD3 R5, PT, PT, R5, -0x80, RZ ;  /* 0xffffff8005057810 */ /* 0x000fe40007ffe0ff */
[----:B------:R-:W-:Y:S02]  /*1df0*/  SHF.R.U32.HI R24, RZ, 0x10, R24 ;  /* 0x00000010ff187819 */ /* 0x000fe40000011618 */
[----:B------:R-:W-:Y:S02]  /*1e00*/  SHF.R.U32.HI R25, RZ, 0x10, R25 ;  /* 0x00000010ff197819 */ /* 0x000fe40000011619 */
[----:B------:R-:W-:Y:S01]  /*1e10*/  LOP3.LUT R24, R24, 0xff, RZ, 0xc0, !PT ;  /* 0x000000ff18187812 */ /* 0x000fe200078ec0ff */
[----:B------:R2:W0:Y:S01]  /*1e20*/  I2F.F16 R46, R5 ;  /* 0x00000005002e7306 */ /* 0x0004220000200c00 */
[----:B-1----:R-:W-:-:S02]  /*1e30*/  SHF.R.U32.HI R7, RZ, 0x8, R26 ;  /* 0x00000008ff077819 */ /* 0x002fc4000001161a */
[----:B------:R-:W-:Y:S02]  /*1e40*/  SHF.R.U32.HI R26, RZ, 0x10, R26 ;  /* 0x00000010ff1a7819 */ /* 0x000fe4000001161a */
[----:B------:R-:W-:Y:S02]  /*1e50*/  LOP3.LUT R25, R25, 0xff, RZ, 0xc0, !PT ;  /* 0x000000ff19197812 */ /* 0x000fe400078ec0ff */
[----:B------:R-:W-:Y:S01]  /*1e60*/  LOP3.LUT R26, R26, 0xff, RZ, 0xc0, !PT ;  /* 0x000000ff1a1a7812 */ /* 0x000fe200078ec0ff */
[----:B------:R1:W0:Y:S01]  /*1e70*/  I2F.F16 R44, R6 ;  /* 0x00000006002c7306 */ /* 0x0002220000200c00 */
[--C-:B--2---:R-:W-:Y:S02]  /*1e80*/  SHF.R.U32.HI R5, RZ, 0x8, R27.reuse ;  /* 0x00000008ff057819 */ /* 0x104fe4000001161b */
[----:B------:R-:W-:Y:S02]  /*1e90*/  SHF.R.U32.HI R27, RZ, 0x10, R27 ;  /* 0x00000010ff1b7819 */ /* 0x000fe4000001161b */
[----:B------:R-:W-:-:S02]  /*1ea0*/  IADD3 R24, PT, PT, R24, -0x80, RZ ;  /* 0xffffff8018187810 */ /* 0x000fc40007ffe0ff */
[----:B------:R-:W-:Y:S01]  /*1eb0*/  LOP3.LUT R27, R27, 0xff, RZ, 0xc0, !PT ;  /* 0x000000ff1b1b7812 */ /* 0x000fe200078ec0ff */
[----:B------:R-:W2:Y:S01]  /*1ec0*/  I2F.F16 R21, R21 ;  /* 0x0000001500157306 */ /* 0x000ea20000200c00 */
[----:B-1----:R-:W-:Y:S02]  /*1ed0*/  LOP3.LUT R6, R5, 0xff, RZ, 0xc0, !PT ;  /* 0x000000ff05067812 */ /* 0x002fe400078ec0ff */
[----:B------:R-:W-:Y:S02]  /*1ee0*/  IADD3 R25, PT, PT, R25, -0x80, RZ ;  /* 0xffffff8019197810 */ /* 0x000fe40007ffe0ff */
[----:B------:R-:W-:Y:S02]  /*1ef0*/  IADD3 R48, PT, PT, R6, -0x80, RZ ;  /* 0xffffff8006307810 */ /* 0x000fe40007ffe0ff */
[----:B------:R-:W-:Y:S01]  /*1f00*/  IADD3 R26, PT, PT, R26, -0x80, RZ ;  /* 0xffffff801a1a7810 */ /* 0x000fe20007ffe0ff */
[----:B------:R-:W1:Y:S01]  /*1f10*/  I2F.F16 R20, R20 ;  /* 0x0000001400147306 */ /* 0x000e620000200c00 */
[----:B------:R-:W-:-:S02]  /*1f20*/  IADD3 R27, PT, PT, R27, -0x80, RZ ;  /* 0xffffff801b1b7810 */ /* 0x000fc40007ffe0ff */
[----:B------:R-:W-:Y:S02]  /*1f30*/  LOP3.LUT R9, R9, 0xff, RZ, 0xc0, !PT ;  /* 0x000000ff09097812 */ /* 0x000fe400078ec0ff */
[----:B------:R-:W-:Y:S02]  /*1f40*/  SHF.R.U32.HI R8, RZ, 0x10, R8 ;  /* 0x00000010ff087819 */ /* 0x000fe40000011608 */
[----:B------:R-:W-:Y:S01]  /*1f50*/  SHF.R.U32.HI R10, RZ, 0x10, R10 ;  /* 0x00000010ff0a7819 */ /* 0x000fe2000001160a */
[----:B------:R-:W0:Y:S01]  /*1f60*/  I2F.F16 R19, R19 ;  /* 0x0000001300137306 */ /* 0x000e220000200c00 */
[----:B------:R-:W-:Y:S02]  /*1f70*/  SHF.R.U32.HI R11, RZ, 0x10, R11 ;  /* 0x00000010ff0b7819 */ /* 0x000fe4000001160b */
[----:B------:R-:W-:Y:S02]  /*1f80*/  IADD3 R9, PT, PT, R9, -0x80, RZ ;  /* 0xffffff8009097810 */ /* 0x000fe40007ffe0ff */
[----:B------:R-:W-:-:S02]  /*1f90*/  LOP3.LUT R8, R8, 0xff, RZ, 0xc0, !PT ;  /* 0x000000ff08087812 */ /* 0x000fc400078ec0ff */
[----:B------:R-:W-:Y:S01]  /*1fa0*/  LOP3.LUT R10, R10, 0xff, RZ, 0xc0, !PT ;  /* 0x000000ff0a0a7812 */ /* 0x000fe200078ec0ff */
[----:B------:R-:W0:Y:S01]  /*1fb0*/  I2F.F16 R16, R16 ;  /* 0x0000001000107306 */ /* 0x000e220000200c00 */
[----:B------:R-:W-:Y:S02]  /*1fc0*/  LOP3.LUT R11, R11, 0xff, RZ, 0xc0, !PT ;  /* 0x000000ff0b0b7812 */ /* 0x000fe400078ec0ff */
[----:B------:R-:W-:Y:S02]  /*1fd0*/  LOP3.LUT R7, R7, 0xff, RZ, 0xc0, !PT ;  /* 0x000000ff07077812 */ /* 0x000fe400078ec0ff */
[----:B------:R-:W-:Y:S02]  /*1fe0*/  IADD3 R8, PT, PT, R8, -0x80, RZ ;  /* 0xffffff8008087810 */ /* 0x000fe40007ffe0ff */
[----:B------:R-:W-:Y:S01]  /*1ff0*/  IADD3 R10, PT, PT, R10, -0x80, RZ ;  /* 0xffffff800a0a7810 */ /* 0x000fe20007ffe0ff */
[----:B------:R-:W0:Y:S01]  /*2000*/  I2F.F16 R40, R40 ;  /* 0x0000002800287306 */ /* 0x000e220000200c00 */
[----:B------:R-:W-:-:S02]  /*2010*/  IADD3 R11, PT, PT, R11, -0x80, RZ ;  /* 0xffffff800b0b7810 */ /* 0x000fc40007ffe0ff */
[----:B------:R-:W-:Y:S02]  /*2020*/  IADD3 R7, PT, PT, R7, -0x80, RZ ;  /* 0xffffff8007077810 */ /* 0x000fe40007ffe0ff */
[----:B------:R-:W-:Y:S02]  /*2030*/  PRMT R5, RZ, 0x5410, RZ ;  /* 0x00005410ff057816 */ /* 0x000fe400000000ff */
[----:B------:R-:W-:Y:S01]  /*2040*/  PRMT R6, RZ, 0x5410, RZ ;  /* 0x00005410ff067816 */ /* 0x000fe200000000ff */
        /* <DEDUP_REMOVED lines=12> */
[----:B----4-:R-:W-:-:S05]  /*2110*/  MOV R9, UR9 ;  /* 0x0000000900097c02 */ /* 0x010fca0008000f00 */
[----:B------:R-:W-:Y:S02]  /*2120*/  IMAD.WIDE R52, R9, 0x4, R52 ;  /* 0x0000000409347825 */ /* 0x000fe400078e0234 */
[----:B------:R4:W0:Y:S01]  /*2130*/  I2F.F16 R31, R10 ;  /* 0x0000000a001f7306 */ /* 0x0008220000200c00 */
[----:B---3--:R-:W-:-:S07]  /*2140*/  PRMT R8, R8, 0x5410, RZ ;  /* 0x0000541008087816 */ /* 0x008fce00000000ff */
[----:B------:R3:W0:Y:S01]  /*2150*/  I2F.F16 R41, R11 ;  /* 0x0000000b00297306 */ /* 0x0006220000200c00 */
[----:B----4-:R-:W-:-:S07]  /*2160*/  PRMT R10, RZ, 0x5410, RZ ;  /* 0x00005410ff0a7816 */ /* 0x010fce00000000ff */
[----:B------:R4:W0:Y:S01]  /*2170*/  I2F.F16 R47, R7 ;  /* 0x00000007002f7306 */ /* 0x0008220000200c00 */
[----:B---3--:R-:W-:Y:S02]  /*2180*/  PRMT R11, RZ, 0x5410, RZ ;  /* 0x00005410ff0b7816 */ /* 0x008fe400000000ff */
[----:B----4-:R-:W-:Y:S01]  /*2190*/  PRMT R7, RZ, 0x5410, RZ ;  /* 0x00005410ff077816 */ /* 0x010fe200000000ff */
[----:B-12---:R-:W-:Y:S06]  /*21a0*/  @!P0 BRA `(.L_x_1896) ;  /* 0x0000000400748947 */ /* 0x006fec0003800000 */
[----:B------:R-:W1:Y:S01]  /*21b0*/  S2UR UR7, SR_CgaCtaId ;  /* 0x00000000000779c3 */ /* 0x000e620000008800 */
[----:B------:R-:W-:Y:S01]  /*21c0*/  UMOV UR4, 0x400 ;  /* 0x0000040000047882 */ /* 0x000fe20000000000 */
[----:B------:R-:W-:Y:S02]  /*21d0*/  HADD2.F32 R9, -RZ, R18.H0_H0 ;  /* 0x20000012ff097230 */ /* 0x000fe40000004100 */
[----:B0-----:R-:W-:Y:S02]  /*21e0*/  HADD2.F32 R51, -RZ, R15.H0_H0 ;  /* 0x2000000fff337230 */ /* 0x001fe40000004100 */
[----:B------:R-:W-:Y:S02]  /*21f0*/  HADD2.F32 R59, -RZ, R17.H0_H0 ;  /* 0x20000011ff3b7230 */ /* 0x000fe40000004100 */
[----:B------:R-:W-:Y:S02]  /*2200*/  HADD2.F32 R57, -RZ, R28.H0_H0 ;  /* 0x2000001cff397230 */ /* 0x000fe40000004100 */
[----:B------:R-:W-:-:S02]  /*2210*/  HADD2.F32 R27, -RZ, R16.H0_H0 ;  /* 0x20000010ff1b7230 */ /* 0x000fc40000004100 */
[----:B------:R-:W-:Y:S02]  /*2220*/  HADD2.F32 R58, -RZ, R42.H0_H0 ;  /* 0x2000002aff3a7230 */ /* 0x000fe40000004100 */
[----:B------:R-:W-:Y:S01]  /*2230*/  HADD2.F32 R55, -RZ, R30.H0_H0 ;  /* 0x2000001eff377230 */ /* 0x000fe20000004100 */
[----:B-1----:R-:W-:-:S09]  /*2240*/  ULEA UR4, UR7, UR4, 0x18 ;  /* 0x0000000407047291 */ /* 0x002fd2000f8ec0ff */
[----:B------:R-:W0:Y:S04]  /*2250*/  LDS.64 R10, [UR4] ;  /* 0x00000004ff0a7984 */ /* 0x000e280008000a00 */
[----:B------:R-:W1:Y:S01]  /*2260*/  LDS.64 R24, [UR4+0x8] ;  /* 0x00000804ff187984 */ /* 0x000e620008000a00 */
[--C-:B0-----:R-:W-:Y:S02]  /*2270*/  HADD2.F32 R26, -RZ, R10.reuse.H0_H0 ;  /* 0x2000000aff1a7230 */ /* 0x101fe40000004100 */
[----:B------:R-:W-:-:S03]  /*2280*/  HADD2.F32 R10, -RZ, R10.H1_H1 ;  /* 0x3000000aff0a7230 */ /* 0x000fc60000004100 */
[----:B------:R-:W-:Y:S01]  /*2290*/  FFMA.FTZ R54, R9, R26, RZ ;  /* 0x0000001a09367223 */ /* 0x000fe200000100ff */
[C---:B------:R-:W-:Y:S01]  /*22a0*/  FFMA.FTZ R51, R26.reuse, R51, RZ ;  /* 0x000000331a337223 */ /* 0x040fe200000100ff */
[C---:B------:R-:W-:Y:S01]  /*22b0*/  FFMA.FTZ R59, R26.reuse, R59, RZ ;  /* 0x0000003b1a3b7223 */ /* 0x040fe200000100ff */
        /* <DEDUP_REMOVED lines=22> */
[----:B-1----:R-:W-:-:S02]  /*2420*/  HADD2.F32 R9, -RZ, R24.H0_H0 ;  /* 0x20000018ff097230 */ /* 0x002fc40000004100 */
        /* <DEDUP_REMOVED lines=9> */
[----:B------:R-:W-:Y:S02]  /*24c0*/  HADD2.F32 R24, -RZ, R24.H1_H1 ;  /* 0x30000018ff187230 */ /* 0x000fe40000004100 */
        /* <DEDUP_REMOVED lines=43> */
.L_x_1896:
[----:B------:R-:W-:Y:S02]  /*2780*/  PRMT R8, RZ, 0x7610, R8 ;  /* 0x00007610ff087816 */ /* 0x000fe40000000008 */
[----:B------:R-:W-:Y:S01]  /*2790*/  PRMT R9, RZ, 0x5410, RZ ;  /* 0x00005410ff097816 */ /* 0x000fe200000000ff */
[----:B------:R-:W-:Y:S06]  /*27a0*/  BRA.U !UP2, `(.L_x_1897) ;  /* 0x000000110ab47547 */ /* 0x000fec000b800000 */
[----:B------:R-:W-:Y:S01]  /*27b0*/  PRMT R5, R14, 0x9910, RZ ;  /* 0x000099100e057816 */ /* 0x000fe200000000ff */
[----:B------:R-:W-:Y:S01]  /*27c0*/  UISETP.NE.AND UP1, UPT, UR13, 0x2, UPT ;  /* 0x000000020d00788c */ /* 0x000fe2000bf25270 */
[----:B------:R-:W-:Y:S02]  /*27d0*/  PRMT R8, RZ, 0x5410, RZ ;  /* 0x00005410ff087816 */ /* 0x000fe400000000ff */
[----:B------:R-:W-:Y:S02]  /*27e0*/  ISETP.NE.AND P1, PT, R5, RZ, PT ;  /* 0x000000ff0500720c */ /* 0x000fe40003f25270 */
[----:B------:R-:W-:Y:S02]  /*27f0*/  PRMT R9, RZ, 0x5410, RZ ;  /* 0x00005410ff097816 */ /* 0x000fe400000000ff */
[----:B------:R-:W-:Y:S02]  /*2800*/  PRMT R5, RZ, 0x5410, RZ ;  /* 0x00005410ff057816 */ /* 0x000fe400000000ff */
[----:B------:R-:W-:-:S02]  /*2810*/  PRMT R6, RZ, 0x5410, RZ ;  /* 0x00005410ff067816 */ /* 0x000fc400000000ff */
[----:B------:R-:W-:-:S05]  /*2820*/  PRMT R7, R7, 0x5410, RZ ;  /* 0x0000541007077816 */ /* 0x000fca00000000ff */
[----:B------:R-:W-:Y:S05]  /*2830*/  @!P1 BRA `(.L_x_1898) ;  /* 0x0000000400749947 */ /* 0x000fea0003800000 */
        /* <DEDUP_REMOVED lines=8> */
[----:B------:R-:W-:Y:S02]  /*28c0*/  HADD2.F32 R56, -RZ, R32.H0_H0 ;  /* 0x20000020ff387230 */ /* 0x000fe40000004100 */
[----:B------:R-:W-:Y:S02]  /*28d0*/  HADD2.F32 R59, -RZ, R19.H0_H0 ;  /* 0x20000013ff3b7230 */ /* 0x000fe40000004100 */
[----:B------:R-:W-:Y:S01]  /*28e0*/  HADD2.F32 R58, -RZ, R33.H0_H0 ;  /* 0x20000021ff3a7230 */ /* 0x000fe20000004100 */
[----:B-1----:R-:W-:-:S09]  /*28f0*/  ULEA UR4, UR7, UR4, 0x18 ;  /* 0x0000000407047291 */ /* 0x002fd2000f8ec0ff */
[----:B------:R-:W0:Y:S04]  /*2900*/  LDS.64 R8, [UR4+0x40] ;  /* 0x00004004ff087984 */ /* 0x000e280008000a00 */
[----:B------:R-:W1:Y:S01]  /*2910*/  LDS.64 R24, [UR4+0x48] ;  /* 0x00004804ff187984 */ /* 0x000e620008000a00 */
        /* <DEDUP_REMOVED lines=8> */
[-C--:B------:R-:W-:Y:S01]  /*29a0*/  FFMA.FTZ R55, R55, R8.reuse, R26 ;  /* 0x0000000837377223 */ /* 0x080fe2000001001a */
[-C--:B------:R-:W-:Y:S01]  /*29b0*/  FFMA.FTZ R27, R56, R8.reuse, R27 ;  /* 0x00000008381b7223 */ /* 0x080fe2000001001b */
[----:B------:R-:W-:Y:S02]  /*29c0*/  HADD2.F32 R57, -RZ, R23.H0_H0 ;  /* 0x20000017ff397230 */ /* 0x000fe40000004100 */
[----:B------:R-:W-:Y:S01]  /*29d0*/  FFMA.FTZ R51, R54, R8, R51 ;  /* 0x0000000836337223 */ /* 0x000fe20000010033 */
        /* <DEDUP_REMOVED lines=13> */
[----:B-1----:R-:W-:Y:S02]  /*2ab0*/  HADD2.F32 R8, -RZ, R24.H0_H0 ;  /* 0x20000018ff087230 */ /* 0x002fe40000004100 */
        /* <DEDUP_REMOVED lines=53> */
.L_x_1898:
[----:B------:R-:W-:Y:S02]  /*2e10*/  PRMT R7, RZ, 0x7610, R7 ;  /* 0x00007610ff077816 */ /* 0x000fe40000000007 */
[----:B------:R-:W-:Y:S01]  /*2e20*/  PRMT R12, RZ, 0x5410, RZ ;  /* 0x00005410ff0c7816 */ /* 0x000fe200000000ff */
[----:B------:R-:W-:Y:S06]  /*2e30*/  BRA.U !UP1, `(.L_x_1897) ;  /* 0x0000000d09107547 */ /* 0x000fec000b800000 */
[----:B------:R-:W-:Y:S01]  /*2e40*/  PRMT R5, R13, 0x9910, RZ ;  /* 0x000099100d057816 */ /* 0x000fe200000000ff */
[----:B------:R-:W-:Y:S01]  /*2e50*/  UISETP.EQ.OR UP1, UPT, UR13, 0x3, UP0 ;  /* 0x000000030d00788c */ /* 0x000fe20008722670 */
[----:B------:R-:W-:Y:S02]  /*2e60*/  PRMT R7, RZ, 0x5410, RZ ;  /* 0x00005410ff077816 */ /* 0x000fe400000000ff */
[C---:B------:R-:W-:Y:S02]  /*2e70*/  ISETP.NE.AND P1, PT, R5.reuse, RZ, PT ;  /* 0x000000ff0500720c */ /* 0x040fe40003f25270 */
[----:B------:R-:W-:Y:S02]  /*2e80*/  PRMT R12, RZ, 0x5410, RZ ;  /* 0x00005410ff0c7816 */ /* 0x000fe400000000ff */
[----:B------:R-:W-:-:S09]  /*2e90*/  PRMT R5, R5, 0x5410, RZ ;  /* 0x0000541005057816 */ /* 0x000fd200000000ff */
        /* <DEDUP_REMOVED lines=94> */
.L_x_1899:
[----:B------:R-:W-:Y:S02]  /*3480*/  PRMT R5, RZ, 0x7610, R5 ;  /* 0x00007610ff057816 */ /* 0x000fe40000000005 */
[----:B------:R-:W-:Y:S01]  /*3490*/  PRMT R6, RZ, 0x5410, RZ ;  /* 0x00005410ff067816 */ /* 0x000fe200000000ff */
[----:B------:R-:W-:Y:S06]  /*34a0*/  BRA.U UP1, `(.L_x_1897) ;  /* 0x0000000501747547 */ /* 0x000fec000b800000 */
        /* <DEDUP_REMOVED lines=12> */
[----:B------:R-:W-:Y:S01]  /*3570*/  HADD2.F32 R31, -RZ, R31.H0_H0 ;  /* 0x2000001fff1f7230 */ /* 0x000fe20000004100 */
[----:B-1----:R-:W-:Y:S01]  /*3580*/  ULEA UR4, UR7, UR4, 0x18 ;  /* 0x0000000407047291 */ /* 0x002fe2000f8ec0ff */
[----:B------:R-:W-:-:S02]  /*3590*/  HADD2.F32 R21, -RZ, R21.H0_H0 ;  /* 0x20000015ff157230 */ /* 0x000fc40000004100 */
[----:B------:R-:W-:Y:S02]  /*35a0*/  HADD2.F32 R19, -RZ, R19.H0_H0 ;  /* 0x20000013ff137230 */ /* 0x000fe40000004100 */
[----:B------:R-:W-:Y:S02]  /*35b0*/  HADD2.F32 R33, -RZ, R33.H0_H0 ;  /* 0x20000021ff217230 */ /* 0x000fe40000004100 */
[----:B------:R-:W-:Y:S02]  /*35c0*/  HADD2.F32 R44, -RZ, R44.H0_H0 ;  /* 0x2000002cff2c7230 */ /* 0x000fe40000004100 */
[----:B------:R-:W0:Y:S01]  /*35d0*/  LDS.64 R24, [UR4+0xc0] ;  /* 0x0000c004ff187984 */ /* 0x000e220008000a00 */
[----:B------:R-:W-:Y:S02]  /*35e0*/  HADD2.F32 R48, -RZ, R48.H0_H0 ;  /* 0x20000030ff307230 */ /* 0x000fe40000004100 */
[----:B------:R-:W-:Y:S01]  /*35f0*/  HADD2.F32 R43, -RZ, R43.H0_H0 ;  /* 0x2000002bff2b7230 */ /* 0x000fe20000004100 */
[----:B------:R-:W1:Y:S01]  /*3600*/  LDS.64 R26, [UR4+0xc8] ;  /* 0x0000c804ff1a7984 */ /* 0x000e620008000a00 */
        /* <DEDUP_REMOVED lines=8> */
[----:B------:R-:W-:Y:S02]  /*3690*/  HADD2.F32 R18, -RZ, R32.H0_H0 ;  /* 0x20000020ff127230 */ /* 0x000fe40000004100 */
[-C--:B------:R-:W-:Y:S01]  /*36a0*/  FFMA.FTZ R17, R17, R6.reuse, RZ ;  /* 0x0000000611117223 */ /* 0x080fe200000100ff */
[-C--:B------:R-:W-:Y:S01]  /*36b0*/  FFMA.FTZ R55, R16, R6.reuse, RZ ;  /* 0x0000000610377223 */ /* 0x080fe200000100ff */
[----:B------:R-:W-:Y:S01]  /*36c0*/  FFMA.FTZ R15, R15, R6, RZ ;  /* 0x000000060f0f7223 */ /* 0x000fe200000100ff */
[-C--:B------:R-:W-:Y:S01]  /*36d0*/  FFMA.FTZ R6, R28, R24.reuse, R51 ;  /* 0x000000181c067223 */ /* 0x080fe20000010033 */
[-C--:B------:R-:W-:Y:S01]  /*36e0*/  FFMA.FTZ R16, R30, R24.reuse, R17 ;  /* 0x000000181e107223 */ /* 0x080fe20000010011 */
[-C--:B------:R-:W-:Y:S01]  /*36f0*/  FFMA.FTZ R18, R18, R24.reuse, R55 ;  /* 0x0000001812127223 */ /* 0x080fe20000010037 */
[----:B------:R-:W-:Y:S01]  /*3700*/  FFMA.FTZ R24, R42, R24, R15 ;  /* 0x000000182a187223 */ /* 0x000fe2000001000f */
[----:B------:R-:W-:-:S02]  /*3710*/  HADD2.F32 R25, -RZ, R25.H1_H1 ;  /* 0x30000019ff197230 */ /* 0x000fc40000004100 */
[-C--:B------:R-:W-:Y:S01]  /*3720*/  FFMA.FTZ R6, R23, R5.reuse, R6 ;  /* 0x0000000517067223 */ /* 0x080fe20000010006 */
[----:B------:R-:W-:Y:S02]  /*3730*/  HADD2.F32 R15, -RZ, R22.H0_H0 ;  /* 0x20000016ff0f7230 */ /* 0x000fe40000004100 */
[-C--:B------:R-:W-:Y:S01]  /*3740*/  FFMA.FTZ R16, R29, R5.reuse, R16 ;  /* 0x000000051d107223 */ /* 0x080fe20000010010 */
[----:B------:R-:W-:Y:S02]  /*3750*/  HADD2.F32 R17, -RZ, R20.H0_H0 ;  /* 0x20000014ff117230 */ /* 0x000fe40000004100 */
[-C--:B------:R-:W-:Y:S01]  /*3760*/  FFMA.FTZ R24, R41, R5.reuse, R24 ;  /* 0x0000000529187223 */ /* 0x080fe20000010018 */
[----:B------:R-:W-:Y:S01]  /*3770*/  FFMA.FTZ R18, R31, R5, R18 ;  /* 0x000000051f127223 */ /* 0x000fe20000010012 */
[-C--:B------:R-:W-:Y:S01]  /*3780*/  FFMA.FTZ R6, R15, R25.reuse, R6 ;  /* 0x000000190f067223 */ /* 0x080fe20000010006 */
[-C--:B------:R-:W-:Y:S01]  /*3790*/  FFMA.FTZ R16, R21, R25.reuse, R16 ;  /* 0x0000001915107223 */ /* 0x080fe20000010010 */
[-C--:B------:R-:W-:Y:S01]  /*37a0*/  FFMA.FTZ R24, R19, R25.reuse, R24 ;  /* 0x0000001913187223 */ /* 0x080fe20000010018 */
[----:B------:R-:W-:Y:S01]  /*37b0*/  FFMA.FTZ R18, R17, R25, R18 ;  /* 0x0000001911127223 */ /* 0x000fe20000010012 */
[----:B-1----:R-:W-:-:S02]  /*37c0*/  HADD2.F32 R15, -RZ, R26.H0_H0 ;  /* 0x2000001aff0f7230 */ /* 0x002fc40000004100 */
[----:B------:R-:W-:Y:S02]  /*37d0*/  HADD2.F32 R19, -RZ, R35.H0_H0 ;  /* 0x20000023ff137230 */ /* 0x000fe40000004100 */
        /* <DEDUP_REMOVED lines=27> */
[----:B------:R-:W-:Y:S02]  /*3990*/  HADD2.F32 R17, -RZ, R3.H0_H0 ;  /* 0x20000003ff117230 */ /* 0x000fe40000004100 */
[----:B------:R-:W-:Y:S01]  /*39a0*/  FFMA.FTZ R26, R37, R27, R26 ;  /* 0x0000001b251a7223 */ /* 0x000fe2000001001a */
[----:B-----5:R-:W-:Y:S02]  /*39b0*/  HADD2.F32 R19, -RZ, R4.H0_H0 ;  /* 0x20000004ff137230 */ /* 0x020fe40000004100 */
        /* <DEDUP_REMOVED lines=12> */
.L_x_1897:
[----:B0-----:R0:W2:Y:S01]  /*3a80*/  LDG.E.128.CONSTANT R16, desc[UR10][R52.64] ;  /* 0x0000000a34107981 */ /* 0x0010a2000c1e9d00 */
[----:B------:R-:W-:-:S05]  /*3a90*/  MOV R55, UR9 ;  /* 0x0000000900377c02 */ /* 0x000fca0008000f00 */
[----:B------:R-:W-:-:S05]  /*3aa0*/  IMAD.WIDE R54, R55, 0x4, R52 ;  /* 0x0000000437367825 */ /* 0x000fca00078e0234 */
[----:B------:R-:W3:Y:S01]  /*3ab0*/  LDG.E.128.CONSTANT R20, desc[UR10][R54.64] ;  /* 0x0000000a36147981 */ /* 0x000ee2000c1e9d00 */
[----:B0-----:R-:W-:Y:S02]  /*3ac0*/  MOV R53, UR9 ;  /* 0x0000000900357c02 */ /* 0x001fe40008000f00 */
[C---:B--2---:R-:W-:Y:S02]  /*3ad0*/  LEA.HI R27, R19.reuse, 0xffffff80, RZ, 0x8 ;  /* 0xffffff80131b7811 */ /* 0x044fe400078f40ff */
[----:B------:R-:W-:Y:S02]  /*3ae0*/  LOP3.LUT R31, R19, 0xff, RZ, 0xc0, !PT ;  /* 0x000000ff131f7812 */ /* 0x000fe400078ec0ff */
[--C-:B------:R-:W-:Y:S02]  /*3af0*/  SHF.R.U32.HI R34, RZ, 0x8, R19.reuse ;  /* 0x00000008ff227819 */ /* 0x100fe40000011613 */
[----:B------:R-:W-:Y:S01]  /*3b00*/  SHF.R.U32.HI R19, RZ, 0x10, R19 ;  /* 0x00000010ff137819 */ /* 0x000fe20000011613 */
[----:B------:R-:W0:Y:S01]  /*3b10*/  I2F.F16 R27, R27 ;  /* 0x0000001b001b7306 */ /* 0x000e220000200c00 */
[----:B------:R-:W-:-:S02]  /*3b20*/  LOP3.LUT R34, R34, 0xff, RZ, 0xc0, !PT ;  /* 0x000000ff22227812 */ /* 0x000fc400078ec0ff */
[----:B------:R-:W-:Y:S02]  /*3b30*/  LOP3.LUT R19, R19, 0xff, RZ, 0xc0, !PT ;  /* 0x000000ff13137812 */ /* 0x000fe400078ec0ff */
[----:B------:R-:W-:Y:S02]  /*3b40*/  IADD3 R34, PT, PT, R34, -0x80, RZ ;  /* 0xffffff8022227810 */ /* 0x000fe40007ffe0ff */
[----:B------:R-:W-:Y:S02]  /*3b50*/  IADD3 R41, PT, PT, R19, -0x80, RZ ;  /* 0xffffff8013297810 */ /* 0x000fe40007ffe0ff */
[----:B---3--:R-:W-:Y:S01]  /*3b60*/  LOP3.LUT R19, R20, 0xff, RZ, 0xc0, !PT ;  /* 0x000000ff14137812 */ /* 0x008fe200078ec0ff */
[----:B------:R1:W2:Y:S01]  /*3b70*/  I2F.F16 R42, R34 ;  /* 0x00000022002a7306 */ /* 0x0002a20000200c00 */
[----:B------:R-:W-:Y:S02]  /*3b80*/  LOP3.LUT R15, R16, 0xff, RZ, 0xc0, !PT ;  /* 0x000000ff100f7812 */ /* 0x000fe400078ec0ff */
[----:B------:R-:W-:-:S02]  /*3b90*/  IADD3 R36, PT, PT, R19, -0x80, RZ ;  /* 0xffffff8013247810 */ /* 0x000fc40007ffe0ff */
[----:B------:R-:W-:Y:S02]  /*3ba0*/  LOP3.LUT R19, R21, 0xff, RZ, 0xc0, !PT ;  /* 0x000000ff15137812 */ /* 0x000fe400078ec0ff */
[----:B------:R-:W-:Y:S01]  /*3bb0*/  IADD3 R26, PT, PT, R15, -0x80, RZ ;  /* 0xffffff800f1a7810 */ /* 0x000fe20007ffe0ff */
[----:B------:R-:W3:Y:S01]  /*3bc0*/  I2F.F16 R41, R41 ;  /* 0x0000002900297306 */ /* 0x000ee20000200c00 */
[----:B------:R-:W-:Y:S02]  /*3bd0*/  IADD3 R35, PT, PT, R19, -0x80, RZ ;  /* 0xffffff8013237810 */ /* 0x000fe40007ffe0ff */
[----:B------:R-:W-:Y:S02]  /*3be0*/  LOP3.LUT R19, R22, 0xff, RZ, 0xc0, !PT ;  /* 0x000000ff16137812 */ /* 0x000fe400078ec0ff */
[----:B------:R-:W-:Y:S02]  /*3bf0*/  LOP3.LUT R43, R23, 0xff, RZ, 0xc0, !PT ;  /* 0x000000ff172b7812 */ /* 0x000fe400078ec0ff */
[----:B-1----:R-:W-:Y:S01]  /*3c00*/  IADD3 R34, PT, PT, R19, -0x80, RZ ;  /* 0xffffff8013227810 */ /* 0x002fe20007ffe0ff */
[----:B------:R-:W1:Y:S01]  /*3c10*/  I2F.F16 R26, R26 ;  /* 0x0000001a001a7306 */ /* 0x000e620000200c00 */
[----:B------:R-:W-:-:S02]  /*3c20*/  LOP3.LUT R15, R17, 0xff, RZ, 0xc0, !PT ;  /* 0x000000ff110f7812 */ /* 0x000fc400078ec0ff */
[----:B------:R-:W-:Y:S02]  /*3c30*/  SHF.R.U32.HI R19, RZ, 0x8, R20 ;  /* 0x00000008ff137819 */ /* 0x000fe40000011614 */
[----:B------:R-:W-:Y:S02]  /*3c40*/  IADD3 R47, PT, PT, R43, -0x80, RZ ;  /* 0xffffff802b2f7810 */ /* 0x000fe40007ffe0ff */
[----:B------:R-:W-:Y:S01]  /*3c50*/  IADD3 R25, PT, PT, R15, -0x80, RZ ;  /* 0xffffff800f197810 */ /* 0x000fe20007ffe0ff */
[----:B------:R-:W4:Y:S01]  /*3c60*/  I2F.F16 R36, R36 ;  /* 0x0000002400247306 */ /* 0x000f220000200c00 */
[----:B------:R-:W-:Y:S02]  /*3c70*/  LOP3.LUT R43, R19, 0xff, RZ, 0xc0, !PT ;  /* 0x000000ff132b7812 */ /* 0x000fe400078ec0ff */
[----:B------:R-:W-:Y:S02]  /*3c80*/  LOP3.LUT R15, R18, 0xff, RZ, 0xc0, !PT ;  /* 0x000000ff120f7812 */ /* 0x000fe400078ec0ff */
[----:B------:R-:W-:-:S02]  /*3c90*/  LEA.HI R40, R20, 0xffffff80, RZ, 0x8 ;  /* 0xffffff8014287811 */ /* 0x000fc400078f40ff */
[----:B------:R-:W-:Y:S01]  /*3ca0*/  SHF.R.U32.HI R20, RZ, 0x10, R20 ;  /* 0x00000010ff147819 */ /* 0x000fe20000011614 */
[----:B------:R-:W0:Y:S01]  /*3cb0*/  I2F.F16 R19, R47 ;  /* 0x0000002f00137306 */ /* 0x000e220000200c00 */
[----:B------:R-:W-:Y:S02]  /*3cc0*/  IADD3 R44, PT, PT, R43, -0x80, RZ ;  /* 0xffffff802b2c7810 */ /* 0x000fe40007ffe0ff */
[----:B------:R-:W-:Y:S02]  /*3cd0*/  IADD3 R24, PT, PT, R15, -0x80, RZ ;  /* 0xffffff800f187810 */ /* 0x000fe40007ffe0ff */
[----:B------:R-:W-:Y:S02]  /*3ce0*/  SHF.R.U32.HI R43, RZ, 0x8, R21 ;  /* 0x00000008ff2b7819 */ /* 0x000fe40000011615 */
[----:B------:R-:W-:Y:S01]  /*3cf0*/  SHF.R.U32.HI R15, RZ, 0x8, R16 ;  /* 0x00000008ff0f7819 */ /* 0x000fe20000011610 */
[----:B------:R-:W0:Y:S01]  /*3d00*/  I2F.F16 R25, R25 ;  /* 0x0000001900197306 */ /* 0x000e220000200c00 */
[----:B------:R-:W-:-:S02]  /*3d10*/  LOP3.LUT R20, R20, 0xff, RZ, 0xc0, !PT ;  /* 0x000000ff14147812 */ /* 0x000fc400078ec0ff */
[----:B------:R-:W-:Y:S02]  /*3d20*/  IADD3 R33, PT, PT, R31, -0x80, RZ ;  /* 0xffffff801f217810 */ /* 0x000fe40007ffe0ff */
[----:B------:R-:W-:Y:S02]  /*3d30*/  LOP3.LUT R45, R43, 0xff, RZ, 0xc0, !PT ;  /* 0x000000ff2b2d7812 */ /* 0x000fe400078ec0ff */
[----:B------:R-:W-:Y:S01]  /*3d40*/  IADD3 R20, PT, PT, R20, -0x80, RZ ;  /* 0xffffff8014147810 */ /* 0x000fe20007ffe0ff */
[----:B------:R-:W0:Y:S01]  /*3d50*/  I2F.F16 R24, R24 ;  /* 0x0000001800187306 */ /* 0x000e220000200c00 */
[----:B------:R-:W-:Y:S02]  /*3d60*/  LOP3.LUT R31, R15, 0xff, RZ, 0xc0, !PT ;  /* 0x000000ff0f1f7812 */ /* 0x000fe400078ec0ff */
[----:B------:R-:W-:Y:S02]  /*3d70*/  LEA.HI R30, R16, 0xffffff80, RZ, 0x8 ;  /* 0xffffff80101e7811 */ /* 0x000fe400078f40ff */
[----:B------:R-:W-:-:S02]  /*3d80*/  LEA.HI R29, R17, 0xffffff80, RZ, 0x8 ;  /* 0xffffff80111d7811 */ /* 0x000fc400078f40ff */
[----:B------:R-:W-:Y:S01]  /*3d90*/  LEA.HI R28, R18, 0xffffff80, RZ, 0x8 ;  /* 0xffffff80121c7811 */ /* 0x000fe200078f40ff */
[----:B------:R2:W0:Y:S01]  /*3da0*/  I2F.F16 R15, R33 ;  /* 0x00000021000f7306 */ /* 0x0004220000200c00 */
[--C-:B------:R-:W-:Y:S02]  /*3db0*/  SHF.R.U32.HI R32, RZ, 0x8, R17.reuse ;  /* 0x00000008ff207819 */ /* 0x100fe40000011611 */
[----:B------:R-:W-:Y:S02]  /*3dc0*/  IADD3 R46, PT, PT, R45, -0x80, RZ ;  /* 0xffffff802d2e7810 */ /* 0x000fe40007ffe0ff */
[----:B------:R-:W-:Y:S02]  /*3dd0*/  SHF.R.U32.HI R16, RZ, 0x10, R16 ;  /* 0x00000010ff107819 */ /* 0x000fe40000011610 */
[----:B------:R-:W-:Y:S01]  /*3de0*/  SHF.R.U32.HI R17, RZ, 0x10, R17 ;  /* 0x00000010ff117819 */ /* 0x000fe20000011611 */
[----:B------:R3:W0:Y:S01]  /*3df0*/  I2F.F16 R43, R20 ;  /* 0x00000014002b7306 */ /* 0x0006220000200c00 */
[----:B--2---:R-:W-:-:S02]  /*3e00*/  SHF.R.U32.HI R33, RZ, 0x8, R18 ;  /* 0x00000008ff217819 */ /* 0x004fc40000011612 */
[----:B------:R-:W-:Y:S02]  /*3e10*/  SHF.R.U32.HI R18, RZ, 0x10, R18 ;  /* 0x00000010ff127819 */ /* 0x000fe40000011612 */
[----:B------:R-:W-:Y:S02]  /*3e20*/  SHF.R.U32.HI R45, RZ, 0x8, R22 ;  /* 0x00000008ff2d7819 */ /* 0x000fe40000011616 */
[----:B------:R-:W-:Y:S01]  /*3e30*/  LEA.HI R39, R21, 0xffffff80, RZ, 0x8 ;  /* 0xffffff8015277811 */ /* 0x000fe200078f40ff */
[----:B------:R-:W2:Y:S01]  /*3e40*/  I2F.F16 R30, R30 ;  /* 0x0000001e001e7306 */ /* 0x000ea20000200c00 */
[----:B------:R-:W-:Y:S02]  /*3e50*/  LEA.HI R38, R22, 0xffffff80, RZ, 0x8 ;  /* 0xffffff8016267811 */ /* 0x000fe400078f40ff */
[----:B------:R-:W-:Y:S02]  /*3e60*/  LEA.HI R37, R23, 0xffffff80, RZ, 0x8 ;  /* 0xffffff8017257811 */ /* 0x000fe400078f40ff */
[----:B---3--:R-:W-:-:S02]  /*3e70*/  SHF.R.U32.HI R20, RZ, 0x8, R23 ;  /* 0x00000008ff147819 */ /* 0x008fc40000011617 */
[----:B------:R-:W-:Y:S01]  /*3e80*/  SHF.R.U32.HI R21, RZ, 0x10, R21 ;  /* 0x00000010ff157819 */ /* 0x000fe20000011615 */
[----:B------:R-:W3:Y:S01]  /*3e90*/  I2F.F16 R29, R29 ;  /* 0x0000001d001d7306 */ /* 0x000ee20000200c00 */
[----:B------:R-:W-:Y:S02]  /*3ea0*/  SHF.R.U32.HI R22, RZ, 0x10, R22 ;  /* 0x00000010ff167819 */ /* 0x000fe40000011616 */
[----:B------:R-:W-:Y:S02]  /*3eb0*/  SHF.R.U32.HI R23, RZ, 0x10, R23 ;  /* 0x00000010ff177819 */ /* 0x000fe40000011617 */
[----:B------:R-:W-:Y:S02]  /*3ec0*/  LOP3.LUT R16, R16, 0xff, RZ, 0xc0, !PT ;  /* 0x000000ff10107812 */ /* 0x000fe400078ec0ff */
[----:B------:R-:W-:Y:S01]  /*3ed0*/  LOP3.LUT R32, R32, 0xff, RZ, 0xc0, !PT ;  /* 0x000000ff20207812 */ /* 0x000fe200078ec0ff */
[----:B------:R-:W0:Y:S01]  /*3ee0*/  I2F.F16 R28, R28 ;  /* 0x0000001c001c7306 */ /* 0x000e220000200c00 */
[----:B------:R-:W-:-:S02]  /*3ef0*/  LOP3.LUT R17, R17, 0xff, RZ, 0xc0, !PT ;  /* 0x000000ff11117812 */ /* 0x000fc400078ec0ff */
[----:B------:R-:W-:Y:S02]  /*3f00*/  LOP3.LUT R33, R33, 0xff, RZ, 0xc0, !PT ;  /* 0x000000ff21217812 */ /* 0x000fe400078ec0ff */
[----:B------:R-:W-:Y:S02]  /*3f10*/  LOP3.LUT R18, R18, 0xff, RZ, 0xc0, !PT ;  /* 0x000000ff12127812 */ /* 0x000fe400078ec0ff */
[----:B------:R-:W-:Y:S01]  /*3f20*/  LOP3.LUT R47, R45, 0xff, RZ, 0xc0, !PT ;  /* 0x000000ff2d2f7812 */ /* 0x000fe200078ec0ff */
[----:B------:R-:W0:Y:S01]  /*3f30*/  I2F.F16 R40, R40 ;  /* 0x0000002800287306 */ /* 0x000e220000200c00 */
[----:B------:R-:W-:Y:S02]  /*3f40*/  LOP3.LUT R21, R21, 0xff, RZ, 0xc0, !PT ;  /* 0x000000ff15157812 */ /* 0x000fe400078ec0ff */
[----:B------:R-:W-:Y:S02]  /*3f50*/  LOP3.LUT R22, R22, 0xff, RZ, 0xc0, !PT ;  /* 0x000000ff16167812 */ /* 0x000fe400078ec0ff */
[----:B------:R-:W-:-:S02]  /*3f60*/  LOP3.LUT R20, R20, 0xff, RZ, 0xc0, !PT ;  /* 0x000000ff14147812 */ /* 0x000fc400078ec0ff */
[----:B------:R-:W-:Y:S01]  /*3f70*/  LOP3.LUT R23, R23, 0xff, RZ, 0xc0, !PT ;  /* 0x000000ff17177812 */ /* 0x000fe200078ec0ff */
        /* <DEDUP_REMOVED lines=13> */
[----:B------:R-:W-:-:S03]  /*4050*/  IADD3 R23, PT, PT, R23, -0x80, RZ ;  /* 0xffffff8017177810 */ /* 0x000fc60007ffe0ff */
        /* <DEDUP_REMOVED lines=12> */
[----:B------:R0:W0:Y:S08]  /*4120*/  I2F.F16 R47, R22 ;  /* 0x00000016002f7306 */ /* 0x0000300000200c00 */
[----:B------:R0:W0:Y:S08]  /*4130*/  I2F.F16 R50, R20 ;  /* 0x0000001400327306 */ /* 0x0000300000200c00 */
[----:B------:R0:W0:Y:S01]  /*4140*/  I2F.F16 R49, R23 ;  /* 0x0000001700317306 */ /* 0x0000220000200c00 */
[----:B-1234-:R-:W-:Y:S05]  /*4150*/  @!P0 BRA `(.L_x_1900) ;  /* 0x0000000400748947 */ /* 0x01efea0003800000 */
[----:B------:R-:W1:Y:S01]  /*4160*/  S2UR UR7, SR_CgaCtaId ;  /* 0x00000000000779c3 */ /* 0x000e620000008800 */
[----:B------:R-:W-:Y:S01]  /*4170*/  UMOV UR4, 0x400 ;  /* 0x0000040000047882 */ /* 0x000fe20000000000 */
[----:B------:R-:W-:Y:S02]  /*4180*/  HADD2.F32 R52, -RZ, R26.H0_H0 ;  /* 0x2000001aff347230 */ /* 0x000fe40000004100 */
[----:B0-----:R-:W-:Y:S01]  /*4190*/  HADD2.F32 R57, -RZ, R31.H0_H0 ;  /* 0x2000001fff397230 */ /* 0x001fe20000004100 */
[----:B-1----:R-:W-:-:S09]  /*41a0*/  ULEA UR4, UR7, UR4, 0x18 ;  /* 0x0000000407047291 */ /* 0x002fd2000f8ec0ff */
[----:B------:R-:W0:Y:S04]  /*41b0*/  LDS.64 R20, [UR4+0x10] ;  /* 0x00001004ff147984 */ /* 0x000e280008000a00 */
[----:B------:R-:W1:Y:S01]  /*41c0*/  LDS.64 R22, [UR4+0x18] ;  /* 0x00001804ff167984 */ /* 0x000e620008000a00 */
[--C-:B0-----:R-:W-:Y:S02]  /*41d0*/  HADD2.F32 R51, -RZ, R20.reuse.H0_H0 ;  /* 0x20000014ff337230 */ /* 0x101fe40000004100 */
[----:B------:R-:W-:Y:S02]  /*41e0*/  HADD2.F32 R56, -RZ, R20.H1_H1 ;  /* 0x30000014ff387230 */ /* 0x000fe40000004100 */
[----:B------:R-:W-:Y:S02]  /*41f0*/  HADD2.F32 R20, -RZ, R16.H0_H0 ;  /* 0x20000010ff147230 */ /* 0x000fe40000004100 */
[----:B------:R-:W-:Y:S01]  /*4200*/  FFMA.FTZ R52, R52, R51, RZ ;  /* 0x0000003334347223 */ /* 0x000fe200000100ff */
[----:B-1----:R-:W-:-:S02]  /*4210*/  HADD2.F32 R58, -RZ, R22.H1_H1 ;  /* 0x30000016ff3a7230 */ /* 0x002fc40000004100 */
[----:B------:R-:W-:Y:S02]  /*4220*/  HADD2.F32 R60, -RZ, R23.H1_H1 ;  /* 0x30000017ff3c7230 */ /* 0x000fe40000004100 */
[----:B------:R-:W-:Y:S01]  /*4230*/  FFMA.FTZ R57, R57, R56, R52 ;  /* 0x0000003839397223 */ /* 0x000fe20000010034 */
[----:B------:R-:W-:-:S05]  /*4240*/  HADD2.F32 R52, -RZ, R21.H0_H0 ;  /* 0x20000015ff347230 */ /* 0x000fca0000004100 */
[----:B------:R-:W-:Y:S01]  /*4250*/  FFMA.FTZ R59, R20, R52, R57 ;  /* 0x00000034143b7223 */ /* 0x000fe20000010039 */
[----:B------:R-:W-:Y:S02]  /*4260*/  HADD2.F32 R57, -RZ, R21.H1_H1 ;  /* 0x30000015ff397230 */ /* 0x000fe40000004100 */
[----:B------:R-:W-:Y:S02]  /*4270*/  HADD2.F32 R20, -RZ, R30.H0_H0 ;  /* 0x2000001eff147230 */ /* 0x000fe40000004100 */
[----:B------:R-:W-:Y:S02]  /*4280*/  HADD2.F32 R21, -RZ, R22.H0_H0 ;  /* 0x20000016ff157230 */ /* 0x000fe40000004100 */
[----:B------:R-:W-:Y:S02]  /*4290*/  HADD2.F32 R22, -RZ, R23.H0_H0 ;  /* 0x20000017ff167230 */ /* 0x000fe40000004100 */
[----:B------:R-:W-:Y:S01]  /*42a0*/  FFMA.FTZ R20, R20, R57, R59 ;  /* 0x0000003914147223 */ /* 0x000fe2000001003b */
[----:B------:R-:W-:-:S02]  /*42b0*/  HADD2.F32 R59, -RZ, R36.H0_H0 ;  /* 0x20000024ff3b7230 */ /* 0x000fc40000004100 */
[----:B------:R-:W-:-:S03]  /*42c0*/  HADD2.F32 R23, -RZ, R40.H0_H0 ;  /* 0x20000028ff177230 */ /* 0x000fc60000004100 */
[----:B------:R-:W-:Y:S01]  /*42d0*/  FFMA.FTZ R20, R59, R21, R20 ;  /* 0x000000153b147223 */ /* 0x000fe20000010014 */
[----:B------:R-:W-:-:S05]  /*42e0*/  HADD2.F32 R59, -RZ, R44.H0_H0 ;  /* 0x2000002cff3b7230 */ /* 0x000fca0000004100 */
[----:B------:R-:W-:Y:S01]  /*42f0*/  FFMA.FTZ R59, R59, R58, R20 ;  /* 0x0000003a3b3b7223 */ /* 0x000fe20000010014 */
[----:B------:R-:W-:-:S05]  /*4300*/  HADD2.F32 R20, -RZ, R43.H0_H0 ;  /* 0x2000002bff147230 */ /* 0x000fca0000004100 */
[----:B------:R-:W-:Y:S01]  /*4310*/  FFMA.FTZ R20, R20, R22, R59 ;  /* 0x0000001614147223 */ /* 0x000fe2000001003b */
[----:B------:R-:W-:-:S03]  /*4320*/  HADD2.F32 R59, -RZ, R0.H0_H0 ;  /* 0x20000000ff3b7230 */ /* 0x000fc60000004100 */
[----:B------:R-:W-:Y:S01]  /*4330*/  FFMA.FTZ R23, R23, R60, R20 ;  /* 0x0000003c17177223 */ /* 0x000fe20000010014 */
[----:B------:R-:W-:-:S03]  /*4340*/  HADD2.F32 R20, -RZ, R25.H0_H0 ;  /* 0x20000019ff147230 */ /* 0x000fc60000004100 */
[----:B------:R-:W-:Y:S01]  /*4350*/  FMUL.FTZ R23, R59, R23 ;  /* 0x000000173b177220 */ /* 0x000fe20000410000 */
[----:B------:R-:W-:Y:S02]  /*4360*/  HADD2.F32 R59, -RZ, R32.H0_H0 ;  /* 0x20000020ff3b7230 */ /* 0x000fe40000004100 */
[----:B------:R-:W-:Y:S01]  /*4370*/  FFMA.FTZ R61, R51, R20, RZ ;  /* 0x00000014333d7223 */ /* 0x000fe200000100ff */
[----:B------:R-:W-:Y:S01]  /*4380*/  HADD2.F32 R20, -RZ, R17.H0_H0 ;  /* 0x20000011ff147230 */ /* 0x000fe20000004100 */
[----:B------:R-:W-:Y:S02]  /*4390*/  F2FP.F16.F32.PACK_AB R23, RZ, R23 ;  /* 0x00000017ff17723e */ /* 0x000fe400000000ff */
[----:B------:R-:W-:-:S04]  /*43a0*/  FFMA.FTZ R59, R56, R59, R61 ;  /* 0x0000003b383b7223 */ /* 0x000fc8000001003d */
[----:B------:R-:W-:Y:S01]  /*43b0*/  FFMA.FTZ R59, R52, R20, R59 ;  /* 0x00000014343b7223 */ /* 0x000fe2000001003b */
[----:B------:R-:W-:-:S05]  /*43c0*/  HADD2.F32 R20, -RZ, R29.H0_H0 ;  /* 0x2000001dff147230 */ /* 0x000fca0000004100 */
[----:B------:R-:W-:Y:S01]  /*43d0*/  FFMA.FTZ R20, R57, R20, R59 ;  /* 0x0000001439147223 */ /* 0x000fe2000001003b */
[----:B------:R-:W-:-:S05]  /*43e0*/  HADD2.F32 R59, -RZ, R35.H0_H0 ;  /* 0x20000023ff3b7230 */ /* 0x000fca0000004100 */
[----:B------:R-:W-:Y:S01]  /*43f0*/  FFMA.FTZ R61, R21, R59, R20 ;  /* 0x0000003b153d7223 */ /* 0x000fe20000010014 */
[----:B------:R-:W-:Y:S02]  /*4400*/  HADD2.F32 R59, -RZ, R46.H0_H0 ;  /* 0x2000002eff3b7230 */ /* 0x000fe40000004100 */
[----:B------:R-:W-:-:S03]  /*4410*/  HADD2.F32 R20, -RZ, R45.H0_H0 ;  /* 0x2000002dff147230 */ /* 0x000fc60000004100 */
[----:B------:R-:W-:-:S04]  /*4420*/  FFMA.FTZ R59, R58, R59, R61 ;  /* 0x0000003b3a3b7223 */ /* 0x000fc8000001003d */
[----:B------:R-:W-:Y:S01]  /*4430*/  FFMA.FTZ R61, R22, R20, R59 ;  /* 0x00000014163d7223 */ /* 0x000fe2000001003b */
[----:B------:R-:W-:Y:S02]  /*4440*/  HADD2.F32 R59, -RZ, R39.H0_H0 ;  /* 0x20000027ff3b7230 */ /* 0x000fe40000004100 */
[----:B------:R-:W-:-:S03]  /*4450*/  HADD2.F32 R20, -RZ, R2.H0_H0 ;  /* 0x20000002ff147230 */ /* 0x000fc60000004100 */
[----:B------:R-:W-:Y:S01]  /*4460*/  FFMA.FTZ R59, R60, R59, R61 ;  /* 0x0000003b3c3b7223 */ /* 0x000fe2000001003d */
[----:B------:R-:W-:-:S03]  /*4470*/  HADD2.F32 R61, -RZ, R24.H0_H0 ;  /* 0x20000018ff3d7230 */ /* 0x000fc60000004100 */
[----:B------:R-:W-:Y:S01]  /*4480*/  FMUL.FTZ R59, R20, R59 ;  /* 0x0000003b143b7220 */ /* 0x000fe20000410000 */
[----:B------:R-:W-:Y:S02]  /*4490*/  HADD2.F32 R20, -RZ, R15.H0_H0 ;  /* 0x2000000fff147230 */ /* 0x000fe40000004100 */
[C---:B------:R-:W-:Y:S02]  /*44a0*/  FFMA.FTZ R61, R51.reuse, R61, RZ ;  /* 0x0000003d333d7223 */ /* 0x040fe400000100ff */
        /* <DEDUP_REMOVED lines=10> */
[C---:B------:R-:W-:Y:S02]  /*4550*/  FFMA.FTZ R56, R52.reuse, R56, R61 ;  /* 0x0000003834387223 */ /* 0x040fe4000001003d */
[----:B------:R-:W-:Y:S01]  /*4560*/  FFMA.FTZ R51, R52, R20, R51 ;  /* 0x0000001434337223 */ /* 0x000fe20000010033 */
[----:B------:R-:W-:Y:S02]  /*4570*/  HADD2.F32 R20, -RZ, R28.H0_H0 ;  /* 0x2000001cff147230 */ /* 0x000fe40000004100 */
[----:B------:R-:W-:-:S03]  /*4580*/  HADD2.F32 R52, -RZ, R27.H0_H0 ;  /* 0x2000001bff347230 */ /* 0x000fc60000004100 */
        /* <DEDUP_REMOVED lines=8> */
[----:B------:R-:W-:-:S03]  /*4610*/  HADD2.F32 R21, -RZ, R48.H0_H0 ;  /* 0x20000030ff157230 */ /* 0x000fc60000004100 */
        /* <DEDUP_REMOVED lines=8> */
[----:B------:R-:W-:Y:S02]  /*46a0*/  HADD2.F32 R20, -RZ, R3.H0_H0 ;  /* 0x20000003ff147230 */ /* 0x000fe40000004100 */
[----:B-----5:R-:W-:Y:S02]  /*46b0*/  HADD2.F32 R51, -RZ, R4.H0_H0 ;  /* 0x20000004ff337230 */ /* 0x020fe40000004100 */
[----:B------:R-:W-:Y:S01]  /*46c0*/  FFMA.FTZ R52, R60, R57, R52 ;  /* 0x000000393c347223 */ /* 0x000fe20000010034 */
[----:B------:R-:W-:-:S03]  /*46d0*/  FMUL.FTZ R21, R20, R21 ;  /* 0x0000001514157220 */ /* 0x000fc60000410000 */
[----:B------:R-:W-:Y:S02]  /*46e0*/  FMUL.FTZ R52, R51, R52 ;  /* 0x0000003433347220 */ /* 0x000fe40000410000 */
[----:B------:R-:W-:-:S03]  /*46f0*/  F2FP.F16.F32.PACK_AB R21, RZ, R21 ;  /* 0x00000015ff15723e */ /* 0x000fc600000000ff */
[----:B------:R-:W-:-:S04]  /*4700*/  F2FP.F16.F32.PACK_AB R52, RZ, R52 ;  /* 0x00000034ff34723e */ /* 0x000fc800000000ff */
[----:B------:R-:W-:-:S05]  /*4710*/  PRMT R21, R21, 0x5410, R52 ;  /* 0x0000541015157816 */ /* 0x000fca0000000034 */
[----:B------:R-:W-:-:S07]  /*4720*/  HADD2 R10, R21, R10 ;  /* 0x0000000a150a7230 */ /* 0x000fce0000000000 */
.L_x_1900:
[----:B------:R-:W-:Y:S01]  /*4730*/  IMAD.WIDE R52, R53, 0x4, R54 ;  /* 0x0000000435347825 */ /* 0x000fe200078e0236 */
[----:B------:R-:W-:Y:S06]  /*4740*/  BRA.U !UP2, `(.L_x_1901) ;  /* 0x000000110a8c7547 */ /* 0x000fec000b800000 */
[----:B0-----:R-:W-:Y:S01]  /*4750*/  PRMT R20, R14, 0x9910, RZ ;  /* 0x000099100e147816 */ /* 0x001fe200000000ff */
[----:B------:R-:W-:-:S03]  /*4760*/  UIMAD UR4, UR6, -0x4, UR5 ;  /* 0xfffffffc060478a4 */ /* 0x000fc6000f8e0205 */
[----:B------:R-:W-:Y:S01]  /*4770*/  ISETP.NE.AND P1, PT, R20, RZ, PT ;  /* 0x000000ff1400720c */ /* 0x000fe20003f25270 */
[----:B------:R-:W-:-:S12]  /*4780*/  UISETP.NE.AND UP1, UPT, UR4, 0x2, UPT ;  /* 0x000000020400788c */ /* 0x000fd8000bf25270 */
[----:B------:R-:W-:Y:S05]  /*4790*/  @!P1 BRA `(.L_x_1902) ;  /* 0x0000000400749947 */ /* 0x000fea0003800000 */
[----:B------:R-:W0:Y:S01]  /*47a0*/  S2UR UR7, SR_CgaCtaId ;  /* 0x00000000000779c3 */ /* 0x000e220000008800 */
[----:B------:R-:W-:Y:S01]  /*47b0*/  UMOV UR4, 0x400 ;  /* 0x0000040000047882 */ /* 0x000fe20000000000 */
[----:B------:R-:W-:Y:S02]  /*47c0*/  HADD2.F32 R51, -RZ, R26.H0_H0 ;  /* 0x2000001aff337230 */ /* 0x000fe40000004100 */
[----:B------:R-:W-:Y:S02]  /*47d0*/  HADD2.F32 R54, -RZ, R25.H0_H0 ;  /* 0x20000019ff367230 */ /* 0x000fe40000004100 */
[----:B------:R-:W-:Y:S02]  /*47e0*/  HADD2.F32 R58, -RZ, R31.H0_H0 ;  /* 0x2000001fff3a7230 */ /* 0x000fe40000004100 */
[----:B------:R-:W-:Y:S02]  /*47f0*/  HADD2.F32 R60, -RZ, R32.H0_H0 ;  /* 0x20000020ff3c7230 */ /* 0x000fe40000004100 */
[----:B------:R-:W-:-:S02]  /*4800*/  HADD2.F32 R59, -RZ, R17.H0_H0 ;  /* 0x20000011ff3b7230 */ /* 0x000fc40000004100 */
[----:B------:R-:W-:Y:S01]  /*4810*/  HADD2.F32 R61, -RZ, R2.H0_H0 ;  /* 0x20000002ff3d7230 */ /* 0x000fe20000004100 */
[----:B0-----:R-:W-:-:S09]  /*4820*/  ULEA UR4, UR7, UR4, 0x18 ;  /* 0x0000000407047291 */ /* 0x001fd2000f8ec0ff */
[----:B------:R-:W0:Y:S04]  /*4830*/  LDS.64 R20, [UR4+0x50] ;  /* 0x00005004ff147984 */ /* 0x000e280008000a00 */
[----:B------:R-:W1:Y:S01]  /*4840*/  LDS.64 R22, [UR4+0x58] ;  /* 0x00005804ff167984 */ /* 0x000e620008000a00 */
[--C-:B0-----:R-:W-:Y:S02]  /*4850*/  HADD2.F32 R55, -RZ, R20.reuse.H0_H0 ;  /* 0x20000014ff377230 */ /* 0x101fe40000004100 */
[----:B------:R-:W-:-:S03]  /*4860*/  HADD2.F32 R56, -RZ, R20.H1_H1 ;  /* 0x30000014ff387230 */ /* 0x000fc60000004100 */
[-C--:B------:R-:W-:Y:S01]  /*4870*/  FFMA.FTZ R51, R51, R55.reuse, RZ ;  /* 0x0000003733337223 */ /* 0x080fe200000100ff */
[----:B------:R-:W-:-:S03]  /*4880*/  FFMA.FTZ R57, R54, R55, RZ ;  /* 0x0000003736397223 */ /* 0x000fc600000100ff */
[-C--:B------:R-:W-:Y:S01]  /*4890*/  FFMA.FTZ R20, R58, R56.reuse, R51 ;  /* 0x000000383a147223 */ /* 0x080fe20000010033 */
[----:B------:R-:W-:Y:S01]  /*48a0*/  FFMA.FTZ R54, R60, R56, R57 ;  /* 0x000000383c367223 */ /* 0x000fe20000010039 */
[----:B------:R-:W-:Y:S02]  /*48b0*/  HADD2.F32 R57, -RZ, R16.H0_H0 ;  /* 0x20000010ff397230 */ /* 0x000fe40000004100 */
[----:B------:R-:W-:Y:S02]  /*48c0*/  HADD2.F32 R51, -RZ, R21.H0_H0 ;  /* 0x20000015ff337230 */ /* 0x000fe40000004100 */
[----:B------:R-:W-:Y:S02]  /*48d0*/  HADD2.F32 R58, -RZ, R35.H0_H0 ;  /* 0x20000023ff3a7230 */ /* 0x000fe40000004100 */
[----:B------:R-:W-:Y:S02]  /*48e0*/  HADD2.F32 R60, -RZ, R45.H0_H0 ;  /* 0x2000002dff3c7230 */ /* 0x000fe40000004100 */
[-C--:B------:R-:W-:Y:S01]  /*48f0*/  FFMA.FTZ R20, R57, R51.reuse, R20 ;  /* 0x0000003339147223 */ /* 0x080fe20000010014 */
[----:B------:R-:W-:Y:S01]  /*4900*/  FFMA.FTZ R54, R59, R51, R54 ;  /* 0x000000333b367223 */ /* 0x000fe20000010036 */
[----:B------:R-:W-:-:S02]  /*4910*/  HADD2.F32 R57, -RZ, R21.H1_H1 ;  /* 0x30000015ff397230 */ /* 0x000fc40000004100 */
[----:B------:R-:W-:Y:S02]  /*4920*/  HADD2.F32 R21, -RZ, R30.H0_H0 ;  /* 0x2000001eff157230 */ /* 0x000fe40000004100 */
[----:B------:R-:W-:-:S03]  /*4930*/  HADD2.F32 R59, -RZ, R29.H0_H0 ;  /* 0x2000001dff3b7230 */ /* 0x000fc60000004100 */
[-C--:B------:R-:W-:Y:S01]  /*4940*/  FFMA.FTZ R21, R21, R57.reuse, R20 ;  /* 0x0000003915157223 */ /* 0x080fe20000010014 */
[----:B------:R-:W-:Y:S02]  /*4950*/  HADD2.F32 R20, -RZ, R36.H0_H0 ;  /* 0x20000024ff147230 */ /* 0x000fe40000004100 */
[----:B------:R-:W-:Y:S01]  /*4960*/  FFMA.FTZ R59, R59, R57, R54 ;  /* 0x000000393b3b7223 */ /* 0x000fe20000010036 */
[--C-:B-1----:R-:W-:Y:S02]  /*4970*/  HADD2.F32 R54, -RZ, R22.reuse.H0_H0 ;  /* 0x20000016ff367230 */ /* 0x102fe40000004100 */
[----:B------:R-:W-:-:S03]  /*4980*/  HADD2.F32 R22, -RZ, R22.H1_H1 ;  /* 0x30000016ff167230 */ /* 0x000fc60000004100 */
[-C--:B------:R-:W-:Y:S01]  /*4990*/  FFMA.FTZ R21, R20, R54.reuse, R21 ;  /* 0x0000003614157223 */ /* 0x080fe20000010015 */
[----:B------:R-:W-:Y:S01]  /*49a0*/  FFMA.FTZ R59, R58, R54, R59 ;  /* 0x000000363a3b7223 */ /* 0x000fe2000001003b */
[----:B------:R-:W-:Y:S02]  /*49b0*/  HADD2.F32 R20, -RZ, R44.H0_H0 ;  /* 0x2000002cff147230 */ /* 0x000fe40000004100 */
[----:B------:R-:W-:-:S03]  /*49c0*/  HADD2.F32 R58, -RZ, R46.H0_H0 ;  /* 0x2000002eff3a7230 */ /* 0x000fc60000004100 */
[-C--:B------:R-:W-:Y:S01]  /*49d0*/  FFMA.FTZ R21, R20, R22.reuse, R21 ;  /* 0x0000001614157223 */ /* 0x080fe20000010015 */
[----:B------:R-:W-:Y:S02]  /*49e0*/  HADD2.F32 R20, -RZ, R43.H0_H0 ;  /* 0x2000002bff147230 */ /* 0x000fe40000004100 */
[----:B------:R-:W-:Y:S01]  /*49f0*/  FFMA.FTZ R59, R58, R22, R59 ;  /* 0x000000163a3b7223 */ /* 0x000fe2000001003b */
[--C-:B------:R-:W-:Y:S02]  /*4a00*/  HADD2.F32 R58, -RZ, R23.reuse.H0_H0 ;  /* 0x20000017ff3a7230 */ /* 0x100fe40000004100 */
[----:B------:R-:W-:-:S03]  /*4a10*/  HADD2.F32 R23, -RZ, R23.H1_H1 ;  /* 0x30000017ff177230 */ /* 0x000fc60000004100 */
[-C--:B------:R-:W-:Y:S01]  /*4a20*/  FFMA.FTZ R20, R20, R58.reuse, R21 ;  /* 0x0000003a14147223 */ /* 0x080fe20000010015 */
[----:B------:R-:W-:Y:S02]  /*4a30*/  HADD2.F32 R21, -RZ, R40.H0_H0 ;  /* 0x20000028ff157230 */ /* 0x000fe40000004100 */
[----:B------:R-:W-:Y:S01]  /*4a40*/  FFMA.FTZ R60, R60, R58, R59 ;  /* 0x0000003a3c3c7223 */ /* 0x000fe2000001003b */
[----:B------:R-:W-:Y:S02]  /*4a50*/  HADD2.F32 R59, -RZ, R39.H0_H0 ;  /* 0x20000027ff3b7230 */ /* 0x000fe40000004100 */
[-C--:B------:R-:W-:Y:S01]  /*4a60*/  FFMA.FTZ R20, R21, R23.reuse, R20 ;  /* 0x0000001715147223 */ /* 0x080fe20000010014 */
[----:B------:R-:W-:Y:S02]  /*4a70*/  HADD2.F32 R21, -RZ, R0.H0_H0 ;  /* 0x20000000ff157230 */ /* 0x000fe40000004100 */
[----:B------:R-:W-:-:S03]  /*4a80*/  FFMA.FTZ R59, R59, R23, R60 ;  /* 0x000000173b3b7223 */ /* 0x000fc6000001003c */
[----:B------:R-:W-:Y:S01]  /*4a90*/  FMUL.FTZ R60, R21, R20 ;  /* 0x00000014153c7220 */ /* 0x000fe20000410000 */
[----:B------:R-:W-:Y:S02]  /*4aa0*/  HADD2.F32 R20, -RZ, R24.H0_H0 ;  /* 0x20000018ff147230 */ /* 0x000fe40000004100 */
[----:B------:R-:W-:Y:S01]  /*4ab0*/  FMUL.FTZ R59, R61, R59 ;  /* 0x0000003b3d3b7220 */ /* 0x000fe20000410000 */
[----:B------:R-:W-:Y:S01]  /*4ac0*/  HADD2.F32 R21, -RZ, R15.H0_H0 ;  /* 0x2000000fff157230 */ /* 0x000fe20000004100 */
[----:B------:R-:W-:Y:S01]  /*4ad0*/  F2FP.F16.F32.PACK_AB R60, RZ, R60 ;  /* 0x0000003cff3c723e */ /* 0x000fe200000000ff */
[-C--:B------:R-:W-:Y:S01]  /*4ae0*/  FFMA.FTZ R61, R20, R55.reuse, RZ ;  /* 0x00000037143d7223 */ /* 0x080fe200000100ff */
[----:B------:R-:W-:Y:S02]  /*4af0*/  HADD2.F32 R20, -RZ, R33.H0_H0 ;  /* 0x20000021ff147230 */ /* 0x000fe40000004100 */
[----:B------:R-:W-:Y:S01]  /*4b00*/  FFMA.FTZ R21, R21, R55, RZ ;  /* 0x0000003715157223 */ /* 0x000fe200000100ff */
[----:B------:R-:W-:Y:S01]  /*4b10*/  HADD2.F32 R55, -RZ, R42.H0_H0 ;  /* 0x2000002aff377230 */ /* 0x000fe20000004100 */
[----:B------:R-:W-:Y:S01]  /*4b20*/  F2FP.F16.F32.PACK_AB R59, RZ, R59 ;  /* 0x0000003bff3b723e */ /* 0x000fe200000000ff */
[----:B------:R-:W-:-:S03]  /*4b30*/  FFMA.FTZ R20, R20, R56, R61 ;  /* 0x0000003814147223 */ /* 0x000fc6000001003d */
[----:B------:R-:W-:Y:S01]  /*4b40*/  FFMA.FTZ R56, R55, R56, R21 ;  /* 0x0000003837387223 */ /* 0x000fe20000010015 */
[----:B------:R-:W-:Y:S01]  /*4b50*/  HADD2.F32 R21, -RZ, R18.H0_H0 ;  /* 0x20000012ff157230 */ /* 0x000fe20000004100 */
[----:B------:R-:W-:Y:S01]  /*4b60*/  PRMT R60, R60, 0x5410, R59 ;  /* 0x000054103c3c7816 */ /* 0x000fe2000000003b */
[----:B------:R-:W-:-:S03]  /*4b70*/  HADD2.F32 R55, -RZ, R41.H0_H0 ;  /* 0x20000029ff377230 */ /* 0x000fc60000004100 */
[-C--:B------:R-:W-:Y:S01]  /*4b80*/  FFMA.FTZ R20, R21, R51.reuse, R20 ;  /* 0x0000003315147223 */ /* 0x080fe20000010014 */
[----:B------:R-:W-:Y:S02]  /*4b90*/  HADD2.F32 R21, -RZ, R28.H0_H0 ;  /* 0x2000001cff157230 */ /* 0x000fe40000004100 */
[----:B------:R-:W-:Y:S01]  /*4ba0*/  FFMA.FTZ R56, R55, R51, R56 ;  /* 0x0000003337387223 */ /* 0x000fe20000010038 */
[----:B------:R-:W-:Y:S02]  /*4bb0*/  HADD2.F32 R51, -RZ, R27.H0_H0 ;  /* 0x2000001bff337230 */ /* 0x000fe40000004100 */
[----:B------:R-:W-:Y:S02]  /*4bc0*/  HFMA2 R9, R60, 1, 1, R9 ;  /* 0x3c003c003c097831 */ /* 0x000fe40000000009 */
        /* <DEDUP_REMOVED lines=17> */
[-C--:B------:R-:W-:Y:S01]  /*4ce0*/  FFMA.FTZ R20, R51, R23.reuse, R20 ;  /* 0x0000001733147223 */ /* 0x080fe20000010014 */
        /* <DEDUP_REMOVED lines=8> */
.L_x_1902:
[----:B------:R-:W-:Y:S05]  /*4d70*/  BRA.U !UP1, `(.L_x_1901) ;  /* 0x0000000d09007547 */ /* 0x000fea000b800000 */
[----:B------:R-:W-:Y:S01]  /*4d80*/  PRMT R20, R13, 0x9910, RZ ;  /* 0x000099100d147816 */ /* 0x000fe200000000ff */
[----:B------:R-:W-:-:S03]  /*4d90*/  UIMAD UR4, UR6, -0x4, UR5 ;  /* 0xfffffffc060478a4 */ /* 0x000fc6000f8e0205 */
[----:B------:R-:W-:Y:S01]  /*4da0*/  ISETP.NE.AND P1, PT, R20, RZ, PT ;  /* 0x000000ff1400720c */ /* 0x000fe20003f25270 */
[----:B------:R-:W-:-:S12]  /*4db0*/  UISETP.EQ.OR UP1, UPT, UR4, 0x3, UP0 ;  /* 0x000000030400788c */ /* 0x000fd80008722670 */
        /* <DEDUP_REMOVED lines=94> */
.L_x_1903:
[----:B------:R-:W-:Y:S05]  /*53a0*/  BRA.U UP1, `(.L_x_1901) ;  /* 0x0000000501747547 */ /* 0x000fea000b800000 */
[----:B------:R-:W0:Y:S01]  /*53b0*/  S2UR UR7, SR_CgaCtaId ;  /* 0x00000000000779c3 */ /* 0x000e220000008800 */
[----:B------:R-:W-:Y:S01]  /*53c0*/  UMOV UR4, 0x400 ;  /* 0x0000040000047882 */ /* 0x000fe20000000000 */
        /* <DEDUP_REMOVED lines=11> */
[----:B0-----:R-:W-:Y:S01]  /*5480*/  ULEA UR4, UR7, UR4, 0x18 ;  /* 0x0000000407047291 */ /* 0x001fe2000f8ec0ff */
        /* <DEDUP_REMOVED lines=28> */
[-C--:B------:R-:W-:Y:S01]  /*5650*/  FFMA.FTZ R16, R16, R20.reuse, R31 ;  /* 0x0000001410107223 */ /* 0x080fe2000001001f */
[----:B------:R-:W-:Y:S02]  /*5660*/  HADD2.F32 R17, -RZ, R30.H0_H0 ;  /* 0x2000001eff117230 */ /* 0x000fe40000004100 */
[----:B------:R-:W-:Y:S01]  /*5670*/  FFMA.FTZ R20, R26, R20, R15 ;  /* 0x000000141a147223 */ /* 0x000fe2000001000f */
[----:B------:R-:W-:Y:S02]  /*5680*/  HADD2.F32 R25, -RZ, R28.H0_H0 ;  /* 0x2000001cff197230 */ /* 0x000fe40000004100 */
[-C--:B------:R-:W-:Y:S01]  /*5690*/  FFMA.FTZ R18, R29, R21.reuse, R18 ;  /* 0x000000151d127223 */ /* 0x080fe20000010012 */
[----:B-1----:R-:W-:Y:S02]  /*56a0*/  HADD2.F32 R15, -RZ, R23.H0_H0 ;  /* 0x20000017ff0f7230 */ /* 0x002fe40000004100 */
[-C--:B------:R-:W-:Y:S01]  /*56b0*/  FFMA.FTZ R16, R17, R21.reuse, R16 ;  /* 0x0000001511107223 */ /* 0x080fe20000010010 */
[-C--:B------:R-:W-:Y:S01]  /*56c0*/  FFMA.FTZ R20, R27, R21.reuse, R20 ;  /* 0x000000151b147223 */ /* 0x080fe20000010014 */
[----:B------:R-:W-:Y:S01]  /*56d0*/  FFMA.FTZ R24, R25, R21, R24 ;  /* 0x0000001519187223 */ /* 0x000fe20000010018 */
[----:B------:R-:W-:-:S02]  /*56e0*/  HADD2.F32 R17, -RZ, R22.H0_H0 ;  /* 0x20000016ff117230 */ /* 0x000fc40000004100 */
[----:B------:R-:W-:Y:S02]  /*56f0*/  HADD2.F32 R21, -RZ, R36.H0_H0 ;  /* 0x20000024ff157230 */ /* 0x000fe40000004100 */
[----:B------:R-:W-:Y:S02]  /*5700*/  HADD2.F32 R25, -RZ, R34.H0_H0 ;  /* 0x20000022ff197230 */ /* 0x000fe40000004100 */
[----:B------:R-:W-:Y:S02]  /*5710*/  HADD2.F32 R27, -RZ, R19.H0_H0 ;  /* 0x20000013ff1b7230 */ /* 0x000fe40000004100 */
[-C--:B------:R-:W-:Y:S01]  /*5720*/  FFMA.FTZ R19, R21, R17.reuse, R16 ;  /* 0x0000001115137223 */ /* 0x080fe20000010010 */
[-C--:B------:R-:W-:Y:S01]  /*5730*/  FFMA.FTZ R21, R35, R17.reuse, R18 ;  /* 0x0000001123157223 */ /* 0x080fe20000010012 */
[-C--:B------:R-:W-:Y:S01]  /*5740*/  FFMA.FTZ R25, R25, R17.reuse, R24 ;  /* 0x0000001119197223 */ /* 0x080fe20000010018 */
[----:B------:R-:W-:Y:S02]  /*5750*/  HADD2.F32 R22, -RZ, R22.H1_H1 ;  /* 0x30000016ff167230 */ /* 0x000fe40000004100 */
[----:B------:R-:W-:Y:S01]  /*5760*/  FFMA.FTZ R17, R27, R17, R20 ;  /* 0x000000111b117223 */ /* 0x000fe20000010014 */
[----:B------:R-:W-:-:S02]  /*5770*/  HADD2.F32 R18, -RZ, R46.H0_H0 ;  /* 0x2000002eff127230 */ /* 0x000fc40000004100 */
        /* <DEDUP_REMOVED lines=9> */
[-C--:B------:R-:W-:Y:S01]  /*5810*/  FFMA.FTZ R18, R45, R15.reuse, R18 ;  /* 0x0000000f2d127223 */ /* 0x080fe20000010012 */
[-C--:B------:R-:W-:Y:S01]  /*5820*/  FFMA.FTZ R20, R47, R15.reuse, R20 ;  /* 0x0000000f2f147223 */ /* 0x080fe20000010014 */
[----:B------:R-:W-:Y:S01]  /*5830*/  FFMA.FTZ R22, R49, R15, R22 ;  /* 0x0000000f31167223 */ /* 0x000fe20000010016 */
[-C--:B------:R-:W-:Y:S01]  /*5840*/  FFMA.FTZ R16, R17, R23.reuse, R16 ;  /* 0x0000001711107223 */ /* 0x080fe20000010010 */
        /* <DEDUP_REMOVED lines=19> */
.L_x_1901:
        /* <DEDUP_REMOVED lines=203> */
.L_x_1904:
        /* <DEDUP_REMOVED lines=100> */
.L_x_1906:
        /* <DEDUP_REMOVED lines=99> */
.L_x_1907:
        /* <DEDUP_REMOVED lines=94> */
.L_x_1905:
[----:B0-----:R-:W-:Y:S01]  /*7880*/  MOV R21, UR9 ;  /* 0x0000000900157c02 */ /* 0x001fe20008000f00 */
[----:B------:R-:W2:Y:S04]  /*7890*/  LDG.E.128.CONSTANT R16, desc[UR10][R52.64] ;  /* 0x0000000a34107981 */ /* 0x000ea8000c1e9d00 */
[----:B------:R-:W-:-:S06]  /*78a0*/  IMAD.WIDE R20, R21, 0x4, R52 ;  /* 0x0000000415147825 */ /* 0x000fcc00078e0234 */
[----:B------:R-:W3:Y:S01]  /*78b0*/  LDG.E.128.CONSTANT R20, desc[UR10][R20.64] ;  /* 0x0000000a14147981 */ /* 0x000ee2000c1e9d00 */
[C---:B--2---:R-:W-:Y:S02]  /*78c0*/  LEA.HI R27, R19.reuse, 0xffffff80, RZ, 0x8 ;  /* 0xffffff80131b7811 */ /* 0x044fe400078f40ff */
[----:B------:R-:W-:Y:S02]  /*78d0*/  LOP3.LUT R31, R19, 0xff, RZ, 0xc0, !PT ;  /* 0x000000ff131f7812 */ /* 0x000fe400078ec0ff */
[--C-:B------:R-:W-:Y:S02]  /*78e0*/  SHF.R.U32.HI R34, RZ, 0x8, R19.reuse ;  /* 0x00000008ff227819 */ /* 0x100fe40000011613 */
[----:B------:R-:W-:Y:S01]  /*78f0*/  SHF.R.U32.HI R19, RZ, 0x10, R19 ;  /* 0x00000010ff137819 */ /* 0x000fe20000011613 */
[----:B------:R-:W0:Y:S01]  /*7900*/  I2F.F16 R27, R27 ;  /* 0x0000001b001b7306 */ /* 0x000e220000200c00 */
[----:B------:R-:W-:Y:S02]  /*7910*/  LOP3.LUT R34, R34, 0xff, RZ, 0xc0, !PT ;  /* 0x000000ff22227812 */ /* 0x000fe400078ec0ff */
[----:B------:R-:W-:-:S02]  /*7920*/  LOP3.LUT R19, R19, 0xff, RZ, 0xc0, !PT ;  /* 0x000000ff13137812 */ /* 0x000fc400078ec0ff */
[----:B------:R-:W-:Y:S02]  /*7930*/  IADD3 R34, PT, PT, R34, -0x80, RZ ;  /* 0xffffff8022227810 */ /* 0x000fe40007ffe0ff */
[----:B------:R-:W-:Y:S02]  /*7940*/  IADD3 R41, PT, PT, R19, -0x80, RZ ;  /* 0xffffff8013297810 */ /* 0x000fe40007ffe0ff */
[----:B---3--:R-:W-:Y:S01]  /*7950*/  LOP3.LUT R19, R20, 0xff, RZ, 0xc0, !PT ;  /* 0x000000ff14137812 */ /* 0x008fe200078ec0ff */
[----:B------:R1:W2:Y:S01]  /*7960*/  I2F.F16 R42, R34 ;  /* 0x00000022002a7306 */ /* 0x0002a20000200c00 */
[----:B------:R-:W-:Y:S02]  /*7970*/  LOP3.LUT R15, R16, 0xff, RZ, 0xc0, !PT ;  /* 0x000000ff100f7812 */ /* 0x000fe400078ec0ff */
[----:B------:R-:W-:Y:S02]  /*7980*/  IADD3 R36, PT, PT, R19, -0x80, RZ ;  /* 0xffffff8013247810 */ /* 0x000fe40007ffe0ff */
[----:B------:R-:W-:-:S02]  /*7990*/  LOP3.LUT R19, R21, 0xff, RZ, 0xc0, !PT ;  /* 0x000000ff15137812 */ /* 0x000fc400078ec0ff */
        /* <DEDUP_REMOVED lines=93> */
[----:B0-----:R-:W-:Y:S02]  /*7f70*/  HADD2.F32 R53, -RZ, R24.H0_H0 ;  /* 0x20000018ff357230 */ /* 0x001fe40000004100 */
[----:B------:R-:W-:Y:S02]  /*7f80*/  HADD2.F32 R51, -RZ, R26.H0_H0 ;  /* 0x2000001aff337230 */ /* 0x000fe40000004100 */
[----:B------:R-:W-:Y:S02]  /*7f90*/  HADD2.F32 R59, -RZ, R25.H0_H0 ;  /* 0x20000019ff3b7230 */ /* 0x000fe40000004100 */
[----:B------:R-:W-:Y:S02]  /*7fa0*/  HADD2.F32 R55, -RZ, R15.H0_H0 ;  /* 0x2000000fff377230 */ /* 0x000fe40000004100 */
[----:B------:R-:W-:-:S02]  /*7fb0*/  HADD2.F32 R56, -RZ, R33.H0_H0 ;  /* 0x20000021ff387230 */ /* 0x000fc40000004100 */
        /* <DEDUP_REMOVED lines=8> */
[C---:B------:R-:W-:Y:S01]  /*8040*/  FFMA.FTZ R53, R52.reuse, R53, RZ ;  /* 0x0000003534357223 */ /* 0x040fe200000100ff */
[----:B------:R-:W-:Y:S01]  /*8050*/  FFMA.FTZ R57, R51, R52, RZ ;  /* 0x0000003433397223 */ /* 0x000fe200000100ff */
[C---:B------:R-:W-:Y:S01]  /*8060*/  FFMA.FTZ R51, R52.reuse, R59, RZ ;  /* 0x0000003b34337223 */ /* 0x040fe200000100ff */
[----:B------:R-:W-:Y:S01]  /*8070*/  FFMA.FTZ R55, R52, R55, RZ ;  /* 0x0000003734377223 */ /* 0x000fe200000100ff */
        /* <DEDUP_REMOVED lines=8> */
[----:B------:R-:W-:Y:S02]  /*8100*/  HADD2.F32 R56, -RZ, R17.H0_H0 ;  /* 0x20000011ff387230 */ /* 0x000fe40000004100 */
[----:B------:R-:W-:Y:S02]  /*8110*/  HADD2.F32 R21, -RZ, R21.H1_H1 ;  /* 0x30000015ff157230 */ /* 0x000fe40000004100 */
[----:B------:R-:W-:Y:S01]  /*8120*/  FFMA.FTZ R20, R54, R52, R57 ;  /* 0x0000003436147223 */ /* 0x000fe20000010039 */
[C---:B------:R-:W-:Y:S01]  /*8130*/  FFMA.FTZ R57, R52.reuse, R58, R53 ;  /* 0x0000003a34397223 */ /* 0x040fe20000010035 */
[----:B------:R-:W-:Y:S01]  /*8140*/  FFMA.FTZ R54, R52, R56, R51 ;  /* 0x0000003834367223 */ /* 0x000fe20000010033 */
[----:B------:R-:W-:-:S02]  /*8150*/  HADD2.F32 R51, -RZ, R29.H0_H0 ;  /* 0x2000001dff337230 */ /* 0x000fc40000004100 */
[----:B------:R-:W-:Y:S01]  /*8160*/  FFMA.FTZ R52, R52, R60, R55 ;  /* 0x0000003c34347223 */ /* 0x000fe20000010037 */
[----:B------:R-:W-:Y:S02]  /*8170*/  HADD2.F32 R56, -RZ, R28.H0_H0 ;  /* 0x2000001cff387230 */ /* 0x000fe40000004100 */
[----:B------:R-:W-:Y:S02]  /*8180*/  HADD2.F32 R53, -RZ, R30.H0_H0 ;  /* 0x2000001eff357230 */ /* 0x000fe40000004100 */
[C---:B------:R-:W-:Y:S01]  /*8190*/  FFMA.FTZ R55, R21.reuse, R51, R54 ;  /* 0x0000003315377223 */ /* 0x040fe20000010036 */
[----:B------:R-:W-:Y:S02]  /*81a0*/  HADD2.F32 R54, -RZ, R36.H0_H0 ;  /* 0x20000024ff367230 */ /* 0x000fe40000004100 */
[----:B------:R-:W-:Y:S01]  /*81b0*/  FFMA.FTZ R51, R21, R56, R57 ;  /* 0x0000003815337223 */ /* 0x000fe20000010039 */
[----:B------:R-:W-:Y:S02]  /*81c0*/  HADD2.F32 R57, -RZ, R27.H0_H0 ;  /* 0x2000001bff397230 */ /* 0x000fe40000004100 */
[----:B------:R-:W-:Y:S01]  /*81d0*/  FFMA.FTZ R53, R53, R21, R20 ;  /* 0x0000001535357223 */ /* 0x000fe20000010014 */
[----:B-1----:R-:W-:-:S02]  /*81e0*/  HADD2.F32 R20, -RZ, R22.H0_H0 ;  /* 0x20000016ff147230 */ /* 0x002fc40000004100 */
[----:B------:R-:W-:Y:S02]  /*81f0*/  HADD2.F32 R56, -RZ, R35.H0_H0 ;  /* 0x20000023ff387230 */ /* 0x000fe40000004100 */
[----:B------:R-:W-:Y:S01]  /*8200*/  FFMA.FTZ R21, R21, R57, R52 ;  /* 0x0000003915157223 */ /* 0x000fe20000010034 */
[----:B------:R-:W-:Y:S02]  /*8210*/  HADD2.F32 R22, -RZ, R22.H1_H1 ;  /* 0x30000016ff167230 */ /* 0x000fe40000004100 */
[----:B------:R-:W-:Y:S01]  /*8220*/  FFMA.FTZ R53, R54, R20, R53 ;  /* 0x0000001436357223 */ /* 0x000fe20000010035 */
[----:B------:R-:W-:Y:S02]  /*8230*/  HADD2.F32 R54, -RZ, R34.H0_H0 ;  /* 0x20000022ff367230 */ /* 0x000fe40000004100 */
        /* <DEDUP_REMOVED lines=46> */
.L_x_1908:
[----:B------:R-:W-:Y:S05]  /*8520*/  BRA.U !UP2, `(.L_x_1895) ;  /* 0x000000110a887547 */ /* 0x000fea000b800000 */
[----:B------:R-:W-:Y:S01]  /*8530*/  PRMT R14, R14, 0x9910, RZ ;  /* 0x000099100e0e7816 */ /* 0x000fe200000000ff */
[----:B------:R-:W-:-:S03]  /*8540*/  UIMAD UR8, UR6, -0x4, UR5 ;  /* 0xfffffffc060878a4 */ /* 0x000fc6000f8e0205 */
[----:B------:R-:W-:Y:S01]  /*8550*/  ISETP.NE.AND P0, PT, R14, RZ, PT ;  /* 0x000000ff0e00720c */ /* 0x000fe20003f05270 */
[----:B------:R-:W-:-:S12]  /*8560*/  UISETP.NE.AND UP1, UPT, UR8, 0x2, UPT ;  /* 0x000000020800788c */ /* 0x000fd8000bf25270 */
        /* <DEDUP_REMOVED lines=43> */
[----:B-1----:R-:W-:Y:S02]  /*8820*/  HADD2.F32 R14, -RZ, R22.H0_H0 ;  /* 0x20000016ff0e7230 */ /* 0x002fe40000004100 */
        /* <DEDUP_REMOVED lines=50> */
.L_x_1909:
[----:B------:R-:W-:Y:S05]  /*8b50*/  BRA.U !UP1, `(.L_x_1895) ;  /* 0x0000000909fc7547 */ /* 0x000fea000b800000 */
[----:B------:R-:W-:Y:S01]  /*8b60*/  PRMT R13, R13, 0x9910, RZ ;  /* 0x000099100d0d7816 */ /* 0x000fe200000000ff */
[----:B------:R-:W-:-:S03]  /*8b70*/  UISETP.EQ.OR UP0, UPT, UR8, 0x3, UP0 ;  /* 0x000000030800788c */ /* 0x000fc60008702670 */
[----:B------:R-:W-:-:S13]  /*8b80*/  ISETP.NE.AND P0, PT, R13, RZ, PT ;  /* 0x000000ff0d00720c */ /* 0x000fda0003f05270 */
[----:B------:R-:W-:Y:S05]  /*8b90*/  @!P0 BRA `(.L_x_1910) ;  /* 0x0000000400748947 */ /* 0x000fea0003800000 */
        /* <DEDUP_REMOVED lines=21> */
[-C--:B------:R-:W-:Y:S01]  /*8cf0*/  FFMA.FTZ R13, R57, R20.reuse, R56 ;  /* 0x00000014390d7223 */ /* 0x080fe20000010038 */
[-C--:B------:R-:W-:Y:S01]  /*8d00*/  FFMA.FTZ R55, R55, R20.reuse, R14 ;  /* 0x0000001437377223 */ /* 0x080fe2000001000e */
[----:B------:R-:W-:Y:S01]  /*8d10*/  FFMA.FTZ R51, R60, R20, R51 ;  /* 0x000000143c337223 */ /* 0x000fe20000010033 */
        /* <DEDUP_REMOVED lines=16> */
[----:B-1----:R-:W-:Y:S02]  /*8e20*/  HADD2.F32 R13, -RZ, R22.H0_H0 ;  /* 0x20000016ff0d7230 */ /* 0x002fe40000004100 */
        /* <DEDUP_REMOVED lines=9> */
[----:B------:R-:W-:-:S02]  /*8ec0*/  HADD2.F32 R55, -RZ, R19.H0_H0 ;  /* 0x20000013ff377230 */ /* 0x000fc40000004100 */
[----:B------:R-:W-:Y:S02]  /*8ed0*/  HADD2.F32 R52, -RZ, R46.H0_H0 ;  /* 0x2000002eff347230 */ /* 0x000fe40000004100 */
[-C--:B------:R-:W-:Y:S01]  /*8ee0*/  FFMA.FTZ R53, R56, R22.reuse, R53 ;  /* 0x0000001638357223 */ /* 0x080fe20000010035 */
[----:B------:R-:W-:Y:S02]  /*8ef0*/  HADD2.F32 R14, -RZ, R23.H0_H0 ;  /* 0x20000017ff0e7230 */ /* 0x000fe40000004100 */
[----:B------:R-:W-:Y:S01]  /*8f00*/  FFMA.FTZ R13, R55, R13, R54 ;  /* 0x0000000d370d7223 */ /* 0x000fe20000010036 */
[----:B------:R-:W-:Y:S02]  /*8f10*/  HADD2.F32 R56, -RZ, R48.H0_H0 ;  /* 0x20000030ff387230 */ /* 0x000fe40000004100 */
[----:B------:R-:W-:Y:S01]  /*8f20*/  FFMA.FTZ R21, R52, R22, R21 ;  /* 0x0000001634157223 */ /* 0x000fe20000010015 */
[----:B------:R-:W-:Y:S02]  /*8f30*/  HADD2.F32 R58, -RZ, R50.H0_H0 ;  /* 0x20000032ff3a7230 */ /* 0x000fe40000004100 */
        /* <DEDUP_REMOVED lines=35> */
.L_x_1910:
[----:B------:R-:W-:Y:S05]  /*9170*/  BRA.U UP0, `(.L_x_1895) ;  /* 0x0000000500747547 */ /* 0x000fea000b800000 */
        /* <DEDUP_REMOVED lines=31> */
[----:B------:R-:W-:Y:S02]  /*9370*/  HADD2.F32 R26, -RZ, R33.H0_H0 ;  /* 0x20000021ff1a7230 */ /* 0x000fe40000004100 */
[-C--:B------:R-:W-:Y:S01]  /*9380*/  FFMA.FTZ R51, R24, R14.reuse, RZ ;  /* 0x0000000e18337223 */ /* 0x080fe200000100ff */
[----:B------:R-:W-:Y:S01]  /*9390*/  FFMA.FTZ R15, R15, R14, RZ ;  /* 0x0000000e0f0f7223 */ /* 0x000fe200000100ff */
[-C--:B------:R-:W-:Y:S01]  /*93a0*/  FFMA.FTZ R24, R32, R20.reuse, R25 ;  /* 0x0000001420187223 */ /* 0x080fe20000010019 */
[-C--:B------:R-:W-:Y:S01]  /*93b0*/  FFMA.FTZ R14, R52, R20.reuse, R31 ;  /* 0x00000014340e7223 */ /* 0x080fe2000001001f */
[----:B------:R-:W-:Y:S02]  /*93c0*/  HADD2.F32 R25, -RZ, R16.H0_H0 ;  /* 0x20000010ff197230 */ /* 0x000fe40000004100 */
[----:B------:R-:W-:Y:S01]  /*93d0*/  FFMA.FTZ R16, R26, R20, R51 ;  /* 0x000000141a107223 */ /* 0x000fe20000010033 */
[----:B------:R-:W-:-:S02]  /*93e0*/  HADD2.F32 R31, -RZ, R18.H0_H0 ;  /* 0x20000012ff1f7230 */ /* 0x000fc40000004100 */
[----:B------:R-:W-:Y:S01]  /*93f0*/  FFMA.FTZ R20, R42, R20, R15 ;  /* 0x000000142a147223 */ /* 0x000fe2000001000f */
[-C--:B------:R-:W-:Y:S01]  /*9400*/  FFMA.FTZ R24, R17, R13.reuse, R24 ;  /* 0x0000000d11187223 */ /* 0x080fe20000010018 */
[----:B------:R-:W-:Y:S02]  /*9410*/  HADD2.F32 R21, -RZ, R21.H1_H1 ;  /* 0x30000015ff157230 */ /* 0x000fe40000004100 */
        /* <DEDUP_REMOVED lines=9> */
[----:B------:R-:W-:Y:S01]  /*94b0*/  FFMA.FTZ R20, R27, R21, R20 ;  /* 0x000000151b147223 */ /* 0x000fe20000010014 */
        /* <DEDUP_REMOVED lines=10> */
[--C-:B------:R-:W-:Y:S02]  /*9560*/  HADD2.F32 R13, -RZ, R23.reuse.H0_H0 ;  /* 0x20000017ff0d7230 */ /* 0x100fe40000004100 */
        /* <DEDUP_REMOVED lines=12> */
[----:B------:R-:W-:Y:S02]  /*9630*/  HADD2.F32 R13, -RZ, R0.H0_H0 ;  /* 0x20000000ff0d7230 */ /* 0x000fe40000004100 */
[----:B------:R-:W-:Y:S01]  /*9640*/  FFMA.FTZ R16, R39, R23, R16 ;  /* 0x0000001727107223 */ /* 0x000fe20000010010 */
[----:B------:R-:W-:-:S02]  /*9650*/  HADD2.F32 R15, -RZ, R2.H0_H0 ;  /* 0x20000002ff0f7230 */ /* 0x000fc40000004100 */
[-C--:B------:R-:W-:Y:S01]  /*9660*/  FFMA.FTZ R18, R17, R23.reuse, R18 ;  /* 0x0000001711127223 */ /* 0x080fe20000010012 */
[----:B-----5:R-:W-:Y:S02]  /*9670*/  HADD2.F32 R17, -RZ, R4.H0_H0 ;  /* 0x20000004ff117230 */ /* 0x020fe40000004100 */
[----:B------:R-:W-:Y:S01]  /*9680*/  FFMA.FTZ R22, R37, R23, R22 ;  /* 0x0000001725167223 */ /* 0x000fe20000010016 */
        /* <DEDUP_REMOVED lines=12> */
.L_x_1895:
[----:B------:R-:W1:Y:S01]  /*9750*/  S2R R0, SR_TID.X ;  /* 0x0000000000007919 */ /* 0x000e620000002100 */
[----:B------:R-:W2:Y:S01]  /*9760*/  LDC.64 R2, c[0x0][0x3a0] ;  /* 0x0000e800ff027b82 */ /* 0x000ea20000000a00 */
[----:B------:R-:W-:Y:S01]  /*9770*/  MOV R13, UR12 ;  /* 0x0000000c000d7c02 */ /* 0x000fe20008000f00 */
[----:B------:R-:W-:-:S03]  /*9780*/  USHF.L.U32 UR6, UR6, 0x2, URZ ;  /* 0x0000000206067899 */ /* 0x000fc600080006ff */
[----:B-1----:R-:W-:-:S03]  /*9790*/  LEA R0, R13, R0, 0x5 ;  /* 0x000000000d007211 */ /* 0x002fc600078e28ff */
[----:B------:R-:W-:Y:S02]  /*97a0*/  MOV R13, UR6 ;  /* 0x00000006000d7c02 */ /* 0x000fe40008000f00 */
[----:B------:R-:W-:-:S05]  /*97b0*/  SHF.L.U32 R0, R0, 0x2, RZ ;  /* 0x0000000200007819 */ /* 0x000fca00000006ff */
[----:B------:R-:W-:-:S04]  /*97c0*/  IMAD R13, R13, UR9, R0 ;  /* 0x000000090d0d7c24 */ /* 0x000fc8000f8e0200 */
[----:B--2---:R-:W-:-:S05]  /*97d0*/  IMAD.WIDE R2, R13, 0x2, R2 ;  /* 0x000000020d027825 */ /* 0x004fca00078e0202 */
[----:B------:R1:W-:Y:S01]  /*97e0*/  ATOM.E.ADD.F16x2.RN.STRONG.GPU P0, RZ, desc[UR10][R2.64], R11 ;  /* 0x8000000b02ff79a2 */ /* 0x0003e2000c10e10a */
[----:B------:R-:W-:Y:S01]  /*97f0*/  UIADD3 UR5, UPT, UPT, -UR6, UR5, URZ ;  /* 0x0000000506057290 */ /* 0x000fe2000fffe1ff */
[----:B------:R-:W-:Y:S03]  /*9800*/  BSSY.RECONVERGENT B0, `(.L_x_1911) ;  /* 0x000000f000007945 */ /* 0x000fe60003800200 */
[----:B------:R-:W-:Y:S01]  /*9810*/  UISETP.NE.AND UP0, UPT, UR5, 0x1, UPT ;  /* 0x000000010500788c */ /* 0x000fe2000bf05270 */
[----:B-1----:R-:W-:Y:S10]  /*9820*/  @P0 BRA `(.L_x_1912) ;  /* 0x0000000000300947 */ /* 0x002ff40003800000 */
[----:B------:R-:W1:Y:S02]  /*9830*/  QSPC.E.S P0, RZ, [R2] ;  /* 0x0000000002ff73aa */ /* 0x000e640000000500 */
[----:B-1----:R-:W-:Y:S05]  /*9840*/  @!P0 BRA `(.L_x_1913) ;  /* 0x00000000001c8947 */ /* 0x002fea0003800000 */
[----:B------:R-:W-:-:S04]  /*9850*/  MOV R14, R2 ;  /* 0x00000002000e7202 */ /* 0x000fc80000000f00 */
[----:B0-----:R-:W-:-:S07]  /*9860*/  MOV R14, R14 ;  /* 0x0000000e000e7202 */ /* 0x001fce0000000f00 */
.L_x_1914:
[----:B------:R-:W0:Y:S02]  /*9870*/  LDS R16, [R14] ;  /* 0x000000000e107984 */ /* 0x000e240000000800 */
[----:B0-----:R-:W-:-:S05]  /*9880*/  HFMA2 R17, R16, 1, 1, R11 ;  /* 0x3c003c0010117831 */ /* 0x001fca000000000b */
[----:B------:R-:W0:Y:S02]  /*9890*/  ATOMS.CAST.SPIN P0, [R14], R16, R17 ;  /* 0x000000100e00758d */ /* 0x000e240001800011 */
[----:B0-----:R-:W-:Y:S05]  /*98a0*/  @!P0 BRA `(.L_x_1914) ;  /* 0xfffffffc00f08947 */ /* 0x001fea000383ffff */
[----:B------:R-:W-:Y:S05]  /*98b0*/  BRA `(.L_x_1912) ;  /* 0x00000000000c7947 */ /* 0x000fea0003800000 */
.L_x_1913:
[----:B------:R-:W2:Y:S02]  /*98c0*/  LD.E R0, desc[UR10][R2.64] ;  /* 0x0000000a02007980 */ /* 0x000ea4000c101900 */
[----:B--2---:R-:W-:-:S05]  /*98d0*/  IADD3 R11, PT, PT, R11, R0, RZ ;  /* 0x000000000b0b7210 */ /* 0x004fca0007ffe0ff */
[----:B------:R1:W-:Y:S02]  /*98e0*/  ST.E desc[UR10][R2.64], R11 ;  /* 0x0000000b02007985 */ /* 0x0003e4000c10190a */
.L_x_1912:
[----:B------:R-:W-:Y:S05]  /*98f0*/  BSYNC.RECONVERGENT B0 ;  /* 0x0000000000007941 */ /* 0x000fea0003800200 */
.L_x_1911:
[----:B------:R2:W-:Y:S01]  /*9900*/  ATOM.E.ADD.F16x2.RN.STRONG.GPU P0, RZ, desc[UR10][R2.64+0x4], R10 ;  /* 0x8000040a02ff79a2 */ /* 0x0005e2000c10e10a */
[----:B------:R-:W-:Y:S04]  /*9910*/  BSSY.RECONVERGENT B0, `(.L_x_1915) ;  /* 0x000000f000007945 */ /* 0x000fe80003800200 */
[----:B--2---:R-:W-:Y:S05]  /*9920*/  @P0 BRA `(.L_x_1916) ;  /* 0x0000000000340947 */ /* 0x004fea0003800000 */
[----:B------:R-:W2:Y:S02]  /*9930*/  QSPC.E.S P0, RZ, [R2+0x4] ;  /* 0x0000040002ff73aa */ /* 0x000ea40000000500 */
[----:B--2---:R-:W-:Y:S05]  /*9940*/  @!P0 BRA `(.L_x_1917) ;  /* 0x0000000000208947 */ /* 0x004fea0003800000 */
[----:B------:R-:W-:Y:S02]  /*9950*/  MOV R14, R2 ;  /* 0x00000002000e7202 */ /* 0x000fe40000000f00 */
[----:B------:R-:W-:Y:S02]  /*9960*/  MOV R13, R10 ;  /* 0x0000000a000d7202 */ /* 0x000fe40000000f00 */
[----:B0-----:R-:W-:-:S07]  /*9970*/  MOV R14, R14 ;  /* 0x0000000e000e7202 */ /* 0x001fce0000000f00 */
.L_x_1918:
[----:B------:R-:W1:Y:S02]  /*9980*/  LDS R10, [R14+0x4] ;  /* 0x000004000e0a7984 */ /* 0x000e640000000800 */
[----:B-1----:R-:W-:-:S05]  /*9990*/  HADD2 R11, R10, R13 ;  /* 0x0000000d0a0b7230 */ /* 0x002fca0000000000 */
[----:B------:R-:W0:Y:S02]  /*99a0*/  ATOMS.CAST.SPIN P0, [R14+0x4], R10, R11 ;  /* 0x0000040a0e00758d */ /* 0x000e24000180000b */
[----:B0-----:R-:W-:Y:S05]  /*99b0*/  @!P0 BRA `(.L_x_1918) ;  /* 0xfffffffc00f08947 */ /* 0x001fea000383ffff */
[----:B------:R-:W-:Y:S05]  /*99c0*/  BRA `(.L_x_1916) ;  /* 0x00000000000c7947 */ /* 0x000fea0003800000 */
.L_x_1917:
[----:B------:R-:W1:Y:S02]  /*99d0*/  LD.E R0, desc[UR10][R2.64+0x4] ;  /* 0x0000040a02007980 */ /* 0x000e64000c101900 */
[----:B-1----:R-:W-:-:S05]  /*99e0*/  IADD3 R11, PT, PT, R10, R0, RZ ;  /* 0x000000000a0b7210 */ /* 0x002fca0007ffe0ff */
[----:B------:R2:W-:Y:S02]  /*99f0*/  ST.E desc[UR10][R2.64+0x4], R11 ;  /* 0x0000040b02007985 */ /* 0x0005e4000c10190a */
.L_x_1916:
[----:B------:R-:W-:Y:S05]  /*9a00*/  BSYNC.RECONVERGENT B0 ;  /* 0x0000000000007941 */ /* 0x000fea0003800200 */
.L_x_1915:
[----:B------:R-:W-:-:S13]  /*9a10*/  PLOP3.LUT P0, PT, PT, PT, UP0, 0x80, 0x8 ;  /* 0x000000000008781c */ /* 0x000fda0003f0f008 */
[----:B------:R-:W-:Y:S05]  /*9a20*/  @!P0 EXIT ;  /* 0x000000000000894d */ /* 0x000fea0003800000 */
[----:B-12---:R-:W-:-:S05]  /*9a30*/  MOV R11, UR9 ;  /* 0x00000009000b7c02 */ /* 0x006fca0008000f00 */
[----:B------:R-:W-:-:S05]  /*9a40*/  IMAD.WIDE R2, R11, 0x2, R2 ;  /* 0x000000020b027825 */ /* 0x000fca00078e0202 */
[----:B------:R1:W-:Y:S01]  /*9a50*/  ATOM.E.ADD.F16x2.RN.STRONG.GPU P0, RZ, desc[UR10][R2.64], R9 ;  /* 0x8000000902ff79a2 */ /* 0x0003e2000c10e10a */
[----:B------:R-:W-:Y:S04]  /*9a60*/  BSSY.RECONVERGENT B0, `(.L_x_1919) ;  /* 0x000000e000007945 */ /* 0x000fe80003800200 */
[----:B-1----:R-:W-:Y:S05]  /*9a70*/  @P0 BRA `(.L_x_1920) ;  /* 0x0000000000300947 */ /* 0x002fea0003800000 */
[----:B------:R-:W1:Y:S02]  /*9a80*/  QSPC.E.S P0, RZ, [R2] ;  /* 0x0000000002ff73aa */ /* 0x000e640000000500 */
[----:B-1----:R-:W-:Y:S05]  /*9a90*/  @!P0 BRA `(.L_x_1921) ;  /* 0x00000000001c8947 */ /* 0x002fea0003800000 */
[----:B------:R-:W-:-:S04]  /*9aa0*/  MOV R10, R2 ;  /* 0x00000002000a7202 */ /* 0x000fc80000000f00 */
[----:B------:R-:W-:-:S07]  /*9ab0*/  MOV R10, R10 ;  /* 0x0000000a000a7202 */ /* 0x000fce0000000f00 */
.L_x_1922:
[----:B------:R-:W0:Y:S02]  /*9ac0*/  LDS R14, [R10] ;  /* 0x000000000a0e7984 */ /* 0x000e240000000800 */
[----:B0-----:R-:W-:-:S05]  /*9ad0*/  HFMA2 R15, R14, 1, 1, R9 ;  /* 0x3c003c000e0f7831 */ /* 0x001fca0000000009 */
[----:B------:R-:W0:Y:S02]  /*9ae0*/  ATOMS.CAST.SPIN P0, [R10], R14, R15 ;  /* 0x0000000e0a00758d */ /* 0x000e24000180000f */
[----:B0-----:R-:W-:Y:S05]  /*9af0*/  @!P0 BRA `(.L_x_1922) ;  /* 0xfffffffc00f08947 */ /* 0x001fea000383ffff */
[----:B------:R-:W-:Y:S05]  /*9b00*/  BRA `(.L_x_1920) ;  /* 0x00000000000c7947 */ /* 0x000fea0003800000 */
.L_x_1921:
[----:B------:R-:W2:Y:S02]  /*9b10*/  LD.E R0, desc[UR10][R2.64] ;  /* 0x0000000a02007980 */ /* 0x000ea4000c101900 */
[----:B--2---:R-:W-:-:S05]  /*9b20*/  IADD3 R9, PT, PT, R9, R0, RZ ;  /* 0x0000000009097210 */ /* 0x004fca0007ffe0ff */
[----:B------:R1:W-:Y:S02]  /*9b30*/  ST.E desc[UR10][R2.64], R9 ;  /* 0x0000000902007985 */ /* 0x0003e4000c10190a */
.L_x_1920:
[----:B------:R-:W-:Y:S05]  /*9b40*/  BSYNC.RECONVERGENT B0 ;  /* 0x0000000000007941 */ /* 0x000fea0003800200 */
.L_x_1919:
[----:B------:R2:W-:Y:S01]  /*9b50*/  ATOM.E.ADD.F16x2.RN.STRONG.GPU P0, RZ, desc[UR10][R2.64+0x4], R8 ;  /* 0x8000040802ff79a2 */ /* 0x0005e2000c10e10a */
[----:B------:R-:W-:Y:S04]  /*9b60*/  BSSY.RECONVERGENT B0, `(.L_x_1923) ;  /* 0x000000f000007945 */ /* 0x000fe80003800200 */
[----:B--2---:R-:W-:Y:S05]  /*9b70*/  @P0 BRA `(.L_x_1924) ;  /* 0x0000000000340947 */ /* 0x004fea0003800000 */
[----:B------:R-:W2:Y:S02]  /*9b80*/  QSPC.E.S P0, RZ, [R2+0x4] ;  /* 0x0000040002ff73aa */ /* 0x000ea40000000500 */
[----:B--2---:R-:W-:Y:S05]  /*9b90*/  @!P0 BRA `(.L_x_1925) ;  /* 0x0000000000208947 */ /* 0x004fea0003800000 */
[----:B------:R-:W-:-:S04]  /*9ba0*/  MOV R10, R2 ;  /* 0x00000002000a7202 */ /* 0x000fc80000000f00 */
[----:B------:R-:W-:Y:S02]  /*9bb0*/  MOV R10, R10 ;  /* 0x0000000a000a7202 */ /* 0x000fe40000000f00 */
[----:B------:R-:W-:-:S07]  /*9bc0*/  MOV R11, R8 ;  /* 0x00000008000b7202 */ /* 0x000fce0000000f00 */
.L_x_1926:
[----:B------:R-:W1:Y:S02]  /*9bd0*/  LDS R8, [R10+0x4] ;  /* 0x000004000a087984 */ /* 0x000e640000000800 */
[----:B-1----:R-:W-:-:S05]  /*9be0*/  HADD2 R9, R8, R11 ;  /* 0x0000000b08097230 */ /* 0x002fca0000000000 */
[----:B------:R-:W1:Y:S02]  /*9bf0*/  ATOMS.CAST.SPIN P0, [R10+0x4], R8, R9 ;  /* 0x000004080a00758d */ /* 0x000e640001800009 */
[----:B-1----:R-:W-:Y:S05]  /*9c00*/  @!P0 BRA `(.L_x_1926) ;  /* 0xfffffffc00f08947 */ /* 0x002fea000383ffff */
[----:B------:R-:W-:Y:S05]  /*9c10*/  BRA `(.L_x_1924) ;  /* 0x00000000000c7947 */ /* 0x000fea0003800000 */
.L_x_1925:
[----:B------:R-:W1:Y:S02]  /*9c20*/  LD.E R0, desc[UR10][R2.64+0x4] ;  /* 0x0000040a02007980 */ /* 0x000e64000c101900 */
[----:B-1----:R-:W-:-:S05]  /*9c30*/  IADD3 R9, PT, PT, R8, R0, RZ ;  /* 0x0000000008097210 */ /* 0x002fca0007ffe0ff */
[----:B------:R2:W-:Y:S02]  /*9c40*/  ST.E desc[UR10][R2.64+0x4], R9 ;  /* 0x0000040902007985 */ /* 0x0005e4000c10190a */
.L_x_1924:
[----:B------:R-:W-:Y:S05]  /*9c50*/  BSYNC.RECONVERGENT B0 ;  /* 0x0000000000007941 */ /* 0x000fea0003800200 */
.L_x_1923:
[----:B------:R-:W-:-:S06]  /*9c60*/  UISETP.NE.AND UP0, UPT, UR5, 0x2, UPT ;  /* 0x000000020500788c */ /* 0x000fcc000bf05270 */
        /* <DEDUP_REMOVED lines=11> */
.L_x_1930:
[----:B------:R-:W1:Y:S02]  /*9d20*/  LDS R10, [R8] ;  /* 0x00000000080a7984 */ /* 0x000e640000000800 */
[----:B-1----:R-:W-:-:S05]  /*9d30*/  HFMA2 R11, R10, 1, 1, R12 ;  /* 0x3c003c000a0b7831 */ /* 0x002fca000000000c */
[----:B------:R-:W1:Y:S02]  /*9d40*/  ATOMS.CAST.SPIN P0, [R8], R10, R11 ;  /* 0x0000000a0800758d */ /* 0x000e64000180000b */
[----:B-1----:R-:W-:Y:S05]  /*9d50*/  @!P0 BRA `(.L_x_1930) ;  /* 0xfffffffc00f08947 */ /* 0x002fea000383ffff */
[----:B------:R-:W-:Y:S05]  /*9d60*/  BRA `(.L_x_1928) ;  /* 0x00000000000c7947 */ /* 0x000fea0003800000 */
.L_x_1929:
[----:B------:R-:W2:Y:S02]  /*9d70*/  LD.E R0, desc[UR10][R2.64] ;  /* 0x0000000a02007980 */ /* 0x000ea4000c101900 */
[----:B--2---:R-:W-:-:S05]  /*9d80*/  IADD3 R9, PT, PT, R12, R0, RZ ;  /* 0x000000000c097210 */ /* 0x004fca0007ffe0ff */
[----:B------:R1:W-:Y:S02]  /*9d90*/  ST.E desc[UR10][R2.64], R9 ;  /* 0x0000000902007985 */ /* 0x0003e4000c10190a */
.L_x_1928:
[----:B------:R-:W-:Y:S05]  /*9da0*/  BSYNC.RECONVERGENT B0 ;  /* 0x0000000000007941 */ /* 0x000fea0003800200 */
.L_x_1927:
[----:B------:R2:W-:Y:S01]  /*9db0*/  ATOM.E.ADD.F16x2.RN.STRONG.GPU P0, RZ, desc[UR10][R2.64+0x4], R7 ;  /* 0x8000040702ff79a2 */ /* 0x0005e2000c10e10a */
[----:B------:R-:W-:Y:S04]  /*9dc0*/  BSSY.RECONVERGENT B0, `(.L_x_1931) ;  /* 0x000000e000007945 */ /* 0x000fe80003800200 */
[----:B--2---:R-:W-:Y:S05]  /*9dd0*/  @P0 BRA `(.L_x_1932) ;  /* 0x0000000000300947 */ /* 0x004fea0003800000 */
[----:B------:R-:W2:Y:S02]  /*9de0*/  QSPC.E.S P0, RZ, [R2+0x4] ;  /* 0x0000040002ff73aa */ /* 0x000ea40000000500 */
[----:B--2---:R-:W-:Y:S05]  /*9df0*/  @!P0 BRA `(.L_x_1933) ;  /* 0x00000000001c8947 */ /* 0x004fea0003800000 */
[----:B------:R-:W-:-:S04]  /*9e00*/  MOV R8, R2 ;  /* 0x0000000200087202 */ /* 0x000fc80000000f00 */
[----:B------:R-:W-:-:S07]  /*9e10*/  MOV R8, R8 ;  /* 0x0000000800087202 */ /* 0x000fce0000000f00 */
.L_x_1934:
[----:B------:R-:W2:Y:S02]  /*9e20*/  LDS R10, [R8+0x4] ;  /* 0x00000400080a7984 */ /* 0x000ea40000000800 */
[----:B--2---:R-:W-:-:S05]  /*9e30*/  HADD2 R11, R10, R7 ;  /* 0x000000070a0b7230 */ /* 0x004fca0000000000 */
[----:B------:R-:W2:Y:S02]  /*9e40*/  ATOMS.CAST.SPIN P0, [R8+0x4], R10, R11 ;  /* 0x0000040a0800758d */ /* 0x000ea4000180000b */
[----:B--2---:R-:W-:Y:S05]  /*9e50*/  @!P0 BRA `(.L_x_1934) ;  /* 0xfffffffc00f08947 */ /* 0x004fea000383ffff */
[----:B------:R-:W-:Y:S05]  /*9e60*/  BRA `(.L_x_1932) ;  /* 0x00000000000c7947 */ /* 0x000fea0003800000 */
.L_x_1933:
[----:B------:R-:W2:Y:S02]  /*9e70*/  LD.E R0, desc[UR10][R2.64+0x4] ;  /* 0x0000040a02007980 */ /* 0x000ea4000c101900 */
[----:B--2---:R-:W-:-:S05]  /*9e80*/  IADD3 R7, PT, PT, R7, R0, RZ ;  /* 0x0000000007077210 */ /* 0x004fca0007ffe0ff */
[----:B------:R2:W-:Y:S02]  /*9e90*/  ST.E desc[UR10][R2.64+0x4], R7 ;  /* 0x0000040702007985 */ /* 0x0005e4000c10190a */
.L_x_1932:
[----:B------:R-:W-:Y:S05]  /*9ea0*/  BSYNC.RECONVERGENT B0 ;  /* 0x0000000000007941 */ /* 0x000fea0003800200 */
.L_x_1931:
[----:B------:R-:W-:-:S06]  /*9eb0*/  UISETP.NE.AND UP0, UPT, UR5, 0x3, UPT ;  /* 0x000000030500788c */ /* 0x000fcc000bf05270 */
[----:B------:R-:W-:-:S13]  /*9ec0*/  PLOP3.LUT P0, PT, PT, PT, UP0, 0x80, 0x8 ;  /* 0x000000000008781c */ /* 0x000fda0003f0f008 */
[----:B------:R-:W-:Y:S05]  /*9ed0*/  @!P0 EXIT ;  /* 0x000000000000894d */ /* 0x000fea0003800000 */
[----:B--2---:R-:W-:-:S05]  /*9ee0*/  MOV R7, UR9 ;  /* 0x0000000900077c02 */ /* 0x004fca0008000f00 */
[----:B-1----:R-:W-:-:S05]  /*9ef0*/  IMAD.WIDE R2, R7, 0x2, R2 ;  /* 0x0000000207027825 */ /* 0x002fca00078e0202 */
[----:B------:R1:W-:Y:S01]  /*9f00*/  ATOM.E.ADD.F16x2.RN.STRONG.GPU P0, RZ, desc[UR10][R2.64], R6 ;  /* 0x8000000602ff79a2 */ /* 0x0003e2000c10e10a */
[----:B------:R-:W-:Y:S04]  /*9f10*/  BSSY.RECONVERGENT B0, `(.L_x_1935) ;  /* 0x000000f000007945 */ /* 0x000fe80003800200 */
[----:B-1----:R-:W-:Y:S05]  /*9f20*/  @P0 BRA `(.L_x_1936) ;  /* 0x0000000000340947 */ /* 0x002fea0003800000 */
[----:B------:R-:W1:Y:S02]  /*9f30*/  QSPC.E.S P0, RZ, [R2] ;  /* 0x0000000002ff73aa */ /* 0x000e640000000500 */
[----:B-1----:R-:W-:Y:S05]  /*9f40*/  @!P0 BRA `(.L_x_1937) ;  /* 0x0000000000208947 */ /* 0x002fea0003800000 */
[----:B------:R-:W-:-:S04]  /*9f50*/  MOV R8, R2 ;  /* 0x0000000200087202 */ /* 0x000fc80000000f00 */
[----:B------:R-:W-:Y:S02]  /*9f60*/  MOV R8, R8 ;  /* 0x0000000800087202 */ /* 0x000fe40000000f00 */
[----:B------:R-:W-:-:S07]  /*9f70*/  MOV R9, R6 ;  /* 0x0000000600097202 */ /* 0x000fce0000000f00 */
.L_x_1938:
[----:B------:R-:W1:Y:S02]  /*9f80*/  LDS R6, [R8] ;  /* 0x0000000008067984 */ /* 0x000e640000000800 */
[----:B-1----:R-:W-:-:S05]  /*9f90*/  HFMA2 R7, R6, 1, 1, R9 ;  /* 0x3c003c0006077831 */ /* 0x002fca0000000009 */
[----:B------:R-:W1:Y:S02]  /*9fa0*/  ATOMS.CAST.SPIN P0, [R8], R6, R7 ;  /* 0x000000060800758d */ /* 0x000e640001800007 */
[----:B-1----:R-:W-:Y:S05]  /*9fb0*/  @!P0 BRA `(.L_x_1938) ;  /* 0xfffffffc00f08947 */ /* 0x002fea000383ffff */
[----:B------:R-:W-:Y:S05]  /*9fc0*/  BRA `(.L_x_1936) ;  /* 0x00000000000c7947 */ /* 0x000fea0003800000 */
.L_x_1937:
[----:B------:R-:W2:Y:S02]  /*9fd0*/  LD.E R0, desc[UR10][R2.64] ;  /* 0x0000000a02007980 */ /* 0x000ea4000c101900 */
[----:B--2---:R-:W-:-:S05]  /*9fe0*/  IADD3 R7, PT, PT, R6, R0, RZ ;  /* 0x0000000006077210 */ /* 0x004fca0007ffe0ff */
[----:B------:R1:W-:Y:S02]  /*9ff0*/  ST.E desc[UR10][R2.64], R7 ;  /* 0x0000000702007985 */ /* 0x0003e4000c10190a */
.L_x_1936:
[----:B------:R-:W-:Y:S05]  /*a000*/  BSYNC.RECONVERGENT B0 ;  /* 0x0000000000007941 */ /* 0x000fea0003800200 */
.L_x_1935:
[----:B------:R2:W-:Y:S02]  /*a010*/  ATOM.E.ADD.F16x2.RN.STRONG.GPU P0, RZ, desc[UR10][R2.64+0x4], R5 ;  /* 0x8000040502ff79a2 */ /* 0x0005e4000c10e10a */
[----:B--2---:R-:W-:Y:S05]  /*a020*/  @P0 EXIT ;  /* 0x000000000000094d */ /* 0x004fea0003800000 */
[----:B------:R-:W2:Y:S02]  /*a030*/  QSPC.E.S P0, RZ, [R2+0x4] ;  /* 0x0000040002ff73aa */ /* 0x000ea40000000500 */
[----:B--2---:R-:W-:Y:S05]  /*a040*/  @!P0 BRA `(.L_x_1939) ;  /* 0x00000000001c8947 */ /* 0x004fea0003800000 */
[----:B-1----:R-:W-:Y:S02]  /*a050*/  MOV R2, R2 ;  /* 0x0000000200027202 */ /* 0x002fe40000000f00 */
[----:B------:R-:W-:-:S07]  /*a060*/  MOV R3, R5 ;  /* 0x0000000500037202 */ /* 0x000fce0000000f00 */
.L_x_1940:
[----:B-----5:R-:W1:Y:S02]  /*a070*/  LDS R4, [R2+0x4] ;  /* 0x0000040002047984 */ /* 0x020e640000000800 */
[----:B-1----:R-:W-:-:S05]  /*a080*/  HADD2 R5, R4, R3 ;  /* 0x0000000304057230 */ /* 0x002fca0000000000 */
[----:B------:R-:W1:Y:S02]  /*a090*/  ATOMS.CAST.SPIN P0, [R2+0x4], R4, R5 ;  /* 0x000004040200758d */ /* 0x000e640001800005 */
[----:B-1----:R-:W-:Y:S05]  /*a0a0*/  @!P0 BRA `(.L_x_1940) ;  /* 0xfffffffc00f08947 */ /* 0x002fea000383ffff */
[----:B------:R-:W-:Y:S05]  /*a0b0*/  EXIT ;  /* 0x000000000000794d */ /* 0x000fea0003800000 */
.L_x_1939:
[----:B------:R-:W2:Y:S02]  /*a0c0*/  LD.E R0, desc[UR10][R2.64+0x4] ;  /* 0x0000040a02007980 */ /* 0x000ea4000c101900 */
[----:B--2---:R-:W-:-:S05]  /*a0d0*/  IADD3 R5, PT, PT, R5, R0, RZ ;  /* 0x0000000005057210 */ /* 0x004fca0007ffe0ff */
[----:B------:R-:W-:Y:S01]  /*a0e0*/  ST.E desc[UR10][R2.64+0x4], R5 ;  /* 0x0000040502007985 */ /* 0x000fe2000c10190a */
[----:B------:R-:W-:Y:S05]  /*a0f0*/  EXIT ;  /* 0x000000000000794d */ /* 0x000fea0003800000 */
.L_x_1941:
        /* <DEDUP_REMOVED lines=16> */
.L_x_5306:


//--------------------- .text._Z23gemm_half_q_half_kernelILi3ELi190ELb1ELb0ELi64EEvPK6__halfPKjS4_S2_PS0_iiiiPKtS7_iiiiiibS2_i --------------------------
	.section	.text._Z23gemm_half_q_half_kernelILi3ELi190ELb1ELb0ELi64EEvPK6__halfPKjS4_S2_PS0_iiiiPKtS7_iiiiiibS2_i,"ax",@progbits
	.align	128
        .global         _Z23gemm_half_q_half_kernelILi3ELi190ELb1ELb0ELi64EEvPK6__halfPKjS4_S2_PS0_iiiiPKtS7_iiiiiibS2_i
        .type           _Z23gemm_half_q_half_kernelILi3ELi190ELb1ELb0ELi64EEvPK6__halfPKjS4_S2_PS0_iiiiPKtS7_iiiiiibS2_i,@function
        .size           _Z23gemm_half_q_half_kernelILi3ELi190ELb1ELb0ELi64EEvPK6__halfPKjS4_S2_PS0_iiiiPKtS7_iiiiiibS2_i,(.L_x_5307 - _Z23gemm_half_q_half_kernelILi3ELi190ELb1ELb0ELi64EEvPK6__halfPKjS4_S2_PS0_iiiiPKtS7_iiiiiibS2_i)
        .other          _Z23gemm_half_q_half_kernelILi3ELi190ELb1ELb0ELi64EEvPK6__halfPKjS4_S2_PS0_iiiiPKtS7_iiiiiibS2_i,@"STO_CUDA_ENTRY STV_DEFAULT"
_Z23gemm_half_q_half_kernelILi3ELi190ELb1ELb0ELi64EEvPK6__halfPKjS4_S2_PS0_iiiiPKtS7_iiiiiibS2_i:
.text._Z23gemm_half_q_half_kernelILi3ELi190ELb1ELb0ELi64EEvPK6__halfPKjS4_S2_PS0_iiiiPKtS7_iiiiiibS2_i:
[----:B------:R-:W0:Y:S08]  /*0000*/  LDC R1, c[0x0][0x37c] ;  /* 0x0000df00ff017b82 */ /* 0x000e300000000800 */
[----:B------:R-:W1:Y:S01]  /*0010*/  S2UR UR7, SR_CTAID.Y ;  /* 0x00000000000779c3 */ /* 0x000e620000002600 */
[----:B0-----:R-:W-:-:S07]  /*0020*/  IADD3 R1, PT, PT, R1, -0x10, RZ ;  /* 0xfffffff001017810 */ /* 0x001fce0007ffe0ff */
[----:B------:R-:W0:Y:S01]  /*0030*/  LDC R51, c[0x0][0x3a8] ;  /* 0x0000ea00ff337b82 */ /* 0x000e220000000800 */
[----:B-1----:R-:W-:-:S06]  /*0040*/  UIMAD UR6, UR7, 0x3, URZ ;  /* 0x00000003070678a4 */ /* 0x002fcc000f8e02ff */
        /* <DEDUP_REMOVED lines=11> */
[----:B------:R-:W-:Y:S01]  /*0100*/  PRMT R49, RZ, 0x7610, R49 ;  /* 0x00007610ff317816 */ /* 0x000fe20000000031 */
[----:B------:R-:W4:Y:S01]  /*0110*/  S2R R10, SR_CTAID.X ;  /* 0x00000000000a7919 */ /* 0x000f220000002500 */
[----:B---3--:R-:W-:-:S07]  /*0120*/  PRMT R0, R50, 0x7610, R0 ;  /* 0x0000761032007816 */ /* 0x008fce0000000000 */
[----:B012-4-:R-:W-:Y:S05]  /*0130*/  @!P2 BRA `(.L_x_1942) ;  /* 0x00000000002ca947 */ /* 0x017fea0003800000 */
[----:B------:R-:W0:Y:S01]  /*0140*/  LDC R9, c[0x0][0x3f0] ;  /* 0x0000fc00ff097b82 */ /* 0x000e220000000800 */
[----:B------:R-:W-:-:S07]  /*0150*/  ISETP.NE.AND P1, PT, R51, 0x2, PT ;  /* 0x000000023300780c */ /* 0x000fce0003f25270 */
[----:B------:R-:W0:Y:S02]  /*0160*/  LDC.64 R6, c[0x0][0x3e8] ;  /* 0x0000fa00ff067b82 */ /* 0x000e240000000a00 */
[----:B0-----:R-:W-:-:S05]  /*0170*/  IMAD.WIDE R6, R9, 0x2, R6 ;  /* 0x0000000209067825 */ /* 0x001fca00078e0206 */
[----:B------:R-:W2:Y:S01]  /*0180*/  LDG.E.U16 R49, desc[UR8][R6.64] ;  /* 0x0000000806317981 */ /* 0x000ea2000c1e1500 */
[----:B------:R-:W-:-:S06]  /*0190*/  IMAD.WIDE R8, R9, 0x2, R6 ;  /* 0x0000000209087825 */ /* 0x000fcc00078e0206 */
[----:B------:R-:W3:Y:S01]  /*01a0*/  @P1 LDG.E.U16 R9, desc[UR8][R8.64] ;  /* 0x0000000808091981 */ /* 0x000ee2000c1e1500 */
[----:B--2---:R-:W-:-:S04]  /*01b0*/  LOP3.LUT R0, R49, R50, RZ, 0xfc, !PT ;  /* 0x0000003231007212 */ /* 0x004fc800078efcff */
[C---:B---3--:R-:W-:Y:S02]  /*01c0*/  @P1 LOP3.LUT R4, R9.reuse, R0, RZ, 0xfc, !PT ;  /* 0x0000000009041212 */ /* 0x048fe400078efcff */
[----:B------:R-:W-:Y:S02]  /*01d0*/  @P1 ISETP.EQ.AND P0, PT, R9, RZ, PT ;  /* 0x000000ff0900120c */ /* 0x000fe40003f02270 */
[----:B------:R-:W-:-:S11]  /*01e0*/  @P1 PRMT R0, R4, 0x7610, R0 ;  /* 0x0000761004001816 */ /* 0x000fd60000000000 */
.L_x_1942:
[----:B------:R-:W-:Y:S02]  /*01f0*/  PRMT R0, R0, 0x9910, RZ ;  /* 0x0000991000007816 */ /* 0x000fe400000000ff */
[----:B------:R-:W-:Y:S02]  /*0200*/  SHF.L.U32 R48, R2, 0x6, RZ ;  /* 0x0000000602307819 */ /* 0x000fe400000006ff */
[----:B------:R-:W-:Y:S02]  /*0210*/  ISETP.NE.AND P1, PT, R0, RZ, PT ;  /* 0x000000ff0000720c */ /* 0x000fe40003f25270 */
[----:B------:R-:W-:-:S11]  /*0220*/  VIADDMNMX R47, R48, 0x40, R5, PT ;  /* 0x00000040302f7846 */ /* 0x000fd60003800105 */
[----:B------:R-:W-:Y:S05]  /*0230*/  @!P1 EXIT ;  /* 0x000000000000994d */ /* 0x000fea0003800000 */
[----:B------:R-:W-:Y:S01]  /*0240*/  IADD3 R17, PT, PT, R48, R3, RZ ;  /* 0x0000000330117210 */ /* 0x000fe20007ffe0ff */
[----:B------:R-:W-:Y:S01]  /*0250*/  BSSY.RECONVERGENT B0, `(.L_x_1943) ;  /* 0x00000b7000007945 */ /* 0x000fe20003800200 */
[----:B------:R-:W-:Y:S02]  /*0260*/  SHF.L.U32 R0, R10, 0x8, RZ ;  /* 0x000000080a007819 */ /* 0x000fe400000006ff */
[----:B------:R-:W-:Y:S02]  /*0270*/  ISETP.GE.AND P1, PT, R17, R47, PT ;  /* 0x0000002f1100720c */ /* 0x000fe40003f26270 */
[----:B------:R-:W-:Y:S02]  /*0280*/  VIMNMX.U32 R4, PT, PT, R51, 0x3, PT ;  /* 0x0000000333047848 */ /* 0x000fe40003fe0000 */
[----:B------:R-:W-:-:S09]  /*0290*/  LEA R46, R3, R0, 0x2 ;  /* 0x00000000032e7211 */ /* 0x000fd200078e10ff */
        /* <DEDUP_REMOVED lines=11> */
[----:B------:R-:W-:-:S04]  /*0350*/  LEA R8, R6, R6, 0x1 ;  /* 0x0000000606087211 */ /* 0x000fc800078e08ff */
        /* <DEDUP_REMOVED lines=18> */
.L_x_1948:
        /* <DEDUP_REMOVED lines=32> */
.L_x_1947:
        /* <DEDUP_REMOVED lines=20> */
.L_x_1949:
[----:B------:R-:W-:-:S13]  /*07c0*/  ISETP.EQ.AND P3, PT, R15, RZ, PT ;  /* 0x000000ff0f00720c */ /* 0x000fda0003f62270 */
[----:B------:R-:W-:Y:S05]  /*07d0*/  @!P1 BRA P3, `(.L_x_1944) ;  /* 0x0000000400789947 */ /* 0x000fea0001800000 */
.L_x_1946:
        /* <DEDUP_REMOVED lines=12> */
.L_x_1945:
[----:B------:R-:W-:-:S04]  /*08a0*/  LEA R6, P1, R17, UR10, 0x1 ;  /* 0x0000000a11067c11 */ /* 0x000fc8000f8208ff */
[----:B------:R-:W-:Y:S02]  /*08b0*/  LEA.HI.X R7, R17, UR11, RZ, 0x1, P1 ;  /* 0x0000000b11077c11 */ /* 0x000fe400088f0cff */
[----:B------:R-:W-:Y:S01]  /*08c0*/  IADD3 R15, PT, PT, RZ, -R4, RZ ;  /* 0x80000004ff0f7210 */ /* 0x000fe20007ffe0ff */
[----:B------:R-:W-:Y:S01]  /*08d0*/  IMAD R16, R5, UR7, RZ ;  /* 0x0000000705107c24 */ /* 0x000fe2000f8e02ff */
[----:B------:R-:W0:Y:S01]  /*08e0*/  LDCU.64 UR10, c[0x0][0x380] ;  /* 0x00007000ff0a77ac */ /* 0x000e220008000a00 */
[----:B------:R1:W5:Y:S01]  /*08f0*/  LDG.E.U16.CONSTANT R17, desc[UR8][R6.64] ;  /* 0x0000000806117981 */ /* 0x000362000c1e9500 */
[----:B------:R-:W-:Y:S02]  /*0900*/  ISETP.GE.AND P1, PT, R15, RZ, PT ;  /* 0x000000ff0f00720c */ /* 0x000fe40003f26270 */
[----:B------:R-:W-:-:S11]  /*0910*/  LEA R16, R16, R16, 0x1 ;  /* 0x0000001010107211 */ /* 0x000fd600078e08ff */
        /* <DEDUP_REMOVED lines=8> */
.L_x_1952:
        /* <DEDUP_REMOVED lines=32> */
.L_x_1951:
        /* <DEDUP_REMOVED lines=21> */
.L_x_1953:
[----:B------:R-:W-:-:S13]  /*0cf0*/  ISETP.NE.OR P1, PT, R15, RZ, P1 ;  /* 0x000000ff0f00720c */ /* 0x000fda0000f25670 */
[----:B------:R-:W-:Y:S05]  /*0d00*/  @!P1 BRA `(.L_x_1944) ;  /* 0x00000000002c9947 */ /* 0x000fea0003800000 */
.L_x_1950:
        /* <DEDUP_REMOVED lines=11> */
.L_x_1944:
[----:B0-----:R-:W-:Y:S05]  /*0dc0*/  BSYNC.RECONVERGENT B0 ;  /* 0x0000000000007941 */ /* 0x001fea0003800200 */
.L_x_1943:
[----:B------:R-:W0:Y:S02]  /*0dd0*/  LDC R45, c[0x0][0x3ac] ;  /* 0x0000eb00ff2d7b82 */ /* 0x000e240000000800 */
[----:B0-----:R-:W-:-:S13]  /*0de0*/  ISETP.GE.AND P1, PT, R46, R45, PT ;  /* 0x0000002d2e00720c */ /* 0x001fda0003f26270 */
[----:B------:R-:W-:Y:S05]  /*0df0*/  @P1 EXIT ;  /* 0x000000000000194d */ /* 0x000fea0003800000 */
[----:B------:R-:W0:Y:S02]  /*0e00*/  LDCU.U8 UR4, c[0x0][0x3e0] ;  /* 0x00007c00ff0477ac */ /* 0x000e240008000000 */
[----:B0-----:R-:W-:-:S06]  /*0e10*/  UPRMT UR4, UR4, 0x8880, URZ ;  /* 0x0000888004047896 */ /* 0x001fcc00080000ff */
[----:B------:R-:W-:-:S04]  /*0e20*/  ISETP.NE.AND P1, PT, RZ, UR4, PT ;  /* 0x00000004ff007c0c */ /* 0x000fc8000bf25270 */
[----:B------:R-:W-:-:S13]  /*0e30*/  ISETP.NE.OR P1, PT, R2, RZ, !P1 ;  /* 0x000000ff0200720c */ /* 0x000fda0004f25670 */
[----:B------:R-:W-:Y:S05]  /*0e40*/  @P1 BRA `(.L_x_1954) ;  /* 0x0000000000c01947 */ /* 0x000fea0003800000 */
[----:B------:R-:W-:Y:S01]  /*0e50*/  IADD3 R4, PT, PT, RZ, -R4, RZ ;  /* 0x80000004ff047210 */ /* 0x000fe20007ffe0ff */
[----:B-1----:R-:W-:-:S03]  /*0e60*/  IMAD R7, R45, UR7, RZ ;  /* 0x000000072d077c24 */ /* 0x002fc6000f8e02ff */
[----:B------:R-:W-:Y:S01]  /*0e70*/  ISETP.GE.AND P1, PT, R4, RZ, PT ;  /* 0x000000ff0400720c */ /* 0x000fe20003f26270 */
[----:B------:R-:W-:-:S05]  /*0e80*/  IMAD R0, R7, 0x3, R0 ;  /* 0x0000000307007824 */ /* 0x000fca00078e0200 */
        /* <DEDUP_REMOVED lines=8> */
.L_x_1957:
        /* <DEDUP_REMOVED lines=15> */
.L_x_1956:
        /* <DEDUP_REMOVED lines=12> */
.L_x_1958:
[----:B------:R-:W-:-:S13]  /*10c0*/  ISETP.NE.OR P1, PT, R4, RZ, P1 ;  /* 0x000000ff0400720c */ /* 0x000fda0000f25670 */
[----:B------:R-:W-:Y:S05]  /*10d0*/  @!P1 BRA `(.L_x_1954) ;  /* 0x00000000001c9947 */ /* 0x000fea0003800000 */
.L_x_1955:
[----:B0-----:R-:W0:Y:S02]  /*10e0*/  LDC.64 R6, c[0x0][0x3a0] ;  /* 0x0000e800ff067b82 */ /* 0x001e240000000a00 */
.L_x_1959:
[----:B0-----:R-:W-:Y:S01]  /*10f0*/  IMAD.WIDE R8, R0, 0x2, R6 ;  /* 0x0000000200087825 */ /* 0x001fe200078e0206 */
[----:B------:R-:W-:Y:S02]  /*1100*/  IADD3 R4, PT, PT, R4, 0x1, RZ ;  /* 0x0000000104047810 */ /* 0x000fe40007ffe0ff */
[----:B------:R-:W-:Y:S02]  /*1110*/  IADD3 R0, PT, PT, R0, R45, RZ ;  /* 0x0000002d00007210 */ /* 0x000fe40007ffe0ff */
[----:B------:R2:W-:Y:S01]  /*1120*/  STG.E.64 desc[UR8][R8.64], RZ ;  /* 0x000000ff08007986 */ /* 0x0005e2000c101b08 */
[----:B------:R-:W-:-:S13]  /*1130*/  ISETP.NE.AND P1, PT, R4, RZ, PT ;  /* 0x000000ff0400720c */ /* 0x000fda0003f25270 */
[----:B--2---:R-:W-:Y:S05]  /*1140*/  @P1 BRA `(.L_x_1959) ;  /* 0xfffffffc00e81947 */ /* 0x004fea000383ffff */
.L_x_1954:
        /* <DEDUP_REMOVED lines=15> */
.L_x_1961:
        /* <DEDUP_REMOVED lines=44> */
.L_x_1960:
        /* <DEDUP_REMOVED lines=27> */
.L_x_1962:
        /* <DEDUP_REMOVED lines=8> */
.L_x_1963:
        /* <DEDUP_REMOVED lines=8> */
.L_x_1964:
        /* <DEDUP_REMOVED lines=8> */
.L_x_1965:
        /* <DEDUP_REMOVED lines=8> */
.L_x_1966:
        /* <DEDUP_REMOVED lines=23> */
[----:B------:R-:W-:Y:S02]  /*1a20*/  PRMT R40, RZ, 0x5410, RZ ;  /* 0x00005410ff287816 */ /* 0x000fe400000000ff */
[----:B------:R-:W-:Y:S02]  /*1a30*/  PRMT R39, RZ, 0x5410, RZ ;  /* 0x00005410ff277816 */ /* 0x000fe400000000ff */
[----:B------:R-:W-:Y:S02]  /*1a40*/  PRMT R38, RZ, 0x5410, RZ ;  /* 0x00005410ff267816 */ /* 0x000fe400000000ff */
[----:B------:R-:W-:Y:S02]  /*1a50*/  IADD3 R37, PT, PT, R48, R37, RZ ;  /* 0x0000002530257210 */ /* 0x000fe40007ffe0ff */
        /* <DEDUP_REMOVED lines=10> */
.L_x_1980:
        /* <DEDUP_REMOVED lines=133> */
[----:B------:R-:W-:Y:S01]  /*2350*/  FFMA.FTZ R71, R3, R68, RZ ;  /* 0x0000004403477223 */ /* 0x000fe200000100ff */
[--C-:B------:R-:W-:Y:S02]  /*2360*/  HADD2.F32 R65, -RZ, R5.reuse.H0_H0 ;  /* 0x20000005ff417230 */ /* 0x100fe40000004100 */
[----:B------:R-:W-:Y:S01]  /*2370*/  FFMA.FTZ R2, R2, R3, RZ ;  /* 0x0000000302027223 */ /* 0x000fe200000100ff */
[----:B------:R-:W-:-:S02]  /*2380*/  HADD2.F32 R67, -RZ, R5.H1_H1 ;  /* 0x30000005ff437230 */ /* 0x000fc40000004100 */
[C---:B------:R-:W-:Y:S01]  /*2390*/  FFMA.FTZ R73, R3.reuse, R4, RZ ;  /* 0x0000000403497223 */ /* 0x040fe200000100ff */
[----:B------:R-:W-:Y:S02]  /*23a0*/  HADD2.F32 R5, -RZ, R34.H0_H0 ;  /* 0x20000022ff057230 */ /* 0x000fe40000004100 */
[----:B------:R-:W-:Y:S01]  /*23b0*/  FFMA.FTZ R4, R66, R69, R71 ;  /* 0x0000004542047223 */ /* 0x000fe20000010047 */
[----:B------:R-:W-:Y:S02]  /*23c0*/  HADD2.F32 R69, -RZ, R14.H0_H0 ;  /* 0x2000000eff457230 */ /* 0x000fe40000004100 */
[----:B------:R-:W-:Y:S01]  /*23d0*/  FFMA.FTZ R6, R3, R6, RZ ;  /* 0x0000000603067223 */ /* 0x000fe200000100ff */
[----:B------:R-:W-:Y:S02]  /*23e0*/  HADD2.F32 R3, -RZ, R36.H0_H0 ;  /* 0x20000024ff037230 */ /* 0x000fe40000004100 */
[----:B------:R-:W-:Y:S01]  /*23f0*/  FFMA.FTZ R2, R5, R66, R2 ;  /* 0x0000004205027223 */ /* 0x000fe20000010002 */
[----:B------:R-:W-:-:S02]  /*2400*/  HADD2.F32 R5, -RZ, R53.H0_H0 ;  /* 0x20000035ff057230 */ /* 0x000fc40000004100 */
[C---:B------:R-:W-:Y:S01]  /*2410*/  FFMA.FTZ R68, R66.reuse, R69, R73 ;  /* 0x0000004542447223 */ /* 0x040fe20000010049 */
[----:B------:R-:W-:Y:S01]  /*2420*/  FFMA.FTZ R66, R66, R75, R6 ;  /* 0x0000004b42427223 */ /* 0x000fe20000010006 */
        /* <DEDUP_REMOVED lines=65> */
.L_x_1968:
[----:B------:R-:W-:Y:S02]  /*2840*/  @!P4 MOV R44, R64 ;  /* 0x00000040002cc202 */ /* 0x000fe40000000f00 */
[----:B-----5:R-:W-:Y:S01]  /*2850*/  @!P4 IADD3 R37, PT, PT, R35, R48, RZ ;  /* 0x000000302325c210 */ /* 0x020fe20007ffe0ff */
[----:B------:R-:W-:Y:S06]  /*2860*/  @!P2 BRA `(.L_x_1969) ;  /* 0x0000000800e0a947 */ /* 0x000fec0003800000 */
[----:B------:R-:W-:-:S04]  /*2870*/  PRMT R2, R49, 0x9910, RZ ;  /* 0x0000991031027816 */ /* 0x000fc800000000ff */
[----:B------:R-:W-:-:S13]  /*2880*/  ISETP.NE.AND P4, PT, R2, RZ, PT ;  /* 0x000000ff0200720c */ /* 0x000fda0003f85270 */
        /* <DEDUP_REMOVED lines=19> */
[----:B------:R-:W-:Y:S02]  /*29c0*/  HADD2.F32 R67, -RZ, R14.H0_H0 ;  /* 0x2000000eff437230 */ /* 0x000fe40000004100 */
[-C--:B------:R-:W-:Y:S01]  /*29d0*/  FFMA.FTZ R66, R3, R6.reuse, RZ ;  /* 0x0000000603427223 */ /* 0x080fe200000100ff */
[----:B------:R-:W-:Y:S02]  /*29e0*/  HADD2.F32 R3, -RZ, R36.H0_H0 ;  /* 0x20000024ff037230 */ /* 0x000fe40000004100 */
[----:B------:R-:W-:Y:S01]  /*29f0*/  FFMA.FTZ R6, R5, R6, RZ ;  /* 0x0000000605067223 */ /* 0x000fe200000100ff */
[----:B------:R-:W-:Y:S02]  /*2a00*/  HADD2.F32 R5, -RZ, R53.H0_H0 ;  /* 0x20000035ff057230 */ /* 0x000fe40000004100 */
[----:B------:R-:W-:Y:S01]  /*2a10*/  FFMA.FTZ R66, R69, R35, R66 ;  /* 0x0000002345427223 */ /* 0x000fe20000010042 */
[----:B------:R-:W-:-:S02]  /*2a20*/  HADD2.F32 R69, -RZ, R54.H0_H0 ;  /* 0x20000036ff457230 */ /* 0x000fc40000004100 */
[----:B------:R-:W-:Y:S01]  /*2a30*/  FFMA.FTZ R4, R67, R35, R4 ;  /* 0x0000002343047223 */ /* 0x000fe20000010004 */
        /* <DEDUP_REMOVED lines=9> */
[-C--:B------:R-:W-:Y:S01]  /*2ad0*/  FFMA.FTZ R3, R2, R64.reuse, R3 ;  /* 0x0000004002037223 */ /* 0x080fe20000010003 */
[----:B0-----:R-:W-:Y:S02]  /*2ae0*/  HADD2.F32 R2, -RZ, R12.H0_H0 ;  /* 0x2000000cff027230 */ /* 0x001fe40000004100 */
        /* <DEDUP_REMOVED lines=53> */
.L_x_1970:
[----:B------:R-:W-:Y:S05]  /*2e40*/  @P1 BRA `(.L_x_1969) ;  /* 0x0000000400681947 */ /* 0x000fea0003800000 */
        /* <DEDUP_REMOVED lines=21> */
[-C--:B------:R-:W-:Y:S01]  /*2fa0*/  FFMA.FTZ R2, R2, R6.reuse, RZ ;  /* 0x0000000602027223 */ /* 0x080fe200000100ff */
[----:B------:R-:W-:Y:S02]  /*2fb0*/  HADD2.F32 R3, -RZ, R27.H0_H0 ;  /* 0x2000001bff037230 */ /* 0x000fe40000004100 */
[----:B------:R-:W-:Y:S02]  /*2fc0*/  HADD2.F32 R27, -RZ, R52.H0_H0 ;  /* 0x20000034ff1b7230 */ /* 0x000fe40000004100 */
[----:B------:R-:W-:Y:S01]  /*2fd0*/  FFMA.FTZ R2, R67, R35, R2 ;  /* 0x0000002343027223 */ /* 0x000fe20000010002 */
[----:B------:R-:W-:Y:S02]  /*2fe0*/  HADD2.F32 R67, -RZ, R15.H0_H0 ;  /* 0x2000000fff437230 */ /* 0x000fe40000004100 */
[-C--:B------:R-:W-:Y:S01]  /*2ff0*/  FFMA.FTZ R26, R3, R6.reuse, RZ ;  /* 0x00000006031a7223 */ /* 0x080fe200000100ff */
        /* <DEDUP_REMOVED lines=9> */
[-C--:B------:R-:W-:Y:S01]  /*3090*/  FFMA.FTZ R4, R27, R35.reuse, R4 ;  /* 0x000000231b047223 */ /* 0x080fe20000010004 */
[----:B------:R-:W-:Y:S01]  /*30a0*/  FFMA.FTZ R6, R67, R35, R6 ;  /* 0x0000002343067223 */ /* 0x000fe20000010006 */
[----:B------:R-:W-:Y:S01]  /*30b0*/  FFMA.FTZ R5, R2, R64, R5 ;  /* 0x0000004002057223 */ /* 0x000fe20000010005 */
[----:B0-----:R-:W-:-:S02]  /*30c0*/  HADD2.F32 R2, -RZ, R12.H0_H0 ;  /* 0x2000000cff027230 */ /* 0x001fc40000004100 */
[-C--:B------:R-:W-:Y:S01]  /*30d0*/  FFMA.FTZ R15, R15, R65.reuse, R4 ;  /* 0x000000410f0f7223 */ /* 0x080fe20000010004 */
        /* <DEDUP_REMOVED lines=29> */
[--C-:B------:R-:W-:Y:S02]  /*32b0*/  HADD2.F32 R5, -RZ, R0.reuse.H1_H1 ;  /* 0x30000000ff057230 */ /* 0x100fe40000004100 */
[-C--:B------:R-:W-:Y:S01]  /*32c0*/  FFMA.FTZ R12, R3, R13.reuse, R12 ;  /* 0x0000000d030c7223 */ /* 0x080fe2000001000c */
[----:B------:R-:W-:Y:S02]  /*32d0*/  HADD2.F32 R3, -RZ, R0.H0_H0 ;  /* 0x20000000ff037230 */ /* 0x000fe40000004100 */
[----:B------:R-:W-:Y:S01]  /*32e0*/  FFMA.FTZ R4, R14, R4, R65 ;  /* 0x000000040e047223 */ /* 0x000fe20000010041 */
[----:B------:R-:W-:Y:S01]  /*32f0*/  FFMA.FTZ R6, R31, R13, R6 ;  /* 0x0000000d1f067223 */ /* 0x000fe20000010006 */
[----:B------:R-:W-:-:S02]  /*3300*/  HADD2.F32 R15, -RZ, R96.H0_H0 ;  /* 0x20000060ff0f7230 */ /* 0x000fc40000004100 */
[----:B------:R-:W-:Y:S02]  /*3310*/  HADD2.F32 R17, -RZ, R96.H1_H1 ;  /* 0x30000060ff117230 */ /* 0x000fe40000004100 */
        /* <DEDUP_REMOVED lines=13> */
.L_x_1969:
        /* <DEDUP_REMOVED lines=8> */
[----:B------:R-:W-:Y:S01]  /*3470*/  LOP3.LUT R4, R12, 0xff, RZ, 0xc0, !PT ;  /* 0x000000ff0c047812 */ /* 0x000fe200078ec0ff */
[----:B------:R0:W1:Y:S01]  /*3480*/  I2F.F16 R27, R2 ;  /* 0x00000002001b7306 */ /* 0x0000620000200c00 */
[----:B------:R-:W-:-:S02]  /*3490*/  LOP3.LUT R5, R15, 0xff, RZ, 0xc0, !PT ;  /* 0x000000ff0f057812 */ /* 0x000fc400078ec0ff */
[----:B------:R-:W-:Y:S02]  /*34a0*/  IADD3 R4, PT, PT, R4, -0x80, RZ ;  /* 0xffffff8004047810 */ /* 0x000fe40007ffe0ff */
[----:B------:R-:W-:Y:S02]  /*34b0*/  LEA.HI R24, R14, 0xffffff80, RZ, 0x8 ;  /* 0xffffff800e187811 */ /* 0x000fe400078f40ff */
[----:B------:R-:W-:Y:S01]  /*34c0*/  IADD3 R5, PT, PT, R5, -0x80, RZ ;  /* 0xffffff8005057810 */ /* 0x000fe20007ffe0ff */
[----:B------:R2:W4:Y:S01]  /*34d0*/  I2F.F16 R30, R3 ;  /* 0x00000003001e7306 */ /* 0x0005220000200c00 */
[----:B0-----:R-:W-:Y:S02]  /*34e0*/  SHF.R.U32.HI R2, RZ, 0x8, R12 ;  /* 0x00000008ff027819 */ /* 0x001fe4000001160c */
[----:B------:R-:W-:Y:S02]  /*34f0*/  LEA.HI R25, R15, 0xffffff80, RZ, 0x8 ;  /* 0xffffff800f197811 */ /* 0x000fe400078f40ff */
[----:B------:R-:W-:-:S02]  /*3500*/  LOP3.LUT R2, R2, 0xff, RZ, 0xc0, !PT ;  /* 0x000000ff02027812 */ /* 0x000fc400078ec0ff */
[----:B---3--:R-:W-:Y:S01]  /*3510*/  LEA.HI R29, R16, 0xffffff80, RZ, 0x8 ;  /* 0xffffff80101d7811 */ /* 0x008fe200078f40ff */
[----:B------:R0:W3:Y:S01]  /*3520*/  I2F.F16 R26, R4 ;  /* 0x00000004001a7306 */ /* 0x0000e20000200c00 */
[----:B--2---:R-:W-:Y:S02]  /*3530*/  SHF.R.U32.HI R3, RZ, 0x8, R13 ;  /* 0x00000008ff037819 */ /* 0x004fe4000001160d */
[----:B------:R-:W-:Y:S02]  /*3540*/  IADD3 R2, PT, PT, R2, -0x80, RZ ;  /* 0xffffff8002027810 */ /* 0x000fe40007ffe0ff */
[----:B------:R-:W-:Y:S02]  /*3550*/  LOP3.LUT R3, R3, 0xff, RZ, 0xc0, !PT ;  /* 0x000000ff03037812 */ /* 0x000fe400078ec0ff */
[----:B------:R-:W-:Y:S01]  /*3560*/  LEA.HI R31, R17, 0xffffff80, RZ, 0x8 ;  /* 0xffffff80111f7811 */ /* 0x000fe200078f40ff */
[----:B------:R2:W1:Y:S01]  /*3570*/  I2F.F16 R28, R5 ;  /* 0x00000005001c7306 */ /* 0x0004620000200c00 */
        /* <DEDUP_REMOVED lines=11> */
[----:B------:R-:W-:Y:S02]  /*3630*/  IADD3 R5, PT, PT, R5, -0x80, RZ ;  /* 0xffffff8005057810 */ /* 0x000fe40007ffe0ff */
        /* <DEDUP_REMOVED lines=21> */
[----:B------:R-:W-:Y:S01]  /*3790*/  SHF.R.U32.HI R17, RZ, 0x10, R17 ;  /* 0x00000010ff117819 */ /* 0x000fe20000011611 */
[----:B------:R-:W0:Y:S01]  /*37a0*/  I2F.F16 R25, R25 ;  /* 0x0000001900197306 */ /* 0x000e220000200c00 */
[----:B-----5:R-:W-:Y:S02]  /*37b0*/  LOP3.LUT R2, R16, 0xff, RZ, 0xc0, !PT ;  /* 0x000000ff10027812 */ /* 0x020fe400078ec0ff */
[----:B------:R-:W-:Y:S02]  /*37c0*/  LEA.HI R22, R12, 0xffffff80, RZ, 0x8 ;  /* 0xffffff800c167811 */ /* 0x000fe400078f40ff */
[----:B------:R-:W-:-:S02]  /*37d0*/  LEA.HI R23, R13, 0xffffff80, RZ, 0x8 ;  /* 0xffffff800d177811 */ /* 0x000fc400078f40ff */
[----:B------:R-:W-:Y:S01]  /*37e0*/  LEA.HI R32, R18, 0xffffff80, RZ, 0x8 ;  /* 0xffffff8012207811 */ /* 0x000fe200078f40ff */
[----:B------:R5:W0:Y:S01]  /*37f0*/  I2F.F16 R16, R3 ;  /* 0x0000000300107306 */ /* 0x000a220000200c00 */
[----:B------:R-:W-:Y:S02]  /*3800*/  LEA.HI R33, R19, 0xffffff80, RZ, 0x8 ;  /* 0xffffff8013217811 */ /* 0x000fe400078f40ff */
[----:B------:R-:W-:Y:S02]  /*3810*/  IADD3 R2, PT, PT, R2, -0x80, RZ ;  /* 0xffffff8002027810 */ /* 0x000fe40007ffe0ff */
[----:B------:R-:W-:Y:S02]  /*3820*/  IADD3 R4, PT, PT, R4, -0x80, RZ ;  /* 0xffffff8004047810 */ /* 0x000fe40007ffe0ff */
[----:B------:R-:W-:Y:S01]  /*3830*/  SHF.R.U32.HI R6, RZ, 0x8, R18 ;  /* 0x00000008ff067819 */ /* 0x000fe20000011612 */
[----:B------:R4:W0:Y:S01]  /*3840*/  I2F.F16 R59, R2 ;  /* 0x00000002003b7306 */ /* 0x0008220000200c00 */
[----:B-----5:R-:W-:-:S02]  /*3850*/  SHF.R.U32.HI R3, RZ, 0x8, R19 ;  /* 0x00000008ff037819 */ /* 0x020fc40000011613 */
[----:B------:R-:W-:Y:S02]  /*3860*/  SHF.R.U32.HI R12, RZ, 0x10, R12 ;  /* 0x00000010ff0c7819 */ /* 0x000fe4000001160c */
[----:B------:R-:W-:Y:S02]  /*3870*/  SHF.R.U32.HI R13, RZ, 0x10, R13 ;  /* 0x00000010ff0d7819 */ /* 0x000fe4000001160d */
[----:B------:R-:W-:Y:S01]  /*3880*/  SHF.R.U32.HI R18, RZ, 0x10, R18 ;  /* 0x00000010ff127819 */ /* 0x000fe20000011612 */
[----:B------:R-:W0:Y:S01]  /*3890*/  I2F.F16 R22, R22 ;  /* 0x0000001600167306 */ /* 0x000e220000200c00 */
[----:B------:R-:W-:Y:S02]  /*38a0*/  SHF.R.U32.HI R19, RZ, 0x10, R19 ;  /* 0x00000010ff137819 */ /* 0x000fe40000011613 */
[----:B------:R-:W-:Y:S02]  /*38b0*/  LOP3.LUT R5, R17, 0xff, RZ, 0xc0, !PT ;  /* 0x000000ff11057812 */ /* 0x000fe400078ec0ff */
[----:B------:R-:W-:-:S02]  /*38c0*/  LOP3.LUT R12, R12, 0xff, RZ, 0xc0, !PT ;  /* 0x000000ff0c0c7812 */ /* 0x000fc400078ec0ff */
[----:B------:R-:W-:Y:S01]  /*38d0*/  LOP3.LUT R13, R13, 0xff, RZ, 0xc0, !PT ;  /* 0x000000ff0d0d7812 */ /* 0x000fe200078ec0ff */
[----:B------:R5:W0:Y:S01]  /*38e0*/  I2F.F16 R17, R4 ;  /* 0x0000000400117306 */ /* 0x000a220000200c00 */
[----:B------:R-:W-:Y:S02]  /*38f0*/  LOP3.LUT R6, R6, 0xff, RZ, 0xc0, !PT ;  /* 0x000000ff06067812 */ /* 0x000fe400078ec0ff */
[----:B----4-:R-:W-:Y:S02]  /*3900*/  LOP3.LUT R2, R18, 0xff, RZ, 0xc0, !PT ;  /* 0x000000ff12027812 */ /* 0x010fe400078ec0ff */
[----:B------:R-:W-:Y:S02]  /*3910*/  LOP3.LUT R3, R3, 0xff, RZ, 0xc0, !PT ;  /* 0x000000ff03037812 */ /* 0x000fe400078ec0ff */
[----:B------:R-:W-:Y:S01]  /*3920*/  IADD3 R12, PT, PT, R12, -0x80, RZ ;  /* 0xffffff800c0c7810 */ /* 0x000fe20007ffe0ff */
[----:B------:R-:W4:Y:S01]  /*3930*/  I2F.F16 R23, R23 ;  /* 0x0000001700177306 */ /* 0x000f220000200c00 */
[----:B-----5:R-:W-:-:S02]  /*3940*/  LOP3.LUT R4, R19, 0xff, RZ, 0xc0, !PT ;  /* 0x000000ff13047812 */ /* 0x020fc400078ec0ff */
        /* <DEDUP_REMOVED lines=113> */
.L_x_1971:
[----:B------:R-:W-:Y:S05]  /*4060*/  @!P2 BRA `(.L_x_1972) ;  /* 0x0000000800e0a947 */ /* 0x000fea0003800000 */
[----:B0-----:R-:W-:-:S04]  /*4070*/  PRMT R2, R49, 0x9910, RZ ;  /* 0x0000991031027816 */ /* 0x001fc800000000ff */
        /* <DEDUP_REMOVED lines=92> */
.L_x_1973:
        /* <DEDUP_REMOVED lines=20> */
[----:B------:R-:W-:-:S02]  /*4780*/  HADD2.F32 R3, -RZ, R27.H0_H0 ;  /* 0x2000001bff037230 */ /* 0x000fc40000004100 */
[----:B------:R-:W-:Y:S02]  /*4790*/  HADD2.F32 R63, -RZ, R2.H1_H1 ;  /* 0x30000002ff3f7230 */ /* 0x000fe40000004100 */
[-C--:B------:R-:W-:Y:S01]  /*47a0*/  FFMA.FTZ R4, R4, R6.reuse, RZ ;  /* 0x0000000604047223 */ /* 0x080fe200000100ff */
[----:B------:R-:W-:Y:S02]  /*47b0*/  HADD2.F32 R2, -RZ, R26.H0_H0 ;  /* 0x2000001aff027230 */ /* 0x000fe40000004100 */
[-C--:B------:R-:W-:Y:S01]  /*47c0*/  FFMA.FTZ R26, R3, R6.reuse, RZ ;  /* 0x00000006031a7223 */ /* 0x080fe200000100ff */
[----:B------:R-:W-:Y:S02]  /*47d0*/  HADD2.F32 R27, -RZ, R36.H0_H0 ;  /* 0x20000024ff1b7230 */ /* 0x000fe40000004100 */
[----:B------:R-:W-:Y:S02]  /*47e0*/  HADD2.F32 R3, -RZ, R35.H0_H0 ;  /* 0x20000023ff037230 */ /* 0x000fe40000004100 */
[-C--:B------:R-:W-:Y:S01]  /*47f0*/  FFMA.FTZ R2, R2, R6.reuse, RZ ;  /* 0x0000000602027223 */ /* 0x080fe200000100ff */
[----:B------:R-:W-:Y:S01]  /*4800*/  FFMA.FTZ R6, R5, R6, RZ ;  /* 0x0000000605067223 */ /* 0x000fe200000100ff */
[----:B------:R-:W-:Y:S01]  /*4810*/  FFMA.FTZ R26, R27, R63, R26 ;  /* 0x0000003f1b1a7223 */ /* 0x000fe2000001001a */
[----:B------:R-:W-:-:S02]  /*4820*/  HADD2.F32 R27, -RZ, R14.H0_H0 ;  /* 0x2000000eff1b7230 */ /* 0x000fc40000004100 */
[-C--:B------:R-:W-:Y:S01]  /*4830*/  FFMA.FTZ R2, R67, R63.reuse, R2 ;  /* 0x0000003f43027223 */ /* 0x080fe20000010002 */
        /* <DEDUP_REMOVED lines=38> */
[----:B------:R-:W-:Y:S01]  /*4aa0*/  FFMA.FTZ R4, R62, R4, R65 ;  /* 0x000000043e047223 */ /* 0x000fe20000010041 */
[--C-:B------:R-:W-:Y:S02]  /*4ab0*/  HADD2.F32 R5, -RZ, R0.reuse.H1_H1 ;  /* 0x30000000ff057230 */ /* 0x100fe40000004100 */
[-C--:B------:R-:W-:Y:S01]  /*4ac0*/  FFMA.FTZ R2, R29, R13.reuse, R2 ;  /* 0x0000000d1d027223 */ /* 0x080fe20000010002 */
[-C--:B------:R-:W-:Y:S01]  /*4ad0*/  FFMA.FTZ R12, R3, R13.reuse, R12 ;  /* 0x0000000d030c7223 */ /* 0x080fe2000001000c */
[----:B------:R-:W-:Y:S02]  /*4ae0*/  HADD2.F32 R3, -RZ, R0.H0_H0 ;  /* 0x20000000ff037230 */ /* 0x000fe40000004100 */
[-C--:B------:R-:W-:Y:S01]  /*4af0*/  FFMA.FTZ R6, R31, R13.reuse, R6 ;  /* 0x0000000d1f067223 */ /* 0x080fe20000010006 */
[--C-:B------:R-:W-:Y:S02]  /*4b00*/  HADD2.F32 R15, -RZ, R96.reuse.H0_H0 ;  /* 0x20000060ff0f7230 */ /* 0x100fe40000004100 */
[----:B------:R-:W-:Y:S01]  /*4b10*/  FFMA.FTZ R4, R33, R13, R4 ;  /* 0x0000000d21047223 */ /* 0x000fe20000010004 */
[----:B------:R-:W-:-:S02]  /*4b20*/  HADD2.F32 R17, -RZ, R96.H1_H1 ;  /* 0x30000060ff117230 */ /* 0x000fc40000004100 */
[----:B------:R-:W-:Y:S01]  /*4b30*/  FMUL.FTZ R2, R3, R2 ;  /* 0x0000000203027220 */ /* 0x000fe20000410000 */
[----:B------:R-:W-:Y:S01]  /*4b40*/  FMUL.FTZ R6, R5, R6 ;  /* 0x0000000605067220 */ /* 0x000fe20000410000 */
[----:B------:R-:W-:Y:S01]  /*4b50*/  FMUL.FTZ R12, R15, R12 ;  /* 0x0000000c0f0c7220 */ /* 0x000fe20000410000 */
[----:B------:R-:W-:Y:S02]  /*4b60*/  FMUL.FTZ R4, R17, R4 ;  /* 0x0000000411047220 */ /* 0x000fe40000410000 */
[----:B------:R-:W-:Y:S02]  /*4b70*/  F2FP.F16.F32.PACK_AB R2, RZ, R2 ;  /* 0x00000002ff02723e */ /* 0x000fe400000000ff */
[----:B------:R-:W-:Y:S02]  /*4b80*/  F2FP.F16.F32.PACK_AB R6, RZ, R6 ;  /* 0x00000006ff06723e */ /* 0x000fe400000000ff */
[----:B------:R-:W-:Y:S02]  /*4b90*/  F2FP.F16.F32.PACK_AB R12, RZ, R12 ;  /* 0x0000000cff0c723e */ /* 0x000fe400000000ff */
[----:B------:R-:W-:-:S02]  /*4ba0*/  F2FP.F16.F32.PACK_AB R4, RZ, R4 ;  /* 0x00000004ff04723e */ /* 0x000fc400000000ff */
[----:B------:R-:W-:Y:S02]  /*4bb0*/  PRMT R2, R2, 0x5410, R6 ;  /* 0x0000541002027816 */ /* 0x000fe40000000006 */
[----:B------:R-:W-:-:S03]  /*4bc0*/  PRMT R12, R12, 0x5410, R4 ;  /* 0x000054100c0c7816 */ /* 0x000fc60000000004 */
[----:B------:R-:W-:Y:S02]  /*4bd0*/  HFMA2 R39, R2, 1, 1, R39 ;  /* 0x3c003c0002277831 */ /* 0x000fe40000000027 */
[----:B------:R-:W-:-:S07]  /*4be0*/  HADD2 R38, R12, R38 ;  /* 0x000000260c267230 */ /* 0x000fce0000000000 */
.L_x_1972:
        /* <DEDUP_REMOVED lines=199> */
.L_x_1974:
        /* <DEDUP_REMOVED lines=94> */
.L_x_1976:
        /* <DEDUP_REMOVED lines=91> */
.L_x_1975:
        /* <DEDUP_REMOVED lines=199> */
.L_x_1977:
        /* <DEDUP_REMOVED lines=94> */
.L_x_1979:
        /* <DEDUP_REMOVED lines=91> */
.L_x_1978:
        /* <DEDUP_REMOVED lines=8> */
.L_x_1967:
        /* <DEDUP_REMOVED lines=11> */
.L_x_1988:
        /* <DEDUP_REMOVED lines=9> */
[----:B------:R-:W-:Y:S02]  /*7db0*/  @!P3 IADD3 R12, PT, PT, R44, 0x1, RZ ;  /* 0x000000012c0cb810 */ /* 0x000fe40007ffe0ff */
[----:B------:R-:W-:Y:S02]  /*7dc0*/  @!P3 MOV R18, R16 ;  /* 0x000000100012b202 */ /* 0x000fe40000000f00 */
[----:B------:R-:W-:-:S03]  /*7dd0*/  @!P3 MOV R44, R12 ;  /* 0x0000000c002cb202 */ /* 0x000fc60000000f00 */
[----:B------:R4:W5:Y:S01]  /*7de0*/  @!P3 LDG.E.U16.CONSTANT R13, desc[UR8][R18.64] ;  /* 0x00000008120db981 */ /* 0x000962000c1e9500 */
[----:B------:R-:W-:Y:S02]  /*7df0*/  ISETP.NE.AND P4, PT, R50, RZ, PT ;  /* 0x000000ff3200720c */ /* 0x000fe40003f85270 */
[----:B------:R-:W-:Y:S02]  /*7e00*/  ISETP.NE.AND P2, PT, R51, 0x1, PT ;  /* 0x000000013300780c */ /* 0x000fe40003f45270 */
[----:B--2---:R-:W-:Y:S02]  /*7e10*/  LOP3.LUT R12, R20, 0x3f003f, RZ, 0xc0, !PT ;  /* 0x003f003f140c7812 */ /* 0x004fe400078ec0ff */
[----:B------:R-:W-:Y:S02]  /*7e20*/  LOP3.LUT R27, R21, 0x3f003f, RZ, 0xc0, !PT ;  /* 0x003f003f151b7812 */ /* 0x000fe400078ec0ff */
[----:B------:R-:W-:Y:S02]  /*7e30*/  SHF.R.U32.HI R30, RZ, 0x6, R21 ;  /* 0x00000006ff1e7819 */ /* 0x000fe40000011615 */
[----:B------:R-:W-:-:S02]  /*7e40*/  LOP3.LUT R36, R22, 0x3f003f, RZ, 0xc0, !PT ;  /* 0x003f003f16247812 */ /* 0x000fc400078ec0ff */
[--C-:B------:R-:W-:Y:S02]  /*7e50*/  SHF.R.U32.HI R52, RZ, 0x6, R22.reuse ;  /* 0x00000006ff347819 */ /* 0x100fe40000011616 */
[----:B------:R-:W-:Y:S02]  /*7e60*/  SHF.R.U32.HI R26, RZ, 0xc, R22 ;  /* 0x0000000cff1a7819 */ /* 0x000fe40000011616 */
[----:B---3--:R-:W-:Y:S02]  /*7e70*/  @!P3 PRMT R0, R24, 0x7610, R0 ;  /* 0x000076101800b816 */ /* 0x008fe40000000000 */
[----:B------:R-:W-:Y:S02]  /*7e80*/  @!P3 PRMT R96, R25, 0x7610, R96 ;  /* 0x000076101960b816 */ /* 0x000fe40000000060 */
[----:B------:R-:W-:Y:S02]  /*7e90*/  @!P3 PRMT R0, R0, 0x7610, R24 ;  /* 0x000076100000b816 */ /* 0x000fe40000000018 */
[----:B------:R-:W-:-:S02]  /*7ea0*/  SHF.R.U32.HI R24, RZ, 0x6, R20 ;  /* 0x00000006ff187819 */ /* 0x000fc40000011614 */
[----:B------:R-:W-:Y:S02]  /*7eb0*/  @!P3 PRMT R96, R96, 0x7610, R25 ;  /* 0x000076106060b816 */ /* 0x000fe40000000019 */
[----:B------:R-:W-:Y:S02]  /*7ec0*/  SHF.R.U32.HI R20, RZ, 0xc, R20 ;  /* 0x0000000cff147819 */ /* 0x000fe40000011614 */
[----:B------:R-:W-:Y:S02]  /*7ed0*/  SHF.R.U32.HI R25, RZ, 0xc, R21 ;  /* 0x0000000cff197819 */ /* 0x000fe40000011615 */
        /* <DEDUP_REMOVED lines=10> */
[----:B------:R-:W-:Y:S02]  /*7f80*/  LOP3.LUT R59, R23, 0x3f003f, RZ, 0xc0, !PT ;  /* 0x003f003f173b7812 */ /* 0x000fe400078ec0ff */
[----:B------:R-:W-:Y:S02]  /*7f90*/  SHF.R.U32.HI R60, RZ, 0x6, R23 ;  /* 0x00000006ff3c7819 */ /* 0x000fe40000011617 */
[----:B------:R-:W-:Y:S02]  /*7fa0*/  LOP3.LUT R25, R25, 0xf000f, RZ, 0xc0, !PT ;  /* 0x000f000f19197812 */ /* 0x000fe400078ec0ff */
[----:B------:R-:W-:Y:S02]  /*7fb0*/  SHF.R.U32.HI R23, RZ, 0x8, R10 ;  /* 0x00000008ff177819 */ /* 0x000fe4000001160a */
[----:B------:R-:W-:-:S02]  /*7fc0*/  SHF.R.U32.HI R32, RZ, 0x8, R11 ;  /* 0x00000008ff207819 */ /* 0x000fc4000001160b */
[----:B------:R-:W-:Y:S02]  /*7fd0*/  LOP3.LUT R26, R26, 0xf000f, RZ, 0xc0, !PT ;  /* 0x000f000f1a1a7812 */ /* 0x000fe400078ec0ff */
[----:B------:R-:W-:Y:S02]  /*7fe0*/  LOP3.LUT R31, R31, 0xf000f, RZ, 0xc0, !PT ;  /* 0x000f000f1f1f7812 */ /* 0x000fe400078ec0ff */
        /* <DEDUP_REMOVED lines=149> */
.L_x_1982:
[----:B-----5:R-:W-:Y:S02]  /*8940*/  @!P3 IADD3 R37, PT, PT, R13, R48, RZ ;  /* 0x000000300d25b210 */ /* 0x020fe40007ffe0ff */
[----:B------:R-:W-:Y:S02]  /*8950*/  MOV R12, R14 ;  /* 0x0000000e000c7202 */ /* 0x000fe40000000f00 */
[----:B------:R-:W-:Y:S01]  /*8960*/  MOV R13, R15 ;  /* 0x0000000f000d7202 */ /* 0x000fe20000000f00 */
[----:B------:R-:W-:Y:S06]  /*8970*/  @!P2 BRA `(.L_x_1983) ;  /* 0x000000040060a947 */ /* 0x000fec0003800000 */
        /* <DEDUP_REMOVED lines=45> */
.L_x_1984:
        /* <DEDUP_REMOVED lines=43> */
.L_x_1983:
        /* <DEDUP_REMOVED lines=28> */
[----:B------:R-:W-:Y:S02]  /*90c0*/  SHF.R.U32.HI R27, RZ, 0xc, R5 ;  /* 0x0000000cff1b7819 */ /* 0x000fe40000011605 */
[----:B------:R-:W-:Y:S02]  /*90d0*/  LOP3.LUT R11, R7, 0xf000f, RZ, 0xc0, !PT ;  /* 0x000f000f070b7812 */ /* 0x000fe400078ec0ff */
[----:B------:R-:W-:Y:S02]  /*90e0*/  LOP3.LUT R7, R3, 0x300030, R2, 0xf8, !PT ;  /* 0x0030003003077812 */ /* 0x000fe400078ef802 */
[----:B------:R-:W-:Y:S02]  /*90f0*/  LOP3.LUT R52, R4, 0x300030, R9, 0xf8, !PT ;  /* 0x0030003004347812 */ /* 0x000fe400078ef809 */
[----:B---3--:R-:W-:-:S02]  /*9100*/  LOP3.LUT R3, R20, 0x3f003f, RZ, 0xc0, !PT ;  /* 0x003f003f14037812 */ /* 0x008fc400078ec0ff */
[----:B------:R-:W-:Y:S02]  /*9110*/  SHF.R.U32.HI R4, RZ, 0x6, R20 ;  /* 0x00000006ff047819 */ /* 0x000fe40000011614 */
[----:B------:R-:W-:Y:S02]  /*9120*/  LOP3.LUT R27, R27, 0xf000f, RZ, 0xc0, !PT ;  /* 0x000f000f1b1b7812 */ /* 0x000fe400078ec0ff */
[----:B------:R-:W-:Y:S02]  /*9130*/  LOP3.LUT R60, R11, 0x300030, R10, 0xf8, !PT ;  /* 0x003000300b3c7812 */ /* 0x000fe400078ef80a */
[----:B------:R-:W-:Y:S02]  /*9140*/  SHF.R.U32.HI R20, RZ, 0xc, R20 ;  /* 0x0000000cff147819 */ /* 0x000fe40000011614 */
[----:B------:R-:W-:Y:S02]  /*9150*/  LOP3.LUT R10, R21, 0x3f003f, RZ, 0xc0, !PT ;  /* 0x003f003f150a7812 */ /* 0x000fe400078ec0ff */
[----:B------:R-:W-:-:S02]  /*9160*/  SHF.R.U32.HI R11, RZ, 0x6, R21 ;  /* 0x00000006ff0b7819 */ /* 0x000fc40000011615 */
[----:B------:R-:W-:Y:S02]  /*9170*/  LOP3.LUT R25, R5, 0x3f003f, RZ, 0xc0, !PT ;  /* 0x003f003f05197812 */ /* 0x000fe400078ec0ff */
[----:B------:R-:W-:Y:S02]  /*9180*/  SHF.R.U32.HI R26, RZ, 0x6, R5 ;  /* 0x00000006ff1a7819 */ /* 0x000fe40000011605 */
[----:B------:R-:W-:Y:S02]  /*9190*/  LOP3.LUT R33, R6, 0x3f003f, RZ, 0xc0, !PT ;  /* 0x003f003f06217812 */ /* 0x000fe400078ec0ff */
[----:B------:R-:W-:Y:S02]  /*91a0*/  SHF.R.U32.HI R34, RZ, 0x6, R6 ;  /* 0x00000006ff227819 */ /* 0x000fe40000011606 */
[----:B------:R-:W-:Y:S02]  /*91b0*/  SHF.R.U32.HI R21, RZ, 0xc, R21 ;  /* 0x0000000cff157819 */ /* 0x000fe40000011615 */
[----:B------:R-:W-:-:S02]  /*91c0*/  LOP3.LUT R5, R8, 0x3f003f, RZ, 0xc0, !PT ;  /* 0x003f003f08057812 */ /* 0x000fc400078ec0ff */
[--C-:B------:R-:W-:Y:S02]  /*91d0*/  SHF.R.U32.HI R6, RZ, 0x6, R8.reuse ;  /* 0x00000006ff067819 */ /* 0x100fe40000011608 */
[----:B------:R-:W-:Y:S02]  /*91e0*/  LOP3.LUT R56, R23, 0x3f003f, RZ, 0xc0, !PT ;  /* 0x003f003f17387812 */ /* 0x000fe400078ec0ff */
[--C-:B------:R-:W-:Y:S02]  /*91f0*/  SHF.R.U32.HI R57, RZ, 0x6, R23.reuse ;  /* 0x00000006ff397819 */ /* 0x100fe40000011617 */
[----:B------:R-:W-:Y:S02]  /*9200*/  SHF.R.U32.HI R8, RZ, 0xa, R8 ;  /* 0x0000000aff087819 */ /* 0x000fe40000011608 */
[----:B------:R-:W-:Y:S02]  /*9210*/  LOP3.LUT R31, R27, 0x300030, R30, 0xf8, !PT ;  /* 0x003000301b1f7812 */ /* 0x000fe400078ef81e */
[----:B------:R-:W-:-:S02]  /*9220*/  SHF.R.U32.HI R23, RZ, 0xc, R23 ;  /* 0x0000000cff177819 */ /* 0x000fc40000011617 */
[----:B------:R-:W-:Y:S02]  /*9230*/  LOP3.LUT R9, R20, 0xf000f, RZ, 0xc0, !PT ;  /* 0x000f000f14097812 */ /* 0x000fe400078ec0ff */
[----:B------:R-:W-:Y:S02]  /*9240*/  LOP3.LUT R27, R22, 0x3f003f, RZ, 0xc0, !PT ;  /* 0x003f003f161b7812 */ /* 0x000fe400078ec0ff */
[--C-:B------:R-:W-:Y:S02]  /*9250*/  SHF.R.U32.HI R30, RZ, 0x6, R22.reuse ;  /* 0x00000006ff1e7819 */ /* 0x100fe40000011616 */
[----:B------:R-:W-:Y:S02]  /*9260*/  SHF.R.U32.HI R22, RZ, 0xc, R22 ;  /* 0x0000000cff167819 */ /* 0x000fe40000011616 */
[----:B------:R-:W-:Y:S02]  /*9270*/  LOP3.LUT R21, R21, 0xf000f, RZ, 0xc0, !PT ;  /* 0x000f000f15157812 */ /* 0x000fe400078ec0ff */
[----:B------:R-:W-:-:S02]  /*9280*/  LOP3.LUT R24, R24, 0x3f003f, RZ, 0xc0, !PT ;  /* 0x003f003f18187812 */ /* 0x000fc400078ec0ff */
[----:B------:R-:W-:Y:S02]  /*9290*/  LOP3.LUT R2, R23, 0xf000f, RZ, 0xc0, !PT ;  /* 0x000f000f17027812 */ /* 0x000fe400078ec0ff */
[----:B------:R-:W-:Y:S02]  /*92a0*/  LOP3.LUT R8, R9, 0x300030, R8, 0xf8, !PT ;  /* 0x0030003009087812 */ /* 0x000fe400078ef808 */
[----:B------:R-:W-:Y:S02]  /*92b0*/  LOP3.LUT R55, R55, 0x3f003f, RZ, 0xc0, !PT ;  /* 0x003f003f37377812 */ /* 0x000fe400078ec0ff */
[----:B------:R-:W-:Y:S02]  /*92c0*/  LOP3.LUT R9, R25, 0x64006400, RZ, 0xfc, !PT ;  /* 0x6400640019097812 */ /* 0x000fe400078efcff */
[----:B------:R-:W-:Y:S02]  /*92d0*/  LOP3.LUT R22, R22, 0xf000f, RZ, 0xc0, !PT ;  /* 0x000f000f16167812 */ /* 0x000fe400078ec0ff */
[----:B------:R-:W-:-:S02]  /*92e0*/  LOP3.LUT R32, R21, 0x300030, R32, 0xf8, !PT ;  /* 0x0030003015207812 */ /* 0x000fc400078ef820 */
[----:B------:R-:W-:Y:S02]  /*92f0*/  LOP3.LUT R21, R24, 0x64006400, RZ, 0xfc, !PT ;  /* 0x6400640018157812 */ /* 0x000fe400078efcff */
[----:B------:R-:W-:Y:S02]  /*9300*/  LOP3.LUT R63, R2, 0x300030, R61, 0xf8, !PT ;  /* 0x00300030023f7812 */ /* 0x000fe400078ef83d */
[----:B------:R-:W-:Y:S02]  /*9310*/  LOP3.LUT R55, R55, 0x64006400, RZ, 0xfc, !PT ;  /* 0x6400640037377812 */ /* 0x000fe400078efcff */
[----:B------:R-:W-:Y:S02]  /*9320*/  LOP3.LUT R24, R30, 0x3f003f, RZ, 0xc0, !PT ;  /* 0x003f003f1e187812 */ /* 0x000fe400078ec0ff */
[----:B------:R-:W-:Y:S02]  /*9330*/  LOP3.LUT R56, R56, 0x64006400, RZ, 0xfc, !PT ;  /* 0x6400640038387812 */ /* 0x000fe400078efcff */
[----:B------:R-:W-:-:S02]  /*9340*/  LOP3.LUT R57, R57, 0x3f003f, RZ, 0xc0, !PT ;  /* 0x003f003f39397812 */ /* 0x000fc400078ec0ff */
[----:B------:R-:W-:Y:S02]  /*9350*/  LOP3.LUT R2, R18, 0x64006400, RZ, 0xfc, !PT ;  /* 0x6400640012027812 */ /* 0x000fe400078efcff */
[----:B------:R-:W-:Y:S01]  /*9360*/  LOP3.LUT R25, R3, 0x64006400, RZ, 0xfc, !PT ;  /* 0x6400640003197812 */ /* 0x000fe200078efcff */
[----:B------:R-:W-:Y:S01]  /*9370*/  HADD2 R3, R9, -1056, -1056 ;  /* 0xe420e42009037430 */ /* 0x000fe20000000000 */
        /* <DEDUP_REMOVED lines=109> */
.L_x_1985:
        /* <DEDUP_REMOVED lines=46> */
.L_x_1987:
[----:B------:R-:W-:Y:S05]  /*9d30*/  @P1 BRA `(.L_x_1986) ;  /* 0x0000000000b01947 */ /* 0x000fea0003800000 */
[----:B------:R-:W0:Y:S01]  /*9d40*/  LDS.128 R4, [UR4+0x120] ;  /* 0x00012004ff047984 */ /* 0x000e220008000c00 */
[----:B------:R-:W-:Y:S02]  /*9d50*/  MOV R65, R18 ;  /* 0x0000001200417202 */ /* 0x000fe40000000f00 */
[----:B------:R-:W-:Y:S01]  /*9d60*/  MOV R67, R20 ;  /* 0x0000001400437202 */ /* 0x000fe20000000f00 */
        /* <DEDUP_REMOVED lines=41> */
.L_x_1986:
        /* <DEDUP_REMOVED lines=8> */
.L_x_1981:
        /* <DEDUP_REMOVED lines=9> */
.L_x_1993:
[----:B------:R-:W0:Y:S01]  /*a110*/  LDC R45, c[0x0][0x3ac] ;  /* 0x0000eb00ff2d7b82 */ /* 0x000e220000000800 */
[----:B------:R-:W-:Y:S01]  /*a120*/  ISETP.NE.AND P3, PT, R48, R37, PT ;  /* 0x000000253000720c */ /* 0x000fe20003f65270 */
[----:B------:R-:W2:-:S12]  /*a130*/  LDG.E.128.CONSTANT R4, desc[UR8][R102.64] ;  /* 0x0000000866047981 */ /* 0x000e98000c1e9d00 */
[----:B------:R-:W-:Y:S02]  /*a140*/  @!P3 LEA R30, R44, R1, 0x3 ;  /* 0x000000012c1eb211 */ /* 0x000fe400078e18ff */
[----:B------:R-:W-:-:S04]  /*a150*/  @!P3 MOV R24, R94 ;  /* 0x0000005e0018b202 */ /* 0x000fc80000000f00 */
[----:B------:R-:W3:Y:S01]  /*a160*/  @!P3 LDL.64 R30, [R30+0x8] ;  /* 0x000008001e1eb983 */ /* 0x000ee20000100a00 */
[----:B0-----:R-:W-:-:S03]  /*a170*/  IMAD.WIDE R26, R45, 0x4, R102 ;  /* 0x000000042d1a7825 */ /* 0x001fc600078e0266 */
[----:B------:R-:W4:Y:S04]  /*a180*/  @!P3 LDG.E.U16.CONSTANT R3, desc[UR8][R24.64] ;  /* 0x000000081803b981 */ /* 0x000f28000c1e9500 */
[----:B------:R2:W5:Y:S01]  /*a190*/  LDG.E.128.CONSTANT R20, desc[UR8][R26.64] ;  /* 0x000000081a147981 */ /* 0x000562000c1e9d00 */
[----:B------:R-:W-:-:S05]  /*a1a0*/  IMAD.WIDE R28, R45, 0x4, R26 ;  /* 0x000000042d1c7825 */ /* 0x000fca00078e021a */
[----:B------:R0:W5:Y:S01]  /*a1b0*/  LDG.E.128.CONSTANT R12, desc[UR8][R28.64] ;  /* 0x000000081c0c7981 */ /* 0x000162000c1e9d00 */
[----:B------:R-:W-:-:S05]  /*a1c0*/  IMAD.WIDE R32, R45, 0x4, R28 ;  /* 0x000000042d207825 */ /* 0x000fca00078e021c */
[----:B------:R1:W5:Y:S01]  /*a1d0*/  LDG.E.128.CONSTANT R8, desc[UR8][R32.64] ;  /* 0x0000000820087981 */ /* 0x000362000c1e9d00 */
[----:B------:R-:W-:-:S05]  /*a1e0*/  IMAD.WIDE R98, R45, 0x4, R32 ;  /* 0x000000042d627825 */ /* 0x000fca00078e0220 */
[----:B------:R-:W5:Y:S01]  /*a1f0*/  LDG.E.128.CONSTANT R16, desc[UR8][R98.64] ;  /* 0x0000000862107981 */ /* 0x000f62000c1e9d00 */
[----:B------:R-:W-:Y:S01]  /*a200*/  HFMA2 R2, -RZ, RZ, 0, 0.03125 ;  /* 0x00002800ff027431 */ /* 0x000fe200000001ff */
[----:B------:R-:W-:Y:S02]  /*a210*/  ISETP.NE.AND P4, PT, R50, RZ, PT ;  /* 0x000000ff3200720c */ /* 0x000fe40003f85270 */
[----:B------:R-:W-:Y:S02]  /*a220*/  ISETP.NE.AND P2, PT, R51, 0x1, PT ;  /* 0x000000013300780c */ /* 0x000fe40003f45270 */
[----:B------:R-:W-:Y:S02]  /*a230*/  @!P3 IADD3 R97, PT, PT, R44, 0x1, RZ ;  /* 0x000000012c61b810 */ /* 0x000fe40007ffe0ff */
[----:B--2---:R-:W-:Y:S02]  /*a240*/  SHF.R.U32.HI R26, RZ, 0xf, R4 ;  /* 0x0000000fff1a7819 */ /* 0x004fe40000011604 */
[----:B------:R-:W-:-:S02]  /*a250*/  SHF.R.U32.HI R27, RZ, 0xf, R5 ;  /* 0x0000000fff1b7819 */ /* 0x000fc40000011605 */
[----:B0-----:R-:W-:Y:S02]  /*a260*/  SHF.R.U32.HI R28, RZ, 0xf, R6 ;  /* 0x0000000fff1c7819 */ /* 0x001fe40000011606 */
[C---:B------:R-:W-:Y:S02]  /*a270*/  LOP3.LUT R78, R7.reuse, 0x1f001f, RZ, 0xc0, !PT ;  /* 0x001f001f074e7812 */ /* 0x040fe400078ec0ff */
[--C-:B------:R-:W-:Y:S02]  /*a280*/  SHF.R.U32.HI R77, RZ, 0xa, R7.reuse ;  /* 0x0000000aff4d7819 */ /* 0x100fe40000011607 */
[----:B------:R-:W-:Y:S02]  /*a290*/  LOP3.LUT R67, R7, 0x3e003e0, RZ, 0xc0, !PT ;  /* 0x03e003e007437812 */ /* 0x000fe400078ec0ff */
[----:B-1----:R-:W-:Y:S02]  /*a2a0*/  SHF.R.U32.HI R32, RZ, 0xf, R7 ;  /* 0x0000000fff207819 */ /* 0x002fe40000011607 */
[----:B---3--:R-:W-:-:S02]  /*a2b0*/  @!P3 PRMT R0, R30, 0x7610, R0 ;  /* 0x000076101e00b816 */ /* 0x008fc40000000000 */
[----:B------:R-:W-:Y:S02]  /*a2c0*/  @!P3 PRMT R96, R31, 0x7610, R96 ;  /* 0x000076101f60b816 */ /* 0x000fe40000000060 */
[----:B------:R-:W-:Y:S02]  /*a2d0*/  @!P3 PRMT R0, R0, 0x7610, R30 ;  /* 0x000076100000b816 */ /* 0x000fe4000000001e */
[----:B----4-:R-:W-:Y:S02]  /*a2e0*/  @!P3 IADD3 R37, PT, PT, R3, R48, RZ ;  /* 0x000000300325b210 */ /* 0x010fe40007ffe0ff */
[----:B------:R-:W-:Y:S02]  /*a2f0*/  LOP3.LUT R26, R26, 0x10001, RZ, 0xc0, !PT ;  /* 0x000100011a1a7812 */ /* 0x000fe400078ec0ff */
[----:B-----5:R-:W-:Y:S02]  /*a300*/  LOP3.LUT R33, R20, 0x1f001f, RZ, 0xc0, !PT ;  /* 0x001f001f14217812 */ /* 0x020fe400078ec0ff */
[----:B------:R-:W-:-:S02]  /*a310*/  SHF.R.U32.HI R30, RZ, 0xa, R20 ;  /* 0x0000000aff1e7819 */ /* 0x000fc40000011614 */
[----:B------:R-:W-:Y:S02]  /*a320*/  LOP3.LUT R3, R20, 0x3e003e0, RZ, 0xc0, !PT ;  /* 0x03e003e014037812 */ /* 0x000fe400078ec0ff */
[----:B------:R-:W-:Y:S02]  /*a330*/  SHF.R.U32.HI R7, RZ, 0xe, R20 ;  /* 0x0000000eff077819 */ /* 0x000fe40000011614 */
[----:B------:R-:W-:Y:S02]  /*a340*/  SHF.R.U32.HI R20, RZ, 0xe, R21 ;  /* 0x0000000eff147819 */ /* 0x000fe40000011615 */
[----:B------:R-:W-:Y:S02]  /*a350*/  SHF.R.U32.HI R35, RZ, 0xe, R22 ;  /* 0x0000000eff237819 */ /* 0x000fe40000011616 */
[----:B------:R-:W-:Y:S02]  /*a360*/  LOP3.LUT R27, R27, 0x10001, RZ, 0xc0, !PT ;  /* 0x000100011b1b7812 */ /* 0x000fe400078ec0ff */
[----:B------:R-:W-:-:S02]  /*a370*/  LOP3.LUT R28, R28, 0x10001, RZ, 0xc0, !PT ;  /* 0x000100011c1c7812 */ /* 0x000fc400078ec0ff */
[----:B------:R-:W-:Y:S02]  /*a380*/  @!P3 PRMT R96, R96, 0x7610, R31 ;  /* 0x000076106060b816 */ /* 0x000fe4000000001f */
        /* <DEDUP_REMOVED lines=9> */
[----:B------:R-:W-:Y:S02]  /*a420*/  LOP3.LUT R70, R23, 0x1f001f, RZ, 0xc0, !PT ;  /* 0x001f001f17467812 */ /* 0x000fe400078ec0ff */
[----:B------:R-:W-:-:S02]  /*a430*/  SHF.R.U32.HI R76, RZ, 0xa, R23 ;  /* 0x0000000aff4c7819 */ /* 0x000fc40000011617 */
[----:B------:R-:W-:Y:S02]  /*a440*/  LOP3.LUT R6, R23, 0x3e003e0, RZ, 0xc0, !PT ;  /* 0x03e003e017067812 */ /* 0x000fe400078ec0ff */
[----:B------:R-:W-:Y:S02]  /*a450*/  SHF.R.U32.HI R53, RZ, 0xe, R23 ;  /* 0x0000000eff357819 */ /* 0x000fe40000011617 */
[----:B------:R-:W-:Y:S02]  /*a460*/  LOP3.LUT R21, R26, 0x20002, R7, 0xf8, !PT ;  /* 0x000200021a157812 */ /* 0x000fe400078ef807 */
[----:B------:R-:W-:Y:S02]  /*a470*/  LOP3.LUT R20, R27, 0x20002, R20, 0xf8, !PT ;  /* 0x000200021b147812 */ /* 0x000fe400078ef814 */
[----:B------:R-:W-:Y:S02]  /*a480*/  LOP3.LUT R23, R28, 0x20002, R35, 0xf8, !PT ;  /* 0x000200021c177812 */ /* 0x000fe400078ef823 */
[----:B------:R-:W-:-:S02]  /*a490*/  LOP3.LUT R32, R32, 0x10001, RZ, 0xc0, !PT ;  /* 0x0001000120207812 */ /* 0x000fc400078ec0ff */
        /* <DEDUP_REMOVED lines=11> */
[----:B------:R-:W-:-:S02]  /*a550*/  LOP3.LUT R32, R32, 0x20002, R53, 0xf8, !PT ;  /* 0x0002000220207812 */ /* 0x000fc400078ef835 */
[----:B------:R-:W-:Y:S02]  /*a560*/  SHF.R.U32.HI R15, RZ, 0xd, R15 ;  /* 0x0000000dff0f7819 */ /* 0x000fe4000001160f */
[----:B------:R-:W-:Y:S02]  /*a570*/  LOP3.LUT R21, R21, 0x40004, R12, 0xf8, !PT ;  /* 0x0004000415157812 */ /* 0x000fe400078ef80c */
[C---:B------:R-:W-:Y:S02]  /*a580*/  LOP3.LUT R55, R5.reuse, 0x1f001f, RZ, 0xc0, !PT ;  /* 0x001f001f05377812 */ /* 0x040fe400078ec0ff */
[----:B------:R-:W-:Y:S02]  /*a590*/  SHF.R.U32.HI R54, RZ, 0xa, R5 ;  /* 0x0000000aff367819 */ /* 0x000fe40000011605 */
[----:B------:R-:W-:Y:S02]  /*a5a0*/  LOP3.LUT R66, R5, 0x3e003e0, RZ, 0xc0, !PT ;  /* 0x03e003e005427812 */ /* 0x000fe400078ec0ff */
[----:B------:R-:W-:-:S02]  /*a5b0*/  SHF.R.U32.HI R12, RZ, 0xc, R8 ;  /* 0x0000000cff0c7819 */ /* 0x000fc40000011608 */
[C---:B------:R-:W-:Y:S02]  /*a5c0*/  LOP3.LUT R60, R22.reuse, 0x1f001f, RZ, 0xc0, !PT ;  /* 0x001f001f163c7812 */ /* 0x040fe400078ec0ff */
[----:B------:R-:W-:Y:S02]  /*a5d0*/  SHF.R.U32.HI R58, RZ, 0xa, R22 ;  /* 0x0000000aff3a7819 */ /* 0x000fe40000011616 */
[----:B------:R-:W-:Y:S02]  /*a5e0*/  LOP3.LUT R5, R22, 0x3e003e0, RZ, 0xc0, !PT ;  /* 0x03e003e016057812 */ /* 0x000fe400078ec0ff */
        /* <DEDUP_REMOVED lines=11> */
[----:B------:R-:W-:Y:S02]  /*a6a0*/  SHF.R.U32.HI R61, RZ, 0xa, R14 ;  /* 0x0000000aff3d7819 */ /* 0x000fe4000001160e */
[----:B------:R-:W-:Y:S02]  /*a6b0*/  LOP3.LUT R68, R14, 0x3e003e0, RZ, 0xc0, !PT ;  /* 0x03e003e00e447812 */ /* 0x000fe400078ec0ff */
[----:B------:R-:W-:Y:S02]  /*a6c0*/  LOP3.LUT R11, R21, 0x80008, R12, 0xf8, !PT ;  /* 0x00080008150b7812 */ /* 0x000fe400078ef80c */
[----:B------:R-:W-:-:S02]  /*a6d0*/  SHF.R.U32.HI R14, RZ, 0xd, R14 ;  /* 0x0000000dff0e7819 */ /* 0x000fc4000001160e */
[----:B------:R-:W-:Y:S02]  /*a6e0*/  SHF.R.U32.HI R12, RZ, 0xb, R16 ;  /* 0x0000000bff0c7819 */ /* 0x000fe40000011610 */
[----:B------:R-:W-:Y:S02]  /*a6f0*/  LOP3.LUT R23, R23, 0x40004, R14, 0xf8, !PT ;  /* 0x0004000417177812 */ /* 0x000fe400078ef80e */
[C---:B------:R-:W-:Y:S02]  /*a700*/  LOP3.LUT R32, R8.reuse, 0x1f001f, RZ, 0xc0, !PT ;  /* 0x001f001f08207812 */ /* 0x040fe400078ec0ff */
[----:B------:R-:W-:Y:S02]  /*a710*/  SHF.R.U32.HI R34, RZ, 0xa, R8 ;  /* 0x0000000aff227819 */ /* 0x000fe40000011608 */
[----:B------:R-:W-:Y:S02]  /*a720*/  LOP3.LUT R84, R8, 0x3e003e0, RZ, 0xc0, !PT ;  /* 0x03e003e008547812 */ /* 0x000fe400078ec0ff */
[----:B------:R-:W-:-:S02]  /*a730*/  LOP3.LUT R12, R11, 0x100010, R12, 0xf8, !PT ;  /* 0x001000100b0c7812 */ /* 0x000fc400078ef80c */
[C---:B------:R-:W-:Y:S02]  /*a740*/  LOP3.LUT R64, R10.reuse, 0x1f001f, RZ, 0xc0, !PT ;  /* 0x001f001f0a407812 */ /* 0x040fe400078ec0ff */
[--C-:B------:R-:W-:Y:S02]  /*a750*/  SHF.R.U32.HI R72, RZ, 0xa, R10.reuse ;  /* 0x0000000aff487819 */ /* 0x100fe4000001160a */
[----:B------:R-:W-:Y:S02]  /*a760*/  LOP3.LUT R8, R10, 0x3e003e0, RZ, 0xc0, !PT ;  /* 0x03e003e00a087812 */ /* 0x000fe400078ec0ff */
[----:B------:R-:W-:Y:S02]  /*a770*/  SHF.R.U32.HI R14, RZ, 0xc, R10 ;  /* 0x0000000cff0e7819 */ /* 0x000fe4000001160a */
[----:B------:R-:W-:Y:S02]  /*a780*/  LOP3.LUT R11, R24, 0x64006400, RZ, 0xfc, !PT ;  /* 0x64006400180b7812 */ /* 0x000fe400078efcff */
[----:B------:R-:W-:-:S02]  /*a790*/  LOP3.LUT R10, R20, 0x80008, R13, 0xf8, !PT ;  /* 0x00080008140a7812 */ /* 0x000fc400078ef80d */
[----:B------:R-:W-:Y:S02]  /*a7a0*/  LOP3.LUT R83, R22, 0x80008, R15, 0xf8, !PT ;  /* 0x0008000816537812 */ /* 0x000fe400078ef80f */
[C---:B------:R-:W-:Y:S02]  /*a7b0*/  LOP3.LUT R15, R16.reuse, 0x1f001f, RZ, 0xc0, !PT ;  /* 0x001f001f100f7812 */ /* 0x040fe400078ec0ff */
[----:B------:R-:W-:Y:S02]  /*a7c0*/  SHF.R.U32.HI R20, RZ, 0xa, R16 ;  /* 0x0000000aff147819 */ /* 0x000fe40000011610 */
[----:B------:R-:W-:Y:S02]  /*a7d0*/  LOP3.LUT R86, R16, 0x3e003e0, RZ, 0xc0, !PT ;  /* 0x03e003e010567812 */ /* 0x000fe400078ec0ff */
[----:B------:R-:W-:Y:S02]  /*a7e0*/  SHF.R.U32.HI R16, RZ, 0xb, R19 ;  /* 0x0000000bff107819 */ /* 0x000fe40000011613 */
[----:B------:R-:W-:Y:S01]  /*a7f0*/  LOP3.LUT R67, R67, 0x64006400, RZ, 0xfc, !PT ;  /* 0x6400640043437812 */ /* 0x000fe200078efcff */
[----:B------:R-:W-:Y:S01]  /*a800*/  HFMA2 R82, R11, R2.H0_H0, -48, -48 ;  /* 0xd200d2000b527431 */ /* 0x000fe20000040002 */
[----:B------:R-:W-:-:S02]  /*a810*/  LOP3.LUT R81, R23, 0x80008, R14, 0xf8, !PT ;  /* 0x0008000817517812 */ /* 0x000fc400078ef80e */
        /* <DEDUP_REMOVED lines=13> */
[----:B------:R-:W-:Y:S01]  /*a8f0*/  LOP3.LUT R16, R83, 0x100010, R16, 0xf8, !PT ;  /* 0x0010001053107812 */ /* 0x000fe200078ef810 */
[-C--:B------:R-:W-:Y:S01]  /*a900*/  HFMA2 R83, R67, R2.reuse.H0_H0, -48, -48 ;  /* 0xd200d20043537431 */ /* 0x080fe20000040002 */
        /* <DEDUP_REMOVED lines=19> */
[----:B------:R-:W-:Y:S02]  /*aa40*/  LOP3.LUT R52, R52, 0x1f001f, RZ, 0xc0, !PT ;  /* 0x001f001f34347812 */ /* 0x000fe400078ec0ff */
[----:B------:R-:W-:Y:S02]  /*aa50*/  LOP3.LUT R19, R70, 0x64006400, RZ, 0xfc, !PT ;  /* 0x6400640046137812 */ /* 0x000fe400078efcff */
[----:B------:R-:W-:Y:S01]  /*aa60*/  LOP3.LUT R36, R36, 0x64006400, RZ, 0xfc, !PT ;  /* 0x6400640024247812 */ /* 0x000fe200078efcff */
[----:B------:R-:W-:Y:S01]  /*aa70*/  HADD2 R88, R29, -1040, -1040 ;  /* 0xe410e4101d587430 */ /* 0x000fe20000000000 */
[----:B------:R-:W-:Y:S01]  /*aa80*/  LOP3.LUT R13, R10, 0x100010, R13, 0xf8, !PT ;  /* 0x001000100a0d7812 */ /* 0x000fe200078ef80d */
[----:B------:R-:W-:Y:S01]  /*aa90*/  HFMA2 R10, R91, R2.H0_H0, -48, -48 ;  /* 0xd200d2005b0a7431 */ /* 0x000fe20000040002 */
[----:B------:R-:W-:-:S02]  /*aaa0*/  LOP3.LUT R65, R6, 0x64006400, RZ, 0xfc, !PT ;  /* 0x6400640006417812 */ /* 0x000fc400078efcff */
[----:B------:R-:W-:Y:S02]  /*aab0*/  LOP3.LUT R87, R87, 0x64006400, RZ, 0xfc, !PT ;  /* 0x6400640057577812 */ /* 0x000fe400078efcff */
        /* <DEDUP_REMOVED lines=78> */
[-C--:B------:R-:W-:Y:S02]  /*afa0*/  HFMA2 R67, R67, R2.reuse.H0_H0, -48, -48 ;  /* 0xd200d20043437431 */ /* 0x080fe40000040002 */
[----:B------:R-:W-:-:S02]  /*afb0*/  HFMA2 R8, R85, R2.H0_H0, -48, -48 ;  /* 0xd200d20055087431 */ /* 0x000fc40000040002 */
[-C--:B------:R-:W-:Y:S02]  /*afc0*/  HFMA2 R6, R93, R2.reuse.H0_H0, -48, -48 ;  /* 0xd200d2005d067431 */ /* 0x080fe40000040002 */
[-C--:B------:R-:W-:Y:S02]  /*afd0*/  HFMA2 R5, R5, R2.reuse.H0_H0, -48, -48 ;  /* 0xd200d20005057431 */ /* 0x080fe40000040002 */
[----:B------:R-:W-:Y:S02]  /*afe0*/  HADD2 R72, R30, -1040, -1040 ;  /* 0xe410e4101e487430 */ /* 0x000fe40000000000 */
[----:B------:R-:W-:Y:S02]  /*aff0*/  HADD2 R76, R27, -1040, -1040 ;  /* 0xe410e4101b4c7430 */ /* 0x000fe40000000000 */
[----:B------:R-:W-:Y:S02]  /*b000*/  HFMA2 R2, R89, R2.H0_H0, -48, -48 ;  /* 0xd200d20059027431 */ /* 0x000fe40000040002 */
        /* <DEDUP_REMOVED lines=109> */
.L_x_1990:
[----:B------:R-:W-:Y:S02]  /*b6e0*/  @!P3 MOV R44, R97 ;  /* 0x00000061002cb202 */ /* 0x000fe40000000f00 */
        /* <DEDUP_REMOVED lines=82> */
.L_x_1992:
        /* <DEDUP_REMOVED lines=77> */
.L_x_1991:
        /* <DEDUP_REMOVED lines=8> */
.L_x_1989:
        /* <DEDUP_REMOVED lines=9> */
.L_x_2007:
[----:B------:R-:W-:Y:S01]  /*c1f0*/  ISETP.NE.AND P4, PT, R48, R37, PT ;  /* 0x000000253000720c */ /* 0x000fe20003f85270 */
[----:B------:R-:W2:-:S12]  /*c200*/  LDG.E.128.CONSTANT R16, desc[UR8][R102.64] ;  /* 0x0000000866107981 */ /* 0x000e98000c1e9d00 */
[----:B------:R-:W-:-:S06]  /*c210*/  @!P4 LEA R2, R44, R1, 0x3 ;  /* 0x000000012c02c211 */ /* 0x000fcc00078e18ff */
[----:B------:R-:W3:Y:S01]  /*c220*/  @!P4 LDL.64 R2, [R2+0x8] ;  /* 0x000008000202c983 */ /* 0x000ee20000100a00 */
[----:B------:R-:W-:Y:S02]  /*c230*/  @!P4 IADD3 R4, PT, PT, R44, 0x1, RZ ;  /* 0x000000012c04c810 */ /* 0x000fe40007ffe0ff */
[----:B------:R-:W-:Y:S02]  /*c240*/  @!P4 MOV R12, R10 ;  /* 0x0000000a000cc202 */ /* 0x000fe40000000f00 */
[----:B------:R-:W-:Y:S02]  /*c250*/  @!P4 MOV R44, R4 ;  /* 0x00000004002cc202 */ /* 0x000fe40000000f00 */
[----:B------:R-:W-:Y:S01]  /*c260*/  ISETP.NE.AND P3, PT, R50, RZ, PT ;  /* 0x000000ff3200720c */ /* 0x000fe20003f65270 */
[----:B------:R0:W5:Y:S01]  /*c270*/  @!P4 LDG.E.U16.CONSTANT R5, desc[UR8][R12.64] ;  /* 0x000000080c05c981 */ /* 0x000162000c1e9500 */
[----:B------:R-:W-:Y:S01]  /*c280*/  HFMA2 R7, -RZ, RZ, 0, 0.0625 ;  /* 0x00002c00ff077431 */ /* 0x000fe200000001ff */
[----:B------:R-:W-:-:S02]  /*c290*/  ISETP.NE.AND P2, PT, R51, 0x1, PT ;  /* 0x000000013300780c */ /* 0x000fc40003f45270 */
[C---:B--2---:R-:W-:Y:S02]  /*c2a0*/  LOP3.LUT R4, R17.reuse, 0xf000f, RZ, 0xc0, !PT ;  /* 0x000f000f11047812 */ /* 0x044fe400078ec0ff */
[----:B------:R-:W-:Y:S02]  /*c2b0*/  LOP3.LUT R6, R17, 0xf000f0, RZ, 0xc0, !PT ;  /* 0x00f000f011067812 */ /* 0x000fe400078ec0ff */
[----:B------:R-:W-:Y:S02]  /*c2c0*/  LOP3.LUT R14, R18, 0xf000f0, RZ, 0xc0, !PT ;  /* 0x00f000f0120e7812 */ /* 0x000fe400078ec0ff */
[----:B------:R-:W-:Y:S02]  /*c2d0*/  LOP3.LUT R20, R19, 0xf000f, RZ, 0xc0, !PT ;  /* 0x000f000f13147812 */ /* 0x000fe400078ec0ff */
[----:B------:R-:W-:Y:S02]  /*c2e0*/  SHF.R.U32.HI R17, RZ, 0x8, R17 ;  /* 0x00000008ff117819 */ /* 0x000fe40000011611 */
[----:B------:R-:W-:-:S02]  /*c2f0*/  SHF.R.U32.HI R15, RZ, 0x8, R18 ;  /* 0x00000008ff0f7819 */ /* 0x000fc40000011612 */
[----:B------:R-:W-:Y:S02]  /*c300*/  LOP3.LUT R21, R19, 0xf000f0, RZ, 0xc0, !PT ;  /* 0x00f000f013157812 */ /* 0x000fe400078ec0ff */
[----:B---3--:R-:W-:Y:S02]  /*c310*/  @!P4 PRMT R0, R2, 0x7610, R0 ;  /* 0x000076100200c816 */ /* 0x008fe40000000000 */
[----:B------:R-:W-:Y:S02]  /*c320*/  @!P4 PRMT R96, R3, 0x7610, R96 ;  /* 0x000076100360c816 */ /* 0x000fe40000000060 */
[----:B------:R-:W-:Y:S02]  /*c330*/  @!P4 PRMT R0, R0, 0x7610, R2 ;  /* 0x000076100000c816 */ /* 0x000fe40000000002 */
[----:B------:R-:W-:Y:S02]  /*c340*/  @!P4 PRMT R96, R96, 0x7610, R3 ;  /* 0x000076106060c816 */ /* 0x000fe40000000003 */
[----:B------:R-:W-:-:S02]  /*c350*/  LOP3.LUT R2, R16, 0xf000f, RZ, 0xc0, !PT ;  /* 0x000f000f10027812 */ /* 0x000fc400078ec0ff */
[----:B------:R-:W-:Y:S02]  /*c360*/  LOP3.LUT R3, R16, 0xf000f0, RZ, 0xc0, !PT ;  /* 0x00f000f010037812 */ /* 0x000fe400078ec0ff */
[----:B------:R-:W-:Y:S02]  /*c370*/  SHF.R.U32.HI R16, RZ, 0x8, R16 ;  /* 0x00000008ff107819 */ /* 0x000fe40000011610 */
[----:B------:R-:W-:Y:S02]  /*c380*/  SHF.R.U32.HI R22, RZ, 0x8, R19 ;  /* 0x00000008ff167819 */ /* 0x000fe40000011613 */
[----:B------:R-:W-:Y:S02]  /*c390*/  LOP3.LUT R9, R18, 0xf000f, RZ, 0xc0, !PT ;  /* 0x000f000f12097812 */ /* 0x000fe400078ec0ff */
[----:B0-----:R-:W-:Y:S02]  /*c3a0*/  LOP3.LUT R12, R3, 0x64006400, RZ, 0xfc, !PT ;  /* 0x64006400030c7812 */ /* 0x001fe400078efcff */
[----:B------:R-:W-:-:S02]  /*c3b0*/  LOP3.LUT R18, R14, 0x64006400, RZ, 0xfc, !PT ;  /* 0x640064000e127812 */ /* 0x000fc400078efcff */
[----:B------:R-:W-:Y:S02]  /*c3c0*/  LOP3.LUT R19, R20, 0x64006400, RZ, 0xfc, !PT ;  /* 0x6400640014137812 */ /* 0x000fe400078efcff */
[C---:B------:R-:W-:Y:S02]  /*c3d0*/  LOP3.LUT R3, R16.reuse, 0xf000f, RZ, 0xc0, !PT ;  /* 0x000f000f10037812 */ /* 0x040fe400078ec0ff */
        /* <DEDUP_REMOVED lines=71> */
[----:B------:R-:W-:-:S02]  /*c850*/  HADD2.F32 R3, -RZ, R21.H0_H0 ;  /* 0x20000015ff037230 */ /* 0x000fc40000004100 */
[C---:B------:R-:W-:Y:S01]  /*c860*/  FFMA.FTZ R33, R31.reuse, R4, R6 ;  /* 0x000000041f217223 */ /* 0x040fe20000010006 */
[----:B-1----:R-:W-:Y:S02]  /*c870*/  HADD2.F32 R6, -RZ, R8.H0_H0 ;  /* 0x20000008ff067230 */ /* 0x002fe40000004100 */
[----:B------:R-:W-:Y:S01]  /*c880*/  FFMA.FTZ R35, R31, R30, R29 ;  /* 0x0000001e1f237223 */ /* 0x000fe2000001001d */
[----:B------:R-:W-:Y:S02]  /*c890*/  HADD2.F32 R34, -RZ, R20.H1_H1 ;  /* 0x30000014ff227230 */ /* 0x000fe40000004100 */
[----:B------:R-:W-:Y:S02]  /*c8a0*/  HADD2.F32 R29, -RZ, R8.H1_H1 ;  /* 0x30000008ff1d7230 */ /* 0x000fe40000004100 */
[----:B------:R-:W-:Y:S01]  /*c8b0*/  FFMA.FTZ R3, R3, R6, R2 ;  /* 0x0000000603037223 */ /* 0x000fe20000010002 */
[----:B------:R-:W-:Y:S02]  /*c8c0*/  HADD2.F32 R4, -RZ, R21.H1_H1 ;  /* 0x30000015ff047230 */ /* 0x000fe40000004100 */
        /* <DEDUP_REMOVED lines=8> */
[----:B------:R-:W-:Y:S02]  /*c950*/  HADD2.F32 R8, -RZ, R9.H0_H0 ;  /* 0x20000009ff087230 */ /* 0x000fe40000004100 */
[----:B------:R-:W-:Y:S01]  /*c960*/  FFMA.FTZ R45, R6, R34, R45 ;  /* 0x00000022062d7223 */ /* 0x000fe2000001002d */
[----:B------:R-:W-:-:S02]  /*c970*/  HADD2.F32 R2, -RZ, R22.H0_H0 ;  /* 0x20000016ff027230 */ /* 0x000fc40000004100 */
[C---:B------:R-:W-:Y:S01]  /*c980*/  FFMA.FTZ R31, R29.reuse, R4, R30 ;  /* 0x000000041d1f7223 */ /* 0x040fe2000001001e */
        /* <DEDUP_REMOVED lines=36> */
.L_x_1995:
[----:B-----5:R-:W-:Y:S02]  /*cbd0*/  @!P4 IADD3 R37, PT, PT, R5, R48, RZ ;  /* 0x000000300525c210 */ /* 0x020fe40007ffe0ff */
[----:B------:R-:W-:Y:S02]  /*cbe0*/  MOV R8, R102 ;  /* 0x0000006600087202 */ /* 0x000fe40000000f00 */
[----:B------:R-:W-:Y:S01]  /*cbf0*/  MOV R9, R103 ;  /* 0x0000006700097202 */ /* 0x000fe20000000f00 */
[----:B------:R-:W-:Y:S06]  /*cc00*/  @!P2 BRA `(.L_x_1996) ;  /* 0x0000000800e0a947 */ /* 0x000fec0003800000 */
        /* <DEDUP_REMOVED lines=93> */
.L_x_1997:
        /* <DEDUP_REMOVED lines=31> */
[-C--:B------:R-:W-:Y:S01]  /*d3d0*/  FFMA.FTZ R15, R15, R33.reuse, R4 ;  /* 0x000000210f0f7223 */ /* 0x080fe20000010004 */
[----:B------:R-:W-:Y:S01]  /*d3e0*/  FFMA.FTZ R33, R17, R33, R6 ;  /* 0x0000002111217223 */ /* 0x000fe20000010006 */
[----:B-1----:R-:W-:-:S02]  /*d3f0*/  HADD2.F32 R2, -RZ, R30.H0_H0 ;  /* 0x2000001eff027230 */ /* 0x002fc40000004100 */
        /* <DEDUP_REMOVED lines=8> */
[----:B------:R-:W-:-:S02]  /*d480*/  HADD2.F32 R12, -RZ, R21.H1_H1 ;  /* 0x30000015ff0c7230 */ /* 0x000fc40000004100 */
[----:B------:R-:W-:Y:S01]  /*d490*/  FFMA.FTZ R15, R18, R32, R15 ;  /* 0x00000020120f7223 */ /* 0x000fe2000001000f */
[----:B------:R-:W-:Y:S02]  /*d4a0*/  HADD2.F32 R20, -RZ, R20.H1_H1 ;  /* 0x30000014ff147230 */ /* 0x000fe40000004100 */
[----:B------:R-:W-:Y:S02]  /*d4b0*/  HADD2.F32 R6, -RZ, R23.H1_H1 ;  /* 0x30000017ff067230 */ /* 0x000fe40000004100 */
        /* <DEDUP_REMOVED lines=19> */
[----:B------:R-:W-:Y:S01]  /*d5f0*/  FFMA.FTZ R33, R16, R30, R33 ;  /* 0x0000001e10217223 */ /* 0x000fe20000010021 */
[----:B------:R-:W-:Y:S02]  /*d600*/  HADD2.F32 R3, -RZ, R22.H1_H1 ;  /* 0x30000016ff037230 */ /* 0x000fe40000004100 */
[----:B------:R-:W-:Y:S02]  /*d610*/  HADD2.F32 R5, -RZ, R24.H1_H1 ;  /* 0x30000018ff057230 */ /* 0x000fe40000004100 */
        /* <DEDUP_REMOVED lines=23> */
.L_x_1996:
        /* <DEDUP_REMOVED lines=72> */
[----:B------:R-:W-:Y:S02]  /*dc10*/  HADD2.F32 R5, -RZ, R19.H1_H1 ;  /* 0x30000013ff057230 */ /* 0x000fe40000004100 */
[----:B------:R-:W-:Y:S01]  /*dc20*/  FFMA.FTZ R4, R34, R53, R55 ;  /* 0x0000003522047223 */ /* 0x000fe20000010037 */
[----:B------:R-:W-:Y:S02]  /*dc30*/  HADD2.F32 R53, -RZ, R21.H1_H1 ;  /* 0x30000015ff357230 */ /* 0x000fe40000004100 */
[----:B------:R-:W-:Y:S01]  /*dc40*/  FFMA.FTZ R6, R3, R6, RZ ;  /* 0x0000000603067223 */ /* 0x000fe200000100ff */
[----:B------:R-:W-:Y:S02]  /*dc50*/  HADD2.F32 R3, -RZ, R12.H0_H0 ;  /* 0x2000000cff037230 */ /* 0x000fe40000004100 */
[----:B------:R-:W-:Y:S01]  /*dc60*/  FFMA.FTZ R2, R5, R34, R2 ;  /* 0x0000002205027223 */ /* 0x000fe20000010002 */
[----:B------:R-:W-:-:S02]  /*dc70*/  HADD2.F32 R5, -RZ, R20.H0_H0 ;  /* 0x20000014ff057230 */ /* 0x000fc40000004100 */
[C---:B------:R-:W-:Y:S01]  /*dc80*/  FFMA.FTZ R36, R34.reuse, R53, R57 ;  /* 0x0000003522247223 */ /* 0x040fe20000010039 */
[----:B------:R-:W-:Y:S01]  /*dc90*/  FFMA.FTZ R34, R34, R59, R6 ;  /* 0x0000003b22227223 */ /* 0x000fe20000010006 */
[----:B------:R-:W-:Y:S01]  /*dca0*/  FFMA.FTZ R3, R3, R33, R2 ;  /* 0x0000002103037223 */ /* 0x000fe20000010002 */
[----:B------:R-:W-:Y:S02]  /*dcb0*/  HADD2.F32 R2, -RZ, R12.H1_H1 ;  /* 0x3000000cff027230 */ /* 0x000fe40000004100 */
        /* <DEDUP_REMOVED lines=8> */
[----:B------:R-:W-:Y:S02]  /*dd40*/  HADD2.F32 R36, -RZ, R22.H1_H1 ;  /* 0x30000016ff247230 */ /* 0x000fe40000004100 */
[C---:B------:R-:W-:Y:S01]  /*dd50*/  FFMA.FTZ R52, R35.reuse, R52, R5 ;  /* 0x0000003423347223 */ /* 0x040fe20000010005 */
[--C-:B-1----:R-:W-:Y:S02]  /*dd60*/  HADD2.F32 R5, -RZ, R16.reuse.H0_H0 ;  /* 0x20000010ff057230 */ /* 0x102fe40000004100 */
[----:B------:R-:W-:Y:S01]  /*dd70*/  FFMA.FTZ R34, R35, R4, R6 ;  /* 0x0000000423227223 */ /* 0x000fe20000010006 */
[----:B------:R-:W-:-:S02]  /*dd80*/  HADD2.F32 R33, -RZ, R16.H1_H1 ;  /* 0x30000010ff217230 */ /* 0x000fc40000004100 */
[----:B------:R-:W-:Y:S01]  /*dd90*/  FFMA.FTZ R36, R35, R36, R55 ;  /* 0x0000002423247223 */ /* 0x000fe20000010037 */
[----:B------:R-:W-:Y:S02]  /*dda0*/  HADD2.F32 R4, -RZ, R25.H1_H1 ;  /* 0x30000019ff047230 */ /* 0x000fe40000004100 */
        /* <DEDUP_REMOVED lines=12> */
[----:B------:R-:W-:Y:S02]  /*de70*/  HADD2.F32 R34, -RZ, R28.H0_H0 ;  /* 0x2000001cff227230 */ /* 0x000fe40000004100 */
        /* <DEDUP_REMOVED lines=13> */
[----:B------:R-:W-:Y:S02]  /*df50*/  HADD2.F32 R16, -RZ, R30.H1_H1 ;  /* 0x3000001eff107230 */ /* 0x000fe40000004100 */
[----:B------:R-:W-:Y:S01]  /*df60*/  FFMA.FTZ R2, R2, R17, R3 ;  /* 0x0000001102027223 */ /* 0x000fe20000010003 */
[----:B------:R-:W-:Y:S02]  /*df70*/  HADD2.F32 R6, -RZ, R32.H1_H1 ;  /* 0x30000020ff067230 */ /* 0x000fe40000004100 */
        /* <DEDUP_REMOVED lines=19> */
.L_x_1998:
        /* <DEDUP_REMOVED lines=94> */
.L_x_2000:
        /* <DEDUP_REMOVED lines=91> */
.L_x_1999:
        /* <DEDUP_REMOVED lines=145> */
.L_x_2001:
        /* <DEDUP_REMOVED lines=94> */
.L_x_2003:
        /* <DEDUP_REMOVED lines=91> */
.L_x_2002:
[----:B------:R-:W-:-:S05]  /*100e0*/  IMAD.WIDE R14, R45, 0x4, R14 ;  /* 0x000000042d0e7825 */ /* 0x000fca00078e020e */
[----:B------:R-:W2:Y:S02]  /*100f0*/  LDG.E.128.CONSTANT R16, desc[UR8][R14.64] ;  /* 0x000000080e107981 */ /* 0x000ea4000c1e9d00 */
[C---:B--2---:R-:W-:Y:S02]  /*10100*/  LOP3.LUT R2, R16.reuse, 0xf000f, RZ, 0xc0, !PT ;  /* 0x000f000f10027812 */ /* 0x044fe400078ec0ff */
[----:B------:R-:W-:Y:S02]  /*10110*/  LOP3.LUT R3, R16, 0xf000f0, RZ, 0xc0, !PT ;  /* 0x00f000f010037812 */ /* 0x000fe400078ec0ff */
[C---:B------:R-:W-:Y:S02]  /*10120*/  LOP3.LUT R5, R17.reuse, 0xf000f, RZ, 0xc0, !PT ;  /* 0x000f000f11057812 */ /* 0x040fe400078ec0ff */
[----:B------:R-:W-:Y:S02]  /*10130*/  LOP3.LUT R4, R17, 0xf000f0, RZ, 0xc0, !PT ;  /* 0x00f000f011047812 */ /* 0x000fe400078ec0ff */
[----:B------:R-:W-:-:S02]  /*10140*/  LOP3.LUT R6, R18, 0xf000f0, RZ, 0xc0, !PT ;  /* 0x00f000f012067812 */ /* 0x000fc400078ec0ff */
[----:B------:R-:W-:Y:S02]  /*10150*/  SHF.R.U32.HI R16, RZ, 0x8, R16 ;  /* 0x00000008ff107819 */ /* 0x000fe40000011610 */
[----:B------:R-:W-:Y:S02]  /*10160*/  SHF.R.U32.HI R17, RZ, 0x8, R17 ;  /* 0x00000008ff117819 */ /* 0x000fe40000011611 */
[----:B------:R-:W-:Y:S02]  /*10170*/  SHF.R.U32.HI R26, RZ, 0x8, R18 ;  /* 0x00000008ff1a7819 */ /* 0x000fe40000011612 */
[C---:B------:R-:W-:Y:S02]  /*10180*/  LOP3.LUT R21, R19.reuse, 0xf000f0, RZ, 0xc0, !PT ;  /* 0x00f000f013157812 */ /* 0x040fe400078ec0ff */
[----:B------:R-:W-:Y:S02]  /*10190*/  SHF.R.U32.HI R29, RZ, 0x8, R19 ;  /* 0x00000008ff1d7819 */ /* 0x000fe40000011613 */
        /* <DEDUP_REMOVED lines=133> */
.L_x_2004:
        /* <DEDUP_REMOVED lines=14> */
[----:B------:R-:W-:Y:S02]  /*10ad0*/  HADD2.F32 R3, -RZ, R24.H0_H0 ;  /* 0x20000018ff037230 */ /* 0x000fe40000004100 */
[----:B------:R-:W-:Y:S02]  /*10ae0*/  HADD2.F32 R32, -RZ, R2.H1_H1 ;  /* 0x30000002ff207230 */ /* 0x000fe40000004100 */
[-C--:B------:R-:W-:Y:S01]  /*10af0*/  FFMA.FTZ R53, R4, R6.reuse, RZ ;  /* 0x0000000604357223 */ /* 0x080fe200000100ff */
[----:B------:R-:W-:Y:S02]  /*10b00*/  HADD2.F32 R2, -RZ, R26.H0_H0 ;  /* 0x2000001aff027230 */ /* 0x000fe40000004100 */
[-C--:B------:R-:W-:Y:S01]  /*10b10*/  FFMA.FTZ R3, R3, R6.reuse, RZ ;  /* 0x0000000603037223 */ /* 0x080fe200000100ff */
[----:B------:R-:W-:Y:S01]  /*10b20*/  FFMA.FTZ R5, R5, R6, RZ ;  /* 0x0000000605057223 */ /* 0x000fe200000100ff */
[----:B------:R-:W-:-:S02]  /*10b30*/  HADD2.F32 R4, -RZ, R18.H0_H0 ;  /* 0x20000012ff047230 */ /* 0x000fc40000004100 */
[----:B------:R-:W-:Y:S01]  /*10b40*/  FFMA.FTZ R33, R2, R6, RZ ;  /* 0x0000000602217223 */ /* 0x000fe200000100ff */
        /* <DEDUP_REMOVED lines=9> */
[----:B------:R-:W-:Y:S01]  /*10be0*/  FFMA.FTZ R5, R52, R32, R5 ;  /* 0x0000002034057223 */ /* 0x000fe20000010005 */
        /* <DEDUP_REMOVED lines=62> */
.L_x_2006:
[----:B------:R-:W-:Y:S05]  /*10fd0*/  @P1 BRA `(.L_x_2005) ;  /* 0x0000000400681947 */ /* 0x000fea0003800000 */
[----:B------:R-:W0:Y:S01]  /*10fe0*/  LDS.64 R2, [UR4+0x130] ;  /* 0x00013004ff027984 */ /* 0x000e220008000a00 */
[----:B------:R-:W-:Y:S02]  /*10ff0*/  HADD2.F32 R4, -RZ, R25.H0_H0 ;  /* 0x20000019ff047230 */ /* 0x000fe40000004100 */
[----:B------:R-:W-:Y:S01]  /*11000*/  HADD2.F32 R5, -RZ, R27.H0_H0 ;  /* 0x2000001bff057230 */ /* 0x000fe20000004100 */
[----:B------:R-:W1:Y:S01]  /*11010*/  LDS.64 R16, [UR4+0x138] ;  /* 0x00013804ff107984 */ /* 0x000e620008000a00 */
[--C-:B0-----:R-:W-:Y:S02]  /*11020*/  HADD2.F32 R6, -RZ, R2.reuse.H0_H0 ;  /* 0x20000002ff067230 */ /* 0x101fe40000004100 */
[----:B------:R-:W-:Y:S02]  /*11030*/  HADD2.F32 R32, -RZ, R2.H1_H1 ;  /* 0x30000002ff207230 */ /* 0x000fe40000004100 */
[--C-:B------:R-:W-:Y:S02]  /*11040*/  HADD2.F32 R34, -RZ, R3.reuse.H0_H0 ;  /* 0x20000003ff227230 */ /* 0x100fe40000004100 */
[----:B------:R-:W-:Y:S01]  /*11050*/  FFMA.FTZ R53, R4, R6, RZ ;  /* 0x0000000604357223 */ /* 0x000fe200000100ff */
[----:B------:R-:W-:-:S02]  /*11060*/  HADD2.F32 R35, -RZ, R3.H1_H1 ;  /* 0x30000003ff237230 */ /* 0x000fc40000004100 */
[-C--:B------:R-:W-:Y:S01]  /*11070*/  FFMA.FTZ R5, R5, R6.reuse, RZ ;  /* 0x0000000605057223 */ /* 0x080fe200000100ff */
[----:B------:R-:W-:Y:S02]  /*11080*/  HADD2.F32 R2, -RZ, R26.H0_H0 ;  /* 0x2000001aff027230 */ /* 0x000fe40000004100 */
[--C-:B------:R-:W-:Y:S02]  /*11090*/  HADD2.F32 R3, -RZ, R24.reuse.H0_H0 ;  /* 0x20000018ff037230 */ /* 0x100fe40000004100 */
[----:B------:R-:W-:Y:S02]  /*110a0*/  HADD2.F32 R24, -RZ, R24.H1_H1 ;  /* 0x30000018ff187230 */ /* 0x000fe40000004100 */
[-C--:B------:R-:W-:Y:S01]  /*110b0*/  FFMA.FTZ R33, R2, R6.reuse, RZ ;  /* 0x0000000602217223 */ /* 0x080fe200000100ff */
[----:B------:R-:W-:Y:S02]  /*110c0*/  HADD2.F32 R26, -RZ, R26.H1_H1 ;  /* 0x3000001aff1a7230 */ /* 0x000fe40000004100 */
[----:B------:R-:W-:Y:S01]  /*110d0*/  FFMA.FTZ R3, R3, R6, RZ ;  /* 0x0000000603037223 */ /* 0x000fe200000100ff */
[----:B------:R-:W-:-:S02]  /*110e0*/  HADD2.F32 R6, -RZ, R25.H1_H1 ;  /* 0x30000019ff067230 */ /* 0x000fc40000004100 */
[----:B------:R-:W-:Y:S02]  /*110f0*/  HADD2.F32 R4, -RZ, R18.H0_H0 ;  /* 0x20000012ff047230 */ /* 0x000fe40000004100 */
[-C--:B------:R-:W-:Y:S01]  /*11100*/  FFMA.FTZ R3, R24, R32.reuse, R3 ;  /* 0x0000002018037223 */ /* 0x080fe20000010003 */
        /* <DEDUP_REMOVED lines=11> */
[----:B------:R-:W-:Y:S02]  /*111c0*/  HADD2.F32 R6, -RZ, R20.H0_H0 ;  /* 0x20000014ff067230 */ /* 0x000fe40000004100 */
[----:B------:R-:W-:Y:S01]  /*111d0*/  FFMA.FTZ R2, R3, R35, R2 ;  /* 0x0000002303027223 */ /* 0x000fe20000010002 */
[----:B------:R-:W-:-:S02]  /*111e0*/  HADD2.F32 R25, -RZ, R18.H1_H1 ;  /* 0x30000012ff197230 */ /* 0x000fc40000004100 */
[-C--:B------:R-:W-:Y:S01]  /*111f0*/  FFMA.FTZ R24, R19, R35.reuse, R24 ;  /* 0x0000002313187223 */ /* 0x080fe20000010018 */
[----:B-1----:R-:W-:Y:S02]  /*11200*/  HADD2.F32 R3, -RZ, R16.H0_H0 ;  /* 0x20000010ff037230 */ /* 0x002fe40000004100 */
[----:B------:R-:W-:Y:S01]  /*11210*/  FFMA.FTZ R34, R6, R34, R5 ;  /* 0x0000002206227223 */ /* 0x000fe20000010005 */
[----:B------:R-:W-:Y:S02]  /*11220*/  HADD2.F32 R19, -RZ, R29.H0_H0 ;  /* 0x2000001dff137230 */ /* 0x000fe40000004100 */
[----:B------:R-:W-:Y:S01]  /*11230*/  FFMA.FTZ R6, R25, R35, R4 ;  /* 0x0000002319067223 */ /* 0x000fe20000010004 */
[----:B------:R-:W-:Y:S02]  /*11240*/  HADD2.F32 R27, -RZ, R20.H1_H1 ;  /* 0x30000014ff1b7230 */ /* 0x000fe40000004100 */
[----:B------:R-:W-:Y:S02]  /*11250*/  HADD2.F32 R5, -RZ, R28.H0_H0 ;  /* 0x2000001cff057230 */ /* 0x000fe40000004100 */
[----:B------:R-:W-:Y:S01]  /*11260*/  FFMA.FTZ R19, R19, R3, R6 ;  /* 0x0000000313137223 */ /* 0x000fe20000010006 */
[----:B------:R-:W-:-:S02]  /*11270*/  HADD2.F32 R16, -RZ, R16.H1_H1 ;  /* 0x30000010ff107230 */ /* 0x000fc40000004100 */
[----:B------:R-:W-:Y:S01]  /*11280*/  FFMA.FTZ R34, R27, R35, R34 ;  /* 0x000000231b227223 */ /* 0x000fe20000010022 */
[----:B------:R-:W-:Y:S02]  /*11290*/  HADD2.F32 R25, -RZ, R30.H0_H0 ;  /* 0x2000001eff197230 */ /* 0x000fe40000004100 */
[-C--:B------:R-:W-:Y:S01]  /*112a0*/  FFMA.FTZ R5, R5, R3.reuse, R2 ;  /* 0x0000000305057223 */ /* 0x080fe20000010002 */
[----:B------:R-:W-:Y:S02]  /*112b0*/  HADD2.F32 R6, -RZ, R29.H1_H1 ;  /* 0x3000001dff067230 */ /* 0x000fe40000004100 */
[----:B------:R-:W-:Y:S02]  /*112c0*/  HADD2.F32 R27, -RZ, R31.H0_H0 ;  /* 0x2000001fff1b7230 */ /* 0x000fe40000004100 */
[----:B------:R-:W-:Y:S01]  /*112d0*/  FFMA.FTZ R25, R25, R3, R24 ;  /* 0x0000000319197223 */ /* 0x000fe20000010018 */
[----:B------:R-:W-:Y:S02]  /*112e0*/  HADD2.F32 R28, -RZ, R28.H1_H1 ;  /* 0x3000001cff1c7230 */ /* 0x000fe40000004100 */
[----:B------:R-:W-:Y:S01]  /*112f0*/  FFMA.FTZ R19, R6, R16, R19 ;  /* 0x0000001006137223 */ /* 0x000fe20000010013 */
[----:B------:R-:W-:-:S02]  /*11300*/  HADD2.F32 R4, -RZ, R17.H0_H0 ;  /* 0x20000011ff047230 */ /* 0x000fc40000004100 */
[----:B------:R-:W-:Y:S01]  /*11310*/  FFMA.FTZ R3, R27, R3, R34 ;  /* 0x000000031b037223 */ /* 0x000fe20000010022 */
[----:B------:R-:W-:Y:S02]  /*11320*/  HADD2.F32 R12, -RZ, R22.H0_H0 ;  /* 0x20000016ff0c7230 */ /* 0x000fe40000004100 */
[----:B------:R-:W-:Y:S01]  /*11330*/  FFMA.FTZ R5, R28, R16, R5 ;  /* 0x000000101c057223 */ /* 0x000fe20000010005 */
[----:B------:R-:W-:Y:S02]  /*11340*/  HADD2.F32 R30, -RZ, R30.H1_H1 ;  /* 0x3000001eff1e7230 */ /* 0x000fe40000004100 */
        /* <DEDUP_REMOVED lines=35> */
.L_x_2005:
        /* <DEDUP_REMOVED lines=8> */
.L_x_1994:
        /* <DEDUP_REMOVED lines=9> */
.L_x_2012:
        /* <DEDUP_REMOVED lines=15> */
[----:B--2---:R-:W-:Y:S02]  /*11780*/  SHF.R.U32.HI R16, RZ, 0xf, R12 ;  /* 0x0000000fff107819 */ /* 0x004fe4000001160c */
[----:B------:R-:W-:-:S02]  /*11790*/  SHF.R.U32.HI R27, RZ, 0xf, R15 ;  /* 0x0000000fff1b7819 */ /* 0x000fc4000001160f */
[----:B------:R-:W-:Y:S02]  /*117a0*/  LOP3.LUT R63, R12, 0x70007, RZ, 0xc0, !PT ;  /* 0x000700070c3f7812 */ /* 0x000fe400078ec0ff */
[----:B------:R-:W-:Y:S02]  /*117b0*/  SHF.R.U32.HI R58, RZ, 0x6, R12 ;  /* 0x00000006ff3a7819 */ /* 0x000fe4000001160c */
[C---:B------:R-:W-:Y:S02]  /*117c0*/  LOP3.LUT R77, R15.reuse, 0x70007, RZ, 0xc0, !PT ;  /* 0x000700070f4d7812 */ /* 0x040fe400078ec0ff */
[----:B------:R-:W-:Y:S02]  /*117d0*/  LOP3.LUT R29, R15, 0x380038, RZ, 0xc0, !PT ;  /* 0x003800380f1d7812 */ /* 0x000fe400078ec0ff */
[----:B------:R-:W-:Y:S02]  /*117e0*/  SHF.R.U32.HI R66, RZ, 0x6, R15 ;  /* 0x00000006ff427819 */ /* 0x000fe4000001160f */
[----:B---3--:R-:W-:-:S02]  /*117f0*/  @!P3 IADD3 R37, PT, PT, R3, R48, RZ ;  /* 0x000000300325b210 */ /* 0x008fc40007ffe0ff */
[----:B----4-:R-:W-:Y:S02]  /*11800*/  @!P3 PRMT R0, R18, 0x7610, R0 ;  /* 0x000076101200b816 */ /* 0x010fe40000000000 */
[----:B------:R-:W-:Y:S02]  /*11810*/  @!P3 PRMT R96, R19, 0x7610, R96 ;  /* 0x000076101360b816 */ /* 0x000fe40000000060 */
[----:B------:R-:W-:Y:S02]  /*11820*/  @!P3 PRMT R0, R0, 0x7610, R18 ;  /* 0x000076100000b816 */ /* 0x000fe40000000012 */
[----:B------:R-:W-:Y:S02]  /*11830*/  @!P3 PRMT R96, R96, 0x7610, R19 ;  /* 0x000076106060b816 */ /* 0x000fe40000000013 */
[----:B------:R-:W-:Y:S02]  /*11840*/  LOP3.LUT R3, R12, 0x380038, RZ, 0xc0, !PT ;  /* 0x003800380c037812 */ /* 0x000fe400078ec0ff */
[----:B------:R-:W-:-:S02]  /*11850*/  SHF.R.U32.HI R19, RZ, 0xf, R13 ;  /* 0x0000000fff137819 */ /* 0x000fc4000001160d */
[C---:B------:R-:W-:Y:S02]  /*11860*/  LOP3.LUT R65, R14.reuse, 0x70007, RZ, 0xc0, !PT ;  /* 0x000700070e417812 */ /* 0x040fe400078ec0ff */
[----:B------:R-:W-:Y:S02]  /*11870*/  LOP3.LUT R25, R14, 0x380038, RZ, 0xc0, !PT ;  /* 0x003800380e197812 */ /* 0x000fe400078ec0ff */
[--C-:B------:R-:W-:Y:S02]  /*11880*/  SHF.R.U32.HI R62, RZ, 0x6, R14.reuse ;  /* 0x00000006ff3e7819 */ /* 0x100fe4000001160e */
[----:B------:R-:W-:Y:S02]  /*11890*/  SHF.R.U32.HI R23, RZ, 0xf, R14 ;  /* 0x0000000fff177819 */ /* 0x000fe4000001160e */
[C---:B-----5:R-:W-:Y:S02]  /*118a0*/  LOP3.LUT R15, R8.reuse, 0x70007, RZ, 0xc0, !PT ;  /* 0x00070007080f7812 */ /* 0x060fe400078ec0ff */
        /* <DEDUP_REMOVED lines=8> */
[----:B------:R-:W-:Y:S02]  /*11930*/  SHF.R.U32.HI R28, RZ, 0xe, R11 ;  /* 0x0000000eff1c7819 */ /* 0x000fe4000001160b */
[----:B------:R-:W-:Y:S02]  /*11940*/  LOP3.LUT R9, R27, 0x10001, RZ, 0xc0, !PT ;  /* 0x000100011b097812 */ /* 0x000fe400078ec0ff */
[C---:B------:R-:W-:Y:S02]  /*11950*/  LOP3.LUT R64, R13.reuse, 0x70007, RZ, 0xc0, !PT ;  /* 0x000700070d407812 */ /* 0x040fe400078ec0ff */
[----:B------:R-:W-:Y:S02]  /*11960*/  LOP3.LUT R20, R13, 0x380038, RZ, 0xc0, !PT ;  /* 0x003800380d147812 */ /* 0x000fe400078ec0ff */
[----:B------:R-:W-:-:S02]  /*11970*/  SHF.R.U32.HI R59, RZ, 0x6, R13 ;  /* 0x00000006ff3b7819 */ /* 0x000fc4000001160d */
[C---:B------:R-:W-:Y:S02]  /*11980*/  LOP3.LUT R54, R10.reuse, 0x70007, RZ, 0xc0, !PT ;  /* 0x000700070a367812 */ /* 0x040fe400078ec0ff */
[----:B------:R-:W-:Y:S02]  /*11990*/  LOP3.LUT R26, R10, 0x380038, RZ, 0xc0, !PT ;  /* 0x003800380a1a7812 */ /* 0x000fe400078ec0ff */
[--C-:B------:R-:W-:Y:S02]  /*119a0*/  SHF.R.U32.HI R13, RZ, 0x6, R10.reuse ;  /* 0x00000006ff0d7819 */ /* 0x100fe4000001160a */
[----:B------:R-:W-:Y:S02]  /*119b0*/  LOP3.LUT R19, R19, 0x10001, RZ, 0xc0, !PT ;  /* 0x0001000113137812 */ /* 0x000fe400078ec0ff */
[----:B------:R-:W-:Y:S02]  /*119c0*/  SHF.R.U32.HI R10, RZ, 0xe, R10 ;  /* 0x0000000eff0a7819 */ /* 0x000fe4000001160a */
[----:B------:R-:W-:-:S02]  /*119d0*/  LOP3.LUT R23, R23, 0x10001, RZ, 0xc0, !PT ;  /* 0x0001000117177812 */ /* 0x000fc400078ec0ff */
[----:B------:R-:W-:Y:S02]  /*119e0*/  LOP3.LUT R17, R16, 0x20002, R17, 0xf8, !PT ;  /* 0x0002000210117812 */ /* 0x000fe400078ef811 */
[C---:B------:R-:W-:Y:S02]  /*119f0*/  LOP3.LUT R60, R7.reuse, 0x70007, RZ, 0xc0, !PT ;  /* 0x00070007073c7812 */ /* 0x040fe400078ec0ff */
[----:B------:R-:W-:Y:S02]  /*11a00*/  LOP3.LUT R32, R7, 0x380038, RZ, 0xc0, !PT ;  /* 0x0038003807207812 */ /* 0x000fe400078ec0ff */
[--C-:B------:R-:W-:Y:S02]  /*11a10*/  SHF.R.U32.HI R57, RZ, 0x6, R7.reuse ;  /* 0x00000006ff397819 */ /* 0x100fe40000011607 */
[----:B------:R-:W-:Y:S02]  /*11a20*/  LOP3.LUT R16, R9, 0x20002, R28, 0xf8, !PT ;  /* 0x0002000209107812 */ /* 0x000fe400078ef81c */
[----:B------:R-:W-:-:S02]  /*11a30*/  SHF.R.U32.HI R7, RZ, 0xd, R7 ;  /* 0x0000000dff077819 */ /* 0x000fc40000011607 */
[C---:B------:R-:W-:Y:S02]  /*11a40*/  LOP3.LUT R61, R11.reuse, 0x70007, RZ, 0xc0, !PT ;  /* 0x000700070b3d7812 */ /* 0x040fe400078ec0ff */
[----:B------:R-:W-:Y:S02]  /*11a50*/  LOP3.LUT R31, R11, 0x380038, RZ, 0xc0, !PT ;  /* 0x003800380b1f7812 */ /* 0x000fe400078ec0ff */
[----:B------:R-:W-:Y:S02]  /*11a60*/  SHF.R.U32.HI R55, RZ, 0x6, R11 ;  /* 0x00000006ff377819 */ /* 0x000fe4000001160b */
[----:B------:R-:W-:Y:S02]  /*11a70*/  LOP3.LUT R24, R19, 0x20002, R24, 0xf8, !PT ;  /* 0x0002000213187812 */ /* 0x000fe400078ef818 */
[----:B------:R-:W-:Y:S02]  /*11a80*/  LOP3.LUT R27, R23, 0x20002, R10, 0xf8, !PT ;  /* 0x00020002171b7812 */ /* 0x000fe400078ef80a */
[----:B------:R-:W-:-:S02]  /*11a90*/  LOP3.LUT R11, R4, 0x70007, RZ, 0xc0, !PT ;  /* 0x00070007040b7812 */ /* 0x000fc400078ec0ff */
[----:B------:R-:W-:Y:S02]  /*11aa0*/  LOP3.LUT R19, R4, 0x380038, RZ, 0xc0, !PT ;  /* 0x0038003804137812 */ /* 0x000fe400078ec0ff */
[--C-:B------:R-:W-:Y:S02]  /*11ab0*/  SHF.R.U32.HI R9, RZ, 0x6, R4.reuse ;  /* 0x00000006ff097819 */ /* 0x100fe40000011604 */
[----:B------:R-:W-:Y:S02]  /*11ac0*/  SHF.R.U32.HI R4, RZ, 0xd, R4 ;  /* 0x0000000dff047819 */ /* 0x000fe40000011604 */
[C---:B------:R-:W-:Y:S02]  /*11ad0*/  LOP3.LUT R52, R5.reuse, 0x70007, RZ, 0xc0, !PT ;  /* 0x0007000705347812 */ /* 0x040fe400078ec0ff */
[----:B------:R-:W-:Y:S02]  /*11ae0*/  LOP3.LUT R23, R5, 0x380038, RZ, 0xc0, !PT ;  /* 0x0038003805177812 */ /* 0x000fe400078ec0ff */
[----:B------:R-:W-:-:S02]  /*11af0*/  SHF.R.U32.HI R10, RZ, 0x6, R5 ;  /* 0x00000006ff0a7819 */ /* 0x000fc40000011605 */
[----:B------:R-:W-:Y:S02]  /*11b00*/  LOP3.LUT R7, R16, 0x40004, R7, 0xf8, !PT ;  /* 0x0004000410077812 */ /* 0x000fe400078ef807 */
[----:B------:R-:W-:Y:S02]  /*11b10*/  LOP3.LUT R3, R3, 0x64006400, RZ, 0xfc, !PT ;  /* 0x6400640003037812 */ /* 0x000fe400078efcff */
[----:B------:R-:W-:Y:S02]  /*11b20*/  SHF.R.U32.HI R5, RZ, 0xd, R5 ;  /* 0x0000000dff057819 */ /* 0x000fe40000011605 */
[----:B------:R-:W-:Y:S01]  /*11b30*/  LOP3.LUT R16, R58, 0x380038, RZ, 0xc0, !PT ;  /* 0x003800383a107812 */ /* 0x000fe200078ec0ff */
[----:B------:R-:W-:Y:S01]  /*11b40*/  HFMA2 R82, R3, R22.H0_H0, -132, -132 ;  /* 0xd820d82003527431 */ /* 0x000fe20000040016 */
[C---:B------:R-:W-:Y:S02]  /*11b50*/  LOP3.LUT R56, R6.reuse, 0x70007, RZ, 0xc0, !PT ;  /* 0x0007000706387812 */ /* 0x040fe400078ec0ff */
[----:B------:R-:W-:-:S02]  /*11b60*/  LOP3.LUT R28, R6, 0x380038, RZ, 0xc0, !PT ;  /* 0x00380038061c7812 */ /* 0x000fc400078ec0ff */
[----:B------:R-:W-:Y:S02]  /*11b70*/  SHF.R.U32.HI R53, RZ, 0x6, R6 ;  /* 0x00000006ff357819 */ /* 0x000fe40000011606 */
[----:B------:R-:W-:Y:S02]  /*11b80*/  LOP3.LUT R4, R17, 0x40004, R4, 0xf8, !PT ;  /* 0x0004000411047812 */ /* 0x000fe400078ef804 */
[----:B------:R-:W-:Y:S02]  /*11b90*/  SHF.R.U32.HI R6, RZ, 0xd, R6 ;  /* 0x0000000dff067819 */ /* 0x000fe40000011606 */
        /* <DEDUP_REMOVED lines=58> */
[-C--:B------:R-:W-:Y:S01]  /*11f40*/  HFMA2 R29, R19, R22.reuse.H0_H0, -132, -132 ;  /* 0xd820d820131d7431 */ /* 0x080fe20000040016 */
[----:B------:R-:W-:Y:S01]  /*11f50*/  LOP3.LUT R19, R17, 0x64006400, RZ, 0xfc, !PT ;  /* 0x6400640011137812 */ /* 0x000fe200078efcff */
[----:B------:R-:W-:-:S02]  /*11f60*/  HFMA2 R27, R27, R22.H0_H0, -132, -132 ;  /* 0xd820d8201b1b7431 */ /* 0x000fc40000040016 */
[-C--:B------:R-:W-:Y:S02]  /*11f70*/  HFMA2 R26, R67, R22.reuse.H0_H0, -132, -132 ;  /* 0xd820d820431a7431 */ /* 0x080fe40000040016 */
[-C--:B------:R-:W-:Y:S02]  /*11f80*/  HFMA2 R25, R25, R22.reuse.H0_H0, -132, -132 ;  /* 0xd820d82019197431 */ /* 0x080fe40000040016 */
        /* <DEDUP_REMOVED lines=134> */
[----:B------:R-:W1:Y:S01]  /*127f0*/  LDS.128 R12, [UR4+0x30] ;  /* 0x00003004ff0c7984 */ /* 0x000e620008000c00 */
[-C--:B------:R-:W-:Y:S02]  /*12800*/  HFMA2 R100, R53, R7.reuse, R100 ;  /* 0x0000000735647231 */ /* 0x080fe40000000064 */
        /* <DEDUP_REMOVED lines=41> */
.L_x_2009:
        /* <DEDUP_REMOVED lines=83> */
.L_x_2011:
        /* <DEDUP_REMOVED lines=77> */
.L_x_2010:
        /* <DEDUP_REMOVED lines=8> */
.L_x_2008:
        /* <DEDUP_REMOVED lines=10> */
.L_x_2017:
[----:B------:R-:W-:Y:S01]  /*135c0*/  ISETP.NE.AND P1, PT, R48, R37, PT ;  /* 0x000000253000720c */ /* 0x000fe20003f25270 */
[----:B------:R-:W2:-:S12]  /*135d0*/  LDG.E.128.CONSTANT R4, desc[UR8][R102.64] ;  /* 0x0000000866047981 */ /* 0x000e98000c1e9d00 */
[----:B------:R-:W-:Y:S01]  /*135e0*/  @!P1 LEA R10, R44, R1, 0x3 ;  /* 0x000000012c0a9211 */ /* 0x000fe200078e18ff */
[----:B------:R0:W5:Y:S05]  /*135f0*/  @!P1 LDG.E.U16.CONSTANT R17, desc[UR8][R2.64] ;  /* 0x0000000802119981 */ /* 0x00016a000c1e9500 */
[----:B------:R-:W3:Y:S01]  /*13600*/  @!P1 LDL.64 R10, [R10+0x8] ;  /* 0x000008000a0a9983 */ /* 0x000ee20000100a00 */
[----:B------:R-:W-:Y:S02]  /*13610*/  MOV R8, 0x3400 ;  /* 0x0000340000087802 */ /* 0x000fe40000000f00 */
[----:B------:R-:W-:-:S04]  /*13620*/  MOV R9, 0x2400 ;  /* 0x0000240000097802 */ /* 0x000fc80000000f00 */
[----:B------:R-:W-:Y:S01]  /*13630*/  PRMT R8, R9, 0x5410, R8 ;  /* 0x0000541009087816 */ /* 0x000fe20000000008 */
[----:B------:R-:W-:Y:S01]  /*13640*/  HFMA2 R28, -RZ, RZ, 0, 0.0625 ;  /* 0x00002c00ff1c7431 */ /* 0x000fe200000001ff */
        /* <DEDUP_REMOVED lines=8> */
[C---:B------:R-:W-:Y:S02]  /*136d0*/  LOP3.LUT R9, R4.reuse, 0x30003, RZ, 0xc0, !PT ;  /* 0x0003000304097812 */ /* 0x040fe400078ec0ff */
[----:B------:R-:W-:Y:S02]  /*136e0*/  LOP3.LUT R29, R4, 0xc000c0, RZ, 0xc0, !PT ;  /* 0x00c000c0041d7812 */ /* 0x000fe400078ec0ff */
[----:B---3--:R-:W-:-:S02]  /*136f0*/  @!P1 PRMT R0, R10, 0x7610, R0 ;  /* 0x000076100a009816 */ /* 0x008fc40000000000 */
[----:B------:R-:W-:Y:S02]  /*13700*/  @!P1 PRMT R96, R11, 0x7610, R96 ;  /* 0x000076100b609816 */ /* 0x000fe40000000060 */
[----:B------:R-:W-:Y:S02]  /*13710*/  @!P1 PRMT R0, R0, 0x7610, R10 ;  /* 0x0000761000009816 */ /* 0x000fe4000000000a */
[----:B------:R-:W-:Y:S02]  /*13720*/  @!P1 PRMT R96, R96, 0x7610, R11 ;  /* 0x0000761060609816 */ /* 0x000fe4000000000b */
[C---:B------:R-:W-:Y:S02]  /*13730*/  LOP3.LUT R10, R4.reuse, 0xc000c, RZ, 0xc0, !PT ;  /* 0x000c000c040a7812 */ /* 0x040fe400078ec0ff */
[----:B------:R-:W-:Y:S02]  /*13740*/  LOP3.LUT R11, R4, 0x300030, RZ, 0xc0, !PT ;  /* 0x00300030040b7812 */ /* 0x000fe400078ec0ff */
[----:B------:R-:W-:-:S02]  /*13750*/  LOP3.LUT R5, R6, 0xc000c, RZ, 0xc0, !PT ;  /* 0x000c000c06057812 */ /* 0x000fc400078ec0ff */
[----:B------:R-:W-:Y:S02]  /*13760*/  SHF.R.U32.HI R4, RZ, 0x8, R4 ;  /* 0x00000008ff047819 */ /* 0x000fe40000011604 */
[C---:B------:R-:W-:Y:S02]  /*13770*/  LOP3.LUT R54, R6.reuse, 0x30003, RZ, 0xc0, !PT ;  /* 0x0003000306367812 */ /* 0x040fe400078ec0ff */
[C---:B------:R-:W-:Y:S02]  /*13780*/  LOP3.LUT R23, R6.reuse, 0x300030, RZ, 0xc0, !PT ;  /* 0x0030003006177812 */ /* 0x040fe400078ec0ff */
[----:B------:R-:W-:Y:S02]  /*13790*/  LOP3.LUT R31, R6, 0xc000c0, RZ, 0xc0, !PT ;  /* 0x00c000c0061f7812 */ /* 0x000fe400078ec0ff */
[----:B------:R-:W-:Y:S02]  /*137a0*/  SHF.R.U32.HI R55, RZ, 0x8, R6 ;  /* 0x00000008ff377819 */ /* 0x000fe40000011606 */
        /* <DEDUP_REMOVED lines=43> */
[-C--:B------:R-:W-:Y:S01]  /*13a60*/  HFMA2 R27, R7, R28.reuse.H0_H0, -66, -66 ;  /* 0xd420d420071b7431 */ /* 0x080fe2000004001c */
[----:B------:R-:W-:Y:S01]  /*13a70*/  LOP3.LUT R7, R30, 0x64006400, RZ, 0xfc, !PT ;  /* 0x640064001e077812 */ /* 0x000fe200078efcff */
[----:B------:R-:W-:Y:S01]  /*13a80*/  HFMA2 R28, R10, R28.H0_H0, -66, -66 ;  /* 0xd420d4200a1c7431 */ /* 0x000fe2000004001c */
[----:B------:R-:W-:Y:S02]  /*13a90*/  LOP3.LUT R10, R55, 0xc000c0, RZ, 0xc0, !PT ;  /* 0x00c000c0370a7812 */ /* 0x000fe400078ec0ff */
[----:B------:R-:W-:Y:S01]  /*13aa0*/  LOP3.LUT R11, R6, 0x64006400, RZ, 0xfc, !PT ;  /* 0x64006400060b7812 */ /* 0x000fe200078efcff */
[----:B------:R-:W-:Y:S01]  /*13ab0*/  HFMA2 R32, R33, R8.H0_H0, -18, -18 ;  /* 0xcc80cc8021207431 */ /* 0x000fe20000040008 */
        /* <DEDUP_REMOVED lines=19> */
[-C--:B------:R-:W-:Y:S02]  /*13bf0*/  HFMA2 R13, R13, R8.reuse.H1_H1, -258, -258 ;  /* 0xdc08dc080d0d7431 */ /* 0x080fe40000060008 */
[-C--:B------:R-:W-:Y:S02]  /*13c00*/  HFMA2 R14, R14, R8.reuse.H1_H1, -258, -258 ;  /* 0xdc08dc080e0e7431 */ /* 0x080fe40000060008 */
[----:B------:R-:W-:-:S02]  /*13c10*/  HFMA2 R15, R15, R8.H1_H1, -258, -258 ;  /* 0xdc08dc080f0f7431 */ /* 0x000fc40000060008 */
[-C--:B------:R-:W-:Y:S02]  /*13c20*/  HFMA2 R20, R20, R8.reuse.H1_H1, -258, -258 ;  /* 0xdc08dc0814147431 */ /* 0x080fe40000060008 */
        /* <DEDUP_REMOVED lines=56> */
.L_x_2014:
[----:B------:R-:W-:Y:S02]  /*13fb0*/  @!P1 MOV R44, R62 ;  /* 0x0000003e002c9202 */ /* 0x000fe40000000f00 */
[----:B-----5:R-:W-:Y:S01]  /*13fc0*/  @!P1 IADD3 R37, PT, PT, R17, R48, RZ ;  /* 0x0000003011259210 */ /* 0x020fe20007ffe0ff */
[----:B------:R-:W-:Y:S06]  /*13fd0*/  @!P2 BRA `(.L_x_2015) ;  /* 0x000000040064a947 */ /* 0x000fec0003800000 */
[----:B------:R-:W-:-:S04]  /*13fe0*/  PRMT R4, R49, 0x9910, RZ ;  /* 0x0000991031047816 */ /* 0x000fc800000000ff */
[----:B------:R-:W-:-:S13]  /*13ff0*/  ISETP.NE.AND P1, PT, R4, RZ, PT ;  /* 0x000000ff0400720c */ /* 0x000fda0003f25270 */
[----:B------:R-:W-:Y:S05]  /*14000*/  @!P1 BRA `(.L_x_2016) ;  /* 0x0000000000a89947 */ /* 0x000fea0003800000 */
[----:B------:R-:W0:Y:S04]  /*14010*/  LDS.128 R4, [UR4+-0x10] ;  /* 0xfffff004ff047984 */ /* 0x000e280008000c00 */
[----:B------:R-:W1:Y:S01]  /*14020*/  LDS.128 R8, [UR4] ;  /* 0x00000004ff087984 */ /* 0x000e620008000c00 */
        /* <DEDUP_REMOVED lines=40> */
.L_x_2016:
        /* <DEDUP_REMOVED lines=14> */
[----:B------:R-:W-:Y:S02]  /*14390*/  HFMA2 R12, R21, R6, R12 ;  /* 0x00000006150c7231 */ /* 0x000fe4000000000c */
[----:B-1----:R-:W-:-:S02]  /*143a0*/  HFMA2 R17, R56, R8, R17 ;  /* 0x0000000838117231 */ /* 0x002fc40000000011 */
[-C--:B------:R-:W-:Y:S02]  /*143b0*/  HFMA2 R45, R23, R6.reuse, R45 ;  /* 0x00000006172d7231 */ /* 0x080fe4000000002d */
[----:B------:R-:W-:Y:S02]  /*143c0*/  HFMA2 R6, R24, R6, R4 ;  /* 0x0000000618067231 */ /* 0x000fe40000000004 */
[----:B------:R-:W-:Y:S02]  /*143d0*/  HFMA2 R17, R18, R9, R17 ;  /* 0x0000000912117231 */ /* 0x000fe40000000011 */
[-C--:B------:R-:W-:Y:S02]  /*143e0*/  HFMA2 R6, R32, R7.reuse, R6 ;  /* 0x0000000720067231 */ /* 0x080fe40000000006 */
[----:B------:R-:W-:Y:S02]  /*143f0*/  HFMA2 R4, R29, R7, R12 ;  /* 0x000000071d047231 */ /* 0x000fe4000000000c */
[----:B------:R-:W-:-:S02]  /*14400*/  HFMA2 R17, R26, R10, R17 ;  /* 0x0000000a1a117231 */ /* 0x000fc40000000011 */
[----:B------:R-:W-:Y:S02]  /*14410*/  HFMA2 R45, R31, R7, R45 ;  /* 0x000000071f2d7231 */ /* 0x000fe4000000002d */
[-C--:B------:R-:W-:Y:S02]  /*14420*/  HFMA2 R6, R58, R8.reuse, R6 ;  /* 0x000000083a067231 */ /* 0x080fe40000000006 */
[----:B------:R-:W-:Y:S02]  /*14430*/  HFMA2 R17, R34, R11, R17 ;  /* 0x0000000b22117231 */ /* 0x000fe40000000011 */
[----:B------:R-:W-:Y:S02]  /*14440*/  HFMA2 R6, R20, R9, R6 ;  /* 0x0000000914067231 */ /* 0x000fe40000000006 */
[----:B------:R-:W-:Y:S02]  /*14450*/  HFMA2 R4, R55, R8, R4 ;  /* 0x0000000837047231 */ /* 0x000fe40000000004 */
[----:B------:R-:W-:-:S02]  /*14460*/  HADD2 R17, R17.H0_H0, R17.H1_H1 ;  /* 0x3000001111117230 */ /* 0x000fc40000000800 */
        /* <DEDUP_REMOVED lines=16> */
.L_x_2015:
        /* <DEDUP_REMOVED lines=8> */
.L_x_2013:
        /* <DEDUP_REMOVED lines=10> */
.L_x_2021:
[----:B------:R-:W0:Y:S02]  /*14690*/  LDS R2, [R0] ;  /* 0x0000000000027984 */ /* 0x000e240000000800 */
[----:B0-----:R-:W-:-:S05]  /*146a0*/  HADD2 R3, R2, R43 ;  /* 0x0000002b02037230 */ /* 0x001fca0000000000 */
[----:B------:R-:W0:Y:S02]  /*146b0*/  ATOMS.CAST.SPIN P0, [R0], R2, R3 ;  /* 0x000000020000758d */ /* 0x000e240001800003 */
[----:B0-----:R-:W-:Y:S05]  /*146c0*/  @!P0 BRA `(.L_x_2021) ;  /* 0xfffffffc00f08947 */ /* 0x001fea000383ffff */
[----:B------:R-:W-:Y:S05]  /*146d0*/  BRA `(.L_x_2019) ;  /* 0x00000000000c7947 */ /* 0x000fea0003800000 */
.L_x_2020:
[----:B------:R-:W2:Y:S02]  /*146e0*/  LD.E R0, desc[UR8][R4.64] ;  /* 0x0000000804007980 */ /* 0x000ea4000c101900 */
[----:B--2---:R-:W-:-:S05]  /*146f0*/  IADD3 R3, PT, PT, R43, R0, RZ ;  /* 0x000000002b037210 */ /* 0x004fca0007ffe0ff */
[----:B------:R0:W-:Y:S02]  /*14700*/  ST.E desc[UR8][R4.64], R3 ;  /* 0x0000000304007985 */ /* 0x0001e4000c101908 */
.L_x_2019:
[----:B------:R-:W-:Y:S05]  /*14710*/  BSYNC.RECONVERGENT B0 ;  /* 0x0000000000007941 */ /* 0x000fea0003800200 */
.L_x_2018:
[----:B------:R1:W-:Y:S01]  /*14720*/  ATOM.E.ADD.F16x2.RN.STRONG.GPU P0, RZ, desc[UR8][R4.64+0x4], R42 ;  /* 0x8000042a04ff79a2 */ /* 0x0003e2000c10e108 */
[----:B------:R-:W-:Y:S04]  /*14730*/  BSSY.RECONVERGENT B0, `(.L_x_2022) ;  /* 0x000000e000007945 */ /* 0x000fe80003800200 */
[----:B-1----:R-:W-:Y:S05]  /*14740*/  @P0 BRA `(.L_x_2023) ;  /* 0x0000000000300947 */ /* 0x002fea0003800000 */
[----:B------:R-:W1:Y:S02]  /*14750*/  QSPC.E.S P0, RZ, [R4+0x4] ;  /* 0x0000040004ff73aa */ /* 0x000e640000000500 */
[----:B-1----:R-:W-:Y:S05]  /*14760*/  @!P0 BRA `(.L_x_2024) ;  /* 0x00000000001c8947 */ /* 0x002fea0003800000 */
[----:B------:R-:W-:-:S04]  /*14770*/  MOV R2, R4 ;  /* 0x0000000400027202 */ /* 0x000fc80000000f00 */
[----:B------:R-:W-:-:S07]  /*14780*/  MOV R0, R2 ;  /* 0x0000000200007202 */ /* 0x000fce0000000f00 */
.L_x_2025:
[----:B------:R-:W0:Y:S02]  /*14790*/  LDS R2, [R0+0x4] ;  /* 0x0000040000027984 */ /* 0x000e240000000800 */
[----:B0-----:R-:W-:-:S05]  /*147a0*/  HFMA2 R3, R2, 1, 1, R42 ;  /* 0x3c003c0002037831 */ /* 0x001fca000000002a */
[----:B------:R-:W0:Y:S02]  /*147b0*/  ATOMS.CAST.SPIN P0, [R0+0x4], R2, R3 ;  /* 0x000004020000758d */ /* 0x000e240001800003 */
[----:B0-----:R-:W-:Y:S05]  /*147c0*/  @!P0 BRA `(.L_x_2025) ;  /* 0xfffffffc00f08947 */ /* 0x001fea000383ffff */
[----:B------:R-:W-:Y:S05]  /*147d0*/  BRA `(.L_x_2023) ;  /* 0x00000000000c7947 */ /* 0x000fea0003800000 */
.L_x_2024:
[----:B------:R-:W0:Y:S02]  /*147e0*/  LD.E R0, desc[UR8][R4.64+0x4] ;  /* 0x0000040804007980 */ /* 0x000e24000c101900 */
[----:B0-----:R-:W-:-:S05]  /*147f0*/  IADD3 R3, PT, PT, R42, R0, RZ ;  /* 0x000000002a037210 */ /* 0x001fca0007ffe0ff */
[----:B------:R1:W-:Y:S02]  /*14800*/  ST.E desc[UR8][R4.64+0x4], R3 ;  /* 0x0000040304007985 */ /* 0x0003e4000c101908 */
.L_x_2023:
[----:B------:R-:W-:Y:S05]  /*14810*/  BSYNC.RECONVERGENT B0 ;  /* 0x0000000000007941 */ /* 0x000fea0003800200 */
.L_x_2022:
        /* <DEDUP_REMOVED lines=9> */
.L_x_2029:
[----:B------:R-:W0:Y:S02]  /*148b0*/  LDS R2, [R0] ;  /* 0x0000000000027984 */ /* 0x000e240000000800 */
[----:B0-----:R-:W-:-:S05]  /*148c0*/  HADD2 R3, R2, R41 ;  /* 0x0000002902037230 */ /* 0x001fca0000000000 */
[----:B------:R-:W0:Y:S02]  /*148d0*/  ATOMS.CAST.SPIN P0, [R0], R2, R3 ;  /* 0x000000020000758d */ /* 0x000e240001800003 */
[----:B0-----:R-:W-:Y:S05]  /*148e0*/  @!P0 BRA `(.L_x_2029) ;  /* 0xfffffffc00f08947 */ /* 0x001fea000383ffff */
[----:B------:R-:W-:Y:S05]  /*148f0*/  BRA `(.L_x_2027) ;  /* 0x00000000000c7947 */ /* 0x000fea0003800000 */
.L_x_2028:
[----:B------:R-:W2:Y:S02]  /*14900*/  LD.E R0, desc[UR8][R4.64] ;  /* 0x0000000804007980 */ /* 0x000ea4000c101900 */
[----:B--2---:R-:W-:-:S05]  /*14910*/  IADD3 R3, PT, PT, R41, R0, RZ ;  /* 0x0000000029037210 */ /* 0x004fca0007ffe0ff */
[----:B------:R0:W-:Y:S02]  /*14920*/  ST.E desc[UR8][R4.64], R3 ;  /* 0x0000000304007985 */ /* 0x0001e4000c101908 */
.L_x_2027:
[----:B------:R-:W-:Y:S05]  /*14930*/  BSYNC.RECONVERGENT B0 ;  /* 0x0000000000007941 */ /* 0x000fea0003800200 */
.L_x_2026:
[----:B------:R1:W-:Y:S01]  /*14940*/  ATOM.E.ADD.F16x2.RN.STRONG.GPU P0, RZ, desc[UR8][R4.64+0x4], R40 ;  /* 0x8000042804ff79a2 */ /* 0x0003e2000c10e108 */
[----:B------:R-:W-:Y:S04]  /*14950*/  BSSY.RECONVERGENT B0, `(.L_x_2030) ;  /* 0x000000e000007945 */ /* 0x000fe80003800200 */
[----:B-1----:R-:W-:Y:S05]  /*14960*/  @P0 BRA `(.L_x_2031) ;  /* 0x0000000000300947 */ /* 0x002fea0003800000 */
[----:B------:R-:W1:Y:S02]  /*14970*/  QSPC.E.S P0, RZ, [R4+0x4] ;  /* 0x0000040004ff73aa */ /* 0x000e640000000500 */
[----:B-1----:R-:W-:Y:S05]  /*14980*/  @!P0 BRA `(.L_x_2032) ;  /* 0x00000000001c8947 */ /* 0x002fea0003800000 */
[----:B------:R-:W-:-:S04]  /*14990*/  MOV R2, R4 ;  /* 0x0000000400027202 */ /* 0x000fc80000000f00 */
[----:B------:R-:W-:-:S07]  /*149a0*/  MOV R0, R2 ;  /* 0x0000000200007202 */ /* 0x000fce0000000f00 */
.L_x_2033:
[----:B------:R-:W0:Y:S02]  /*149b0*/  LDS R2, [R0+0x4] ;  /* 0x0000040000027984 */ /* 0x000e240000000800 */
[----:B0-----:R-:W-:-:S05]  /*149c0*/  HFMA2 R3, R2, 1, 1, R40 ;  /* 0x3c003c0002037831 */ /* 0x001fca0000000028 */
[----:B------:R-:W0:Y:S02]  /*149d0*/  ATOMS.CAST.SPIN P0, [R0+0x4], R2, R3 ;  /* 0x000004020000758d */ /* 0x000e240001800003 */
[----:B0-----:R-:W-:Y:S05]  /*149e0*/  @!P0 BRA `(.L_x_2033) ;  /* 0xfffffffc00f08947 */ /* 0x001fea000383ffff */
[----:B------:R-:W-:Y:S05]  /*149f0*/  BRA `(.L_x_2031) ;  /* 0x00000000000c7947 */ /* 0x000fea0003800000 */
.L_x_2032:
[----:B------:R-:W0:Y:S02]  /*14a00*/  LD.E R0, desc[UR8][R4.64+0x4] ;  /* 0x0000040804007980 */ /* 0x000e24000c101900 */
[----:B0-----:R-:W-:-:S05]  /*14a10*/  IADD3 R3, PT, PT, R40, R0, RZ ;  /* 0x0000000028037210 */ /* 0x001fca0007ffe0ff */
[----:B------:R1:W-:Y:S02]  /*14a20*/  ST.E desc[UR8][R4.64+0x4], R3 ;  /* 0x0000040304007985 */ /* 0x0003e4000c101908 */
.L_x_2031:
[----:B------:R-:W-:Y:S05]  /*14a30*/  BSYNC.RECONVERGENT B0 ;  /* 0x0000000000007941 */ /* 0x000fea0003800200 */
.L_x_2030:
        /* <DEDUP_REMOVED lines=10> */
.L_x_2037:
[----:B------:R-:W0:Y:S02]  /*14ae0*/  LDS R2, [R0] ;  /* 0x0000000000027984 */ /* 0x000e240000000800 */
[----:B0-----:R-:W-:-:S05]  /*14af0*/  HADD2 R3, R2, R39 ;  /* 0x0000002702037230 */ /* 0x001fca0000000000 */
[----:B------:R-:W0:Y:S02]  /*14b00*/  ATOMS.CAST.SPIN P0, [R0], R2, R3 ;  /* 0x000000020000758d */ /* 0x000e240001800003 */
[----:B0-----:R-:W-:Y:S05]  /*14b10*/  @!P0 BRA `(.L_x_2037) ;  /* 0xfffffffc00f08947 */ /* 0x001fea000383ffff */
[----:B------:R-:W-:Y:S05]  /*14b20*/  BRA `(.L_x_2035) ;  /* 0x00000000000c7947 */ /* 0x000fea0003800000 */
.L_x_2036:
[----:B------:R-:W2:Y:S02]  /*14b30*/  LD.E R0, desc[UR8][R4.64] ;  /* 0x0000000804007980 */ /* 0x000ea4000c101900 */
[----:B--2---:R-:W-:-:S05]  /*14b40*/  IADD3 R3, PT, PT, R39, R0, RZ ;  /* 0x0000000027037210 */ /* 0x004fca0007ffe0ff */
[----:B------:R0:W-:Y:S02]  /*14b50*/  ST.E desc[UR8][R4.64], R3 ;  /* 0x0000000304007985 */ /* 0x0001e4000c101908 */
.L_x_2035:
[----:B------:R-:W-:Y:S05]  /*14b60*/  BSYNC.RECONVERGENT B0 ;  /* 0x0000000000007941 */ /* 0x000fea0003800200 */
.L_x_2034:
[----:B------:R1:W-:Y:S02]  /*14b70*/  ATOM.E.ADD.F16x2.RN.STRONG.GPU P0, RZ, desc[UR8][R4.64+0x4], R38 ;  /* 0x8000042604ff79a2 */ /* 0x0003e4000c10e108 */
[----:B-1----:R-:W-:Y:S05]  /*14b80*/  @P0 EXIT ;  /* 0x000000000000094d */ /* 0x002fea0003800000 */
[----:B------:R-:W1:Y:S02]  /*14b90*/  QSPC.E.S P0, RZ, [R4+0x4] ;  /* 0x0000040004ff73aa */ /* 0x000e640000000500 */
[----:B-1----:R-:W-:Y:S05]  /*14ba0*/  @!P0 BRA `(.L_x_2038) ;  /* 0x00000000001c8947 */ /* 0x002fea0003800000 */
[----:B------:R-:W-:-:S04]  /*14bb0*/  MOV R2, R4 ;  /* 0x0000000400027202 */ /* 0x000fc80000000f00 */
[----:B------:R-:W-:-:S07]  /*14bc0*/  MOV R0, R2 ;  /* 0x0000000200007202 */ /* 0x000fce0000000f00 */
.L_x_2039:
[----:B------:R-:W0:Y:S02]  /*14bd0*/  LDS R2, [R0+0x4] ;  /* 0x0000040000027984 */ /* 0x000e240000000800 */
[----:B0-----:R-:W-:-:S05]  /*14be0*/  HFMA2 R3, R2, 1, 1, R38 ;  /* 0x3c003c0002037831 */ /* 0x001fca0000000026 */
[----:B------:R-:W0:Y:S02]  /*14bf0*/  ATOMS.CAST.SPIN P0, [R0+0x4], R2, R3 ;  /* 0x000004020000758d */ /* 0x000e240001800003 */
[----:B0-----:R-:W-:Y:S05]  /*14c00*/  @!P0 BRA `(.L_x_2039) ;  /* 0xfffffffc00f08947 */ /* 0x001fea000383ffff */
[----:B------:R-:W-:Y:S05]  /*14c10*/  EXIT ;  /* 0x000000000000794d */ /* 0x000fea0003800000 */
.L_x_2038:
[----:B------:R-:W0:Y:S02]  /*14c20*/  LD.E R0, desc[UR8][R4.64+0x4] ;  /* 0x0000040804007980 */ /* 0x000e24000c101900 */
[----:B0-----:R-:W-:-:S05]  /*14c30*/  IADD3 R3, PT, PT, R38, R0, RZ ;  /* 0x0000000026037210 */ /* 0x001fca0007ffe0ff */
[----:B------:R-:W-:Y:S01]  /*14c40*/  ST.E desc[UR8][R4.64+0x4], R3 ;  /* 0x0000040304007985 */ /* 0x000fe2000c101908 */
[----:B------:R-:W-:Y:S05]  /*14c50*/  EXIT ;  /* 0x000000000000794d */ /* 0x000fea0003800000 */
.L_x_2040:
        /* <DEDUP_REMOVED lines=10> */
.L_x_5307:


//--------------------- .text._Z23gemm_half_q_half_kernelILi3ELi160ELb1ELb0ELi64EEvPK6__halfPKjS4_S2_PS0_iiiiPKtS7_iiiiiibS2_i --------------------------
	.section	.text._Z23gemm_half_q_half_kernelILi3ELi160ELb1ELb0ELi64EEvPK6__halfPKjS4_S2_PS0_iiiiPKtS7_iiiiiibS2_i,"ax",@progbits
	.align	128
        .global         _Z23gemm_half_q_half_kernelILi3ELi160ELb1ELb0ELi64EEvPK6__halfPKjS4_S2_PS0_iiiiPKtS7_iiiiiibS2_i
        .type           _Z23gemm_half_q_half_kernelILi3ELi160ELb1ELb0ELi64EEvPK6__halfPKjS4_S2_PS0_iiiiPKtS7_iiiiiibS2_i,@function
        .size           _Z23gemm_half_q_half_kernelILi3ELi160ELb1ELb0ELi64EEvPK6__halfPKjS4_S2_PS0_iiiiPKtS7_iiiiiibS2_i,(.L_x_5308 - _Z23gemm_half_q_half_kernelILi3ELi160ELb1ELb0ELi64EEvPK6__halfPKjS4_S2_PS0_iiiiPKtS7_iiiiiibS2_i)
        .other          _Z23gemm_half_q_half_kernelILi3ELi160ELb1ELb0ELi64EEvPK6__halfPKjS4_S2_PS0_iiiiPKtS7_iiiiiibS2_i,@"STO_CUDA_ENTRY STV_DEFAULT"
_Z23gemm_half_q_half_kernelILi3ELi160ELb1ELb0ELi64EEvPK6__halfPKjS4_S2_PS0_iiiiPKtS7_iiiiiibS2_i:
.text._Z23gemm_half_q_half_kernelILi3ELi160ELb1ELb0ELi64EEvPK6__halfPKjS4_S2_PS0_iiiiPKtS7_iiiiiibS2_i:
[----:B------:R-:W0:Y:S08]  /*0000*/  LDC R1, c[0x0][0x37c] ;  /* 0x0000df00ff017b82 */ /* 0x000e300000000800 */
[----:B------:R-:W1:Y:S01]  /*0010*/  S2UR UR4, SR_CTAID.Y ;  /* 0x00000000000479c3 */ /* 0x000e620000002600 */
[----:B0-----:R-:W-:-:S07]  /*0020*/  IADD3 R1, PT, PT, R1, -0x10, RZ ;  /* 0xfffffff001017810 */ /* 0x001fce0007ffe0ff */
[----:B------:R-:W0:Y:S01]  /*0030*/  LDC R55, c[0x0][0x3a8] ;  /* 0x0000ea00ff377b82 */ /* 0x000e220000000800 */
[----:B-1----:R-:W-:-:S05]  /*0040*/  MOV R56, UR4 ;  /* 0x0000000400387c02 */ /* 0x002fca0008000f00 */
[----:B0-----:R-:W-:-:S05]  /*0050*/  IMAD R24, R56, -0x3, R55 ;  /* 0xfffffffd38187824 */ /* 0x001fca00078e0237 */
[----:B------:R-:W-:-:S13]  /*0060*/  ISETP.GE.AND P0, PT, R24, 0x1, PT ;  /* 0x000000011800780c */ /* 0x000fda0003f06270 */
[----:B------:R-:W-:Y:S05]  /*0070*/  @!P0 EXIT ;  /* 0x000000000000894d */ /* 0x000fea0003800000 */
[----:B------:R-:W0:Y:S01]  /*0080*/  LDC.64 R6, c[0x0][0x3e8] ;  /* 0x0000fa00ff067b82 */ /* 0x000e220000000a00 */
[----:B------:R-:W0:Y:S01]  /*0090*/  LDCU.64 UR6, c[0x0][0x358] ;  /* 0x00006b00ff0677ac */ /* 0x000e220008000a00 */
[----:B------:R-:W1:Y:S01]  /*00a0*/  S2R R4, SR_CTAID.X ;  /* 0x0000000000047919 */ /* 0x000e620000002500 */
[----:B------:R-:W2:Y:S05]  /*00b0*/  S2R R3, SR_TID.X ;  /* 0x0000000000037919 */ /* 0x000eaa0000002100 */
[----:B------:R-:W3:Y:S01]  /*00c0*/  LDC R5, c[0x0][0x3b0] ;  /* 0x0000ec00ff057b82 */ /* 0x000ee20000000800 */
[----:B0-----:R-:W4:Y:S01]  /*00d0*/  LDG.E.U16 R53, desc[UR6][R6.64] ;  /* 0x0000000606357981 */ /* 0x001f22000c1e1500 */
[----:B------:R-:W-:-:S02]  /*00e0*/  ISETP.NE.AND P1, PT, R24, 0x1, PT ;  /* 0x000000011800780c */ /* 0x000fc40003f25270 */
[----:B------:R-:W-:Y:S01]  /*00f0*/  PLOP3.LUT P0, PT, PT, PT, PT, 0x80, 0x8 ;  /* 0x000000000008781c */ /* 0x000fe20003f0f070 */
[----:B------:R-:W0:Y:S01]  /*0100*/  S2R R15, SR_CTAID.Z ;  /* 0x00000000000f7919 */ /* 0x000e220000002700 */
[----:B------:R-:W-:Y:S02]  /*0110*/  PRMT R52, RZ, 0x7610, R52 ;  /* 0x00007610ff347816 */ /* 0x000fe40000000034 */
[----:B----4-:R-:W-:-:S07]  /*0120*/  PRMT R0, R53, 0x7610, R0 ;  /* 0x0000761035007816 */ /* 0x010fce0000000000 */
[----:B0123--:R-:W-:Y:S05]  /*0130*/  @!P1 BRA `(.L_x_2041) ;  /* 0x00000000002c9947 */ /* 0x00ffea0003800000 */
        /* <DEDUP_REMOVED lines=11> */
.L_x_2041:
        /* <DEDUP_REMOVED lines=41> */
.L_x_2047:
        /* <DEDUP_REMOVED lines=32> */
.L_x_2046:
[----:B------:R-:W-:-:S04]  /*0680*/  IADD3 R6, PT, PT, RZ, -R9, RZ ;  /* 0x80000009ff067210 */ /* 0x000fc80007ffe0ff */
[----:B------:R-:W-:-:S13]  /*0690*/  ISETP.GT.AND P2, PT, R6, 0x1, PT ;  /* 0x000000010600780c */ /* 0x000fda0003f44270 */
[----:B------:R-:W-:Y:S05]  /*06a0*/  @!P2 BRA `(.L_x_2048) ;  /* 0x000000000044a947 */ /* 0x000fea0003800000 */
[----:B------:R-:W-:Y:S02]  /*06b0*/  IADD3 R12, PT, PT, R14, R5, RZ ;  /* 0x000000050e0c7210 */ /* 0x000fe40007ffe0ff */
        /* <DEDUP_REMOVED lines=16> */
.L_x_2048:
[----:B------:R-:W-:-:S13]  /*07c0*/  ISETP.EQ.AND P2, PT, R9, RZ, PT ;  /* 0x000000ff0900720c */ /* 0x000fda0003f42270 */
[----:B------:R-:W-:Y:S05]  /*07d0*/  @!P1 BRA P2, `(.L_x_2043) ;  /* 0x0000000400789947 */ /* 0x000fea0001000000 */
.L_x_2045:
        /* <DEDUP_REMOVED lines=12> */
.L_x_2044:
[----:B------:R-:W-:-:S04]  /*08a0*/  LEA R10, P1, R8, UR8, 0x1 ;  /* 0x00000008080a7c11 */ /* 0x000fc8000f8208ff */
[----:B------:R-:W-:Y:S02]  /*08b0*/  LEA.HI.X R11, R8, UR9, RZ, 0x1, P1 ;  /* 0x00000009080b7c11 */ /* 0x000fe400088f0cff */
[----:B------:R-:W-:Y:S01]  /*08c0*/  IADD3 R7, PT, PT, RZ, -R4, RZ ;  /* 0x80000004ff077210 */ /* 0x000fe20007ffe0ff */
[----:B------:R-:W-:Y:S01]  /*08d0*/  IMAD R14, R56, R5, RZ ;  /* 0x00000005380e7224 */ /* 0x000fe200078e02ff */
        /* <DEDUP_REMOVED lines=12> */
.L_x_2051:
        /* <DEDUP_REMOVED lines=32> */
.L_x_2050:
        /* <DEDUP_REMOVED lines=21> */
.L_x_2052:
[----:B------:R-:W-:-:S13]  /*0cf0*/  ISETP.NE.OR P1, PT, R7, RZ, P1 ;  /* 0x000000ff0700720c */ /* 0x000fda0000f25670 */
[----:B------:R-:W-:Y:S05]  /*0d00*/  @!P1 BRA `(.L_x_2043) ;  /* 0x00000000002c9947 */ /* 0x000fea0003800000 */
.L_x_2049:
        /* <DEDUP_REMOVED lines=11> */
.L_x_2043:
[----:B0-----:R-:W-:Y:S05]  /*0dc0*/  BSYNC.RECONVERGENT B0 ;  /* 0x0000000000007941 */ /* 0x001fea0003800200 */
.L_x_2042:
[----:B-1----:R-:W0:Y:S02]  /*0dd0*/  LDC R11, c[0x0][0x3ac] ;  /* 0x0000eb00ff0b7b82 */ /* 0x002e240000000800 */
        /* <DEDUP_REMOVED lines=19> */
.L_x_2056:
        /* <DEDUP_REMOVED lines=15> */
.L_x_2055:
        /* <DEDUP_REMOVED lines=12> */
.L_x_2057:
[----:B------:R-:W-:-:S13]  /*10c0*/  ISETP.NE.OR P1, PT, R4, RZ, P1 ;  /* 0x000000ff0400720c */ /* 0x000fda0000f25670 */
[----:B------:R-:W-:Y:S05]  /*10d0*/  @!P1 BRA `(.L_x_2053) ;  /* 0x00000000001c9947 */ /* 0x000fea0003800000 */
.L_x_2054:
[----:B0-----:R-:W0:Y:S02]  /*10e0*/  LDC.64 R6, c[0x0][0x3a0] ;  /* 0x0000e800ff067b82 */ /* 0x001e240000000a00 */
.L_x_2058:
[----:B0-----:R-:W-:Y:S01]  /*10f0*/  IMAD.WIDE R8, R0, 0x2, R6 ;  /* 0x0000000200087825 */ /* 0x001fe200078e0206 */
[----:B------:R-:W-:Y:S02]  /*1100*/  IADD3 R4, PT, PT, R4, 0x1, RZ ;  /* 0x0000000104047810 */ /* 0x000fe40007ffe0ff */
[----:B------:R-:W-:Y:S02]  /*1110*/  IADD3 R0, PT, PT, R0, R11, RZ ;  /* 0x0000000b00007210 */ /* 0x000fe40007ffe0ff */
[----:B------:R1:W-:Y:S01]  /*1120*/  STG.E.64 desc[UR6][R8.64], RZ ;  /* 0x000000ff08007986 */ /* 0x0003e2000c101b06 */
[----:B------:R-:W-:-:S13]  /*1130*/  ISETP.NE.AND P1, PT, R4, RZ, PT ;  /* 0x000000ff0400720c */ /* 0x000fda0003f25270 */
[----:B-1----:R-:W-:Y:S05]  /*1140*/  @P1 BRA `(.L_x_2058) ;  /* 0xfffffffc00e81947 */ /* 0x002fea000383ffff */
.L_x_2053:
        /* <DEDUP_REMOVED lines=15> */
.L_x_2060:
        /* <DEDUP_REMOVED lines=44> */
.L_x_2059:
[----:B------:R0:W5:Y:S01]  /*1500*/  LDL.64 R6, [R1] ;  /* 0x0000000001067983 */ /* 0x0001620000100a00 */
[----:B------:R-:W1:Y:S01]  /*1510*/  LDCU UR8, c[0x0][0x3c8] ;  /* 0x00007900ff0877ac */ /* 0x000e620008000800 */
[----:B------:R-:W-:Y:S01]  /*1520*/  HFMA2 R4, -RZ, RZ, 0, 0 ;  /* 0x00000000ff047431 */ /* 0x000fe200000001ff */
[----:B------:R-:W-:Y:S01]  /*1530*/  MOV R9, RZ ;  /* 0x000000ff00097202 */ /* 0x000fe20000000f00 */
[----:B------:R-:W-:Y:S01]  /*1540*/  HFMA2 R10, -RZ, RZ, 0, 0 ;  /* 0x00000000ff0a7431 */ /* 0x000fe200000001ff */
[----:B------:R-:W2:Y:S01]  /*1550*/  LDCU UR4, c[0x0][0x3cc] ;  /* 0x00007980ff0477ac */ /* 0x000ea20008000800 */
[----:B-----5:R-:W-:Y:S01]  /*1560*/  MOV R19, RZ ;  /* 0x000000ff00137202 */ /* 0x020fe20000000f00 */
        /* <DEDUP_REMOVED lines=21> */
.L_x_2061:
        /* <DEDUP_REMOVED lines=8> */
.L_x_2062:
        /* <DEDUP_REMOVED lines=8> */
.L_x_2063:
        /* <DEDUP_REMOVED lines=8> */
.L_x_2064:
        /* <DEDUP_REMOVED lines=8> */
.L_x_2065:
[----:B------:R-:W-:Y:S01]  /*18c0*/  LEA R0, R21, R0, 0x3 ;  /* 0x0000000015007211 */ /* 0x000fe200078e18ff */
[----:B------:R-:W0:Y:S01]  /*18d0*/  S2UR UR5, SR_CgaCtaId ;  /* 0x00000000000579c3 */ /* 0x000e220000008800 */
[----:B------:R-:W1:Y:S01]  /*18e0*/  LDCU.64 UR10, c[0x0][0x388] ;  /* 0x00007100ff0a77ac */ /* 0x000e620008000a00 */
[----:B------:R-:W-:Y:S02]  /*18f0*/  VIMNMX R5, PT, PT, R5, UR8, PT ;  /* 0x0000000805057c48 */ /* 0x000fe4000bfe0100 */
[----:B------:R-:W-:Y:S01]  /*1900*/  IADD3 R0, PT, PT, R9, R0, R4 ;  /* 0x0000000009007210 */ /* 0x000fe20007ffe004 */
[----:B------:R-:W-:Y:S01]  /*1910*/  UMOV UR4, 0x400 ;  /* 0x0000040000047882 */ /* 0x000fe20000000000 */
[----:B------:R-:W-:Y:S02]  /*1920*/  PRMT R9, RZ, 0x5410, RZ ;  /* 0x00005410ff097816 */ /* 0x000fe400000000ff */
[----:B------:R-:W-:Y:S02]  /*1930*/  IADD3 R0, PT, PT, R19, R0, R10 ;  /* 0x0000000013007210 */ /* 0x000fe40007ffe00a */
[----:B------:R-:W-:-:S02]  /*1940*/  MOV R10, RZ ;  /* 0x000000ff000a7202 */ /* 0x000fc40000000f00 */
[----:B------:R-:W-:Y:S01]  /*1950*/  PRMT R8, RZ, 0x5410, RZ ;  /* 0x00005410ff087816 */ /* 0x000fe200000000ff */
[----:B------:R-:W-:Y:S01]  /*1960*/  IMAD R3, R0, R11, RZ ;  /* 0x0000000b00037224 */ /* 0x000fe200078e02ff */
[----:B------:R-:W-:Y:S02]  /*1970*/  SHF.R.S32.HI R0, RZ, 0x1f, R2 ;  /* 0x0000001fff007819 */ /* 0x000fe40000011402 */
[----:B------:R-:W-:Y:S02]  /*1980*/  PRMT R4, RZ, 0x5410, RZ ;  /* 0x00005410ff047816 */ /* 0x000fe400000000ff */
[----:B------:R-:W-:-:S04]  /*1990*/  IADD3 R2, P1, PT, R2, R3, RZ ;  /* 0x0000000302027210 */ /* 0x000fc80007f3e0ff */
[----:B------:R-:W-:Y:S02]  /*19a0*/  LEA.HI.X.SX32 R3, R3, R0, 0x1, P1 ;  /* 0x0000000003037211 */ /* 0x000fe400008f0eff */
[----:B------:R-:W-:Y:S01]  /*19b0*/  ISETP.GT.AND P1, PT, R5, R54, PT ;  /* 0x000000360500720c */ /* 0x000fe20003f24270 */
[----:B0-----:R-:W-:Y:S01]  /*19c0*/  ULEA UR4, UR5, UR4, 0x18 ;  /* 0x0000000405047291 */ /* 0x001fe2000f8ec0ff */
[C---:B------:R-:W-:Y:S02]  /*19d0*/  SHF.L.U32 R0, R2.reuse, 0x2, RZ ;  /* 0x0000000202007819 */ /* 0x040fe400000006ff */
[----:B------:R-:W-:Y:S02]  /*19e0*/  SHF.L.U64.HI R3, R2, 0x2, R3 ;  /* 0x0000000202037819 */ /* 0x000fe40000010203 */
[----:B-1----:R-:W-:Y:S02]  /*19f0*/  IADD3 R60, P2, PT, R0, UR10, RZ ;  /* 0x0000000a003c7c10 */ /* 0x002fe4000ff5e0ff */
[----:B------:R-:W-:-:S02]  /*1a00*/  PRMT R2, R6, 0x7610, R6 ;  /* 0x0000761006027816 */ /* 0x000fc40000000006 */
[----:B------:R-:W-:Y:S02]  /*1a10*/  IADD3.X R61, PT, PT, R3, UR11, RZ, P2, !PT ;  /* 0x0000000b033d7c10 */ /* 0x000fe400097fe4ff */
[----:B------:R-:W-:Y:S02]  /*1a20*/  PRMT R0, R7, 0x7610, R7 ;  /* 0x0000761007007816 */ /* 0x000fe40000000007 */
        /* <DEDUP_REMOVED lines=14> */
.L_x_2079:
[----:B------:R-:W-:Y:S01]  /*1b10*/  MOV R20, R60 ;  /* 0x0000003c00147202 */ /* 0x000fe20000000f00 */
[----:B0-----:R-:W0:Y:S01]  /*1b20*/  LDC R11, c[0x0][0x3ac] ;  /* 0x0000eb00ff0b7b82 */ /* 0x001e220000000800 */
[----:B------:R-:W-:-:S05]  /*1b30*/  MOV R21, R61 ;  /* 0x0000003d00157202 */ /* 0x000fca0000000f00 */
[----:B------:R-:W2:Y:S01]  /*1b40*/  LDG.E.128.CONSTANT R12, desc[UR6][R20.64] ;  /* 0x00000006140c7981 */ /* 0x000ea2000c1e9d00 */
[----:B------:R-:W-:Y:S01]  /*1b50*/  ISETP.NE.AND P3, PT, R54, R3, PT ;  /* 0x000000033600720c */ /* 0x000fe20003f65270 */
[----:B0-----:R-:W-:-:S12]  /*1b60*/  IMAD.WIDE R62, R11, 0x4, R20 ;  /* 0x000000040b3e7825 */ /* 0x001fd800078e0214 */
[----:B------:R-:W3:Y:S04]  /*1b70*/  @!P3 LDG.E.U16.CONSTANT R55, desc[UR6][R22.64] ;  /* 0x000000061637b981 */ /* 0x000ee8000c1e9500 */
[----:B------:R-:W4:Y:S01]  /*1b80*/  LDG.E.128.CONSTANT R16, desc[UR6][R62.64] ;  /* 0x000000063e107981 */ /* 0x000f22000c1e9d00 */
[----:B------:R-:W-:-:S06]  /*1b90*/  @!P3 LEA R34, R10, R1, 0x3 ;  /* 0x000000010a22b211 */ /* 0x000fcc00078e18ff */
[----:B------:R-:W5:Y:S01]  /*1ba0*/  @!P3 LDL.64 R34, [R34+0x8] ;  /* 0x000008002222b983 */ /* 0x000f620000100a00 */
[----:B------:R-:W-:Y:S02]  /*1bb0*/  ISETP.NE.AND P2, PT, R53, RZ, PT ;  /* 0x000000ff3500720c */ /* 0x000fe40003f45270 */
[----:B--2---:R-:W-:-:S04]  /*1bc0*/  LOP3.LUT R24, R12, 0xff, RZ, 0xc0, !PT ;  /* 0x000000ff0c187812 */ /* 0x004fc800078ec0ff */
[----:B------:R-:W-:Y:S02]  /*1bd0*/  IADD3 R24, PT, PT, R24, -0x80, RZ ;  /* 0xffffff8018187810 */ /* 0x000fe40007ffe0ff */
[--C-:B------:R-:W-:Y:S02]  /*1be0*/  SHF.R.U32.HI R38, RZ, 0x8, R13.reuse ;  /* 0x00000008ff267819 */ /* 0x100fe4000001160d */
[----:B------:R0:W1:Y:S01]  /*1bf0*/  I2F.F16 R43, R24 ;  /* 0x00000018002b7306 */ /* 0x0000620000200c00 */
[C---:B------:R-:W-:Y:S02]  /*1c00*/  LEA.HI R36, R13.reuse, 0xffffff80, RZ, 0x8 ;  /* 0xffffff800d247811 */ /* 0x040fe400078f40ff */
[----:B------:R-:W-:Y:S02]  /*1c10*/  LOP3.LUT R26, R13, 0xff, RZ, 0xc0, !PT ;  /* 0x000000ff0d1a7812 */ /* 0x000fe400078ec0ff */
[----:B------:R-:W-:Y:S02]  /*1c20*/  SHF.R.U32.HI R13, RZ, 0x10, R13 ;  /* 0x00000010ff0d7819 */ /* 0x000fe4000001160d */
[----:B0-----:R-:W-:-:S02]  /*1c30*/  SHF.R.U32.HI R24, RZ, 0x8, R12 ;  /* 0x00000008ff187819 */ /* 0x001fc4000001160c */
[----:B------:R-:W-:Y:S02]  /*1c40*/  LOP3.LUT R40, R38, 0xff, RZ, 0xc0, !PT ;  /* 0x000000ff26287812 */ /* 0x000fe400078ec0ff */
[----:B------:R-:W-:Y:S02]  /*1c50*/  LEA.HI R37, R12, 0xffffff80, RZ, 0x8 ;  /* 0xffffff800c257811 */ /* 0x000fe400078f40ff */
[----:B------:R-:W-:Y:S02]  /*1c60*/  LOP3.LUT R24, R24, 0xff, RZ, 0xc0, !PT ;  /* 0x000000ff18187812 */ /* 0x000fe400078ec0ff */
[----:B------:R-:W-:Y:S02]  /*1c70*/  SHF.R.U32.HI R12, RZ, 0x10, R12 ;  /* 0x00000010ff0c7819 */ /* 0x000fe4000001160c */
[----:B------:R-:W-:Y:S02]  /*1c80*/  LOP3.LUT R13, R13, 0xff, RZ, 0xc0, !PT ;  /* 0x000000ff0d0d7812 */ /* 0x000fe400078ec0ff */
[----:B------:R-:W-:-:S02]  /*1c90*/  IADD3 R41, PT, PT, R40, -0x80, RZ ;  /* 0xffffff8028297810 */ /* 0x000fc40007ffe0ff */
[----:B------:R-:W-:Y:S02]  /*1ca0*/  IADD3 R24, PT, PT, R24, -0x80, RZ ;  /* 0xffffff8018187810 */ /* 0x000fe40007ffe0ff */
[----:B------:R-:W-:Y:S02]  /*1cb0*/  SHF.R.U32.HI R40, RZ, 0x8, R14 ;  /* 0x00000008ff287819 */ /* 0x000fe4000001160e */
[----:B------:R-:W-:Y:S02]  /*1cc0*/  LOP3.LUT R12, R12, 0xff, RZ, 0xc0, !PT ;  /* 0x000000ff0c0c7812 */ /* 0x000fe400078ec0ff */
[----:B------:R-:W-:Y:S01]  /*1cd0*/  IADD3 R13, PT, PT, R13, -0x80, RZ ;  /* 0xffffff800d0d7810 */ /* 0x000fe20007ffe0ff */
[----:B------:R0:W2:Y:S01]  /*1ce0*/  I2F.F16 R39, R24 ;  /* 0x0000001800277306 */ /* 0x0000a20000200c00 */
[C---:B------:R-:W-:Y:S02]  /*1cf0*/  LEA.HI R33, R14.reuse, 0xffffff80, RZ, 0x8 ;  /* 0xffffff800e217811 */ /* 0x040fe400078f40ff */
[----:B------:R-:W-:-:S02]  /*1d00*/  LOP3.LUT R27, R14, 0xff, RZ, 0xc0, !PT ;  /* 0x000000ff0e1b7812 */ /* 0x000fc400078ec0ff */
[----:B------:R-:W-:Y:S02]  /*1d10*/  IADD3 R12, PT, PT, R12, -0x80, RZ ;  /* 0xffffff800c0c7810 */ /* 0x000fe40007ffe0ff */
[----:B------:R-:W-:Y:S02]  /*1d20*/  SHF.R.U32.HI R14, RZ, 0x10, R14 ;  /* 0x00000010ff0e7819 */ /* 0x000fe4000001160e */
[----:B0-----:R-:W-:Y:S02]  /*1d30*/  LOP3.LUT R24, R40, 0xff, RZ, 0xc0, !PT ;  /* 0x000000ff28187812 */ /* 0x001fe400078ec0ff */
[----:B------:R4:W0:Y:S01]  /*1d40*/  I2F.F16 R40, R13 ;  /* 0x0000000d00287306 */ /* 0x0008220000200c00 */
[----:B------:R-:W-:Y:S02]  /*1d50*/  LOP3.LUT R14, R14, 0xff, RZ, 0xc0, !PT ;  /* 0x000000ff0e0e7812 */ /* 0x000fe400078ec0ff */
[----:B----4-:R-:W-:-:S05]  /*1d60*/  LOP3.LUT R13, R17, 0xff, RZ, 0xc0, !PT ;  /* 0x000000ff110d7812 */ /* 0x010fca00078ec0ff */
[----:B------:R4:W0:Y:S01]  /*1d70*/  I2F.F16 R38, R12 ;  /* 0x0000000c00267306 */ /* 0x0008220000200c00 */
[----:B------:R-:W-:Y:S02]  /*1d80*/  IADD3 R48, PT, PT, R13, -0x80, RZ ;  /* 0xffffff800d307810 */ /* 0x000fe40007ffe0ff */
[----:B------:R-:W-:Y:S02]  /*1d90*/  LOP3.LUT R13, R18, 0xff, RZ, 0xc0, !PT ;  /* 0x000000ff120d7812 */ /* 0x000fe400078ec0ff */
[----:B----4-:R-:W-:Y:S02]  /*1da0*/  SHF.R.U32.HI R12, RZ, 0x8, R15 ;  /* 0x00000008ff0c7819 */ /* 0x010fe4000001160f */
[----:B------:R-:W-:Y:S02]  /*1db0*/  IADD3 R14, PT, PT, R14, -0x80, RZ ;  /* 0xffffff800e0e7810 */ /* 0x000fe40007ffe0ff */
[----:B------:R-:W-:Y:S02]  /*1dc0*/  LOP3.LUT R12, R12, 0xff, RZ, 0xc0, !PT ;  /* 0x000000ff0c0c7812 */ /* 0x000fe400078ec0ff */
[----:B------:R-:W-:Y:S01]  /*1dd0*/  IADD3 R47, PT, PT, R13, -0x80, RZ ;  /* 0xffffff800d2f7810 */ /* 0x000fe20007ffe0ff */
[----:B------:R4:W0:Y:S01]  /*1de0*/  I2F.F16 R44, R14 ;  /* 0x0000000e002c7306 */ /* 0x0008220000200c00 */
[----:B------:R-:W-:-:S02]  /*1df0*/  SHF.R.U32.HI R13, RZ, 0x8, R16 ;  /* 0x00000008ff0d7819 */ /* 0x000fc40000011610 */
[----:B------:R-:W-:Y:S02]  /*1e00*/  IADD3 R51, PT, PT, R12, -0x80, RZ ;  /* 0xffffff800c337810 */ /* 0x000fe40007ffe0ff */
[----:B------:R-:W-:Y:S02]  /*1e10*/  LOP3.LUT R12, R16, 0xff, RZ, 0xc0, !PT ;  /* 0x000000ff100c7812 */ /* 0x000fe400078ec0ff */
[----:B------:R-:W-:Y:S02]  /*1e20*/  IADD3 R31, PT, PT, R27, -0x80, RZ ;  /* 0xffffff801b1f7810 */ /* 0x000fe40007ffe0ff */
[----:B----4-:R-:W-:Y:S02]  /*1e30*/  LOP3.LUT R14, R19, 0xff, RZ, 0xc0, !PT ;  /* 0x000000ff130e7812 */ /* 0x010fe400078ec0ff */
[C---:B------:R-:W-:Y:S02]  /*1e40*/  LEA.HI R32, R15.reuse, 0xffffff80, RZ, 0x8 ;  /* 0xffffff800f207811 */ /* 0x040fe400078f40ff */
[----:B------:R-:W-:-:S02]  /*1e50*/  LOP3.LUT R27, R15, 0xff, RZ, 0xc0, !PT ;  /* 0x000000ff0f1b7812 */ /* 0x000fc400078ec0ff */
[----:B------:R-:W-:Y:S02]  /*1e60*/  LOP3.LUT R13, R13, 0xff, RZ, 0xc0, !PT ;  /* 0x000000ff0d0d7812 */ /* 0x000fe400078ec0ff */
[----:B------:R-:W-:Y:S02]  /*1e70*/  SHF.R.U32.HI R15, RZ, 0x10, R15 ;  /* 0x00000010ff0f7819 */ /* 0x000fe4000001160f */
[----:B------:R-:W-:Y:S02]  /*1e80*/  IADD3 R12, PT, PT, R12, -0x80, RZ ;  /* 0xffffff800c0c7810 */ /* 0x000fe40007ffe0ff */
[----:B------:R-:W-:Y:S02]  /*1e90*/  IADD3 R14, PT, PT, R14, -0x80, RZ ;  /* 0xffffff800e0e7810 */ /* 0x000fe40007ffe0ff */
[----:B------:R-:W-:Y:S02]  /*1ea0*/  IADD3 R26, PT, PT, R26, -0x80, RZ ;  /* 0xffffff801a1a7810 */ /* 0x000fe40007ffe0ff */
[----:B------:R-:W-:Y:S01]  /*1eb0*/  IADD3 R13, PT, PT, R13, -0x80, RZ ;  /* 0xffffff800d0d7810 */ /* 0x000fe20007ffe0ff */
[----:B------:R4:W0:Y:S01]  /*1ec0*/  I2F.F16 R49, R12 ;  /* 0x0000000c00317306 */ /* 0x0008220000200c00 */
[----:B------:R-:W-:-:S02]  /*1ed0*/  LOP3.LUT R15, R15, 0xff, RZ, 0xc0, !PT ;  /* 0x000000ff0f0f7812 */ /* 0x000fc400078ec0ff */
[----:B------:R-:W-:Y:S02]  /*1ee0*/  IADD3 R30, PT, PT, R27, -0x80, RZ ;  /* 0xffffff801b1e7810 */ /* 0x000fe40007ffe0ff */
[----:B------:R-:W-:Y:S02]  /*1ef0*/  LEA.HI R29, R16, 0xffffff80, RZ, 0x8 ;  /* 0xffffff80101d7811 */ /* 0x000fe400078f40ff */
[----:B------:R-:W-:Y:S01]  /*1f00*/  LEA.HI R28, R17, 0xffffff80, RZ, 0x8 ;  /* 0xffffff80111c7811 */ /* 0x000fe200078f40ff */
[----:B------:R1:W0:Y:S01]  /*1f10*/  I2F.F16 R46, R14 ;  /* 0x0000000e002e7306 */ /* 0x0002220000200c00 */
[----:B------:R-:W-:Y:S02]  /*1f20*/  LEA.HI R27, R18, 0xffffff80, RZ, 0x8 ;  /* 0xffffff80121b7811 */ /* 0x000fe400078f40ff */
[----:B----4-:R-:W-:Y:S02]  /*1f30*/  SHF.R.U32.HI R12, RZ, 0x8, R17 ;  /* 0x00000008ff0c7819 */ /* 0x010fe40000011611 */
[----:B------:R-:W-:-:S02]  /*1f40*/  SHF.R.U32.HI R16, RZ, 0x10, R16 ;  /* 0x00000010ff107819 */ /* 0x000fc40000011610 */
[----:B------:R-:W-:Y:S01]  /*1f50*/  SHF.R.U32.HI R17, RZ, 0x10, R17 ;  /* 0x00000010ff117819 */ /* 0x000fe20000011611 */
[----:B------:R4:W0:Y:S01]  /*1f60*/  I2F.F16 R42, R26 ;  /* 0x0000001a002a7306 */ /* 0x0008220000200c00 */
[--C-:B-1----:R-:W-:Y:S02]  /*1f70*/  SHF.R.U32.HI R14, RZ, 0x8, R18.reuse ;  /* 0x00000008ff0e7819 */ /* 0x102fe40000011612 */
[----:B------:R-:W-:Y:S02]  /*1f80*/  SHF.R.U32.HI R18, RZ, 0x10, R18 ;  /* 0x00000010ff127819 */ /* 0x000fe40000011612 */
[----:B------:R-:W-:-:S03]  /*1f90*/  IADD3 R15, PT, PT, R15, -0x80, RZ ;  /* 0xffffff800f0f7810 */ /* 0x000fc60007ffe0ff */
[----:B------:R1:W0:Y:S01]  /*1fa0*/  I2F.F16 R57, R13 ;  /* 0x0000000d00397306 */ /* 0x0002220000200c00 */
[----:B----4-:R-:W-:Y:S02]  /*1fb0*/  LEA.HI R26, R19, 0xffffff80, RZ, 0x8 ;  /* 0xffffff80131a7811 */ /* 0x010fe400078f40ff */
[----:B------:R-:W-:Y:S02]  /*1fc0*/  LOP3.LUT R16, R16, 0xff, RZ, 0xc0, !PT ;  /* 0x000000ff10107812 */ /* 0x000fe400078ec0ff */
[----:B------:R-:W-:Y:S02]  /*1fd0*/  LOP3.LUT R17, R17, 0xff, RZ, 0xc0, !PT ;  /* 0x000000ff11117812 */ /* 0x000fe400078ec0ff */
[--C-:B-1----:R-:W-:Y:S02]  /*1fe0*/  SHF.R.U32.HI R13, RZ, 0x8, R19.reuse ;  /* 0x00000008ff0d7819 */ /* 0x102fe40000011613 */
[----:B------:R-:W-:Y:S01]  /*1ff0*/  SHF.R.U32.HI R19, RZ, 0x10, R19 ;  /* 0x00000010ff137819 */ /* 0x000fe20000011613 */
[----:B------:R1:W4:Y:S01]  /*2000*/  I2F.F16 R50, R15 ;  /* 0x0000000f00327306 */ /* 0x0003220000200c00 */
[----:B------:R-:W-:-:S02]  /*2010*/  LOP3.LUT R18, R18, 0xff, RZ, 0xc0, !PT ;  /* 0x000000ff12127812 */ /* 0x000fc400078ec0ff */
[----:B------:R-:W-:Y:S02]  /*2020*/  LOP3.LUT R14, R14, 0xff, RZ, 0xc0, !PT ;  /* 0x000000ff0e0e7812 */ /* 0x000fe400078ec0ff */
[----:B------:R-:W-:Y:S02]  /*2030*/  LOP3.LUT R13, R13, 0xff, RZ, 0xc0, !PT ;  /* 0x000000ff0d0d7812 */ /* 0x000fe400078ec0ff */
[----:B------:R-:W-:Y:S02]  /*2040*/  IADD3 R16, PT, PT, R16, -0x80, RZ ;  /* 0xffffff8010107810 */ /* 0x000fe40007ffe0ff */
[----:B-1----:R-:W-:Y:S02]  /*2050*/  LOP3.LUT R15, R19, 0xff, RZ, 0xc0, !PT ;  /* 0x000000ff130f7812 */ /* 0x002fe400078ec0ff */
[----:B------:R-:W-:Y:S02]  /*2060*/  IADD3 R17, PT, PT, R17, -0x80, RZ ;  /* 0xffffff8011117810 */ /* 0x000fe40007ffe0ff */
[----:B------:R-:W-:-:S02]  /*2070*/  IADD3 R18, PT, PT, R18, -0x80, RZ ;  /* 0xffffff8012127810 */ /* 0x000fc40007ffe0ff */
[----:B-----5:R-:W-:Y:S02]  /*2080*/  @!P3 PRMT R2, R34, 0x7610, R2 ;  /* 0x000076102202b816 */ /* 0x020fe40000000002 */
[----:B------:R-:W-:Y:S02]  /*2090*/  IADD3 R24, PT, PT, R24, -0x80, RZ ;  /* 0xffffff8018187810 */ /* 0x000fe40007ffe0ff */
[----:B------:R-:W-:Y:S02]  /*20a0*/  IADD3 R14, PT, PT, R14, -0x80, RZ ;  /* 0xffffff800e0e7810 */ /* 0x000fe40007ffe0ff */
[----:B------:R-:W-:Y:S02]  /*20b0*/  IADD3 R13, PT, PT, R13, -0x80, RZ ;  /* 0xffffff800d0d7810 */ /* 0x000fe40007ffe0ff */
[----:B------:R-:W-:Y:S01]  /*20c0*/  IADD3 R15, PT, PT, R15, -0x80, RZ ;  /* 0xffffff800f0f7810 */ /* 0x000fe20007ffe0ff */
[----:B------:R-:W1:Y:S01]  /*20d0*/  I2F.F16 R37, R37 ;  /* 0x0000002500257306 */ /* 0x000e620000200c00 */
[----:B------:R-:W-:-:S02]  /*20e0*/  LOP3.LUT R12, R12, 0xff, RZ, 0xc0, !PT ;  /* 0x000000ff0c0c7812 */ /* 0x000fc400078ec0ff */
[----:B------:R-:W-:Y:S02]  /*20f0*/  @!P3 PRMT R2, R2, 0x7610, R34 ;  /* 0x000076100202b816 */ /* 0x000fe40000000022 */
        /* <DEDUP_REMOVED lines=20> */
[----:B------:R-:W0:Y:S01]  /*2240*/  I2F.F16 R34, R15 ;  /* 0x0000000f00227306 */ /* 0x000e220000200c00 */
[----:B------:R-:W-:-:S02]  /*2250*/  @!P3 PRMT R0, R35, 0x7610, R0 ;  /* 0x000076102300b816 */ /* 0x000fc40000000000 */
[----:B---3--:R-:W-:-:S05]  /*2260*/  @!P3 IADD3 R3, PT, PT, R55, R54, RZ ;  /* 0x000000363703b210 */ /* 0x008fca0007ffe0ff */
[----:B------:R3:W0:Y:S01]  /*2270*/  I2F.F16 R58, R12 ;  /* 0x0000000c003a7306 */ /* 0x0006220000200c00 */
[----:B------:R-:W-:Y:S02]  /*2280*/  @!P3 PRMT R0, R0, 0x7610, R35 ;  /* 0x000076100000b816 */ /* 0x000fe40000000023 */
[----:B---3--:R-:W-:-:S04]  /*2290*/  @!P3 IADD3 R12, PT, PT, R10, 0x1, RZ ;  /* 0x000000010a0cb810 */ /* 0x008fc80007ffe0ff */
[----:B------:R-:W-:Y:S01]  /*22a0*/  @!P3 MOV R10, R12 ;  /* 0x0000000c000ab202 */ /* 0x000fe20000000f00 */
[----:B-12-4-:R-:W-:Y:S06]  /*22b0*/  @!P2 BRA `(.L_x_2067) ;  /* 0x000000040068a947 */ /* 0x016fec0003800000 */
[----:B------:R-:W1:Y:S01]  /*22c0*/  LDS.64 R12, [UR4] ;  /* 0x00000004ff0c7984 */ /* 0x000e620008000a00 */
[----:B------:R-:W-:Y:S02]  /*22d0*/  HADD2.F32 R35, -RZ, R43.H0_H0 ;  /* 0x2000002bff237230 */ /* 0x000fe40000004100 */
[----:B0-----:R-:W-:Y:S01]  /*22e0*/  HADD2.F32 R55, -RZ, R38.H0_H0 ;  /* 0x20000026ff377230 */ /* 0x001fe20000004100 */
[----:B------:R-:W0:Y:S01]  /*22f0*/  LDS.64 R14, [UR4+0x8] ;  /* 0x00000804ff0e7984 */ /* 0x000e220008000a00 */
[----:B------:R-:W-:Y:S02]  /*2300*/  HADD2.F32 R65, -RZ, R42.H0_H0 ;  /* 0x2000002aff417230 */ /* 0x000fe40000004100 */
[--C-:B-1----:R-:W-:Y:S02]  /*2310*/  HADD2.F32 R24, -RZ, R12.reuse.H0_H0 ;  /* 0x2000000cff187230 */ /* 0x102fe40000004100 */
[----:B------:R-:W-:Y:S02]  /*2320*/  HADD2.F32 R12, -RZ, R12.H1_H1 ;  /* 0x3000000cff0c7230 */ /* 0x000fe40000004100 */
[----:B0-----:R-:W-:-:S02]  /*2330*/  HADD2.F32 R61, -RZ, R15.H0_H0 ;  /* 0x2000000fff3d7230 */ /* 0x001fc40000004100 */
[----:B------:R-:W-:Y:S01]  /*2340*/  FFMA.FTZ R56, R35, R24, RZ ;  /* 0x0000001823387223 */ /* 0x000fe200000100ff */
[----:B------:R-:W-:Y:S02]  /*2350*/  HADD2.F32 R35, -RZ, R39.H0_H0 ;  /* 0x20000027ff237230 */ /* 0x000fe40000004100 */
[----:B------:R-:W-:Y:S01]  /*2360*/  FFMA.FTZ R67, R24, R65, RZ ;  /* 0x0000004118437223 */ /* 0x000fe200000100ff */
[----:B------:R-:W-:Y:S02]  /*2370*/  HADD2.F32 R15, -RZ, R15.H1_H1 ;  /* 0x3000000fff0f7230 */ /* 0x000fe40000004100 */
[----:B------:R-:W-:Y:S02]  /*2380*/  HADD2.F32 R65, -RZ, R41.H0_H0 ;  /* 0x20000029ff417230 */ /* 0x000fe40000004100 */
[----:B------:R-:W-:Y:S01]  /*2390*/  FFMA.FTZ R56, R35, R12, R56 ;  /* 0x0000000c23387223 */ /* 0x000fe20000010038 */
[----:B------:R-:W-:-:S05]  /*23a0*/  HADD2.F32 R35, -RZ, R13.H0_H0 ;  /* 0x2000000dff237230 */ /* 0x000fca0000004100 */
[----:B------:R-:W-:Y:S01]  /*23b0*/  FFMA.FTZ R64, R55, R35, R56 ;  /* 0x0000002337407223 */ /* 0x000fe20000010038 */
[----:B------:R-:W-:Y:S02]  /*23c0*/  HADD2.F32 R56, -RZ, R13.H1_H1 ;  /* 0x3000000dff387230 */ /* 0x000fe40000004100 */
        /* <DEDUP_REMOVED lines=13> */
[----:B------:R-:W-:Y:S01]  /*24a0*/  FMUL.FTZ R13, R13, R64 ;  /* 0x000000400d0d7220 */ /* 0x000fe20000410000 */
[----:B------:R-:W-:Y:S01]  /*24b0*/  FFMA.FTZ R64, R12, R65, R67 ;  /* 0x000000410c407223 */ /* 0x000fe20000010043 */
[----:B------:R-:W-:-:S03]  /*24c0*/  HADD2.F32 R65, -RZ, R40.H0_H0 ;  /* 0x20000028ff417230 */ /* 0x000fc60000004100 */
[----:B------:R-:W-:Y:S02]  /*24d0*/  F2FP.F16.F32.PACK_AB R13, RZ, R13 ;  /* 0x0000000dff0d723e */ /* 0x000fe400000000ff */
        /* <DEDUP_REMOVED lines=9> */
[----:B------:R-:W-:Y:S02]  /*2570*/  HADD2.F32 R64, -RZ, R28.H0_H0 ;  /* 0x2000001cff407230 */ /* 0x000fe40000004100 */
[----:B------:R-:W-:-:S03]  /*2580*/  HADD2.F32 R65, -RZ, R2.H1_H1 ;  /* 0x30000002ff417230 */ /* 0x000fc60000004100 */
[----:B------:R-:W-:-:S04]  /*2590*/  FFMA.FTZ R64, R15, R64, R66 ;  /* 0x000000400f407223 */ /* 0x000fc80000010042 */
[----:B------:R-:W-:Y:S01]  /*25a0*/  FMUL.FTZ R64, R64, R65 ;  /* 0x0000004140407220 */ /* 0x000fe20000410000 */
[----:B------:R-:W-:-:S04]  /*25b0*/  HADD2.F32 R65, -RZ, R31.H0_H0 ;  /* 0x2000001fff417230 */ /* 0x000fc80000004100 */
[----:B------:R-:W-:Y:S01]  /*25c0*/  F2FP.F16.F32.PACK_AB R64, RZ, R64 ;  /* 0x00000040ff40723e */ /* 0x000fe200000000ff */
[----:B------:R-:W-:-:S03]  /*25d0*/  FFMA.FTZ R65, R24, R65, RZ ;  /* 0x0000004118417223 */ /* 0x000fc600000100ff */
[----:B------:R-:W-:-:S05]  /*25e0*/  PRMT R13, R13, 0x5410, R64 ;  /* 0x000054100d0d7816 */ /* 0x000fca0000000040 */
[----:B------:R-:W-:Y:S02]  /*25f0*/  HFMA2 R4, R13, 1, 1, R4 ;  /* 0x3c003c000d047831 */ /* 0x000fe40000000004 */
[----:B------:R-:W-:-:S05]  /*2600*/  HADD2.F32 R13, -RZ, R30.H0_H0 ;  /* 0x2000001eff0d7230 */ /* 0x000fca0000004100 */
[----:B------:R-:W-:Y:S01]  /*2610*/  FFMA.FTZ R64, R24, R13, RZ ;  /* 0x0000000d18407223 */ /* 0x000fe200000100ff */
[----:B------:R-:W-:-:S05]  /*2620*/  HADD2.F32 R13, -RZ, R45.H0_H0 ;  /* 0x2000002dff0d7230 */ /* 0x000fca0000004100 */
[----:B------:R-:W-:Y:S01]  /*2630*/  FFMA.FTZ R24, R12, R13, R65 ;  /* 0x0000000d0c187223 */ /* 0x000fe20000010041 */
[----:B------:R-:W-:-:S05]  /*2640*/  HADD2.F32 R13, -RZ, R51.H0_H0 ;  /* 0x20000033ff0d7230 */ /* 0x000fca0000004100 */
[----:B------:R-:W-:Y:S01]  /*2650*/  FFMA.FTZ R64, R12, R13, R64 ;  /* 0x0000000d0c407223 */ /* 0x000fe20000010040 */
[----:B------:R-:W-:Y:S02]  /*2660*/  HADD2.F32 R13, -RZ, R50.H0_H0 ;  /* 0x20000032ff0d7230 */ /* 0x000fe40000004100 */
        /* <DEDUP_REMOVED lines=21> */
[--C-:B------:R-:W-:Y:S02]  /*27c0*/  HADD2.F32 R13, -RZ, R0.reuse.H0_H0 ;  /* 0x20000000ff0d7230 */ /* 0x100fe40000004100 */
[C---:B------:R-:W-:Y:S01]  /*27d0*/  FFMA.FTZ R12, R15.reuse, R12, R14 ;  /* 0x0000000c0f0c7223 */ /* 0x040fe2000001000e */
[----:B------:R-:W-:Y:S01]  /*27e0*/  FFMA.FTZ R24, R15, R24, R35 ;  /* 0x000000180f187223 */ /* 0x000fe20000010023 */
[----:B------:R-:W-:Y:S02]  /*27f0*/  HADD2.F32 R15, -RZ, R0.H1_H1 ;  /* 0x30000000ff0f7230 */ /* 0x000fe40000004100 */
[----:B------:R-:W-:-:S03]  /*2800*/  FMUL.FTZ R12, R12, R13 ;  /* 0x0000000d0c0c7220 */ /* 0x000fc60000410000 */
[----:B------:R-:W-:Y:S02]  /*2810*/  FMUL.FTZ R15, R24, R15 ;  /* 0x0000000f180f7220 */ /* 0x000fe40000410000 */
[----:B------:R-:W-:-:S03]  /*2820*/  F2FP.F16.F32.PACK_AB R12, RZ, R12 ;  /* 0x0000000cff0c723e */ /* 0x000fc600000000ff */
[----:B------:R-:W-:-:S04]  /*2830*/  F2FP.F16.F32.PACK_AB R15, RZ, R15 ;  /* 0x0000000fff0f723e */ /* 0x000fc800000000ff */
[----:B------:R-:W-:-:S05]  /*2840*/  PRMT R12, R12, 0x5410, R15 ;  /* 0x000054100c0c7816 */ /* 0x000fca000000000f */
[----:B------:R-:W-:-:S07]  /*2850*/  HFMA2 R5, R12, 1, 1, R5 ;  /* 0x3c003c000c057831 */ /* 0x000fce0000000005 */
.L_x_2067:
[----:B------:R-:W1:Y:S01]  /*2860*/  S2R R56, SR_CTAID.Y ;  /* 0x0000000000387919 */ /* 0x000e620000002600 */
[----:B------:R-:W1:Y:S02]  /*2870*/  LDC R55, c[0x0][0x3a8] ;  /* 0x0000ea00ff377b82 */ /* 0x000e640000000800 */
[----:B-1----:R-:W-:-:S05]  /*2880*/  IMAD R24, R56, -0x3, R55 ;  /* 0xfffffffd38187824 */ /* 0x002fca00078e0237 */
[----:B------:R-:W-:-:S13]  /*2890*/  ISETP.NE.AND P3, PT, R24, 0x1, PT ;  /* 0x000000011800780c */ /* 0x000fda0003f65270 */
[----:B------:R-:W-:Y:S05]  /*28a0*/  @!P3 BRA `(.L_x_2068) ;  /* 0x0000000800e0b947 */ /* 0x000fea0003800000 */
[----:B------:R-:W-:-:S04]  /*28b0*/  PRMT R12, R52, 0x9910, RZ ;  /* 0x00009910340c7816 */ /* 0x000fc800000000ff */
[----:B------:R-:W-:-:S13]  /*28c0*/  ISETP.NE.AND P4, PT, R12, RZ, PT ;  /* 0x000000ff0c00720c */ /* 0x000fda0003f85270 */
[----:B------:R-:W-:Y:S05]  /*28d0*/  @!P4 BRA `(.L_x_2069) ;  /* 0x000000040068c947 */ /* 0x000fea0003800000 */
[----:B------:R-:W1:Y:S01]  /*28e0*/  LDS.64 R12, [UR4+0x80] ;  /* 0x00008004ff0c7984 */ /* 0x000e620008000a00 */
[----:B------:R-:W-:Y:S02]  /*28f0*/  HADD2.F32 R35, -RZ, R43.H0_H0 ;  /* 0x2000002bff237230 */ /* 0x000fe40000004100 */
[----:B0-----:R-:W-:Y:S02]  /*2900*/  HADD2.F32 R61, -RZ, R38.H0_H0 ;  /* 0x20000026ff3d7230 */ /* 0x001fe40000004100 */
[----:B------:R-:W-:Y:S02]  /*2910*/  HADD2.F32 R66, -RZ, R37.H0_H0 ;  /* 0x20000025ff427230 */ /* 0x000fe40000004100 */
[----:B------:R-:W-:Y:S02]  /*2920*/  HADD2.F32 R65, -RZ, R49.H0_H0 ;  /* 0x20000031ff417230 */ /* 0x000fe40000004100 */
[----:B------:R-:W-:Y:S02]  /*2930*/  HADD2.F32 R67, -RZ, R57.H0_H0 ;  /* 0x20000039ff437230 */ /* 0x000fe40000004100 */
[----:B------:R-:W-:-:S02]  /*2940*/  HADD2.F32 R68, -RZ, R41.H0_H0 ;  /* 0x20000029ff447230 */ /* 0x000fc40000004100 */
[----:B------:R-:W-:Y:S02]  /*2950*/  HADD2.F32 R69, -RZ, R31.H0_H0 ;  /* 0x2000001fff457230 */ /* 0x000fe40000004100 */
[--C-:B-1----:R-:W-:Y:S02]  /*2960*/  HADD2.F32 R14, -RZ, R12.reuse.H0_H0 ;  /* 0x2000000cff0e7230 */ /* 0x102fe40000004100 */
[----:B------:R-:W-:Y:S02]  /*2970*/  HADD2.F32 R15, -RZ, R12.H1_H1 ;  /* 0x3000000cff0f7230 */ /* 0x000fe40000004100 */
[----:B------:R-:W-:Y:S02]  /*2980*/  HADD2.F32 R64, -RZ, R13.H1_H1 ;  /* 0x3000000dff407230 */ /* 0x000fe40000004100 */
[----:B------:R-:W-:Y:S01]  /*2990*/  FFMA.FTZ R12, R35, R14, RZ ;  /* 0x0000000e230c7223 */ /* 0x000fe200000100ff */
[----:B------:R-:W-:-:S05]  /*29a0*/  HADD2.F32 R35, -RZ, R39.H0_H0 ;  /* 0x20000027ff237230 */ /* 0x000fca0000004100 */
[----:B------:R-:W-:Y:S01]  /*29b0*/  FFMA.FTZ R12, R35, R15, R12 ;  /* 0x0000000f230c7223 */ /* 0x000fe2000001000c */
[----:B------:R-:W-:-:S05]  /*29c0*/  HADD2.F32 R35, -RZ, R13.H0_H0 ;  /* 0x2000000dff237230 */ /* 0x000fca0000004100 */
[----:B------:R-:W-:Y:S02]  /*29d0*/  FFMA.FTZ R61, R61, R35, R12 ;  /* 0x000000233d3d7223 */ /* 0x000fe4000001000c */
[----:B------:R-:W0:Y:S02]  /*29e0*/  LDS.64 R12, [UR4+0x88] ;  /* 0x00008804ff0c7984 */ /* 0x000e240008000a00 */
[----:B------:R-:W-:Y:S01]  /*29f0*/  FFMA.FTZ R66, R66, R64, R61 ;  /* 0x0000004042427223 */ /* 0x000fe2000001003d */
[----:B0-----:R-:W-:-:S05]  /*2a00*/  HADD2.F32 R61, -RZ, R12.H0_H0 ;  /* 0x2000000cff3d7230 */ /* 0x001fca0000004100 */
[----:B------:R-:W-:Y:S01]  /*2a10*/  FFMA.FTZ R66, R65, R61, R66 ;  /* 0x0000003d41427223 */ /* 0x000fe20000010042 */
[----:B------:R-:W-:Y:S02]  /*2a20*/  HADD2.F32 R65, -RZ, R12.H1_H1 ;  /* 0x3000000cff417230 */ /* 0x000fe40000004100 */
[----:B------:R-:W-:-:S03]  /*2a30*/  HADD2.F32 R12, -RZ, R13.H0_H0 ;  /* 0x2000000dff0c7230 */ /* 0x000fc60000004100 */
[----:B------:R-:W-:Y:S01]  /*2a40*/  FFMA.FTZ R66, R67, R65, R66 ;  /* 0x0000004143427223 */ /* 0x000fe20000010042 */
[----:B------:R-:W-:-:S05]  /*2a50*/  HADD2.F32 R67, -RZ, R16.H0_H0 ;  /* 0x20000010ff437230 */ /* 0x000fca0000004100 */
[----:B------:R-:W-:Y:S01]  /*2a60*/  FFMA.FTZ R66, R67, R12, R66 ;  /* 0x0000000c43427223 */ /* 0x000fe20000010042 */
[----:B------:R-:W-:Y:S02]  /*2a70*/  HADD2.F32 R67, -RZ, R13.H1_H1 ;  /* 0x3000000dff437230 */ /* 0x000fe40000004100 */
[----:B------:R-:W-:-:S05]  /*2a80*/  HADD2.F32 R13, -RZ, R29.H0_H0 ;  /* 0x2000001dff0d7230 */ /* 0x000fca0000004100 */
[----:B------:R-:W-:Y:S01]  /*2a90*/  FFMA.FTZ R66, R13, R67, R66 ;  /* 0x000000430d427223 */ /* 0x000fe20000010042 */
[----:B------:R-:W-:-:S05]  /*2aa0*/  HADD2.F32 R13, -RZ, R2.H0_H0 ;  /* 0x20000002ff0d7230 */ /* 0x000fca0000004100 */
[----:B------:R-:W-:Y:S01]  /*2ab0*/  FMUL.FTZ R66, R13, R66 ;  /* 0x000000420d427220 */ /* 0x000fe20000410000 */
[----:B------:R-:W-:-:S04]  /*2ac0*/  HADD2.F32 R13, -RZ, R42.H0_H0 ;  /* 0x2000002aff0d7230 */ /* 0x000fc80000004100 */
[----:B------:R-:W-:Y:S01]  /*2ad0*/  F2FP.F16.F32.PACK_AB R66, RZ, R66 ;  /* 0x00000042ff42723e */ /* 0x000fe200000000ff */
[----:B------:R-:W-:-:S04]  /*2ae0*/  FFMA.FTZ R13, R13, R14, RZ ;  /* 0x0000000e0d0d7223 */ /* 0x000fc800000100ff */
        /* <DEDUP_REMOVED lines=13> */
[----:B------:R-:W-:-:S05]  /*2bc0*/  HADD2.F32 R13, -RZ, R2.H1_H1 ;  /* 0x30000002ff0d7230 */ /* 0x000fca0000004100 */
[----:B------:R-:W-:-:S05]  /*2bd0*/  FMUL.FTZ R13, R13, R68 ;  /* 0x000000440d0d7220 */ /* 0x000fca0000410000 */
[----:B------:R-:W-:-:S04]  /*2be0*/  F2FP.F16.F32.PACK_AB R13, RZ, R13 ;  /* 0x0000000dff0d723e */ /* 0x000fc800000000ff */
[----:B------:R-:W-:Y:S01]  /*2bf0*/  PRMT R66, R66, 0x5410, R13 ;  /* 0x0000541042427816 */ /* 0x000fe2000000000d */
[----:B------:R-:W-:-:S04]  /*2c00*/  HADD2.F32 R13, -RZ, R30.H0_H0 ;  /* 0x2000001eff0d7230 */ /* 0x000fc80000004100 */
[----:B------:R-:W-:Y:S02]  /*2c10*/  HFMA2 R6, R66, 1, 1, R6 ;  /* 0x3c003c0042067831 */ /* 0x000fe40000000006 */
[-C--:B------:R-:W-:Y:S01]  /*2c20*/  FFMA.FTZ R66, R69, R14.reuse, RZ ;  /* 0x0000000e45427223 */ /* 0x080fe200000100ff */
[----:B------:R-:W-:Y:S01]  /*2c30*/  FFMA.FTZ R14, R13, R14, RZ ;  /* 0x0000000e0d0e7223 */ /* 0x000fe200000100ff */
[----:B------:R-:W-:-:S05]  /*2c40*/  HADD2.F32 R13, -RZ, R45.H0_H0 ;  /* 0x2000002dff0d7230 */ /* 0x000fca0000004100 */
[----:B------:R-:W-:Y:S01]  /*2c50*/  FFMA.FTZ R66, R13, R15, R66 ;  /* 0x0000000f0d427223 */ /* 0x000fe20000010042 */
[----:B------:R-:W-:-:S05]  /*2c60*/  HADD2.F32 R13, -RZ, R51.H0_H0 ;  /* 0x20000033ff0d7230 */ /* 0x000fca0000004100 */
[----:B------:R-:W-:Y:S01]  /*2c70*/  FFMA.FTZ R14, R13, R15, R14 ;  /* 0x0000000f0d0e7223 */ /* 0x000fe2000001000e */
[----:B------:R-:W-:Y:S02]  /*2c80*/  HADD2.F32 R13, -RZ, R44.H0_H0 ;  /* 0x2000002cff0d7230 */ /* 0x000fe40000004100 */
[----:B------:R-:W-:-:S03]  /*2c90*/  HADD2.F32 R15, -RZ, R50.H0_H0 ;  /* 0x20000032ff0f7230 */ /* 0x000fc60000004100 */
[-C--:B------:R-:W-:Y:S01]  /*2ca0*/  FFMA.FTZ R13, R13, R35.reuse, R66 ;  /* 0x000000230d0d7223 */ /* 0x080fe20000010042 */
[----:B------:R-:W-:Y:S02]  /*2cb0*/  HADD2.F32 R66, -RZ, R32.H0_H0 ;  /* 0x20000020ff427230 */ /* 0x000fe40000004100 */
[----:B------:R-:W-:Y:S01]  /*2cc0*/  FFMA.FTZ R35, R15, R35, R14 ;  /* 0x000000230f237223 */ /* 0x000fe2000001000e */
[----:B------:R-:W-:Y:S02]  /*2cd0*/  HADD2.F32 R14, -RZ, R33.H0_H0 ;  /* 0x20000021ff0e7230 */ /* 0x000fe40000004100 */
[----:B------:R-:W-:-:S03]  /*2ce0*/  HADD2.F32 R15, -RZ, R19.H0_H0 ;  /* 0x20000013ff0f7230 */ /* 0x000fc60000004100 */
[-C--:B------:R-:W-:Y:S01]  /*2cf0*/  FFMA.FTZ R14, R14, R64.reuse, R13 ;  /* 0x000000400e0e7223 */ /* 0x080fe2000001000d */
[----:B------:R-:W-:Y:S02]  /*2d00*/  HADD2.F32 R13, -RZ, R47.H0_H0 ;  /* 0x2000002fff0d7230 */ /* 0x000fe40000004100 */
[----:B------:R-:W-:-:S03]  /*2d10*/  FFMA.FTZ R64, R66, R64, R35 ;  /* 0x0000004042407223 */ /* 0x000fc60000010023 */
[----:B------:R-:W-:Y:S01]  /*2d20*/  FFMA.FTZ R14, R13, R61, R14 ;  /* 0x0000003d0d0e7223 */ /* 0x000fe2000001000e */
[----:B------:R-:W-:-:S05]  /*2d30*/  HADD2.F32 R13, -RZ, R46.H0_H0 ;  /* 0x2000002eff0d7230 */ /* 0x000fca0000004100 */
[----:B------:R-:W-:Y:S01]  /*2d40*/  FFMA.FTZ R64, R13, R61, R64 ;  /* 0x0000003d0d407223 */ /* 0x000fe20000010040 */
[----:B------:R-:W-:-:S05]  /*2d50*/  HADD2.F32 R13, -RZ, R60.H0_H0 ;  /* 0x2000003cff0d7230 */ /* 0x000fca0000004100 */
[-C--:B------:R-:W-:Y:S01]  /*2d60*/  FFMA.FTZ R13, R13, R65.reuse, R14 ;  /* 0x000000410d0d7223 */ /* 0x080fe2000001000e */
[----:B------:R-:W-:Y:S02]  /*2d70*/  HADD2.F32 R14, -RZ, R18.H0_H0 ;  /* 0x20000012ff0e7230 */ /* 0x000fe40000004100 */
[----:B------:R-:W-:Y:S01]  /*2d80*/  FFMA.FTZ R65, R15, R65, R64 ;  /* 0x000000410f417223 */ /* 0x000fe20000010040 */
[----:B------:R-:W-:Y:S02]  /*2d90*/  HADD2.F32 R64, -RZ, R34.H0_H0 ;  /* 0x20000022ff407230 */ /* 0x000fe40000004100 */
[----:B------:R-:W-:Y:S02]  /*2da0*/  HADD2.F32 R15, -RZ, R26.H0_H0 ;  /* 0x2000001aff0f7230 */ /* 0x000fe40000004100 */
[-C--:B------:R-:W-:Y:S01]  /*2db0*/  FFMA.FTZ R14, R14, R12.reuse, R13 ;  /* 0x0000000c0e0e7223 */ /* 0x080fe2000001000d */
[----:B------:R-:W-:Y:S02]  /*2dc0*/  HADD2.F32 R13, -RZ, R27.H0_H0 ;  /* 0x2000001bff0d7230 */ /* 0x000fe40000004100 */
[----:B------:R-:W-:-:S03]  /*2dd0*/  FFMA.FTZ R12, R64, R12, R65 ;  /* 0x0000000c400c7223 */ /* 0x000fc60000010041 */
[-C--:B------:R-:W-:Y:S01]  /*2de0*/  FFMA.FTZ R14, R13, R67.reuse, R14 ;  /* 0x000000430d0e7223 */ /* 0x080fe2000001000e */
[----:B------:R-:W-:Y:S01]  /*2df0*/  FFMA.FTZ R12, R15, R67, R12 ;  /* 0x000000430f0c7223 */ /* 0x000fe2000001000c */
[--C-:B------:R-:W-:Y:S02]  /*2e00*/  HADD2.F32 R13, -RZ, R0.reuse.H0_H0 ;  /* 0x20000000ff0d7230 */ /* 0x100fe40000004100 */
[----:B------:R-:W-:-:S03]  /*2e10*/  HADD2.F32 R15, -RZ, R0.H1_H1 ;  /* 0x30000000ff0f7230 */ /* 0x000fc60000004100 */
[----:B------:R-:W-:Y:S02]  /*2e20*/  FMUL.FTZ R14, R13, R14 ;  /* 0x0000000e0d0e7220 */ /* 0x000fe40000410000 */
[----:B------:R-:W-:-:S03]  /*2e30*/  FMUL.FTZ R12, R15, R12 ;  /* 0x0000000c0f0c7220 */ /* 0x000fc60000410000 */
[----:B------:R-:W-:Y:S02]  /*2e40*/  F2FP.F16.F32.PACK_AB R14, RZ, R14 ;  /* 0x0000000eff0e723e */ /* 0x000fe400000000ff */
[----:B------:R-:W-:-:S04]  /*2e50*/  F2FP.F16.F32.PACK_AB R12, RZ, R12 ;  /* 0x0000000cff0c723e */ /* 0x000fc800000000ff */
[----:B------:R-:W-:-:S05]  /*2e60*/  PRMT R14, R14, 0x5410, R12 ;  /* 0x000054100e0e7816 */ /* 0x000fca000000000c */
[----:B------:R-:W-:-:S07]  /*2e70*/  HFMA2 R7, R14, 1, 1, R7 ;  /* 0x3c003c000e077831 */ /* 0x000fce0000000007 */
.L_x_2069:
[----:B------:R-:W-:Y:S05]  /*2e80*/  @P1 BRA `(.L_x_2068) ;  /* 0x0000000400681947 */ /* 0x000fea0003800000 */
        /* <DEDUP_REMOVED lines=28> */
[-C--:B------:R-:W-:Y:S01]  /*3050*/  FFMA.FTZ R64, R66, R12.reuse, R31 ;  /* 0x0000000c42407223 */ /* 0x080fe2000001001f */
[--C-:B------:R-:W-:Y:S02]  /*3060*/  HADD2.F32 R31, -RZ, R13.reuse.H0_H0 ;  /* 0x2000000dff1f7230 */ /* 0x100fe40000004100 */
        /* <DEDUP_REMOVED lines=12> */
[-C--:B------:R-:W-:Y:S01]  /*3130*/  FFMA.FTZ R30, R37, R13.reuse, R12 ;  /* 0x0000000d251e7223 */ /* 0x080fe2000001000c */
[-C--:B------:R-:W-:Y:S01]  /*3140*/  FFMA.FTZ R42, R35, R13.reuse, R42 ;  /* 0x0000000d232a7223 */ /* 0x080fe2000001002a */
[----:B------:R-:W-:Y:S01]  /*3150*/  FFMA.FTZ R32, R41, R13, R32 ;  /* 0x0000000d29207223 */ /* 0x000fe20000010020 */
[----:B0-----:R-:W-:-:S02]  /*3160*/  HADD2.F32 R13, -RZ, R14.H0_H0 ;  /* 0x2000000eff0d7230 */ /* 0x001fc40000004100 */
        /* <DEDUP_REMOVED lines=18> */
[-C--:B------:R-:W-:Y:S01]  /*3290*/  FFMA.FTZ R14, R16, R12.reuse, R31 ;  /* 0x0000000c100e7223 */ /* 0x080fe2000001001f */
        /* <DEDUP_REMOVED lines=25> */
.L_x_2068:
[----:B------:R-:W-:-:S05]  /*3430*/  IMAD.WIDE R62, R11, 0x4, R62 ;  /* 0x000000040b3e7825 */ /* 0x000fca00078e023e */
[----:B------:R-:W2:Y:S01]  /*3440*/  LDG.E.128.CONSTANT R12, desc[UR6][R62.64] ;  /* 0x000000063e0c7981 */ /* 0x000ea2000c1e9d00 */
[----:B0-----:R-:W-:-:S05]  /*3450*/  IMAD.WIDE R60, R11, 0x4, R62 ;  /* 0x000000040b3c7825 */ /* 0x001fca00078e023e */
        /* <DEDUP_REMOVED lines=115> */
[----:B------:R-:W-:Y:S02]  /*3b90*/  HADD2.F32 R64, -RZ, R13.H1_H1 ;  /* 0x3000000dff407230 */ /* 0x000fe40000004100 */
[----:B------:R-:W-:Y:S01]  /*3ba0*/  FFMA.FTZ R12, R15, R14, RZ ;  /* 0x0000000e0f0c7223 */ /* 0x000fe200000100ff */
[----:B------:R-:W-:-:S05]  /*3bb0*/  HADD2.F32 R15, -RZ, R37.H0_H0 ;  /* 0x20000025ff0f7230 */ /* 0x000fca0000004100 */
[----:B------:R-:W-:Y:S01]  /*3bc0*/  FFMA.FTZ R12, R15, R62, R12 ;  /* 0x0000003e0f0c7223 */ /* 0x000fe2000001000c */
[----:B------:R-:W-:Y:S02]  /*3bd0*/  HADD2.F32 R15, -RZ, R13.H0_H0 ;  /* 0x2000000dff0f7230 */ /* 0x000fe40000004100 */
[----:B------:R-:W-:-:S03]  /*3be0*/  HADD2.F32 R13, -RZ, R35.H0_H0 ;  /* 0x20000023ff0d7230 */ /* 0x000fc60000004100 */
[----:B------:R-:W-:-:S04]  /*3bf0*/  FFMA.FTZ R12, R63, R15, R12 ;  /* 0x0000000f3f0c7223 */ /* 0x000fc8000001000c */
[----:B------:R-:W-:Y:S02]  /*3c00*/  FFMA.FTZ R66, R13, R64, R12 ;  /* 0x000000400d427223 */ /* 0x000fe4000001000c */
[----:B------:R-:W0:Y:S02]  /*3c10*/  LDS.64 R12, [UR4+0x18] ;  /* 0x00001804ff0c7984 */ /* 0x000e240008000a00 */
        /* <DEDUP_REMOVED lines=23> */
[----:B------:R-:W-:-:S04]  /*3d90*/  FFMA.FTZ R69, R65, R69, R68 ;  /* 0x0000004541457223 */ /* 0x000fc80000010044 */
[----:B------:R-:W-:Y:S01]  /*3da0*/  FFMA.FTZ R68, R12, R13, R69 ;  /* 0x0000000d0c447223 */ /* 0x000fe20000010045 */
[----:B------:R-:W-:Y:S02]  /*3db0*/  HADD2.F32 R13, -RZ, R28.H0_H0 ;  /* 0x2000001cff0d7230 */ /* 0x000fe40000004100 */
[----:B------:R-:W-:-:S03]  /*3dc0*/  HADD2.F32 R69, -RZ, R31.H0_H0 ;  /* 0x2000001fff457230 */ /* 0x000fc60000004100 */
[----:B------:R-:W-:Y:S01]  /*3dd0*/  FFMA.FTZ R68, R67, R13, R68 ;  /* 0x0000000d43447223 */ /* 0x000fe20000010044 */
[----:B------:R-:W-:Y:S02]  /*3de0*/  HADD2.F32 R13, -RZ, R2.H1_H1 ;  /* 0x30000002ff0d7230 */ /* 0x000fe40000004100 */
[----:B------:R-:W-:-:S03]  /*3df0*/  FFMA.FTZ R69, R14, R69, RZ ;  /* 0x000000450e457223 */ /* 0x000fc600000100ff */
[----:B------:R-:W-:-:S05]  /*3e00*/  FMUL.FTZ R13, R13, R68 ;  /* 0x000000440d0d7220 */ /* 0x000fca0000410000 */
[----:B------:R-:W-:-:S04]  /*3e10*/  F2FP.F16.F32.PACK_AB R13, RZ, R13 ;  /* 0x0000000dff0d723e */ /* 0x000fc800000000ff */
[----:B------:R-:W-:Y:S01]  /*3e20*/  PRMT R66, R66, 0x5410, R13 ;  /* 0x0000541042427816 */ /* 0x000fe2000000000d */
[----:B------:R-:W-:-:S05]  /*3e30*/  HADD2.F32 R13, -RZ, R30.H0_H0 ;  /* 0x2000001eff0d7230 */ /* 0x000fca0000004100 */
[----:B------:R-:W-:Y:S01]  /*3e40*/  FFMA.FTZ R13, R14, R13, RZ ;  /* 0x0000000d0e0d7223 */ /* 0x000fe200000100ff */
[----:B------:R-:W-:Y:S02]  /*3e50*/  HFMA2 R4, R66, 1, 1, R4 ;  /* 0x3c003c0042047831 */ /* 0x000fe40000000004 */
        /* <DEDUP_REMOVED lines=8> */
[----:B------:R-:W-:Y:S01]  /*3ee0*/  FFMA.FTZ R15, R15, R69, R14 ;  /* 0x000000450f0f7223 */ /* 0x000fe2000001000e */
[----:B------:R-:W-:-:S03]  /*3ef0*/  HADD2.F32 R14, -RZ, R33.H0_H0 ;  /* 0x20000021ff0e7230 */ /* 0x000fc60000004100 */
[C---:B------:R-:W-:Y:S01]  /*3f00*/  FFMA.FTZ R62, R64.reuse, R62, R15 ;  /* 0x0000003e403e7223 */ /* 0x040fe2000001000f */
[----:B------:R-:W-:Y:S02]  /*3f10*/  HADD2.F32 R15, -RZ, R0.H1_H1 ;  /* 0x30000000ff0f7230 */ /* 0x000fe40000004100 */
[----:B------:R-:W-:Y:S01]  /*3f20*/  FFMA.FTZ R14, R64, R14, R13 ;  /* 0x0000000e400e7223 */ /* 0x000fe2000001000d */
        /* <DEDUP_REMOVED lines=15> */
[C---:B------:R-:W-:Y:S02]  /*4020*/  FFMA.FTZ R12, R67.reuse, R12, R14 ;  /* 0x0000000c430c7223 */ /* 0x040fe4000001000e */
[----:B------:R-:W-:Y:S02]  /*4030*/  FFMA.FTZ R62, R67, R62, R63 ;  /* 0x0000003e433e7223 */ /* 0x000fe4000001003f */
[----:B------:R-:W-:Y:S02]  /*4040*/  FMUL.FTZ R12, R13, R12 ;  /* 0x0000000c0d0c7220 */ /* 0x000fe40000410000 */
[----:B------:R-:W-:-:S03]  /*4050*/  FMUL.FTZ R62, R15, R62 ;  /* 0x0000003e0f3e7220 */ /* 0x000fc60000410000 */
[----:B------:R-:W-:Y:S02]  /*4060*/  F2FP.F16.F32.PACK_AB R12, RZ, R12 ;  /* 0x0000000cff0c723e */ /* 0x000fe400000000ff */
[----:B------:R-:W-:-:S04]  /*4070*/  F2FP.F16.F32.PACK_AB R62, RZ, R62 ;  /* 0x0000003eff3e723e */ /* 0x000fc800000000ff */
[----:B------:R-:W-:-:S05]  /*4080*/  PRMT R12, R12, 0x5410, R62 ;  /* 0x000054100c0c7816 */ /* 0x000fca000000003e */
[----:B------:R-:W-:-:S07]  /*4090*/  HFMA2 R5, R12, 1, 1, R5 ;  /* 0x3c003c000c057831 */ /* 0x000fce0000000005 */
.L_x_2070:
[----:B------:R-:W-:Y:S05]  /*40a0*/  @!P3 BRA `(.L_x_2071) ;  /* 0x0000000800e0b947 */ /* 0x000fea0003800000 */
[----:B0-----:R-:W-:-:S04]  /*40b0*/  PRMT R12, R52, 0x9910, RZ ;  /* 0x00009910340c7816 */ /* 0x001fc800000000ff */
[----:B------:R-:W-:-:S13]  /*40c0*/  ISETP.NE.AND P4, PT, R12, RZ, PT ;  /* 0x000000ff0c00720c */ /* 0x000fda0003f85270 */
[----:B------:R-:W-:Y:S05]  /*40d0*/  @!P4 BRA `(.L_x_2072) ;  /* 0x000000040068c947 */ /* 0x000fea0003800000 */
[----:B------:R-:W0:Y:S01]  /*40e0*/  LDS.64 R12, [UR4+0x90] ;  /* 0x00009004ff0c7984 */ /* 0x000e220008000a00 */
        /* <DEDUP_REMOVED lines=10> */
[----:B------:R-:W-:Y:S02]  /*4190*/  HADD2.F32 R63, -RZ, R37.H0_H0 ;  /* 0x20000025ff3f7230 */ /* 0x000fe40000004100 */
[----:B------:R-:W-:-:S03]  /*41a0*/  HADD2.F32 R64, -RZ, R13.H1_H1 ;  /* 0x3000000dff407230 */ /* 0x000fc60000004100 */
        /* <DEDUP_REMOVED lines=47> */
[----:B------:R-:W-:Y:S01]  /*44a0*/  FFMA.FTZ R69, R14, R62, R69 ;  /* 0x0000003e0e457223 */ /* 0x000fe20000010045 */
[----:B------:R-:W-:-:S05]  /*44b0*/  HADD2.F32 R14, -RZ, R48.H0_H0 ;  /* 0x20000030ff0e7230 */ /* 0x000fca0000004100 */
[----:B------:R-:W-:Y:S01]  /*44c0*/  FFMA.FTZ R13, R14, R62, R13 ;  /* 0x0000003e0e0d7223 */ /* 0x000fe2000001000d */
[----:B------:R-:W-:Y:S02]  /*44d0*/  HADD2.F32 R14, -RZ, R33.H0_H0 ;  /* 0x20000021ff0e7230 */ /* 0x000fe40000004100 */
[----:B------:R-:W-:-:S03]  /*44e0*/  HADD2.F32 R62, -RZ, R32.H0_H0 ;  /* 0x20000020ff3e7230 */ /* 0x000fc60000004100 */
[-C--:B------:R-:W-:Y:S02]  /*44f0*/  FFMA.FTZ R14, R14, R64.reuse, R69 ;  /* 0x000000400e0e7223 */ /* 0x080fe40000010045 */
[----:B------:R-:W-:Y:S01]  /*4500*/  FFMA.FTZ R64, R62, R64, R13 ;  /* 0x000000403e407223 */ /* 0x000fe2000001000d */
[----:B------:R-:W-:Y:S02]  /*4510*/  HADD2.F32 R13, -RZ, R45.H0_H0 ;  /* 0x2000002dff0d7230 */ /* 0x000fe40000004100 */
[----:B------:R-:W-:-:S03]  /*4520*/  HADD2.F32 R62, -RZ, R19.H0_H0 ;  /* 0x20000013ff3e7230 */ /* 0x000fc60000004100 */
        /* <DEDUP_REMOVED lines=21> */
.L_x_2072:
        /* <DEDUP_REMOVED lines=32> */
[--C-:B------:R-:W-:Y:S02]  /*4880*/  HADD2.F32 R31, -RZ, R13.reuse.H0_H0 ;  /* 0x2000000dff1f7230 */ /* 0x100fe40000004100 */
[----:B------:R-:W-:-:S03]  /*4890*/  HADD2.F32 R13, -RZ, R13.H1_H1 ;  /* 0x3000000dff0d7230 */ /* 0x000fc60000004100 */
[-C--:B------:R-:W-:Y:S01]  /*48a0*/  FFMA.FTZ R62, R39, R31.reuse, R62 ;  /* 0x0000001f273e7223 */ /* 0x080fe2000001003e */
[----:B------:R-:W-:Y:S02]  /*48b0*/  HADD2.F32 R39, -RZ, R48.H0_H0 ;  /* 0x20000030ff277230 */ /* 0x000fe40000004100 */
[-C--:B------:R-:W-:Y:S01]  /*48c0*/  FFMA.FTZ R12, R36, R31.reuse, R41 ;  /* 0x0000001f240c7223 */ /* 0x080fe20000010029 */
[----:B------:R-:W-:Y:S01]  /*48d0*/  FFMA.FTZ R40, R37, R31, R40 ;  /* 0x0000001f25287223 */ /* 0x000fe20000010028 */
[----:B------:R-:W-:Y:S02]  /*48e0*/  HADD2.F32 R37, -RZ, R34.H0_H0 ;  /* 0x20000022ff257230 */ /* 0x000fe40000004100 */
[----:B------:R-:W-:Y:S01]  /*48f0*/  FFMA.FTZ R62, R33, R13, R62 ;  /* 0x0000000d213e7223 */ /* 0x000fe2000001003e */
[----:B------:R-:W-:Y:S02]  /*4900*/  HADD2.F32 R41, -RZ, R32.H0_H0 ;  /* 0x20000020ff297230 */ /* 0x000fe40000004100 */
[----:B------:R-:W-:Y:S01]  /*4910*/  FFMA.FTZ R32, R39, R31, R30 ;  /* 0x0000001f27207223 */ /* 0x000fe2000001001e */
[-C--:B------:R-:W-:Y:S01]  /*4920*/  FFMA.FTZ R30, R35, R13.reuse, R12 ;  /* 0x0000000d231e7223 */ /* 0x080fe2000001000c */
[----:B------:R-:W-:Y:S01]  /*4930*/  FFMA.FTZ R40, R37, R13, R40 ;  /* 0x0000000d25287223 */ /* 0x000fe20000010028 */
[----:B------:R-:W-:-:S02]  /*4940*/  HADD2.F32 R31, -RZ, R47.H0_H0 ;  /* 0x2000002fff1f7230 */ /* 0x000fc40000004100 */
[----:B------:R-:W-:Y:S01]  /*4950*/  FFMA.FTZ R32, R41, R13, R32 ;  /* 0x0000000d29207223 */ /* 0x000fe20000010020 */
[----:B-1----:R-:W-:Y:S02]  /*4960*/  HADD2.F32 R13, -RZ, R14.H0_H0 ;  /* 0x2000000eff0d7230 */ /* 0x002fe40000004100 */
        /* <DEDUP_REMOVED lines=27> */
[--C-:B------:R-:W-:Y:S02]  /*4b20*/  HADD2.F32 R13, -RZ, R2.reuse.H0_H0 ;  /* 0x20000002ff0d7230 */ /* 0x100fe40000004100 */
        /* <DEDUP_REMOVED lines=16> */
.L_x_2071:
[----:B------:R-:W-:-:S05]  /*4c30*/  IMAD.WIDE R26, R11, 0x4, R60 ;  /* 0x000000040b1a7825 */ /* 0x000fca00078e023c */
[----:B0-----:R-:W2:Y:S01]  /*4c40*/  LDG.E.128.CONSTANT R12, desc[UR6][R26.64] ;  /* 0x000000061a0c7981 */ /* 0x001ea2000c1e9d00 */
[----:B------:R-:W-:-:S05]  /*4c50*/  IMAD.WIDE R60, R11, 0x4, R26 ;  /* 0x000000040b3c7825 */ /* 0x000fca00078e021a */
[----:B------:R-:W3:Y:S01]  /*4c60*/  LDG.E.128.CONSTANT R16, desc[UR6][R60.64] ;  /* 0x000000063c107981 */ /* 0x000ee2000c1e9d00 */
[C---:B--2---:R-:W-:Y:S02]  /*4c70*/  LOP3.LUT R26, R13.reuse, 0xff, RZ, 0xc0, !PT ;  /* 0x000000ff0d1a7812 */ /* 0x044fe400078ec0ff */
[----:B------:R-:W-:Y:S02]  /*4c80*/  LEA.HI R34, R13, 0xffffff80, RZ, 0x8 ;  /* 0xffffff800d227811 */ /* 0x000fe400078f40ff */
[----:B------:R-:W-:Y:S02]  /*4c90*/  IADD3 R26, PT, PT, R26, -0x80, RZ ;  /* 0xffffff801a1a7810 */ /* 0x000fe40007ffe0ff */
[C---:B------:R-:W-:Y:S02]  /*4ca0*/  LEA.HI R35, R12.reuse, 0xffffff80, RZ, 0x8 ;  /* 0xffffff800c237811 */ /* 0x040fe400078f40ff */
[----:B------:R0:W1:Y:S01]  /*4cb0*/  I2F.F16 R40, R26 ;  /* 0x0000001a00287306 */ /* 0x0000620000200c00 */
[----:B------:R-:W-:-:S02]  /*4cc0*/  LOP3.LUT R28, R12, 0xff, RZ, 0xc0, !PT ;  /* 0x000000ff0c1c7812 */ /* 0x000fc400078ec0ff */
[----:B---3--:R-:W-:Y:S02]  /*4cd0*/  LEA.HI R42, R19, 0xffffff80, RZ, 0x8 ;  /* 0xffffff80132a7811 */ /* 0x008fe400078f40ff */
[C---:B------:R-:W-:Y:S02]  /*4ce0*/  LEA.HI R33, R14.reuse, 0xffffff80, RZ, 0x8 ;  /* 0xffffff800e217811 */ /* 0x040fe400078f40ff */
[----:B------:R-:W-:Y:S01]  /*4cf0*/  LOP3.LUT R27, R14, 0xff, RZ, 0xc0, !PT ;  /* 0x000000ff0e1b7812 */ /* 0x000fe200078ec0ff */
        /* <DEDUP_REMOVED lines=9> */
[----:B------:R-:W-:Y:S01]  /*4d90*/  LOP3.LUT R38, R36, 0xff, RZ, 0xc0, !PT ;  /* 0x000000ff24267812 */ /* 0x000fe200078ec0ff */
[----:B------:R-:W4:Y:S01]  /*4da0*/  I2F.F16 R34, R34 ;  /* 0x0000002200227306 */ /* 0x000f220000200c00 */
[----:B------:R-:W-:-:S02]  /*4db0*/  LOP3.LUT R13, R13, 0xff, RZ, 0xc0, !PT ;  /* 0x000000ff0d0d7812 */ /* 0x000fc400078ec0ff */
[----:B------:R-:W-:Y:S02]  /*4dc0*/  IADD3 R39, PT, PT, R38, -0x80, RZ ;  /* 0xffffff8026277810 */ /* 0x000fe40007ffe0ff */
[--C-:B------:R-:W-:Y:S02]  /*4dd0*/  SHF.R.U32.HI R38, RZ, 0x8, R14.reuse ;  /* 0x00000008ff267819 */ /* 0x100fe4000001160e */
[----:B------:R-:W-:Y:S01]  /*4de0*/  IADD3 R13, PT, PT, R13, -0x80, RZ ;  /* 0xffffff800d0d7810 */ /* 0x000fe20007ffe0ff */
[----:B------:R-:W1:Y:S01]  /*4df0*/  I2F.F16 R33, R33 ;  /* 0x0000002100217306 */ /* 0x000e620000200c00 */
[----:B0-----:R-:W-:Y:S02]  /*4e00*/  LOP3.LUT R42, R38, 0xff, RZ, 0xc0, !PT ;  /* 0x000000ff262a7812 */ /* 0x001fe400078ec0ff */
[----:B------:R-:W-:Y:S02]  /*4e10*/  IADD3 R12, PT, PT, R12, -0x80, RZ ;  /* 0xffffff800c0c7810 */ /* 0x000fe40007ffe0ff */
[----:B------:R-:W-:-:S02]  /*4e20*/  SHF.R.U32.HI R14, RZ, 0x10, R14 ;  /* 0x00000010ff0e7819 */ /* 0x000fc4000001160e */
[----:B------:R-:W-:Y:S01]  /*4e30*/  IADD3 R43, PT, PT, R42, -0x80, RZ ;  /* 0xffffff802a2b7810 */ /* 0x000fe20007ffe0ff */
[----:B------:R0:W1:Y:S01]  /*4e40*/  I2F.F16 R38, R13 ;  /* 0x0000000d00267306 */ /* 0x0000620000200c00 */
[----:B------:R-:W-:Y:S02]  /*4e50*/  LOP3.LUT R14, R14, 0xff, RZ, 0xc0, !PT ;  /* 0x000000ff0e0e7812 */ /* 0x000fe400078ec0ff */
[----:B------:R-:W-:Y:S02]  /*4e60*/  IADD3 R31, PT, PT, R27, -0x80, RZ ;  /* 0xffffff801b1f7810 */ /* 0x000fe40007ffe0ff */
[----:B------:R-:W-:Y:S02]  /*4e70*/  IADD3 R14, PT, PT, R14, -0x80, RZ ;  /* 0xffffff800e0e7810 */ /* 0x000fe40007ffe0ff */
[----:B------:R-:W-:Y:S01]  /*4e80*/  IADD3 R28, PT, PT, R28, -0x80, RZ ;  /* 0xffffff801c1c7810 */ /* 0x000fe20007ffe0ff */
[----:B------:R5:W1:Y:S01]  /*4e90*/  I2F.F16 R36, R12 ;  /* 0x0000000c00247306 */ /* 0x000a620000200c00 */
[----:B0-----:R-:W-:-:S02]  /*4ea0*/  LOP3.LUT R13, R17, 0xff, RZ, 0xc0, !PT ;  /* 0x000000ff110d7812 */ /* 0x001fc400078ec0ff */
[----:B------:R-:W-:Y:S02]  /*4eb0*/  LOP3.LUT R27, R15, 0xff, RZ, 0xc0, !PT ;  /* 0x000000ff0f1b7812 */ /* 0x000fe400078ec0ff */
[----:B------:R-:W-:Y:S02]  /*4ec0*/  IADD3 R46, PT, PT, R13, -0x80, RZ ;  /* 0xffffff800d2e7810 */ /* 0x000fe40007ffe0ff */
[----:B------:R-:W-:Y:S01]  /*4ed0*/  LOP3.LUT R13, R18, 0xff, RZ, 0xc0, !PT ;  /* 0x000000ff120d7812 */ /* 0x000fe200078ec0ff */
[----:B------:R0:W1:Y:S01]  /*4ee0*/  I2F.F16 R42, R14 ;  /* 0x0000000e002a7306 */ /* 0x0000620000200c00 */
[----:B-----5:R-:W-:Y:S02]  /*4ef0*/  SHF.R.U32.HI R12, RZ, 0x8, R15 ;  /* 0x00000008ff0c7819 */ /* 0x020fe4000001160f */
[----:B------:R-:W-:Y:S02]  /*4f00*/  IADD3 R45, PT, PT, R13, -0x80, RZ ;  /* 0xffffff800d2d7810 */ /* 0x000fe40007ffe0ff */
[----:B------:R-:W-:-:S02]  /*4f10*/  LOP3.LUT R12, R12, 0xff, RZ, 0xc0, !PT ;  /* 0x000000ff0c0c7812 */ /* 0x000fc400078ec0ff */
[----:B------:R-:W-:Y:S01]  /*4f20*/  SHF.R.U32.HI R13, RZ, 0x8, R16 ;  /* 0x00000008ff0d7819 */ /* 0x000fe20000011610 */
[----:B------:R5:W1:Y:S01]  /*4f30*/  I2F.F16 R41, R28 ;  /* 0x0000001c00297306 */ /* 0x000a620000200c00 */
[----:B------:R-:W-:Y:S02]  /*4f40*/  IADD3 R49, PT, PT, R12, -0x80, RZ ;  /* 0xffffff800c317810 */ /* 0x000fe40007ffe0ff */
[----:B------:R-:W-:Y:S02]  /*4f50*/  LOP3.LUT R12, R16, 0xff, RZ, 0xc0, !PT ;  /* 0x000000ff100c7812 */ /* 0x000fe400078ec0ff */
[----:B0-----:R-:W-:Y:S02]  /*4f60*/  LOP3.LUT R14, R19, 0xff, RZ, 0xc0, !PT ;  /* 0x000000ff130e7812 */ /* 0x001fe400078ec0ff */
[----:B------:R-:W-:Y:S01]  /*4f70*/  LOP3.LUT R13, R13, 0xff, RZ, 0xc0, !PT ;  /* 0x000000ff0d0d7812 */ /* 0x000fe200078ec0ff */
[----:B------:R-:W0:Y:S01]  /*4f80*/  I2F.F16 R31, R31 ;  /* 0x0000001f001f7306 */ /* 0x000e220000200c00 */
[----:B------:R-:W-:-:S02]  /*4f90*/  IADD3 R12, PT, PT, R12, -0x80, RZ ;  /* 0xffffff800c0c7810 */ /* 0x000fc40007ffe0ff */
[----:B------:R-:W-:Y:S02]  /*4fa0*/  IADD3 R14, PT, PT, R14, -0x80, RZ ;  /* 0xffffff800e0e7810 */ /* 0x000fe40007ffe0ff */
[----:B------:R-:W-:Y:S02]  /*4fb0*/  IADD3 R13, PT, PT, R13, -0x80, RZ ;  /* 0xffffff800d0d7810 */ /* 0x000fe40007ffe0ff */
[----:B------:R-:W-:Y:S01]  /*4fc0*/  IADD3 R30, PT, PT, R27, -0x80, RZ ;  /* 0xffffff801b1e7810 */ /* 0x000fe20007ffe0ff */
[----:B------:R2:W0:Y:S01]  /*4fd0*/  I2F.F16 R47, R12 ;  /* 0x0000000c002f7306 */ /* 0x0004220000200c00 */
[----:B------:R-:W-:Y:S02]  /*4fe0*/  LEA.HI R29, R16, 0xffffff80, RZ, 0x8 ;  /* 0xffffff80101d7811 */ /* 0x000fe400078f40ff */
[----:B-----5:R-:W-:Y:S02]  /*4ff0*/  LEA.HI R28, R17, 0xffffff80, RZ, 0x8 ;  /* 0xffffff80111c7811 */ /* 0x020fe400078f40ff */
[----:B------:R-:W-:-:S02]  /*5000*/  LEA.HI R27, R18, 0xffffff80, RZ, 0x8 ;  /* 0xffffff80121b7811 */ /* 0x000fc400078f40ff */
[----:B------:R-:W-:Y:S01]  /*5010*/  SHF.R.U32.HI R16, RZ, 0x10, R16 ;  /* 0x00000010ff107819 */ /* 0x000fe20000011610 */
[----:B------:R5:W0:Y:S01]  /*5020*/  I2F.F16 R44, R14 ;  /* 0x0000000e002c7306 */ /* 0x000a220000200c00 */
[--C-:B--2---:R-:W-:Y:S02]  /*5030*/  SHF.R.U32.HI R12, RZ, 0x8, R17.reuse ;  /* 0x00000008ff0c7819 */ /* 0x104fe40000011611 */
[----:B------:R-:W-:Y:S02]  /*5040*/  SHF.R.U32.HI R17, RZ, 0x10, R17 ;  /* 0x00000010ff117819 */ /* 0x000fe40000011611 */
[----:B------:R-:W-:Y:S02]  /*5050*/  LEA.HI R32, R15, 0xffffff80, RZ, 0x8 ;  /* 0xffffff800f207811 */ /* 0x000fe400078f40ff */
[----:B------:R-:W-:Y:S01]  /*5060*/  SHF.R.U32.HI R15, RZ, 0x10, R15 ;  /* 0x00000010ff0f7819 */ /* 0x000fe2000001160f */
[----:B------:R2:W0:Y:S01]  /*5070*/  I2F.F16 R50, R13 ;  /* 0x0000000d00327306 */ /* 0x0004220000200c00 */
[----:B-----5:R-:W-:-:S02]  /*5080*/  SHF.R.U32.HI R14, RZ, 0x8, R18 ;  /* 0x00000008ff0e7819 */ /* 0x020fc40000011612 */
[----:B------:R-:W-:Y:S02]  /*5090*/  SHF.R.U32.HI R18, RZ, 0x10, R18 ;  /* 0x00000010ff127819 */ /* 0x000fe40000011612 */
[----:B------:R-:W-:Y:S02]  /*50a0*/  LOP3.LUT R16, R16, 0xff, RZ, 0xc0, !PT ;  /* 0x000000ff10107812 */ /* 0x000fe400078ec0ff */
[----:B------:R-:W-:Y:S01]  /*50b0*/  LOP3.LUT R17, R17, 0xff, RZ, 0xc0, !PT ;  /* 0x000000ff11117812 */ /* 0x000fe200078ec0ff */
[----:B------:R-:W0:Y:S01]  /*50c0*/  I2F.F16 R32, R32 ;  /* 0x0000002000207306 */ /* 0x000e220000200c00 */
[--C-:B--2---:R-:W-:Y:S02]  /*50d0*/  SHF.R.U32.HI R13, RZ, 0x8, R19.reuse ;  /* 0x00000008ff0d7819 */ /* 0x104fe40000011613 */
[----:B------:R-:W-:Y:S02]  /*50e0*/  SHF.R.U32.HI R19, RZ, 0x10, R19 ;  /* 0x00000010ff137819 */ /* 0x000fe40000011613 */
[----:B------:R-:W-:-:S02]  /*50f0*/  LOP3.LUT R18, R18, 0xff, RZ, 0xc0, !PT ;  /* 0x000000ff12127812 */ /* 0x000fc400078ec0ff */
[----:B------:R-:W-:Y:S01]  /*5100*/  LOP3.LUT R19, R19, 0xff, RZ, 0xc0, !PT ;  /* 0x000000ff13137812 */ /* 0x000fe200078ec0ff */
[----:B------:R-:W2:Y:S01]  /*5110*/  I2F.F16 R30, R30 ;  /* 0x0000001e001e7306 */ /* 0x000ea20000200c00 */
        /* <DEDUP_REMOVED lines=120> */
.L_x_2073:
        /* <DEDUP_REMOVED lines=94> */
.L_x_2075:
        /* <DEDUP_REMOVED lines=91> */
.L_x_2074:
[----:B0-----:R-:W-:-:S05]  /*6430*/  IMAD.WIDE R26, R11, 0x4, R60 ;  /* 0x000000040b1a7825 */ /* 0x001fca00078e023c */
[----:B------:R-:W2:Y:S01]  /*6440*/  LDG.E.128.CONSTANT R12, desc[UR6][R26.64] ;  /* 0x000000061a0c7981 */ /* 0x000ea2000c1e9d00 */
        /* <DEDUP_REMOVED lines=197> */
.L_x_2076:
        /* <DEDUP_REMOVED lines=94> */
.L_x_2078:
        /* <DEDUP_REMOVED lines=91> */
.L_x_2077:
        /* <DEDUP_REMOVED lines=8> */
.L_x_2066:
        /* <DEDUP_REMOVED lines=10> */
.L_x_2087:
[----:B------:R-:W0:Y:S01]  /*7d50*/  LDC R11, c[0x0][0x3ac] ;  /* 0x0000eb00ff0b7b82 */ /* 0x000e220000000800 */
[----:B------:R-:W-:Y:S01]  /*7d60*/  ISETP.NE.AND P1, PT, R54, R3, PT ;  /* 0x000000033600720c */ /* 0x000fe20003f25270 */
[----:B------:R-:W2:-:S12]  /*7d70*/  LDG.E.128.CONSTANT R12, desc[UR6][R26.64] ;  /* 0x000000061a0c7981 */ /* 0x000e98000c1e9d00 */
[----:B------:R-:W-:Y:S02]  /*7d80*/  @!P1 LEA R28, R10, R1, 0x3 ;  /* 0x000000010a1c9211 */ /* 0x000fe400078e18ff */
[----:B------:R-:W-:-:S04]  /*7d90*/  @!P1 MOV R56, R58 ;  /* 0x0000003a00389202 */ /* 0x000fc80000000f00 */
[----:B------:R-:W3:Y:S01]  /*7da0*/  @!P1 LDL.64 R28, [R28+0x8] ;  /* 0x000008001c1c9983 */ /* 0x000ee20000100a00 */
[----:B0-----:R-:W-:-:S03]  /*7db0*/  IMAD.WIDE R20, R11, 0x4, R26 ;  /* 0x000000040b147825 */ /* 0x001fc600078e021a */
[----:B------:R-:W4:Y:S01]  /*7dc0*/  @!P1 LDG.E.U16.CONSTANT R25, desc[UR6][R56.64] ;  /* 0x0000000638199981 */ /* 0x000f22000c1e9500 */
[----:B------:R-:W-:-:S03]  /*7dd0*/  IMAD.WIDE R60, R11, 0x4, R20 ;  /* 0x000000040b3c7825 */ /* 0x000fc600078e0214 */
[----:B------:R-:W5:Y:S04]  /*7de0*/  LDG.E.128.CONSTANT R20, desc[UR6][R20.64] ;  /* 0x0000000614147981 */ /* 0x000f68000c1e9d00 */
[----:B------:R-:W5:Y:S01]  /*7df0*/  LDG.E.128.CONSTANT R16, desc[UR6][R60.64] ;  /* 0x000000063c107981 */ /* 0x000f62000c1e9d00 */
[----:B------:R-:W-:Y:S02]  /*7e00*/  ISETP.NE.AND P3, PT, R53, RZ, PT ;  /* 0x000000ff3500720c */ /* 0x000fe40003f65270 */
[--C-:B--2---:R-:W-:Y:S02]  /*7e10*/  SHF.R.U32.HI R24, RZ, 0x6, R12.reuse ;  /* 0x00000006ff187819 */ /* 0x104fe4000001160c */
[----:B------:R-:W-:Y:S02]  /*7e20*/  SHF.R.U32.HI R35, RZ, 0xc, R12 ;  /* 0x0000000cff237819 */ /* 0x000fe4000001160c */
[----:B------:R-:W-:-:S02]  /*7e30*/  LOP3.LUT R26, R13, 0x3f003f, RZ, 0xc0, !PT ;  /* 0x003f003f0d1a7812 */ /* 0x000fc400078ec0ff */
[----:B------:R-:W-:Y:S02]  /*7e40*/  SHF.R.U32.HI R36, RZ, 0xc, R13 ;  /* 0x0000000cff247819 */ /* 0x000fe4000001160d */
[----:B------:R-:W-:Y:S02]  /*7e50*/  LOP3.LUT R27, R14, 0x3f003f, RZ, 0xc0, !PT ;  /* 0x003f003f0e1b7812 */ /* 0x000fe400078ec0ff */
[----:B------:R-:W-:Y:S02]  /*7e60*/  SHF.R.U32.HI R38, RZ, 0xc, R14 ;  /* 0x0000000cff267819 */ /* 0x000fe4000001160e */
[--C-:B------:R-:W-:Y:S02]  /*7e70*/  SHF.R.U32.HI R40, RZ, 0xc, R15.reuse ;  /* 0x0000000cff287819 */ /* 0x100fe4000001160f */
[----:B------:R-:W-:Y:S02]  /*7e80*/  SHF.R.U32.HI R39, RZ, 0x6, R15 ;  /* 0x00000006ff277819 */ /* 0x000fe4000001160f */
[----:B---3--:R-:W-:-:S02]  /*7e90*/  @!P1 PRMT R2, R28, 0x7610, R2 ;  /* 0x000076101c029816 */ /* 0x008fc40000000002 */
[----:B----4-:R-:W-:Y:S02]  /*7ea0*/  @!P1 IADD3 R3, PT, PT, R25, R54, RZ ;  /* 0x0000003619039210 */ /* 0x010fe40007ffe0ff */
[----:B------:R-:W-:Y:S02]  /*7eb0*/  LOP3.LUT R25, R12, 0x3f003f, RZ, 0xc0, !PT ;  /* 0x003f003f0c197812 */ /* 0x000fe400078ec0ff */
[----:B------:R-:W-:Y:S02]  /*7ec0*/  SHF.R.U32.HI R12, RZ, 0x6, R13 ;  /* 0x00000006ff0c7819 */ /* 0x000fe4000001160d */
[----:B------:R-:W-:Y:S02]  /*7ed0*/  SHF.R.U32.HI R13, RZ, 0x6, R14 ;  /* 0x00000006ff0d7819 */ /* 0x000fe4000001160e */
[----:B------:R-:W-:Y:S02]  /*7ee0*/  @!P1 PRMT R2, R2, 0x7610, R28 ;  /* 0x0000761002029816 */ /* 0x000fe4000000001c */
[----:B------:R-:W-:-:S02]  /*7ef0*/  LOP3.LUT R14, R15, 0x3f003f, RZ, 0xc0, !PT ;  /* 0x003f003f0f0e7812 */ /* 0x000fc400078ec0ff */
[----:B------:R-:W-:Y:S02]  /*7f00*/  @!P1 PRMT R0, R29, 0x7610, R0 ;  /* 0x000076101d009816 */ /* 0x000fe40000000000 */
[--C-:B-----5:R-:W-:Y:S02]  /*7f10*/  SHF.R.U32.HI R15, RZ, 0x8, R16.reuse ;  /* 0x00000008ff0f7819 */ /* 0x120fe40000011610 */
[----:B------:R-:W-:Y:S02]  /*7f20*/  LOP3.LUT R32, R16, 0x3f003f, RZ, 0xc0, !PT ;  /* 0x003f003f10207812 */ /* 0x000fe400078ec0ff */
[--C-:B------:R-:W-:Y:S02]  /*7f30*/  SHF.R.U32.HI R28, RZ, 0x6, R16.reuse ;  /* 0x00000006ff1c7819 */ /* 0x100fe40000011610 */
[----:B------:R-:W-:Y:S02]  /*7f40*/  SHF.R.U32.HI R48, RZ, 0xa, R16 ;  /* 0x0000000aff307819 */ /* 0x000fe40000011610 */
[----:B------:R-:W-:-:S02]  /*7f50*/  LOP3.LUT R16, R35, 0xf000f, RZ, 0xc0, !PT ;  /* 0x000f000f23107812 */ /* 0x000fc400078ec0ff */
[----:B------:R-:W-:Y:S02]  /*7f60*/  SHF.R.U32.HI R46, RZ, 0x8, R19 ;  /* 0x00000008ff2e7819 */ /* 0x000fe40000011613 */
[----:B------:R-:W-:Y:S02]  /*7f70*/  LOP3.LUT R35, R40, 0xf000f, RZ, 0xc0, !PT ;  /* 0x000f000f28237812 */ /* 0x000fe400078ec0ff */
[----:B------:R-:W-:Y:S02]  /*7f80*/  SHF.R.U32.HI R37, RZ, 0x8, R17 ;  /* 0x00000008ff257819 */ /* 0x000fe40000011611 */
[----:B------:R-:W-:Y:S02]  /*7f90*/  LOP3.LUT R36, R36, 0xf000f, RZ, 0xc0, !PT ;  /* 0x000f000f24247812 */ /* 0x000fe400078ec0ff */
[----:B------:R-:W-:Y:S02]  /*7fa0*/  @!P1 PRMT R0, R0, 0x7610, R29 ;  /* 0x0000761000009816 */ /* 0x000fe4000000001d */
        /* <DEDUP_REMOVED lines=10> */
[----:B------:R-:W-:Y:S02]  /*8050*/  SHF.R.U32.HI R41, RZ, 0xc, R21 ;  /* 0x0000000cff297819 */ /* 0x000fe40000011615 */
[----:B------:R-:W-:Y:S02]  /*8060*/  LOP3.LUT R19, R38, 0xf000f, RZ, 0xc0, !PT ;  /* 0x000f000f26137812 */ /* 0x000fe400078ec0ff */
[----:B------:R-:W-:-:S02]  /*8070*/  LOP3.LUT R17, R16, 0x300030, R15, 0xf8, !PT ;  /* 0x0030003010117812 */ /* 0x000fc400078ef80f */
[----:B------:R-:W-:Y:S02]  /*8080*/  LOP3.LUT R46, R35, 0x300030, R46, 0xf8, !PT ;  /* 0x00300030232e7812 */ /* 0x000fe400078ef82e */
[----:B------:R-:W-:Y:S02]  /*8090*/  LOP3.LUT R16, R36, 0x300030, R37, 0xf8, !PT ;  /* 0x0030003024107812 */ /* 0x000fe400078ef825 */
[----:B------:R-:W-:Y:S02]  /*80a0*/  SHF.R.U32.HI R15, RZ, 0xc, R20 ;  /* 0x0000000cff0f7819 */ /* 0x000fe40000011614 */
[----:B------:R-:W-:Y:S02]  /*80b0*/  LOP3.LUT R38, R21, 0x3f003f, RZ, 0xc0, !PT ;  /* 0x003f003f15267812 */ /* 0x000fe400078ec0ff */
[----:B------:R-:W-:Y:S02]  /*80c0*/  SHF.R.U32.HI R35, RZ, 0x6, R21 ;  /* 0x00000006ff237819 */ /* 0x000fe40000011615 */
        /* <DEDUP_REMOVED lines=8> */
[----:B------:R-:W-:Y:S02]  /*8150*/  LOP3.LUT R48, R15, 0x300030, R48, 0xf8, !PT ;  /* 0x003000300f307812 */ /* 0x000fe400078ef830 */
[----:B------:R-:W-:Y:S02]  /*8160*/  LOP3.LUT R14, R39, 0x3f003f, RZ, 0xc0, !PT ;  /* 0x003f003f270e7812 */ /* 0x000fe400078ec0ff */
[----:B------:R-:W-:Y:S02]  /*8170*/  LOP3.LUT R15, R27, 0x64006400, RZ, 0xfc, !PT ;  /* 0x640064001b0f7812 */ /* 0x000fe400078efcff */
[----:B------:R-:W-:Y:S02]  /*8180*/  SHF.R.U32.HI R43, RZ, 0xc, R23 ;  /* 0x0000000cff2b7819 */ /* 0x000fe40000011617 */
[----:B------:R-:W-:-:S02]  /*8190*/  LOP3.LUT R25, R25, 0x64006400, RZ, 0xfc, !PT ;  /* 0x6400640019197812 */ /* 0x000fc400078efcff */
[----:B------:R-:W-:Y:S02]  /*81a0*/  LOP3.LUT R44, R19, 0x300030, R44, 0xf8, !PT ;  /* 0x00300030132c7812 */ /* 0x000fe400078ef82c */
[----:B------:R-:W-:Y:S02]  /*81b0*/  LOP3.LUT R40, R20, 0x3f003f, RZ, 0xc0, !PT ;  /* 0x003f003f14287812 */ /* 0x000fe400078ec0ff */
[----:B------:R-:W-:Y:S02]  /*81c0*/  SHF.R.U32.HI R37, RZ, 0x6, R20 ;  /* 0x00000006ff257819 */ /* 0x000fe40000011614 */
[----:B------:R-:W-:Y:S02]  /*81d0*/  LOP3.LUT R27, R12, 0x64006400, RZ, 0xfc, !PT ;  /* 0x640064000c1b7812 */ /* 0x000fe400078efcff */
[----:B------:R-:W-:Y:S02]  /*81e0*/  LOP3.LUT R20, R23, 0x3f003f, RZ, 0xc0, !PT ;  /* 0x003f003f17147812 */ /* 0x000fe400078ec0ff */
[----:B------:R-:W-:-:S02]  /*81f0*/  SHF.R.U32.HI R19, RZ, 0x6, R23 ;  /* 0x00000006ff137819 */ /* 0x000fc40000011617 */
        /* <DEDUP_REMOVED lines=117> */
.L_x_2081:
[----:B------:R-:W0:Y:S01]  /*8950*/  S2R R56, SR_CTAID.Y ;  /* 0x0000000000387919 */ /* 0x000e220000002600 */
[----:B------:R-:W0:Y:S02]  /*8960*/  LDC R55, c[0x0][0x3a8] ;  /* 0x0000ea00ff377b82 */ /* 0x000e240000000800 */
[----:B0-----:R-:W-:-:S05]  /*8970*/  IMAD R16, R56, -0x3, R55 ;  /* 0xfffffffd38107824 */ /* 0x001fca00078e0237 */
[----:B------:R-:W-:Y:S02]  /*8980*/  ISETP.NE.AND P2, PT, R16, 0x1, PT ;  /* 0x000000011000780c */ /* 0x000fe40003f45270 */
[----:B------:R-:W-:-:S04]  /*8990*/  @!P1 IADD3 R16, PT, PT, R10, 0x1, RZ ;  /* 0x000000010a109810 */ /* 0x000fc80007ffe0ff */
[----:B------:R-:W-:-:S07]  /*89a0*/  @!P1 MOV R10, R16 ;  /* 0x00000010000a9202 */ /* 0x000fce0000000f00 */
[----:B------:R-:W-:Y:S05]  /*89b0*/  @!P2 BRA `(.L_x_2082) ;  /* 0x000000040068a947 */ /* 0x000fea0003800000 */
[----:B------:R-:W-:-:S04]  /*89c0*/  PRMT R16, R52, 0x9910, RZ ;  /* 0x0000991034107816 */ /* 0x000fc800000000ff */
        /* <DEDUP_REMOVED lines=44> */
.L_x_2083:
        /* <DEDUP_REMOVED lines=45> */
.L_x_2082:
        /* <DEDUP_REMOVED lines=8> */
[----:B------:R-:W-:-:S02]  /*8fe0*/  LOP3.LUT R29, R29, 0xf000f, RZ, 0xc0, !PT ;  /* 0x000f000f1d1d7812 */ /* 0x000fc400078ec0ff */
[----:B------:R-:W-:Y:S02]  /*8ff0*/  LOP3.LUT R63, R12, 0x3f003f, RZ, 0xc0, !PT ;  /* 0x003f003f0c3f7812 */ /* 0x000fe400078ec0ff */
[----:B------:R-:W-:Y:S02]  /*9000*/  SHF.R.U32.HI R27, RZ, 0x6, R12 ;  /* 0x00000006ff1b7819 */ /* 0x000fe4000001160c */
[----:B------:R-:W-:Y:S02]  /*9010*/  LOP3.LUT R62, R14, 0x3f003f, RZ, 0xc0, !PT ;  /* 0x003f003f0e3e7812 */ /* 0x000fe400078ec0ff */
[----:B------:R-:W-:Y:S02]  /*9020*/  SHF.R.U32.HI R25, RZ, 0x6, R14 ;  /* 0x00000006ff197819 */ /* 0x000fe4000001160e */
[----:B----4-:R-:W-:Y:S02]  /*9030*/  SHF.R.U32.HI R46, RZ, 0x8, R19 ;  /* 0x00000008ff2e7819 */ /* 0x010fe40000011613 */
[----:B------:R-:W-:-:S02]  /*9040*/  LOP3.LUT R28, R15, 0x3f003f, RZ, 0xc0, !PT ;  /* 0x003f003f0f1c7812 */ /* 0x000fc400078ec0ff */
[----:B------:R-:W-:Y:S02]  /*9050*/  SHF.R.U32.HI R26, RZ, 0x6, R15 ;  /* 0x00000006ff1a7819 */ /* 0x000fe4000001160f */
[----:B------:R-:W-:Y:S02]  /*9060*/  SHF.R.U32.HI R12, RZ, 0xc, R12 ;  /* 0x0000000cff0c7819 */ /* 0x000fe4000001160c */
[----:B------:R-:W-:Y:S02]  /*9070*/  SHF.R.U32.HI R14, RZ, 0xc, R14 ;  /* 0x0000000cff0e7819 */ /* 0x000fe4000001160e */
[----:B------:R-:W-:Y:S02]  /*9080*/  SHF.R.U32.HI R42, RZ, 0x8, R17 ;  /* 0x00000008ff2a7819 */ /* 0x000fe40000011611 */
[----:B------:R-:W-:Y:S02]  /*9090*/  LOP3.LUT R15, R30, 0xf000f, RZ, 0xc0, !PT ;  /* 0x000f000f1e0f7812 */ /* 0x000fe400078ec0ff */
[----:B------:R-:W-:-:S02]  /*90a0*/  LOP3.LUT R46, R29, 0x300030, R46, 0xf8, !PT ;  /* 0x003000301d2e7812 */ /* 0x000fc400078ef82e */
[----:B------:R-:W-:Y:S02]  /*90b0*/  LOP3.LUT R39, R13, 0x3f003f, RZ, 0xc0, !PT ;  /* 0x003f003f0d277812 */ /* 0x000fe400078ec0ff */
[----:B------:R-:W-:Y:S02]  /*90c0*/  SHF.R.U32.HI R24, RZ, 0x6, R13 ;  /* 0x00000006ff187819 */ /* 0x000fe4000001160d */
[----:B------:R-:W-:Y:S02]  /*90d0*/  LOP3.LUT R33, R17, 0x3f003f, RZ, 0xc0, !PT ;  /* 0x003f003f11217812 */ /* 0x000fe400078ec0ff */
[--C-:B------:R-:W-:Y:S02]  /*90e0*/  SHF.R.U32.HI R43, RZ, 0x6, R17.reuse ;  /* 0x00000006ff2b7819 */ /* 0x100fe40000011611 */
[----:B------:R-:W-:Y:S02]  /*90f0*/  SHF.R.U32.HI R49, RZ, 0xa, R17 ;  /* 0x0000000aff317819 */ /* 0x000fe40000011611 */
[----:B---3--:R-:W-:-:S02]  /*9100*/  LOP3.LUT R29, R21, 0x3f003f, RZ, 0xc0, !PT ;  /* 0x003f003f151d7812 */ /* 0x008fc400078ec0ff */
[--C-:B------:R-:W-:Y:S02]  /*9110*/  SHF.R.U32.HI R37, RZ, 0x6, R21.reuse ;  /* 0x00000006ff257819 */ /* 0x100fe40000011615 */
[----:B------:R-:W-:Y:S02]  /*9120*/  SHF.R.U32.HI R44, RZ, 0x8, R18 ;  /* 0x00000008ff2c7819 */ /* 0x000fe40000011612 */
[----:B------:R-:W-:Y:S02]  /*9130*/  LOP3.LUT R13, R12, 0xf000f, RZ, 0xc0, !PT ;  /* 0x000f000f0c0d7812 */ /* 0x000fe400078ec0ff */
[----:B------:R-:W-:Y:S02]  /*9140*/  LOP3.LUT R17, R14, 0xf000f, RZ, 0xc0, !PT ;  /* 0x000f000f0e117812 */ /* 0x000fe400078ec0ff */
[----:B------:R-:W-:Y:S02]  /*9150*/  LOP3.LUT R42, R15, 0x300030, R42, 0xf8, !PT ;  /* 0x003000300f2a7812 */ /* 0x000fe400078ef82a */
[----:B------:R-:W-:-:S02]  /*9160*/  SHF.R.U32.HI R21, RZ, 0xc, R21 ;  /* 0x0000000cff157819 */ /* 0x000fc40000011615 */
[----:B------:R-:W-:Y:S02]  /*9170*/  LOP3.LUT R30, R22, 0x3f003f, RZ, 0xc0, !PT ;  /* 0x003f003f161e7812 */ /* 0x000fe400078ec0ff */
[----:B------:R-:W-:Y:S02]  /*9180*/  SHF.R.U32.HI R38, RZ, 0x6, R22 ;  /* 0x00000006ff267819 */ /* 0x000fe40000011616 */
[----:B------:R-:W-:Y:S02]  /*9190*/  SHF.R.U32.HI R40, RZ, 0x8, R16 ;  /* 0x00000008ff287819 */ /* 0x000fe40000011610 */
[----:B------:R-:W-:Y:S02]  /*91a0*/  LOP3.LUT R15, R20, 0x3f003f, RZ, 0xc0, !PT ;  /* 0x003f003f140f7812 */ /* 0x000fe400078ec0ff */
[----:B------:R-:W-:Y:S02]  /*91b0*/  SHF.R.U32.HI R36, RZ, 0x6, R20 ;  /* 0x00000006ff247819 */ /* 0x000fe40000011614 */
[----:B------:R-:W-:-:S02]  /*91c0*/  SHF.R.U32.HI R22, RZ, 0xc, R22 ;  /* 0x0000000cff167819 */ /* 0x000fc40000011616 */
[----:B------:R-:W-:Y:S02]  /*91d0*/  LOP3.LUT R31, R23, 0x3f003f, RZ, 0xc0, !PT ;  /* 0x003f003f171f7812 */ /* 0x000fe400078ec0ff */
[--C-:B------:R-:W-:Y:S02]  /*91e0*/  SHF.R.U32.HI R12, RZ, 0x6, R23.reuse ;  /* 0x00000006ff0c7819 */ /* 0x100fe40000011617 */
[----:B------:R-:W-:Y:S02]  /*91f0*/  SHF.R.U32.HI R20, RZ, 0xc, R20 ;  /* 0x0000000cff147819 */ /* 0x000fe40000011614 */
[----:B------:R-:W-:Y:S02]  /*9200*/  SHF.R.U32.HI R23, RZ, 0xc, R23 ;  /* 0x0000000cff177819 */ /* 0x000fe40000011617 */
[----:B------:R-:W-:Y:S02]  /*9210*/  LOP3.LUT R44, R17, 0x300030, R44, 0xf8, !PT ;  /* 0x00300030112c7812 */ /* 0x000fe400078ef82c */
[----:B------:R-:W-:-:S02]  /*9220*/  LOP3.LUT R14, R21, 0xf000f, RZ, 0xc0, !PT ;  /* 0x000f000f150e7812 */ /* 0x000fc400078ec0ff */
[----:B------:R-:W-:Y:S02]  /*9230*/  LOP3.LUT R32, R16, 0x3f003f, RZ, 0xc0, !PT ;  /* 0x003f003f10207812 */ /* 0x000fe400078ec0ff */
[--C-:B------:R-:W-:Y:S02]  /*9240*/  SHF.R.U32.HI R41, RZ, 0x6, R16.reuse ;  /* 0x00000006ff297819 */ /* 0x100fe40000011610 */
[----:B------:R-:W-:Y:S02]  /*9250*/  SHF.R.U32.HI R48, RZ, 0xa, R16 ;  /* 0x0000000aff307819 */ /* 0x000fe40000011610 */
[----:B------:R-:W-:Y:S02]  /*9260*/  SHF.R.U32.HI R50, RZ, 0xa, R18 ;  /* 0x0000000aff327819 */ /* 0x000fe40000011612 */
[----:B------:R-:W-:Y:S02]  /*9270*/  LOP3.LUT R40, R13, 0x300030, R40, 0xf8, !PT ;  /* 0x003000300d287812 */ /* 0x000fe400078ef828 */
[----:B------:R-:W-:-:S02]  /*9280*/  LOP3.LUT R17, R22, 0xf000f, RZ, 0xc0, !PT ;  /* 0x000f000f16117812 */ /* 0x000fc400078ec0ff */
[----:B------:R-:W-:Y:S02]  /*9290*/  SHF.R.U32.HI R45, RZ, 0x6, R18 ;  /* 0x00000006ff2d7819 */ /* 0x000fe40000011612 */
[--C-:B------:R-:W-:Y:S02]  /*92a0*/  SHF.R.U32.HI R47, RZ, 0x6, R19.reuse ;  /* 0x00000006ff2f7819 */ /* 0x100fe40000011613 */
[----:B------:R-:W-:Y:S02]  /*92b0*/  SHF.R.U32.HI R51, RZ, 0xa, R19 ;  /* 0x0000000aff337819 */ /* 0x000fe40000011613 */
[----:B------:R-:W-:Y:S02]  /*92c0*/  LOP3.LUT R13, R20, 0xf000f, RZ, 0xc0, !PT ;  /* 0x000f000f140d7812 */ /* 0x000fe400078ec0ff */
[----:B------:R-:W-:Y:S02]  /*92d0*/  LOP3.LUT R16, R23, 0xf000f, RZ, 0xc0, !PT ;  /* 0x000f000f17107812 */ /* 0x000fe400078ec0ff */
[----:B------:R-:W-:-:S02]  /*92e0*/  LOP3.LUT R49, R14, 0x300030, R49, 0xf8, !PT ;  /* 0x003000300e317812 */ /* 0x000fc400078ef831 */
[----:B------:R-:W-:Y:S02]  /*92f0*/  LOP3.LUT R34, R18, 0x3f003f, RZ, 0xc0, !PT ;  /* 0x003f003f12227812 */ /* 0x000fe400078ec0ff */
[----:B------:R-:W-:Y:S02]  /*9300*/  LOP3.LUT R35, R19, 0x3f003f, RZ, 0xc0, !PT ;  /* 0x003f003f13237812 */ /* 0x000fe400078ec0ff */
[----:B------:R-:W-:Y:S02]  /*9310*/  LOP3.LUT R50, R17, 0x300030, R50, 0xf8, !PT ;  /* 0x0030003011327812 */ /* 0x000fe400078ef832 */
        /* <DEDUP_REMOVED lines=121> */
.L_x_2084:
[----:B------:R-:W-:Y:S05]  /*9ab0*/  @!P2 BRA `(.L_x_2085) ;  /* 0x000000040068a947 */ /* 0x000fea0003800000 */
        /* <DEDUP_REMOVED lines=45> */
.L_x_2086:
        /* <DEDUP_REMOVED lines=45> */
.L_x_2085:
[----:B------:R-:W-:Y:S01]  /*a060*/  IADD3 R54, PT, PT, R54, 0x20, RZ ;  /* 0x0000002036367810 */ /* 0x000fe20007ffe0ff */
[----:B------:R-:W-:Y:S01]  /*a070*/  UIADD3 UR4, UPT, UPT, UR4, 0x40, URZ ;  /* 0x0000004004047890 */ /* 0x000fe2000fffe0ff */
[----:B------:R-:W-:Y:S01]  /*a080*/  IADD3 R58, P2, PT, R58, 0x80, RZ ;  /* 0x000000803a3a7810 */ /* 0x000fe20007f5e0ff */
[----:B------:R-:W-:Y:S01]  /*a090*/  IMAD.WIDE R26, R11, 0x4, R60 ;  /* 0x000000040b1a7825 */ /* 0x000fe200078e023c */
[----:B------:R-:W-:Y:S02]  /*a0a0*/  ISETP.GE.AND P1, PT, R54, R59, PT ;  /* 0x0000003b3600720c */ /* 0x000fe40003f26270 */
[----:B------:R-:W-:-:S11]  /*a0b0*/  IADD3.X R57, PT, PT, RZ, R57, RZ, P2, !PT ;  /* 0x00000039ff397210 */ /* 0x000fd600017fe4ff */
[----:B------:R-:W-:Y:S05]  /*a0c0*/  @!P1 BRA `(.L_x_2087) ;  /* 0xffffffdc00209947 */ /* 0x000fea000383ffff */
.L_x_2080:
[----:B------:R-:W0:Y:S01]  /*a0d0*/  S2R R0, SR_CTAID.X ;  /* 0x0000000000007919 */ /* 0x000e220000002500 */
[----:B------:R-:W1:Y:S01]  /*a0e0*/  LDC.64 R12, c[0x0][0x3a0] ;  /* 0x0000e800ff0c7b82 */ /* 0x000e620000000a00 */
[----:B------:R-:W-:Y:S01]  /*a0f0*/  LEA R56, R56, R56, 0x1 ;  /* 0x0000003838387211 */ /* 0x000fe200078e08ff */
        /* <DEDUP_REMOVED lines=14> */
.L_x_2091:
[----:B------:R-:W0:Y:S02]  /*a1e0*/  LDS R2, [R0] ;  /* 0x0000000000027984 */ /* 0x000e240000000800 */
[----:B0-----:R-:W-:-:S05]  /*a1f0*/  HADD2 R3, R2, R4 ;  /* 0x0000000402037230 */ /* 0x001fca0000000000 */
[----:B------:R-:W0:Y:S02]  /*a200*/  ATOMS.CAST.SPIN P1, [R0], R2, R3 ;  /* 0x000000020000758d */ /* 0x000e240001820003 */
[----:B0-----:R-:W-:Y:S05]  /*a210*/  @!P1 BRA `(.L_x_2091) ;  /* 0xfffffffc00f09947 */ /* 0x001fea000383ffff */
[----:B------:R-:W-:Y:S05]  /*a220*/  BRA `(.L_x_2089) ;  /* 0x00000000000c7947 */ /* 0x000fea0003800000 */
.L_x_2090:
[----:B------:R-:W2:Y:S02]  /*a230*/  LD.E R0, desc[UR6][R12.64] ;  /* 0x000000060c007980 */ /* 0x000ea4000c101900 */
[----:B--2---:R-:W-:-:S05]  /*a240*/  IADD3 R3, PT, PT, R4, R0, RZ ;  /* 0x0000000004037210 */ /* 0x004fca0007ffe0ff */
[----:B------:R0:W-:Y:S02]  /*a250*/  ST.E desc[UR6][R12.64], R3 ;  /* 0x000000030c007985 */ /* 0x0001e4000c101906 */
.L_x_2089:
[----:B------:R-:W-:Y:S05]  /*a260*/  BSYNC.RECONVERGENT B0 ;  /* 0x0000000000007941 */ /* 0x000fea0003800200 */
.L_x_2088:
[----:B------:R1:W-:Y:S01]  /*a270*/  ATOM.E.ADD.F16x2.RN.STRONG.GPU P1, RZ, desc[UR6][R12.64+0x4], R5 ;  /* 0x800004050cff79a2 */ /* 0x0003e2000c12e106 */
[----:B------:R-:W-:Y:S04]  /*a280*/  BSSY.RECONVERGENT B0, `(.L_x_2092) ;  /* 0x000000e000007945 */ /* 0x000fe80003800200 */
[----:B-1----:R-:W-:Y:S05]  /*a290*/  @P1 BRA `(.L_x_2093) ;  /* 0x0000000000301947 */ /* 0x002fea0003800000 */
[----:B------:R-:W1:Y:S02]  /*a2a0*/  QSPC.E.S P1, RZ, [R12+0x4] ;  /* 0x000004000cff73aa */ /* 0x000e640000020500 */
[----:B-1----:R-:W-:Y:S05]  /*a2b0*/  @!P1 BRA `(.L_x_2094) ;  /* 0x00000000001c9947 */ /* 0x002fea0003800000 */
[----:B------:R-:W-:-:S04]  /*a2c0*/  MOV R2, R12 ;  /* 0x0000000c00027202 */ /* 0x000fc80000000f00 */
[----:B------:R-:W-:-:S07]  /*a2d0*/  MOV R0, R2 ;  /* 0x0000000200007202 */ /* 0x000fce0000000f00 */
.L_x_2095:
[----:B------:R-:W0:Y:S02]  /*a2e0*/  LDS R2, [R0+0x4] ;  /* 0x0000040000027984 */ /* 0x000e240000000800 */
[----:B0-----:R-:W-:-:S05]  /*a2f0*/  HFMA2 R3, R2, 1, 1, R5 ;  /* 0x3c003c0002037831 */ /* 0x001fca0000000005 */
[----:B------:R-:W0:Y:S02]  /*a300*/  ATOMS.CAST.SPIN P1, [R0+0x4], R2, R3 ;  /* 0x000004020000758d */ /* 0x000e240001820003 */
[----:B0-----:R-:W-:Y:S05]  /*a310*/  @!P1 BRA `(.L_x_2095) ;  /* 0xfffffffc00f09947 */ /* 0x001fea000383ffff */
[----:B------:R-:W-:Y:S05]  /*a320*/  BRA `(.L_x_2093) ;  /* 0x00000000000c7947 */ /* 0x000fea0003800000 */
.L_x_2094:
[----:B------:R-:W0:Y:S02]  /*a330*/  LD.E R0, desc[UR6][R12.64+0x4] ;  /* 0x000004060c007980 */ /* 0x000e24000c101900 */
[----:B0-----:R-:W-:-:S05]  /*a340*/  IADD3 R3, PT, PT, R5, R0, RZ ;  /* 0x0000000005037210 */ /* 0x001fca0007ffe0ff */
[----:B------:R1:W-:Y:S02]  /*a350*/  ST.E desc[UR6][R12.64+0x4], R3 ;  /* 0x000004030c007985 */ /* 0x0003e4000c101906 */
.L_x_2093:
[----:B------:R-:W-:Y:S05]  /*a360*/  BSYNC.RECONVERGENT B0 ;  /* 0x0000000000007941 */ /* 0x000fea0003800200 */
.L_x_2092:
        /* <DEDUP_REMOVED lines=9> */
.L_x_2099:
[----:B------:R-:W0:Y:S02]  /*a400*/  LDS R2, [R0] ;  /* 0x0000000000027984 */ /* 0x000e240000000800 */
[----:B0-----:R-:W-:-:S05]  /*a410*/  HADD2 R3, R2, R6 ;  /* 0x0000000602037230 */ /* 0x001fca0000000000 */
[----:B------:R-:W0:Y:S02]  /*a420*/  ATOMS.CAST.SPIN P0, [R0], R2, R3 ;  /* 0x000000020000758d */ /* 0x000e240001800003 */
[----:B0-----:R-:W-:Y:S05]  /*a430*/  @!P0 BRA `(.L_x_2099) ;  /* 0xfffffffc00f08947 */ /* 0x001fea000383ffff */
[----:B------:R-:W-:Y:S05]  /*a440*/  BRA `(.L_x_2097) ;  /* 0x00000000000c7947 */ /* 0x000fea0003800000 */
.L_x_2098:
[----:B------:R-:W2:Y:S02]  /*a450*/  LD.E R0, desc[UR6][R12.64] ;  /* 0x000000060c007980 */ /* 0x000ea4000c101900 */
[----:B--2---:R-:W-:-:S05]  /*a460*/  IADD3 R3, PT, PT, R6, R0, RZ ;  /* 0x0000000006037210 */ /* 0x004fca0007ffe0ff */
[----:B------:R0:W-:Y:S02]  /*a470*/  ST.E desc[UR6][R12.64], R3 ;  /* 0x000000030c007985 */ /* 0x0001e4000c101906 */
.L_x_2097:
[----:B------:R-:W-:Y:S05]  /*a480*/  BSYNC.RECONVERGENT B0 ;  /* 0x0000000000007941 */ /* 0x000fea0003800200 */
.L_x_2096:
[----:B------:R1:W-:Y:S01]  /*a490*/  ATOM.E.ADD.F16x2.RN.STRONG.GPU P0, RZ, desc[UR6][R12.64+0x4], R7 ;  /* 0x800004070cff79a2 */ /* 0x0003e2000c10e106 */
[----:B------:R-:W-:Y:S04]  /*a4a0*/  BSSY.RECONVERGENT B0, `(.L_x_2100) ;  /* 0x000000e000007945 */ /* 0x000fe80003800200 */
[----:B-1----:R-:W-:Y:S05]  /*a4b0*/  @P0 BRA `(.L_x_2101) ;  /* 0x0000000000300947 */ /* 0x002fea0003800000 */
[----:B------:R-:W1:Y:S02]  /*a4c0*/  QSPC.E.S P0, RZ, [R12+0x4] ;  /* 0x000004000cff73aa */ /* 0x000e640000000500 */
[----:B-1----:R-:W-:Y:S05]  /*a4d0*/  @!P0 BRA `(.L_x_2102) ;  /* 0x00000000001c8947 */ /* 0x002fea0003800000 */
[----:B------:R-:W-:-:S04]  /*a4e0*/  MOV R2, R12 ;  /* 0x0000000c00027202 */ /* 0x000fc80000000f00 */
[----:B------:R-:W-:-:S07]  /*a4f0*/  MOV R0, R2 ;  /* 0x0000000200007202 */ /* 0x000fce0000000f00 */
.L_x_2103:
[----:B------:R-:W0:Y:S02]  /*a500*/  LDS R2, [R0+0x4] ;  /* 0x0000040000027984 */ /* 0x000e240000000800 */
[----:B0-----:R-:W-:-:S05]  /*a510*/  HFMA2 R3, R2, 1, 1, R7 ;  /* 0x3c003c0002037831 */ /* 0x001fca0000000007 */
[----:B------:R-:W0:Y:S02]  /*a520*/  ATOMS.CAST.SPIN P0, [R0+0x4], R2, R3 ;  /* 0x000004020000758d */ /* 0x000e240001800003 */
[----:B0-----:R-:W-:Y:S05]  /*a530*/  @!P0 BRA `(.L_x_2103) ;  /* 0xfffffffc00f08947 */ /* 0x001fea000383ffff */
[----:B------:R-:W-:Y:S05]  /*a540*/  BRA `(.L_x_2101) ;  /* 0x00000000000c7947 */ /* 0x000fea0003800000 */
.L_x_2102:
[----:B------:R-:W0:Y:S02]  /*a550*/  LD.E R0, desc[UR6][R12.64+0x4] ;  /* 0x000004060c007980 */ /* 0x000e24000c101900 */
[----:B0-----:R-:W-:-:S05]  /*a560*/  IADD3 R3, PT, PT, R7, R0, RZ ;  /* 0x0000000007037210 */ /* 0x001fca0007ffe0ff */
[----:B------:R1:W-:Y:S02]  /*a570*/  ST.E desc[UR6][R12.64+0x4], R3 ;  /* 0x000004030c007985 */ /* 0x0003e4000c101906 */
.L_x_2101:
[----:B------:R-:W-:Y:S05]  /*a580*/  BSYNC.RECONVERGENT B0 ;  /* 0x0000000000007941 */ /* 0x000fea0003800200 */
.L_x_2100:
        /* <DEDUP_REMOVED lines=10> */
.L_x_2107:
[----:B------:R-:W0:Y:S02]  /*a630*/  LDS R2, [R0] ;  /* 0x0000000000027984 */ /* 0x000e240000000800 */
[----:B0-----:R-:W-:-:S05]  /*a640*/  HADD2 R3, R2, R8 ;  /* 0x0000000802037230 */ /* 0x001fca0000000000 */
[----:B------:R-:W0:Y:S02]  /*a650*/  ATOMS.CAST.SPIN P0, [R0], R2, R3 ;  /* 0x000000020000758d */ /* 0x000e240001800003 */
[----:B0-----:R-:W-:Y:S05]  /*a660*/  @!P0 BRA `(.L_x_2107) ;  /* 0xfffffffc00f08947 */ /* 0x001fea000383ffff */
[----:B------:R-:W-:Y:S05]  /*a670*/  BRA `(.L_x_2105) ;  /* 0x00000000000c7947 */ /* 0x000fea0003800000 */
.L_x_2106:
[----:B------:R-:W2:Y:S02]  /*a680*/  LD.E R0, desc[UR6][R12.64] ;  /* 0x000000060c007980 */ /* 0x000ea4000c101900 */
[----:B--2---:R-:W-:-:S05]  /*a690*/  IADD3 R3, PT, PT, R8, R0, RZ ;  /* 0x0000000008037210 */ /* 0x004fca0007ffe0ff */
[----:B------:R0:W-:Y:S02]  /*a6a0*/  ST.E desc[UR6][R12.64], R3 ;  /* 0x000000030c007985 */ /* 0x0001e4000c101906 */
.L_x_2105:
[----:B------:R-:W-:Y:S05]  /*a6b0*/  BSYNC.RECONVERGENT B0 ;  /* 0x0000000000007941 */ /* 0x000fea0003800200 */
.L_x_2104:
[----:B------:R1:W-:Y:S02]  /*a6c0*/  ATOM.E.ADD.F16x2.RN.STRONG.GPU P0, RZ, desc[UR6][R12.64+0x4], R9 ;  /* 0x800004090cff79a2 */ /* 0x0003e4000c10e106 */
[----:B-1----:R-:W-:Y:S05]  /*a6d0*/  @P0 EXIT ;  /* 0x000000000000094d */ /* 0x002fea0003800000 */
[----:B------:R-:W1:Y:S02]  /*a6e0*/  QSPC.E.S P0, RZ, [R12+0x4] ;  /* 0x000004000cff73aa */ /* 0x000e640000000500 */
[----:B-1----:R-:W-:Y:S05]  /*a6f0*/  @!P0 BRA `(.L_x_2108) ;  /* 0x00000000001c8947 */ /* 0x002fea0003800000 */
[----:B------:R-:W-:-:S04]  /*a700*/  MOV R2, R12 ;  /* 0x0000000c00027202 */ /* 0x000fc80000000f00 */
[----:B------:R-:W-:-:S07]  /*a710*/  MOV R0, R2 ;  /* 0x0000000200007202 */ /* 0x000fce0000000f00 */
.L_x_2109:
[----:B------:R-:W0:Y:S02]  /*a720*/  LDS R2, [R0+0x4] ;  /* 0x0000040000027984 */ /* 0x000e240000000800 */
[----:B0-----:R-:W-:-:S05]  /*a730*/  HFMA2 R3, R2, 1, 1, R9 ;  /* 0x3c003c0002037831 */ /* 0x001fca0000000009 */
[----:B------:R-:W0:Y:S02]  /*a740*/  ATOMS.CAST.SPIN P0, [R0+0x4], R2, R3 ;  /* 0x000004020000758d */ /* 0x000e240001800003 */
[----:B0-----:R-:W-:Y:S05]  /*a750*/  @!P0 BRA `(.L_x_2109) ;  /* 0xfffffffc00f08947 */ /* 0x001fea000383ffff */
[----:B------:R-:W-:Y:S05]  /*a760*/  EXIT ;  /* 0x000000000000794d */ /* 0x000fea0003800000 */
.L_x_2108:
[----:B------:R-:W0:Y:S02]  /*a770*/  LD.E R0, desc[UR6][R12.64+0x4] ;  /* 0x000004060c007980 */ /* 0x000e24000c101900 */
[----:B0-----:R-:W-:-:S05]  /*a780*/  IADD3 R3, PT, PT, R9, R0, RZ ;  /* 0x0000000009037210 */ /* 0x001fca0007ffe0ff */
[----:B------:R-:W-:Y:S01]  /*a790*/  ST.E desc[UR6][R12.64+0x4], R3 ;  /* 0x000004030c007985 */ /* 0x000fe2000c101906 */
[----:B------:R-:W-:Y:S05]  /*a7a0*/  EXIT ;  /* 0x000000000000794d */ /* 0x000fea0003800000 */
.L_x_2110:
        /* <DEDUP_REMOVED lines=13> */
.L_x_5308:


//--------------------- .text._Z23gemm_half_q_half_kernelILi3ELi40ELb1ELb0ELi64EEvPK6__halfPKjS4_S2_PS0_iiiiPKtS7_iiiiiibS2_i --------------------------
	.section	.text._Z23gemm_half_q_half_kernelILi3ELi40ELb1ELb0ELi64EEvPK6__halfPKjS4_S2_PS0_iiiiPKtS7_iiiiiibS2_i,"ax",@progbits
	.align	128
        .global         _Z23gemm_half_q_half_kernelILi3ELi40ELb1ELb0ELi64EEvPK6__halfPKjS4_S2_PS0_iiiiPKtS7_iiiiiibS2_i
        .type           _Z23gemm_half_q_half_kernelILi3ELi40ELb1ELb0ELi64EEvPK6__halfPKjS4_S2_PS0_iiiiPKtS7_iiiiiibS2_i,@function
        .size           _Z23gemm_half_q_half_kernelILi3ELi40ELb1ELb0ELi64EEvPK6__halfPKjS4_S2_PS0_iiiiPKtS7_iiiiiibS2_i,(.L_x_5309 - _Z23gemm_half_q_half_kernelILi3ELi40ELb1ELb0ELi64EEvPK6__halfPKjS4_S2_PS0_iiiiPKtS7_iiiiiibS2_i)
        .other          _Z23gemm_half_q_half_kernelILi3ELi40ELb1ELb0ELi64EEvPK6__halfPKjS4_S2_PS0_iiiiPKtS7_iiiiiibS2_i,@"STO_CUDA_ENTRY STV_DEFAULT"
_Z23gemm_half_q_half_kernelILi3ELi40ELb1ELb0ELi64EEvPK6__halfPKjS4_S2_PS0_iiiiPKtS7_iiiiiibS2_i:
.text._Z23gemm_half_q_half_kernelILi3ELi40ELb1ELb0ELi64EEvPK6__halfPKjS4_S2_PS0_iiiiPKtS7_iiiiiibS2_i:
        /* <DEDUP_REMOVED lines=31> */
.L_x_2111:
        /* <DEDUP_REMOVED lines=41> */
.L_x_2117:
        /* <DEDUP_REMOVED lines=32> */
.L_x_2116:
        /* <DEDUP_REMOVED lines=20> */
.L_x_2118:
[----:B------:R-:W-:-:S13]  /*07c0*/  ISETP.EQ.AND P3, PT, R10, RZ, PT ;  /* 0x000000ff0a00720c */ /* 0x000fda0003f62270 */
[----:B------:R-:W-:Y:S05]  /*07d0*/  @!P1 BRA P3, `(.L_x_2113) ;  /* 0x0000000400789947 */ /* 0x000fea0001800000 */
.L_x_2115:
        /* <DEDUP_REMOVED lines=12> */
.L_x_2114:
        /* <DEDUP_REMOVED lines=16> */
.L_x_2121:
        /* <DEDUP_REMOVED lines=32> */
.L_x_2120:
        /* <DEDUP_REMOVED lines=21> */
.L_x_2122:
[----:B------:R-:W-:-:S13]  /*0cf0*/  ISETP.NE.OR P1, PT, R10, RZ, P1 ;  /* 0x000000ff0a00720c */ /* 0x000fda0000f25670 */
[----:B------:R-:W-:Y:S05]  /*0d00*/  @!P1 BRA `(.L_x_2113) ;  /* 0x00000000002c9947 */ /* 0x000fea0003800000 */
.L_x_2119:
        /* <DEDUP_REMOVED lines=11> */
.L_x_2113:
[----:B0-----:R-:W-:Y:S05]  /*0dc0*/  BSYNC.RECONVERGENT B0 ;  /* 0x0000000000007941 */ /* 0x001fea0003800200 */
.L_x_2112:
        /* <DEDUP_REMOVED lines=20> */
.L_x_2126:
        /* <DEDUP_REMOVED lines=15> */
.L_x_2125:
        /* <DEDUP_REMOVED lines=12> */
.L_x_2127:
[----:B------:R-:W-:-:S13]  /*10c0*/  ISETP.NE.OR P1, PT, R2, RZ, P1 ;  /* 0x000000ff0200720c */ /* 0x000fda0000f25670 */
[----:B------:R-:W-:Y:S05]  /*10d0*/  @!P1 BRA `(.L_x_2123) ;  /* 0x00000000001c9947 */ /* 0x000fea0003800000 */
.L_x_2124:
[----:B01----:R-:W0:Y:S02]  /*10e0*/  LDC.64 R6, c[0x0][0x3a0] ;  /* 0x0000e800ff067b82 */ /* 0x003e240000000a00 */
.L_x_2128:
[C---:B0-----:R-:W-:Y:S01]  /*10f0*/  IMAD.WIDE R8, R13.reuse, 0x2, R6 ;  /* 0x000000020d087825 */ /* 0x041fe200078e0206 */
[----:B------:R-:W-:Y:S02]  /*1100*/  IADD3 R2, PT, PT, R2, 0x1, RZ ;  /* 0x0000000102027810 */ /* 0x000fe40007ffe0ff */
[----:B------:R-:W-:Y:S02]  /*1110*/  IADD3 R13, PT, PT, R13, R56, RZ ;  /* 0x000000380d0d7210 */ /* 0x000fe40007ffe0ff */
[----:B------:R2:W-:Y:S01]  /*1120*/  STG.E.64 desc[UR8][R8.64], RZ ;  /* 0x000000ff08007986 */ /* 0x0005e2000c101b08 */
[----:B------:R-:W-:-:S13]  /*1130*/  ISETP.NE.AND P1, PT, R2, RZ, PT ;  /* 0x000000ff0200720c */ /* 0x000fda0003f25270 */
[----:B--2---:R-:W-:Y:S05]  /*1140*/  @P1 BRA `(.L_x_2128) ;  /* 0xfffffffc00e81947 */ /* 0x004fea000383ffff */
.L_x_2123:
[----:B-1----:R-:W1:Y:S01]  /*1150*/  LDC.64 R14, c[0x0][0x3b8] ;  /* 0x0000ee00ff0e7b82 */ /* 0x002e620000000a00 */
        /* <DEDUP_REMOVED lines=14> */
.L_x_2130:
        /* <DEDUP_REMOVED lines=44> */
.L_x_2129:
        /* <DEDUP_REMOVED lines=17> */
[----:B-----5:R-:W-:Y:S02]  /*1610*/  SHF.R.S32.HI R19, RZ, 0x5, R3 ;  /* 0x00000005ff137819 */ /* 0x020fe40000011403 */
        /* <DEDUP_REMOVED lines=9> */
.L_x_2131:
        /* <DEDUP_REMOVED lines=8> */
.L_x_2132:
        /* <DEDUP_REMOVED lines=8> */
.L_x_2133:
        /* <DEDUP_REMOVED lines=8> */
.L_x_2134:
        /* <DEDUP_REMOVED lines=8> */
.L_x_2135:
        /* <DEDUP_REMOVED lines=8> */
[----:B------:R-:W-:-:S02]  /*1930*/  MOV R10, RZ ;  /* 0x000000ff000a7202 */ /* 0x000fc40000000f00 */
[----:B------:R-:W-:Y:S01]  /*1940*/  PRMT R9, RZ, 0x5410, RZ ;  /* 0x00005410ff097816 */ /* 0x000fe200000000ff */
[----:B------:R-:W-:Y:S01]  /*1950*/  IMAD R0, R17, R56, RZ ;  /* 0x0000003811007224 */ /* 0x000fe200078e02ff */
[----:B------:R-:W-:Y:S02]  /*1960*/  PRMT R8, RZ, 0x5410, RZ ;  /* 0x00005410ff087816 */ /* 0x000fe400000000ff */
        /* <DEDUP_REMOVED lines=25> */
.L_x_2143:
[----:B------:R-:W0:Y:S01]  /*1b00*/  LDC R56, c[0x0][0x3ac] ;  /* 0x0000eb00ff387b82 */ /* 0x000e220000000800 */
[----:B------:R-:W-:Y:S02]  /*1b10*/  ISETP.NE.AND P2, PT, R52, R3, PT ;  /* 0x000000033400720c */ /* 0x000fe40003f45270 */
[----:B------:R-:W-:Y:S02]  /*1b20*/  MOV R62, R64 ;  /* 0x00000040003e7202 */ /* 0x000fe40000000f00 */
[----:B------:R-:W-:-:S05]  /*1b30*/  MOV R63, R65 ;  /* 0x00000041003f7202 */ /* 0x000fca0000000f00 */
[----:B------:R-:W2:Y:S04]  /*1b40*/  LDG.E.128.CONSTANT R12, desc[UR8][R62.64] ;  /* 0x000000083e0c7981 */ /* 0x000ea8000c1e9d00 */
[----:B------:R-:W-:Y:S02]  /*1b50*/  @!P2 MOV R29, R57 ;  /* 0x00000039001da202 */ /* 0x000fe40000000f00 */
[----:B------:R-:W-:Y:S02]  /*1b60*/  @!P2 MOV R28, R58 ;  /* 0x0000003a001ca202 */ /* 0x000fe40000000f00 */
[----:B------:R-:W-:-:S03]  /*1b70*/  @!P2 LEA R26, R10, R1, 0x3 ;  /* 0x000000010a1aa211 */ /* 0x000fc600078e18ff */
[----:B------:R-:W3:Y:S01]  /*1b80*/  @!P2 LDG.E.U16.CONSTANT R29, desc[UR8][R28.64] ;  /* 0x000000081c1da981 */ /* 0x000ee2000c1e9500 */
[----:B0-----:R-:W-:-:S03]  /*1b90*/  IMAD.WIDE R20, R56, 0x4, R62 ;  /* 0x0000000438147825 */ /* 0x001fc600078e023e */
[----:B------:R-:W4:Y:S01]  /*1ba0*/  @!P2 LDL.64 R26, [R26+0x8] ;  /* 0x000008001a1aa983 */ /* 0x000f220000100a00 */
[----:B------:R-:W-:-:S03]  /*1bb0*/  IMAD.WIDE R64, R56, 0x4, R20 ;  /* 0x0000000438407825 */ /* 0x000fc600078e0214 */
[----:B------:R-:W5:Y:S04]  /*1bc0*/  LDG.E.128.CONSTANT R20, desc[UR8][R20.64] ;  /* 0x0000000814147981 */ /* 0x000f68000c1e9d00 */
[----:B------:R-:W5:Y:S01]  /*1bd0*/  LDG.E.128.CONSTANT R16, desc[UR8][R64.64] ;  /* 0x0000000840107981 */ /* 0x000f62000c1e9d00 */
[----:B------:R-:W-:-:S04]  /*1be0*/  @!P2 IADD3 R25, PT, PT, R10, 0x1, RZ ;  /* 0x000000010a19a810 */ /* 0x000fc80007ffe0ff */
[----:B------:R-:W-:Y:S02]  /*1bf0*/  @!P2 MOV R10, R25 ;  /* 0x00000019000aa202 */ /* 0x000fe40000000f00 */
[----:B------:R-:W-:Y:S02]  /*1c00*/  ISETP.NE.AND P4, PT, R24, RZ, PT ;  /* 0x000000ff1800720c */ /* 0x000fe40003f85270 */
[----:B--2---:R-:W-:Y:S02]  /*1c10*/  SHF.R.U32.HI R30, RZ, 0xc, R13 ;  /* 0x0000000cff1e7819 */ /* 0x004fe4000001160d */
[----:B------:R-:W-:Y:S02]  /*1c20*/  LOP3.LUT R55, R12, 0x3f003f, RZ, 0xc0, !PT ;  /* 0x003f003f0c377812 */ /* 0x000fe400078ec0ff */
[----:B------:R-:W-:Y:S02]  /*1c30*/  SHF.R.U32.HI R25, RZ, 0x6, R12 ;  /* 0x00000006ff197819 */ /* 0x000fe4000001160c */
[----:B---3--:R-:W-:-:S02]  /*1c40*/  @!P2 IADD3 R3, PT, PT, R29, R52, RZ ;  /* 0x000000341d03a210 */ /* 0x008fc40007ffe0ff */
[----:B------:R-:W-:Y:S02]  /*1c50*/  SHF.R.U32.HI R29, RZ, 0xc, R12 ;  /* 0x0000000cff1d7819 */ /* 0x000fe4000001160c */
[----:B----4-:R-:W-:Y:S02]  /*1c60*/  @!P2 PRMT R0, R27, 0x7610, R0 ;  /* 0x000076101b00a816 */ /* 0x010fe40000000000 */
[----:B------:R-:W-:Y:S02]  /*1c70*/  @!P2 PRMT R2, R26, 0x7610, R2 ;  /* 0x000076101a02a816 */ /* 0x000fe40000000002 */
[----:B------:R-:W-:Y:S02]  /*1c80*/  LOP3.LUT R29, R29, 0xf000f, RZ, 0xc0, !PT ;  /* 0x000f000f1d1d7812 */ /* 0x000fe400078ec0ff */
[----:B------:R-:W-:Y:S02]  /*1c90*/  @!P2 PRMT R0, R0, 0x7610, R27 ;  /* 0x000076100000a816 */ /* 0x000fe4000000001b */
[----:B------:R-:W-:-:S02]  /*1ca0*/  LOP3.LUT R27, R13, 0x3f003f, RZ, 0xc0, !PT ;  /* 0x003f003f0d1b7812 */ /* 0x000fc400078ec0ff */
[----:B-----5:R-:W-:Y:S02]  /*1cb0*/  SHF.R.U32.HI R40, RZ, 0x8, R16 ;  /* 0x00000008ff287819 */ /* 0x020fe40000011610 */
[----:B------:R-:W-:Y:S02]  /*1cc0*/  SHF.R.U32.HI R12, RZ, 0x6, R13 ;  /* 0x00000006ff0c7819 */ /* 0x000fe4000001160d */
[----:B------:R-:W-:Y:S02]  /*1cd0*/  @!P2 PRMT R2, R2, 0x7610, R26 ;  /* 0x000076100202a816 */ /* 0x000fe4000000001a */
[----:B------:R-:W-:Y:S02]  /*1ce0*/  LOP3.LUT R28, R14, 0x3f003f, RZ, 0xc0, !PT ;  /* 0x003f003f0e1c7812 */ /* 0x000fe400078ec0ff */
[--C-:B------:R-:W-:Y:S02]  /*1cf0*/  SHF.R.U32.HI R13, RZ, 0x6, R14.reuse ;  /* 0x00000006ff0d7819 */ /* 0x100fe4000001160e */
[----:B------:R-:W-:-:S02]  /*1d00*/  SHF.R.U32.HI R31, RZ, 0xc, R14 ;  /* 0x0000000cff1f7819 */ /* 0x000fc4000001160e */
[--C-:B------:R-:W-:Y:S02]  /*1d10*/  SHF.R.U32.HI R42, RZ, 0x8, R17.reuse ;  /* 0x00000008ff2a7819 */ /* 0x100fe40000011611 */
[----:B------:R-:W-:Y:S02]  /*1d20*/  LOP3.LUT R33, R17, 0x3f003f, RZ, 0xc0, !PT ;  /* 0x003f003f11217812 */ /* 0x000fe400078ec0ff */
[--C-:B------:R-:W-:Y:S02]  /*1d30*/  SHF.R.U32.HI R43, RZ, 0x6, R17.reuse ;  /* 0x00000006ff2b7819 */ /* 0x100fe40000011611 */
[----:B------:R-:W-:Y:S02]  /*1d40*/  SHF.R.U32.HI R49, RZ, 0xa, R17 ;  /* 0x0000000aff317819 */ /* 0x000fe40000011611 */
[----:B------:R-:W-:Y:S02]  /*1d50*/  LOP3.LUT R26, R15, 0x3f003f, RZ, 0xc0, !PT ;  /* 0x003f003f0f1a7812 */ /* 0x000fe400078ec0ff */
[----:B------:R-:W-:-:S02]  /*1d60*/  SHF.R.U32.HI R14, RZ, 0x6, R15 ;  /* 0x00000006ff0e7819 */ /* 0x000fc4000001160f */
[----:B------:R-:W-:Y:S02]  /*1d70*/  SHF.R.U32.HI R36, RZ, 0xc, R15 ;  /* 0x0000000cff247819 */ /* 0x000fe4000001160f */
[----:B------:R-:W-:Y:S02]  /*1d80*/  LOP3.LUT R40, R29, 0x300030, R40, 0xf8, !PT ;  /* 0x003000301d287812 */ /* 0x000fe400078ef828 */
[----:B------:R-:W-:Y:S02]  /*1d90*/  LOP3.LUT R17, R30, 0xf000f, RZ, 0xc0, !PT ;  /* 0x000f000f1e117812 */ /* 0x000fe400078ec0ff */
[--C-:B------:R-:W-:Y:S02]  /*1da0*/  SHF.R.U32.HI R44, RZ, 0x8, R18.reuse ;  /* 0x00000008ff2c7819 */ /* 0x100fe40000011612 */
        /* <DEDUP_REMOVED lines=8> */
[----:B------:R-:W-:Y:S02]  /*1e30*/  SHF.R.U32.HI R21, RZ, 0xc, R21 ;  /* 0x0000000cff157819 */ /* 0x000fe40000011615 */
[----:B------:R-:W-:Y:S02]  /*1e40*/  SHF.R.U32.HI R22, RZ, 0xc, R22 ;  /* 0x0000000cff167819 */ /* 0x000fe40000011616 */
        /* <DEDUP_REMOVED lines=8> */
[----:B------:R-:W-:Y:S02]  /*1ed0*/  SHF.R.U32.HI R48, RZ, 0xa, R16 ;  /* 0x0000000aff307819 */ /* 0x000fe40000011610 */
[----:B------:R-:W-:-:S02]  /*1ee0*/  LOP3.LUT R19, R36, 0xf000f, RZ, 0xc0, !PT ;  /* 0x000f000f24137812 */ /* 0x000fc400078ec0ff */
[----:B------:R-:W-:Y:S02]  /*1ef0*/  LOP3.LUT R15, R15, 0xf000f, RZ, 0xc0, !PT ;  /* 0x000f000f0f0f7812 */ /* 0x000fe400078ec0ff */
[----:B------:R-:W-:Y:S02]  /*1f00*/  LOP3.LUT R42, R17, 0x300030, R42, 0xf8, !PT ;  /* 0x00300030112a7812 */ /* 0x000fe400078ef82a */
[----:B------:R-:W-:Y:S02]  /*1f10*/  SHF.R.U32.HI R36, RZ, 0x6, R20 ;  /* 0x00000006ff247819 */ /* 0x000fe40000011614 */
[----:B------:R-:W-:Y:S02]  /*1f20*/  LOP3.LUT R16, R21, 0xf000f, RZ, 0xc0, !PT ;  /* 0x000f000f15107812 */ /* 0x000fe400078ec0ff */
[----:B------:R-:W-:Y:S02]  /*1f30*/  LOP3.LUT R17, R22, 0xf000f, RZ, 0xc0, !PT ;  /* 0x000f000f16117812 */ /* 0x000fe400078ec0ff */
[----:B------:R-:W-:-:S02]  /*1f40*/  LOP3.LUT R18, R18, 0xf000f, RZ, 0xc0, !PT ;  /* 0x000f000f12127812 */ /* 0x000fc400078ec0ff */
[----:B------:R-:W-:Y:S02]  /*1f50*/  SHF.R.U32.HI R39, RZ, 0x6, R23 ;  /* 0x00000006ff277819 */ /* 0x000fe40000011617 */
[----:B------:R-:W-:Y:S02]  /*1f60*/  LOP3.LUT R44, R31, 0x300030, R44, 0xf8, !PT ;  /* 0x003000301f2c7812 */ /* 0x000fe400078ef82c */
[----:B------:R-:W-:Y:S02]  /*1f70*/  LOP3.LUT R48, R15, 0x300030, R48, 0xf8, !PT ;  /* 0x003000300f307812 */ /* 0x000fe400078ef830 */
        /* <DEDUP_REMOVED lines=84> */
[----:B------:R-:W0:Y:S02]  /*24c0*/  LDS.128 R12, [UR4] ;  /* 0x00000004ff0c7984 */ /* 0x000e240008000c00 */
[-C--:B0-----:R-:W-:Y:S02]  /*24d0*/  HFMA2 R16, R55, R12.reuse, RZ ;  /* 0x0000000c37107231 */ /* 0x081fe400000000ff */
[----:B------:R-:W-:Y:S02]  /*24e0*/  HFMA2 R66, R20, R12, RZ ;  /* 0x0000000c14427231 */ /* 0x000fe400000000ff */
[-C--:B------:R-:W-:Y:S02]  /*24f0*/  HFMA2 R16, R23, R13.reuse, R16 ;  /* 0x0000000d17107231 */ /* 0x080fe40000000010 */
[----:B------:R-:W-:Y:S02]  /*2500*/  HFMA2 R66, R25, R13, R66 ;  /* 0x0000000d19427231 */ /* 0x000fe40000000042 */
[----:B------:R-:W-:-:S02]  /*2510*/  HFMA2 R16, R28, R14, R16 ;  /* 0x0000000e1c107231 */ /* 0x000fc40000000010 */
[----:B------:R-:W-:Y:S02]  /*2520*/  HFMA2 R66, R29, R14, R66 ;  /* 0x0000000e1d427231 */ /* 0x000fe40000000042 */
[-C--:B------:R-:W-:Y:S02]  /*2530*/  HFMA2 R61, R36, R15.reuse, R16 ;  /* 0x0000000f243d7231 */ /* 0x080fe40000000010 */
[----:B------:R-:W0:Y:S01]  /*2540*/  LDS.128 R16, [UR4+0x10] ;  /* 0x00001004ff107984 */ /* 0x000e220008000c00 */
[----:B------:R-:W-:Y:S02]  /*2550*/  HFMA2 R66, R37, R15, R66 ;  /* 0x0000000f25427231 */ /* 0x000fe40000000042 */
[-C--:B0-----:R-:W-:Y:S02]  /*2560*/  HFMA2 R61, R32, R16.reuse, R61 ;  /* 0x00000010203d7231 */ /* 0x081fe4000000003d */
[----:B------:R-:W-:Y:S02]  /*2570*/  HFMA2 R66, R33, R16, R66 ;  /* 0x0000001021427231 */ /* 0x000fe40000000042 */
[----:B------:R-:W-:-:S02]  /*2580*/  HFMA2 R61, R41, R17, R61 ;  /* 0x00000011293d7231 */ /* 0x000fc4000000003d */
[----:B------:R-:W-:Y:S02]  /*2590*/  HFMA2 R66, R43, R17, R66 ;  /* 0x000000112b427231 */ /* 0x000fe40000000042 */
[-C--:B------:R-:W-:Y:S02]  /*25a0*/  HFMA2 R61, R40, R18.reuse, R61 ;  /* 0x00000012283d7231 */ /* 0x080fe4000000003d */
[----:B------:R-:W-:Y:S02]  /*25b0*/  HFMA2 R66, R42, R18, R66 ;  /* 0x000000122a427231 */ /* 0x000fe40000000042 */
[-C--:B------:R-:W-:Y:S02]  /*25c0*/  HFMA2 R61, R48, R19.reuse, R61 ;  /* 0x00000013303d7231 */ /* 0x080fe4000000003d */
[----:B------:R-:W-:Y:S02]  /*25d0*/  HFMA2 R66, R49, R19, R66 ;  /* 0x0000001331427231 */ /* 0x000fe40000000042 */
[----:B------:R-:W-:-:S02]  /*25e0*/  HADD2 R61, R61.H0_H0, R61.H1_H1 ;  /* 0x3000003d3d3d7230 */ /* 0x000fc40000000800 */
        /* <DEDUP_REMOVED lines=23> */
.L_x_2137:
[----:B------:R-:W-:Y:S05]  /*2760*/  @!P2 BRA `(.L_x_2138) ;  /* 0x000000040060a947 */ /* 0x000fea0003800000 */
[----:B------:R-:W-:-:S04]  /*2770*/  PRMT R12, R11, 0x9910, RZ ;  /* 0x000099100b0c7816 */ /* 0x000fc800000000ff */
[----:B------:R-:W-:-:S13]  /*2780*/  ISETP.NE.AND P3, PT, R12, RZ, PT ;  /* 0x000000ff0c00720c */ /* 0x000fda0003f65270 */
[----:B------:R-:W-:Y:S05]  /*2790*/  @!P3 BRA `(.L_x_2139) ;  /* 0x0000000000a8b947 */ /* 0x000fea0003800000 */
[----:B------:R-:W0:Y:S02]  /*27a0*/  LDS.128 R12, [UR4+0x80] ;  /* 0x00008004ff0c7984 */ /* 0x000e240008000c00 */
        /* <DEDUP_REMOVED lines=41> */
.L_x_2139:
        /* <DEDUP_REMOVED lines=43> */
.L_x_2138:
        /* <DEDUP_REMOVED lines=19> */
[----:B----4-:R-:W-:Y:S02]  /*2e20*/  SHF.R.U32.HI R40, RZ, 0x8, R16 ;  /* 0x00000008ff287819 */ /* 0x010fe40000011610 */
[----:B------:R-:W-:-:S02]  /*2e30*/  SHF.R.U32.HI R44, RZ, 0x8, R18 ;  /* 0x00000008ff2c7819 */ /* 0x000fc40000011612 */
[----:B------:R-:W-:Y:S02]  /*2e40*/  LOP3.LUT R29, R29, 0xf000f, RZ, 0xc0, !PT ;  /* 0x000f000f1d1d7812 */ /* 0x000fe400078ec0ff */
[--C-:B------:R-:W-:Y:S02]  /*2e50*/  SHF.R.U32.HI R42, RZ, 0x8, R17.reuse ;  /* 0x00000008ff2a7819 */ /* 0x100fe40000011611 */
[----:B------:R-:W-:Y:S02]  /*2e60*/  LOP3.LUT R33, R17, 0x3f003f, RZ, 0xc0, !PT ;  /* 0x003f003f11217812 */ /* 0x000fe400078ec0ff */
[--C-:B------:R-:W-:Y:S02]  /*2e70*/  SHF.R.U32.HI R43, RZ, 0x6, R17.reuse ;  /* 0x00000006ff2b7819 */ /* 0x100fe40000011611 */
[----:B------:R-:W-:Y:S02]  /*2e80*/  SHF.R.U32.HI R49, RZ, 0xa, R17 ;  /* 0x0000000aff317819 */ /* 0x000fe40000011611 */
[----:B------:R-:W-:-:S02]  /*2e90*/  LOP3.LUT R40, R15, 0x300030, R40, 0xf8, !PT ;  /* 0x003000300f287812 */ /* 0x000fc400078ef828 */
[----:B------:R-:W-:Y:S02]  /*2ea0*/  LOP3.LUT R44, R29, 0x300030, R44, 0xf8, !PT ;  /* 0x003000301d2c7812 */ /* 0x000fe400078ef82c */
[----:B------:R-:W-:Y:S02]  /*2eb0*/  LOP3.LUT R34, R18, 0x3f003f, RZ, 0xc0, !PT ;  /* 0x003f003f12227812 */ /* 0x000fe400078ec0ff */
[--C-:B------:R-:W-:Y:S02]  /*2ec0*/  SHF.R.U32.HI R45, RZ, 0x6, R18.reuse ;  /* 0x00000006ff2d7819 */ /* 0x100fe40000011612 */
[----:B------:R-:W-:Y:S02]  /*2ed0*/  SHF.R.U32.HI R50, RZ, 0xa, R18 ;  /* 0x0000000aff327819 */ /* 0x000fe40000011612 */
[----:B------:R-:W-:Y:S02]  /*2ee0*/  SHF.R.U32.HI R46, RZ, 0x8, R19 ;  /* 0x00000008ff2e7819 */ /* 0x000fe40000011613 */
[----:B---3--:R-:W-:-:S02]  /*2ef0*/  SHF.R.U32.HI R15, RZ, 0xc, R20 ;  /* 0x0000000cff0f7819 */ /* 0x008fc40000011614 */
[----:B------:R-:W-:Y:S02]  /*2f00*/  LOP3.LUT R17, R36, 0xf000f, RZ, 0xc0, !PT ;  /* 0x000f000f24117812 */ /* 0x000fe400078ec0ff */
[----:B------:R-:W-:Y:S02]  /*2f10*/  LOP3.LUT R29, R21, 0x3f003f, RZ, 0xc0, !PT ;  /* 0x003f003f151d7812 */ /* 0x000fe400078ec0ff */
[--C-:B------:R-:W-:Y:S02]  /*2f20*/  SHF.R.U32.HI R37, RZ, 0x6, R21.reuse ;  /* 0x00000006ff257819 */ /* 0x100fe40000011615 */
[----:B------:R-:W-:Y:S02]  /*2f30*/  LOP3.LUT R30, R22, 0x3f003f, RZ, 0xc0, !PT ;  /* 0x003f003f161e7812 */ /* 0x000fe400078ec0ff */
[----:B------:R-:W-:Y:S02]  /*2f40*/  SHF.R.U32.HI R38, RZ, 0x6, R22 ;  /* 0x00000006ff267819 */ /* 0x000fe40000011616 */
[----:B------:R-:W-:-:S02]  /*2f50*/  SHF.R.U32.HI R21, RZ, 0xc, R21 ;  /* 0x0000000cff157819 */ /* 0x000fc40000011615 */
[----:B------:R-:W-:Y:S02]  /*2f60*/  SHF.R.U32.HI R22, RZ, 0xc, R22 ;  /* 0x0000000cff167819 */ /* 0x000fe40000011616 */
[----:B------:R-:W-:Y:S02]  /*2f70*/  SHF.R.U32.HI R18, RZ, 0xc, R23 ;  /* 0x0000000cff127819 */ /* 0x000fe40000011617 */
[----:B------:R-:W-:Y:S02]  /*2f80*/  LOP3.LUT R31, R31, 0xf000f, RZ, 0xc0, !PT ;  /* 0x000f000f1f1f7812 */ /* 0x000fe400078ec0ff */
[----:B------:R-:W-:Y:S02]  /*2f90*/  LOP3.LUT R32, R16, 0x3f003f, RZ, 0xc0, !PT ;  /* 0x003f003f10207812 */ /* 0x000fe400078ec0ff */
[--C-:B------:R-:W-:Y:S02]  /*2fa0*/  SHF.R.U32.HI R41, RZ, 0x6, R16.reuse ;  /* 0x00000006ff297819 */ /* 0x100fe40000011610 */
[----:B------:R-:W-:-:S02]  /*2fb0*/  SHF.R.U32.HI R48, RZ, 0xa, R16 ;  /* 0x0000000aff307819 */ /* 0x000fc40000011610 */
[----:B------:R-:W-:Y:S02]  /*2fc0*/  LOP3.LUT R15, R15, 0xf000f, RZ, 0xc0, !PT ;  /* 0x000f000f0f0f7812 */ /* 0x000fe400078ec0ff */
[----:B------:R-:W-:Y:S02]  /*2fd0*/  LOP3.LUT R46, R17, 0x300030, R46, 0xf8, !PT ;  /* 0x00300030112e7812 */ /* 0x000fe400078ef82e */
[--C-:B------:R-:W-:Y:S02]  /*2fe0*/  SHF.R.U32.HI R47, RZ, 0x6, R19.reuse ;  /* 0x00000006ff2f7819 */ /* 0x100fe40000011613 */
[----:B------:R-:W-:Y:S02]  /*2ff0*/  SHF.R.U32.HI R51, RZ, 0xa, R19 ;  /* 0x0000000aff337819 */ /* 0x000fe40000011613 */
[----:B------:R-:W-:Y:S02]  /*3000*/  SHF.R.U32.HI R36, RZ, 0x6, R20 ;  /* 0x00000006ff247819 */ /* 0x000fe40000011614 */
[----:B------:R-:W-:-:S02]  /*3010*/  LOP3.LUT R16, R21, 0xf000f, RZ, 0xc0, !PT ;  /* 0x000f000f15107812 */ /* 0x000fc400078ec0ff */
[----:B------:R-:W-:Y:S02]  /*3020*/  LOP3.LUT R17, R22, 0xf000f, RZ, 0xc0, !PT ;  /* 0x000f000f16117812 */ /* 0x000fe400078ec0ff */
[----:B------:R-:W-:Y:S02]  /*3030*/  LOP3.LUT R18, R18, 0xf000f, RZ, 0xc0, !PT ;  /* 0x000f000f12127812 */ /* 0x000fe400078ec0ff */
[----:B------:R-:W-:Y:S02]  /*3040*/  SHF.R.U32.HI R39, RZ, 0x6, R23 ;  /* 0x00000006ff277819 */ /* 0x000fe40000011617 */
[----:B------:R-:W-:Y:S02]  /*3050*/  LOP3.LUT R42, R31, 0x300030, R42, 0xf8, !PT ;  /* 0x003000301f2a7812 */ /* 0x000fe400078ef82a */
[----:B------:R-:W-:Y:S02]  /*3060*/  LOP3.LUT R48, R15, 0x300030, R48, 0xf8, !PT ;  /* 0x003000300f307812 */ /* 0x000fe400078ef830 */
[----:B------:R-:W-:-:S02]  /*3070*/  LOP3.LUT R31, R23, 0x3f003f, RZ, 0xc0, !PT ;  /* 0x003f003f171f7812 */ /* 0x000fc400078ec0ff */
[----:B------:R-:W-:Y:S02]  /*3080*/  LOP3.LUT R35, R19, 0x3f003f, RZ, 0xc0, !PT ;  /* 0x003f003f13237812 */ /* 0x000fe400078ec0ff */
[----:B------:R-:W-:Y:S02]  /*3090*/  LOP3.LUT R15, R20, 0x3f003f, RZ, 0xc0, !PT ;  /* 0x003f003f140f7812 */ /* 0x000fe400078ec0ff */
        /* <DEDUP_REMOVED lines=122> */
.L_x_2140:
        /* <DEDUP_REMOVED lines=46> */
.L_x_2142:
        /* <DEDUP_REMOVED lines=43> */
.L_x_2141:
        /* <DEDUP_REMOVED lines=8> */
.L_x_2136:
        /* <DEDUP_REMOVED lines=10> */
.L_x_2157:
        /* <DEDUP_REMOVED lines=12> */
[----:B------:R-:W-:Y:S02]  /*3fb0*/  LOP3.LUT R26, R14, 0xf000f, RZ, 0xc0, !PT ;  /* 0x000f000f0e1a7812 */ /* 0x000fe400078ec0ff */
[----:B------:R-:W-:-:S02]  /*3fc0*/  SHF.R.U32.HI R29, RZ, 0x8, R14 ;  /* 0x00000008ff1d7819 */ /* 0x000fc4000001160e */
[----:B------:R-:W-:Y:S02]  /*3fd0*/  SHF.R.U32.HI R12, RZ, 0x8, R12 ;  /* 0x00000008ff0c7819 */ /* 0x000fe4000001160c */
[----:B---3--:R-:W-:Y:S02]  /*3fe0*/  @!P1 PRMT R0, R23, 0x7610, R0 ;  /* 0x0000761017009816 */ /* 0x008fe40000000000 */
[----:B------:R-:W-:Y:S02]  /*3ff0*/  @!P1 PRMT R2, R22, 0x7610, R2 ;  /* 0x0000761016029816 */ /* 0x000fe40000000002 */
[----:B------:R-:W-:Y:S02]  /*4000*/  @!P1 PRMT R0, R0, 0x7610, R23 ;  /* 0x0000761000009816 */ /* 0x000fe40000000017 */
[----:B------:R-:W-:Y:S02]  /*4010*/  LOP3.LUT R23, R13, 0xf000f0, RZ, 0xc0, !PT ;  /* 0x00f000f00d177812 */ /* 0x000fe400078ec0ff */
[----:B------:R-:W-:-:S02]  /*4020*/  SHF.R.U32.HI R33, RZ, 0x8, R15 ;  /* 0x00000008ff217819 */ /* 0x000fc4000001160f */
[----:B------:R-:W-:Y:S02]  /*4030*/  LOP3.LUT R27, R14, 0xf000f0, RZ, 0xc0, !PT ;  /* 0x00f000f00e1b7812 */ /* 0x000fe400078ec0ff */
[----:B------:R-:W-:Y:S02]  /*4040*/  @!P1 PRMT R2, R2, 0x7610, R22 ;  /* 0x0000761002029816 */ /* 0x000fe40000000016 */
        /* <DEDUP_REMOVED lines=27> */
[----:B------:R-:W-:Y:S02]  /*4200*/  HFMA2 R29, R30, R17.H0_H0, -72, -72 ;  /* 0xd480d4801e1d7431 */ /* 0x000fe40000040011 */
[----:B------:R-:W-:-:S02]  /*4210*/  HADD2 R30, R31, -1032, -1032 ;  /* 0xe408e4081f1e7430 */ /* 0x000fc40000000000 */
[-C--:B------:R-:W-:Y:S02]  /*4220*/  HFMA2 R25, R20, R17.reuse.H0_H0, -72, -72 ;  /* 0xd480d48014197431 */ /* 0x080fe40000040011 */
[-C--:B------:R-:W-:Y:S02]  /*4230*/  HFMA2 R31, R32, R17.reuse.H0_H0, -72, -72 ;  /* 0xd480d480201f7431 */ /* 0x080fe40000040011 */
[-C--:B------:R-:W-:Y:S02]  /*4240*/  HFMA2 R35, R36, R17.reuse.H0_H0, -72, -72 ;  /* 0xd480d48024237431 */ /* 0x080fe40000040011 */
[----:B------:R-:W-:Y:S02]  /*4250*/  HFMA2 R37, R38, R17.H0_H0, -72, -72 ;  /* 0xd480d48026257431 */ /* 0x000fe40000040011 */
[----:B------:R-:W-:Y:S02]  /*4260*/  HADD2 R39, R16, -1032, -1032 ;  /* 0xe408e40810277430 */ /* 0x000fe40000000000 */
[----:B------:R-:W-:-:S02]  /*4270*/  HADD2 R26, R22, -1032, -1032 ;  /* 0xe408e408161a7430 */ /* 0x000fc40000000000 */
[-C--:B------:R-:W-:Y:S02]  /*4280*/  HFMA2 R27, R14, R17.reuse.H0_H0, -72, -72 ;  /* 0xd480d4800e1b7431 */ /* 0x080fe40000040011 */
[----:B------:R-:W-:Y:S02]  /*4290*/  HADD2 R28, R28, -1032, -1032 ;  /* 0xe408e4081c1c7430 */ /* 0x000fe40000000000 */
[----:B------:R-:W-:Y:S02]  /*42a0*/  HADD2 R32, R13, -1032, -1032 ;  /* 0xe408e4080d207430 */ /* 0x000fe40000000000 */
[----:B------:R-:W-:Y:S02]  /*42b0*/  HFMA2 R33, R12, R17.H0_H0, -72, -72 ;  /* 0xd480d4800c217431 */ /* 0x000fe40000040011 */
[----:B------:R-:W-:Y:S02]  /*42c0*/  HADD2 R34, R15, -1032, -1032 ;  /* 0xe408e4080f227430 */ /* 0x000fe40000000000 */
[----:B------:R-:W-:-:S02]  /*42d0*/  HADD2 R36, R23, -1032, -1032 ;  /* 0xe408e40817247430 */ /* 0x000fc40000000000 */
[----:B------:R-:W-:Y:S02]  /*42e0*/  HADD2 R38, R40, -1032, -1032 ;  /* 0xe408e40828267430 */ /* 0x000fe40000000000 */
[----:B------:R-:W-:Y:S01]  /*42f0*/  HFMA2 R20, R44, R17.H0_H0, -72, -72 ;  /* 0xd480d4802c147431 */ /* 0x000fe20000040011 */
[----:B0-----:R-:W-:Y:S06]  /*4300*/  @!P3 BRA `(.L_x_2145) ;  /* 0x000000040068b947 */ /* 0x001fec0003800000 */
[----:B------:R-:W0:Y:S01]  /*4310*/  LDS.64 R14, [UR4+-0xa0] ;  /* 0xffff6004ff0e7984 */ /* 0x000e220008000a00 */
[----:B------:R-:W-:Y:S02]  /*4320*/  HADD2.F32 R46, -RZ, R26.H0_H0 ;  /* 0x2000001aff2e7230 */ /* 0x000fe40000004100 */
[--C-:B------:R-:W-:Y:S01]  /*4330*/  HADD2.F32 R12, -RZ, R39.reuse.H0_H0 ;  /* 0x20000027ff0c7230 */ /* 0x100fe20000004100 */
        /* <DEDUP_REMOVED lines=8> */
[C---:B------:R-:W-:Y:S01]  /*43c0*/  FFMA.FTZ R47, R13.reuse, R46, RZ ;  /* 0x0000002e0d2f7223 */ /* 0x040fe200000100ff */
[----:B------:R-:W-:Y:S01]  /*43d0*/  FFMA.FTZ R12, R12, R13, RZ ;  /* 0x0000000d0c0c7223 */ /* 0x000fe200000100ff */
[C---:B------:R-:W-:Y:S01]  /*43e0*/  FFMA.FTZ R16, R13.reuse, R16, RZ ;  /* 0x000000100d107223 */ /* 0x040fe200000100ff */
[----:B------:R-:W-:Y:S02]  /*43f0*/  HADD2.F32 R40, -RZ, R15.H0_H0 ;  /* 0x2000000fff287230 */ /* 0x000fe40000004100 */
[----:B------:R-:W-:Y:S01]  /*4400*/  FFMA.FTZ R49, R13, R14, RZ ;  /* 0x0000000e0d317223 */ /* 0x000fe200000100ff */
        /* <DEDUP_REMOVED lines=24> */
[----:B-1----:R-:W-:Y:S02]  /*4590*/  HADD2.F32 R15, -RZ, R22.H0_H0 ;  /* 0x20000016ff0f7230 */ /* 0x002fe40000004100 */
[----:B------:R-:W-:Y:S02]  /*45a0*/  HADD2.F32 R45, -RZ, R36.H0_H0 ;  /* 0x20000024ff2d7230 */ /* 0x000fe40000004100 */
[----:B------:R-:W-:-:S02]  /*45b0*/  HADD2.F32 R47, -RZ, R38.H0_H0 ;  /* 0x20000026ff2f7230 */ /* 0x000fc40000004100 */
[----:B------:R-:W-:Y:S01]  /*45c0*/  FFMA.FTZ R14, R14, R15, R43 ;  /* 0x0000000f0e0e7223 */ /* 0x000fe2000001002b */
[C---:B------:R-:W-:Y:S01]  /*45d0*/  FFMA.FTZ R43, R15.reuse, R40, R16 ;  /* 0x000000280f2b7223 */ /* 0x040fe20000010010 */
[C---:B------:R-:W-:Y:S01]  /*45e0*/  FFMA.FTZ R44, R15.reuse, R45, R44 ;  /* 0x0000002d0f2c7223 */ /* 0x040fe2000001002c */
[----:B------:R-:W-:Y:S02]  /*45f0*/  HADD2.F32 R22, -RZ, R22.H1_H1 ;  /* 0x30000016ff167230 */ /* 0x000fe40000004100 */
[----:B------:R-:W-:Y:S01]  /*4600*/  FFMA.FTZ R46, R15, R47, R46 ;  /* 0x0000002f0f2e7223 */ /* 0x000fe2000001002e */
[----:B------:R-:W-:Y:S02]  /*4610*/  HADD2.F32 R15, -RZ, R34.H1_H1 ;  /* 0x30000022ff0f7230 */ /* 0x000fe40000004100 */
[----:B------:R-:W-:Y:S02]  /*4620*/  HADD2.F32 R13, -RZ, R32.H1_H1 ;  /* 0x30000020ff0d7230 */ /* 0x000fe40000004100 */
[----:B------:R-:W-:-:S02]  /*4630*/  HADD2.F32 R45, -RZ, R36.H1_H1 ;  /* 0x30000024ff2d7230 */ /* 0x000fc40000004100 */
        /* <DEDUP_REMOVED lines=8> */
[----:B------:R-:W-:Y:S02]  /*46c0*/  HADD2.F32 R23, -RZ, R23.H1_H1 ;  /* 0x30000017ff177230 */ /* 0x000fe40000004100 */
        /* <DEDUP_REMOVED lines=30> */
.L_x_2145:
[----:B------:R-:W-:Y:S02]  /*48b0*/  @!P1 MOV R10, R42 ;  /* 0x0000002a000a9202 */ /* 0x000fe40000000f00 */
[----:B-----5:R-:W-:Y:S01]  /*48c0*/  @!P1 IADD3 R3, PT, PT, R41, R52, RZ ;  /* 0x0000003429039210 */ /* 0x020fe20007ffe0ff */
[----:B------:R-:W-:Y:S06]  /*48d0*/  @!P2 BRA `(.L_x_2146) ;  /* 0x0000000800e0a947 */ /* 0x000fec0003800000 */
[----:B------:R-:W-:-:S04]  /*48e0*/  PRMT R12, R11, 0x9910, RZ ;  /* 0x000099100b0c7816 */ /* 0x000fc800000000ff */
        /* <DEDUP_REMOVED lines=92> */
.L_x_2147:
        /* <DEDUP_REMOVED lines=15> */
[----:B------:R-:W-:Y:S01]  /*4fa0*/  FFMA.FTZ R13, R13, R41, RZ ;  /* 0x000000290d0d7223 */ /* 0x000fe200000100ff */
[----:B------:R-:W-:-:S02]  /*4fb0*/  HADD2.F32 R26, -RZ, R26.H1_H1 ;  /* 0x3000001aff1a7230 */ /* 0x000fc40000004100 */
[-C--:B------:R-:W-:Y:S01]  /*4fc0*/  FFMA.FTZ R15, R15, R41.reuse, RZ ;  /* 0x000000290f0f7223 */ /* 0x080fe200000100ff */
[----:B------:R-:W-:Y:S02]  /*4fd0*/  HADD2.F32 R14, -RZ, R27.H0_H0 ;  /* 0x2000001bff0e7230 */ /* 0x000fe40000004100 */
[----:B------:R-:W-:Y:S01]  /*4fe0*/  FFMA.FTZ R39, R12, R41, RZ ;  /* 0x000000290c277223 */ /* 0x000fe200000100ff */
[----:B------:R-:W-:Y:S02]  /*4ff0*/  HADD2.F32 R12, -RZ, R25.H0_H0 ;  /* 0x20000019ff0c7230 */ /* 0x000fe40000004100 */
[-C--:B------:R-:W-:Y:S01]  /*5000*/  FFMA.FTZ R13, R26, R42.reuse, R13 ;  /* 0x0000002a1a0d7223 */ /* 0x080fe2000001000d */
[----:B------:R-:W-:Y:S02]  /*5010*/  HADD2.F32 R26, -RZ, R29.H0_H0 ;  /* 0x2000001dff1a7230 */ /* 0x000fe40000004100 */
[-C--:B------:R-:W-:Y:S01]  /*5020*/  FFMA.FTZ R39, R44, R42.reuse, R39 ;  /* 0x0000002a2c277223 */ /* 0x080fe20000010027 */
        /* <DEDUP_REMOVED lines=67> */
.L_x_2146:
[----:B------:R-:W0:Y:S02]  /*5460*/  LDC R56, c[0x0][0x3ac] ;  /* 0x0000eb00ff387b82 */ /* 0x000e240000000800 */
[----:B0-----:R-:W-:-:S05]  /*5470*/  IMAD.WIDE R62, R56, 0x4, R62 ;  /* 0x00000004383e7825 */ /* 0x001fca00078e023e */
[----:B------:R-:W2:Y:S02]  /*5480*/  LDG.E.128.CONSTANT R12, desc[UR8][R62.64] ;  /* 0x000000083e0c7981 */ /* 0x000ea4000c1e9d00 */
[----:B--2---:R-:W-:Y:S02]  /*5490*/  LOP3.LUT R23, R13, 0xf000f0, RZ, 0xc0, !PT ;  /* 0x00f000f00d177812 */ /* 0x004fe400078ec0ff */
[C---:B------:R-:W-:Y:S02]  /*54a0*/  LOP3.LUT R16, R12.reuse, 0xf000f, RZ, 0xc0, !PT ;  /* 0x000f000f0c107812 */ /* 0x040fe400078ec0ff */
[----:B------:R-:W-:Y:S02]  /*54b0*/  LOP3.LUT R20, R12, 0xf000f0, RZ, 0xc0, !PT ;  /* 0x00f000f00c147812 */ /* 0x000fe400078ec0ff */
[----:B------:R-:W-:Y:S02]  /*54c0*/  SHF.R.U32.HI R25, RZ, 0x8, R13 ;  /* 0x00000008ff197819 */ /* 0x000fe4000001160d */
[----:B------:R-:W-:-:S02]  /*54d0*/  LOP3.LUT R26, R14, 0xf000f, RZ, 0xc0, !PT ;  /* 0x000f000f0e1a7812 */ /* 0x000fc400078ec0ff */
[----:B------:R-:W-:Y:S02]  /*54e0*/  SHF.R.U32.HI R29, RZ, 0x8, R14 ;  /* 0x00000008ff1d7819 */ /* 0x000fe4000001160e */
[----:B------:R-:W-:Y:S02]  /*54f0*/  SHF.R.U32.HI R12, RZ, 0x8, R12 ;  /* 0x00000008ff0c7819 */ /* 0x000fe4000001160c */
[----:B------:R-:W-:Y:S02]  /*5500*/  SHF.R.U32.HI R33, RZ, 0x8, R15 ;  /* 0x00000008ff217819 */ /* 0x000fe4000001160f */
[----:B------:R-:W-:Y:S02]  /*5510*/  LOP3.LUT R27, R14, 0xf000f0, RZ, 0xc0, !PT ;  /* 0x00f000f00e1b7812 */ /* 0x000fe400078ec0ff */
[C---:B------:R-:W-:Y:S02]  /*5520*/  LOP3.LUT R31, R15.reuse, 0xf000f, RZ, 0xc0, !PT ;  /* 0x000f000f0f1f7812 */ /* 0x040fe400078ec0ff */
        /* <DEDUP_REMOVED lines=10> */
[C---:B------:R-:W-:Y:S02]  /*55d0*/  LOP3.LUT R26, R33.reuse, 0xf000f, RZ, 0xc0, !PT ;  /* 0x000f000f211a7812 */ /* 0x040fe400078ec0ff */
        /* <DEDUP_REMOVED lines=26> */
[----:B------:R-:W-:-:S02]  /*5780*/  HFMA2 R33, R12, R17.H0_H0, -72, -72 ;  /* 0xd480d4800c217431 */ /* 0x000fc40000040011 */
[----:B------:R-:W-:Y:S02]  /*5790*/  HADD2 R34, R15, -1032, -1032 ;  /* 0xe408e4080f227430 */ /* 0x000fe40000000000 */
[----:B------:R-:W-:Y:S02]  /*57a0*/  HADD2 R36, R23, -1032, -1032 ;  /* 0xe408e40817247430 */ /* 0x000fe40000000000 */
[----:B------:R-:W-:Y:S02]  /*57b0*/  HADD2 R38, R40, -1032, -1032 ;  /* 0xe408e40828267430 */ /* 0x000fe40000000000 */
[----:B------:R-:W-:Y:S01]  /*57c0*/  HFMA2 R20, R42, R17.H0_H0, -72, -72 ;  /* 0xd480d4802a147431 */ /* 0x000fe20000040011 */
        /* <DEDUP_REMOVED lines=45> */
[----:B------:R-:W-:Y:S02]  /*5aa0*/  HADD2.F32 R22, -RZ, R22.H1_H1 ;  /* 0x30000016ff167230 */ /* 0x000fe40000004100 */
[C---:B------:R-:W-:Y:S01]  /*5ab0*/  FFMA.FTZ R41, R15.reuse, R40, R16 ;  /* 0x000000280f297223 */ /* 0x040fe20000010010 */
[----:B------:R-:W-:Y:S02]  /*5ac0*/  HADD2.F32 R13, -RZ, R32.H1_H1 ;  /* 0x30000020ff0d7230 */ /* 0x000fe40000004100 */
[C---:B------:R-:W-:Y:S01]  /*5ad0*/  FFMA.FTZ R42, R15.reuse, R43, R42 ;  /* 0x0000002b0f2a7223 */ /* 0x040fe2000001002a */
[----:B------:R-:W-:Y:S01]  /*5ae0*/  FFMA.FTZ R44, R15, R45, R44 ;  /* 0x0000002d0f2c7223 */ /* 0x000fe2000001002c */
[----:B------:R-:W-:Y:S02]  /*5af0*/  HADD2.F32 R15, -RZ, R34.H1_H1 ;  /* 0x30000022ff0f7230 */ /* 0x000fe40000004100 */
        /* <DEDUP_REMOVED lines=40> */
.L_x_2148:
[----:B------:R-:W-:Y:S05]  /*5d80*/  @!P2 BRA `(.L_x_2149) ;  /* 0x0000000800e0a947 */ /* 0x000fea0003800000 */
        /* <DEDUP_REMOVED lines=93> */
.L_x_2150:
        /* <DEDUP_REMOVED lines=91> */
.L_x_2149:
[----:B------:R-:W-:-:S05]  /*6910*/  IMAD.WIDE R62, R56, 0x4, R62 ;  /* 0x00000004383e7825 */ /* 0x000fca00078e023e */
        /* <DEDUP_REMOVED lines=144> */
.L_x_2151:
        /* <DEDUP_REMOVED lines=94> */
.L_x_2153:
        /* <DEDUP_REMOVED lines=91> */
.L_x_2152:
[----:B------:R-:W-:-:S05]  /*7db0*/  IMAD.WIDE R62, R56, 0x4, R62 ;  /* 0x00000004383e7825 */ /* 0x000fca00078e023e */
[----:B------:R-:W2:Y:S02]  /*7dc0*/  LDG.E.128.CONSTANT R12, desc[UR8][R62.64] ;  /* 0x000000083e0c7981 */ /* 0x000ea4000c1e9d00 */
[----:B--2---:R-:W-:Y:S02]  /*7dd0*/  LOP3.LUT R23, R13, 0xf000f0, RZ, 0xc0, !PT ;  /* 0x00f000f00d177812 */ /* 0x004fe400078ec0ff */
[----:B------:R-:W-:Y:S02]  /*7de0*/  SHF.R.U32.HI R31, RZ, 0x8, R13 ;  /* 0x00000008ff1f7819 */ /* 0x000fe4000001160d */
[----:B------:R-:W-:Y:S02]  /*7df0*/  SHF.R.U32.HI R35, RZ, 0x8, R14 ;  /* 0x00000008ff237819 */ /* 0x000fe4000001160e */
[----:B------:R-:W-:Y:S02]  /*7e00*/  LOP3.LUT R25, R15, 0xf000f0, RZ, 0xc0, !PT ;  /* 0x00f000f00f197812 */ /* 0x000fe400078ec0ff */
[----:B------:R-:W-:-:S02]  /*7e10*/  LOP3.LUT R22, R13, 0xf000f, RZ, 0xc0, !PT ;  /* 0x000f000f0d167812 */ /* 0x000fc400078ec0ff */
[----:B------:R-:W-:Y:S02]  /*7e20*/  SHF.R.U32.HI R37, RZ, 0x8, R15 ;  /* 0x00000008ff257819 */ /* 0x000fe4000001160f */
[C---:B------:R-:W-:Y:S02]  /*7e30*/  LOP3.LUT R33, R14.reuse, 0xf000f, RZ, 0xc0, !PT ;  /* 0x000f000f0e217812 */ /* 0x040fe400078ec0ff */
[----:B------:R-:W-:Y:S02]  /*7e40*/  LOP3.LUT R13, R14, 0xf000f0, RZ, 0xc0, !PT ;  /* 0x00f000f00e0d7812 */ /* 0x000fe400078ec0ff */
[----:B------:R-:W-:Y:S02]  /*7e50*/  LOP3.LUT R36, R15, 0xf000f, RZ, 0xc0, !PT ;  /* 0x000f000f0f247812 */ /* 0x000fe400078ec0ff */
[----:B------:R-:W-:Y:S02]  /*7e60*/  LOP3.LUT R14, R23, 0x64006400, RZ, 0xfc, !PT ;  /* 0x64006400170e7812 */ /* 0x000fe400078efcff */
[----:B------:R-:W-:-:S02]  /*7e70*/  LOP3.LUT R15, R31, 0xf000f0, RZ, 0xc0, !PT ;  /* 0x00f000f01f0f7812 */ /* 0x000fc400078ec0ff */
[----:B------:R-:W-:Y:S02]  /*7e80*/  LOP3.LUT R34, R25, 0x64006400, RZ, 0xfc, !PT ;  /* 0x6400640019227812 */ /* 0x000fe400078efcff */
[----:B------:R-:W-:Y:S02]  /*7e90*/  LOP3.LUT R23, R35, 0xf000f0, RZ, 0xc0, !PT ;  /* 0x00f000f023177812 */ /* 0x000fe400078ec0ff */
[C---:B------:R-:W-:Y:S01]  /*7ea0*/  LOP3.LUT R16, R12.reuse, 0xf000f, RZ, 0xc0, !PT ;  /* 0x000f000f0c107812 */ /* 0x040fe200078ec0ff */
[----:B------:R-:W-:Y:S01]  /*7eb0*/  HFMA2 R27, R34, R17.H0_H0, -72, -72 ;  /* 0xd480d480221b7431 */ /* 0x000fe20000040011 */
[----:B------:R-:W-:Y:S02]  /*7ec0*/  LOP3.LUT R20, R12, 0xf000f0, RZ, 0xc0, !PT ;  /* 0x00f000f00c147812 */ /* 0x000fe400078ec0ff */
[----:B------:R-:W-:Y:S02]  /*7ed0*/  LOP3.LUT R25, R37, 0xf000f0, RZ, 0xc0, !PT ;  /* 0x00f000f025197812 */ /* 0x000fe400078ec0ff */
[----:B------:R-:W-:-:S02]  /*7ee0*/  SHF.R.U32.HI R12, RZ, 0x8, R12 ;  /* 0x00000008ff0c7819 */ /* 0x000fc4000001160c */
[----:B------:R-:W-:Y:S02]  /*7ef0*/  LOP3.LUT R30, R15, 0x64006400, RZ, 0xfc, !PT ;  /* 0x640064000f1e7812 */ /* 0x000fe400078efcff */
[----:B------:R-:W-:Y:S02]  /*7f00*/  LOP3.LUT R32, R23, 0x64006400, RZ, 0xfc, !PT ;  /* 0x6400640017207812 */ /* 0x000fe400078efcff */
[----:B------:R-:W-:Y:S01]  /*7f10*/  LOP3.LUT R26, R13, 0x64006400, RZ, 0xfc, !PT ;  /* 0x640064000d1a7812 */ /* 0x000fe200078efcff */
[-C--:B------:R-:W-:Y:S01]  /*7f20*/  HFMA2 R29, R30, R17.reuse.H0_H0, -72, -72 ;  /* 0xd480d4801e1d7431 */ /* 0x080fe20000040011 */
[----:B------:R-:W-:Y:S01]  /*7f30*/  LOP3.LUT R38, R25, 0x64006400, RZ, 0xfc, !PT ;  /* 0x6400640019267812 */ /* 0x000fe200078efcff */
        /* <DEDUP_REMOVED lines=120> */
.L_x_2154:
        /* <DEDUP_REMOVED lines=94> */
.L_x_2156:
[----:B------:R-:W-:Y:S05]  /*8ca0*/  @P0 BRA `(.L_x_2155) ;  /* 0x0000000400680947 */ /* 0x000fea0003800000 */
[----:B------:R-:W0:Y:S01]  /*8cb0*/  LDS.64 R12, [UR4+0x90] ;  /* 0x00009004ff0c7984 */ /* 0x000e220008000a00 */
[----:B------:R-:W-:Y:S02]  /*8cc0*/  HADD2.F32 R14, -RZ, R34.H0_H0 ;  /* 0x20000022ff0e7230 */ /* 0x000fe40000004100 */
[----:B------:R-:W-:Y:S01]  /*8cd0*/  HADD2.F32 R15, -RZ, R35.H0_H0 ;  /* 0x20000023ff0f7230 */ /* 0x000fe20000004100 */
[----:B------:R-:W1:Y:S01]  /*8ce0*/  LDS.64 R16, [UR4+0x98] ;  /* 0x00009804ff107984 */ /* 0x000e620008000a00 */
        /* <DEDUP_REMOVED lines=8> */
[----:B------:R-:W-:Y:S02]  /*8d70*/  HADD2.F32 R33, -RZ, R33.H1_H1 ;  /* 0x30000021ff217230 */ /* 0x000fe40000004100 */
[----:B------:R-:W-:Y:S02]  /*8d80*/  HADD2.F32 R39, -RZ, R39.H1_H1 ;  /* 0x30000027ff277230 */ /* 0x000fe40000004100 */
[----:B------:R-:W-:Y:S01]  /*8d90*/  FFMA.FTZ R12, R12, R40, RZ ;  /* 0x000000280c0c7223 */ /* 0x000fe200000100ff */
[----:B------:R-:W-:-:S02]  /*8da0*/  HADD2.F32 R13, -RZ, R20.H0_H0 ;  /* 0x20000014ff0d7230 */ /* 0x000fc40000004100 */
[-C--:B------:R-:W-:Y:S01]  /*8db0*/  FFMA.FTZ R42, R33, R41.reuse, R42 ;  /* 0x00000029212a7223 */ /* 0x080fe2000001002a */
[----:B------:R-:W-:Y:S02]  /*8dc0*/  HADD2.F32 R33, -RZ, R34.H1_H1 ;  /* 0x30000022ff217230 */ /* 0x000fe40000004100 */
[-C--:B------:R-:W-:Y:S01]  /*8dd0*/  FFMA.FTZ R12, R39, R41.reuse, R12 ;  /* 0x00000029270c7223 */ /* 0x080fe2000001000c */
[----:B------:R-:W-:Y:S02]  /*8de0*/  HADD2.F32 R39, -RZ, R35.H1_H1 ;  /* 0x30000023ff277230 */ /* 0x000fe40000004100 */
        /* <DEDUP_REMOVED lines=70> */
.L_x_2155:
[----:B------:R-:W-:Y:S01]  /*9250*/  IADD3 R52, PT, PT, R52, 0x20, RZ ;  /* 0x0000002034347810 */ /* 0x000fe20007ffe0ff */
[----:B------:R-:W-:Y:S01]  /*9260*/  UIADD3 UR4, UPT, UPT, UR4, 0x40, URZ ;  /* 0x0000004004047890 */ /* 0x000fe2000fffe0ff */
[----:B------:R-:W-:Y:S01]  /*9270*/  IADD3 R18, P3, PT, R18, 0x80, RZ ;  /* 0x0000008012127810 */ /* 0x000fe20007f7e0ff */
[----:B------:R-:W-:Y:S01]  /*9280*/  IMAD.WIDE R62, R56, 0x4, R62 ;  /* 0x00000004383e7825 */ /* 0x000fe200078e023e */
[----:B------:R-:W-:Y:S02]  /*9290*/  ISETP.GE.AND P1, PT, R52, R21, PT ;  /* 0x000000153400720c */ /* 0x000fe40003f26270 */
[----:B------:R-:W-:-:S11]  /*92a0*/  IADD3.X R19, PT, PT, RZ, R19, RZ, P3, !PT ;  /* 0x00000013ff137210 */ /* 0x000fd60001ffe4ff */
[----:B------:R-:W-:Y:S05]  /*92b0*/  @!P1 BRA `(.L_x_2157) ;  /* 0xffffffac000c9947 */ /* 0x000fea000383ffff */
.L_x_2144:
        /* <DEDUP_REMOVED lines=10> */
.L_x_2161:
[----:B------:R-:W0:Y:S02]  /*9360*/  LDS R2, [R0] ;  /* 0x0000000000027984 */ /* 0x000e240000000800 */
[----:B0-----:R-:W-:-:S05]  /*9370*/  HFMA2 R3, R2, 1, 1, R4 ;  /* 0x3c003c0002037831 */ /* 0x001fca0000000004 */
[----:B------:R-:W0:Y:S02]  /*9380*/  ATOMS.CAST.SPIN P0, [R0], R2, R3 ;  /* 0x000000020000758d */ /* 0x000e240001800003 */
[----:B0-----:R-:W-:Y:S05]  /*9390*/  @!P0 BRA `(.L_x_2161) ;  /* 0xfffffffc00f08947 */ /* 0x001fea000383ffff */
[----:B------:R-:W-:Y:S05]  /*93a0*/  BRA `(.L_x_2159) ;  /* 0x00000000000c7947 */ /* 0x000fea0003800000 */
.L_x_2160:
[----:B------:R-:W2:Y:S02]  /*93b0*/  LD.E R0, desc[UR8][R10.64] ;  /* 0x000000080a007980 */ /* 0x000ea4000c101900 */
[----:B--2---:R-:W-:-:S05]  /*93c0*/  IADD3 R3, PT, PT, R4, R0, RZ ;  /* 0x0000000004037210 */ /* 0x004fca0007ffe0ff */
[----:B------:R0:W-:Y:S02]  /*93d0*/  ST.E desc[UR8][R10.64], R3 ;  /* 0x000000030a007985 */ /* 0x0001e4000c101908 */
.L_x_2159:
[----:B------:R-:W-:Y:S05]  /*93e0*/  BSYNC.RECONVERGENT B0 ;  /* 0x0000000000007941 */ /* 0x000fea0003800200 */
.L_x_2158:
[----:B------:R1:W-:Y:S01]  /*93f0*/  ATOM.E.ADD.F16x2.RN.STRONG.GPU P0, RZ, desc[UR8][R10.64+0x4], R5 ;  /* 0x800004050aff79a2 */ /* 0x0003e2000c10e108 */
[----:B------:R-:W-:Y:S04]  /*9400*/  BSSY.RECONVERGENT B0, `(.L_x_2162) ;  /* 0x000000e000007945 */ /* 0x000fe80003800200 */
[----:B-1----:R-:W-:Y:S05]  /*9410*/  @P0 BRA `(.L_x_2163) ;  /* 0x0000000000300947 */ /* 0x002fea0003800000 */
[----:B------:R-:W1:Y:S02]  /*9420*/  QSPC.E.S P0, RZ, [R10+0x4] ;  /* 0x000004000aff73aa */ /* 0x000e640000000500 */
[----:B-1----:R-:W-:Y:S05]  /*9430*/  @!P0 BRA `(.L_x_2164) ;  /* 0x00000000001c8947 */ /* 0x002fea0003800000 */
[----:B------:R-:W-:-:S04]  /*9440*/  MOV R2, R10 ;  /* 0x0000000a00027202 */ /* 0x000fc80000000f00 */
[----:B------:R-:W-:-:S07]  /*9450*/  MOV R0, R2 ;  /* 0x0000000200007202 */ /* 0x000fce0000000f00 */
.L_x_2165:
[----:B------:R-:W0:Y:S02]  /*9460*/  LDS R2, [R0+0x4] ;  /* 0x0000040000027984 */ /* 0x000e240000000800 */
[----:B0-----:R-:W-:-:S05]  /*9470*/  HADD2 R3, R2, R5 ;  /* 0x0000000502037230 */ /* 0x001fca0000000000 */
[----:B------:R-:W0:Y:S02]  /*9480*/  ATOMS.CAST.SPIN P0, [R0+0x4], R2, R3 ;  /* 0x000004020000758d */ /* 0x000e240001800003 */
[----:B0-----:R-:W-:Y:S05]  /*9490*/  @!P0 BRA `(.L_x_2165) ;  /* 0xfffffffc00f08947 */ /* 0x001fea000383ffff */
[----:B------:R-:W-:Y:S05]  /*94a0*/  BRA `(.L_x_2163) ;  /* 0x00000000000c7947 */ /* 0x000fea0003800000 */
.L_x_2164:
[----:B------:R-:W0:Y:S02]  /*94b0*/  LD.E R0, desc[UR8][R10.64+0x4] ;  /* 0x000004080a007980 */ /* 0x000e24000c101900 */
[----:B0-----:R-:W-:-:S05]  /*94c0*/  IADD3 R3, PT, PT, R5, R0, RZ ;  /* 0x0000000005037210 */ /* 0x001fca0007ffe0ff */
[----:B------:R1:W-:Y:S02]  /*94d0*/  ST.E desc[UR8][R10.64+0x4], R3 ;  /* 0x000004030a007985 */ /* 0x0003e4000c101908 */
.L_x_2163:
[----:B------:R-:W-:Y:S05]  /*94e0*/  BSYNC.RECONVERGENT B0 ;  /* 0x0000000000007941 */ /* 0x000fea0003800200 */
.L_x_2162:
        /* <DEDUP_REMOVED lines=9> */
.L_x_2169:
[----:B------:R-:W0:Y:S02]  /*9580*/  LDS R2, [R0] ;  /* 0x0000000000027984 */ /* 0x000e240000000800 */
[----:B0-----:R-:W-:-:S05]  /*9590*/  HFMA2 R3, R2, 1, 1, R6 ;  /* 0x3c003c0002037831 */ /* 0x001fca0000000006 */
[----:B------:R-:W0:Y:S02]  /*95a0*/  ATOMS.CAST.SPIN P0, [R0], R2, R3 ;  /* 0x000000020000758d */ /* 0x000e240001800003 */
[----:B0-----:R-:W-:Y:S05]  /*95b0*/  @!P0 BRA `(.L_x_2169) ;  /* 0xfffffffc00f08947 */ /* 0x001fea000383ffff */
[----:B------:R-:W-:Y:S05]  /*95c0*/  BRA `(.L_x_2167) ;  /* 0x00000000000c7947 */ /* 0x000fea0003800000 */
.L_x_2168:
[----:B------:R-:W2:Y:S02]  /*95d0*/  LD.E R0, desc[UR8][R10.64] ;  /* 0x000000080a007980 */ /* 0x000ea4000c101900 */
[----:B--2---:R-:W-:-:S05]  /*95e0*/  IADD3 R3, PT, PT, R6, R0, RZ ;  /* 0x0000000006037210 */ /* 0x004fca0007ffe0ff */
[----:B------:R0:W-:Y:S02]  /*95f0*/  ST.E desc[UR8][R10.64], R3 ;  /* 0x000000030a007985 */ /* 0x0001e4000c101908 */
.L_x_2167:
[----:B------:R-:W-:Y:S05]  /*9600*/  BSYNC.RECONVERGENT B0 ;  /* 0x0000000000007941 */ /* 0x000fea0003800200 */
.L_x_2166:
[----:B------:R1:W-:Y:S01]  /*9610*/  ATOM.E.ADD.F16x2.RN.STRONG.GPU P0, RZ, desc[UR8][R10.64+0x4], R7 ;  /* 0x800004070aff79a2 */ /* 0x0003e2000c10e108 */
[----:B------:R-:W-:Y:S04]  /*9620*/  BSSY.RECONVERGENT B0, `(.L_x_2170) ;  /* 0x000000e000007945 */ /* 0x000fe80003800200 */
[----:B-1----:R-:W-:Y:S05]  /*9630*/  @P0 BRA `(.L_x_2171) ;  /* 0x0000000000300947 */ /* 0x002fea0003800000 */
[----:B------:R-:W1:Y:S02]  /*9640*/  QSPC.E.S P0, RZ, [R10+0x4] ;  /* 0x000004000aff73aa */ /* 0x000e640000000500 */
[----:B-1----:R-:W-:Y:S05]  /*9650*/  @!P0 BRA `(.L_x_2172) ;  /* 0x00000000001c8947 */ /* 0x002fea0003800000 */
[----:B------:R-:W-:-:S04]  /*9660*/  MOV R2, R10 ;  /* 0x0000000a00027202 */ /* 0x000fc80000000f00 */
[----:B------:R-:W-:-:S07]  /*9670*/  MOV R0, R2 ;  /* 0x0000000200007202 */ /* 0x000fce0000000f00 */
.L_x_2173:
[----:B------:R-:W0:Y:S02]  /*9680*/  LDS R2, [R0+0x4] ;  /* 0x0000040000027984 */ /* 0x000e240000000800 */
[----:B0-----:R-:W-:-:S05]  /*9690*/  HADD2 R3, R2, R7 ;  /* 0x0000000702037230 */ /* 0x001fca0000000000 */
[----:B------:R-:W0:Y:S02]  /*96a0*/  ATOMS.CAST.SPIN P0, [R0+0x4], R2, R3 ;  /* 0x000004020000758d */ /* 0x000e240001800003 */
[----:B0-----:R-:W-:Y:S05]  /*96b0*/  @!P0 BRA `(.L_x_2173) ;  /* 0xfffffffc00f08947 */ /* 0x001fea000383ffff */
[----:B------:R-:W-:Y:S05]  /*96c0*/  BRA `(.L_x_2171) ;  /* 0x00000000000c7947 */ /* 0x000fea0003800000 */
.L_x_2172:
[----:B------:R-:W0:Y:S02]  /*96d0*/  LD.E R0, desc[UR8][R10.64+0x4] ;  /* 0x000004080a007980 */ /* 0x000e24000c101900 */
[----:B0-----:R-:W-:-:S05]  /*96e0*/  IADD3 R3, PT, PT, R7, R0, RZ ;  /* 0x0000000007037210 */ /* 0x001fca0007ffe0ff */
[----:B------:R1:W-:Y:S02]  /*96f0*/  ST.E desc[UR8][R10.64+0x4], R3 ;  /* 0x000004030a007985 */ /* 0x0003e4000c101908 */
.L_x_2171:
[----:B------:R-:W-:Y:S05]  /*9700*/  BSYNC.RECONVERGENT B0 ;  /* 0x0000000000007941 */ /* 0x000fea0003800200 */
.L_x_2170:
        /* <DEDUP_REMOVED lines=10> */
.L_x_2177:
[----:B------:R-:W0:Y:S02]  /*97b0*/  LDS R2, [R0] ;  /* 0x0000000000027984 */ /* 0x000e240000000800 */
[----:B0-----:R-:W-:-:S05]  /*97c0*/  HFMA2 R3, R2, 1, 1, R8 ;  /* 0x3c003c0002037831 */ /* 0x001fca0000000008 */
[----:B------:R-:W0:Y:S02]  /*97d0*/  ATOMS.CAST.SPIN P0, [R0], R2, R3 ;  /* 0x000000020000758d */ /* 0x000e240001800003 */
[----:B0-----:R-:W-:Y:S05]  /*97e0*/  @!P0 BRA `(.L_x_2177) ;  /* 0xfffffffc00f08947 */ /* 0x001fea000383ffff */
[----:B------:R-:W-:Y:S05]  /*97f0*/  BRA `(.L_x_2175) ;  /* 0x00000000000c7947 */ /* 0x000fea0003800000 */
.L_x_2176:
[----:B------:R-:W2:Y:S02]  /*9800*/  LD.E R0, desc[UR8][R10.64] ;  /* 0x000000080a007980 */ /* 0x000ea4000c101900 */
[----:B--2---:R-:W-:-:S05]  /*9810*/  IADD3 R3, PT, PT, R8, R0, RZ ;  /* 0x0000000008037210 */ /* 0x004fca0007ffe0ff */
[----:B------:R0:W-:Y:S02]  /*9820*/  ST.E desc[UR8][R10.64], R3 ;  /* 0x000000030a007985 */ /* 0x0001e4000c101908 */
.L_x_2175:
[----:B------:R-:W-:Y:S05]  /*9830*/  BSYNC.RECONVERGENT B0 ;  /* 0x0000000000007941 */ /* 0x000fea0003800200 */
.L_x_2174:
[----:B------:R1:W-:Y:S02]  /*9840*/  ATOM.E.ADD.F16x2.RN.STRONG.GPU P0, RZ, desc[UR8][R10.64+0x4], R9 ;  /* 0x800004090aff79a2 */ /* 0x0003e4000c10e108 */
[----:B-1----:R-:W-:Y:S05]  /*9850*/  @P0 EXIT ;  /* 0x000000000000094d */ /* 0x002fea0003800000 */
[----:B------:R-:W1:Y:S02]  /*9860*/  QSPC.E.S P0, RZ, [R10+0x4] ;  /* 0x000004000aff73aa */ /* 0x000e640000000500 */
[----:B-1----:R-:W-:Y:S05]  /*9870*/  @!P0 BRA `(.L_x_2178) ;  /* 0x00000000001c8947 */ /* 0x002fea0003800000 */
[----:B------:R-:W-:-:S04]  /*9880*/  MOV R2, R10 ;  /* 0x0000000a00027202 */ /* 0x000fc80000000f00 */
[----:B------:R-:W-:-:S07]  /*9890*/  MOV R0, R2 ;  /* 0x0000000200007202 */ /* 0x000fce0000000f00 */
.L_x_2179:
[----:B------:R-:W0:Y:S02]  /*98a0*/  LDS R2, [R0+0x4] ;  /* 0x0000040000027984 */ /* 0x000e240000000800 */
[----:B0-----:R-:W-:-:S05]  /*98b0*/  HADD2 R3, R2, R9 ;  /* 0x0000000902037230 */ /* 0x001fca0000000000 */
[----:B------:R-:W0:Y:S02]  /*98c0*/  ATOMS.CAST.SPIN P0, [R0+0x4], R2, R3 ;  /* 0x000004020000758d */ /* 0x000e240001800003 */
[----:B0-----:R-:W-:Y:S05]  /*98d0*/  @!P0 BRA `(.L_x_2179) ;  /* 0xfffffffc00f08947 */ /* 0x001fea000383ffff */
[----:B------:R-:W-:Y:S05]  /*98e0*/  EXIT ;  /* 0x000000000000794d */ /* 0x000fea0003800000 */
.L_x_2178:
[----:B------:R-:W0:Y:S02]  /*98f0*/  LD.E R0, desc[UR8][R10.64+0x4] ;  /* 0x000004080a007980 */ /* 0x000e24000c101900 */
[----:B0-----:R-:W-:-:S05]  /*9900*/  IADD3 R3, PT, PT, R9, R0, RZ ;  /* 0x0000000009037210 */ /* 0x001fca0007ffe0ff */
[----:B------:R-:W-:Y:S01]  /*9910*/  ST.E desc[UR8][R10.64+0x4], R3 ;  /* 0x000004030a007985 */ /* 0x000fe2000c101908 */
[----:B------:R-:W-:Y:S05]  /*9920*/  EXIT ;  /* 0x000000000000794d */ /* 0x000fea0003800000 */
.L_x_2180:
        /* <DEDUP_REMOVED lines=13> */
.L_x_5309:


//--------------------- .text._Z23gemm_half_q_half_kernelILi3ELi10ELb1ELb0ELi64EEvPK6__halfPKjS4_S2_PS0_iiiiPKtS7_iiiiiibS2_i --------------------------
	.section	.text._Z23gemm_half_q_half_kernelILi3ELi10ELb1ELb0ELi64EEvPK6__halfPKjS4_S2_PS0_iiiiPKtS7_iiiiiibS2_i,"ax",@progbits
	.align	128
        .global         _Z23gemm_half_q_half_kernelILi3ELi10ELb1ELb0ELi64EEvPK6__halfPKjS4_S2_PS0_iiiiPKtS7_iiiiiibS2_i
        .type           _Z23gemm_half_q_half_kernelILi3ELi10ELb1ELb0ELi64EEvPK6__halfPKjS4_S2_PS0_iiiiPKtS7_iiiiiibS2_i,@function
        .size           _Z23gemm_half_q_half_kernelILi3ELi10ELb1ELb0ELi64EEvPK6__halfPKjS4_S2_PS0_iiiiPKtS7_iiiiiibS2_i,(.L_x_5310 - _Z23gemm_half_q_half_kernelILi3ELi10ELb1ELb0ELi64EEvPK6__halfPKjS4_S2_PS0_iiiiPKtS7_iiiiiibS2_i)
        .other          _Z23gemm_half_q_half_kernelILi3ELi10ELb1ELb0ELi64EEvPK6__halfPKjS4_S2_PS0_iiiiPKtS7_iiiiiibS2_i,@"STO_CUDA_ENTRY STV_DEFAULT"
_Z23gemm_half_q_half_kernelILi3ELi10ELb1ELb0ELi64EEvPK6__halfPKjS4_S2_PS0_iiiiPKtS7_iiiiiibS2_i:
.text._Z23gemm_half_q_half_kernelILi3ELi10ELb1ELb0ELi64EEvPK6__halfPKjS4_S2_PS0_iiiiPKtS7_iiiiiibS2_i:
        /* <DEDUP_REMOVED lines=30> */
.L_x_2181:
        /* <DEDUP_REMOVED lines=41> */
.L_x_2187:
        /* <DEDUP_REMOVED lines=32> */
.L_x_2186:
        /* <DEDUP_REMOVED lines=20> */
.L_x_2188:
[----:B------:R-:W-:-:S13]  /*07b0*/  ISETP.EQ.AND P3, PT, R17, RZ, PT ;  /* 0x000000ff1100720c */ /* 0x000fda0003f62270 */
[----:B------:R-:W-:Y:S05]  /*07c0*/  @!P1 BRA P3, `(.L_x_2183) ;  /* 0x0000000400789947 */ /* 0x000fea0001800000 */
.L_x_2185:
        /* <DEDUP_REMOVED lines=12> */
.L_x_2184:
        /* <DEDUP_REMOVED lines=16> */
.L_x_2191:
        /* <DEDUP_REMOVED lines=32> */
.L_x_2190:
        /* <DEDUP_REMOVED lines=21> */
.L_x_2192:
[----:B------:R-:W-:-:S13]  /*0ce0*/  ISETP.NE.OR P1, PT, R10, RZ, P1 ;  /* 0x000000ff0a00720c */ /* 0x000fda0000f25670 */
[----:B------:R-:W-:Y:S05]  /*0cf0*/  @!P1 BRA `(.L_x_2183) ;  /* 0x00000000002c9947 */ /* 0x000fea0003800000 */
.L_x_2189:
        /* <DEDUP_REMOVED lines=11> */
.L_x_2183:
[----:B0-----:R-:W-:Y:S05]  /*0db0*/  BSYNC.RECONVERGENT B0 ;  /* 0x0000000000007941 */ /* 0x001fea0003800200 */
.L_x_2182:
        /* <DEDUP_REMOVED lines=9> */
[----:B-1----:R-:W-:-:S03]  /*0e50*/  IMAD R9, R2, R25, RZ ;  /* 0x0000001902097224 */ /* 0x002fc600078e02ff */
        /* <DEDUP_REMOVED lines=10> */
.L_x_2196:
        /* <DEDUP_REMOVED lines=15> */
.L_x_2195:
        /* <DEDUP_REMOVED lines=12> */
.L_x_2197:
[----:B------:R-:W-:-:S13]  /*10b0*/  ISETP.NE.OR P1, PT, R10, RZ, P1 ;  /* 0x000000ff0a00720c */ /* 0x000fda0000f25670 */
[----:B------:R-:W-:Y:S05]  /*10c0*/  @!P1 BRA `(.L_x_2193) ;  /* 0x00000000001c9947 */ /* 0x000fea0003800000 */
.L_x_2194:
[----:B01----:R-:W0:Y:S02]  /*10d0*/  LDC.64 R8, c[0x0][0x3a0] ;  /* 0x0000e800ff087b82 */ /* 0x003e240000000a00 */
.L_x_2198:
[----:B0-----:R-:W-:Y:S01]  /*10e0*/  IMAD.WIDE R12, R6, 0x2, R8 ;  /* 0x00000002060c7825 */ /* 0x001fe200078e0208 */
[----:B------:R-:W-:Y:S02]  /*10f0*/  IADD3 R10, PT, PT, R10, 0x1, RZ ;  /* 0x000000010a0a7810 */ /* 0x000fe40007ffe0ff */
[----:B------:R-:W-:Y:S02]  /*1100*/  IADD3 R6, PT, PT, R6, R25, RZ ;  /* 0x0000001906067210 */ /* 0x000fe40007ffe0ff */
[----:B------:R2:W-:Y:S01]  /*1110*/  STG.E.64 desc[UR6][R12.64], RZ ;  /* 0x000000ff0c007986 */ /* 0x0005e2000c101b06 */
[----:B------:R-:W-:-:S13]  /*1120*/  ISETP.NE.AND P1, PT, R10, RZ, PT ;  /* 0x000000ff0a00720c */ /* 0x000fda0003f25270 */
[----:B--2---:R-:W-:Y:S05]  /*1130*/  @P1 BRA `(.L_x_2198) ;  /* 0xfffffffc00e81947 */ /* 0x004fea000383ffff */
.L_x_2193:
        /* <DEDUP_REMOVED lines=15> */
.L_x_2200:
[----:B------:R-:W0:Y:S01]  /*1230*/  LDC.64 R8, c[0x0][0x390] ;  /* 0x0000e400ff087b82 */ /* 0x000e220000000a00 */
        /* <DEDUP_REMOVED lines=12> */
[----:B------:R-:W4:Y:S01]  /*1300*/  LDG.E.U16.CONSTANT R18, desc[UR6][R18.64] ;  /* 0x0000000612127981 */ /* 0x000f22000c1e9500 */
[----:B--2---:R-:W-:-:S04]  /*1310*/  SHF.R.U32.HI R10, RZ, R5, R8 ;  /* 0x00000005ff0a7219 */ /* 0x004fc80000011608 */
[--C-:B------:R-:W-:Y:S02]  /*1320*/  SHF.R.U32.HI R22, RZ, 0x4, R10.reuse ;  /* 0x00000004ff167819 */ /* 0x100fe4000001160a */
[----:B------:R-:W-:Y:S02]  /*1330*/  SHF.R.U32.HI R8, RZ, 0x8, R10 ;  /* 0x00000008ff087819 */ /* 0x000fe4000001160a */
[----:B------:R-:W-:Y:S02]  /*1340*/  LOP3.LUT R22, R22, 0xf, RZ, 0xc0, !PT ;  /* 0x0000000f16167812 */ /* 0x000fe400078ec0ff */
[----:B------:R-:W-:Y:S02]  /*1350*/  LOP3.LUT R14, R10, 0xf, RZ, 0xc0, !PT ;  /* 0x0000000f0a0e7812 */ /* 0x000fe400078ec0ff */
[----:B------:R-:W-:Y:S01]  /*1360*/  LOP3.LUT R8, R8, 0xf, RZ, 0xc0, !PT ;  /* 0x0000000f08087812 */ /* 0x000fe200078ec0ff */
[----:B------:R-:W-:Y:S01]  /*1370*/  IMAD R9, R22, R22, R22 ;  /* 0x0000001616097224 */ /* 0x000fe200078e0216 */
[----:B------:R-:W-:Y:S01]  /*1380*/  SHF.R.U32.HI R10, RZ, 0xc, R10 ;  /* 0x0000000cff0a7819 */ /* 0x000fe2000001160a */
[----:B------:R-:W-:-:S03]  /*1390*/  IMAD R27, R14, R14, R14 ;  /* 0x0000000e0e1b7224 */ /* 0x000fc600078e020e */
[----:B------:R-:W-:Y:S01]  /*13a0*/  IADD3 R22, PT, PT, R22, 0x1, R9 ;  /* 0x0000000116167810 */ /* 0x000fe20007ffe009 */
[----:B------:R-:W-:Y:S01]  /*13b0*/  IMAD R9, R8, R8, R8 ;  /* 0x0000000808097224 */ /* 0x000fe200078e0208 */
[----:B------:R-:W-:Y:S02]  /*13c0*/  LOP3.LUT R10, R10, 0xf, RZ, 0xc0, !PT ;  /* 0x0000000f0a0a7812 */ /* 0x000fe400078ec0ff */
[----:B------:R-:W-:Y:S02]  /*13d0*/  IADD3 R27, PT, PT, R14, 0x1, R27 ;  /* 0x000000010e1b7810 */ /* 0x000fe40007ffe01b */
[----:B------:R-:W-:Y:S01]  /*13e0*/  IADD3 R14, PT, PT, R8, 0x1, R9 ;  /* 0x00000001080e7810 */ /* 0x000fe20007ffe009 */
[----:B------:R-:W-:-:S05]  /*13f0*/  IMAD R9, R10, R10, R10 ;  /* 0x0000000a0a097224 */ /* 0x000fca00078e020a */
[----:B------:R-:W-:Y:S01]  /*1400*/  IADD3 R9, PT, PT, R10, 0x1, R9 ;  /* 0x000000010a097810 */ /* 0x000fe20007ffe009 */
[----:B------:R-:W-:Y:S08]  /*1410*/  I2F.F16 R27, R27 ;  /* 0x0000001b001b7306 */ /* 0x000ff00000200c00 */
[----:B------:R-:W0:Y:S08]  /*1420*/  I2F.F16 R22, R22 ;  /* 0x0000001600167306 */ /* 0x000e300000200c00 */
[----:B------:R-:W-:Y:S08]  /*1430*/  I2F.F16 R14, R14 ;  /* 0x0000000e000e7306 */ /* 0x000ff00000200c00 */
[----:B------:R-:W1:Y:S01]  /*1440*/  I2F.F16 R9, R9 ;  /* 0x0000000900097306 */ /* 0x000e620000200c00 */
[----:B0-----:R-:W-:-:S02]  /*1450*/  PRMT R27, R27, 0x5410, R22 ;  /* 0x000054101b1b7816 */ /* 0x001fc40000000016 */
[----:B------:R-:W-:-:S03]  /*1460*/  LEA R8, R6, R1, 0x3 ;  /* 0x0000000106087211 */ /* 0x000fc600078e18ff */
[----:B----4-:R-:W-:Y:S01]  /*1470*/  HMUL2 R26, R27, R18.H0_H0 ;  /* 0x200000121b1a7232 */ /* 0x010fe20000000000 */
[----:B-1----:R-:W-:-:S05]  /*1480*/  PRMT R9, R14, 0x5410, R9 ;  /* 0x000054100e097816 */ /* 0x002fca0000000009 */
[----:B------:R-:W-:Y:S01]  /*1490*/  HMUL2 R27, R9, R18.H0_H0 ;  /* 0x20000012091b7232 */ /* 0x000fe20000000000 */
[----:B---3--:R-:W-:-:S04]  /*14a0*/  IADD3 R23, PT, PT, R20, R23, RZ ;  /* 0x0000001714177210 */ /* 0x008fc80007ffe0ff */
[----:B------:R0:W-:Y:S01]  /*14b0*/  STL.64 [R8], R26 ;  /* 0x0000001a08007387 */ /* 0x0001e20000100a00 */
[----:B------:R-:W-:Y:S02]  /*14c0*/  ISETP.GE.AND P1, PT, R23, R16, PT ;  /* 0x000000101700720c */ /* 0x000fe40003f26270 */
[----:B------:R-:W-:-:S11]  /*14d0*/  IADD3 R6, PT, PT, R6, 0x1, RZ ;  /* 0x0000000106067810 */ /* 0x000fd60007ffe0ff */
[----:B0-----:R-:W-:Y:S05]  /*14e0*/  @!P1 BRA `(.L_x_2200) ;  /* 0xfffffffc00509947 */ /* 0x001fea000383ffff */
.L_x_2199:
        /* <DEDUP_REMOVED lines=28> */
.L_x_2201:
        /* <DEDUP_REMOVED lines=8> */
.L_x_2202:
        /* <DEDUP_REMOVED lines=8> */
.L_x_2203:
        /* <DEDUP_REMOVED lines=8> */
.L_x_2204:
        /* <DEDUP_REMOVED lines=8> */
.L_x_2205:
        /* <DEDUP_REMOVED lines=12> */
[----:B-----5:R-:W-:Y:S02]  /*1970*/  IADD3 R10, PT, PT, R54, R15, RZ ;  /* 0x0000000f360a7210 */ /* 0x020fe40007ffe0ff */
[----:B------:R-:W-:-:S04]  /*1980*/  IADD3 R4, P1, PT, R4, R5, RZ ;  /* 0x0000000504047210 */ /* 0x000fc80007f3e0ff */
[----:B------:R-:W-:Y:S02]  /*1990*/  LEA.HI.X.SX32 R5, R5, R2, 0x1, P1 ;  /* 0x0000000205057211 */ /* 0x000fe400008f0eff */
[----:B------:R-:W-:Y:S01]  /*19a0*/  ISETP.GT.AND P1, PT, R7, R54, PT ;  /* 0x000000360700720c */ /* 0x000fe20003f24270 */
[----:B0-----:R-:W-:Y:S01]  /*19b0*/  ULEA UR4, UR5, UR4, 0x18 ;  /* 0x0000000405047291 */ /* 0x001fe2000f8ec0ff */
[C---:B------:R-:W-:Y:S02]  /*19c0*/  SHF.L.U32 R2, R4.reuse, 0x2, RZ ;  /* 0x0000000204027819 */ /* 0x040fe400000006ff */
[----:B------:R-:W-:Y:S02]  /*19d0*/  SHF.L.U64.HI R5, R4, 0x2, R5 ;  /* 0x0000000204057819 */ /* 0x000fe40000010205 */
[----:B-1----:R-:W-:Y:S02]  /*19e0*/  IADD3 R56, P3, PT, R2, UR8, RZ ;  /* 0x0000000802387c10 */ /* 0x002fe4000ff7e0ff */
[----:B------:R-:W-:-:S02]  /*19f0*/  MOV R2, RZ ;  /* 0x000000ff00027202 */ /* 0x000fc40000000f00 */
[----:B------:R-:W-:Y:S02]  /*1a00*/  IADD3.X R57, PT, PT, R5, UR9, RZ, P3, !PT ;  /* 0x0000000905397c10 */ /* 0x000fe40009ffe4ff */
[----:B------:R-:W-:Y:S02]  /*1a10*/  PRMT R4, RZ, 0x5410, RZ ;  /* 0x00005410ff047816 */ /* 0x000fe400000000ff */
[----:B------:R-:W-:Y:S02]  /*1a20*/  PRMT R5, RZ, 0x5410, RZ ;  /* 0x00005410ff057816 */ /* 0x000fe400000000ff */
[----:B------:R-:W-:Y:S01]  /*1a30*/  PRMT R7, RZ, 0x5410, RZ ;  /* 0x00005410ff077816 */ /* 0x000fe200000000ff */
[----:B------:R-:W-:Y:S06]  /*1a40*/  @!P1 BRA `(.L_x_2206) ;  /* 0x00000054002c9947 */ /* 0x000fec0003800000 */
[----:B------:R-:W-:-:S04]  /*1a50*/  IMAD.WIDE.U32 R12, R11, 0x100, R12 ;  /* 0x000001000b0c7825 */ /* 0x000fc800078e000c */
[----:B------:R-:W-:Y:S01]  /*1a60*/  HFMA2 R2, -RZ, RZ, 0, 0 ;  /* 0x00000000ff027431 */ /* 0x000fe200000001ff */
[----:B------:R-:W-:Y:S02]  /*1a70*/  ISETP.EQ.OR P1, PT, R55, 0x2, P0 ;  /* 0x000000023700780c */ /* 0x000fe40000722670 */
[----:B------:R-:W-:Y:S02]  /*1a80*/  VIMNMX R19, PT, PT, R16, UR10, PT ;  /* 0x0000000a10137c48 */ /* 0x000fe4000bfe0100 */
[----:B------:R-:W-:Y:S02]  /*1a90*/  IADD3 R20, P2, PT, R12, 0x2, RZ ;  /* 0x000000020c147810 */ /* 0x000fe40007f5e0ff */
[----:B------:R-:W-:Y:S02]  /*1aa0*/  MOV R12, R56 ;  /* 0x00000038000c7202 */ /* 0x000fe40000000f00 */
[----:B------:R-:W-:Y:S02]  /*1ab0*/  IADD3.X R21, PT, PT, RZ, R13, RZ, P2, !PT ;  /* 0x0000000dff157210 */ /* 0x000fe400017fe4ff */
[----:B------:R-:W-:-:S02]  /*1ac0*/  MOV R13, R57 ;  /* 0x00000039000d7202 */ /* 0x000fc40000000f00 */
[----:B------:R-:W-:-:S07]  /*1ad0*/  PRMT R4, RZ, 0x7610, R4 ;  /* 0x00007610ff047816 */ /* 0x000fce0000000004 */
.L_x_2219:
[----:B------:R-:W-:Y:S02]  /*1ae0*/  ISETP.NE.AND P4, PT, R54, R10, PT ;  /* 0x0000000a3600720c */ /* 0x000fe40003f85270 */
[----:B------:R-:W-:Y:S02]  /*1af0*/  MOV R56, R12 ;  /* 0x0000000c00387202 */ /* 0x000fe40000000f00 */
[----:B------:R-:W-:-:S05]  /*1b00*/  MOV R57, R13 ;  /* 0x0000000d00397202 */ /* 0x000fca0000000f00 */
[----:B------:R-:W2:Y:S04]  /*1b10*/  LDG.E.128.CONSTANT R12, desc[UR6][R56.64] ;  /* 0x00000006380c7981 */ /* 0x000ea8000c1e9d00 */
[----:B------:R-:W-:Y:S01]  /*1b20*/  @!P4 LEA R11, R2, R1, 0x3 ;  /* 0x00000001020bc211 */ /* 0x000fe200078e18ff */
[----:B------:R-:W5:Y:S04]  /*1b30*/  @!P4 LDG.E.U16.CONSTANT R39, desc[UR6][R20.64] ;  /* 0x000000061427c981 */ /* 0x000f68000c1e9500 */
[----:B------:R2:W3:Y:S01]  /*1b40*/  @!P4 LDL.64 R22, [R11+0x8] ;  /* 0x000008000b16c983 */ /* 0x0004e20000100a00 */
[----:B------:R-:W-:-:S02]  /*1b50*/  ISETP.NE.AND P3, PT, R3, RZ, PT ;  /* 0x000000ff0300720c */ /* 0x000fc40003f65270 */
[----:B------:R-:W-:Y:S02]  /*1b60*/  MOV R17, 0x2c00 ;  /* 0x00002c0000117802 */ /* 0x000fe40000000f00 */
[----:B------:R-:W-:Y:S02]  /*1b70*/  ISETP.NE.AND P2, PT, R55, 0x1, PT ;  /* 0x000000013700780c */ /* 0x000fe40003f45270 */
[----:B------:R-:W-:Y:S02]  /*1b80*/  @!P4 IADD3 R41, PT, PT, R2, 0x1, RZ ;  /* 0x000000010229c810 */ /* 0x000fe40007ffe0ff */
[C---:B--2---:R-:W-:Y:S02]  /*1b90*/  LOP3.LUT R11, R12.reuse, 0xf000f, RZ, 0xc0, !PT ;  /* 0x000f000f0c0b7812 */ /* 0x044fe400078ec0ff */
[----:B------:R-:W-:Y:S02]  /*1ba0*/  LOP3.LUT R18, R12, 0xf000f0, RZ, 0xc0, !PT ;  /* 0x00f000f00c127812 */ /* 0x000fe400078ec0ff */
[----:B---3--:R-:W-:-:S02]  /*1bb0*/  @!P4 PRMT R59, R23, 0x7610, R59 ;  /* 0x00007610173bc816 */ /* 0x008fc4000000003b */
[----:B------:R-:W-:Y:S02]  /*1bc0*/  @!P4 PRMT R58, R22, 0x7610, R58 ;  /* 0x00007610163ac816 */ /* 0x000fe4000000003a */
[----:B------:R-:W-:Y:S02]  /*1bd0*/  @!P4 PRMT R59, R59, 0x7610, R23 ;  /* 0x000076103b3bc816 */ /* 0x000fe40000000017 */
[----:B------:R-:W-:Y:S02]  /*1be0*/  LOP3.LUT R23, R13, 0xf000f0, RZ, 0xc0, !PT ;  /* 0x00f000f00d177812 */ /* 0x000fe400078ec0ff */
[----:B------:R-:W-:Y:S02]  /*1bf0*/  SHF.R.U32.HI R12, RZ, 0x8, R12 ;  /* 0x00000008ff0c7819 */ /* 0x000fe4000001160c */
[----:B------:R-:W-:Y:S02]  /*1c00*/  SHF.R.U32.HI R24, RZ, 0x8, R13 ;  /* 0x00000008ff187819 */ /* 0x000fe4000001160d */
[----:B------:R-:W-:-:S02]  /*1c10*/  SHF.R.U32.HI R29, RZ, 0x8, R14 ;  /* 0x00000008ff1d7819 */ /* 0x000fc4000001160e */
[----:B------:R-:W-:Y:S02]  /*1c20*/  SHF.R.U32.HI R33, RZ, 0x8, R15 ;  /* 0x00000008ff217819 */ /* 0x000fe4000001160f */
[----:B------:R-:W-:Y:S02]  /*1c30*/  @!P4 PRMT R58, R58, 0x7610, R22 ;  /* 0x000076103a3ac816 */ /* 0x000fe40000000016 */
[----:B------:R-:W-:Y:S02]  /*1c40*/  LOP3.LUT R22, R13, 0xf000f, RZ, 0xc0, !PT ;  /* 0x000f000f0d167812 */ /* 0x000fe400078ec0ff */
[C---:B------:R-:W-:Y:S02]  /*1c50*/  LOP3.LUT R25, R14.reuse, 0xf000f, RZ, 0xc0, !PT ;  /* 0x000f000f0e197812 */ /* 0x040fe400078ec0ff */
        /* <DEDUP_REMOVED lines=28> */
[-C--:B------:R-:W-:Y:S02]  /*1e20*/  HFMA2 R24, R18, R17.reuse.H0_H0, -72, -72 ;  /* 0xd480d48012187431 */ /* 0x080fe40000040011 */
[-C--:B------:R-:W-:Y:S02]  /*1e30*/  HFMA2 R30, R32, R17.reuse.H0_H0, -72, -72 ;  /* 0xd480d480201e7431 */ /* 0x080fe40000040011 */
[----:B------:R-:W-:Y:S02]  /*1e40*/  HADD2 R38, R11, -1032, -1032 ;  /* 0xe408e4080b267430 */ /* 0x000fe40000000000 */
        /* <DEDUP_REMOVED lines=103> */
.L_x_2207:
[----:B------:R-:W-:Y:S02]  /*24c0*/  @!P4 MOV R2, R41 ;  /* 0x000000290002c202 */ /* 0x000fe40000000f00 */
[----:B-----5:R-:W-:Y:S01]  /*24d0*/  @!P4 IADD3 R10, PT, PT, R39, R54, RZ ;  /* 0x00000036270ac210 */ /* 0x020fe20007ffe0ff */
[----:B------:R-:W-:Y:S06]  /*24e0*/  @!P2 BRA `(.L_x_2208) ;  /* 0x0000000800e0a947 */ /* 0x000fec0003800000 */
[----:B------:R-:W-:-:S04]  /*24f0*/  PRMT R11, R0, 0x9910, RZ ;  /* 0x00009910000b7816 */ /* 0x000fc800000000ff */
[----:B------:R-:W-:-:S13]  /*2500*/  ISETP.NE.AND P4, PT, R11, RZ, PT ;  /* 0x000000ff0b00720c */ /* 0x000fda0003f85270 */
        /* <DEDUP_REMOVED lines=91> */
.L_x_2209:
        /* <DEDUP_REMOVED lines=9> */
[----:B------:R-:W-:Y:S02]  /*2b50*/  HADD2.F32 R12, -RZ, R25.H0_H0 ;  /* 0x20000019ff0c7230 */ /* 0x000fe40000004100 */
[-C--:B------:R-:W-:Y:S01]  /*2b60*/  FFMA.FTZ R38, R11, R40.reuse, RZ ;  /* 0x000000280b267223 */ /* 0x080fe200000100ff */
[--C-:B------:R-:W-:Y:S02]  /*2b70*/  HADD2.F32 R39, -RZ, R13.reuse.H0_H0 ;  /* 0x2000000dff277230 */ /* 0x100fe40000004100 */
[-C--:B------:R-:W-:Y:S01]  /*2b80*/  FFMA.FTZ R14, R14, R40.reuse, RZ ;  /* 0x000000280e0e7223 */ /* 0x080fe200000100ff */
[----:B------:R-:W-:Y:S02]  /*2b90*/  HADD2.F32 R15, -RZ, R13.H1_H1 ;  /* 0x3000000dff0f7230 */ /* 0x000fe40000004100 */
[----:B------:R-:W-:Y:S01]  /*2ba0*/  FFMA.FTZ R12, R12, R40, RZ ;  /* 0x000000280c0c7223 */ /* 0x000fe200000100ff */
[----:B------:R-:W-:Y:S02]  /*2bb0*/  HADD2.F32 R13, -RZ, R27.H0_H0 ;  /* 0x2000001bff0d7230 */ /* 0x000fe40000004100 */
[----:B------:R-:W-:Y:S01]  /*2bc0*/  FFMA.FTZ R38, R43, R41, R38 ;  /* 0x000000292b267223 */ /* 0x000fe20000010026 */
[----:B------:R-:W-:-:S02]  /*2bd0*/  HADD2.F32 R25, -RZ, R25.H1_H1 ;  /* 0x30000019ff197230 */ /* 0x000fc40000004100 */
[-C--:B------:R-:W-:Y:S01]  /*2be0*/  FFMA.FTZ R14, R29, R41.reuse, R14 ;  /* 0x000000291d0e7223 */ /* 0x080fe2000001000e */
[----:B------:R-:W-:Y:S02]  /*2bf0*/  HADD2.F32 R27, -RZ, R27.H1_H1 ;  /* 0x3000001bff1b7230 */ /* 0x000fe40000004100 */
        /* <DEDUP_REMOVED lines=71> */
.L_x_2208:
        /* <DEDUP_REMOVED lines=8> */
[----:B------:R-:W-:Y:S02]  /*30f0*/  SHF.R.U32.HI R12, RZ, 0x8, R12 ;  /* 0x00000008ff0c7819 */ /* 0x000fe4000001160c */
[----:B------:R-:W-:Y:S02]  /*3100*/  SHF.R.U32.HI R37, RZ, 0x8, R15 ;  /* 0x00000008ff257819 */ /* 0x000fe4000001160f */
[C---:B------:R-:W-:Y:S02]  /*3110*/  LOP3.LUT R29, R14.reuse, 0xf000f, RZ, 0xc0, !PT ;  /* 0x000f000f0e1d7812 */ /* 0x040fe400078ec0ff */
[----:B------:R-:W-:Y:S02]  /*3120*/  LOP3.LUT R31, R14, 0xf000f0, RZ, 0xc0, !PT ;  /* 0x00f000f00e1f7812 */ /* 0x000fe400078ec0ff */
[C---:B------:R-:W-:Y:S02]  /*3130*/  LOP3.LUT R34, R15.reuse, 0xf000f, RZ, 0xc0, !PT ;  /* 0x000f000f0f227812 */ /* 0x040fe400078ec0ff */
        /* <DEDUP_REMOVED lines=9> */
[C---:B------:R-:W-:Y:S02]  /*31d0*/  LOP3.LUT R24, R37.reuse, 0xf000f, RZ, 0xc0, !PT ;  /* 0x000f000f25187812 */ /* 0x040fe400078ec0ff */
[----:B------:R-:W-:Y:S02]  /*31e0*/  LOP3.LUT R12, R12, 0xf000f0, RZ, 0xc0, !PT ;  /* 0x00f000f00c0c7812 */ /* 0x000fe400078ec0ff */
[----:B------:R-:W-:Y:S02]  /*31f0*/  LOP3.LUT R37, R37, 0xf000f0, RZ, 0xc0, !PT ;  /* 0x00f000f025257812 */ /* 0x000fe400078ec0ff */
[----:B------:R-:W-:Y:S02]  /*3200*/  LOP3.LUT R32, R31, 0x64006400, RZ, 0xfc, !PT ;  /* 0x640064001f207812 */ /* 0x000fe400078efcff */
[----:B------:R-:W-:-:S02]  /*3210*/  LOP3.LUT R18, R18, 0x64006400, RZ, 0xfc, !PT ;  /* 0x6400640012127812 */ /* 0x000fc400078efcff */
[----:B------:R-:W-:Y:S01]  /*3220*/  LOP3.LUT R34, R34, 0x64006400, RZ, 0xfc, !PT ;  /* 0x6400640022227812 */ /* 0x000fe200078efcff */
[-C--:B------:R-:W-:Y:S01]  /*3230*/  HFMA2 R31, R32, R17.reuse.H0_H0, -72, -72 ;  /* 0xd480d480201f7431 */ /* 0x080fe20000040011 */
        /* <DEDUP_REMOVED lines=21> */
[----:B------:R-:W-:-:S02]  /*3390*/  HFMA2 R37, R38, R17.H0_H0, -72, -72 ;  /* 0xd480d48026257431 */ /* 0x000fc40000040011 */
[----:B------:R-:W-:Y:S02]  /*33a0*/  HADD2 R36, R14, -1032, -1032 ;  /* 0xe408e4080e247430 */ /* 0x000fe40000000000 */
[----:B------:R-:W-:Y:S02]  /*33b0*/  HADD2 R38, R15, -1032, -1032 ;  /* 0xe408e4080f267430 */ /* 0x000fe40000000000 */
[----:B------:R-:W-:Y:S02]  /*33c0*/  HADD2 R40, R27, -1032, -1032 ;  /* 0xe408e4081b287430 */ /* 0x000fe40000000000 */
[----:B------:R-:W-:Y:S01]  /*33d0*/  HFMA2 R18, R42, R17.H0_H0, -72, -72 ;  /* 0xd480d4802a127431 */ /* 0x000fe20000040011 */
        /* <DEDUP_REMOVED lines=12> */
[----:B------:R-:W-:Y:S02]  /*34a0*/  HADD2.F32 R14, -RZ, R15.H1_H1 ;  /* 0x3000000fff0e7230 */ /* 0x000fe40000004100 */
[C---:B------:R-:W-:Y:S01]  /*34b0*/  FFMA.FTZ R49, R12.reuse, R13, RZ ;  /* 0x0000000d0c317223 */ /* 0x040fe200000100ff */
[----:B------:R-:W-:Y:S02]  /*34c0*/  HADD2.F32 R15, -RZ, R32.H0_H0 ;  /* 0x20000020ff0f7230 */ /* 0x000fe40000004100 */
[----:B------:R-:W-:Y:S01]  /*34d0*/  FFMA.FTZ R45, R12, R45, RZ ;  /* 0x0000002d0c2d7223 */ /* 0x000fe200000100ff */
[----:B------:R-:W-:-:S02]  /*34e0*/  HADD2.F32 R13, -RZ, R30.H1_H1 ;  /* 0x3000001eff0d7230 */ /* 0x000fc40000004100 */
[----:B------:R-:W-:Y:S01]  /*34f0*/  FFMA.FTZ R43, R43, R44, R46 ;  /* 0x0000002c2b2b7223 */ /* 0x000fe2000001002e */
[----:B------:R-:W-:Y:S02]  /*3500*/  HADD2.F32 R46, -RZ, R31.H0_H0 ;  /* 0x2000001fff2e7230 */ /* 0x000fe40000004100 */
[----:B------:R-:W-:Y:S01]  /*3510*/  FFMA.FTZ R48, R12, R15, RZ ;  /* 0x0000000f0c307223 */ /* 0x000fe200000100ff */
[----:B------:R-:W-:Y:S02]  /*3520*/  HADD2.F32 R12, -RZ, R24.H0_H0 ;  /* 0x20000018ff0c7230 */ /* 0x000fe40000004100 */
[C---:B------:R-:W-:Y:S01]  /*3530*/  FFMA.FTZ R13, R44.reuse, R13, R49 ;  /* 0x0000000d2c0d7223 */ /* 0x040fe20000010031 */
[----:B------:R-:W-:Y:S02]  /*3540*/  HADD2.F32 R15, -RZ, R32.H1_H1 ;  /* 0x30000020ff0f7230 */ /* 0x000fe40000004100 */
[----:B------:R-:W-:Y:S01]  /*3550*/  FFMA.FTZ R45, R44, R47, R45 ;  /* 0x0000002f2c2d7223 */ /* 0x000fe2000001002d */
[----:B------:R-:W-:-:S02]  /*3560*/  HADD2.F32 R11, -RZ, R29.H0_H0 ;  /* 0x2000001dff0b7230 */ /* 0x000fc40000004100 */
[----:B------:R-:W-:Y:S01]  /*3570*/  FFMA.FTZ R12, R12, R42, R43 ;  /* 0x0000002a0c0c7223 */ /* 0x000fe2000001002b */
[----:B------:R-:W-:Y:S01]  /*3580*/  FFMA.FTZ R46, R42, R46, R13 ;  /* 0x0000002e2a2e7223 */ /* 0x000fe2000001000d */
[----:B------:R-:W-:Y:S01]  /*3590*/  FFMA.FTZ R47, R44, R15, R48 ;  /* 0x0000000f2c2f7223 */ /* 0x000fe20000010030 */
[----:B------:R-:W-:Y:S02]  /*35a0*/  HADD2.F32 R43, -RZ, R33.H0_H0 ;  /* 0x20000021ff2b7230 */ /* 0x000fe40000004100 */
[C---:B------:R-:W-:Y:S01]  /*35b0*/  FFMA.FTZ R45, R42.reuse, R11, R45 ;  /* 0x0000000b2a2d7223 */ /* 0x040fe2000001002d */
[----:B------:R-:W-:Y:S02]  /*35c0*/  HADD2.F32 R13, -RZ, R29.H1_H1 ;  /* 0x3000001dff0d7230 */ /* 0x000fe40000004100 */
[----:B------:R-:W-:Y:S02]  /*35d0*/  HADD2.F32 R15, -RZ, R31.H1_H1 ;  /* 0x3000001fff0f7230 */ /* 0x000fe40000004100 */
[----:B------:R-:W-:Y:S01]  /*35e0*/  FFMA.FTZ R44, R42, R43, R47 ;  /* 0x0000002b2a2c7223 */ /* 0x000fe2000001002f */
[----:B------:R-:W-:-:S02]  /*35f0*/  HADD2.F32 R11, -RZ, R24.H1_H1 ;  /* 0x30000018ff0b7230 */ /* 0x000fc40000004100 */
[C---:B------:R-:W-:Y:S01]  /*3600*/  FFMA.FTZ R42, R14.reuse, R13, R45 ;  /* 0x0000000d0e2a7223 */ /* 0x040fe2000001002d */
[----:B------:R-:W-:Y:S02]  /*3610*/  HADD2.F32 R49, -RZ, R33.H1_H1 ;  /* 0x30000021ff317230 */ /* 0x000fe40000004100 */
[C---:B------:R-:W-:Y:S01]  /*3620*/  FFMA.FTZ R46, R14.reuse, R15, R46 ;  /* 0x0000000f0e2e7223 */ /* 0x040fe2000001002e */
[----:B-1----:R-:W-:Y:S02]  /*3630*/  HADD2.F32 R15, -RZ, R26.H0_H0 ;  /* 0x2000001aff0f7230 */ /* 0x002fe40000004100 */
[----:B------:R-:W-:Y:S01]  /*3640*/  FFMA.FTZ R12, R11, R14, R12 ;  /* 0x0000000e0b0c7223 */ /* 0x000fe2000001000c */
        /* <DEDUP_REMOVED lines=21> */
[----:B------:R-:W-:Y:S02]  /*37a0*/  HADD2.F32 R27, -RZ, R27.H1_H1 ;  /* 0x3000001bff1b7230 */ /* 0x000fe40000004100 */
        /* <DEDUP_REMOVED lines=30> */
.L_x_2210:
        /* <DEDUP_REMOVED lines=94> */
.L_x_2212:
        /* <DEDUP_REMOVED lines=15> */
[----:B------:R-:W-:-:S02]  /*4060*/  HADD2.F32 R28, -RZ, R28.H1_H1 ;  /* 0x3000001cff1c7230 */ /* 0x000fc40000004100 */
[-C--:B------:R-:W-:Y:S01]  /*4070*/  FFMA.FTZ R41, R12, R43.reuse, RZ ;  /* 0x0000002b0c297223 */ /* 0x080fe200000100ff */
        /* <DEDUP_REMOVED lines=37> */
[-C--:B------:R-:W-:Y:S01]  /*42d0*/  FFMA.FTZ R14, R14, R26.reuse, R29 ;  /* 0x0000001a0e0e7223 */ /* 0x080fe2000001001d */
[----:B------:R-:W-:Y:S02]  /*42e0*/  HADD2.F32 R40, -RZ, R40.H1_H1 ;  /* 0x30000028ff287230 */ /* 0x000fe40000004100 */
        /* <DEDUP_REMOVED lines=35> */
.L_x_2211:
[----:B------:R-:W-:-:S05]  /*4520*/  IMAD.WIDE R22, R25, 0x4, R22 ;  /* 0x0000000419167825 */ /* 0x000fca00078e0216 */
        /* <DEDUP_REMOVED lines=144> */
.L_x_2213:
        /* <DEDUP_REMOVED lines=94> */
.L_x_2215:
        /* <DEDUP_REMOVED lines=91> */
.L_x_2214:
        /* <DEDUP_REMOVED lines=8> */
[----:B------:R-:W-:Y:S02]  /*5a40*/  SHF.R.U32.HI R12, RZ, 0x8, R12 ;  /* 0x00000008ff0c7819 */ /* 0x000fe4000001160c */
[----:B------:R-:W-:Y:S02]  /*5a50*/  LOP3.LUT R34, R14, 0xf000f, RZ, 0xc0, !PT ;  /* 0x000f000f0e227812 */ /* 0x000fe400078ec0ff */
[----:B------:R-:W-:Y:S02]  /*5a60*/  SHF.R.U32.HI R36, RZ, 0x8, R14 ;  /* 0x00000008ff247819 */ /* 0x000fe4000001160e */
[----:B------:R-:W-:Y:S02]  /*5a70*/  LOP3.LUT R14, R15, 0xf000f0, RZ, 0xc0, !PT ;  /* 0x00f000f00f0e7812 */ /* 0x000fe400078ec0ff */
[----:B------:R-:W-:-:S02]  /*5a80*/  LOP3.LUT R28, R13, 0x64006400, RZ, 0xfc, !PT ;  /* 0x640064000d1c7812 */ /* 0x000fc400078efcff */
[----:B------:R-:W-:Y:S02]  /*5a90*/  SHF.R.U32.HI R39, RZ, 0x8, R15 ;  /* 0x00000008ff277819 */ /* 0x000fe4000001160f */
[----:B------:R-:W-:Y:S01]  /*5aa0*/  LOP3.LUT R13, R12, 0xf000f0, RZ, 0xc0, !PT ;  /* 0x00f000f00c0d7812 */ /* 0x000fe200078ec0ff */
        /* <DEDUP_REMOVED lines=56> */
[C---:B------:R-:W-:Y:S01]  /*5e30*/  FFMA.FTZ R44, R43.reuse, R44, R46 ;  /* 0x0000002c2b2c7223 */ /* 0x040fe2000001002e */
[----:B------:R-:W-:Y:S02]  /*5e40*/  HADD2.F32 R46, -RZ, R35.H1_H1 ;  /* 0x30000023ff2e7230 */ /* 0x000fe40000004100 */
[----:B------:R-:W-:Y:S01]  /*5e50*/  FFMA.FTZ R42, R42, R43, R11 ;  /* 0x0000002b2a2a7223 */ /* 0x000fe2000001000b */
[----:B------:R-:W-:Y:S01]  /*5e60*/  FFMA.FTZ R15, R12, R15, RZ ;  /* 0x0000000f0c0f7223 */ /* 0x000fe200000100ff */
[----:B------:R-:W-:Y:S02]  /*5e70*/  HADD2.F32 R12, -RZ, R24.H0_H0 ;  /* 0x20000018ff0c7230 */ /* 0x000fe40000004100 */
[----:B------:R-:W-:Y:S02]  /*5e80*/  HADD2.F32 R11, -RZ, R18.H0_H0 ;  /* 0x20000012ff0b7230 */ /* 0x000fe40000004100 */
[----:B------:R-:W-:Y:S01]  /*5e90*/  FFMA.FTZ R50, R43, R50, R15 ;  /* 0x000000322b327223 */ /* 0x000fe2000001000f */
[----:B------:R-:W-:-:S02]  /*5ea0*/  HADD2.F32 R13, -RZ, R28.H0_H0 ;  /* 0x2000001cff0d7230 */ /* 0x000fc40000004100 */
[----:B------:R-:W-:Y:S01]  /*5eb0*/  FFMA.FTZ R46, R43, R46, R48 ;  /* 0x0000002e2b2e7223 */ /* 0x000fe20000010030 */
[----:B------:R-:W-:Y:S01]  /*5ec0*/  FFMA.FTZ R15, R41, R12, R44 ;  /* 0x0000000c290f7223 */ /* 0x000fe2000001002c */
[----:B------:R-:W-:Y:S02]  /*5ed0*/  HADD2.F32 R12, -RZ, R29.H0_H0 ;  /* 0x2000001dff0c7230 */ /* 0x000fe40000004100 */
[----:B------:R-:W-:Y:S01]  /*5ee0*/  FFMA.FTZ R42, R11, R41, R42 ;  /* 0x000000290b2a7223 */ /* 0x000fe2000001002a */
[C---:B------:R-:W-:Y:S01]  /*5ef0*/  FFMA.FTZ R46, R41.reuse, R13, R46 ;  /* 0x0000000d292e7223 */ /* 0x040fe2000001002e */
[----:B------:R-:W-:Y:S02]  /*5f00*/  HADD2.F32 R11, -RZ, R18.H1_H1 ;  /* 0x30000012ff0b7230 */ /* 0x000fe40000004100 */
[----:B------:R-:W-:Y:S02]  /*5f10*/  HADD2.F32 R13, -RZ, R24.H1_H1 ;  /* 0x30000018ff0d7230 */ /* 0x000fe40000004100 */
[----:B------:R-:W-:Y:S01]  /*5f20*/  FFMA.FTZ R12, R41, R12, R50 ;  /* 0x0000000c290c7223 */ /* 0x000fe20000010032 */
[----:B------:R-:W-:-:S02]  /*5f30*/  HADD2.F32 R43, -RZ, R28.H1_H1 ;  /* 0x3000001cff2b7230 */ /* 0x000fc40000004100 */
[----:B------:R-:W-:Y:S01]  /*5f40*/  FFMA.FTZ R42, R11, R14, R42 ;  /* 0x0000000e0b2a7223 */ /* 0x000fe2000001002a */
[----:B------:R-:W-:Y:S02]  /*5f50*/  HADD2.F32 R45, -RZ, R29.H1_H1 ;  /* 0x3000001dff2d7230 */ /* 0x000fe40000004100 */
[C---:B------:R-:W-:Y:S01]  /*5f60*/  FFMA.FTZ R41, R14.reuse, R13, R15 ;  /* 0x0000000d0e297223 */ /* 0x040fe2000001000f */
[--C-:B-1----:R-:W-:Y:S02]  /*5f70*/  HADD2.F32 R15, -RZ, R26.reuse.H1_H1 ;  /* 0x3000001aff0f7230 */ /* 0x102fe40000004100 */
[C---:B------:R-:W-:Y:S01]  /*5f80*/  FFMA.FTZ R43, R14.reuse, R43, R46 ;  /* 0x0000002b0e2b7223 */ /* 0x040fe2000001002e */
[----:B------:R-:W-:Y:S02]  /*5f90*/  HADD2.F32 R13, -RZ, R37.H0_H0 ;  /* 0x20000025ff0d7230 */ /* 0x000fe40000004100 */
[----:B------:R-:W-:Y:S01]  /*5fa0*/  FFMA.FTZ R45, R14, R45, R12 ;  /* 0x0000002d0e2d7223 */ /* 0x000fe2000001000c */
[----:B------:R-:W-:-:S02]  /*5fb0*/  HADD2.F32 R14, -RZ, R26.H0_H0 ;  /* 0x2000001aff0e7230 */ /* 0x000fc40000004100 */
        /* <DEDUP_REMOVED lines=9> */
[----:B------:R-:W-:Y:S02]  /*6050*/  HADD2.F32 R14, -RZ, R38.H1_H1 ;  /* 0x30000026ff0e7230 */ /* 0x000fe40000004100 */
[----:B------:R-:W-:Y:S01]  /*6060*/  FFMA.FTZ R12, R12, R15, R13 ;  /* 0x0000000f0c0c7223 */ /* 0x000fe2000001000d */
[----:B------:R-:W-:Y:S02]  /*6070*/  HADD2.F32 R41, -RZ, R31.H0_H0 ;  /* 0x2000001fff297230 */ /* 0x000fe40000004100 */
[----:B------:R-:W-:Y:S02]  /*6080*/  HADD2.F32 R42, -RZ, R39.H1_H1 ;  /* 0x30000027ff2a7230 */ /* 0x000fe40000004100 */
[----:B------:R-:W-:Y:S01]  /*6090*/  FFMA.FTZ R14, R15, R14, R26 ;  /* 0x0000000e0f0e7223 */ /* 0x000fe2000001001a */
[----:B------:R-:W-:Y:S02]  /*60a0*/  HADD2.F32 R44, -RZ, R17.H1_H1 ;  /* 0x30000011ff2c7230 */ /* 0x000fe40000004100 */
[----:B------:R-:W-:-:S02]  /*60b0*/  HADD2.F32 R13, -RZ, R30.H0_H0 ;  /* 0x2000001eff0d7230 */ /* 0x000fc40000004100 */
[----:B------:R-:W-:Y:S01]  /*60c0*/  FFMA.FTZ R26, R11, R41, R14 ;  /* 0x000000290b1a7223 */ /* 0x000fe2000001000e */
[----:B------:R-:W-:Y:S02]  /*60d0*/  HADD2.F32 R27, -RZ, R27.H1_H1 ;  /* 0x3000001bff1b7230 */ /* 0x000fe40000004100 */
[C---:B------:R-:W-:Y:S01]  /*60e0*/  FFMA.FTZ R42, R15.reuse, R42, R43 ;  /* 0x0000002a0f2a7223 */ /* 0x040fe2000001002b */
[----:B------:R-:W-:Y:S01]  /*60f0*/  FFMA.FTZ R46, R15, R44, R45 ;  /* 0x0000002c0f2e7223 */ /* 0x000fe2000001002d */
[----:B------:R-:W-:Y:S01]  /*6100*/  FFMA.FTZ R13, R13, R11, R12 ;  /* 0x0000000b0d0d7223 */ /* 0x000fe2000001000c */
[----:B------:R-:W-:Y:S02]  /*6110*/  HADD2.F32 R14, -RZ, R31.H1_H1 ;  /* 0x3000001fff0e7230 */ /* 0x000fe40000004100 */
[----:B------:R-:W-:Y:S02]  /*6120*/  HADD2.F32 R15, -RZ, R32.H0_H0 ;  /* 0x20000020ff0f7230 */ /* 0x000fe40000004100 */
[----:B------:R-:W-:-:S02]  /*6130*/  HADD2.F32 R41, -RZ, R33.H0_H0 ;  /* 0x20000021ff297230 */ /* 0x000fc40000004100 */
[----:B------:R-:W-:Y:S01]  /*6140*/  FFMA.FTZ R14, R27, R14, R26 ;  /* 0x0000000e1b0e7223 */ /* 0x000fe2000001001a */
        /* <DEDUP_REMOVED lines=24> */
.L_x_2216:
        /* <DEDUP_REMOVED lines=94> */
.L_x_2218:
[----:B------:R-:W-:Y:S05]  /*68b0*/  @P1 BRA `(.L_x_2217) ;  /* 0x0000000400681947 */ /* 0x000fea0003800000 */
[----:B------:R-:W0:Y:S01]  /*68c0*/  LDS.64 R12, [UR4+0x130] ;  /* 0x00013004ff0c7984 */ /* 0x000e220008000a00 */
[----:B------:R-:W-:Y:S02]  /*68d0*/  HADD2.F32 R11, -RZ, R40.H0_H0 ;  /* 0x20000028ff0b7230 */ /* 0x000fe40000004100 */
[----:B------:R-:W-:Y:S01]  /*68e0*/  HADD2.F32 R47, -RZ, R34.H1_H1 ;  /* 0x30000022ff2f7230 */ /* 0x000fe20000004100 */
[----:B------:R-:W1:Y:S01]  /*68f0*/  LDS.64 R26, [UR4+0x138] ;  /* 0x00013804ff1a7984 */ /* 0x000e620008000a00 */
[----:B------:R-:W-:Y:S02]  /*6900*/  HADD2.F32 R14, -RZ, R36.H0_H0 ;  /* 0x20000024ff0e7230 */ /* 0x000fe40000004100 */
        /* <DEDUP_REMOVED lines=9> */
[--C-:B------:R-:W-:Y:S02]  /*69a0*/  HADD2.F32 R13, -RZ, R35.reuse.H0_H0 ;  /* 0x20000023ff0d7230 */ /* 0x100fe40000004100 */
[----:B------:R-:W-:Y:S01]  /*69b0*/  FFMA.FTZ R34, R45, R43, R34 ;  /* 0x0000002b2d227223 */ /* 0x000fe20000010022 */
[----:B------:R-:W-:-:S02]  /*69c0*/  HADD2.F32 R35, -RZ, R35.H1_H1 ;  /* 0x30000023ff237230 */ /* 0x000fc40000004100 */
[-C--:B------:R-:W-:Y:S01]  /*69d0*/  FFMA.FTZ R12, R47, R43.reuse, R12 ;  /* 0x0000002b2f0c7223 */ /* 0x080fe2000001000c */
[----:B------:R-:W-:Y:S02]  /*69e0*/  HADD2.F32 R47, -RZ, R36.H1_H1 ;  /* 0x30000024ff2f7230 */ /* 0x000fe40000004100 */
[----:B------:R-:W-:Y:S01]  /*69f0*/  FFMA.FTZ R40, R13, R42, RZ ;  /* 0x0000002a0d287223 */ /* 0x000fe200000100ff */
[----:B------:R-:W-:Y:S02]  /*6a00*/  HADD2.F32 R11, -RZ, R18.H0_H0 ;  /* 0x20000012ff0b7230 */ /* 0x000fe40000004100 */
[----:B------:R-:W-:Y:S02]  /*6a10*/  HADD2.F32 R13, -RZ, R24.H0_H0 ;  /* 0x20000018ff0d7230 */ /* 0x000fe40000004100 */
[-C--:B------:R-:W-:Y:S01]  /*6a20*/  FFMA.FTZ R40, R35, R43.reuse, R40 ;  /* 0x0000002b23287223 */ /* 0x080fe20000010028 */
[----:B------:R-:W-:Y:S01]  /*6a30*/  FFMA.FTZ R14, R47, R43, R14 ;  /* 0x0000002b2f0e7223 */ /* 0x000fe2000001000e */
[----:B------:R-:W-:Y:S01]  /*6a40*/  FFMA.FTZ R34, R11, R41, R34 ;  /* 0x000000290b227223 */ /* 0x000fe20000010022 */
[----:B------:R-:W-:-:S02]  /*6a50*/  HADD2.F32 R43, -RZ, R29.H0_H0 ;  /* 0x2000001dff2b7230 */ /* 0x000fc40000004100 */
[-C--:B------:R-:W-:Y:S01]  /*6a60*/  FFMA.FTZ R12, R13, R41.reuse, R12 ;  /* 0x000000290d0c7223 */ /* 0x080fe2000001000c */
[----:B------:R-:W-:Y:S02]  /*6a70*/  HADD2.F32 R11, -RZ, R18.H1_H1 ;  /* 0x30000012ff0b7230 */ /* 0x000fe40000004100 */
[----:B------:R-:W-:Y:S02]  /*6a80*/  HADD2.F32 R13, -RZ, R24.H1_H1 ;  /* 0x30000018ff0d7230 */ /* 0x000fe40000004100 */
[----:B------:R-:W-:Y:S01]  /*6a90*/  FFMA.FTZ R18, R43, R41, R14 ;  /* 0x000000292b127223 */ /* 0x000fe2000001000e */
[--C-:B------:R-:W-:Y:S02]  /*6aa0*/  HADD2.F32 R45, -RZ, R28.reuse.H0_H0 ;  /* 0x2000001cff2d7230 */ /* 0x100fe40000004100 */
[-C--:B------:R-:W-:Y:S01]  /*6ab0*/  FFMA.FTZ R34, R11, R15.reuse, R34 ;  /* 0x0000000f0b227223 */ /* 0x080fe20000010022 */
[----:B------:R-:W-:Y:S02]  /*6ac0*/  HADD2.F32 R35, -RZ, R28.H1_H1 ;  /* 0x3000001cff237230 */ /* 0x000fe40000004100 */
[----:B------:R-:W-:Y:S01]  /*6ad0*/  FFMA.FTZ R14, R13, R15, R12 ;  /* 0x0000000f0d0e7223 */ /* 0x000fe2000001000c */
[----:B------:R-:W-:-:S02]  /*6ae0*/  HADD2.F32 R29, -RZ, R29.H1_H1 ;  /* 0x3000001dff1d7230 */ /* 0x000fc40000004100 */
[----:B------:R-:W-:Y:S01]  /*6af0*/  FFMA.FTZ R40, R45, R41, R40 ;  /* 0x000000292d287223 */ /* 0x000fe20000010028 */
[--C-:B-1----:R-:W-:Y:S02]  /*6b00*/  HADD2.F32 R11, -RZ, R26.reuse.H0_H0 ;  /* 0x2000001aff0b7230 */ /* 0x102fe40000004100 */
[--C-:B------:R-:W-:Y:S02]  /*6b10*/  HADD2.F32 R13, -RZ, R37.reuse.H0_H0 ;  /* 0x20000025ff0d7230 */ /* 0x100fe40000004100 */
[-C--:B------:R-:W-:Y:S01]  /*6b20*/  FFMA.FTZ R40, R35, R15.reuse, R40 ;  /* 0x0000000f23287223 */ /* 0x080fe20000010028 */
[----:B------:R-:W-:Y:S01]  /*6b30*/  FFMA.FTZ R18, R29, R15, R18 ;  /* 0x0000000f1d127223 */ /* 0x000fe20000010012 */
[----:B------:R-:W-:Y:S02]  /*6b40*/  HADD2.F32 R26, -RZ, R26.H1_H1 ;  /* 0x3000001aff1a7230 */ /* 0x000fe40000004100 */
[----:B------:R-:W-:Y:S02]  /*6b50*/  HADD2.F32 R24, -RZ, R37.H1_H1 ;  /* 0x30000025ff187230 */ /* 0x000fe40000004100 */
[----:B------:R-:W-:Y:S01]  /*6b60*/  FFMA.FTZ R13, R13, R11, R34 ;  /* 0x0000000b0d0d7223 */ /* 0x000fe20000010022 */
[----:B------:R-:W-:-:S02]  /*6b70*/  HADD2.F32 R15, -RZ, R38.H0_H0 ;  /* 0x20000026ff0f7230 */ /* 0x000fc40000004100 */
[----:B------:R-:W-:Y:S02]  /*6b80*/  HADD2.F32 R29, -RZ, R39.H0_H0 ;  /* 0x20000027ff1d7230 */ /* 0x000fe40000004100 */
        /* <DEDUP_REMOVED lines=8> */
[-C--:B------:R-:W-:Y:S01]  /*6c10*/  FFMA.FTZ R15, R38, R26.reuse, R15 ;  /* 0x0000001a260f7223 */ /* 0x080fe2000001000f */
[----:B------:R-:W-:Y:S02]  /*6c20*/  HADD2.F32 R28, -RZ, R17.H1_H1 ;  /* 0x30000011ff1c7230 */ /* 0x000fe40000004100 */
[-C--:B------:R-:W-:Y:S01]  /*6c30*/  FFMA.FTZ R29, R24, R26.reuse, R29 ;  /* 0x0000001a181d7223 */ /* 0x080fe2000001001d */
[----:B------:R-:W-:Y:S02]  /*6c40*/  HADD2.F32 R14, -RZ, R30.H0_H0 ;  /* 0x2000001eff0e7230 */ /* 0x000fe40000004100 */
        /* <DEDUP_REMOVED lines=33> */
.L_x_2217:
[----:B------:R-:W-:Y:S01]  /*6e60*/  IADD3 R54, PT, PT, R54, 0x20, RZ ;  /* 0x0000002036367810 */ /* 0x000fe20007ffe0ff */
[----:B------:R-:W-:Y:S01]  /*6e70*/  IMAD.WIDE R22, R25, 0x4, R22 ;  /* 0x0000000419167825 */ /* 0x000fe200078e0216 */
[----:B------:R-:W-:Y:S01]  /*6e80*/  IADD3 R20, P4, PT, R20, 0x80, RZ ;  /* 0x0000008014147810 */ /* 0x000fe20007f9e0ff */
[----:B------:R-:W-:Y:S01]  /*6e90*/  UIADD3 UR4, UPT, UPT, UR4, 0x40, URZ ;  /* 0x0000004004047890 */ /* 0x000fe2000fffe0ff */
[----:B------:R-:W-:Y:S02]  /*6ea0*/  ISETP.GE.AND P3, PT, R54, R19, PT ;  /* 0x000000133600720c */ /* 0x000fe40003f66270 */
[----:B------:R-:W-:Y:S02]  /*6eb0*/  MOV R12, R22 ;  /* 0x00000016000c7202 */ /* 0x000fe40000000f00 */
[----:B------:R-:W-:Y:S02]  /*6ec0*/  MOV R13, R23 ;  /* 0x00000017000d7202 */ /* 0x000fe40000000f00 */
[----:B------:R-:W-:-:S07]  /*6ed0*/  IADD3.X R21, PT, PT, RZ, R21, RZ, P4, !PT ;  /* 0x00000015ff157210 */ /* 0x000fce00027fe4ff */
[----:B------:R-:W-:Y:S05]  /*6ee0*/  @!P3 BRA `(.L_x_2219) ;  /* 0xffffffa800fcb947 */ /* 0x000fea000383ffff */
[----:B------:R-:W-:-:S07]  /*6ef0*/  IMAD.WIDE R56, R25, 0x10, R56 ;  /* 0x0000001019387825 */ /* 0x000fce00078e0238 */
.L_x_2206:
        /* <DEDUP_REMOVED lines=10> */
.L_x_2224:
[----:B------:R-:W-:Y:S01]  /*6fa0*/  ISETP.NE.AND P1, PT, R54, R10, PT ;  /* 0x0000000a3600720c */ /* 0x000fe20003f25270 */
[----:B------:R-:W2:-:S12]  /*6fb0*/  LDG.E.128.CONSTANT R16, desc[UR6][R56.64] ;  /* 0x0000000638107981 */ /* 0x000e98000c1e9d00 */
[----:B------:R-:W-:Y:S01]  /*6fc0*/  @!P1 LEA R20, R2, R1, 0x3 ;  /* 0x0000000102149211 */ /* 0x000fe200078e18ff */
[----:B------:R-:W3:Y:S05]  /*6fd0*/  @!P1 LDG.E.U16.CONSTANT R15, desc[UR6][R12.64] ;  /* 0x000000060c0f9981 */ /* 0x000eea000c1e9500 */
[----:B------:R-:W4:Y:S01]  /*6fe0*/  @!P1 LDL.64 R20, [R20+0x8] ;  /* 0x0000080014149983 */ /* 0x000f220000100a00 */
[----:B------:R-:W-:Y:S01]  /*6ff0*/  MOV R29, 0x3400 ;  /* 0x00003400001d7802 */ /* 0x000fe20000000f00 */
[----:B------:R-:W-:Y:S01]  /*7000*/  HFMA2 R37, -RZ, RZ, 0, 0.0625 ;  /* 0x00002c00ff257431 */ /* 0x000fe200000001ff */
[----:B------:R-:W-:Y:S02]  /*7010*/  ISETP.NE.AND P3, PT, R3, RZ, PT ;  /* 0x000000ff0300720c */ /* 0x000fe40003f65270 */
[----:B------:R-:W-:-:S02]  /*7020*/  MOV R45, 0x2400 ;  /* 0x00002400002d7802 */ /* 0x000fc40000000f00 */
[----:B------:R-:W-:Y:S02]  /*7030*/  ISETP.NE.AND P2, PT, R55, 0x1, PT ;  /* 0x000000013700780c */ /* 0x000fe40003f45270 */
[C---:B--2---:R-:W-:Y:S02]  /*7040*/  LOP3.LUT R14, R16.reuse, 0xc000c, RZ, 0xc0, !PT ;  /* 0x000c000c100e7812 */ /* 0x044fe400078ec0ff */
[C---:B------:R-:W-:Y:S02]  /*7050*/  LOP3.LUT R30, R16.reuse, 0x300030, RZ, 0xc0, !PT ;  /* 0x00300030101e7812 */ /* 0x040fe400078ec0ff */
[----:B------:R-:W-:Y:S02]  /*7060*/  LOP3.LUT R39, R16, 0xc000c0, RZ, 0xc0, !PT ;  /* 0x00c000c010277812 */ /* 0x000fe400078ec0ff */
[C---:B------:R-:W-:Y:S02]  /*7070*/  LOP3.LUT R31, R17.reuse, 0x300030, RZ, 0xc0, !PT ;  /* 0x00300030111f7812 */ /* 0x040fe400078ec0ff */
[----:B------:R-:W-:-:S02]  /*7080*/  LOP3.LUT R38, R17, 0xc000c0, RZ, 0xc0, !PT ;  /* 0x00c000c011267812 */ /* 0x000fc400078ec0ff */
[----:B------:R-:W-:Y:S02]  /*7090*/  SHF.R.U32.HI R22, RZ, 0x8, R17 ;  /* 0x00000008ff167819 */ /* 0x000fe40000011611 */
[----:B------:R-:W-:Y:S02]  /*70a0*/  LOP3.LUT R25, R18, 0xc000c, RZ, 0xc0, !PT ;  /* 0x000c000c12197812 */ /* 0x000fe400078ec0ff */
[----:B----4-:R-:W-:Y:S02]  /*70b0*/  @!P1 PRMT R58, R20, 0x7610, R58 ;  /* 0x00007610143a9816 */ /* 0x010fe4000000003a */
[----:B------:R-:W-:Y:S02]  /*70c0*/  @!P1 PRMT R59, R21, 0x7610, R59 ;  /* 0x00007610153b9816 */ /* 0x000fe4000000003b */
[----:B------:R-:W-:Y:S02]  /*70d0*/  @!P1 PRMT R58, R58, 0x7610, R20 ;  /* 0x000076103a3a9816 */ /* 0x000fe40000000014 */
[----:B------:R-:W-:-:S02]  /*70e0*/  @!P1 PRMT R59, R59, 0x7610, R21 ;  /* 0x000076103b3b9816 */ /* 0x000fc40000000015 */
[----:B---3--:R-:W-:Y:S02]  /*70f0*/  @!P1 IADD3 R10, PT, PT, R15, R54, RZ ;  /* 0x000000360f0a9210 */ /* 0x008fe40007ffe0ff */
[----:B------:R-:W-:Y:S02]  /*7100*/  LOP3.LUT R20, R16, 0x30003, RZ, 0xc0, !PT ;  /* 0x0003000310147812 */ /* 0x000fe400078ec0ff */
[----:B------:R-:W-:Y:S02]  /*7110*/  SHF.R.U32.HI R21, RZ, 0x8, R16 ;  /* 0x00000008ff157819 */ /* 0x000fe40000011610 */
[C---:B------:R-:W-:Y:S02]  /*7120*/  LOP3.LUT R16, R17.reuse, 0x30003, RZ, 0xc0, !PT ;  /* 0x0003000311107812 */ /* 0x040fe400078ec0ff */
[----:B------:R-:W-:Y:S02]  /*7130*/  LOP3.LUT R15, R17, 0xc000c, RZ, 0xc0, !PT ;  /* 0x000c000c110f7812 */ /* 0x000fe400078ec0ff */
[----:B------:R-:W-:-:S02]  /*7140*/  LOP3.LUT R17, R18, 0x30003, RZ, 0xc0, !PT ;  /* 0x0003000312117812 */ /* 0x000fc400078ec0ff */
[C---:B------:R-:W-:Y:S02]  /*7150*/  LOP3.LUT R33, R18.reuse, 0x300030, RZ, 0xc0, !PT ;  /* 0x0030003012217812 */ /* 0x040fe400078ec0ff */
[----:B------:R-:W-:Y:S02]  /*7160*/  LOP3.LUT R40, R18, 0xc000c0, RZ, 0xc0, !PT ;  /* 0x00c000c012287812 */ /* 0x000fe400078ec0ff */
[----:B------:R-:W-:Y:S02]  /*7170*/  SHF.R.U32.HI R18, RZ, 0x8, R18 ;  /* 0x00000008ff127819 */ /* 0x000fe40000011612 */
[C---:B------:R-:W-:Y:S02]  /*7180*/  LOP3.LUT R23, R19.reuse, 0x30003, RZ, 0xc0, !PT ;  /* 0x0003000313177812 */ /* 0x040fe400078ec0ff */
[C---:B------:R-:W-:Y:S02]  /*7190*/  LOP3.LUT R26, R19.reuse, 0xc000c, RZ, 0xc0, !PT ;  /* 0x000c000c131a7812 */ /* 0x040fe400078ec0ff */
        /* <DEDUP_REMOVED lines=74> */
[----:B------:R-:W-:Y:S01]  /*7640*/  HFMA2 R45, R60, R45.H0_H0, -18, -18 ;  /* 0xcc80cc803c2d7431 */ /* 0x000fe2000004002d */
[----:B------:R-:W-:Y:S01]  /*7650*/  @!P1 IADD3 R60, PT, PT, R2, 0x1, RZ ;  /* 0x00000001023c9810 */ /* 0x000fe20007ffe0ff */
        /* <DEDUP_REMOVED lines=51> */
.L_x_2221:
[----:B------:R-:W-:Y:S01]  /*7990*/  @!P1 MOV R2, R60 ;  /* 0x0000003c00029202 */ /* 0x000fe20000000f00 */
        /* <DEDUP_REMOVED lines=46> */
.L_x_2223:
        /* <DEDUP_REMOVED lines=44> */
.L_x_2222:
        /* <DEDUP_REMOVED lines=8> */
.L_x_2220:
[----:B------:R-:W0:Y:S01]  /*7fc0*/  S2R R0, SR_CTAID.X ;  /* 0x0000000000007919 */ /* 0x000e220000002500 */
[----:B------:R-:W1:Y:S01]  /*7fd0*/  S2UR UR4, SR_CTAID.Y ;  /* 0x00000000000479c3 */ /* 0x000e620000002600 */
[----:B------:R-:W0:Y:S07]  /*7fe0*/  S2R R3, SR_TID.X ;  /* 0x0000000000037919 */ /* 0x000e2e0000002100 */
[----:B------:R-:W2:Y:S01]  /*7ff0*/  LDC.64 R10, c[0x0][0x3a0] ;  /* 0x0000e800ff0a7b82 */ /* 0x000ea20000000a00 */
[----:B0-----:R-:W-:Y:S01]  /*8000*/  LEA R0, R0, R3, 0x6 ;  /* 0x0000000300007211 */ /* 0x001fe200078e30ff */
[----:B-1----:R-:W-:-:S03]  /*8010*/  IMAD R3, R25, UR4, RZ ;  /* 0x0000000419037c24 */ /* 0x002fc6000f8e02ff */
[----:B------:R-:W-:-:S05]  /*8020*/  SHF.L.U32 R0, R0, 0x2, RZ ;  /* 0x0000000200007819 */ /* 0x000fca00000006ff */
[----:B------:R-:W-:-:S04]  /*8030*/  IMAD R3, R3, 0x3, R0 ;  /* 0x0000000303037824 */ /* 0x000fc800078e0200 */
        /* <DEDUP_REMOVED lines=8> */
.L_x_2228:
[----:B------:R-:W0:Y:S02]  /*80c0*/  LDS R2, [R0] ;  /* 0x0000000000027984 */ /* 0x000e240000000800 */
[----:B0-----:R-:W-:-:S05]  /*80d0*/  HADD2 R3, R2, R4 ;  /* 0x0000000402037230 */ /* 0x001fca0000000000 */
[----:B------:R-:W0:Y:S02]  /*80e0*/  ATOMS.CAST.SPIN P0, [R0], R2, R3 ;  /* 0x000000020000758d */ /* 0x000e240001800003 */
[----:B0-----:R-:W-:Y:S05]  /*80f0*/  @!P0 BRA `(.L_x_2228) ;  /* 0xfffffffc00f08947 */ /* 0x001fea000383ffff */
[----:B------:R-:W-:Y:S05]  /*8100*/  BRA `(.L_x_2226) ;  /* 0x00000000000c7947 */ /* 0x000fea0003800000 */
.L_x_2227:
[----:B------:R-:W2:Y:S02]  /*8110*/  LD.E R0, desc[UR6][R10.64] ;  /* 0x000000060a007980 */ /* 0x000ea4000c101900 */
[----:B--2---:R-:W-:-:S05]  /*8120*/  IADD3 R3, PT, PT, R4, R0, RZ ;  /* 0x0000000004037210 */ /* 0x004fca0007ffe0ff */
[----:B------:R0:W-:Y:S02]  /*8130*/  ST.E desc[UR6][R10.64], R3 ;  /* 0x000000030a007985 */ /* 0x0001e4000c101906 */
.L_x_2226:
[----:B------:R-:W-:Y:S05]  /*8140*/  BSYNC.RECONVERGENT B0 ;  /* 0x0000000000007941 */ /* 0x000fea0003800200 */
.L_x_2225:
[----:B------:R1:W-:Y:S01]  /*8150*/  ATOM.E.ADD.F16x2.RN.STRONG.GPU P0, RZ, desc[UR6][R10.64+0x4], R5 ;  /* 0x800004050aff79a2 */ /* 0x0003e2000c10e106 */
[----:B------:R-:W-:Y:S04]  /*8160*/  BSSY.RECONVERGENT B0, `(.L_x_2229) ;  /* 0x000000e000007945 */ /* 0x000fe80003800200 */
[----:B-1----:R-:W-:Y:S05]  /*8170*/  @P0 BRA `(.L_x_2230) ;  /* 0x0000000000300947 */ /* 0x002fea0003800000 */
[----:B------:R-:W1:Y:S02]  /*8180*/  QSPC.E.S P0, RZ, [R10+0x4] ;  /* 0x000004000aff73aa */ /* 0x000e640000000500 */
[----:B-1----:R-:W-:Y:S05]  /*8190*/  @!P0 BRA `(.L_x_2231) ;  /* 0x00000000001c8947 */ /* 0x002fea0003800000 */
[----:B------:R-:W-:-:S04]  /*81a0*/  MOV R2, R10 ;  /* 0x0000000a00027202 */ /* 0x000fc80000000f00 */
[----:B------:R-:W-:-:S07]  /*81b0*/  MOV R0, R2 ;  /* 0x0000000200007202 */ /* 0x000fce0000000f00 */
.L_x_2232:
[----:B------:R-:W0:Y:S02]  /*81c0*/  LDS R2, [R0+0x4] ;  /* 0x0000040000027984 */ /* 0x000e240000000800 */
[----:B0-----:R-:W-:-:S05]  /*81d0*/  HFMA2 R3, R2, 1, 1, R5 ;  /* 0x3c003c0002037831 */ /* 0x001fca0000000005 */
[----:B------:R-:W0:Y:S02]  /*81e0*/  ATOMS.CAST.SPIN P0, [R0+0x4], R2, R3 ;  /* 0x000004020000758d */ /* 0x000e240001800003 */
[----:B0-----:R-:W-:Y:S05]  /*81f0*/  @!P0 BRA `(.L_x_2232) ;  /* 0xfffffffc00f08947 */ /* 0x001fea000383ffff */
[----:B------:R-:W-:Y:S05]  /*8200*/  BRA `(.L_x_2230) ;  /* 0x00000000000c7947 */ /* 0x000fea0003800000 */
.L_x_2231:
[----:B------:R-:W0:Y:S02]  /*8210*/  LD.E R0, desc[UR6][R10.64+0x4] ;  /* 0x000004060a007980 */ /* 0x000e24000c101900 */
[----:B0-----:R-:W-:-:S05]  /*8220*/  IADD3 R3, PT, PT, R5, R0, RZ ;  /* 0x0000000005037210 */ /* 0x001fca0007ffe0ff */
[----:B------:R1:W-:Y:S02]  /*8230*/  ST.E desc[UR6][R10.64+0x4], R3 ;  /* 0x000004030a007985 */ /* 0x0003e4000c101906 */
.L_x_2230:
[----:B------:R-:W-:Y:S05]  /*8240*/  BSYNC.RECONVERGENT B0 ;  /* 0x0000000000007941 */ /* 0x000fea0003800200 */
.L_x_2229:
        /* <DEDUP_REMOVED lines=9> */
.L_x_2236:
[----:B------:R-:W0:Y:S02]  /*82e0*/  LDS R2, [R0] ;  /* 0x0000000000027984 */ /* 0x000e240000000800 */
[----:B0-----:R-:W-:-:S05]  /*82f0*/  HADD2 R3, R2, R6 ;  /* 0x0000000602037230 */ /* 0x001fca0000000000 */
[----:B------:R-:W0:Y:S02]  /*8300*/  ATOMS.CAST.SPIN P0, [R0], R2, R3 ;  /* 0x000000020000758d */ /* 0x000e240001800003 */
[----:B0-----:R-:W-:Y:S05]  /*8310*/  @!P0 BRA `(.L_x_2236) ;  /* 0xfffffffc00f08947 */ /* 0x001fea000383ffff */
[----:B------:R-:W-:Y:S05]  /*8320*/  BRA `(.L_x_2234) ;  /* 0x00000000000c7947 */ /* 0x000fea0003800000 */
.L_x_2235:
[----:B------:R-:W2:Y:S02]  /*8330*/  LD.E R0, desc[UR6][R10.64] ;  /* 0x000000060a007980 */ /* 0x000ea4000c101900 */
[----:B--2---:R-:W-:-:S05]  /*8340*/  IADD3 R3, PT, PT, R6, R0, RZ ;  /* 0x0000000006037210 */ /* 0x004fca0007ffe0ff */
[----:B------:R0:W-:Y:S02]  /*8350*/  ST.E desc[UR6][R10.64], R3 ;  /* 0x000000030a007985 */ /* 0x0001e4000c101906 */
.L_x_2234:
[----:B------:R-:W-:Y:S05]  /*8360*/  BSYNC.RECONVERGENT B0 ;  /* 0x0000000000007941 */ /* 0x000fea0003800200 */
.L_x_2233:
[----:B------:R1:W-:Y:S01]  /*8370*/  ATOM.E.ADD.F16x2.RN.STRONG.GPU P0, RZ, desc[UR6][R10.64+0x4], R7 ;  /* 0x800004070aff79a2 */ /* 0x0003e2000c10e106 */
[----:B------:R-:W-:Y:S04]  /*8380*/  BSSY.RECONVERGENT B0, `(.L_x_2237) ;  /* 0x000000e000007945 */ /* 0x000fe80003800200 */
[----:B-1----:R-:W-:Y:S05]  /*8390*/  @P0 BRA `(.L_x_2238) ;  /* 0x0000000000300947 */ /* 0x002fea0003800000 */
[----:B------:R-:W1:Y:S02]  /*83a0*/  QSPC.E.S P0, RZ, [R10+0x4] ;  /* 0x000004000aff73aa */ /* 0x000e640000000500 */
[----:B-1----:R-:W-:Y:S05]  /*83b0*/  @!P0 BRA `(.L_x_2239) ;  /* 0x00000000001c8947 */ /* 0x002fea0003800000 */
[----:B------:R-:W-:-:S04]  /*83c0*/  MOV R2, R10 ;  /* 0x0000000a00027202 */ /* 0x000fc80000000f00 */
[----:B------:R-:W-:-:S07]  /*83d0*/  MOV R0, R2 ;  /* 0x0000000200007202 */ /* 0x000fce0000000f00 */
.L_x_2240:
[----:B------:R-:W0:Y:S02]  /*83e0*/  LDS R2, [R0+0x4] ;  /* 0x0000040000027984 */ /* 0x000e240000000800 */
[----:B0-----:R-:W-:-:S05]  /*83f0*/  HFMA2 R3, R2, 1, 1, R7 ;  /* 0x3c003c0002037831 */ /* 0x001fca0000000007 */
[----:B------:R-:W0:Y:S02]  /*8400*/  ATOMS.CAST.SPIN P0, [R0+0x4], R2, R3 ;  /* 0x000004020000758d */ /* 0x000e240001800003 */
[----:B0-----:R-:W-:Y:S05]  /*8410*/  @!P0 BRA `(.L_x_2240) ;  /* 0xfffffffc00f08947 */ /* 0x001fea000383ffff */
[----:B------:R-:W-:Y:S05]  /*8420*/  BRA `(.L_x_2238) ;  /* 0x00000000000c7947 */ /* 0x000fea0003800000 */
.L_x_2239:
[----:B------:R-:W0:Y:S02]  /*8430*/  LD.E R0, desc[UR6][R10.64+0x4] ;  /* 0x000004060a007980 */ /* 0x000e24000c101900 */
[----:B0-----:R-:W-:-:S05]  /*8440*/  IADD3 R3, PT, PT, R7, R0, RZ ;  /* 0x0000000007037210 */ /* 0x001fca0007ffe0ff */
[----:B------:R1:W-:Y:S02]  /*8450*/  ST.E desc[UR6][R10.64+0x4], R3 ;  /* 0x000004030a007985 */ /* 0x0003e4000c101906 */
.L_x_2238:
[----:B------:R-:W-:Y:S05]  /*8460*/  BSYNC.RECONVERGENT B0 ;  /* 0x0000000000007941 */ /* 0x000fea0003800200 */
.L_x_2237:
        /* <DEDUP_REMOVED lines=10> */
.L_x_2244:
[----:B------:R-:W0:Y:S02]  /*8510*/  LDS R2, [R0] ;  /* 0x0000000000027984 */ /* 0x000e240000000800 */
[----:B0-----:R-:W-:-:S05]  /*8520*/  HADD2 R3, R2, R8 ;  /* 0x0000000802037230 */ /* 0x001fca0000000000 */
[----:B------:R-:W0:Y:S02]  /*8530*/  ATOMS.CAST.SPIN P0, [R0], R2, R3 ;  /* 0x000000020000758d */ /* 0x000e240001800003 */
[----:B0-----:R-:W-:Y:S05]  /*8540*/  @!P0 BRA `(.L_x_2244) ;  /* 0xfffffffc00f08947 */ /* 0x001fea000383ffff */
[----:B------:R-:W-:Y:S05]  /*8550*/  BRA `(.L_x_2242) ;  /* 0x00000000000c7947 */ /* 0x000fea0003800000 */
.L_x_2243:
[----:B------:R-:W2:Y:S02]  /*8560*/  LD.E R0, desc[UR6][R10.64] ;  /* 0x000000060a007980 */ /* 0x000ea4000c101900 */
[----:B--2---:R-:W-:-:S05]  /*8570*/  IADD3 R3, PT, PT, R8, R0, RZ ;  /* 0x0000000008037210 */ /* 0x004fca0007ffe0ff */
[----:B------:R0:W-:Y:S02]  /*8580*/  ST.E desc[UR6][R10.64], R3 ;  /* 0x000000030a007985 */ /* 0x0001e4000c101906 */
.L_x_2242:
[----:B------:R-:W-:Y:S05]  /*8590*/  BSYNC.RECONVERGENT B0 ;  /* 0x0000000000007941 */ /* 0x000fea0003800200 */
.L_x_2241:
[----:B------:R1:W-:Y:S02]  /*85a0*/  ATOM.E.ADD.F16x2.RN.STRONG.GPU P0, RZ, desc[UR6][R10.64+0x4], R9 ;  /* 0x800004090aff79a2 */ /* 0x0003e4000c10e106 */
[----:B-1----:R-:W-:Y:S05]  /*85b0*/  @P0 EXIT ;  /* 0x000000000000094d */ /* 0x002fea0003800000 */
[----:B------:R-:W1:Y:S02]  /*85c0*/  QSPC.E.S P0, RZ, [R10+0x4] ;  /* 0x000004000aff73aa */ /* 0x000e640000000500 */
[----:B-1----:R-:W-:Y:S05]  /*85d0*/  @!P0 BRA `(.L_x_2245) ;  /* 0x00000000001c8947 */ /* 0x002fea0003800000 */
[----:B------:R-:W-:-:S04]  /*85e0*/  MOV R2, R10 ;  /* 0x0000000a00027202 */ /* 0x000fc80000000f00 */
[----:B------:R-:W-:-:S07]  /*85f0*/  MOV R0, R2 ;  /* 0x0000000200007202 */ /* 0x000fce0000000f00 */
.L_x_2246:
[----:B------:R-:W0:Y:S02]  /*8600*/  LDS R2, [R0+0x4] ;  /* 0x0000040000027984 */ /* 0x000e240000000800 */
[----:B0-----:R-:W-:-:S05]  /*8610*/  HFMA2 R3, R2, 1, 1, R9 ;  /* 0x3c003c0002037831 */ /* 0x001fca0000000009 */
[----:B------:R-:W0:Y:S02]  /*8620*/  ATOMS.CAST.SPIN P0, [R0+0x4], R2, R3 ;  /* 0x000004020000758d */ /* 0x000e240001800003 */
[----:B0-----:R-:W-:Y:S05]  /*8630*/  @!P0 BRA `(.L_x_2246) ;  /* 0xfffffffc00f08947 */ /* 0x001fea000383ffff */
[----:B------:R-:W-:Y:S05]  /*8640*/  EXIT ;  /* 0x000000000000794d */ /* 0x000fea0003800000 */
.L_x_2245:
[----:B------:R-:W0:Y:S02]  /*8650*/  LD.E R0, desc[UR6][R10.64+0x4] ;  /* 0x000004060a007980 */ /* 0x000e24000c101900 */
[----:B0-----:R-:W-:-:S05]  /*8660*/  IADD3 R3, PT, PT, R9, R0, RZ ;  /* 0x0000000009037210 */ /* 0x001fca0007ffe0ff */
[----:B------:R-:W-:Y:S01]  /*8670*/  ST.E desc[UR6][R10.64+0x4], R3 ;  /* 0x000004030a007985 */ /* 0x000fe2000c101906 */
[----:B------:R-:W-:Y:S05]  /*8680*/  EXIT ;  /* 0x000000000000794d */ /* 0x000fea0003800000 */
.L_x_2247:
        /* <DEDUP_REMOVED lines=15> */
.L_x_5310:


//--------------------- .text._Z23gemm_half_q_half_kernelILi3ELi172ELb1ELb0ELi64EEvPK6__halfPKjS4_S2_PS0_iiiiPKtS7_iiiiiibS2_i --------------------------
	.section	.text._Z23gemm_half_q_half_kernelILi3ELi172ELb1ELb0ELi64EEvPK6__halfPKjS4_S2_PS0_iiiiPKtS7_iiiiiibS2_i,"ax",@progbits
	.align	128
        .global         _Z23gemm_half_q_half_kernelILi3ELi172ELb1ELb0ELi64EEvPK6__halfPKjS4_S2_PS0_iiiiPKtS7_iiiiiibS2_i
        .type           _Z23gemm_half_q_half_kernelILi3ELi172ELb1ELb0ELi64EEvPK6__halfPKjS4_S2_PS0_iiiiPKtS7_iiiiiibS2_i,@function
        .size           _Z23gemm_half_q_half_kernelILi3ELi172ELb1ELb0ELi64EEvPK6__halfPKjS4_S2_PS0_iiiiPKtS7_iiiiiibS2_i,(.L_x_5311 - _Z23gemm_half_q_half_kernelILi3ELi172ELb1ELb0ELi64EEvPK6__halfPKjS4_S2_PS0_iiiiPKtS7_iiiiiibS2_i)
        .other          _Z23gemm_half_q_half_kernelILi3ELi172ELb1ELb0ELi64EEvPK6__halfPKjS4_S2_PS0_iiiiPKtS7_iiiiiibS2_i,@"STO_CUDA_ENTRY STV_DEFAULT"
_Z23gemm_half_q_half_kernelILi3ELi172ELb1ELb0ELi64EEvPK6__halfPKjS4_S2_PS0_iiiiPKtS7_iiiiiibS2_i:
.text._Z23gemm_half_q_half_kernelILi3ELi172ELb1ELb0ELi64EEvPK6__halfPKjS4_S2_PS0_iiiiPKtS7_iiiiiibS2_i:
        /* <DEDUP_REMOVED lines=30> */
.L_x_2248:
        /* <DEDUP_REMOVED lines=41> */
.L_x_2254:
        /* <DEDUP_REMOVED lines=32> */
.L_x_2253:
        /* <DEDUP_REMOVED lines=20> */
.L_x_2255:
[----:B------:R-:W-:-:S13]  /*07b0*/  ISETP.EQ.AND P2, PT, R18, RZ, PT ;  /* 0x000000ff1200720c */ /* 0x000fda0003f42270 */
[----:B------:R-:W-:Y:S05]  /*07c0*/  @!P1 BRA P2, `(.L_x_2250) ;  /* 0x0000000400789947 */ /* 0x000fea0001000000 */
.L_x_2252:
        /* <DEDUP_REMOVED lines=12> */
.L_x_2251:
        /* <DEDUP_REMOVED lines=16> */
.L_x_2258:
        /* <DEDUP_REMOVED lines=32> */
.L_x_2257:
        /* <DEDUP_REMOVED lines=21> */
.L_x_2259:
[----:B------:R-:W-:-:S13]  /*0ce0*/  ISETP.NE.OR P1, PT, R18, RZ, P1 ;  /* 0x000000ff1200720c */ /* 0x000fda0000f25670 */
[----:B------:R-:W-:Y:S05]  /*0cf0*/  @!P1 BRA `(.L_x_2250) ;  /* 0x00000000002c9947 */ /* 0x000fea0003800000 */
.L_x_2256:
        /* <DEDUP_REMOVED lines=11> */
.L_x_2250:
[----:B0-----:R-:W-:Y:S05]  /*0db0*/  BSYNC.RECONVERGENT B0 ;  /* 0x0000000000007941 */ /* 0x001fea0003800200 */
.L_x_2249:
        /* <DEDUP_REMOVED lines=20> */
.L_x_2263:
        /* <DEDUP_REMOVED lines=15> */
.L_x_2262:
        /* <DEDUP_REMOVED lines=12> */
.L_x_2264:
[----:B------:R-:W-:-:S13]  /*10b0*/  ISETP.NE.OR P1, PT, R5, RZ, P1 ;  /* 0x000000ff0500720c */ /* 0x000fda0000f25670 */
[----:B------:R-:W-:Y:S05]  /*10c0*/  @!P1 BRA `(.L_x_2260) ;  /* 0x00000000001c9947 */ /* 0x000fea0003800000 */
.L_x_2261:
[----:B0-----:R-:W0:Y:S02]  /*10d0*/  LDC.64 R8, c[0x0][0x3a0] ;  /* 0x0000e800ff087b82 */ /* 0x001e240000000a00 */
.L_x_2265:
[----:B0-----:R-:W-:Y:S01]  /*10e0*/  IMAD.WIDE R12, R3, 0x2, R8 ;  /* 0x00000002030c7825 */ /* 0x001fe200078e0208 */
[----:B------:R-:W-:Y:S02]  /*10f0*/  IADD3 R5, PT, PT, R5, 0x1, RZ ;  /* 0x0000000105057810 */ /* 0x000fe40007ffe0ff */
[----:B------:R-:W-:Y:S02]  /*1100*/  IADD3 R3, PT, PT, R3, R47, RZ ;  /* 0x0000002f03037210 */ /* 0x000fe40007ffe0ff */
[----:B------:R2:W-:Y:S01]  /*1110*/  STG.E.64 desc[UR6][R12.64], RZ ;  /* 0x000000ff0c007986 */ /* 0x0005e2000c101b06 */
[----:B------:R-:W-:-:S13]  /*1120*/  ISETP.NE.AND P1, PT, R5, RZ, PT ;  /* 0x000000ff0500720c */ /* 0x000fda0003f25270 */
[----:B--2---:R-:W-:Y:S05]  /*1130*/  @P1 BRA `(.L_x_2265) ;  /* 0xfffffffc00e81947 */ /* 0x004fea000383ffff */
.L_x_2260:
        /* <DEDUP_REMOVED lines=15> */
.L_x_2267:
        /* <DEDUP_REMOVED lines=11> */
[----:B------:R-:W3:Y:S01]  /*12e0*/  LDG.E.U16.CONSTANT R23, desc[UR6][R16.64+0x2] ;  /* 0x0000020610177981 */ /* 0x000ee2000c1e9500 */
        /* <DEDUP_REMOVED lines=12> */
[----:B------:R-:W-:Y:S01]  /*13b0*/  IADD3 R13, PT, PT, R12, 0x1, R13 ;  /* 0x000000010c0d7810 */ /* 0x000fe20007ffe00d */
[----:B0-----:R-:W-:Y:S02]  /*13c0*/  IMAD R14, R21, R21, R21 ;  /* 0x00000015150e7224 */ /* 0x001fe400078e0215 */
        /* <DEDUP_REMOVED lines=18> */
.L_x_2266:
        /* <DEDUP_REMOVED lines=28> */
.L_x_2268:
        /* <DEDUP_REMOVED lines=8> */
.L_x_2269:
        /* <DEDUP_REMOVED lines=8> */
.L_x_2270:
        /* <DEDUP_REMOVED lines=8> */
.L_x_2271:
        /* <DEDUP_REMOVED lines=8> */
.L_x_2272:
        /* <DEDUP_REMOVED lines=26> */
[----:B------:R-:W-:Y:S01]  /*1a50*/  IADD3 R40, PT, PT, R49, R40, RZ ;  /* 0x0000002831287210 */ /* 0x000fe20007ffe0ff */
        /* <DEDUP_REMOVED lines=8> */
.L_x_2286:
        /* <DEDUP_REMOVED lines=194> */
[----:B------:R-:W-:Y:S02]  /*2700*/  HADD2.F32 R3, -RZ, R16.H0_H0 ;  /* 0x20000010ff037230 */ /* 0x000fe40000004100 */
[----:B------:R-:W-:Y:S01]  /*2710*/  FFMA.FTZ R4, R21, R4, R66 ;  /* 0x0000000415047223 */ /* 0x000fe20000010042 */
[----:B------:R-:W-:-:S02]  /*2720*/  HADD2.F32 R5, -RZ, R0.H1_H1 ;  /* 0x30000000ff057230 */ /* 0x000fc40000004100 */
[----:B------:R-:W-:Y:S01]  /*2730*/  FFMA.FTZ R6, R21, R6, R68 ;  /* 0x0000000615067223 */ /* 0x000fe20000010044 */
[----:B------:R-:W-:Y:S02]  /*2740*/  HADD2.F32 R67, -RZ, R0.H0_H0 ;  /* 0x20000000ff437230 */ /* 0x000fe40000004100 */
        /* <DEDUP_REMOVED lines=13> */
.L_x_2274:
[----:B------:R-:W-:Y:S02]  /*2820*/  @!P4 MOV R48, R65 ;  /* 0x000000410030c202 */ /* 0x000fe40000000f00 */
[----:B-----5:R-:W-:Y:S01]  /*2830*/  @!P4 IADD3 R40, PT, PT, R38, R49, RZ ;  /* 0x000000312628c210 */ /* 0x020fe20007ffe0ff */
[----:B------:R-:W-:Y:S06]  /*2840*/  @!P3 BRA `(.L_x_2275) ;  /* 0x0000000800e0b947 */ /* 0x000fec0003800000 */
[----:B------:R-:W-:-:S04]  /*2850*/  PRMT R2, R50, 0x9910, RZ ;  /* 0x0000991032027816 */ /* 0x000fc800000000ff */
[----:B------:R-:W-:-:S13]  /*2860*/  ISETP.NE.AND P4, PT, R2, RZ, PT ;  /* 0x000000ff0200720c */ /* 0x000fda0003f85270 */
[----:B------:R-:W-:Y:S05]  /*2870*/  @!P4 BRA `(.L_x_2276) ;  /* 0x000000040068c947 */ /* 0x000fea0003800000 */
        /* <DEDUP_REMOVED lines=90> */
.L_x_2276:
        /* <DEDUP_REMOVED lines=19> */
[----:B------:R-:W-:Y:S02]  /*2f50*/  HADD2.F32 R3, -RZ, R30.H0_H0 ;  /* 0x2000001eff037230 */ /* 0x000fe40000004100 */
[----:B------:R-:W-:-:S02]  /*2f60*/  HADD2.F32 R38, -RZ, R2.H1_H1 ;  /* 0x30000002ff267230 */ /* 0x000fc40000004100 */
        /* <DEDUP_REMOVED lines=8> */
[----:B------:R-:W-:Y:S01]  /*2ff0*/  FFMA.FTZ R29, R2, R6, RZ ;  /* 0x00000006021d7223 */ /* 0x000fe200000100ff */
[----:B------:R-:W-:Y:S02]  /*3000*/  HADD2.F32 R2, -RZ, R52.H0_H0 ;  /* 0x20000034ff027230 */ /* 0x000fe40000004100 */
[-C--:B------:R-:W-:Y:S01]  /*3010*/  FFMA.FTZ R31, R22, R38.reuse, R31 ;  /* 0x00000026161f7223 */ /* 0x080fe2000001001f */
[----:B------:R-:W-:Y:S02]  /*3020*/  HADD2.F32 R6, -RZ, R55.H0_H0 ;  /* 0x20000037ff067230 */ /* 0x000fe40000004100 */
[-C--:B------:R-:W-:Y:S01]  /*3030*/  FFMA.FTZ R29, R68, R38.reuse, R29 ;  /* 0x00000026441d7223 */ /* 0x080fe2000001001d */
[----:B------:R-:W-:Y:S01]  /*3040*/  FFMA.FTZ R5, R30, R38, R5 ;  /* 0x000000261e057223 */ /* 0x000fe20000010005 */
[-C--:B------:R-:W-:Y:S01]  /*3050*/  FFMA.FTZ R4, R4, R66.reuse, R3 ;  /* 0x0000004204047223 */ /* 0x080fe20000010003 */
[----:B------:R-:W-:Y:S02]  /*3060*/  HADD2.F32 R3, -RZ, R28.H0_H0 ;  /* 0x2000001cff037230 */ /* 0x000fe40000004100 */
[-C--:B------:R-:W-:Y:S01]  /*3070*/  FFMA.FTZ R2, R2, R66.reuse, R29 ;  /* 0x0000004202027223 */ /* 0x080fe2000001001d */
[-C--:B------:R-:W-:Y:S01]  /*3080*/  FFMA.FTZ R22, R6, R66.reuse, R31 ;  /* 0x0000004206167223 */ /* 0x080fe2000001001f */
[----:B------:R-:W-:Y:S01]  /*3090*/  FFMA.FTZ R66, R56, R66, R5 ;  /* 0x0000004238427223 */ /* 0x000fe20000010005 */
[-C--:B------:R-:W-:Y:S01]  /*30a0*/  FFMA.FTZ R6, R15, R65.reuse, R4 ;  /* 0x000000410f067223 */ /* 0x080fe20000010004 */
[----:B------:R-:W-:Y:S01]  /*30b0*/  FFMA.FTZ R2, R11, R65, R2 ;  /* 0x000000410b027223 */ /* 0x000fe20000010002 */
[----:B------:R-:W-:-:S02]  /*30c0*/  HADD2.F32 R5, -RZ, R57.H0_H0 ;  /* 0x20000039ff057230 */ /* 0x000fc40000004100 */
[-C--:B------:R-:W-:Y:S01]  /*30d0*/  FFMA.FTZ R66, R3, R65.reuse, R66 ;  /* 0x0000004103427223 */ /* 0x080fe20000010042 */
[----:B0-----:R-:W-:Y:S02]  /*30e0*/  HADD2.F32 R3, -RZ, R20.H0_H0 ;  /* 0x20000014ff037230 */ /* 0x001fe40000004100 */
        /* <DEDUP_REMOVED lines=16> */
[----:B------:R-:W-:Y:S01]  /*31f0*/  FFMA.FTZ R3, R22, R20, R3 ;  /* 0x0000001416037223 */ /* 0x000fe20000010003 */
[----:B------:R-:W-:Y:S02]  /*3200*/  HADD2.F32 R20, -RZ, R63.H0_H0 ;  /* 0x2000003fff147230 */ /* 0x000fe40000004100 */
[-C--:B------:R-:W-:Y:S01]  /*3210*/  FFMA.FTZ R6, R62, R4.reuse, R11 ;  /* 0x000000043e067223 */ /* 0x080fe2000001000b */
        /* <DEDUP_REMOVED lines=10> */
[--C-:B------:R-:W-:Y:S02]  /*32c0*/  HADD2.F32 R5, -RZ, R0.reuse.H1_H1 ;  /* 0x30000000ff057230 */ /* 0x100fe40000004100 */
[----:B------:R-:W-:Y:S01]  /*32d0*/  FFMA.FTZ R20, R35, R21, R20 ;  /* 0x0000001523147223 */ /* 0x000fe20000010014 */
[----:B------:R-:W-:-:S02]  /*32e0*/  HADD2.F32 R11, -RZ, R0.H0_H0 ;  /* 0x20000000ff0b7230 */ /* 0x000fc40000004100 */
[----:B------:R-:W-:Y:S01]  /*32f0*/  FFMA.FTZ R4, R15, R21, R4 ;  /* 0x000000150f047223 */ /* 0x000fe20000010004 */
[----:B------:R-:W-:Y:S02]  /*3300*/  HADD2.F32 R17, -RZ, R16.H1_H1 ;  /* 0x30000010ff117230 */ /* 0x000fe40000004100 */
        /* <DEDUP_REMOVED lines=12> */
.L_x_2275:
        /* <DEDUP_REMOVED lines=199> */
.L_x_2277:
        /* <DEDUP_REMOVED lines=94> */
.L_x_2279:
        /* <DEDUP_REMOVED lines=19> */
[-C--:B------:R-:W-:Y:S01]  /*4750*/  FFMA.FTZ R31, R4, R6.reuse, RZ ;  /* 0x00000006041f7223 */ /* 0x080fe200000100ff */
[----:B------:R-:W-:Y:S02]  /*4760*/  HADD2.F32 R65, -RZ, R3.H1_H1 ;  /* 0x30000003ff417230 */ /* 0x000fe40000004100 */
[----:B------:R-:W-:Y:S01]  /*4770*/  FFMA.FTZ R5, R5, R6, RZ ;  /* 0x0000000605057223 */ /* 0x000fe200000100ff */
[----:B------:R-:W-:-:S02]  /*4780*/  HADD2.F32 R2, -RZ, R29.H0_H0 ;  /* 0x2000001dff027230 */ /* 0x000fc40000004100 */
[----:B------:R-:W-:Y:S01]  /*4790*/  FFMA.FTZ R31, R22, R64, R31 ;  /* 0x00000040161f7223 */ /* 0x000fe2000001001f */
[----:B------:R-:W-:Y:S02]  /*47a0*/  HADD2.F32 R3, -RZ, R30.H0_H0 ;  /* 0x2000001eff037230 */ /* 0x000fe40000004100 */
[----:B------:R-:W-:Y:S02]  /*47b0*/  HADD2.F32 R4, -RZ, R53.H0_H0 ;  /* 0x20000035ff047230 */ /* 0x000fe40000004100 */
[-C--:B------:R-:W-:Y:S01]  /*47c0*/  FFMA.FTZ R29, R2, R6.reuse, RZ ;  /* 0x00000006021d7223 */ /* 0x080fe200000100ff */
[----:B------:R-:W-:Y:S02]  /*47d0*/  HADD2.F32 R2, -RZ, R38.H0_H0 ;  /* 0x20000026ff027230 */ /* 0x000fe40000004100 */
[----:B------:R-:W-:Y:S01]  /*47e0*/  FFMA.FTZ R3, R3, R6, RZ ;  /* 0x0000000603037223 */ /* 0x000fe200000100ff */
[----:B------:R-:W-:Y:S02]  /*47f0*/  HADD2.F32 R6, -RZ, R23.H0_H0 ;  /* 0x20000017ff067230 */ /* 0x000fe40000004100 */
[----:B------:R-:W-:Y:S01]  /*4800*/  FFMA.FTZ R29, R68, R64, R29 ;  /* 0x00000040441d7223 */ /* 0x000fe2000001001d */
[----:B------:R-:W-:Y:S01]  /*4810*/  FFMA.FTZ R22, R54, R66, R31 ;  /* 0x0000004236167223 */ /* 0x000fe2000001001f */
[-C--:B------:R-:W-:Y:S01]  /*4820*/  FFMA.FTZ R3, R52, R64.reuse, R3 ;  /* 0x0000004034037223 */ /* 0x080fe20000010003 */
[----:B------:R-:W-:Y:S01]  /*4830*/  FFMA.FTZ R5, R6, R64, R5 ;  /* 0x0000004006057223 */ /* 0x000fe20000010005 */
[----:B------:R-:W-:-:S02]  /*4840*/  HADD2.F32 R6, -RZ, R55.H0_H0 ;  /* 0x20000037ff067230 */ /* 0x000fc40000004100 */
[-C--:B------:R-:W-:Y:S01]  /*4850*/  FFMA.FTZ R4, R4, R66.reuse, R3 ;  /* 0x0000004204047223 */ /* 0x080fe20000010003 */
[-C--:B------:R-:W-:Y:S01]  /*4860*/  FFMA.FTZ R2, R2, R66.reuse, R29 ;  /* 0x0000004202027223 */ /* 0x080fe2000001001d */
[----:B------:R-:W-:Y:S02]  /*4870*/  HADD2.F32 R3, -RZ, R28.H0_H0 ;  /* 0x2000001cff037230 */ /* 0x000fe40000004100 */
[-C--:B------:R-:W-:Y:S01]  /*4880*/  FFMA.FTZ R22, R17, R65.reuse, R22 ;  /* 0x0000004111167223 */ /* 0x080fe20000010016 */
[----:B------:R-:W-:Y:S01]  /*4890*/  FFMA.FTZ R66, R6, R66, R5 ;  /* 0x0000004206427223 */ /* 0x000fe20000010005 */
[-C--:B------:R-:W-:Y:S01]  /*48a0*/  FFMA.FTZ R2, R11, R65.reuse, R2 ;  /* 0x000000410b027223 */ /* 0x080fe20000010002 */
[----:B------:R-:W-:Y:S02]  /*48b0*/  HADD2.F32 R5, -RZ, R56.H0_H0 ;  /* 0x20000038ff057230 */ /* 0x000fe40000004100 */
[-C--:B------:R-:W-:Y:S01]  /*48c0*/  FFMA.FTZ R6, R15, R65.reuse, R4 ;  /* 0x000000410f067223 */ /* 0x080fe20000010004 */
[----:B------:R-:W-:Y:S01]  /*48d0*/  FFMA.FTZ R66, R3, R65, R66 ;  /* 0x0000004103427223 */ /* 0x000fe20000010042 */
[----:B-1----:R-:W-:-:S02]  /*48e0*/  HADD2.F32 R3, -RZ, R20.H0_H0 ;  /* 0x20000014ff037230 */ /* 0x002fc40000004100 */
[----:B------:R-:W-:Y:S02]  /*48f0*/  HADD2.F32 R11, -RZ, R57.H0_H0 ;  /* 0x20000039ff0b7230 */ /* 0x000fe40000004100 */
[----:B------:R-:W-:Y:S02]  /*4900*/  HADD2.F32 R20, -RZ, R20.H1_H1 ;  /* 0x30000014ff147230 */ /* 0x000fe40000004100 */
        /* <DEDUP_REMOVED lines=14> */
[----:B------:R-:W-:Y:S01]  /*49f0*/  FFMA.FTZ R2, R2, R4, R5 ;  /* 0x0000000402027223 */ /* 0x000fe20000010005 */
[----:B------:R-:W-:-:S02]  /*4a00*/  HADD2.F32 R20, -RZ, R62.H0_H0 ;  /* 0x2000003eff147230 */ /* 0x000fc40000004100 */
[-C--:B------:R-:W-:Y:S01]  /*4a10*/  FFMA.FTZ R6, R22, R4.reuse, R11 ;  /* 0x0000000416067223 */ /* 0x080fe2000001000b */
[----:B------:R-:W-:Y:S02]  /*4a20*/  HADD2.F32 R21, -RZ, R21.H1_H1 ;  /* 0x30000015ff157230 */ /* 0x000fe40000004100 */
        /* <DEDUP_REMOVED lines=26> */
.L_x_2278:
        /* <DEDUP_REMOVED lines=199> */
.L_x_2280:
        /* <DEDUP_REMOVED lines=94> */
.L_x_2282:
        /* <DEDUP_REMOVED lines=91> */
.L_x_2281:
        /* <DEDUP_REMOVED lines=199> */
.L_x_2283:
        /* <DEDUP_REMOVED lines=94> */
.L_x_2285:
        /* <DEDUP_REMOVED lines=91> */
.L_x_2284:
        /* <DEDUP_REMOVED lines=8> */
.L_x_2273:
        /* <DEDUP_REMOVED lines=9> */
.L_x_2294:
[----:B------:R-:W0:Y:S01]  /*7ce0*/  LDC R47, c[0x0][0x3ac] ;  /* 0x0000eb00ff2f7b82 */ /* 0x000e220000000800 */
[----:B------:R-:W-:Y:S01]  /*7cf0*/  ISETP.NE.AND P2, PT, R49, R40, PT ;  /* 0x000000283100720c */ /* 0x000fe20003f45270 */
[----:B------:R-:W2:Y:S06]  /*7d00*/  LDG.E.128.CONSTANT R24, desc[UR6][R18.64] ;  /* 0x0000000612187981 */ /* 0x000eac000c1e9d00 */
[----:B------:R-:W1:Y:S06]  /*7d10*/  LDC R65, c[0x0][0x3a8] ;  /* 0x0000ea00ff417b82 */ /* 0x000e6c0000000800 */
[----:B------:R-:W-:Y:S01]  /*7d20*/  @!P2 LEA R28, R48, R1, 0x3 ;  /* 0x00000001301ca211 */ /* 0x000fe200078e18ff */
[----:B------:R3:W5:Y:S05]  /*7d30*/  @!P2 LDG.E.U16.CONSTANT R2, desc[UR6][R22.64] ;  /* 0x000000061602a981 */ /* 0x00076a000c1e9500 */
[----:B------:R-:W4:Y:S01]  /*7d40*/  @!P2 LDL.64 R28, [R28+0x8] ;  /* 0x000008001c1ca983 */ /* 0x000f220000100a00 */
[----:B0-----:R-:W-:-:S04]  /*7d50*/  IMAD.WIDE R4, R47, 0x4, R18 ;  /* 0x000000042f047825 */ /* 0x001fc800078e0212 */
[----:B------:R-:W-:Y:S02]  /*7d60*/  IMAD.WIDE R8, R47, 0x4, R4 ;  /* 0x000000042f087825 */ /* 0x000fe400078e0204 */
[----:B------:R-:W3:Y:S04]  /*7d70*/  LDG.E.128.CONSTANT R4, desc[UR6][R4.64] ;  /* 0x0000000604047981 */ /* 0x000ee8000c1e9d00 */
[----:B------:R-:W3:Y:S01]  /*7d80*/  LDG.E.128.CONSTANT R12, desc[UR6][R8.64] ;  /* 0x00000006080c7981 */ /* 0x000ee2000c1e9d00 */
[----:B------:R-:W-:-:S04]  /*7d90*/  @!P2 IADD3 R3, PT, PT, R48, 0x1, RZ ;  /* 0x000000013003a810 */ /* 0x000fc80007ffe0ff */
[----:B------:R-:W-:Y:S02]  /*7da0*/  @!P2 MOV R48, R3 ;  /* 0x000000030030a202 */ /* 0x000fe40000000f00 */
[----:B------:R-:W-:Y:S02]  /*7db0*/  ISETP.NE.AND P3, PT, R51, RZ, PT ;  /* 0x000000ff3300720c */ /* 0x000fe40003f65270 */
[----:B--2---:R-:W-:Y:S02]  /*7dc0*/  LOP3.LUT R57, R27, 0x3f003f, RZ, 0xc0, !PT ;  /* 0x003f003f1b397812 */ /* 0x004fe400078ec0ff */
[----:B------:R-:W-:Y:S02]  /*7dd0*/  SHF.R.U32.HI R58, RZ, 0x6, R27 ;  /* 0x00000006ff3a7819 */ /* 0x000fe4000001161b */
[----:B------:R-:W-:Y:S02]  /*7de0*/  LOP3.LUT R37, R26, 0x3f003f, RZ, 0xc0, !PT ;  /* 0x003f003f1a257812 */ /* 0x000fe400078ec0ff */
[----:B------:R-:W-:-:S02]  /*7df0*/  SHF.R.U32.HI R38, RZ, 0x6, R26 ;  /* 0x00000006ff267819 */ /* 0x000fc4000001161a */
[----:B------:R-:W-:Y:S02]  /*7e00*/  SHF.R.U32.HI R27, RZ, 0xc, R27 ;  /* 0x0000000cff1b7819 */ /* 0x000fe4000001161b */
[----:B------:R-:W-:Y:S02]  /*7e10*/  SHF.R.U32.HI R26, RZ, 0xc, R26 ;  /* 0x0000000cff1a7819 */ /* 0x000fe4000001161a */
[----:B----4-:R-:W-:Y:S02]  /*7e20*/  @!P2 PRMT R16, R28, 0x7610, R16 ;  /* 0x000076101c10a816 */ /* 0x010fe40000000010 */
[----:B------:R-:W-:Y:S02]  /*7e30*/  @!P2 PRMT R0, R0, 0x7610, R28 ;  /* 0x000076100000a816 */ /* 0x000fe4000000001c */
[----:B------:R-:W-:Y:S02]  /*7e40*/  @!P2 PRMT R16, R16, 0x7610, R29 ;  /* 0x000076101010a816 */ /* 0x000fe4000000001d */
[----:B------:R-:W-:-:S02]  /*7e50*/  @!P2 PRMT R0, R29, 0x7610, R0 ;  /* 0x000076101d00a816 */ /* 0x000fc40000000000 */
[----:B------:R-:W-:Y:S02]  /*7e60*/  LOP3.LUT R11, R24, 0x3f003f, RZ, 0xc0, !PT ;  /* 0x003f003f180b7812 */ /* 0x000fe400078ec0ff */
[----:B------:R-:W-:Y:S02]  /*7e70*/  SHF.R.U32.HI R17, RZ, 0x6, R24 ;  /* 0x00000006ff117819 */ /* 0x000fe40000011618 */
[----:B------:R-:W-:Y:S02]  /*7e80*/  LOP3.LUT R27, R27, 0xf000f, RZ, 0xc0, !PT ;  /* 0x000f000f1b1b7812 */ /* 0x000fe400078ec0ff */
[--C-:B---3--:R-:W-:Y:S02]  /*7e90*/  SHF.R.U32.HI R3, RZ, 0x8, R12.reuse ;  /* 0x00000008ff037819 */ /* 0x108fe4000001160c */
        /* <DEDUP_REMOVED lines=12> */
[----:B------:R-:W-:Y:S02]  /*7f60*/  SHF.R.U32.HI R24, RZ, 0xc, R24 ;  /* 0x0000000cff187819 */ /* 0x000fe40000011618 */
[----:B------:R-:W-:-:S02]  /*7f70*/  LOP3.LUT R26, R26, 0xf000f, RZ, 0xc0, !PT ;  /* 0x000f000f1a1a7812 */ /* 0x000fc400078ec0ff */
[----:B------:R-:W-:Y:S02]  /*7f80*/  LOP3.LUT R28, R25, 0x3f003f, RZ, 0xc0, !PT ;  /* 0x003f003f191c7812 */ /* 0x000fe400078ec0ff */
[--C-:B------:R-:W-:Y:S02]  /*7f90*/  SHF.R.U32.HI R31, RZ, 0x6, R25.reuse ;  /* 0x00000006ff1f7819 */ /* 0x100fe40000011619 */
[----:B------:R-:W-:Y:S02]  /*7fa0*/  LOP3.LUT R14, R27, 0x300030, R14, 0xf8, !PT ;  /* 0x003000301b0e7812 */ /* 0x000fe400078ef80e */
[----:B------:R-:W-:Y:S02]  /*7fb0*/  SHF.R.U32.HI R25, RZ, 0xc, R25 ;  /* 0x0000000cff197819 */ /* 0x000fe40000011619 */
[----:B------:R-:W-:Y:S02]  /*7fc0*/  LOP3.LUT R61, R15, 0x3f003f, RZ, 0xc0, !PT ;  /* 0x003f003f0f3d7812 */ /* 0x000fe400078ec0ff */
[----:B------:R-:W-:-:S02]  /*7fd0*/  SHF.R.U32.HI R62, RZ, 0x6, R15 ;  /* 0x00000006ff3e7819 */ /* 0x000fc4000001160f */
[----:B------:R-:W-:Y:S02]  /*7fe0*/  SHF.R.U32.HI R63, RZ, 0xa, R15 ;  /* 0x0000000aff3f7819 */ /* 0x000fe4000001160f */
[----:B------:R-:W-:Y:S02]  /*7ff0*/  LOP3.LUT R24, R24, 0xf000f, RZ, 0xc0, !PT ;  /* 0x000f000f18187812 */ /* 0x000fe400078ec0ff */
[----:B------:R-:W-:Y:S02]  /*8000*/  LOP3.LUT R13, R26, 0x300030, R13, 0xf8, !PT ;  /* 0x003000301a0d7812 */ /* 0x000fe400078ef80d */
[----:B------:R-:W-:Y:S02]  /*8010*/  LOP3.LUT R27, R5, 0x3f003f, RZ, 0xc0, !PT ;  /* 0x003f003f051b7812 */ /* 0x000fe400078ec0ff */
[----:B------:R-:W-:Y:S02]  /*8020*/  SHF.R.U32.HI R32, RZ, 0x6, R5 ;  /* 0x00000006ff207819 */ /* 0x000fe40000011605 */
[----:B------:R-:W-:-:S02]  /*8030*/  LOP3.LUT R15, R4, 0x3f003f, RZ, 0xc0, !PT ;  /* 0x003f003f040f7812 */ /* 0x000fc400078ec0ff */
[----:B------:R-:W-:Y:S02]  /*8040*/  SHF.R.U32.HI R26, RZ, 0x6, R4 ;  /* 0x00000006ff1a7819 */ /* 0x000fe40000011604 */
[----:B------:R-:W-:Y:S02]  /*8050*/  SHF.R.U32.HI R5, RZ, 0xc, R5 ;  /* 0x0000000cff057819 */ /* 0x000fe40000011605 */
[----:B------:R-:W-:Y:S02]  /*8060*/  LOP3.LUT R52, R6, 0x3f003f, RZ, 0xc0, !PT ;  /* 0x003f003f06347812 */ /* 0x000fe400078ec0ff */
[----:B------:R-:W-:Y:S02]  /*8070*/  SHF.R.U32.HI R53, RZ, 0x6, R6 ;  /* 0x00000006ff357819 */ /* 0x000fe40000011606 */
[----:B------:R-:W-:Y:S02]  /*8080*/  SHF.R.U32.HI R4, RZ, 0xc, R4 ;  /* 0x0000000cff047819 */ /* 0x000fe40000011604 */
[----:B------:R-:W-:-:S02]  /*8090*/  SHF.R.U32.HI R6, RZ, 0xc, R6 ;  /* 0x0000000cff067819 */ /* 0x000fc40000011606 */
[----:B------:R-:W-:Y:S02]  /*80a0*/  LOP3.LUT R59, R7, 0x3f003f, RZ, 0xc0, !PT ;  /* 0x003f003f073b7812 */ /* 0x000fe400078ec0ff */
[--C-:B------:R-:W-:Y:S02]  /*80b0*/  SHF.R.U32.HI R60, RZ, 0x6, R7.reuse ;  /* 0x00000006ff3c7819 */ /* 0x100fe40000011607 */
        /* <DEDUP_REMOVED lines=10> */
[----:B------:R-:W-:Y:S01]  /*8160*/  LOP3.LUT R12, R25, 0x300030, R12, 0xf8, !PT ;  /* 0x00300030190c7812 */ /* 0x000fe200078ef80c */
[----:B-1----:R-:W-:Y:S01]  /*8170*/  IMAD R25, R10, -0x3, R65 ;  /* 0xfffffffd0a197824 */ /* 0x002fe200078e0241 */
[----:B------:R-:W-:Y:S02]  /*8180*/  LOP3.LUT R32, R32, 0x3f003f, RZ, 0xc0, !PT ;  /* 0x003f003f20207812 */ /* 0x000fe400078ec0ff */
[----:B------:R-:W-:Y:S02]  /*8190*/  LOP3.LUT R53, R53, 0x3f003f, RZ, 0xc0, !PT ;  /* 0x003f003f35357812 */ /* 0x000fe400078ec0ff */
[----:B------:R-:W-:Y:S02]  /*81a0*/  LOP3.LUT R59, R59, 0x64006400, RZ, 0xfc, !PT ;  /* 0x640064003b3b7812 */ /* 0x000fe400078efcff */
[----:B------:R-:W-:Y:S02]  /*81b0*/  LOP3.LUT R6, R4, 0x300030, R21, 0xf8, !PT ;  /* 0x0030003004067812 */ /* 0x000fe400078ef815 */
[----:B------:R-:W-:-:S02]  /*81c0*/  LOP3.LUT R56, R5, 0x300030, R56, 0xf8, !PT ;  /* 0x0030003005387812 */ /* 0x000fc400078ef838 */
        /* <DEDUP_REMOVED lines=19> */
[----:B------:R-:W-:-:S02]  /*8300*/  ISETP.NE.AND P4, PT, R25, 0x1, PT ;  /* 0x000000011900780c */ /* 0x000fc40003f85270 */
        /* <DEDUP_REMOVED lines=94> */
[----:B------:R-:W-:-:S05]  /*88f0*/  PRMT R4, R16, 0x7610, R0 ;  /* 0x0000761010047816 */ /* 0x000fca0000000000 */
[----:B------:R-:W-:Y:S01]  /*8900*/  HFMA2 R46, R7, R4, R46 ;  /* 0x00000004072e7231 */ /* 0x000fe2000000002e */
[----:B------:R-:W-:-:S05]  /*8910*/  PRMT R4, R0, 0x7610, R16 ;  /* 0x0000761000047816 */ /* 0x000fca0000000010 */
[----:B------:R-:W-:-:S07]  /*8920*/  HFMA2 R45, R67, R4, R45 ;  /* 0x00000004432d7231 */ /* 0x000fce000000002d */
.L_x_2288:
        /* <DEDUP_REMOVED lines=18> */
[----:B------:R-:W-:Y:S01]  /*8a50*/  HFMA2 R4, R32, R6, R4 ;  /* 0x0000000620047231 */ /* 0x000fe20000000004 */
[----:B------:R-:W-:Y:S01]  /*8a60*/  PRMT R5, R0, 0x7610, R16 ;  /* 0x0000761000057816 */ /* 0x000fe20000000010 */
[----:B------:R-:W-:-:S02]  /*8a70*/  HFMA2 R19, R38, R7, R19 ;  /* 0x0000000726137231 */ /* 0x000fc40000000013 */
[----:B------:R-:W-:Y:S02]  /*8a80*/  HFMA2 R4, R53, R7, R4 ;  /* 0x0000000735047231 */ /* 0x000fe40000000004 */
[----:B------:R-:W-:Y:S02]  /*8a90*/  HFMA2 R66, R31, R6, R66 ;  /* 0x000000061f427231 */ /* 0x000fe40000000042 */
[----:B-1----:R-:W-:Y:S02]  /*8aa0*/  HFMA2 R19, R34, R12, R19 ;  /* 0x0000000c22137231 */ /* 0x002fe40000000013 */
[----:B------:R-:W-:Y:S02]  /*8ab0*/  HFMA2 R18, R29, R6, R18 ;  /* 0x000000061d127231 */ /* 0x000fe40000000012 */
        /* <DEDUP_REMOVED lines=9> */
[-C--:B------:R-:W-:Y:S02]  /*8b50*/  HFMA2 R66, R35, R12.reuse, R66 ;  /* 0x0000000c23427231 */ /* 0x080fe40000000042 */
[----:B------:R-:W-:Y:S02]  /*8b60*/  HADD2 R19, R19.H0_H0, R19.H1_H1 ;  /* 0x3000001313137230 */ /* 0x000fe40000000800 */
[----:B------:R-:W-:Y:S02]  /*8b70*/  HFMA2 R6, R33, R12, R6 ;  /* 0x0000000c21067231 */ /* 0x000fe40000000006 */
[----:B------:R-:W-:Y:S02]  /*8b80*/  HADD2 R4, R4.H0_H0, R4.H1_H1 ;  /* 0x3000000404047230 */ /* 0x000fe40000000800 */
[----:B------:R-:W-:-:S02]  /*8b90*/  HFMA2 R66, R59, R13, R66 ;  /* 0x0000000d3b427231 */ /* 0x000fc40000000042 */
[----:B------:R-:W-:Y:S02]  /*8ba0*/  HFMA2 R7, R55, R13, R6 ;  /* 0x0000000d37077231 */ /* 0x000fe40000000006 */
[-C--:B------:R-:W-:Y:S02]  /*8bb0*/  HFMA2 R66, R58, R14.reuse, R66 ;  /* 0x0000000e3a427231 */ /* 0x080fe40000000042 */
[----:B------:R-:W-:Y:S02]  /*8bc0*/  HFMA2 R7, R54, R14, R7 ;  /* 0x0000000e36077231 */ /* 0x000fe40000000007 */
[-C--:B------:R-:W-:Y:S02]  /*8bd0*/  HFMA2 R66, R64, R15.reuse, R66 ;  /* 0x0000000f40427231 */ /* 0x080fe40000000042 */
[----:B------:R-:W-:Y:S02]  /*8be0*/  HFMA2 R7, R62, R15, R7 ;  /* 0x0000000f3e077231 */ /* 0x000fe40000000007 */
[----:B------:R-:W-:-:S02]  /*8bf0*/  HADD2 R66, R66.H0_H0, R66.H1_H1 ;  /* 0x3000004242427230 */ /* 0x000fc40000000800 */
[----:B------:R-:W-:-:S03]  /*8c00*/  HADD2 R7, R7.H0_H0, R7.H1_H1 ;  /* 0x3000000707077230 */ /* 0x000fc60000000800 */
[----:B------:R-:W-:Y:S02]  /*8c10*/  PRMT R66, R66, 0x5410, R4 ;  /* 0x0000541042427816 */ /* 0x000fe40000000004 */
[----:B------:R-:W-:Y:S02]  /*8c20*/  PRMT R7, R7, 0x5410, R19 ;  /* 0x0000541007077816 */ /* 0x000fe40000000013 */
[----:B------:R-:W-:Y:S01]  /*8c30*/  PRMT R4, R16, 0x7610, R0 ;  /* 0x0000761010047816 */ /* 0x000fe20000000000 */
[----:B------:R-:W-:-:S04]  /*8c40*/  HFMA2 R43, R66, R5, R43 ;  /* 0x00000005422b7231 */ /* 0x000fc8000000002b */
[----:B------:R-:W-:-:S07]  /*8c50*/  HFMA2 R44, R7, R4, R44 ;  /* 0x00000004072c7231 */ /* 0x000fce000000002c */
.L_x_2290:
        /* <DEDUP_REMOVED lines=45> */
.L_x_2289:
        /* <DEDUP_REMOVED lines=17> */
[----:B------:R-:W-:Y:S02]  /*9040*/  SHF.R.U32.HI R37, RZ, 0xc, R7 ;  /* 0x0000000cff257819 */ /* 0x000fe40000011607 */
        /* <DEDUP_REMOVED lines=9> */
[----:B------:R-:W-:Y:S02]  /*90e0*/  LOP3.LUT R55, R7, 0x3f003f, RZ, 0xc0, !PT ;  /* 0x003f003f07377812 */ /* 0x000fe400078ec0ff */
[----:B------:R-:W-:Y:S02]  /*90f0*/  SHF.R.U32.HI R56, RZ, 0x6, R7 ;  /* 0x00000006ff387819 */ /* 0x000fe40000011607 */
[----:B------:R-:W-:Y:S02]  /*9100*/  LOP3.LUT R34, R33, 0xf000f, RZ, 0xc0, !PT ;  /* 0x000f000f21227812 */ /* 0x000fe400078ec0ff */
[----:B------:R-:W-:Y:S02]  /*9110*/  LOP3.LUT R6, R12, 0x3f003f, RZ, 0xc0, !PT ;  /* 0x003f003f0c067812 */ /* 0x000fe400078ec0ff */
[--C-:B------:R-:W-:Y:S02]  /*9120*/  SHF.R.U32.HI R7, RZ, 0x6, R12.reuse ;  /* 0x00000006ff077819 */ /* 0x100fe4000001160c */
[----:B------:R-:W-:-:S02]  /*9130*/  SHF.R.U32.HI R8, RZ, 0xa, R12 ;  /* 0x0000000aff087819 */ /* 0x000fc4000001160c */
[----:B------:R-:W-:Y:S02]  /*9140*/  SHF.R.U32.HI R57, RZ, 0x8, R15 ;  /* 0x00000008ff397819 */ /* 0x000fe4000001160f */
[----:B------:R-:W-:Y:S02]  /*9150*/  LOP3.LUT R58, R37, 0xf000f, RZ, 0xc0, !PT ;  /* 0x000f000f253a7812 */ /* 0x000fe400078ec0ff */
        /* <DEDUP_REMOVED lines=16> */
[----:B------:R-:W-:Y:S02]  /*9260*/  LOP3.LUT R62, R58, 0x300030, R57, 0xf8, !PT ;  /* 0x003000303a3e7812 */ /* 0x000fe400078ef839 */
        /* <DEDUP_REMOVED lines=131> */
.L_x_2291:
        /* <DEDUP_REMOVED lines=48> */
.L_x_2293:
        /* <DEDUP_REMOVED lines=45> */
.L_x_2292:
        /* <DEDUP_REMOVED lines=8> */
.L_x_2287:
[----:B------:R-:W0:Y:S01]  /*a0f0*/  LDCU UR5, c[0x0][0x3d4] ;  /* 0x00007a80ff0577ac */ /* 0x000e220008000800 */
[----:B------:R-:W1:Y:S01]  /*a100*/  LDC R3, c[0x0][0x3a8] ;  /* 0x0000ea00ff037b82 */ /* 0x000e620000000800 */
[----:B0-----:R-:W-:-:S04]  /*a110*/  VIMNMX R12, PT, PT, R39, UR5, PT ;  /* 0x00000005270c7c48 */ /* 0x001fc8000bfe0100 */
[----:B------:R-:W-:Y:S01]  /*a120*/  ISETP.GT.AND P1, PT, R12, R49, PT ;  /* 0x000000310c00720c */ /* 0x000fe20003f24270 */
[----:B-1----:R-:W-:-:S12]  /*a130*/  IMAD R10, R10, -0x3, R3 ;  /* 0xfffffffd0a0a7824 */ /* 0x002fd800078e0203 */
[----:B------:R-:W-:Y:S05]  /*a140*/  @!P1 BRA `(.L_x_2295) ;  /* 0x0000005400189947 */ /* 0x000fea0003800000 */
[----:B------:R-:W0:Y:S01]  /*a150*/  LDC.64 R2, c[0x0][0x3b8] ;  /* 0x0000ee00ff027b82 */ /* 0x000e220000000a00 */
[----:B------:R-:W-:Y:S01]  /*a160*/  ISETP.EQ.OR P1, PT, R10, 0x2, P0 ;  /* 0x000000020a00780c */ /* 0x000fe20000722670 */
[----:B0-----:R-:W-:-:S03]  /*a170*/  IMAD.WIDE.U32 R2, R49, 0x4, R2 ;  /* 0x0000000431027825 */ /* 0x001fc600078e0002 */
[----:B------:R-:W-:-:S04]  /*a180*/  IADD3 R14, P2, PT, R2, 0x2, RZ ;  /* 0x00000002020e7810 */ /* 0x000fc80007f5e0ff */
[----:B------:R-:W-:-:S09]  /*a190*/  IADD3.X R11, PT, PT, RZ, R3, RZ, P2, !PT ;  /* 0x00000003ff0b7210 */ /* 0x000fd200017fe4ff */
.L_x_2308:
[----:B------:R-:W-:Y:S01]  /*a1a0*/  ISETP.NE.AND P4, PT, R49, R40, PT ;  /* 0x000000283100720c */ /* 0x000fe20003f85270 */
[----:B------:R-:W2:-:S12]  /*a1b0*/  LDG.E.128.CONSTANT R20, desc[UR6][R18.64] ;  /* 0x0000000612147981 */ /* 0x000e98000c1e9d00 */
[----:B------:R-:W-:-:S06]  /*a1c0*/  @!P4 LEA R2, R48, R1, 0x3 ;  /* 0x000000013002c211 */ /* 0x000fcc00078e18ff */
[----:B------:R-:W3:Y:S01]  /*a1d0*/  @!P4 LDL.64 R2, [R2+0x8] ;  /* 0x000008000202c983 */ /* 0x000ee20000100a00 */
[----:B------:R-:W-:Y:S02]  /*a1e0*/  @!P4 MOV R15, R11 ;  /* 0x0000000b000fc202 */ /* 0x000fe40000000f00 */
[----:B------:R-:W-:Y:S01]  /*a1f0*/  @!P4 IADD3 R4, PT, PT, R48, 0x1, RZ ;  /* 0x000000013004c810 */ /* 0x000fe20007ffe0ff */
[----:B------:R-:W-:Y:S01]  /*a200*/  HFMA2 R7, -RZ, RZ, 0, 0.0625 ;  /* 0x00002c00ff077431 */ /* 0x000fe200000001ff */
[----:B------:R-:W-:Y:S01]  /*a210*/  ISETP.NE.AND P2, PT, R51, RZ, PT ;  /* 0x000000ff3300720c */ /* 0x000fe20003f45270 */
[----:B------:R0:W5:Y:S01]  /*a220*/  @!P4 LDG.E.U16.CONSTANT R24, desc[UR6][R14.64] ;  /* 0x000000060e18c981 */ /* 0x000162000c1e9500 */
[----:B------:R-:W-:Y:S02]  /*a230*/  @!P4 MOV R48, R4 ;  /* 0x000000040030c202 */ /* 0x000fe40000000f00 */
[----:B------:R-:W-:Y:S02]  /*a240*/  ISETP.NE.AND P3, PT, R10, 0x1, PT ;  /* 0x000000010a00780c */ /* 0x000fe40003f65270 */
[----:B--2---:R-:W-:-:S02]  /*a250*/  LOP3.LUT R5, R21, 0xf000f, RZ, 0xc0, !PT ;  /* 0x000f000f15057812 */ /* 0x004fc400078ec0ff */
[----:B------:R-:W-:Y:S02]  /*a260*/  LOP3.LUT R6, R21, 0xf000f0, RZ, 0xc0, !PT ;  /* 0x00f000f015067812 */ /* 0x000fe400078ec0ff */
[----:B------:R-:W-:Y:S02]  /*a270*/  SHF.R.U32.HI R21, RZ, 0x8, R21 ;  /* 0x00000008ff157819 */ /* 0x000fe40000011615 */
[C---:B------:R-:W-:Y:S02]  /*a280*/  LOP3.LUT R13, R22.reuse, 0xf000f, RZ, 0xc0, !PT ;  /* 0x000f000f160d7812 */ /* 0x040fe400078ec0ff */
[----:B------:R-:W-:Y:S02]  /*a290*/  SHF.R.U32.HI R17, RZ, 0x8, R22 ;  /* 0x00000008ff117819 */ /* 0x000fe40000011616 */
[----:B0-----:R-:W-:Y:S02]  /*a2a0*/  LOP3.LUT R15, R22, 0xf000f0, RZ, 0xc0, !PT ;  /* 0x00f000f0160f7812 */ /* 0x001fe400078ec0ff */
[----:B------:R-:W-:-:S02]  /*a2b0*/  SHF.R.U32.HI R29, RZ, 0x8, R23 ;  /* 0x00000008ff1d7819 */ /* 0x000fc40000011617 */
[----:B---3--:R-:W-:Y:S02]  /*a2c0*/  @!P4 PRMT R16, R2, 0x7610, R16 ;  /* 0x000076100210c816 */ /* 0x008fe40000000010 */
[----:B------:R-:W-:Y:S02]  /*a2d0*/  @!P4 PRMT R0, R0, 0x7610, R2 ;  /* 0x000076100000c816 */ /* 0x000fe40000000002 */
[----:B------:R-:W-:Y:S02]  /*a2e0*/  @!P4 PRMT R16, R16, 0x7610, R3 ;  /* 0x000076101010c816 */ /* 0x000fe40000000003 */
[----:B------:R-:W-:Y:S02]  /*a2f0*/  @!P4 PRMT R0, R3, 0x7610, R0 ;  /* 0x000076100300c816 */ /* 0x000fe40000000000 */
[C---:B------:R-:W-:Y:S02]  /*a300*/  LOP3.LUT R2, R20.reuse, 0xf000f, RZ, 0xc0, !PT ;  /* 0x000f000f14027812 */ /* 0x040fe400078ec0ff */
        /* <DEDUP_REMOVED lines=29> */
[----:B------:R-:W-:Y:S02]  /*a4e0*/  HADD2 R30, R31, -1032, -1032 ;  /* 0xe408e4081f1e7430 */ /* 0x000fe40000000000 */
[----:B------:R-:W-:Y:S02]  /*a4f0*/  HADD2 R21, R22, -1032, -1032 ;  /* 0xe408e40816157430 */ /* 0x000fe40000000000 */
[----:B------:R-:W-:-:S02]  /*a500*/  HFMA2 R31, R32, R7.H0_H0, -72, -72 ;  /* 0xd480d480201f7431 */ /* 0x000fc40000040007 */
        /* <DEDUP_REMOVED lines=9> */
[-C--:B------:R-:W-:Y:S02]  /*a5a0*/  HFMA2 R27, R6, R7.reuse.H0_H0, -72, -72 ;  /* 0xd480d480061b7431 */ /* 0x080fe40000040007 */
[----:B------:R-:W-:Y:S02]  /*a5b0*/  HADD2 R28, R9, -1032, -1032 ;  /* 0xe408e408091c7430 */ /* 0x000fe40000000000 */
[----:B------:R-:W-:Y:S01]  /*a5c0*/  HFMA2 R33, R34, R7.H0_H0, -72, -72 ;  /* 0xd480d48022217431 */ /* 0x000fe20000040007 */
[----:B------:R-:W-:Y:S06]  /*a5d0*/  @!P2 BRA `(.L_x_2296) ;  /* 0x000000040068a947 */ /* 0x000fec0003800000 */
[----:B------:R-:W0:Y:S01]  /*a5e0*/  LDS.64 R4, [UR4] ;  /* 0x00000004ff047984 */ /* 0x000e220008000a00 */
        /* <DEDUP_REMOVED lines=89> */
.L_x_2296:
        /* <DEDUP_REMOVED lines=17> */
[----:B------:R-:W-:Y:S02]  /*ac90*/  HADD2.F32 R24, -RZ, R2.H1_H1 ;  /* 0x30000002ff187230 */ /* 0x000fe40000004100 */
[----:B------:R-:W-:Y:S02]  /*aca0*/  HADD2.F32 R3, -RZ, R15.H0_H0 ;  /* 0x2000000fff037230 */ /* 0x000fe40000004100 */
[-C--:B------:R-:W-:Y:S01]  /*acb0*/  FFMA.FTZ R47, R4, R6.reuse, RZ ;  /* 0x00000006042f7223 */ /* 0x080fe200000100ff */
[----:B------:R-:W-:Y:S02]  /*acc0*/  HADD2.F32 R2, -RZ, R17.H0_H0 ;  /* 0x20000011ff027230 */ /* 0x000fe40000004100 */
[----:B------:R-:W-:Y:S01]  /*acd0*/  FFMA.FTZ R5, R5, R6, RZ ;  /* 0x0000000605057223 */ /* 0x000fe200000100ff */
[----:B------:R-:W-:-:S02]  /*ace0*/  HADD2.F32 R4, -RZ, R20.H0_H0 ;  /* 0x20000014ff047230 */ /* 0x000fc40000004100 */
[-C--:B------:R-:W-:Y:S01]  /*acf0*/  FFMA.FTZ R3, R3, R6.reuse, RZ ;  /* 0x0000000603037223 */ /* 0x080fe200000100ff */
[----:B------:R-:W-:Y:S01]  /*ad00*/  FFMA.FTZ R37, R2, R6, RZ ;  /* 0x0000000602257223 */ /* 0x000fe200000100ff */
[----:B------:R-:W-:Y:S02]  /*ad10*/  HADD2.F32 R6, -RZ, R21.H1_H1 ;  /* 0x30000015ff067230 */ /* 0x000fe40000004100 */
[-C--:B------:R-:W-:Y:S01]  /*ad20*/  FFMA.FTZ R3, R54, R24.reuse, R3 ;  /* 0x0000001836037223 */ /* 0x080fe20000010003 */
[----:B------:R-:W-:Y:S02]  /*ad30*/  HADD2.F32 R2, -RZ, R13.H0_H0 ;  /* 0x2000000dff027230 */ /* 0x000fe40000004100 */
[-C--:B------:R-:W-:Y:S01]  /*ad40*/  FFMA.FTZ R37, R52, R24.reuse, R37 ;  /* 0x0000001834257223 */ /* 0x080fe20000010025 */
        /* <DEDUP_REMOVED lines=14> */
[----:B------:R-:W-:Y:S01]  /*ae30*/  FFMA.FTZ R5, R24, R36, R5 ;  /* 0x0000002418057223 */ /* 0x000fe20000010005 */
        /* <DEDUP_REMOVED lines=53> */
.L_x_2298:
        /* <DEDUP_REMOVED lines=75> */
[--C-:B------:R-:W-:Y:S02]  /*b640*/  HADD2.F32 R5, -RZ, R0.reuse.H1_H1 ;  /* 0x30000000ff057230 */ /* 0x100fe40000004100 */
        /* <DEDUP_REMOVED lines=15> */
.L_x_2297:
        /* <DEDUP_REMOVED lines=48> */
[----:B------:R-:W-:-:S02]  /*ba40*/  HADD2 R27, R3, -1032, -1032 ;  /* 0xe408e408031b7430 */ /* 0x000fc40000000000 */
[----:B------:R-:W-:Y:S02]  /*ba50*/  HADD2 R29, R29, -1032, -1032 ;  /* 0xe408e4081d1d7430 */ /* 0x000fe40000000000 */
[-C--:B------:R-:W-:Y:S02]  /*ba60*/  HFMA2 R30, R30, R7.reuse.H0_H0, -72, -72 ;  /* 0xd480d4801e1e7431 */ /* 0x080fe40000040007 */
[----:B------:R-:W-:Y:S02]  /*ba70*/  HADD2 R31, R31, -1032, -1032 ;  /* 0xe408e4081f1f7430 */ /* 0x000fe40000000000 */
        /* <DEDUP_REMOVED lines=94> */
.L_x_2299:
        /* <DEDUP_REMOVED lines=94> */
.L_x_2301:
        /* <DEDUP_REMOVED lines=12> */
[----:B------:R-:W-:Y:S02]  /*c700*/  HADD2.F32 R36, -RZ, R3.H1_H1 ;  /* 0x30000003ff247230 */ /* 0x000fe40000004100 */
[----:B------:R-:W-:Y:S01]  /*c710*/  FFMA.FTZ R2, R2, R6, RZ ;  /* 0x0000000602027223 */ /* 0x000fe200000100ff */
[----:B------:R-:W-:Y:S02]  /*c720*/  HADD2.F32 R3, -RZ, R15.H0_H0 ;  /* 0x2000000fff037230 */ /* 0x000fe40000004100 */
[----:B------:R-:W-:Y:S01]  /*c730*/  FFMA.FTZ R4, R23, R35, R4 ;  /* 0x0000002317047223 */ /* 0x000fe20000010004 */
[----:B------:R-:W-:-:S02]  /*c740*/  HADD2.F32 R17, -RZ, R17.H1_H1 ;  /* 0x30000011ff117230 */ /* 0x000fc40000004100 */
[----:B------:R-:W-:Y:S02]  /*c750*/  HADD2.F32 R15, -RZ, R15.H1_H1 ;  /* 0x3000000fff0f7230 */ /* 0x000fe40000004100 */
[-C--:B------:R-:W-:Y:S01]  /*c760*/  FFMA.FTZ R38, R3, R6.reuse, RZ ;  /* 0x0000000603267223 */ /* 0x080fe200000100ff */
[----:B------:R-:W-:Y:S02]  /*c770*/  HADD2.F32 R3, -RZ, R13.H0_H0 ;  /* 0x2000000dff037230 */ /* 0x000fe40000004100 */
[-C--:B------:R-:W-:Y:S01]  /*c780*/  FFMA.FTZ R2, R17, R35.reuse, R2 ;  /* 0x0000002311027223 */ /* 0x080fe20000010002 */
[----:B------:R-:W-:Y:S01]  /*c790*/  FFMA.FTZ R6, R5, R6, RZ ;  /* 0x0000000605067223 */ /* 0x000fe200000100ff */
[----:B------:R-:W-:Y:S01]  /*c7a0*/  FFMA.FTZ R38, R15, R35, R38 ;  /* 0x000000230f267223 */ /* 0x000fe20000010026 */
        /* <DEDUP_REMOVED lines=68> */
.L_x_2300:
        /* <DEDUP_REMOVED lines=145> */
.L_x_2302:
        /* <DEDUP_REMOVED lines=94> */
.L_x_2304:
        /* <DEDUP_REMOVED lines=91> */
.L_x_2303:
[----:B------:R-:W-:-:S05]  /*e090*/  IMAD.WIDE R18, R47, 0x4, R18 ;  /* 0x000000042f127825 */ /* 0x000fca00078e0212 */
[----:B------:R-:W2:Y:S02]  /*e0a0*/  LDG.E.128.CONSTANT R20, desc[UR6][R18.64] ;  /* 0x0000000612147981 */ /* 0x000ea4000c1e9d00 */
[----:B--2---:R-:W-:Y:S02]  /*e0b0*/  LOP3.LUT R15, R23, 0xf000f0, RZ, 0xc0, !PT ;  /* 0x00f000f0170f7812 */ /* 0x004fe400078ec0ff */
[----:B------:R-:W-:Y:S02]  /*e0c0*/  LOP3.LUT R6, R21, 0xf000f0, RZ, 0xc0, !PT ;  /* 0x00f000f015067812 */ /* 0x000fe400078ec0ff */
[----:B------:R-:W-:Y:S02]  /*e0d0*/  SHF.R.U32.HI R29, RZ, 0x8, R22 ;  /* 0x00000008ff1d7819 */ /* 0x000fe40000011616 */
[C---:B------:R-:W-:Y:S02]  /*e0e0*/  LOP3.LUT R2, R20.reuse, 0xf000f, RZ, 0xc0, !PT ;  /* 0x000f000f14027812 */ /* 0x040fe400078ec0ff */
        /* <DEDUP_REMOVED lines=139> */
.L_x_2305:
        /* <DEDUP_REMOVED lines=94> */
.L_x_2307:
        /* <DEDUP_REMOVED lines=8> */
[----:B------:R-:W-:Y:S01]  /*f000*/  FFMA.FTZ R53, R4, R6, RZ ;  /* 0x0000000604357223 */ /* 0x000fe200000100ff */
[----:B------:R-:W-:-:S02]  /*f010*/  HADD2.F32 R36, -RZ, R3.H0_H0 ;  /* 0x20000003ff247230 */ /* 0x000fc40000004100 */
[-C--:B------:R-:W-:Y:S01]  /*f020*/  FFMA.FTZ R5, R5, R6.reuse, RZ ;  /* 0x0000000605057223 */ /* 0x080fe200000100ff */
[----:B------:R-:W-:Y:S02]  /*f030*/  HADD2.F32 R37, -RZ, R3.H1_H1 ;  /* 0x30000003ff257230 */ /* 0x000fe40000004100 */
[-C--:B------:R-:W-:Y:S01]  /*f040*/  FFMA.FTZ R35, R2, R6.reuse, RZ ;  /* 0x0000000602237223 */ /* 0x080fe200000100ff */
[----:B------:R-:W-:Y:S02]  /*f050*/  HADD2.F32 R3, -RZ, R26.H0_H0 ;  /* 0x2000001aff037230 */ /* 0x000fe40000004100 */
[----:B------:R-:W-:Y:S02]  /*f060*/  HADD2.F32 R28, -RZ, R28.H1_H1 ;  /* 0x3000001cff1c7230 */ /* 0x000fe40000004100 */
[----:B------:R-:W-:Y:S02]  /*f070*/  HADD2.F32 R26, -RZ, R26.H1_H1 ;  /* 0x3000001aff1a7230 */ /* 0x000fe40000004100 */
[----:B------:R-:W-:Y:S01]  /*f080*/  FFMA.FTZ R3, R3, R6, RZ ;  /* 0x0000000603037223 */ /* 0x000fe200000100ff */
        /* <DEDUP_REMOVED lines=10> */
[--C-:B------:R-:W-:Y:S02]  /*f130*/  HADD2.F32 R6, -RZ, R22.reuse.H0_H0 ;  /* 0x20000016ff067230 */ /* 0x100fe40000004100 */
        /* <DEDUP_REMOVED lines=63> */
.L_x_2306:
        /* <DEDUP_REMOVED lines=8> */
.L_x_2295:
        /* <DEDUP_REMOVED lines=11> */
.L_x_2313:
[----:B------:R-:W0:Y:S01]  /*f660*/  LDC R47, c[0x0][0x3ac] ;  /* 0x0000eb00ff2f7b82 */ /* 0x000e220000000800 */
[----:B------:R-:W-:Y:S01]  /*f670*/  ISETP.NE.AND P1, PT, R49, R40, PT ;  /* 0x000000283100720c */ /* 0x000fe20003f25270 */
[----:B------:R-:W2:-:S12]  /*f680*/  LDG.E.128.CONSTANT R12, desc[UR6][R18.64] ;  /* 0x00000006120c7981 */ /* 0x000e98000c1e9d00 */
[----:B------:R-:W-:-:S06]  /*f690*/  @!P1 LEA R22, R48, R1, 0x3 ;  /* 0x0000000130169211 */ /* 0x000fcc00078e18ff */
[----:B------:R-:W3:Y:S01]  /*f6a0*/  @!P1 LDL.64 R22, [R22+0x8] ;  /* 0x0000080016169983 */ /* 0x000ee20000100a00 */
[----:B0-----:R-:W-:-:S05]  /*f6b0*/  IMAD.WIDE R20, R47, 0x4, R18 ;  /* 0x000000042f147825 */ /* 0x001fca00078e0212 */
[----:B------:R0:W4:Y:S01]  /*f6c0*/  LDG.E.128.CONSTANT R8, desc[UR6][R20.64] ;  /* 0x0000000614087981 */ /* 0x000122000c1e9d00 */
[----:B------:R-:W-:-:S05]  /*f6d0*/  IMAD.WIDE R2, R47, 0x4, R20 ;  /* 0x000000042f027825 */ /* 0x000fca00078e0214 */
[----:B------:R-:W4:Y:S01]  /*f6e0*/  LDG.E.128.CONSTANT R4, desc[UR6][R2.64] ;  /* 0x0000000602047981 */ /* 0x000f22000c1e9d00 */
[----:B------:R-:W-:Y:S01]  /*f6f0*/  HFMA2 R25, -RZ, RZ, 0, 0.125 ;  /* 0x00003000ff197431 */ /* 0x000fe200000001ff */
[----:B------:R-:W-:Y:S01]  /*f700*/  @!P1 MOV R36, R38 ;  /* 0x0000002600249202 */ /* 0x000fe20000000f00 */
[----:B------:R-:W1:Y:S04]  /*f710*/  S2UR UR5, SR_CTAID.Y ;  /* 0x00000000000579c3 */ /* 0x000e680000002600 */
[----:B------:R4:W5:Y:S01]  /*f720*/  @!P1 LDG.E.U16.CONSTANT R96, desc[UR6][R36.64] ;  /* 0x0000000624609981 */ /* 0x000962000c1e9500 */
[----:B------:R-:W-:Y:S02]  /*f730*/  MOV R17, 0x2400 ;  /* 0x0000240000117802 */ /* 0x000fe40000000f00 */
[----:B------:R-:W-:-:S02]  /*f740*/  ISETP.NE.AND P2, PT, R51, RZ, PT ;  /* 0x000000ff3300720c */ /* 0x000fc40003f45270 */
[----:B------:R-:W-:Y:S01]  /*f750*/  @!P1 IADD3 R97, PT, PT, R48, 0x1, RZ ;  /* 0x0000000130619810 */ /* 0x000fe20007ffe0ff */
[----:B-1----:R-:W-:-:S04]  /*f760*/  UIMAD UR5, UR5, -0x3, UR8 ;  /* 0xfffffffd050578a4 */ /* 0x002fc8000f8e0208 */
[----:B------:R-:W-:Y:S01]  /*f770*/  UISETP.NE.AND UP0, UPT, UR5, 0x1, UPT ;  /* 0x000000010500788c */ /* 0x000fe2000bf05270 */
[----:B--2---:R-:W-:Y:S02]  /*f780*/  SHF.R.U32.HI R19, RZ, 0xf, R12 ;  /* 0x0000000fff137819 */ /* 0x004fe4000001160c */
[----:B0-----:R-:W-:Y:S02]  /*f790*/  SHF.R.U32.HI R21, RZ, 0xf, R13 ;  /* 0x0000000fff157819 */ /* 0x001fe4000001160d */
[----:B------:R-:W-:Y:S02]  /*f7a0*/  SHF.R.U32.HI R30, RZ, 0xf, R15 ;  /* 0x0000000fff1e7819 */ /* 0x000fe4000001160f */
[----:B------:R-:W-:Y:S02]  /*f7b0*/  SHF.R.U32.HI R27, RZ, 0xf, R14 ;  /* 0x0000000fff1b7819 */ /* 0x000fe4000001160e */
[C---:B------:R-:W-:Y:S02]  /*f7c0*/  LOP3.LUT R63, R12.reuse, 0x70007, RZ, 0xc0, !PT ;  /* 0x000700070c3f7812 */ /* 0x040fe400078ec0ff */
[----:B------:R-:W-:-:S02]  /*f7d0*/  LOP3.LUT R18, R12, 0x380038, RZ, 0xc0, !PT ;  /* 0x003800380c127812 */ /* 0x000fc400078ec0ff */
[----:B------:R-:W-:Y:S02]  /*f7e0*/  SHF.R.U32.HI R58, RZ, 0x6, R12 ;  /* 0x00000006ff3a7819 */ /* 0x000fe4000001160c */
[----:B---3--:R-:W-:Y:S02]  /*f7f0*/  @!P1 PRMT R16, R22, 0x7610, R16 ;  /* 0x0000761016109816 */ /* 0x008fe40000000010 */
[----:B------:R-:W-:Y:S02]  /*f800*/  @!P1 PRMT R0, R0, 0x7610, R22 ;  /* 0x0000761000009816 */ /* 0x000fe40000000016 */
[----:B------:R-:W-:Y:S02]  /*f810*/  @!P1 PRMT R16, R16, 0x7610, R23 ;  /* 0x0000761010109816 */ /* 0x000fe40000000017 */
[----:B------:R-:W-:Y:S02]  /*f820*/  @!P1 PRMT R0, R23, 0x7610, R0 ;  /* 0x0000761017009816 */ /* 0x000fe40000000000 */
[----:B------:R-:W-:-:S02]  /*f830*/  LOP3.LUT R65, R14, 0x70007, RZ, 0xc0, !PT ;  /* 0x000700070e417812 */ /* 0x000fc400078ec0ff */
[----:B------:R-:W-:Y:S02]  /*f840*/  LOP3.LUT R23, R14, 0x380038, RZ, 0xc0, !PT ;  /* 0x003800380e177812 */ /* 0x000fe400078ec0ff */
[----:B------:R-:W-:Y:S02]  /*f850*/  SHF.R.U32.HI R62, RZ, 0x6, R14 ;  /* 0x00000006ff3e7819 */ /* 0x000fe4000001160e */
[C---:B----4-:R-:W-:Y:S02]  /*f860*/  LOP3.LUT R52, R8.reuse, 0x70007, RZ, 0xc0, !PT ;  /* 0x0007000708347812 */ /* 0x050fe400078ec0ff */
[----:B------:R-:W-:Y:S02]  /*f870*/  LOP3.LUT R20, R8, 0x380038, RZ, 0xc0, !PT ;  /* 0x0038003808147812 */ /* 0x000fe400078ec0ff */
[----:B------:R-:W-:Y:S02]  /*f880*/  SHF.R.U32.HI R12, RZ, 0x6, R8 ;  /* 0x00000006ff0c7819 */ /* 0x000fe40000011608 */
[----:B------:R-:W-:-:S02]  /*f890*/  LOP3.LUT R60, R11, 0x70007, RZ, 0xc0, !PT ;  /* 0x000700070b3c7812 */ /* 0x000fc400078ec0ff */
[----:B------:R-:W-:Y:S02]  /*f8a0*/  LOP3.LUT R33, R11, 0x380038, RZ, 0xc0, !PT ;  /* 0x003800380b217812 */ /* 0x000fe400078ec0ff */
[----:B------:R-:W-:Y:S02]  /*f8b0*/  SHF.R.U32.HI R55, RZ, 0x6, R11 ;  /* 0x00000006ff377819 */ /* 0x000fe4000001160b */
[----:B------:R-:W-:Y:S02]  /*f8c0*/  SHF.R.U32.HI R8, RZ, 0xe, R8 ;  /* 0x0000000eff087819 */ /* 0x000fe40000011608 */
[----:B------:R-:W-:Y:S02]  /*f8d0*/  SHF.R.U32.HI R24, RZ, 0xe, R9 ;  /* 0x0000000eff187819 */ /* 0x000fe40000011609 */
[C---:B------:R-:W-:Y:S02]  /*f8e0*/  LOP3.LUT R54, R10.reuse, 0x70007, RZ, 0xc0, !PT ;  /* 0x000700070a367812 */ /* 0x040fe400078ec0ff */
        /* <DEDUP_REMOVED lines=15> */
[----:B------:R-:W-:Y:S02]  /*f9e0*/  LOP3.LUT R24, R21, 0x20002, R24, 0xf8, !PT ;  /* 0x0002000215187812 */ /* 0x000fe400078ef818 */
[----:B------:R-:W-:Y:S02]  /*f9f0*/  LOP3.LUT R67, R30, 0x20002, R11, 0xf8, !PT ;  /* 0x000200021e437812 */ /* 0x000fe400078ef80b */
[C---:B------:R-:W-:Y:S02]  /*fa00*/  LOP3.LUT R15, R9.reuse, 0x70007, RZ, 0xc0, !PT ;  /* 0x00070007090f7812 */ /* 0x040fe400078ec0ff */
[----:B------:R-:W-:-:S02]  /*fa10*/  LOP3.LUT R26, R9, 0x380038, RZ, 0xc0, !PT ;  /* 0x00380038091a7812 */ /* 0x000fc400078ec0ff */
[----:B------:R-:W-:Y:S02]  /*fa20*/  SHF.R.U32.HI R13, RZ, 0x6, R9 ;  /* 0x00000006ff0d7819 */ /* 0x000fe40000011609 */
[----:B------:R-:W-:Y:S02]  /*fa30*/  LOP3.LUT R31, R27, 0x20002, R10, 0xf8, !PT ;  /* 0x000200021b1f7812 */ /* 0x000fe400078ef80a */
        /* <DEDUP_REMOVED lines=11> */
[----:B------:R-:W-:Y:S02]  /*faf0*/  SHF.R.U32.HI R57, RZ, 0x6, R7 ;  /* 0x00000006ff397819 */ /* 0x000fe40000011607 */
[----:B------:R-:W-:Y:S02]  /*fb00*/  LOP3.LUT R7, R19, 0x40004, R4, 0xf8, !PT ;  /* 0x0004000413077812 */ /* 0x000fe400078ef804 */
[C---:B------:R-:W-:Y:S02]  /*fb10*/  LOP3.LUT R56, R6.reuse, 0x70007, RZ, 0xc0, !PT ;  /* 0x0007000706387812 */ /* 0x040fe400078ec0ff */
[----:B------:R-:W-:Y:S02]  /*fb20*/  LOP3.LUT R30, R6, 0x380038, RZ, 0xc0, !PT ;  /* 0x00380038061e7812 */ /* 0x000fe400078ec0ff */
[----:B------:R-:W-:-:S02]  /*fb30*/  SHF.R.U32.HI R10, RZ, 0x6, R6 ;  /* 0x00000006ff0a7819 */ /* 0x000fc40000011606 */
[----:B------:R-:W-:Y:S02]  /*fb40*/  LOP3.LUT R4, R24, 0x40004, R5, 0xf8, !PT ;  /* 0x0004000418047812 */ /* 0x000fe400078ef805 */
[----:B------:R-:W-:Y:S02]  /*fb50*/  LOP3.LUT R19, R58, 0x380038, RZ, 0xc0, !PT ;  /* 0x003800383a137812 */ /* 0x000fe400078ec0ff */
        /* <DEDUP_REMOVED lines=10> */
[----:B------:R-:W-:Y:S01]  /*fc00*/  LOP3.LUT R19, R13, 0x380038, RZ, 0xc0, !PT ;  /* 0x003800380d137812 */ /* 0x000fe200078ec0ff */
[-C--:B------:R-:W-:Y:S01]  /*fc10*/  HFMA2 R85, R32, R25.reuse.H0_H0, -132, -132 ;  /* 0xd820d82020557431 */ /* 0x080fe20000040019 */
        /* <DEDUP_REMOVED lines=45> */
[----:B------:R-:W-:Y:S01]  /*fef0*/  HFMA2 R31, R24, R25.H0_H0, -132, -132 ;  /* 0xd820d820181f7431 */ /* 0x000fe20000040019 */
        /* <DEDUP_REMOVED lines=18> */
[----:B------:R-:W-:Y:S01]  /*10020*/  HFMA2 R21, R88, R17.H0_H0, -20, -20 ;  /* 0xcd00cd0058157431 */ /* 0x000fe20000040011 */
[----:B------:R-:W-:Y:S01]  /*10030*/  LOP3.LUT R58, R58, 0x64006400, RZ, 0xfc, !PT ;  /* 0x640064003a3a7812 */ /* 0x000fe200078efcff */
[----:B------:R-:W-:Y:S01]  /*10040*/  HADD2 R88, R63, -1028, -1028 ;  /* 0xe404e4043f587430 */ /* 0x000fe20000000000 */
        /* <DEDUP_REMOVED lines=121> */
[----:B------:R-:W1:Y:S01]  /*107e0*/  LDS.128 R12, [UR4+-0x70] ;  /* 0xffff9004ff0c7984 */ /* 0x000e620008000c00 */
        /* <DEDUP_REMOVED lines=16> */
[-C--:B------:R-:W-:Y:S01]  /*108f0*/  HFMA2 R6, R32, R11.reuse, R5 ;  /* 0x0000000b20067231 */ /* 0x080fe20000000005 */
[----:B------:R-:W-:Y:S01]  /*10900*/  PRMT R5, R0, 0x7610, R16 ;  /* 0x0000761000057816 */ /* 0x000fe20000000010 */
        /* <DEDUP_REMOVED lines=22> */
[----:B------:R-:W-:Y:S02]  /*10a70*/  PRMT R4, R16, 0x7610, R0 ;  /* 0x0000761010047816 */ /* 0x000fe40000000000 */
[----:B------:R-:W-:-:S03]  /*10a80*/  PRMT R98, R98, 0x5410, R12 ;  /* 0x0000541062627816 */ /* 0x000fc6000000000c */
[----:B------:R-:W-:Y:S02]  /*10a90*/  HFMA2 R46, R7, R4, R46 ;  /* 0x00000004072e7231 */ /* 0x000fe4000000002e */
[----:B------:R-:W-:-:S07]  /*10aa0*/  HFMA2 R45, R98, R5, R45 ;  /* 0x00000005622d7231 */ /* 0x000fce000000002d */
.L_x_2310:
[----:B------:R-:W-:Y:S02]  /*10ab0*/  @!P1 MOV R48, R97 ;  /* 0x0000006100309202 */ /* 0x000fe40000000f00 */
[----:B-----5:R-:W-:Y:S01]  /*10ac0*/  @!P1 IADD3 R40, PT, PT, R96, R49, RZ ;  /* 0x0000003160289210 */ /* 0x020fe20007ffe0ff */
[----:B------:R-:W-:Y:S06]  /*10ad0*/  BRA.U !UP0, `(.L_x_2311) ;  /* 0x0000000908807547 */ /* 0x000fec000b800000 */
[----:B------:R-:W-:-:S04]  /*10ae0*/  PRMT R4, R50, 0x9910, RZ ;  /* 0x0000991032047816 */ /* 0x000fc800000000ff */
        /* <DEDUP_REMOVED lines=21> */
[----:B------:R-:W0:Y:S01]  /*10c40*/  LDS.128 R8, [UR4] ;  /* 0x00000004ff087984 */ /* 0x000e220008000c00 */
        /* <DEDUP_REMOVED lines=58> */
.L_x_2312:
        /* <DEDUP_REMOVED lines=79> */
.L_x_2311:
[----:B------:R-:W-:Y:S01]  /*114e0*/  IADD3 R49, PT, PT, R49, 0x20, RZ ;  /* 0x0000002031317810 */ /* 0x000fe20007ffe0ff */
[----:B------:R-:W-:Y:S01]  /*114f0*/  UIADD3 UR4, UPT, UPT, UR4, 0x40, URZ ;  /* 0x0000004004047890 */ /* 0x000fe2000fffe0ff */
[----:B------:R-:W-:Y:S01]  /*11500*/  IADD3 R38, P2, PT, R38, 0x80, RZ ;  /* 0x0000008026267810 */ /* 0x000fe20007f5e0ff */
[----:B------:R-:W-:Y:S01]  /*11510*/  IMAD.WIDE R18, R47, 0x4, R2 ;  /* 0x000000042f127825 */ /* 0x000fe200078e0202 */
[----:B------:R-:W-:Y:S02]  /*11520*/  ISETP.GE.AND P1, PT, R49, R39, PT ;  /* 0x000000273100720c */ /* 0x000fe40003f26270 */
[----:B------:R-:W-:-:S11]  /*11530*/  IADD3.X R37, PT, PT, RZ, R37, RZ, P2, !PT ;  /* 0x00000025ff257210 */ /* 0x000fd600017fe4ff */
[----:B------:R-:W-:Y:S05]  /*11540*/  @!P1 BRA `(.L_x_2313) ;  /* 0xffffffe000449947 */ /* 0x000fea000383ffff */
.L_x_2309:
[----:B------:R-:W0:Y:S01]  /*11550*/  S2R R0, SR_CTAID.X ;  /* 0x0000000000007919 */ /* 0x000e220000002500 */
[----:B------:R-:W1:Y:S01]  /*11560*/  S2UR UR4, SR_CTAID.Y ;  /* 0x00000000000479c3 */ /* 0x000e620000002600 */
[----:B------:R-:W0:Y:S07]  /*11570*/  S2R R3, SR_TID.X ;  /* 0x0000000000037919 */ /* 0x000e2e0000002100 */
[----:B------:R-:W2:Y:S01]  /*11580*/  LDC.64 R4, c[0x0][0x3a0] ;  /* 0x0000e800ff047b82 */ /* 0x000ea20000000a00 */
[----:B-1----:R-:W-:Y:S01]  /*11590*/  UIMAD UR4, UR4, 0x3, URZ ;  /* 0x00000003040478a4 */ /* 0x002fe2000f8e02ff */
        /* <DEDUP_REMOVED lines=14> */
.L_x_2317:
[----:B------:R-:W0:Y:S02]  /*11680*/  LDS R2, [R6] ;  /* 0x0000000006027984 */ /* 0x000e240000000800 */
[----:B0-----:R-:W-:-:S05]  /*11690*/  HADD2 R3, R2, R46 ;  /* 0x0000002e02037230 */ /* 0x001fca0000000000 */
[----:B------:R-:W0:Y:S02]  /*116a0*/  ATOMS.CAST.SPIN P1, [R6], R2, R3 ;  /* 0x000000020600758d */ /* 0x000e240001820003 */
[----:B0-----:R-:W-:Y:S05]  /*116b0*/  @!P1 BRA `(.L_x_2317) ;  /* 0xfffffffc00f09947 */ /* 0x001fea000383ffff */
[----:B------:R-:W-:Y:S05]  /*116c0*/  BRA `(.L_x_2315) ;  /* 0x00000000000c7947 */ /* 0x000fea0003800000 */
.L_x_2316:
[----:B------:R-:W2:Y:S02]  /*116d0*/  LD.E R2, desc[UR6][R4.64] ;  /* 0x0000000604027980 */ /* 0x000ea4000c101900 */
[----:B--2---:R-:W-:-:S05]  /*116e0*/  IADD3 R3, PT, PT, R46, R2, RZ ;  /* 0x000000022e037210 */ /* 0x004fca0007ffe0ff */
[----:B------:R0:W-:Y:S02]  /*116f0*/  ST.E desc[UR6][R4.64], R3 ;  /* 0x0000000304007985 */ /* 0x0001e4000c101906 */
.L_x_2315:
[----:B------:R-:W-:Y:S05]  /*11700*/  BSYNC.RECONVERGENT B0 ;  /* 0x0000000000007941 */ /* 0x000fea0003800200 */
.L_x_2314:
[----:B------:R1:W-:Y:S01]  /*11710*/  ATOM.E.ADD.F16x2.RN.STRONG.GPU P1, RZ, desc[UR6][R4.64+0x4], R45 ;  /* 0x8000042d04ff79a2 */ /* 0x0003e2000c12e106 */
[----:B------:R-:W-:Y:S04]  /*11720*/  BSSY.RECONVERGENT B0, `(.L_x_2318) ;  /* 0x000000e000007945 */ /* 0x000fe80003800200 */
[----:B-1----:R-:W-:Y:S05]  /*11730*/  @P1 BRA `(.L_x_2319) ;  /* 0x0000000000301947 */ /* 0x002fea0003800000 */
[----:B------:R-:W1:Y:S02]  /*11740*/  QSPC.E.S P1, RZ, [R4+0x4] ;  /* 0x0000040004ff73aa */ /* 0x000e640000020500 */
[----:B-1----:R-:W-:Y:S05]  /*11750*/  @!P1 BRA `(.L_x_2320) ;  /* 0x00000000001c9947 */ /* 0x002fea0003800000 */
[----:B------:R-:W-:-:S04]  /*11760*/  MOV R2, R4 ;  /* 0x0000000400027202 */ /* 0x000fc80000000f00 */
[----:B------:R-:W-:-:S07]  /*11770*/  MOV R6, R2 ;  /* 0x0000000200067202 */ /* 0x000fce0000000f00 */
.L_x_2321:
[----:B------:R-:W0:Y:S02]  /*11780*/  LDS R2, [R6+0x4] ;  /* 0x0000040006027984 */ /* 0x000e240000000800 */
[----:B0-----:R-:W-:-:S05]  /*11790*/  HFMA2 R3, R2, 1, 1, R45 ;  /* 0x3c003c0002037831 */ /* 0x001fca000000002d */
[----:B------:R-:W0:Y:S02]  /*117a0*/  ATOMS.CAST.SPIN P1, [R6+0x4], R2, R3 ;  /* 0x000004020600758d */ /* 0x000e240001820003 */
[----:B0-----:R-:W-:Y:S05]  /*117b0*/  @!P1 BRA `(.L_x_2321) ;  /* 0xfffffffc00f09947 */ /* 0x001fea000383ffff */
[----:B------:R-:W-:Y:S05]  /*117c0*/  BRA `(.L_x_2319) ;  /* 0x00000000000c7947 */ /* 0x000fea0003800000 */
.L_x_2320:
[----:B------:R-:W0:Y:S02]  /*117d0*/  LD.E R2, desc[UR6][R4.64+0x4] ;  /* 0x0000040604027980 */ /* 0x000e24000c101900 */
[----:B0-----:R-:W-:-:S05]  /*117e0*/  IADD3 R3, PT, PT, R45, R2, RZ ;  /* 0x000000022d037210 */ /* 0x001fca0007ffe0ff */
[----:B------:R1:W-:Y:S02]  /*117f0*/  ST.E desc[UR6][R4.64+0x4], R3 ;  /* 0x0000040304007985 */ /* 0x0003e4000c101906 */
.L_x_2319:
[----:B------:R-:W-:Y:S05]  /*11800*/  BSYNC.RECONVERGENT B0 ;  /* 0x0000000000007941 */ /* 0x000fea0003800200 */
.L_x_2318:
        /* <DEDUP_REMOVED lines=9> */
.L_x_2325:
[----:B------:R-:W0:Y:S02]  /*118a0*/  LDS R2, [R6] ;  /* 0x0000000006027984 */ /* 0x000e240000000800 */
[----:B0-----:R-:W-:-:S05]  /*118b0*/  HADD2 R3, R2, R44 ;  /* 0x0000002c02037230 */ /* 0x001fca0000000000 */
[----:B------:R-:W0:Y:S02]  /*118c0*/  ATOMS.CAST.SPIN P0, [R6], R2, R3 ;  /* 0x000000020600758d */ /* 0x000e240001800003 */
[----:B0-----:R-:W-:Y:S05]  /*118d0*/  @!P0 BRA `(.L_x_2325) ;  /* 0xfffffffc00f08947 */ /* 0x001fea000383ffff */
[----:B------:R-:W-:Y:S05]  /*118e0*/  BRA `(.L_x_2323) ;  /* 0x00000000000c7947 */ /* 0x000fea0003800000 */
.L_x_2324:
[----:B------:R-:W2:Y:S02]  /*118f0*/  LD.E R2, desc[UR6][R4.64] ;  /* 0x0000000604027980 */ /* 0x000ea4000c101900 */
[----:B--2---:R-:W-:-:S05]  /*11900*/  IADD3 R3, PT, PT, R44, R2, RZ ;  /* 0x000000022c037210 */ /* 0x004fca0007ffe0ff */
[----:B------:R0:W-:Y:S02]  /*11910*/  ST.E desc[UR6][R4.64], R3 ;  /* 0x0000000304007985 */ /* 0x0001e4000c101906 */
.L_x_2323:
[----:B------:R-:W-:Y:S05]  /*11920*/  BSYNC.RECONVERGENT B0 ;  /* 0x0000000000007941 */ /* 0x000fea0003800200 */
.L_x_2322:
[----:B------:R1:W-:Y:S01]  /*11930*/  ATOM.E.ADD.F16x2.RN.STRONG.GPU P0, RZ, desc[UR6][R4.64+0x4], R43 ;  /* 0x8000042b04ff79a2 */ /* 0x0003e2000c10e106 */
[----:B------:R-:W-:Y:S04]  /*11940*/  BSSY.RECONVERGENT B0, `(.L_x_2326) ;  /* 0x000000e000007945 */ /* 0x000fe80003800200 */
[----:B-1----:R-:W-:Y:S05]  /*11950*/  @P0 BRA `(.L_x_2327) ;  /* 0x0000000000300947 */ /* 0x002fea0003800000 */
[----:B------:R-:W1:Y:S02]  /*11960*/  QSPC.E.S P0, RZ, [R4+0x4] ;  /* 0x0000040004ff73aa */ /* 0x000e640000000500 */
[----:B-1----:R-:W-:Y:S05]  /*11970*/  @!P0 BRA `(.L_x_2328) ;  /* 0x00000000001c8947 */ /* 0x002fea0003800000 */
[----:B------:R-:W-:-:S04]  /*11980*/  MOV R2, R4 ;  /* 0x0000000400027202 */ /* 0x000fc80000000f00 */
[----:B------:R-:W-:-:S07]  /*11990*/  MOV R6, R2 ;  /* 0x0000000200067202 */ /* 0x000fce0000000f00 */
.L_x_2329:
[----:B------:R-:W0:Y:S02]  /*119a0*/  LDS R2, [R6+0x4] ;  /* 0x0000040006027984 */ /* 0x000e240000000800 */
[----:B0-----:R-:W-:-:S05]  /*119b0*/  HFMA2 R3, R2, 1, 1, R43 ;  /* 0x3c003c0002037831 */ /* 0x001fca000000002b */
[----:B------:R-:W0:Y:S02]  /*119c0*/  ATOMS.CAST.SPIN P0, [R6+0x4], R2, R3 ;  /* 0x000004020600758d */ /* 0x000e240001800003 */
[----:B0-----:R-:W-:Y:S05]  /*119d0*/  @!P0 BRA `(.L_x_2329) ;  /* 0xfffffffc00f08947 */ /* 0x001fea000383ffff */
[----:B------:R-:W-:Y:S05]  /*119e0*/  BRA `(.L_x_2327) ;  /* 0x00000000000c7947 */ /* 0x000fea0003800000 */
.L_x_2328:
[----:B------:R-:W0:Y:S02]  /*119f0*/  LD.E R2, desc[UR6][R4.64+0x4] ;  /* 0x0000040604027980 */ /* 0x000e24000c101900 */
[----:B0-----:R-:W-:-:S05]  /*11a00*/  IADD3 R3, PT, PT, R43, R2, RZ ;  /* 0x000000022b037210 */ /* 0x001fca0007ffe0ff */
[----:B------:R1:W-:Y:S02]  /*11a10*/  ST.E desc[UR6][R4.64+0x4], R3 ;  /* 0x0000040304007985 */ /* 0x0003e4000c101906 */
.L_x_2327:
[----:B------:R-:W-:Y:S05]  /*11a20*/  BSYNC.RECONVERGENT B0 ;  /* 0x0000000000007941 */ /* 0x000fea0003800200 */
.L_x_2326:
        /* <DEDUP_REMOVED lines=10> */
.L_x_2333:
[----:B------:R-:W0:Y:S02]  /*11ad0*/  LDS R2, [R0] ;  /* 0x0000000000027984 */ /* 0x000e240000000800 */
[----:B0-----:R-:W-:-:S05]  /*11ae0*/  HADD2 R3, R2, R42 ;  /* 0x0000002a02037230 */ /* 0x001fca0000000000 */
[----:B------:R-:W0:Y:S02]  /*11af0*/  ATOMS.CAST.SPIN P0, [R0], R2, R3 ;  /* 0x000000020000758d */ /* 0x000e240001800003 */
[----:B0-----:R-:W-:Y:S05]  /*11b00*/  @!P0 BRA `(.L_x_2333) ;  /* 0xfffffffc00f08947 */ /* 0x001fea000383ffff */
[----:B------:R-:W-:Y:S05]  /*11b10*/  BRA `(.L_x_2331) ;  /* 0x00000000000c7947 */ /* 0x000fea0003800000 */
.L_x_2332:
[----:B------:R-:W2:Y:S02]  /*11b20*/  LD.E R0, desc[UR6][R4.64] ;  /* 0x0000000604007980 */ /* 0x000ea4000c101900 */
[----:B--2---:R-:W-:-:S05]  /*11b30*/  IADD3 R3, PT, PT, R42, R0, RZ ;  /* 0x000000002a037210 */ /* 0x004fca0007ffe0ff */
[----:B------:R0:W-:Y:S02]  /*11b40*/  ST.E desc[UR6][R4.64], R3 ;  /* 0x0000000304007985 */ /* 0x0001e4000c101906 */
.L_x_2331:
[----:B------:R-:W-:Y:S05]  /*11b50*/  BSYNC.RECONVERGENT B0 ;  /* 0x0000000000007941 */ /* 0x000fea0003800200 */
.L_x_2330:
[----:B------:R1:W-:Y:S02]  /*11b60*/  ATOM.E.ADD.F16x2.RN.STRONG.GPU P0, RZ, desc[UR6][R4.64+0x4], R41 ;  /* 0x8000042904ff79a2 */ /* 0x0003e4000c10e106 */
[----:B-1----:R-:W-:Y:S05]  /*11b70*/  @P0 EXIT ;  /* 0x000000000000094d */ /* 0x002fea0003800000 */
[----:B------:R-:W1:Y:S02]  /*11b80*/  QSPC.E.S P0, RZ, [R4+0x4] ;  /* 0x0000040004ff73aa */ /* 0x000e640000000500 */
[----:B-1----:R-:W-:Y:S05]  /*11b90*/  @!P0 BRA `(.L_x_2334) ;  /* 0x00000000001c8947 */ /* 0x002fea0003800000 */
[----:B------:R-:W-:-:S04]  /*11ba0*/  MOV R2, R4 ;  /* 0x0000000400027202 */ /* 0x000fc80000000f00 */
[----:B------:R-:W-:-:S07]  /*11bb0*/  MOV R0, R2 ;  /* 0x0000000200007202 */ /* 0x000fce0000000f00 */
.L_x_2335:
[----:B------:R-:W0:Y:S02]  /*11bc0*/  LDS R2, [R0+0x4] ;  /* 0x0000040000027984 */ /* 0x000e240000000800 */
[----:B0-----:R-:W-:-:S05]  /*11bd0*/  HFMA2 R3, R2, 1, 1, R41 ;  /* 0x3c003c0002037831 */ /* 0x001fca0000000029 */
[----:B------:R-:W0:Y:S02]  /*11be0*/  ATOMS.CAST.SPIN P0, [R0+0x4], R2, R3 ;  /* 0x000004020000758d */ /* 0x000e240001800003 */
[----:B0-----:R-:W-:Y:S05]  /*11bf0*/  @!P0 BRA `(.L_x_2335) ;  /* 0xfffffffc00f08947 */ /* 0x001fea000383ffff */
[----:B------:R-:W-:Y:S05]  /*11c00*/  EXIT ;  /* 0x000000000000794d */ /* 0x000fea0003800000 */
.L_x_2334:
[----:B------:R-:W0:Y:S02]  /*11c10*/  LD.E R0, desc[UR6][R4.64+0x4] ;  /* 0x0000040604007980 */ /* 0x000e24000c101900 */
[----:B0-----:R-:W-:-:S05]  /*11c20*/  IADD3 R3, PT, PT, R41, R0, RZ ;  /* 0x0000000029037210 */ /* 0x001fca0007ffe0ff */
[----:B------:R-:W-:Y:S01]  /*11c30*/  ST.E desc[UR6][R4.64+0x4], R3 ;  /* 0x0000040304007985 */ /* 0x000fe2000c101906 */
[----:B------:R-:W-:Y:S05]  /*11c40*/  EXIT ;  /* 0x000000000000794d */ /* 0x000fea0003800000 */
.L_x_2336:
        /* <DEDUP_REMOVED lines=11> */
.L_x_5311:


//--------------------- .text._Z23gemm_half_q_half_kernelILi3ELi176ELb1ELb0ELi64EEvPK6__halfPKjS4_S2_PS0_iiiiPKtS7_iiiiiibS2_i --------------------------
	.section	.text._Z23gemm_half_q_half_kernelILi3ELi176ELb1ELb0ELi64EEvPK6__halfPKjS4_S2_PS0_iiiiPKtS7_iiiiiibS2_i,"ax",@progbits
	.align	128
        .global         _Z23gemm_half_q_half_kernelILi3ELi176ELb1ELb0ELi64EEvPK6__halfPKjS4_S2_PS0_iiiiPKtS7_iiiiiibS2_i
        .type           _Z23gemm_half_q_half_kernelILi3ELi176ELb1ELb0ELi64EEvPK6__halfPKjS4_S2_PS0_iiiiPKtS7_iiiiiibS2_i,@function
        .size           _Z23gemm_half_q_half_kernelILi3ELi176ELb1ELb0ELi64EEvPK6__halfPKjS4_S2_PS0_iiiiPKtS7_iiiiiibS2_i,(.L_x_5312 - _Z23gemm_half_q_half_kernelILi3ELi176ELb1ELb0ELi64EEvPK6__halfPKjS4_S2_PS0_iiiiPKtS7_iiiiiibS2_i)
        .other          _Z23gemm_half_q_half_kernelILi3ELi176ELb1ELb0ELi64EEvPK6__halfPKjS4_S2_PS0_iiiiPKtS7_iiiiiibS2_i,@"STO_CUDA_ENTRY STV_DEFAULT"
_Z23gemm_half_q_half_kernelILi3ELi176ELb1ELb0ELi64EEvPK6__halfPKjS4_S2_PS0_iiiiPKtS7_iiiiiibS2_i:
.text._Z23gemm_half_q_half_kernelILi3ELi176ELb1ELb0ELi64EEvPK6__halfPKjS4_S2_PS0_iiiiPKtS7_iiiiiibS2_i:
        /* <DEDUP_REMOVED lines=30> */
.L_x_2337:
        /* <DEDUP_REMOVED lines=41> */
.L_x_2343:
        /* <DEDUP_REMOVED lines=32> */
.L_x_2342:
        /* <DEDUP_REMOVED lines=20> */
.L_x_2344:
[----:B------:R-:W-:-:S13]  /*07b0*/  ISETP.EQ.AND P2, PT, R18, RZ, PT ;  /* 0x000000ff1200720c */ /* 0x000fda0003f42270 */
[----:B------:R-:W-:Y:S05]  /*07c0*/  @!P1 BRA P2, `(.L_x_2339) ;  /* 0x0000000400789947 */ /* 0x000fea0001000000 */
.L_x_2341:
        /* <DEDUP_REMOVED lines=12> */
.L_x_2340:
        /* <DEDUP_REMOVED lines=16> */
.L_x_2347:
        /* <DEDUP_REMOVED lines=32> */
.L_x_2346:
        /* <DEDUP_REMOVED lines=21> */
.L_x_2348:
[----:B------:R-:W-:-:S13]  /*0ce0*/  ISETP.NE.OR P1, PT, R18, RZ, P1 ;  /* 0x000000ff1200720c */ /* 0x000fda0000f25670 */
[----:B------:R-:W-:Y:S05]  /*0cf0*/  @!P1 BRA `(.L_x_2339) ;  /* 0x00000000002c9947 */ /* 0x000fea0003800000 */
.L_x_2345:
        /* <DEDUP_REMOVED lines=11> */
.L_x_2339:
[----:B0-----:R-:W-:Y:S05]  /*0db0*/  BSYNC.RECONVERGENT B0 ;  /* 0x0000000000007941 */ /* 0x001fea0003800200 */
.L_x_2338:
        /* <DEDUP_REMOVED lines=14> */
[----:B-1----:R-:W-:Y:S02]  /*0ea0*/  IADD3 R8, PT, PT, RZ, -R6, RZ ;  /* 0x80000006ff087210 */ /* 0x002fe40007ffe0ff */
[----:B------:R-:W-:Y:S02]  /*0eb0*/  PLOP3.LUT P1, PT, PT, PT, PT, 0x80, 0x8 ;  /* 0x000000000008781c */ /* 0x000fe40003f2f070 */
[----:B------:R-:W-:-:S13]  /*0ec0*/  ISETP.GT.AND P2, PT, R8, 0x3, PT ;  /* 0x000000030800780c */ /* 0x000fda0003f44270 */
[----:B------:R-:W-:Y:S05]  /*0ed0*/  @!P2 BRA `(.L_x_2351) ;  /* 0x000000000044a947 */ /* 0x000fea0003800000 */
[----:B-----5:R-:W0:Y:S01]  /*0ee0*/  LDC.64 R18, c[0x0][0x3a0] ;  /* 0x0000e800ff127b82 */ /* 0x020e220000000a00 */
[----:B------:R-:W-:-:S13]  /*0ef0*/  PLOP3.LUT P1, PT, PT, PT, PT, 0x8, 0x80 ;  /* 0x000000000080781c */ /* 0x000fda0003f2e170 */
.L_x_2352:
        /* <DEDUP_REMOVED lines=15> */
.L_x_2351:
        /* <DEDUP_REMOVED lines=12> */
.L_x_2353:
[----:B------:R-:W-:-:S13]  /*10b0*/  ISETP.NE.OR P1, PT, R6, RZ, P1 ;  /* 0x000000ff0600720c */ /* 0x000fda0000f25670 */
[----:B------:R-:W-:Y:S05]  /*10c0*/  @!P1 BRA `(.L_x_2349) ;  /* 0x00000000001c9947 */ /* 0x000fea0003800000 */
.L_x_2350:
[----:B01----:R-:W0:Y:S02]  /*10d0*/  LDC.64 R8, c[0x0][0x3a0] ;  /* 0x0000e800ff087b82 */ /* 0x003e240000000a00 */
.L_x_2354:
[----:B0-----:R-:W-:Y:S01]  /*10e0*/  IMAD.WIDE R12, R0, 0x2, R8 ;  /* 0x00000002000c7825 */ /* 0x001fe200078e0208 */
[----:B------:R-:W-:Y:S02]  /*10f0*/  IADD3 R6, PT, PT, R6, 0x1, RZ ;  /* 0x0000000106067810 */ /* 0x000fe40007ffe0ff */
[----:B------:R-:W-:Y:S02]  /*1100*/  IADD3 R0, PT, PT, R0, R39, RZ ;  /* 0x0000002700007210 */ /* 0x000fe40007ffe0ff */
[----:B------:R2:W-:Y:S01]  /*1110*/  STG.E.64 desc[UR6][R12.64], RZ ;  /* 0x000000ff0c007986 */ /* 0x0005e2000c101b06 */
[----:B------:R-:W-:-:S13]  /*1120*/  ISETP.NE.AND P1, PT, R6, RZ, PT ;  /* 0x000000ff0600720c */ /* 0x000fda0003f25270 */
[----:B--2---:R-:W-:Y:S05]  /*1130*/  @P1 BRA `(.L_x_2354) ;  /* 0xfffffffc00e81947 */ /* 0x004fea000383ffff */
.L_x_2349:
        /* <DEDUP_REMOVED lines=15> */
.L_x_2356:
        /* <DEDUP_REMOVED lines=44> */
.L_x_2355:
[----:B0-----:R0:W5:Y:S01]  /*14f0*/  LDL.64 R12, [R1] ;  /* 0x00000000010c7983 */ /* 0x0011620000100a00 */
        /* <DEDUP_REMOVED lines=27> */
.L_x_2357:
        /* <DEDUP_REMOVED lines=8> */
.L_x_2358:
        /* <DEDUP_REMOVED lines=8> */
.L_x_2359:
        /* <DEDUP_REMOVED lines=8> */
.L_x_2360:
        /* <DEDUP_REMOVED lines=8> */
.L_x_2361:
        /* <DEDUP_REMOVED lines=8> */
[----:B-----5:R-:W-:-:S02]  /*1930*/  PRMT R16, R12, 0x7610, R13 ;  /* 0x000076100c107816 */ /* 0x020fc4000000000d */
        /* <DEDUP_REMOVED lines=28> */
.L_x_2375:
[----:B------:R-:W-:Y:S01]  /*1b00*/  MOV R8, R14 ;  /* 0x0000000e00087202 */ /* 0x000fe20000000f00 */
[----:B0-----:R-:W0:Y:S01]  /*1b10*/  LDC R39, c[0x0][0x3ac] ;  /* 0x0000eb00ff277b82 */ /* 0x001e220000000800 */
        /* <DEDUP_REMOVED lines=14> */
[----:B------:R-:W-:Y:S02]  /*1c00*/  LEA.HI R17, R20, 0xffffff80, RZ, 0x8 ;  /* 0xffffff8014117811 */ /* 0x000fe400078f40ff */
[----:B------:R1:W2:Y:S01]  /*1c10*/  I2F.F16 R44, R4 ;  /* 0x00000004002c7306 */ /* 0x0002a20000200c00 */
[----:B------:R-:W-:Y:S02]  /*1c20*/  IADD3 R5, PT, PT, R5, -0x80, RZ ;  /* 0xffffff8005057810 */ /* 0x000fe40007ffe0ff */
[----:B-1----:R-:W-:-:S02]  /*1c30*/  SHF.R.U32.HI R4, RZ, 0x8, R20 ;  /* 0x00000008ff047819 */ /* 0x002fc40000011614 */
[----:B------:R-:W-:-:S03]  /*1c40*/  SHF.R.U32.HI R20, RZ, 0x10, R20 ;  /* 0x00000010ff147819 */ /* 0x000fc60000011614 */
[----:B------:R1:W0:Y:S01]  /*1c50*/  I2F.F16 R45, R5 ;  /* 0x00000005002d7306 */ /* 0x0002220000200c00 */
[----:B------:R-:W-:Y:S02]  /*1c60*/  LOP3.LUT R4, R4, 0xff, RZ, 0xc0, !PT ;  /* 0x000000ff04047812 */ /* 0x000fe400078ec0ff */
[----:B------:R-:W-:Y:S02]  /*1c70*/  LEA.HI R29, R22, 0xffffff80, RZ, 0x8 ;  /* 0xffffff80161d7811 */ /* 0x000fe400078f40ff */
[----:B-1----:R-:W-:Y:S02]  /*1c80*/  LOP3.LUT R5, R20, 0xff, RZ, 0xc0, !PT ;  /* 0x000000ff14057812 */ /* 0x002fe400078ec0ff */
[----:B------:R-:W-:Y:S02]  /*1c90*/  LOP3.LUT R6, R22, 0xff, RZ, 0xc0, !PT ;  /* 0x000000ff16067812 */ /* 0x000fe400078ec0ff */
[----:B------:R-:W-:Y:S02]  /*1ca0*/  IADD3 R5, PT, PT, R5, -0x80, RZ ;  /* 0xffffff8005057810 */ /* 0x000fe40007ffe0ff */
[----:B------:R-:W-:-:S02]  /*1cb0*/  IADD3 R4, PT, PT, R4, -0x80, RZ ;  /* 0xffffff8004047810 */ /* 0x000fc40007ffe0ff */
[--C-:B------:R-:W-:Y:S01]  /*1cc0*/  SHF.R.U32.HI R19, RZ, 0x8, R22.reuse ;  /* 0x00000008ff137819 */ /* 0x100fe20000011616 */
[----:B------:R1:W0:Y:S01]  /*1cd0*/  I2F.F16 R52, R5 ;  /* 0x0000000500347306 */ /* 0x0002220000200c00 */
[----:B------:R-:W-:Y:S02]  /*1ce0*/  SHF.R.U32.HI R22, RZ, 0x10, R22 ;  /* 0x00000010ff167819 */ /* 0x000fe40000011616 */
[----:B------:R-:W-:-:S05]  /*1cf0*/  IADD3 R6, PT, PT, R6, -0x80, RZ ;  /* 0xffffff8006067810 */ /* 0x000fca0007ffe0ff */
[----:B------:R2:W0:Y:S01]  /*1d00*/  I2F.F16 R20, R4 ;  /* 0x0000000400147306 */ /* 0x0004220000200c00 */
[----:B-1----:R-:W-:-:S04]  /*1d10*/  SHF.R.U32.HI R5, RZ, 0x8, R23 ;  /* 0x00000008ff057819 */ /* 0x002fc80000011617 */
[----:B------:R-:W-:Y:S02]  /*1d20*/  LOP3.LUT R5, R5, 0xff, RZ, 0xc0, !PT ;  /* 0x000000ff05057812 */ /* 0x000fe400078ec0ff */
[----:B--2---:R-:W-:Y:S01]  /*1d30*/  LOP3.LUT R4, R22, 0xff, RZ, 0xc0, !PT ;  /* 0x000000ff16047812 */ /* 0x004fe200078ec0ff */
[----:B------:R1:W2:Y:S01]  /*1d40*/  I2F.F16 R48, R6 ;  /* 0x0000000600307306 */ /* 0x0002a20000200c00 */
[C---:B------:R-:W-:Y:S02]  /*1d50*/  LEA.HI R43, R23.reuse, 0xffffff80, RZ, 0x8 ;  /* 0xffffff80172b7811 */ /* 0x040fe400078f40ff */
[----:B------:R-:W-:Y:S02]  /*1d60*/  IADD3 R55, PT, PT, R4, -0x80, RZ ;  /* 0xffffff8004377810 */ /* 0x000fe40007ffe0ff */
[----:B------:R-:W-:Y:S02]  /*1d70*/  LOP3.LUT R18, R23, 0xff, RZ, 0xc0, !PT ;  /* 0x000000ff17127812 */ /* 0x000fe400078ec0ff */
[----:B------:R-:W-:-:S02]  /*1d80*/  SHF.R.U32.HI R4, RZ, 0x10, R23 ;  /* 0x00000010ff047819 */ /* 0x000fc40000011617 */
[----:B-1----:R-:W-:Y:S02]  /*1d90*/  SHF.R.U32.HI R6, RZ, 0x8, R21 ;  /* 0x00000008ff067819 */ /* 0x002fe40000011615 */
[----:B------:R-:W-:Y:S02]  /*1da0*/  IADD3 R23, PT, PT, R5, -0x80, RZ ;  /* 0xffffff8005177810 */ /* 0x000fe40007ffe0ff */
[----:B---3--:R-:W-:Y:S02]  /*1db0*/  LOP3.LUT R5, R25, 0xff, RZ, 0xc0, !PT ;  /* 0x000000ff19057812 */ /* 0x008fe400078ec0ff */
[----:B------:R-:W-:Y:S02]  /*1dc0*/  LOP3.LUT R6, R6, 0xff, RZ, 0xc0, !PT ;  /* 0x000000ff06067812 */ /* 0x000fe400078ec0ff */
[----:B------:R-:W-:Y:S02]  /*1dd0*/  LEA.HI R28, R21, 0xffffff80, RZ, 0x8 ;  /* 0xffffff80151c7811 */ /* 0x000fe400078f40ff */
[----:B------:R-:W-:-:S02]  /*1de0*/  IADD3 R18, PT, PT, R18, -0x80, RZ ;  /* 0xffffff8012127810 */ /* 0x000fc40007ffe0ff */
[----:B------:R-:W-:Y:S02]  /*1df0*/  SHF.R.U32.HI R21, RZ, 0x10, R21 ;  /* 0x00000010ff157819 */ /* 0x000fe40000011615 */
[----:B------:R-:W-:Y:S02]  /*1e00*/  IADD3 R58, PT, PT, R5, -0x80, RZ ;  /* 0xffffff80053a7810 */ /* 0x000fe40007ffe0ff */
[----:B------:R-:W-:Y:S02]  /*1e10*/  IADD3 R6, PT, PT, R6, -0x80, RZ ;  /* 0xffffff8006067810 */ /* 0x000fe40007ffe0ff */
[----:B------:R-:W-:Y:S02]  /*1e20*/  LOP3.LUT R4, R4, 0xff, RZ, 0xc0, !PT ;  /* 0x000000ff04047812 */ /* 0x000fe400078ec0ff */
[----:B------:R-:W-:Y:S01]  /*1e30*/  LOP3.LUT R5, R26, 0xff, RZ, 0xc0, !PT ;  /* 0x000000ff1a057812 */ /* 0x000fe200078ec0ff */
[----:B------:R1:W3:Y:S01]  /*1e40*/  I2F.F16 R46, R18 ;  /* 0x00000012002e7306 */ /* 0x0002e20000200c00 */
[----:B------:R-:W-:-:S02]  /*1e50*/  IADD3 R56, PT, PT, R4, -0x80, RZ ;  /* 0xffffff8004387810 */ /* 0x000fc40007ffe0ff */
[----:B------:R-:W-:Y:S02]  /*1e60*/  IADD3 R59, PT, PT, R5, -0x80, RZ ;  /* 0xffffff80053b7810 */ /* 0x000fe40007ffe0ff */
[C---:B------:R-:W-:Y:S02]  /*1e70*/  LOP3.LUT R4, R24.reuse, 0xff, RZ, 0xc0, !PT ;  /* 0x000000ff18047812 */ /* 0x040fe400078ec0ff */
[----:B------:R-:W-:Y:S02]  /*1e80*/  SHF.R.U32.HI R5, RZ, 0x8, R24 ;  /* 0x00000008ff057819 */ /* 0x000fe40000011618 */
[----:B-1----:R-:W-:Y:S02]  /*1e90*/  LOP3.LUT R18, R21, 0xff, RZ, 0xc0, !PT ;  /* 0x000000ff15127812 */ /* 0x002fe400078ec0ff */
[----:B------:R1:W0:Y:S01]  /*1ea0*/  I2F.F16 R21, R6 ;  /* 0x0000000600157306 */ /* 0x0002220000200c00 */
[----:B------:R-:W-:Y:S02]  /*1eb0*/  LEA.HI R47, R24, 0xffffff80, RZ, 0x8 ;  /* 0xffffff80182f7811 */ /* 0x000fe400078f40ff */
[----:B------:R-:W-:-:S02]  /*1ec0*/  LOP3.LUT R19, R19, 0xff, RZ, 0xc0, !PT ;  /* 0x000000ff13137812 */ /* 0x000fc400078ec0ff */
[----:B------:R-:W-:Y:S02]  /*1ed0*/  IADD3 R4, PT, PT, R4, -0x80, RZ ;  /* 0xffffff8004047810 */ /* 0x000fe40007ffe0ff */
[----:B-1----:R-:W-:Y:S02]  /*1ee0*/  LOP3.LUT R6, R27, 0xff, RZ, 0xc0, !PT ;  /* 0x000000ff1b067812 */ /* 0x002fe400078ec0ff */
[----:B------:R-:W-:Y:S02]  /*1ef0*/  LOP3.LUT R5, R5, 0xff, RZ, 0xc0, !PT ;  /* 0x000000ff05057812 */ /* 0x000fe400078ec0ff */
[----:B------:R-:W-:Y:S02]  /*1f00*/  IADD3 R60, PT, PT, R6, -0x80, RZ ;  /* 0xffffff80063c7810 */ /* 0x000fe40007ffe0ff */
[----:B------:R-:W-:Y:S02]  /*1f10*/  SHF.R.U32.HI R24, RZ, 0x10, R24 ;  /* 0x00000010ff187819 */ /* 0x000fe40000011618 */
[----:B------:R-:W-:Y:S01]  /*1f20*/  SHF.R.U32.HI R6, RZ, 0x8, R25 ;  /* 0x00000008ff067819 */ /* 0x000fe20000011619 */
[----:B------:R1:W0:Y:S01]  /*1f30*/  I2F.F16 R57, R4 ;  /* 0x0000000400397306 */ /* 0x0002220000200c00 */
[----:B------:R-:W-:-:S02]  /*1f40*/  IADD3 R19, PT, PT, R19, -0x80, RZ ;  /* 0xffffff8013137810 */ /* 0x000fc40007ffe0ff */
[----:B------:R-:W-:Y:S02]  /*1f50*/  IADD3 R5, PT, PT, R5, -0x80, RZ ;  /* 0xffffff8005057810 */ /* 0x000fe40007ffe0ff */
[----:B------:R-:W-:Y:S02]  /*1f60*/  LOP3.LUT R6, R6, 0xff, RZ, 0xc0, !PT ;  /* 0x000000ff06067812 */ /* 0x000fe400078ec0ff */
[----:B------:R-:W-:Y:S02]  /*1f70*/  LEA.HI R49, R25, 0xffffff80, RZ, 0x8 ;  /* 0xffffff8019317811 */ /* 0x000fe400078f40ff */
[----:B-1----:R-:W-:Y:S01]  /*1f80*/  LOP3.LUT R4, R24, 0xff, RZ, 0xc0, !PT ;  /* 0x000000ff18047812 */ /* 0x002fe200078ec0ff */
        /* <DEDUP_REMOVED lines=8> */
[--C-:B-1----:R-:W-:Y:S02]  /*2010*/  SHF.R.U32.HI R19, RZ, 0x8, R26.reuse ;  /* 0x00000008ff137819 */ /* 0x102fe4000001161a */
[----:B------:R-:W-:-:S02]  /*2020*/  SHF.R.U32.HI R26, RZ, 0x10, R26 ;  /* 0x00000010ff1a7819 */ /* 0x000fc4000001161a */
[--C-:B----4-:R-:W-:Y:S01]  /*2030*/  SHF.R.U32.HI R5, RZ, 0x8, R27.reuse ;  /* 0x00000008ff057819 */ /* 0x110fe2000001161b */
[----:B------:R1:W4:Y:S01]  /*2040*/  I2F.F16 R54, R18 ;  /* 0x0000001200367306 */ /* 0x0003220000200c00 */
[----:B------:R-:W-:Y:S02]  /*2050*/  SHF.R.U32.HI R27, RZ, 0x10, R27 ;  /* 0x00000010ff1b7819 */ /* 0x000fe4000001161b */
[----:B------:R-:W-:Y:S02]  /*2060*/  LOP3.LUT R19, R19, 0xff, RZ, 0xc0, !PT ;  /* 0x000000ff13137812 */ /* 0x000fe400078ec0ff */
[----:B------:R-:W-:-:S03]  /*2070*/  LOP3.LUT R5, R5, 0xff, RZ, 0xc0, !PT ;  /* 0x000000ff05057812 */ /* 0x000fc600078ec0ff */
[----:B------:R2:W0:Y:S01]  /*2080*/  I2F.F16 R61, R4 ;  /* 0x00000004003d7306 */ /* 0x0004220000200c00 */
[----:B-1----:R-:W-:Y:S02]  /*2090*/  LOP3.LUT R18, R25, 0xff, RZ, 0xc0, !PT ;  /* 0x000000ff19127812 */ /* 0x002fe400078ec0ff */
[----:B------:R-:W-:-:S05]  /*20a0*/  IADD3 R19, PT, PT, R19, -0x80, RZ ;  /* 0xffffff8013137810 */ /* 0x000fca0007ffe0ff */
[----:B------:R1:W0:Y:S01]  /*20b0*/  I2F.F16 R25, R6 ;  /* 0x0000000600197306 */ /* 0x0002220000200c00 */
[----:B--2---:R-:W-:Y:S02]  /*20c0*/  LOP3.LUT R4, R26, 0xff, RZ, 0xc0, !PT ;  /* 0x000000ff1a047812 */ /* 0x004fe400078ec0ff */
[----:B------:R-:W-:Y:S02]  /*20d0*/  IADD3 R18, PT, PT, R18, -0x80, RZ ;  /* 0xffffff8012127810 */ /* 0x000fe40007ffe0ff */
[----:B------:R-:W-:Y:S02]  /*20e0*/  IADD3 R4, PT, PT, R4, -0x80, RZ ;  /* 0xffffff8004047810 */ /* 0x000fe40007ffe0ff */
[----:B-1----:R-:W-:Y:S02]  /*20f0*/  LOP3.LUT R6, R27, 0xff, RZ, 0xc0, !PT ;  /* 0x000000ff1b067812 */ /* 0x002fe400078ec0ff */
[----:B------:R-:W-:Y:S02]  /*2100*/  IADD3 R5, PT, PT, R5, -0x80, RZ ;  /* 0xffffff8005057810 */ /* 0x000fe40007ffe0ff */
        /* <DEDUP_REMOVED lines=115> */
.L_x_2363:
        /* <DEDUP_REMOVED lines=96> */
.L_x_2365:
        /* <DEDUP_REMOVED lines=22> */
[----:B------:R-:W-:Y:S02]  /*2fa0*/  HADD2.F32 R3, -RZ, R45.H0_H0 ;  /* 0x2000002dff037230 */ /* 0x000fe40000004100 */
[----:B------:R-:W-:Y:S02]  /*2fb0*/  HADD2.F32 R53, -RZ, R2.H1_H1 ;  /* 0x30000002ff357230 */ /* 0x000fe40000004100 */
[-C--:B------:R-:W-:Y:S01]  /*2fc0*/  FFMA.FTZ R4, R4, R6.reuse, RZ ;  /* 0x0000000604047223 */ /* 0x080fe200000100ff */
[----:B------:R-:W-:Y:S02]  /*2fd0*/  HADD2.F32 R2, -RZ, R44.H0_H0 ;  /* 0x2000002cff027230 */ /* 0x000fe40000004100 */
[----:B------:R-:W-:Y:S01]  /*2fe0*/  FFMA.FTZ R20, R3, R6, RZ ;  /* 0x0000000603147223 */ /* 0x000fe200000100ff */
[----:B------:R-:W-:-:S02]  /*2ff0*/  HADD2.F32 R3, -RZ, R52.H0_H0 ;  /* 0x20000034ff037230 */ /* 0x000fc40000004100 */
[-C--:B------:R-:W-:Y:S01]  /*3000*/  FFMA.FTZ R2, R2, R6.reuse, RZ ;  /* 0x0000000602027223 */ /* 0x080fe200000100ff */
[-C--:B------:R-:W-:Y:S01]  /*3010*/  FFMA.FTZ R20, R21, R53.reuse, R20 ;  /* 0x0000003515147223 */ /* 0x080fe20000010014 */
[----:B------:R-:W-:Y:S01]  /*3020*/  FFMA.FTZ R6, R5, R6, RZ ;  /* 0x0000000605067223 */ /* 0x000fe200000100ff */
        /* <DEDUP_REMOVED lines=14> */
[----:B0-----:R-:W-:Y:S02]  /*3110*/  HADD2.F32 R2, -RZ, R18.H0_H0 ;  /* 0x20000012ff027230 */ /* 0x001fe40000004100 */
        /* <DEDUP_REMOVED lines=14> */
[----:B------:R-:W-:Y:S02]  /*3200*/  HADD2.F32 R2, -RZ, R61.H0_H0 ;  /* 0x2000003dff027230 */ /* 0x000fe40000004100 */
        /* <DEDUP_REMOVED lines=30> */
.L_x_2364:
[----:B------:R-:W-:-:S05]  /*33f0*/  IMAD.WIDE R2, R39, 0x4, R14 ;  /* 0x0000000427027825 */ /* 0x000fca00078e020e */
[----:B0-----:R-:W2:Y:S01]  /*3400*/  LDG.E.128.CONSTANT R20, desc[UR6][R2.64] ;  /* 0x0000000602147981 */ /* 0x001ea2000c1e9d00 */
[----:B------:R-:W-:-:S05]  /*3410*/  IMAD.WIDE R14, R39, 0x4, R2 ;  /* 0x00000004270e7825 */ /* 0x000fca00078e0202 */
[----:B------:R-:W3:Y:S01]  /*3420*/  LDG.E.128.CONSTANT R24, desc[UR6][R14.64] ;  /* 0x000000060e187981 */ /* 0x000ee2000c1e9d00 */
[----:B--2---:R-:W-:Y:S02]  /*3430*/  LOP3.LUT R2, R21, 0xff, RZ, 0xc0, !PT ;  /* 0x000000ff15027812 */ /* 0x004fe400078ec0ff */
[----:B------:R-:W-:Y:S02]  /*3440*/  LOP3.LUT R3, R22, 0xff, RZ, 0xc0, !PT ;  /* 0x000000ff16037812 */ /* 0x000fe400078ec0ff */
[----:B------:R-:W-:Y:S02]  /*3450*/  IADD3 R2, PT, PT, R2, -0x80, RZ ;  /* 0xffffff8002027810 */ /* 0x000fe40007ffe0ff */
[C---:B------:R-:W-:Y:S02]  /*3460*/  LEA.HI R17, R20.reuse, 0xffffff80, RZ, 0x8 ;  /* 0xffffff8014117811 */ /* 0x040fe400078f40ff */
[----:B------:R0:W1:Y:S01]  /*3470*/  I2F.F16 R45, R2 ;  /* 0x00000002002d7306 */ /* 0x0000620000200c00 */
[----:B------:R-:W-:-:S02]  /*3480*/  LOP3.LUT R4, R20, 0xff, RZ, 0xc0, !PT ;  /* 0x000000ff14047812 */ /* 0x000fc400078ec0ff */
[----:B------:R-:W-:Y:S02]  /*3490*/  IADD3 R3, PT, PT, R3, -0x80, RZ ;  /* 0xffffff8003037810 */ /* 0x000fe40007ffe0ff */
[----:B------:R-:W-:Y:S02]  /*34a0*/  LEA.HI R29, R22, 0xffffff80, RZ, 0x8 ;  /* 0xffffff80161d7811 */ /* 0x000fe400078f40ff */
        /* <DEDUP_REMOVED lines=187> */
.L_x_2366:
        /* <DEDUP_REMOVED lines=94> */
.L_x_2368:
        /* <DEDUP_REMOVED lines=19> */
[----:B------:R-:W-:Y:S02]  /*4770*/  HADD2.F32 R64, -RZ, R2.H1_H1 ;  /* 0x30000002ff407230 */ /* 0x000fe40000004100 */
[----:B------:R-:W-:-:S02]  /*4780*/  HADD2.F32 R3, -RZ, R45.H0_H0 ;  /* 0x2000002dff037230 */ /* 0x000fc40000004100 */
[-C--:B------:R-:W-:Y:S01]  /*4790*/  FFMA.FTZ R45, R4, R6.reuse, RZ ;  /* 0x00000006042d7223 */ /* 0x080fe200000100ff */
[----:B------:R-:W-:Y:S02]  /*47a0*/  HADD2.F32 R2, -RZ, R44.H0_H0 ;  /* 0x2000002cff027230 */ /* 0x000fe40000004100 */
[-C--:B------:R-:W-:Y:S01]  /*47b0*/  FFMA.FTZ R5, R5, R6.reuse, RZ ;  /* 0x0000000605057223 */ /* 0x080fe200000100ff */
[----:B------:R-:W-:Y:S02]  /*47c0*/  HADD2.F32 R44, -RZ, R21.H0_H0 ;  /* 0x20000015ff2c7230 */ /* 0x000fe40000004100 */
[-C--:B------:R-:W-:Y:S01]  /*47d0*/  FFMA.FTZ R3, R3, R6.reuse, RZ ;  /* 0x0000000603037223 */ /* 0x080fe200000100ff */
[----:B------:R-:W-:Y:S02]  /*47e0*/  HADD2.F32 R4, -RZ, R53.H0_H0 ;  /* 0x20000035ff047230 */ /* 0x000fe40000004100 */
[----:B------:R-:W-:Y:S01]  /*47f0*/  FFMA.FTZ R21, R2, R6, RZ ;  /* 0x0000000602157223 */ /* 0x000fe200000100ff */
[----:B------:R-:W-:-:S02]  /*4800*/  HADD2.F32 R6, -RZ, R23.H0_H0 ;  /* 0x20000017ff067230 */ /* 0x000fc40000004100 */
        /* <DEDUP_REMOVED lines=41> */
[-C--:B------:R-:W-:Y:S01]  /*4aa0*/  FFMA.FTZ R2, R47, R19.reuse, R2 ;  /* 0x000000132f027223 */ /* 0x080fe20000010002 */
[-C--:B------:R-:W-:Y:S01]  /*4ab0*/  FFMA.FTZ R6, R49, R19.reuse, R6 ;  /* 0x0000001331067223 */ /* 0x080fe20000010006 */
        /* <DEDUP_REMOVED lines=19> */
.L_x_2367:
[----:B0-----:R-:W-:-:S05]  /*4bf0*/  IMAD.WIDE R2, R39, 0x4, R14 ;  /* 0x0000000427027825 */ /* 0x001fca00078e020e */
[----:B------:R-:W2:Y:S01]  /*4c00*/  LDG.E.128.CONSTANT R20, desc[UR6][R2.64] ;  /* 0x0000000602147981 */ /* 0x000ea2000c1e9d00 */
        /* <DEDUP_REMOVED lines=197> */
.L_x_2369:
        /* <DEDUP_REMOVED lines=94> */
.L_x_2371:
        /* <DEDUP_REMOVED lines=91> */
.L_x_2370:
        /* <DEDUP_REMOVED lines=199> */
.L_x_2372:
        /* <DEDUP_REMOVED lines=94> */
.L_x_2374:
        /* <DEDUP_REMOVED lines=91> */
.L_x_2373:
        /* <DEDUP_REMOVED lines=8> */
.L_x_2362:
        /* <DEDUP_REMOVED lines=9> */
.L_x_2383:
        /* <DEDUP_REMOVED lines=15> */
[----:B------:R-:W-:Y:S02]  /*7df0*/  LOP3.LUT R50, R26, 0x3f003f, RZ, 0xc0, !PT ;  /* 0x003f003f1a327812 */ /* 0x000fe400078ec0ff */
[--C-:B------:R-:W-:Y:S02]  /*7e00*/  SHF.R.U32.HI R51, RZ, 0x6, R26.reuse ;  /* 0x00000006ff337819 */ /* 0x100fe4000001161a */
[----:B------:R-:W-:-:S02]  /*7e10*/  SHF.R.U32.HI R26, RZ, 0xc, R26 ;  /* 0x0000000cff1a7819 */ /* 0x000fc4000001161a */
[--C-:B------:R-:W-:Y:S02]  /*7e20*/  SHF.R.U32.HI R45, RZ, 0xc, R27.reuse ;  /* 0x0000000cff2d7819 */ /* 0x100fe4000001161b */
[----:B------:R-:W-:Y:S02]  /*7e30*/  LOP3.LUT R57, R27, 0x3f003f, RZ, 0xc0, !PT ;  /* 0x003f003f1b397812 */ /* 0x000fe400078ec0ff */
[----:B------:R-:W-:Y:S02]  /*7e40*/  SHF.R.U32.HI R58, RZ, 0x6, R27 ;  /* 0x00000006ff3a7819 */ /* 0x000fe4000001161b */
[----:B----4-:R-:W-:Y:S02]  /*7e50*/  @!P2 PRMT R16, R22, 0x7610, R16 ;  /* 0x000076101610a816 */ /* 0x010fe40000000010 */
[----:B------:R-:W-:Y:S02]  /*7e60*/  @!P2 PRMT R0, R0, 0x7610, R22 ;  /* 0x000076100000a816 */ /* 0x000fe40000000016 */
[----:B------:R-:W-:-:S02]  /*7e70*/  SHF.R.U32.HI R22, RZ, 0x6, R24 ;  /* 0x00000006ff167819 */ /* 0x000fc40000011618 */
[----:B------:R-:W-:Y:S02]  /*7e80*/  SHF.R.U32.HI R24, RZ, 0xc, R24 ;  /* 0x0000000cff187819 */ /* 0x000fe40000011618 */
[----:B------:R-:W-:Y:S02]  /*7e90*/  @!P2 PRMT R0, R23, 0x7610, R0 ;  /* 0x000076101700a816 */ /* 0x000fe40000000000 */
[----:B------:R-:W-:Y:S02]  /*7ea0*/  @!P2 PRMT R16, R16, 0x7610, R23 ;  /* 0x000076101010a816 */ /* 0x000fe40000000017 */
[----:B------:R-:W-:Y:S02]  /*7eb0*/  LOP3.LUT R26, R26, 0xf000f, RZ, 0xc0, !PT ;  /* 0x000f000f1a1a7812 */ /* 0x000fe400078ec0ff */
[----:B---3--:R-:W-:Y:S02]  /*7ec0*/  SHF.R.U32.HI R2, RZ, 0x8, R12 ;  /* 0x00000008ff027819 */ /* 0x008fe4000001160c */
[----:B------:R-:W-:-:S02]  /*7ed0*/  LOP3.LUT R29, R12, 0x3f003f, RZ, 0xc0, !PT ;  /* 0x003f003f0c1d7812 */ /* 0x000fc400078ec0ff */
[--C-:B------:R-:W-:Y:S02]  /*7ee0*/  SHF.R.U32.HI R43, RZ, 0x6, R12.reuse ;  /* 0x00000006ff2b7819 */ /* 0x100fe4000001160c */
[----:B------:R-:W-:Y:S02]  /*7ef0*/  SHF.R.U32.HI R23, RZ, 0xa, R12 ;  /* 0x0000000aff177819 */ /* 0x000fe4000001160c */
[--C-:B------:R-:W-:Y:S02]  /*7f00*/  SHF.R.U32.HI R12, RZ, 0x8, R13.reuse ;  /* 0x00000008ff0c7819 */ /* 0x100fe4000001160d */
        /* <DEDUP_REMOVED lines=10> */
[----:B------:R-:W-:Y:S02]  /*7fb0*/  LOP3.LUT R28, R25, 0x3f003f, RZ, 0xc0, !PT ;  /* 0x003f003f191c7812 */ /* 0x000fe400078ec0ff */
[--C-:B------:R-:W-:Y:S02]  /*7fc0*/  SHF.R.U32.HI R44, RZ, 0x6, R25.reuse ;  /* 0x00000006ff2c7819 */ /* 0x100fe40000011619 */
[----:B------:R-:W-:Y:S02]  /*7fd0*/  LOP3.LUT R2, R13, 0x300030, R2, 0xf8, !PT ;  /* 0x003000300d027812 */ /* 0x000fe400078ef802 */
[----:B------:R-:W-:Y:S02]  /*7fe0*/  SHF.R.U32.HI R25, RZ, 0xc, R25 ;  /* 0x0000000cff197819 */ /* 0x000fe40000011619 */
[----:B------:R-:W-:-:S02]  /*7ff0*/  LOP3.LUT R61, R15, 0x3f003f, RZ, 0xc0, !PT ;  /* 0x003f003f0f3d7812 */ /* 0x000fc400078ec0ff */
[--C-:B------:R-:W-:Y:S02]  /*8000*/  SHF.R.U32.HI R62, RZ, 0x6, R15.reuse ;  /* 0x00000006ff3e7819 */ /* 0x100fe4000001160f */
[----:B------:R-:W-:Y:S02]  /*8010*/  SHF.R.U32.HI R63, RZ, 0xa, R15 ;  /* 0x0000000aff3f7819 */ /* 0x000fe4000001160f */
[----:B------:R-:W-:Y:S02]  /*8020*/  LOP3.LUT R13, R26, 0x300030, R27, 0xf8, !PT ;  /* 0x003000301a0d7812 */ /* 0x000fe400078ef81b */
[----:B------:R-:W-:Y:S02]  /*8030*/  LOP3.LUT R14, R45, 0x300030, R14, 0xf8, !PT ;  /* 0x003000302d0e7812 */ /* 0x000fe400078ef80e */
[----:B------:R-:W-:Y:S02]  /*8040*/  LOP3.LUT R15, R4, 0x3f003f, RZ, 0xc0, !PT ;  /* 0x003f003f040f7812 */ /* 0x000fe400078ec0ff */
[----:B------:R-:W-:-:S02]  /*8050*/  SHF.R.U32.HI R26, RZ, 0x6, R4 ;  /* 0x00000006ff1a7819 */ /* 0x000fc40000011604 */
[----:B------:R-:W-:Y:S02]  /*8060*/  LOP3.LUT R27, R5, 0x3f003f, RZ, 0xc0, !PT ;  /* 0x003f003f051b7812 */ /* 0x000fe400078ec0ff */
[--C-:B------:R-:W-:Y:S02]  /*8070*/  SHF.R.U32.HI R45, RZ, 0x6, R5.reuse ;  /* 0x00000006ff2d7819 */ /* 0x100fe40000011605 */
[----:B------:R-:W-:Y:S02]  /*8080*/  LOP3.LUT R52, R6, 0x3f003f, RZ, 0xc0, !PT ;  /* 0x003f003f06347812 */ /* 0x000fe400078ec0ff */
[----:B------:R-:W-:Y:S02]  /*8090*/  SHF.R.U32.HI R53, RZ, 0x6, R6 ;  /* 0x00000006ff357819 */ /* 0x000fe40000011606 */
[----:B------:R-:W-:Y:S02]  /*80a0*/  SHF.R.U32.HI R4, RZ, 0xc, R4 ;  /* 0x0000000cff047819 */ /* 0x000fe40000011604 */
[----:B------:R-:W-:-:S02]  /*80b0*/  SHF.R.U32.HI R5, RZ, 0xc, R5 ;  /* 0x0000000cff057819 */ /* 0x000fc40000011605 */
[----:B------:R-:W-:Y:S02]  /*80c0*/  SHF.R.U32.HI R6, RZ, 0xc, R6 ;  /* 0x0000000cff067819 */ /* 0x000fe40000011606 */
[--C-:B------:R-:W-:Y:S02]  /*80d0*/  SHF.R.U32.HI R24, RZ, 0xc, R7.reuse ;  /* 0x0000000cff187819 */ /* 0x100fe40000011607 */
[----:B------:R-:W-:Y:S02]  /*80e0*/  LOP3.LUT R51, R51, 0x3f003f, RZ, 0xc0, !PT ;  /* 0x003f003f33337812 */ /* 0x000fe400078ec0ff */
        /* <DEDUP_REMOVED lines=113> */
[----:B------:R-:W-:Y:S01]  /*8800*/  HFMA2 R4, R60, R14, R4 ;  /* 0x0000000e3c047231 */ /* 0x000fe20000000004 */
[----:B------:R-:W-:Y:S01]  /*8810*/  PRMT R2, R16, 0x7610, R0 ;  /* 0x0000761010027816 */ /* 0x000fe20000000000 */
        /* <DEDUP_REMOVED lines=15> */
[----:B------:R-:W-:-:S03]  /*8910*/  PRMT R67, R67, 0x5410, R4 ;  /* 0x0000541043437816 */ /* 0x000fc60000000004 */
[----:B------:R-:W-:Y:S01]  /*8920*/  HFMA2 R37, R7, R2, R37 ;  /* 0x0000000207257231 */ /* 0x000fe20000000025 */
[----:B------:R-:W-:-:S05]  /*8930*/  PRMT R2, R0, 0x7610, R16 ;  /* 0x0000761000027816 */ /* 0x000fca0000000010 */
[----:B------:R-:W-:-:S07]  /*8940*/  HFMA2 R36, R67, R2, R36 ;  /* 0x0000000243247231 */ /* 0x000fce0000000024 */
.L_x_2377:
        /* <DEDUP_REMOVED lines=51> */
.L_x_2379:
        /* <DEDUP_REMOVED lines=45> */
.L_x_2378:
        /* <DEDUP_REMOVED lines=14> */
[----:B----4-:R-:W-:-:S02]  /*9030*/  SHF.R.U32.HI R9, RZ, 0x8, R13 ;  /* 0x00000008ff097819 */ /* 0x010fc4000001160d */
[----:B------:R-:W-:Y:S02]  /*9040*/  LOP3.LUT R43, R13, 0x3f003f, RZ, 0xc0, !PT ;  /* 0x003f003f0d2b7812 */ /* 0x000fe400078ec0ff */
[--C-:B------:R-:W-:Y:S02]  /*9050*/  SHF.R.U32.HI R44, RZ, 0x6, R13.reuse ;  /* 0x00000006ff2c7819 */ /* 0x100fe4000001160d */
        /* <DEDUP_REMOVED lines=28> */
[----:B------:R-:W-:Y:S02]  /*9220*/  SHF.R.U32.HI R15, RZ, 0x6, R25 ;  /* 0x00000006ff0f7819 */ /* 0x000fe40000011619 */
[----:B------:R-:W-:Y:S02]  /*9230*/  LOP3.LUT R62, R58, 0x300030, R57, 0xf8, !PT ;  /* 0x003000303a3e7812 */ /* 0x000fe400078ef839 */
        /* <DEDUP_REMOVED lines=136> */
.L_x_2380:
        /* <DEDUP_REMOVED lines=48> */
.L_x_2382:
        /* <DEDUP_REMOVED lines=45> */
.L_x_2381:
        /* <DEDUP_REMOVED lines=8> */
.L_x_2376:
        /* <DEDUP_REMOVED lines=13> */
.L_x_2388:
[----:B------:R-:W0:Y:S01]  /*a1e0*/  LDC R39, c[0x0][0x3ac] ;  /* 0x0000eb00ff277b82 */ /* 0x000e220000000800 */
[----:B------:R-:W-:Y:S01]  /*a1f0*/  ISETP.NE.AND P1, PT, R40, R31, PT ;  /* 0x0000001f2800720c */ /* 0x000fe20003f25270 */
[----:B------:R-:W2:-:S12]  /*a200*/  LDG.E.128.CONSTANT R24, desc[UR6][R18.64] ;  /* 0x0000000612187981 */ /* 0x000e98000c1e9d00 */
[----:B------:R-:W-:Y:S01]  /*a210*/  @!P1 LEA R50, R38, R1, 0x3 ;  /* 0x0000000126329211 */ /* 0x000fe200078e18ff */
[----:B------:R-:W5:Y:S05]  /*a220*/  @!P1 LDG.E.U16.CONSTANT R97, desc[UR6][R28.64] ;  /* 0x000000061c619981 */ /* 0x000f6a000c1e9500 */
[----:B------:R-:W3:Y:S01]  /*a230*/  @!P1 LDL.64 R50, [R50+0x8] ;  /* 0x0000080032329983 */ /* 0x000ee20000100a00 */
[----:B0-----:R-:W-:-:S05]  /*a240*/  IMAD.WIDE R44, R39, 0x4, R18 ;  /* 0x00000004272c7825 */ /* 0x001fca00078e0212 */
[----:B------:R0:W4:Y:S01]  /*a250*/  LDG.E.128.CONSTANT R20, desc[UR6][R44.64] ;  /* 0x000000062c147981 */ /* 0x000122000c1e9d00 */
[----:B------:R-:W-:-:S05]  /*a260*/  IMAD.WIDE R46, R39, 0x4, R44 ;  /* 0x00000004272e7825 */ /* 0x000fca00078e022c */
[----:B------:R1:W4:Y:S01]  /*a270*/  LDG.E.128.CONSTANT R12, desc[UR6][R46.64] ;  /* 0x000000062e0c7981 */ /* 0x000322000c1e9d00 */
[----:B------:R-:W-:-:S05]  /*a280*/  IMAD.WIDE R48, R39, 0x4, R46 ;  /* 0x0000000427307825 */ /* 0x000fca00078e022e */
[----:B------:R4:W4:Y:S01]  /*a290*/  LDG.E.128.CONSTANT R8, desc[UR6][R48.64] ;  /* 0x0000000630087981 */ /* 0x000922000c1e9d00 */
[----:B------:R-:W-:-:S05]  /*a2a0*/  IMAD.WIDE R2, R39, 0x4, R48 ;  /* 0x0000000427027825 */ /* 0x000fca00078e0230 */
[----:B------:R-:W4:Y:S01]  /*a2b0*/  LDG.E.128.CONSTANT R4, desc[UR6][R2.64] ;  /* 0x0000000602047981 */ /* 0x000f22000c1e9d00 */
[----:B------:R-:W0:Y:S01]  /*a2c0*/  S2UR UR5, SR_CTAID.Y ;  /* 0x00000000000579c3 */ /* 0x000e220000002600 */
[----:B------:R-:W-:Y:S02]  /*a2d0*/  MOV R17, 0x2800 ;  /* 0x0000280000117802 */ /* 0x000fe40000000f00 */
[----:B------:R-:W-:Y:S01]  /*a2e0*/  ISETP.NE.AND P2, PT, R42, RZ, PT ;  /* 0x000000ff2a00720c */ /* 0x000fe20003f45270 */
[----:B0-----:R-:W-:-:S04]  /*a2f0*/  UIMAD UR5, UR5, -0x3, UR8 ;  /* 0xfffffffd050578a4 */ /* 0x001fc8000f8e0208 */
[----:B------:R-:W-:Y:S01]  /*a300*/  UISETP.NE.AND UP0, UPT, UR5, 0x1, UPT ;  /* 0x000000010500788c */ /* 0x000fe2000bf05270 */
[----:B--2---:R-:W-:Y:S02]  /*a310*/  SHF.R.U32.HI R43, RZ, 0xf, R24 ;  /* 0x0000000fff2b7819 */ /* 0x004fe40000011618 */
[----:B------:R-:W-:Y:S02]  /*a320*/  SHF.R.U32.HI R44, RZ, 0xf, R25 ;  /* 0x0000000fff2c7819 */ /* 0x000fe40000011619 */
[----:B-1----:R-:W-:Y:S02]  /*a330*/  SHF.R.U32.HI R47, RZ, 0xf, R26 ;  /* 0x0000000fff2f7819 */ /* 0x002fe4000001161a */
[C---:B------:R-:W-:Y:S02]  /*a340*/  LOP3.LUT R46, R24.reuse, 0x1f001f, RZ, 0xc0, !PT ;  /* 0x001f001f182e7812 */ /* 0x040fe400078ec0ff */
[----:B------:R-:W-:Y:S02]  /*a350*/  LOP3.LUT R68, R24, 0x3e003e0, RZ, 0xc0, !PT ;  /* 0x03e003e018447812 */ /* 0x000fe400078ec0ff */
[----:B------:R-:W-:-:S02]  /*a360*/  LOP3.LUT R55, R25, 0x1f001f, RZ, 0xc0, !PT ;  /* 0x001f001f19377812 */ /* 0x000fc400078ec0ff */
[----:B------:R-:W-:Y:S02]  /*a370*/  SHF.R.U32.HI R54, RZ, 0xa, R25 ;  /* 0x0000000aff367819 */ /* 0x000fe40000011619 */
[----:B------:R-:W-:Y:S02]  /*a380*/  LOP3.LUT R67, R25, 0x3e003e0, RZ, 0xc0, !PT ;  /* 0x03e003e019437812 */ /* 0x000fe400078ec0ff */
[----:B---3--:R-:W-:Y:S02]  /*a390*/  @!P1 PRMT R16, R50, 0x7610, R16 ;  /* 0x0000761032109816 */ /* 0x008fe40000000010 */
[----:B------:R-:W-:Y:S02]  /*a3a0*/  @!P1 PRMT R0, R0, 0x7610, R50 ;  /* 0x0000761000009816 */ /* 0x000fe40000000032 */
[----:B------:R-:W-:Y:S02]  /*a3b0*/  @!P1 PRMT R16, R16, 0x7610, R51 ;  /* 0x0000761010109816 */ /* 0x000fe40000000033 */
[----:B------:R-:W-:-:S02]  /*a3c0*/  @!P1 PRMT R0, R51, 0x7610, R0 ;  /* 0x0000761033009816 */ /* 0x000fc40000000000 */
[----:B------:R-:W-:Y:S02]  /*a3d0*/  SHF.R.U32.HI R50, RZ, 0xa, R24 ;  /* 0x0000000aff327819 */ /* 0x000fe40000011618 */
[C---:B------:R-:W-:Y:S02]  /*a3e0*/  LOP3.LUT R59, R26.reuse, 0x1f001f, RZ, 0xc0, !PT ;  /* 0x001f001f1a3b7812 */ /* 0x040fe400078ec0ff */
[----:B------:R-:W-:Y:S02]  /*a3f0*/  SHF.R.U32.HI R62, RZ, 0xa, R26 ;  /* 0x0000000aff3e7819 */ /* 0x000fe4000001161a */
[----:B------:R-:W-:Y:S02]  /*a400*/  LOP3.LUT R24, R26, 0x3e003e0, RZ, 0xc0, !PT ;  /* 0x03e003e01a187812 */ /* 0x000fe400078ec0ff */
[----:B------:R-:W-:Y:S02]  /*a410*/  LOP3.LUT R77, R27, 0x1f001f, RZ, 0xc0, !PT ;  /* 0x001f001f1b4d7812 */ /* 0x000fe400078ec0ff */
[----:B------:R-:W-:-:S02]  /*a420*/  SHF.R.U32.HI R76, RZ, 0xa, R27 ;  /* 0x0000000aff4c7819 */ /* 0x000fc4000001161b */
[----:B------:R-:W-:Y:S02]  /*a430*/  LOP3.LUT R25, R27, 0x3e003e0, RZ, 0xc0, !PT ;  /* 0x03e003e01b197812 */ /* 0x000fe400078ec0ff */
[----:B------:R-:W-:Y:S02]  /*a440*/  SHF.R.U32.HI R51, RZ, 0xf, R27 ;  /* 0x0000000fff337819 */ /* 0x000fe4000001161b */
[C---:B----4-:R-:W-:Y:S02]  /*a450*/  LOP3.LUT R60, R22.reuse, 0x1f001f, RZ, 0xc0, !PT ;  /* 0x001f001f163c7812 */ /* 0x050fe400078ec0ff */
[--C-:B------:R-:W-:Y:S02]  /*a460*/  SHF.R.U32.HI R65, RZ, 0xa, R22.reuse ;  /* 0x0000000aff417819 */ /* 0x100fe40000011616 */
[----:B------:R-:W-:Y:S02]  /*a470*/  LOP3.LUT R19, R22, 0x3e003e0, RZ, 0xc0, !PT ;  /* 0x03e003e016137812 */ /* 0x000fe400078ec0ff */
[----:B------:R-:W-:-:S02]  /*a480*/  SHF.R.U32.HI R49, RZ, 0xe, R22 ;  /* 0x0000000eff317819 */ /* 0x000fc40000011616 */
[----:B------:R-:W-:Y:S02]  /*a490*/  SHF.R.U32.HI R26, RZ, 0xe, R20 ;  /* 0x0000000eff1a7819 */ /* 0x000fe40000011614 */
[----:B------:R-:W-:Y:S02]  /*a4a0*/  SHF.R.U32.HI R27, RZ, 0xe, R21 ;  /* 0x0000000eff1b7819 */ /* 0x000fe40000011615 */
[----:B------:R-:W-:Y:S02]  /*a4b0*/  LOP3.LUT R43, R43, 0x10001, RZ, 0xc0, !PT ;  /* 0x000100012b2b7812 */ /* 0x000fe400078ec0ff */
[----:B------:R-:W-:Y:S02]  /*a4c0*/  LOP3.LUT R44, R44, 0x10001, RZ, 0xc0, !PT ;  /* 0x000100012c2c7812 */ /* 0x000fe400078ec0ff */
[----:B------:R-:W-:Y:S02]  /*a4d0*/  LOP3.LUT R22, R47, 0x10001, RZ, 0xc0, !PT ;  /* 0x000100012f167812 */ /* 0x000fe400078ec0ff */
[----:B------:R-:W-:-:S02]  /*a4e0*/  SHF.R.U32.HI R52, RZ, 0xe, R23 ;  /* 0x0000000eff347819 */ /* 0x000fc40000011617 */
[----:B------:R-:W-:Y:S02]  /*a4f0*/  LOP3.LUT R51, R51, 0x10001, RZ, 0xc0, !PT ;  /* 0x0001000133337812 */ /* 0x000fe400078ec0ff */
[----:B------:R-:W-:Y:S02]  /*a500*/  LOP3.LUT R47, R43, 0x20002, R26, 0xf8, !PT ;  /* 0x000200022b2f7812 */ /* 0x000fe400078ef81a */
[----:B------:R-:W-:Y:S02]  /*a510*/  LOP3.LUT R56, R44, 0x20002, R27, 0xf8, !PT ;  /* 0x000200022c387812 */ /* 0x000fe400078ef81b */
[----:B------:R-:W-:Y:S02]  /*a520*/  LOP3.LUT R53, R22, 0x20002, R49, 0xf8, !PT ;  /* 0x0002000216357812 */ /* 0x000fe400078ef831 */
[----:B------:R-:W-:Y:S02]  /*a530*/  LOP3.LUT R43, R12, 0x1f001f, RZ, 0xc0, !PT ;  /* 0x001f001f0c2b7812 */ /* 0x000fe400078ec0ff */
[----:B------:R-:W-:-:S02]  /*a540*/  SHF.R.U32.HI R44, RZ, 0xa, R12 ;  /* 0x0000000aff2c7819 */ /* 0x000fc4000001160c */
[----:B------:R-:W-:Y:S02]  /*a550*/  LOP3.LUT R22, R12, 0x3e003e0, RZ, 0xc0, !PT ;  /* 0x03e003e00c167812 */ /* 0x000fe400078ec0ff */
[C---:B------:R-:W-:Y:S02]  /*a560*/  LOP3.LUT R48, R20.reuse, 0x1f001f, RZ, 0xc0, !PT ;  /* 0x001f001f14307812 */ /* 0x040fe400078ec0ff */
[----:B------:R-:W-:Y:S02]  /*a570*/  SHF.R.U32.HI R45, RZ, 0xa, R20 ;  /* 0x0000000aff2d7819 */ /* 0x000fe40000011614 */
        /* <DEDUP_REMOVED lines=8> */
[----:B------:R-:W-:-:S02]  /*a600*/  SHF.R.U32.HI R49, RZ, 0xd, R13 ;  /* 0x0000000dff317819 */ /* 0x000fc4000001160d */
[----:B------:R-:W-:Y:S02]  /*a610*/  SHF.R.U32.HI R14, RZ, 0xd, R14 ;  /* 0x0000000dff0e7819 */ /* 0x000fe4000001160e */
[C---:B------:R-:W-:Y:S02]  /*a620*/  LOP3.LUT R72, R23.reuse, 0x1f001f, RZ, 0xc0, !PT ;  /* 0x001f001f17487812 */ /* 0x040fe400078ec0ff */
[----:B------:R-:W-:Y:S02]  /*a630*/  SHF.R.U32.HI R79, RZ, 0xa, R23 ;  /* 0x0000000aff4f7819 */ /* 0x000fe40000011617 */
[----:B------:R-:W-:Y:S02]  /*a640*/  LOP3.LUT R21, R23, 0x3e003e0, RZ, 0xc0, !PT ;  /* 0x03e003e017157812 */ /* 0x000fe400078ec0ff */
[----:B------:R-:W-:Y:S02]  /*a650*/  LOP3.LUT R69, R51, 0x20002, R52, 0xf8, !PT ;  /* 0x0002000233457812 */ /* 0x000fe400078ef834 */
[----:B------:R-:W-:-:S02]  /*a660*/  LOP3.LUT R52, R13, 0x1f001f, RZ, 0xc0, !PT ;  /* 0x001f001f0d347812 */ /* 0x000fc400078ec0ff */
[----:B------:R-:W-:Y:S02]  /*a670*/  SHF.R.U32.HI R51, RZ, 0xa, R13 ;  /* 0x0000000aff337819 */ /* 0x000fe4000001160d */
[----:B------:R-:W-:Y:S02]  /*a680*/  LOP3.LUT R23, R13, 0x3e003e0, RZ, 0xc0, !PT ;  /* 0x03e003e00d177812 */ /* 0x000fe400078ec0ff */
[--C-:B------:R-:W-:Y:S02]  /*a690*/  SHF.R.U32.HI R64, RZ, 0xd, R15.reuse ;  /* 0x0000000dff407819 */ /* 0x100fe4000001160f */
[C---:B------:R-:W-:Y:S02]  /*a6a0*/  LOP3.LUT R75, R15.reuse, 0x1f001f, RZ, 0xc0, !PT ;  /* 0x001f001f0f4b7812 */ /* 0x040fe400078ec0ff */
[----:B------:R-:W-:Y:S02]  /*a6b0*/  SHF.R.U32.HI R73, RZ, 0xa, R15 ;  /* 0x0000000aff497819 */ /* 0x000fe4000001160f */
[----:B------:R-:W-:-:S02]  /*a6c0*/  LOP3.LUT R27, R15, 0x3e003e0, RZ, 0xc0, !PT ;  /* 0x03e003e00f1b7812 */ /* 0x000fc400078ec0ff */
        /* <DEDUP_REMOVED lines=9> */
[----:B------:R-:W-:Y:S02]  /*a760*/  LOP3.LUT R14, R69, 0x40004, R64, 0xf8, !PT ;  /* 0x00040004450e7812 */ /* 0x000fe400078ef840 */
[----:B------:R-:W-:Y:S02]  /*a770*/  SHF.R.U32.HI R8, RZ, 0xc, R8 ;  /* 0x0000000cff087819 */ /* 0x000fe40000011608 */
[----:B------:R-:W-:-:S02]  /*a780*/  SHF.R.U32.HI R9, RZ, 0xc, R9 ;  /* 0x0000000cff097819 */ /* 0x000fc40000011609 */
[C---:B------:R-:W-:Y:S02]  /*a790*/  LOP3.LUT R66, R10.reuse, 0x1f001f, RZ, 0xc0, !PT ;  /* 0x001f001f0a427812 */ /* 0x040fe400078ec0ff */
[----:B------:R-:W-:Y:S02]  /*a7a0*/  SHF.R.U32.HI R64, RZ, 0xa, R10 ;  /* 0x0000000aff407819 */ /* 0x000fe4000001160a */
[----:B------:R-:W-:Y:S02]  /*a7b0*/  LOP3.LUT R81, R10, 0x3e003e0, RZ, 0xc0, !PT ;  /* 0x03e003e00a517812 */ /* 0x000fe400078ec0ff */
[C---:B------:R-:W-:Y:S02]  /*a7c0*/  LOP3.LUT R74, R11.reuse, 0x1f001f, RZ, 0xc0, !PT ;  /* 0x001f001f0b4a7812 */ /* 0x040fe400078ec0ff */
[----:B------:R-:W-:Y:S02]  /*a7d0*/  SHF.R.U32.HI R78, RZ, 0xa, R11 ;  /* 0x0000000aff4e7819 */ /* 0x000fe4000001160b */
[----:B------:R-:W-:-:S02]  /*a7e0*/  LOP3.LUT R86, R11, 0x3e003e0, RZ, 0xc0, !PT ;  /* 0x03e003e00b567812 */ /* 0x000fc400078ec0ff */
[----:B------:R-:W-:Y:S02]  /*a7f0*/  SHF.R.U32.HI R10, RZ, 0xc, R10 ;  /* 0x0000000cff0a7819 */ /* 0x000fe4000001160a */
[----:B------:R-:W-:Y:S02]  /*a800*/  SHF.R.U32.HI R11, RZ, 0xc, R11 ;  /* 0x0000000cff0b7819 */ /* 0x000fe4000001160b */
[----:B------:R-:W-:Y:S02]  /*a810*/  LOP3.LUT R69, R13, 0x80008, R8, 0xf8, !PT ;  /* 0x000800080d457812 */ /* 0x000fe400078ef808 */
[----:B------:R-:W-:Y:S02]  /*a820*/  LOP3.LUT R70, R12, 0x80008, R9, 0xf8, !PT ;  /* 0x000800080c467812 */ /* 0x000fe400078ef809 */
[----:B------:R-:W-:Y:S02]  /*a830*/  LOP3.LUT R12, R6, 0x1f001f, RZ, 0xc0, !PT ;  /* 0x001f001f060c7812 */ /* 0x000fe400078ec0ff */
[----:B------:R-:W-:-:S02]  /*a840*/  SHF.R.U32.HI R13, RZ, 0xa, R6 ;  /* 0x0000000aff0d7819 */ /* 0x000fc40000011606 */
[----:B------:R-:W-:Y:S02]  /*a850*/  LOP3.LUT R90, R6, 0x3e003e0, RZ, 0xc0, !PT ;  /* 0x03e003e0065a7812 */ /* 0x000fe400078ec0ff */
[----:B------:R-:W-:Y:S02]  /*a860*/  LOP3.LUT R71, R15, 0x80008, R10, 0xf8, !PT ;  /* 0x000800080f477812 */ /* 0x000fe400078ef80a */
[----:B------:R-:W-:Y:S02]  /*a870*/  LOP3.LUT R82, R14, 0x80008, R11, 0xf8, !PT ;  /* 0x000800080e527812 */ /* 0x000fe400078ef80b */
        /* <DEDUP_REMOVED lines=8> */
[----:B------:R-:W-:-:S02]  /*a900*/  SHF.R.U32.HI R11, RZ, 0xa, R5 ;  /* 0x0000000aff0b7819 */ /* 0x000fc40000011605 */
[----:B------:R-:W-:Y:S02]  /*a910*/  LOP3.LUT R89, R5, 0x3e003e0, RZ, 0xc0, !PT ;  /* 0x03e003e005597812 */ /* 0x000fe400078ec0ff */
[----:B------:R-:W-:Y:S02]  /*a920*/  SHF.R.U32.HI R5, RZ, 0xb, R5 ;  /* 0x0000000bff057819 */ /* 0x000fe40000011605 */
[----:B------:R-:W-:Y:S01]  /*a930*/  LOP3.LUT R6, R71, 0x100010, R6, 0xf8, !PT ;  /* 0x0010001047067812 */ /* 0x000fe200078ef806 */
[----:B------:R-:W-:Y:S01]  /*a940*/  HFMA2 R71, R18, R17.H0_H0, -48, -48 ;  /* 0xd200d20012477431 */ /* 0x000fe20000040011 */
[----:B------:R-:W-:Y:S02]  /*a950*/  LOP3.LUT R24, R24, 0x64006400, RZ, 0xfc, !PT ;  /* 0x6400640018187812 */ /* 0x000fe400078efcff */
[----:B------:R-:W-:Y:S02]  /*a960*/  LOP3.LUT R92, R25, 0x64006400, RZ, 0xfc, !PT ;  /* 0x64006400195c7812 */ /* 0x000fe400078efcff */
[----:B------:R-:W-:-:S02]  /*a970*/  LOP3.LUT R86, R86, 0x64006400, RZ, 0xfc, !PT ;  /* 0x6400640056567812 */ /* 0x000fc400078efcff */
[----:B------:R-:W-:Y:S02]  /*a980*/  LOP3.LUT R50, R50, 0x1f001f, RZ, 0xc0, !PT ;  /* 0x001f001f32327812 */ /* 0x000fe400078ec0ff */
[----:B------:R-:W-:Y:S02]  /*a990*/  LOP3.LUT R46, R46, 0x64006400, RZ, 0xfc, !PT ;  /* 0x640064002e2e7812 */ /* 0x000fe400078efcff */
[----:B------:R-:W-:Y:S01]  /*a9a0*/  LOP3.LUT R7, R82, 0x100010, R7, 0xf8, !PT ;  /* 0x0010001052077812 */ /* 0x000fe200078ef807 */
[-C--:B------:R-:W-:Y:S01]  /*a9b0*/  HFMA2 R82, R68, R17.reuse.H0_H0, -48, -48 ;  /* 0xd200d20044527431 */ /* 0x080fe20000040011 */
[----:B------:R-:W-:Y:S02]  /*a9c0*/  LOP3.LUT R18, R87, 0x64006400, RZ, 0xfc, !PT ;  /* 0x6400640057127812 */ /* 0x000fe400078efcff */
[----:B------:R-:W-:Y:S01]  /*a9d0*/  LOP3.LUT R90, R90, 0x64006400, RZ, 0xfc, !PT ;  /* 0x640064005a5a7812 */ /* 0x000fe200078efcff */
[-C--:B------:R-:W-:Y:S01]  /*a9e0*/  HFMA2 R84, R24, R17.reuse.H0_H0, -48, -48 ;  /* 0xd200d20018547431 */ /* 0x080fe20000040011 */
[----:B------:R-:W-:Y:S01]  /*a9f0*/  LOP3.LUT R5, R70, 0x100010, R5, 0xf8, !PT ;  /* 0x0010001046057812 */ /* 0x000fe200078ef805 */
[-C--:B------:R-:W-:Y:S01]  /*aa00*/  HFMA2 R85, R92, R17.reuse.H0_H0, -48, -48 ;  /* 0xd200d2005c557431 */ /* 0x080fe20000040011 */
[----:B------:R-:W-:Y:S01]  /*aa10*/  LOP3.LUT R68, R21, 0x64006400, RZ, 0xfc, !PT ;  /* 0x6400640015447812 */ /* 0x000fe200078efcff */
[----:B------:R-:W-:Y:S01]  /*aa20*/  HFMA2 R21, R86, R17.H0_H0, -48, -48 ;  /* 0xd200d20056157431 */ /* 0x000fe20000040011 */
[----:B------:R-:W-:Y:S01]  /*aa30*/  LOP3.LUT R50, R50, 0x64006400, RZ, 0xfc, !PT ;  /* 0x6400640032327812 */ /* 0x000fe200078efcff */
[----:B------:R-:W-:Y:S01]  /*aa40*/  HADD2 R86, R46, -1040, -1040 ;  /* 0xe410e4102e567430 */ /* 0x000fe20000000000 */
[----:B------:R-:W-:-:S02]  /*aa50*/  LOP3.LUT R8, R4, 0x1f001f, RZ, 0xc0, !PT ;  /* 0x001f001f04087812 */ /* 0x000fc400078ec0ff */
[--C-:B------:R-:W-:Y:S02]  /*aa60*/  SHF.R.U32.HI R9, RZ, 0xa, R4.reuse ;  /* 0x0000000aff097819 */ /* 0x100fe40000011604 */
[----:B------:R-:W-:Y:S02]  /*aa70*/  LOP3.LUT R88, R4, 0x3e003e0, RZ, 0xc0, !PT ;  /* 0x03e003e004587812 */ /* 0x000fe400078ec0ff */
[----:B------:R-:W-:Y:S02]  /*aa80*/  LOP3.LUT R70, R67, 0x64006400, RZ, 0xfc, !PT ;  /* 0x6400640043467812 */ /* 0x000fe400078efcff */
[----:B------:R-:W-:Y:S02]  /*aa90*/  LOP3.LUT R54, R54, 0x1f001f, RZ, 0xc0, !PT ;  /* 0x001f001f36367812 */ /* 0x000fe400078ec0ff */
[----:B------:R-:W-:Y:S02]  /*aaa0*/  SHF.R.U32.HI R4, RZ, 0xb, R4 ;  /* 0x0000000bff047819 */ /* 0x000fe40000011604 */
        /* <DEDUP_REMOVED lines=16> */
[----:B------:R-:W-:Y:S01]  /*abb0*/  LOP3.LUT R4, R69, 0x100010, R4, 0xf8, !PT ;  /* 0x0010001045047812 */ /* 0x000fe200078ef804 */
[----:B------:R-:W-:Y:S01]  /*abc0*/  HFMA2 R69, R24, R17.H0_H0, -48, -48 ;  /* 0xd200d20018457431 */ /* 0x000fe20000040011 */
        /* <DEDUP_REMOVED lines=82> */
[----:B------:R-:W-:Y:S01]  /*b0f0*/  HADD2 R50, R54, -1040, -1040 ;  /* 0xe410e41036327430 */ /* 0x000fe20000000000 */
[----:B------:R-:W-:Y:S01]  /*b100*/  @!P1 IADD3 R96, PT, PT, R38, 0x1, RZ ;  /* 0x0000000126609810 */ /* 0x000fe20007ffe0ff */
        /* <DEDUP_REMOVED lines=108> */
.L_x_2385:
        /* <DEDUP_REMOVED lines=84> */
.L_x_2387:
        /* <DEDUP_REMOVED lines=79> */
.L_x_2386:
[----:B------:R-:W-:Y:S01]  /*c200*/  IADD3 R40, PT, PT, R40, 0x20, RZ ;  /* 0x0000002028287810 */ /* 0x000fe20007ffe0ff */
[----:B------:R-:W-:Y:S01]  /*c210*/  UIADD3 UR4, UPT, UPT, UR4, 0x40, URZ ;  /* 0x0000004004047890 */ /* 0x000fe2000fffe0ff */
[----:B------:R-:W-:Y:S01]  /*c220*/  IADD3 R28, P2, PT, R28, 0x80, RZ ;  /* 0x000000801c1c7810 */ /* 0x000fe20007f5e0ff */
[----:B------:R-:W-:Y:S01]  /*c230*/  IMAD.WIDE R18, R39, 0x4, R2 ;  /* 0x0000000427127825 */ /* 0x000fe200078e0202 */
[----:B------:R-:W-:Y:S02]  /*c240*/  ISETP.GE.AND P1, PT, R40, R30, PT ;  /* 0x0000001e2800720c */ /* 0x000fe40003f26270 */
[----:B------:R-:W-:-:S11]  /*c250*/  IADD3.X R29, PT, PT, RZ, R29, RZ, P2, !PT ;  /* 0x0000001dff1d7210 */ /* 0x000fd600017fe4ff */
[----:B------:R-:W-:Y:S05]  /*c260*/  @!P1 BRA `(.L_x_2388) ;  /* 0xffffffdc00dc9947 */ /* 0x000fea000383ffff */
.L_x_2384:
[----:B------:R-:W1:Y:S01]  /*c270*/  S2R R0, SR_CTAID.X ;  /* 0x0000000000007919 */ /* 0x000e620000002500 */
[----:B------:R-:W2:Y:S01]  /*c280*/  S2UR UR4, SR_CTAID.Y ;  /* 0x00000000000479c3 */ /* 0x000ea20000002600 */
[----:B0-----:R-:W1:Y:S07]  /*c290*/  S2R R3, SR_TID.X ;  /* 0x0000000000037919 */ /* 0x001e6e0000002100 */
[----:B------:R-:W0:Y:S01]  /*c2a0*/  LDC.64 R4, c[0x0][0x3a0] ;  /* 0x0000e800ff047b82 */ /* 0x000e220000000a00 */
[----:B--2---:R-:W-:Y:S01]  /*c2b0*/  UIMAD UR4, UR4, 0x3, URZ ;  /* 0x00000003040478a4 */ /* 0x004fe2000f8e02ff */
[----:B-1----:R-:W-:-:S04]  /*c2c0*/  LEA R0, R0, R3, 0x6 ;  /* 0x0000000300007211 */ /* 0x002fc800078e30ff */
[----:B------:R-:W-:-:S05]  /*c2d0*/  SHF.L.U32 R0, R0, 0x2, RZ ;  /* 0x0000000200007819 */ /* 0x000fca00000006ff */
[----:B------:R-:W-:Y:S02]  /*c2e0*/  IMAD R3, R39, UR4, R0 ;  /* 0x0000000427037c24 */ /* 0x000fe4000f8e0200 */
[----:B------:R-:W1:Y:S02]  /*c2f0*/  LDC R0, c[0x0][0x3a8] ;  /* 0x0000ea00ff007b82 */ /* 0x000e640000000800 */
[----:B0-----:R-:W-:-:S05]  /*c300*/  IMAD.WIDE R4, R3, 0x2, R4 ;  /* 0x0000000203047825 */ /* 0x001fca00078e0204 */
[----:B------:R0:W-:Y:S01]  /*c310*/  ATOM.E.ADD.F16x2.RN.STRONG.GPU P1, RZ, desc[UR6][R4.64], R37 ;  /* 0x8000002504ff79a2 */ /* 0x0001e2000c12e106 */
[----:B------:R-:W-:Y:S01]  /*c320*/  BSSY.RECONVERGENT B0, `(.L_x_2389) ;  /* 0x0000010000007945 */ /* 0x000fe20003800200 */
[----:B-1----:R-:W-:-:S04]  /*c330*/  IADD3 R0, PT, PT, R0, -UR4, RZ ;  /* 0x8000000400007c10 */ /* 0x002fc8000fffe0ff */
[----:B------:R-:W-:Y:S01]  /*c340*/  ISETP.NE.AND P0, PT, R0, 0x1, PT ;  /* 0x000000010000780c */ /* 0x000fe20003f05270 */
[----:B0-----:R-:W-:-:S12]  /*c350*/  @P1 BRA `(.L_x_2390) ;  /* 0x0000000000301947 */ /* 0x001fd80003800000 */
[----:B------:R-:W0:Y:S02]  /*c360*/  QSPC.E.S P1, RZ, [R4] ;  /* 0x0000000004ff73aa */ /* 0x000e240000020500 */
[----:B0-----:R-:W-:Y:S05]  /*c370*/  @!P1 BRA `(.L_x_2391) ;  /* 0x00000000001c9947 */ /* 0x001fea0003800000 */
[----:B------:R-:W-:-:S04]  /*c380*/  MOV R2, R4 ;  /* 0x0000000400027202 */ /* 0x000fc80000000f00 */
[----:B------:R-:W-:-:S07]  /*c390*/  MOV R6, R2 ;  /* 0x0000000200067202 */ /* 0x000fce0000000f00 */
.L_x_2392:
[----:B------:R-:W0:Y:S02]  /*c3a0*/  LDS R2, [R6] ;  /* 0x0000000006027984 */ /* 0x000e240000000800 */
[----:B0-----:R-:W-:-:S05]  /*c3b0*/  HADD2 R3, R2, R37 ;  /* 0x0000002502037230 */ /* 0x001fca0000000000 */
[----:B------:R-:W0:Y:S02]  /*c3c0*/  ATOMS.CAST.SPIN P1, [R6], R2, R3 ;  /* 0x000000020600758d */ /* 0x000e240001820003 */
[----:B0-----:R-:W-:Y:S05]  /*c3d0*/  @!P1 BRA `(.L_x_2392) ;  /* 0xfffffffc00f09947 */ /* 0x001fea000383ffff */
[----:B------:R-:W-:Y:S05]  /*c3e0*/  BRA `(.L_x_2390) ;  /* 0x00000000000c7947 */ /* 0x000fea0003800000 */
.L_x_2391:
[----:B------:R-:W2:Y:S02]  /*c3f0*/  LD.E R2, desc[UR6][R4.64] ;  /* 0x0000000604027980 */ /* 0x000ea4000c101900 */
[----:B--2---:R-:W-:-:S05]  /*c400*/  IADD3 R3, PT, PT, R37, R2, RZ ;  /* 0x0000000225037210 */ /* 0x004fca0007ffe0ff */
[----:B------:R0:W-:Y:S02]  /*c410*/  ST.E desc[UR6][R4.64], R3 ;  /* 0x0000000304007985 */ /* 0x0001e4000c101906 */
.L_x_2390:
[----:B------:R-:W-:Y:S05]  /*c420*/  BSYNC.RECONVERGENT B0 ;  /* 0x0000000000007941 */ /* 0x000fea0003800200 */
.L_x_2389:
[----:B------:R1:W-:Y:S01]  /*c430*/  ATOM.E.ADD.F16x2.RN.STRONG.GPU P1, RZ, desc[UR6][R4.64+0x4], R36 ;  /* 0x8000042404ff79a2 */ /* 0x0003e2000c12e106 */
[----:B------:R-:W-:Y:S04]  /*c440*/  BSSY.RECONVERGENT B0, `(.L_x_2393) ;  /* 0x000000e000007945 */ /* 0x000fe80003800200 */
[----:B-1----:R-:W-:Y:S05]  /*c450*/  @P1 BRA `(.L_x_2394) ;  /* 0x0000000000301947 */ /* 0x002fea0003800000 */
[----:B------:R-:W1:Y:S02]  /*c460*/  QSPC.E.S P1, RZ, [R4+0x4] ;  /* 0x0000040004ff73aa */ /* 0x000e640000020500 */
[----:B-1----:R-:W-:Y:S05]  /*c470*/  @!P1 BRA `(.L_x_2395) ;  /* 0x00000000001c9947 */ /* 0x002fea0003800000 */
[----:B------:R-:W-:-:S04]  /*c480*/  MOV R2, R4 ;  /* 0x0000000400027202 */ /* 0x000fc80000000f00 */
[----:B------:R-:W-:-:S07]  /*c490*/  MOV R6, R2 ;  /* 0x0000000200067202 */ /* 0x000fce0000000f00 */
.L_x_2396:
[----:B------:R-:W0:Y:S02]  /*c4a0*/  LDS R2, [R6+0x4] ;  /* 0x0000040006027984 */ /* 0x000e240000000800 */
[----:B0-----:R-:W-:-:S05]  /*c4b0*/  HFMA2 R3, R2, 1, 1, R36 ;  /* 0x3c003c0002037831 */ /* 0x001fca0000000024 */
[----:B------:R-:W0:Y:S02]  /*c4c0*/  ATOMS.CAST.SPIN P1, [R6+0x4], R2, R3 ;  /* 0x000004020600758d */ /* 0x000e240001820003 */
[----:B0-----:R-:W-:Y:S05]  /*c4d0*/  @!P1 BRA `(.L_x_2396) ;  /* 0xfffffffc00f09947 */ /* 0x001fea000383ffff */
[----:B------:R-:W-:Y:S05]  /*c4e0*/  BRA `(.L_x_2394) ;  /* 0x00000000000c7947 */ /* 0x000fea0003800000 */
.L_x_2395:
[----:B------:R-:W0:Y:S02]  /*c4f0*/  LD.E R2, desc[UR6][R4.64+0x4] ;  /* 0x0000040604027980 */ /* 0x000e24000c101900 */
[----:B0-----:R-:W-:-:S05]  /*c500*/  IADD3 R3, PT, PT, R36, R2, RZ ;  /* 0x0000000224037210 */ /* 0x001fca0007ffe0ff */
[----:B------:R1:W-:Y:S02]  /*c510*/  ST.E desc[UR6][R4.64+0x4], R3 ;  /* 0x0000040304007985 */ /* 0x0003e4000c101906 */
.L_x_2394:
[----:B------:R-:W-:Y:S05]  /*c520*/  BSYNC.RECONVERGENT B0 ;  /* 0x0000000000007941 */ /* 0x000fea0003800200 */
.L_x_2393:
        /* <DEDUP_REMOVED lines=9> */
.L_x_2400:
[----:B------:R-:W0:Y:S02]  /*c5c0*/  LDS R2, [R6] ;  /* 0x0000000006027984 */ /* 0x000e240000000800 */
[----:B0-----:R-:W-:-:S05]  /*c5d0*/  HADD2 R3, R2, R35 ;  /* 0x0000002302037230 */ /* 0x001fca0000000000 */
[----:B------:R-:W0:Y:S02]  /*c5e0*/  ATOMS.CAST.SPIN P0, [R6], R2, R3 ;  /* 0x000000020600758d */ /* 0x000e240001800003 */
[----:B0-----:R-:W-:Y:S05]  /*c5f0*/  @!P0 BRA `(.L_x_2400) ;  /* 0xfffffffc00f08947 */ /* 0x001fea000383ffff */
[----:B------:R-:W-:Y:S05]  /*c600*/  BRA `(.L_x_2398) ;  /* 0x00000000000c7947 */ /* 0x000fea0003800000 */
.L_x_2399:
[----:B------:R-:W2:Y:S02]  /*c610*/  LD.E R2, desc[UR6][R4.64] ;  /* 0x0000000604027980 */ /* 0x000ea4000c101900 */
[----:B--2---:R-:W-:-:S05]  /*c620*/  IADD3 R3, PT, PT, R35, R2, RZ ;  /* 0x0000000223037210 */ /* 0x004fca0007ffe0ff */
[----:B------:R0:W-:Y:S02]  /*c630*/  ST.E desc[UR6][R4.64], R3 ;  /* 0x0000000304007985 */ /* 0x0001e4000c101906 */
.L_x_2398:
[----:B------:R-:W-:Y:S05]  /*c640*/  BSYNC.RECONVERGENT B0 ;  /* 0x0000000000007941 */ /* 0x000fea0003800200 */
.L_x_2397:
[----:B------:R1:W-:Y:S01]  /*c650*/  ATOM.E.ADD.F16x2.RN.STRONG.GPU P0, RZ, desc[UR6][R4.64+0x4], R34 ;  /* 0x8000042204ff79a2 */ /* 0x0003e2000c10e106 */
[----:B------:R-:W-:Y:S04]  /*c660*/  BSSY.RECONVERGENT B0, `(.L_x_2401) ;  /* 0x000000e000007945 */ /* 0x000fe80003800200 */
[----:B-1----:R-:W-:Y:S05]  /*c670*/  @P0 BRA `(.L_x_2402) ;  /* 0x0000000000300947 */ /* 0x002fea0003800000 */
[----:B------:R-:W1:Y:S02]  /*c680*/  QSPC.E.S P0, RZ, [R4+0x4] ;  /* 0x0000040004ff73aa */ /* 0x000e640000000500 */
[----:B-1----:R-:W-:Y:S05]  /*c690*/  @!P0 BRA `(.L_x_2403) ;  /* 0x00000000001c8947 */ /* 0x002fea0003800000 */
[----:B------:R-:W-:-:S04]  /*c6a0*/  MOV R2, R4 ;  /* 0x0000000400027202 */ /* 0x000fc80000000f00 */
[----:B------:R-:W-:-:S07]  /*c6b0*/  MOV R6, R2 ;  /* 0x0000000200067202 */ /* 0x000fce0000000f00 */
.L_x_2404:
[----:B------:R-:W0:Y:S02]  /*c6c0*/  LDS R2, [R6+0x4] ;  /* 0x0000040006027984 */ /* 0x000e240000000800 */
[----:B0-----:R-:W-:-:S05]  /*c6d0*/  HFMA2 R3, R2, 1, 1, R34 ;  /* 0x3c003c0002037831 */ /* 0x001fca0000000022 */
[----:B------:R-:W0:Y:S02]  /*c6e0*/  ATOMS.CAST.SPIN P0, [R6+0x4], R2, R3 ;  /* 0x000004020600758d */ /* 0x000e240001800003 */
[----:B0-----:R-:W-:Y:S05]  /*c6f0*/  @!P0 BRA `(.L_x_2404) ;  /* 0xfffffffc00f08947 */ /* 0x001fea000383ffff */
[----:B------:R-:W-:Y:S05]  /*c700*/  BRA `(.L_x_2402) ;  /* 0x00000000000c7947 */ /* 0x000fea0003800000 */
.L_x_2403:
[----:B------:R-:W0:Y:S02]  /*c710*/  LD.E R2, desc[UR6][R4.64+0x4] ;  /* 0x0000040604027980 */ /* 0x000e24000c101900 */
[----:B0-----:R-:W-:-:S05]  /*c720*/  IADD3 R3, PT, PT, R34, R2, RZ ;  /* 0x0000000222037210 */ /* 0x001fca0007ffe0ff */
[----:B------:R1:W-:Y:S02]  /*c730*/  ST.E desc[UR6][R4.64+0x4], R3 ;  /* 0x0000040304007985 */ /* 0x0003e4000c101906 */
.L_x_2402:
[----:B------:R-:W-:Y:S05]  /*c740*/  BSYNC.RECONVERGENT B0 ;  /* 0x0000000000007941 */ /* 0x000fea0003800200 */
.L_x_2401:
        /* <DEDUP_REMOVED lines=10> */
.L_x_2408:
[----:B------:R-:W0:Y:S02]  /*c7f0*/  LDS R2, [R0] ;  /* 0x0000000000027984 */ /* 0x000e240000000800 */
[----:B0-----:R-:W-:-:S05]  /*c800*/  HADD2 R3, R2, R33 ;  /* 0x0000002102037230 */ /* 0x001fca0000000000 */
[----:B------:R-:W0:Y:S02]  /*c810*/  ATOMS.CAST.SPIN P0, [R0], R2, R3 ;  /* 0x000000020000758d */ /* 0x000e240001800003 */
[----:B0-----:R-:W-:Y:S05]  /*c820*/  @!P0 BRA `(.L_x_2408) ;  /* 0xfffffffc00f08947 */ /* 0x001fea000383ffff */
[----:B------:R-:W-:Y:S05]  /*c830*/  BRA `(.L_x_2406) ;  /* 0x00000000000c7947 */ /* 0x000fea0003800000 */
.L_x_2407:
[----:B------:R-:W2:Y:S02]  /*c840*/  LD.E R0, desc[UR6][R4.64] ;  /* 0x0000000604007980 */ /* 0x000ea4000c101900 */
[----:B--2---:R-:W-:-:S05]  /*c850*/  IADD3 R3, PT, PT, R33, R0, RZ ;  /* 0x0000000021037210 */ /* 0x004fca0007ffe0ff */
[----:B------:R0:W-:Y:S02]  /*c860*/  ST.E desc[UR6][R4.64], R3 ;  /* 0x0000000304007985 */ /* 0x0001e4000c101906 */
.L_x_2406:
[----:B------:R-:W-:Y:S05]  /*c870*/  BSYNC.RECONVERGENT B0 ;  /* 0x0000000000007941 */ /* 0x000fea0003800200 */
.L_x_2405:
[----:B------:R1:W-:Y:S02]  /*c880*/  ATOM.E.ADD.F16x2.RN.STRONG.GPU P0, RZ, desc[UR6][R4.64+0x4], R32 ;  /* 0x8000042004ff79a2 */ /* 0x0003e4000c10e106 */
[----:B-1----:R-:W-:Y:S05]  /*c890*/  @P0 EXIT ;  /* 0x000000000000094d */ /* 0x002fea0003800000 */
[----:B------:R-:W1:Y:S02]  /*c8a0*/  QSPC.E.S P0, RZ, [R4+0x4] ;  /* 0x0000040004ff73aa */ /* 0x000e640000000500 */
[----:B-1----:R-:W-:Y:S05]  /*c8b0*/  @!P0 BRA `(.L_x_2409) ;  /* 0x00000000001c8947 */ /* 0x002fea0003800000 */
[----:B------:R-:W-:-:S04]  /*c8c0*/  MOV R2, R4 ;  /* 0x0000000400027202 */ /* 0x000fc80000000f00 */
[----:B------:R-:W-:-:S07]  /*c8d0*/  MOV R0, R2 ;  /* 0x0000000200007202 */ /* 0x000fce0000000f00 */
.L_x_2410:
[----:B------:R-:W0:Y:S02]  /*c8e0*/  LDS R2, [R0+0x4] ;  /* 0x0000040000027984 */ /* 0x000e240000000800 */
[----:B0-----:R-:W-:-:S05]  /*c8f0*/  HFMA2 R3, R2, 1, 1, R32 ;  /* 0x3c003c0002037831 */ /* 0x001fca0000000020 */
[----:B------:R-:W0:Y:S02]  /*c900*/  ATOMS.CAST.SPIN P0, [R0+0x4], R2, R3 ;  /* 0x000004020000758d */ /* 0x000e240001800003 */
[----:B0-----:R-:W-:Y:S05]  /*c910*/  @!P0 BRA `(.L_x_2410) ;  /* 0xfffffffc00f08947 */ /* 0x001fea000383ffff */
[----:B------:R-:W-:Y:S05]  /*c920*/  EXIT ;  /* 0x000000000000794d */ /* 0x000fea0003800000 */
.L_x_2409:
[----:B------:R-:W0:Y:S02]  /*c930*/  LD.E R0, desc[UR6][R4.64+0x4] ;  /* 0x0000040604007980 */ /* 0x000e24000c101900 */
[----:B0-----:R-:W-:-:S05]  /*c940*/  IADD3 R3, PT, PT, R32, R0, RZ ;  /* 0x0000000020037210 */ /* 0x001fca0007ffe0ff */
[----:B------:R-:W-:Y:S01]  /*c950*/  ST.E desc[UR6][R4.64+0x4], R3 ;  /* 0x0000040304007985 */ /* 0x000fe2000c101906 */
[----:B------:R-:W-:Y:S05]  /*c960*/  EXIT ;  /* 0x000000000000794d */ /* 0x000fea0003800000 */
.L_x_2411:
        /* <DEDUP_REMOVED lines=9> */
.L_x_5312:


//--------------------- .text._Z23gemm_half_q_half_kernelILi3ELi152ELb1ELb0ELi64EEvPK6__halfPKjS4_S2_PS0_iiiiPKtS7_iiiiiibS2_i --------------------------
	.section	.text._Z23gemm_half_q_half_kernelILi3ELi152ELb1ELb0ELi64EEvPK6__halfPKjS4_S2_PS0_iiiiPKtS7_iiiiiibS2_i,"ax",@progbits
	.align	128
        .global         _Z23gemm_half_q_half_kernelILi3ELi152ELb1ELb0ELi64EEvPK6__halfPKjS4_S2_PS0_iiiiPKtS7_iiiiiibS2_i
        .type           _Z23gemm_half_q_half_kernelILi3ELi152ELb1ELb0ELi64EEvPK6__halfPKjS4_S2_PS0_iiiiPKtS7_iiiiiibS2_i,@function
        .size           _Z23gemm_half_q_half_kernelILi3ELi152ELb1ELb0ELi64EEvPK6__halfPKjS4_S2_PS0_iiiiPKtS7_iiiiiibS2_i,(.L_x_5313 - _Z23gemm_half_q_half_kernelILi3ELi152ELb1ELb0ELi64EEvPK6__halfPKjS4_S2_PS0_iiiiPKtS7_iiiiiibS2_i)
        .other          _Z23gemm_half_q_half_kernelILi3ELi152ELb1ELb0ELi64EEvPK6__halfPKjS4_S2_PS0_iiiiPKtS7_iiiiiibS2_i,@"STO_CUDA_ENTRY STV_DEFAULT"
_Z23gemm_half_q_half_kernelILi3ELi152ELb1ELb0ELi64EEvPK6__halfPKjS4_S2_PS0_iiiiPKtS7_iiiiiibS2_i:
.text._Z23gemm_half_q_half_kernelILi3ELi152ELb1ELb0ELi64EEvPK6__halfPKjS4_S2_PS0_iiiiPKtS7_iiiiiibS2_i:
        /* <DEDUP_REMOVED lines=31> */
.L_x_2412:
        /* <DEDUP_REMOVED lines=41> */
.L_x_2418:
        /* <DEDUP_REMOVED lines=32> */
.L_x_2417:
        /* <DEDUP_REMOVED lines=20> */
.L_x_2419:
[----:B------:R-:W-:-:S13]  /*07c0*/  ISETP.EQ.AND P3, PT, R15, RZ, PT ;  /* 0x000000ff0f00720c */ /* 0x000fda0003f62270 */
[----:B------:R-:W-:Y:S05]  /*07d0*/  @!P1 BRA P3, `(.L_x_2414) ;  /* 0x0000000400789947 */ /* 0x000fea0001800000 */
.L_x_2416:
        /* <DEDUP_REMOVED lines=12> */
.L_x_2415:
        /* <DEDUP_REMOVED lines=16> */
.L_x_2422:
        /* <DEDUP_REMOVED lines=32> */
.L_x_2421:
        /* <DEDUP_REMOVED lines=21> */
.L_x_2423:
[----:B------:R-:W-:-:S13]  /*0cf0*/  ISETP.NE.OR P1, PT, R15, RZ, P1 ;  /* 0x000000ff0f00720c */ /* 0x000fda0000f25670 */
[----:B------:R-:W-:Y:S05]  /*0d00*/  @!P1 BRA `(.L_x_2414) ;  /* 0x00000000002c9947 */ /* 0x000fea0003800000 */
.L_x_2420:
        /* <DEDUP_REMOVED lines=11> */
.L_x_2414:
[----:B0-----:R-:W-:Y:S05]  /*0dc0*/  BSYNC.RECONVERGENT B0 ;  /* 0x0000000000007941 */ /* 0x001fea0003800200 */
.L_x_2413:
        /* <DEDUP_REMOVED lines=20> */
.L_x_2427:
        /* <DEDUP_REMOVED lines=15> */
.L_x_2426:
        /* <DEDUP_REMOVED lines=12> */
.L_x_2428:
[----:B------:R-:W-:-:S13]  /*10c0*/  ISETP.NE.OR P1, PT, R4, RZ, P1 ;  /* 0x000000ff0400720c */ /* 0x000fda0000f25670 */
[----:B------:R-:W-:Y:S05]  /*10d0*/  @!P1 BRA `(.L_x_2424) ;  /* 0x00000000001c9947 */ /* 0x000fea0003800000 */
.L_x_2425:
[----:B0-----:R-:W0:Y:S02]  /*10e0*/  LDC.64 R6, c[0x0][0x3a0] ;  /* 0x0000e800ff067b82 */ /* 0x001e240000000a00 */
.L_x_2429:
[----:B0-----:R-:W-:Y:S01]  /*10f0*/  IMAD.WIDE R8, R0, 0x2, R6 ;  /* 0x0000000200087825 */ /* 0x001fe200078e0206 */
[----:B------:R-:W-:Y:S02]  /*1100*/  IADD3 R4, PT, PT, R4, 0x1, RZ ;  /* 0x0000000104047810 */ /* 0x000fe40007ffe0ff */
[----:B------:R-:W-:Y:S02]  /*1110*/  IADD3 R0, PT, PT, R0, R23, RZ ;  /* 0x0000001700007210 */ /* 0x000fe40007ffe0ff */
[----:B------:R2:W-:Y:S01]  /*1120*/  STG.E.64 desc[UR8][R8.64], RZ ;  /* 0x000000ff08007986 */ /* 0x0005e2000c101b08 */
[----:B------:R-:W-:-:S13]  /*1130*/  ISETP.NE.AND P1, PT, R4, RZ, PT ;  /* 0x000000ff0400720c */ /* 0x000fda0003f25270 */
[----:B--2---:R-:W-:Y:S05]  /*1140*/  @P1 BRA `(.L_x_2429) ;  /* 0xfffffffc00e81947 */ /* 0x004fea000383ffff */
.L_x_2424:
        /* <DEDUP_REMOVED lines=15> */
.L_x_2431:
        /* <DEDUP_REMOVED lines=36> */
[----:B------:R-:W0:Y:S01]  /*1480*/  I2F.F16 R10, R10 ;  /* 0x0000000a000a7306 */ /* 0x000e220000200c00 */
[----:B---3--:R-:W-:Y:S01]  /*1490*/  HMUL2 R19, R8, R11.H0_H0 ;  /* 0x2000000b08137232 */ /* 0x008fe20000000000 */
[C---:B------:R-:W-:Y:S02]  /*14a0*/  LEA R8, R14.reuse, R1, 0x3 ;  /* 0x000000010e087211 */ /* 0x040fe400078e18ff */
[----:B------:R-:W-:Y:S02]  /*14b0*/  IADD3 R14, PT, PT, R14, 0x1, RZ ;  /* 0x000000010e0e7810 */ /* 0x000fe40007ffe0ff */
[----:B0-----:R-:W-:-:S05]  /*14c0*/  PRMT R10, R21, 0x5410, R10 ;  /* 0x00005410150a7816 */ /* 0x001fca000000000a */
[----:B------:R-:W-:-:S05]  /*14d0*/  HMUL2 R18, R10, R11.H0_H0 ;  /* 0x2000000b0a127232 */ /* 0x000fca0000000000 */
[----:B------:R0:W-:Y:S01]  /*14e0*/  STL.64 [R8], R18 ;  /* 0x0000001208007387 */ /* 0x0001e20000100a00 */
[----:B------:R-:W-:Y:S05]  /*14f0*/  @!P1 BRA `(.L_x_2431) ;  /* 0xfffffffc00509947 */ /* 0x000fea000383ffff */
.L_x_2430:
        /* <DEDUP_REMOVED lines=27> */
.L_x_2432:
        /* <DEDUP_REMOVED lines=8> */
.L_x_2433:
        /* <DEDUP_REMOVED lines=8> */
.L_x_2434:
        /* <DEDUP_REMOVED lines=8> */
.L_x_2435:
        /* <DEDUP_REMOVED lines=8> */
.L_x_2436:
[----:B------:R-:W-:Y:S01]  /*18b0*/  LEA R0, R17, R0, 0x3 ;  /* 0x0000000011007211 */ /* 0x000fe200078e18ff */
[----:B------:R-:W0:Y:S01]  /*18c0*/  S2UR UR5, SR_CgaCtaId ;  /* 0x00000000000579c3 */ /* 0x000e220000008800 */
[----:B------:R-:W1:Y:S01]  /*18d0*/  LDCU.64 UR10, c[0x0][0x388] ;  /* 0x00007100ff0a77ac */ /* 0x000e620008000a00 */
[----:B------:R-:W-:Y:S02]  /*18e0*/  VIMNMX R5, PT, PT, R5, UR7, PT ;  /* 0x0000000705057c48 */ /* 0x000fe4000bfe0100 */
[----:B------:R-:W-:Y:S01]  /*18f0*/  IADD3 R0, PT, PT, R11, R0, R4 ;  /* 0x000000000b007210 */ /* 0x000fe20007ffe004 */
[----:B------:R-:W-:Y:S01]  /*1900*/  UMOV UR4, 0x400 ;  /* 0x0000040000047882 */ /* 0x000fe20000000000 */
[----:B------:R-:W-:Y:S02]  /*1910*/  PRMT R97, R8, 0x7610, R8 ;  /* 0x0000761008617816 */ /* 0x000fe40000000008 */
        /* <DEDUP_REMOVED lines=30> */
.L_x_2450:
        /* <DEDUP_REMOVED lines=18> */
[----:B------:R-:W-:Y:S02]  /*1c20*/  LOP3.LUT R12, R30, 0xff, RZ, 0xc0, !PT ;  /* 0x000000ff1e0c7812 */ /* 0x000fe400078ec0ff */
[----:B------:R-:W-:-:S05]  /*1c30*/  LOP3.LUT R13, R31, 0xff, RZ, 0xc0, !PT ;  /* 0x000000ff1f0d7812 */ /* 0x000fca00078ec0ff */
[----:B------:R0:W2:Y:S01]  /*1c40*/  I2F.F16 R42, R4 ;  /* 0x00000004002a7306 */ /* 0x0000a20000200c00 */
[----:B-1----:R-:W-:Y:S02]  /*1c50*/  SHF.R.U32.HI R0, RZ, 0x8, R28 ;  /* 0x00000008ff007819 */ /* 0x002fe4000001161c */
[----:B------:R-:W-:Y:S02]  /*1c60*/  IADD3 R12, PT, PT, R12, -0x80, RZ ;  /* 0xffffff800c0c7810 */ /* 0x000fe40007ffe0ff */
[----:B------:R-:W-:Y:S02]  /*1c70*/  LOP3.LUT R0, R0, 0xff, RZ, 0xc0, !PT ;  /* 0x000000ff00007812 */ /* 0x000fe400078ec0ff */
[----:B0-----:R-:W-:Y:S01]  /*1c80*/  SHF.R.U32.HI R4, RZ, 0x8, R29 ;  /* 0x00000008ff047819 */ /* 0x001fe2000001161d */
[----:B------:R0:W1:Y:S03]  /*1c90*/  I2F.F16 R45, R12 ;  /* 0x0000000c002d7306 */ /* 0x0000660000200c00 */
[----:B------:R-:W-:-:S02]  /*1ca0*/  LOP3.LUT R4, R4, 0xff, RZ, 0xc0, !PT ;  /* 0x000000ff04047812 */ /* 0x000fc400078ec0ff */
[----:B------:R-:W-:Y:S02]  /*1cb0*/  LEA.HI R37, R30, 0xffffff80, RZ, 0x8 ;  /* 0xffffff801e257811 */ /* 0x000fe400078f40ff */
[----:B------:R-:W-:Y:S02]  /*1cc0*/  IADD3 R13, PT, PT, R13, -0x80, RZ ;  /* 0xffffff800d0d7810 */ /* 0x000fe40007ffe0ff */
[----:B------:R-:W-:Y:S02]  /*1cd0*/  IADD3 R0, PT, PT, R0, -0x80, RZ ;  /* 0xffffff8000007810 */ /* 0x000fe40007ffe0ff */
[----:B------:R-:W-:Y:S02]  /*1ce0*/  IADD3 R4, PT, PT, R4, -0x80, RZ ;  /* 0xffffff8004047810 */ /* 0x000fe40007ffe0ff */
[--C-:B0-----:R-:W-:Y:S02]  /*1cf0*/  SHF.R.U32.HI R12, RZ, 0x8, R30.reuse ;  /* 0x00000008ff0c7819 */ /* 0x101fe4000001161e */
[----:B------:R-:W-:Y:S01]  /*1d00*/  SHF.R.U32.HI R30, RZ, 0x10, R30 ;  /* 0x00000010ff1e7819 */ /* 0x000fe2000001161e */
[----:B------:R0:W1:Y:S01]  /*1d10*/  I2F.F16 R43, R13 ;  /* 0x0000000d002b7306 */ /* 0x0000620000200c00 */
[----:B------:R-:W-:-:S02]  /*1d20*/  LEA.HI R38, R31, 0xffffff80, RZ, 0x8 ;  /* 0xffffff801f267811 */ /* 0x000fc400078f40ff */
[----:B------:R-:W-:-:S05]  /*1d30*/  LOP3.LUT R12, R12, 0xff, RZ, 0xc0, !PT ;  /* 0x000000ff0c0c7812 */ /* 0x000fca00078ec0ff */
[----:B------:R2:W1:Y:S01]  /*1d40*/  I2F.F16 R50, R0 ;  /* 0x0000000000327306 */ /* 0x0004620000200c00 */
[--C-:B0-----:R-:W-:Y:S02]  /*1d50*/  SHF.R.U32.HI R13, RZ, 0x8, R31.reuse ;  /* 0x00000008ff0d7819 */ /* 0x101fe4000001161f */
[----:B------:R-:W-:-:S05]  /*1d60*/  SHF.R.U32.HI R31, RZ, 0x10, R31 ;  /* 0x00000010ff1f7819 */ /* 0x000fca000001161f */
[----:B------:R3:W0:Y:S01]  /*1d70*/  I2F.F16 R52, R4 ;  /* 0x0000000400347306 */ /* 0x0006220000200c00 */
[----:B--2---:R-:W-:Y:S02]  /*1d80*/  LOP3.LUT R0, R30, 0xff, RZ, 0xc0, !PT ;  /* 0x000000ff1e007812 */ /* 0x004fe400078ec0ff */
[----:B------:R-:W-:Y:S02]  /*1d90*/  IADD3 R12, PT, PT, R12, -0x80, RZ ;  /* 0xffffff800c0c7810 */ /* 0x000fe40007ffe0ff */
[----:B------:R-:W-:Y:S02]  /*1da0*/  IADD3 R54, PT, PT, R0, -0x80, RZ ;  /* 0xffffff8000367810 */ /* 0x000fe40007ffe0ff */
[----:B---3--:R-:W-:Y:S02]  /*1db0*/  LOP3.LUT R4, R33, 0xff, RZ, 0xc0, !PT ;  /* 0x000000ff21047812 */ /* 0x008fe400078ec0ff */
[----:B------:R-:W-:Y:S02]  /*1dc0*/  LOP3.LUT R0, R31, 0xff, RZ, 0xc0, !PT ;  /* 0x000000ff1f007812 */ /* 0x000fe400078ec0ff */
[----:B------:R-:W-:-:S02]  /*1dd0*/  IADD3 R57, PT, PT, R4, -0x80, RZ ;  /* 0xffffff8004397810 */ /* 0x000fc40007ffe0ff */
[----:B------:R-:W-:Y:S01]  /*1de0*/  LOP3.LUT R4, R34, 0xff, RZ, 0xc0, !PT ;  /* 0x000000ff22047812 */ /* 0x000fe200078ec0ff */
[----:B------:R2:W3:Y:S01]  /*1df0*/  I2F.F16 R30, R12 ;  /* 0x0000000c001e7306 */ /* 0x0004e20000200c00 */
[----:B------:R-:W-:Y:S02]  /*1e00*/  LEA.HI R14, R28, 0xffffff80, RZ, 0x8 ;  /* 0xffffff801c0e7811 */ /* 0x000fe400078f40ff */
[----:B------:R-:W-:Y:S02]  /*1e10*/  IADD3 R55, PT, PT, R0, -0x80, RZ ;  /* 0xffffff8000377810 */ /* 0x000fe40007ffe0ff */
[----:B------:R-:W-:Y:S02]  /*1e20*/  IADD3 R58, PT, PT, R4, -0x80, RZ ;  /* 0xffffff80043a7810 */ /* 0x000fe40007ffe0ff */
[----:B------:R-:W-:Y:S02]  /*1e30*/  SHF.R.U32.HI R28, RZ, 0x10, R28 ;  /* 0x00000010ff1c7819 */ /* 0x000fe4000001161c */
[----:B------:R-:W-:-:S02]  /*1e40*/  LOP3.LUT R0, R32, 0xff, RZ, 0xc0, !PT ;  /* 0x000000ff20007812 */ /* 0x000fc400078ec0ff */
[----:B--2---:R-:W-:Y:S02]  /*1e50*/  LOP3.LUT R12, R35, 0xff, RZ, 0xc0, !PT ;  /* 0x000000ff230c7812 */ /* 0x004fe400078ec0ff */
[----:B------:R-:W-:Y:S02]  /*1e60*/  SHF.R.U32.HI R4, RZ, 0x8, R32 ;  /* 0x00000008ff047819 */ /* 0x000fe40000011620 */
[----:B------:R-:W-:Y:S02]  /*1e70*/  LEA.HI R44, R32, 0xffffff80, RZ, 0x8 ;  /* 0xffffff80202c7811 */ /* 0x000fe400078f40ff */
[----:B------:R-:W-:Y:S02]  /*1e80*/  LOP3.LUT R28, R28, 0xff, RZ, 0xc0, !PT ;  /* 0x000000ff1c1c7812 */ /* 0x000fe400078ec0ff */
[----:B------:R-:W-:Y:S02]  /*1e90*/  IADD3 R0, PT, PT, R0, -0x80, RZ ;  /* 0xffffff8000007810 */ /* 0x000fe40007ffe0ff */
[----:B------:R-:W-:-:S02]  /*1ea0*/  IADD3 R59, PT, PT, R12, -0x80, RZ ;  /* 0xffffff800c3b7810 */ /* 0x000fc40007ffe0ff */
[----:B------:R-:W-:Y:S02]  /*1eb0*/  LOP3.LUT R4, R4, 0xff, RZ, 0xc0, !PT ;  /* 0x000000ff04047812 */ /* 0x000fe400078ec0ff */
[----:B------:R-:W-:Y:S02]  /*1ec0*/  SHF.R.U32.HI R32, RZ, 0x10, R32 ;  /* 0x00000010ff207819 */ /* 0x000fe40000011620 */
[----:B------:R-:W-:Y:S01]  /*1ed0*/  SHF.R.U32.HI R12, RZ, 0x8, R33 ;  /* 0x00000008ff0c7819 */ /* 0x000fe20000011621 */
[----:B------:R2:W0:Y:S01]  /*1ee0*/  I2F.F16 R56, R0 ;  /* 0x0000000000387306 */ /* 0x0004220000200c00 */
[----:B------:R-:W-:Y:S02]  /*1ef0*/  LOP3.LUT R13, R13, 0xff, RZ, 0xc0, !PT ;  /* 0x000000ff0d0d7812 */ /* 0x000fe400078ec0ff */
[----:B------:R-:W-:Y:S02]  /*1f00*/  IADD3 R28, PT, PT, R28, -0x80, RZ ;  /* 0xffffff801c1c7810 */ /* 0x000fe40007ffe0ff */
[----:B------:R-:W-:-:S02]  /*1f10*/  IADD3 R4, PT, PT, R4, -0x80, RZ ;  /* 0xffffff8004047810 */ /* 0x000fc40007ffe0ff */
[----:B------:R-:W-:Y:S02]  /*1f20*/  LOP3.LUT R12, R12, 0xff, RZ, 0xc0, !PT ;  /* 0x000000ff0c0c7812 */ /* 0x000fe400078ec0ff */
[----:B--2---:R-:W-:Y:S02]  /*1f30*/  LOP3.LUT R0, R32, 0xff, RZ, 0xc0, !PT ;  /* 0x000000ff20007812 */ /* 0x004fe400078ec0ff */
[----:B------:R-:W-:Y:S01]  /*1f40*/  LEA.HI R46, R33, 0xffffff80, RZ, 0x8 ;  /* 0xffffff80212e7811 */ /* 0x000fe200078f40ff */
[----:B------:R2:W0:Y:S01]  /*1f50*/  I2F.F16 R51, R28 ;  /* 0x0000001c00337306 */ /* 0x0004220000200c00 */
[----:B------:R-:W-:Y:S02]  /*1f60*/  IADD3 R13, PT, PT, R13, -0x80, RZ ;  /* 0xffffff800d0d7810 */ /* 0x000fe40007ffe0ff */
[----:B------:R-:W-:Y:S02]  /*1f70*/  SHF.R.U32.HI R33, RZ, 0x10, R33 ;  /* 0x00000010ff217819 */ /* 0x000fe40000011621 */
[----:B------:R-:W-:-:S02]  /*1f80*/  LEA.HI R36, R29, 0xffffff80, RZ, 0x8 ;  /* 0xffffff801d247811 */ /* 0x000fc400078f40ff */
[----:B------:R-:W-:Y:S01]  /*1f90*/  LEA.HI R47, R34, 0xffffff80, RZ, 0x8 ;  /* 0xffffff80222f7811 */ /* 0x000fe200078f40ff */
[----:B------:R1:W0:Y:S01]  /*1fa0*/  I2F.F16 R32, R4 ;  /* 0x0000000400207306 */ /* 0x0002220000200c00 */
[----:B------:R-:W-:Y:S02]  /*1fb0*/  LEA.HI R48, R35, 0xffffff80, RZ, 0x8 ;  /* 0xffffff8023307811 */ /* 0x000fe400078f40ff */
[----:B------:R-:W-:Y:S02]  /*1fc0*/  IADD3 R0, PT, PT, R0, -0x80, RZ ;  /* 0xffffff8000007810 */ /* 0x000fe40007ffe0ff */
[----:B------:R-:W-:Y:S02]  /*1fd0*/  IADD3 R12, PT, PT, R12, -0x80, RZ ;  /* 0xffffff800c0c7810 */ /* 0x000fe40007ffe0ff */
[----:B--2---:R-:W-:Y:S02]  /*1fe0*/  SHF.R.U32.HI R28, RZ, 0x8, R34 ;  /* 0x00000008ff1c7819 */ /* 0x004fe40000011622 */
[----:B-1----:R-:W-:Y:S01]  /*1ff0*/  SHF.R.U32.HI R4, RZ, 0x8, R35 ;  /* 0x00000008ff047819 */ /* 0x002fe20000011623 */
[----:B------:R1:W2:Y:S01]  /*2000*/  I2F.F16 R31, R13 ;  /* 0x0000000d001f7306 */ /* 0x0002a20000200c00 */
[----:B------:R-:W-:-:S02]  /*2010*/  SHF.R.U32.HI R29, RZ, 0x10, R29 ;  /* 0x00000010ff1d7819 */ /* 0x000fc4000001161d */
[----:B------:R-:W-:Y:S02]  /*2020*/  SHF.R.U32.HI R34, RZ, 0x10, R34 ;  /* 0x00000010ff227819 */ /* 0x000fe40000011622 */
[----:B------:R-:W-:Y:S02]  /*2030*/  SHF.R.U32.HI R35, RZ, 0x10, R35 ;  /* 0x00000010ff237819 */ /* 0x000fe40000011623 */
[----:B------:R-:W-:Y:S01]  /*2040*/  LOP3.LUT R29, R29, 0xff, RZ, 0xc0, !PT ;  /* 0x000000ff1d1d7812 */ /* 0x000fe200078ec0ff */
[----:B------:R4:W0:Y:S01]  /*2050*/  I2F.F16 R60, R0 ;  /* 0x00000000003c7306 */ /* 0x0008220000200c00 */
[----:B-1----:R-:W-:Y:S02]  /*2060*/  LOP3.LUT R13, R33, 0xff, RZ, 0xc0, !PT ;  /* 0x000000ff210d7812 */ /* 0x002fe400078ec0ff */
[----:B------:R-:W-:Y:S02]  /*2070*/  LOP3.LUT R28, R28, 0xff, RZ, 0xc0, !PT ;  /* 0x000000ff1c1c7812 */ /* 0x000fe400078ec0ff */
[----:B------:R-:W-:-:S03]  /*2080*/  LOP3.LUT R4, R4, 0xff, RZ, 0xc0, !PT ;  /* 0x000000ff04047812 */ /* 0x000fc600078ec0ff */
[----:B------:R1:W0:Y:S01]  /*2090*/  I2F.F16 R33, R12 ;  /* 0x0000000c00217306 */ /* 0x0002220000200c00 */
[----:B----4-:R-:W-:Y:S02]  /*20a0*/  LOP3.LUT R0, R34, 0xff, RZ, 0xc0, !PT ;  /* 0x000000ff22007812 */ /* 0x010fe400078ec0ff */
[----:B------:R-:W-:Y:S02]  /*20b0*/  IADD3 R29, PT, PT, R29, -0x80, RZ ;  /* 0xffffff801d1d7810 */ /* 0x000fe40007ffe0ff */
[----:B------:R-:W-:Y:S02]  /*20c0*/  IADD3 R13, PT, PT, R13, -0x80, RZ ;  /* 0xffffff800d0d7810 */ /* 0x000fe40007ffe0ff */
[----:B-1----:R-:W-:Y:S02]  /*20d0*/  LOP3.LUT R12, R35, 0xff, RZ, 0xc0, !PT ;  /* 0x000000ff230c7812 */ /* 0x002fe400078ec0ff */
[----:B------:R-:W-:Y:S02]  /*20e0*/  IADD3 R28, PT, PT, R28, -0x80, RZ ;  /* 0xffffff801c1c7810 */ /* 0x000fe40007ffe0ff */
[----:B------:R-:W-:-:S02]  /*20f0*/  IADD3 R0, PT, PT, R0, -0x80, RZ ;  /* 0xffffff8000007810 */ /* 0x000fc40007ffe0ff */
[----:B------:R-:W-:Y:S02]  /*2100*/  IADD3 R4, PT, PT, R4, -0x80, RZ ;  /* 0xffffff8004047810 */ /* 0x000fe40007ffe0ff */
[----:B------:R-:W-:Y:S01]  /*2110*/  IADD3 R12, PT, PT, R12, -0x80, RZ ;  /* 0xffffff800c0c7810 */ /* 0x000fe20007ffe0ff */
[----:B------:R-:W1:Y:S08]  /*2120*/  I2F.F16 R14, R14 ;  /* 0x0000000e000e7306 */ /* 0x000e700000200c00 */
[----:B------:R-:W4:Y:S08]  /*2130*/  I2F.F16 R36, R36 ;  /* 0x0000002400247306 */ /* 0x000f300000200c00 */
        /* <DEDUP_REMOVED lines=112> */
.L_x_2438:
[----:B------:R-:W-:Y:S02]  /*2840*/  @!P4 MOV R22, R64 ;  /* 0x000000400016c202 */ /* 0x000fe40000000f00 */
[----:B-----5:R-:W-:Y:S01]  /*2850*/  @!P4 IADD3 R15, PT, PT, R49, R26, RZ ;  /* 0x0000001a310fc210 */ /* 0x020fe20007ffe0ff */
[----:B------:R-:W-:Y:S06]  /*2860*/  @!P2 BRA `(.L_x_2439) ;  /* 0x0000000800e0a947 */ /* 0x000fec0003800000 */
        /* <DEDUP_REMOVED lines=93> */
.L_x_2440:
        /* <DEDUP_REMOVED lines=19> */
[--C-:B------:R-:W-:Y:S02]  /*2f70*/  HADD2.F32 R29, -RZ, R2.reuse.H0_H0 ;  /* 0x20000002ff1d7230 */ /* 0x100fe40000004100 */
[----:B------:R-:W-:-:S02]  /*2f80*/  HADD2.F32 R28, -RZ, R2.H1_H1 ;  /* 0x30000002ff1c7230 */ /* 0x000fc40000004100 */
[----:B------:R-:W-:Y:S02]  /*2f90*/  HADD2.F32 R3, -RZ, R45.H0_H0 ;  /* 0x2000002dff037230 */ /* 0x000fe40000004100 */
[-C--:B------:R-:W-:Y:S01]  /*2fa0*/  FFMA.FTZ R39, R0, R29.reuse, RZ ;  /* 0x0000001d00277223 */ /* 0x080fe200000100ff */
        /* <DEDUP_REMOVED lines=22> */
[-C--:B------:R-:W-:Y:S01]  /*3110*/  FFMA.FTZ R0, R3, R49.reuse, R0 ;  /* 0x0000003103007223 */ /* 0x080fe20000010000 */
[--C-:B-1----:R-:W-:Y:S02]  /*3120*/  HADD2.F32 R2, -RZ, R13.reuse.H0_H0 ;  /* 0x2000000dff027230 */ /* 0x102fe40000004100 */
[----:B------:R-:W-:Y:S01]  /*3130*/  FFMA.FTZ R64, R39, R49, R64 ;  /* 0x0000003127407223 */ /* 0x000fe20000010040 */
[----:B------:R-:W-:-:S02]  /*3140*/  HADD2.F32 R4, -RZ, R13.H1_H1 ;  /* 0x3000000dff047230 */ /* 0x000fc40000004100 */
[----:B------:R-:W-:Y:S02]  /*3150*/  HADD2.F32 R3, -RZ, R12.H0_H0 ;  /* 0x2000000cff037230 */ /* 0x000fe40000004100 */
        /* <DEDUP_REMOVED lines=21> */
[--C-:B------:R-:W-:Y:S02]  /*32b0*/  HADD2.F32 R2, -RZ, R97.reuse.H1_H1 ;  /* 0x30000061ff027230 */ /* 0x100fe40000004100 */
[-C--:B------:R-:W-:Y:S01]  /*32c0*/  FFMA.FTZ R31, R0, R4.reuse, R31 ;  /* 0x00000004001f7223 */ /* 0x080fe2000001001f */
[----:B------:R-:W-:Y:S02]  /*32d0*/  HADD2.F32 R0, -RZ, R97.H0_H0 ;  /* 0x20000061ff007230 */ /* 0x000fe40000004100 */
[-C--:B------:R-:W-:Y:S01]  /*32e0*/  FFMA.FTZ R13, R44, R4.reuse, R13 ;  /* 0x000000042c0d7223 */ /* 0x080fe2000001000d */
        /* <DEDUP_REMOVED lines=16> */
.L_x_2439:
[----:B------:R-:W-:-:S05]  /*33f0*/  IMAD.WIDE R2, R23, 0x4, R10 ;  /* 0x0000000417027825 */ /* 0x000fca00078e020a */
        /* <DEDUP_REMOVED lines=43> */
[----:B------:R-:W-:Y:S02]  /*36b0*/  LOP3.LUT R0, R32, 0xff, RZ, 0xc0, !PT ;  /* 0x000000ff20007812 */ /* 0x000fe400078ec0ff */
[----:B------:R-:W-:Y:S02]  /*36c0*/  SHF.R.U32.HI R29, RZ, 0x10, R29 ;  /* 0x00000010ff1d7819 */ /* 0x000fe4000001161d */
[----:B------:R-:W-:-:S02]  /*36d0*/  IADD3 R3, PT, PT, R3, -0x80, RZ ;  /* 0xffffff8003037810 */ /* 0x000fc40007ffe0ff */
[----:B------:R-:W-:Y:S01]  /*36e0*/  IADD3 R54, PT, PT, R2, -0x80, RZ ;  /* 0xffffff8002367810 */ /* 0x000fe20007ffe0ff */
[----:B------:R-:W0:Y:S01]  /*36f0*/  I2F.F16 R37, R37 ;  /* 0x0000002500257306 */ /* 0x000e220000200c00 */
[----:B------:R-:W-:Y:S02]  /*3700*/  IADD3 R0, PT, PT, R0, -0x80, RZ ;  /* 0xffffff8000007810 */ /* 0x000fe40007ffe0ff */
[----:B------:R-:W-:Y:S02]  /*3710*/  LOP3.LUT R2, R34, 0xff, RZ, 0xc0, !PT ;  /* 0x000000ff22027812 */ /* 0x000fe400078ec0ff */
[----:B-----5:R-:W-:Y:S02]  /*3720*/  LOP3.LUT R4, R29, 0xff, RZ, 0xc0, !PT ;  /* 0x000000ff1d047812 */ /* 0x020fe400078ec0ff */
[----:B------:R-:W-:Y:S01]  /*3730*/  IADD3 R55, PT, PT, R2, -0x80, RZ ;  /* 0xffffff8002377810 */ /* 0x000fe20007ffe0ff */
[----:B------:R5:W0:Y:S01]  /*3740*/  I2F.F16 R29, R3 ;  /* 0x00000003001d7306 */ /* 0x000a220000200c00 */
[----:B------:R-:W-:-:S02]  /*3750*/  SHF.R.U32.HI R2, RZ, 0x8, R32 ;  /* 0x00000008ff027819 */ /* 0x000fc40000011620 */
[----:B------:R-:W-:Y:S02]  /*3760*/  IADD3 R4, PT, PT, R4, -0x80, RZ ;  /* 0xffffff8004047810 */ /* 0x000fe40007ffe0ff */
[----:B------:R-:W-:Y:S02]  /*3770*/  LOP3.LUT R2, R2, 0xff, RZ, 0xc0, !PT ;  /* 0x000000ff02027812 */ /* 0x000fe400078ec0ff */
[----:B------:R-:W-:Y:S01]  /*3780*/  LEA.HI R46, R33, 0xffffff80, RZ, 0x8 ;  /* 0xffffff80212e7811 */ /* 0x000fe200078f40ff */
[----:B------:R1:W0:Y:S01]  /*3790*/  I2F.F16 R53, R0 ;  /* 0x0000000000357306 */ /* 0x0002220000200c00 */
[----:B-----5:R-:W-:Y:S02]  /*37a0*/  LOP3.LUT R3, R35, 0xff, RZ, 0xc0, !PT ;  /* 0x000000ff23037812 */ /* 0x020fe400078ec0ff */
[----:B------:R-:W-:Y:S02]  /*37b0*/  LEA.HI R47, R34, 0xffffff80, RZ, 0x8 ;  /* 0xffffff80222f7811 */ /* 0x000fe400078f40ff */
[----:B------:R-:W-:-:S02]  /*37c0*/  IADD3 R3, PT, PT, R3, -0x80, RZ ;  /* 0xffffff8003037810 */ /* 0x000fc40007ffe0ff */
[----:B------:R-:W-:Y:S01]  /*37d0*/  LEA.HI R48, R35, 0xffffff80, RZ, 0x8 ;  /* 0xffffff8023307811 */ /* 0x000fe200078f40ff */
[----:B------:R5:W0:Y:S01]  /*37e0*/  I2F.F16 R50, R4 ;  /* 0x0000000400327306 */ /* 0x000a220000200c00 */
[----:B-1----:R-:W-:Y:S02]  /*37f0*/  SHF.R.U32.HI R0, RZ, 0x8, R33 ;  /* 0x00000008ff007819 */ /* 0x002fe40000011621 */
[----:B------:R-:W-:Y:S02]  /*3800*/  IADD3 R2, PT, PT, R2, -0x80, RZ ;  /* 0xffffff8002027810 */ /* 0x000fe40007ffe0ff */
[----:B------:R-:W-:Y:S02]  /*3810*/  LOP3.LUT R0, R0, 0xff, RZ, 0xc0, !PT ;  /* 0x000000ff00007812 */ /* 0x000fe400078ec0ff */
[----:B------:R-:W-:Y:S01]  /*3820*/  SHF.R.U32.HI R32, RZ, 0x10, R32 ;  /* 0x00000010ff207819 */ /* 0x000fe20000011620 */
[----:B------:R1:W0:Y:S01]  /*3830*/  I2F.F16 R56, R3 ;  /* 0x0000000300387306 */ /* 0x0002220000200c00 */
[----:B------:R-:W-:-:S02]  /*3840*/  IADD3 R0, PT, PT, R0, -0x80, RZ ;  /* 0xffffff8000007810 */ /* 0x000fc40007ffe0ff */
[----:B-----5:R-:W-:Y:S02]  /*3850*/  SHF.R.U32.HI R4, RZ, 0x8, R35 ;  /* 0x00000008ff047819 */ /* 0x020fe40000011623 */
[----:B------:R-:W-:Y:S02]  /*3860*/  SHF.R.U32.HI R33, RZ, 0x10, R33 ;  /* 0x00000010ff217819 */ /* 0x000fe40000011621 */
[----:B------:R-:W-:Y:S01]  /*3870*/  SHF.R.U32.HI R35, RZ, 0x10, R35 ;  /* 0x00000010ff237819 */ /* 0x000fe20000011623 */
[----:B------:R5:W0:Y:S01]  /*3880*/  I2F.F16 R57, R2 ;  /* 0x0000000200397306 */ /* 0x000a220000200c00 */
[--C-:B-1----:R-:W-:Y:S02]  /*3890*/  SHF.R.U32.HI R3, RZ, 0x8, R34.reuse ;  /* 0x00000008ff037819 */ /* 0x102fe40000011622 */
[----:B------:R-:W-:Y:S02]  /*38a0*/  SHF.R.U32.HI R34, RZ, 0x10, R34 ;  /* 0x00000010ff227819 */ /* 0x000fe40000011622 */
[----:B------:R-:W-:-:S02]  /*38b0*/  LOP3.LUT R12, R12, 0xff, RZ, 0xc0, !PT ;  /* 0x000000ff0c0c7812 */ /* 0x000fc400078ec0ff */
[----:B------:R-:W-:Y:S01]  /*38c0*/  LOP3.LUT R32, R32, 0xff, RZ, 0xc0, !PT ;  /* 0x000000ff20207812 */ /* 0x000fe200078ec0ff */
[----:B------:R1:W0:Y:S01]  /*38d0*/  I2F.F16 R59, R0 ;  /* 0x00000000003b7306 */ /* 0x0002220000200c00 */
[----:B------:R-:W-:Y:S02]  /*38e0*/  LOP3.LUT R33, R33, 0xff, RZ, 0xc0, !PT ;  /* 0x000000ff21217812 */ /* 0x000fe400078ec0ff */
[----:B------:R-:W-:Y:S02]  /*38f0*/  LOP3.LUT R3, R3, 0xff, RZ, 0xc0, !PT ;  /* 0x000000ff03037812 */ /* 0x000fe400078ec0ff */
[----:B-----5:R-:W-:Y:S02]  /*3900*/  LOP3.LUT R2, R34, 0xff, RZ, 0xc0, !PT ;  /* 0x000000ff22027812 */ /* 0x020fe400078ec0ff */
[----:B------:R-:W-:Y:S01]  /*3910*/  LOP3.LUT R4, R4, 0xff, RZ, 0xc0, !PT ;  /* 0x000000ff04047812 */ /* 0x000fe200078ec0ff */
[----:B------:R-:W0:Y:S01]  /*3920*/  I2F.F16 R38, R38 ;  /* 0x0000002600267306 */ /* 0x000e220000200c00 */
[----:B-1----:R-:W-:-:S02]  /*3930*/  LOP3.LUT R0, R35, 0xff, RZ, 0xc0, !PT ;  /* 0x000000ff23007812 */ /* 0x002fc400078ec0ff */
[----:B------:R-:W-:Y:S02]  /*3940*/  IADD3 R12, PT, PT, R12, -0x80, RZ ;  /* 0xffffff800c0c7810 */ /* 0x000fe40007ffe0ff */
[----:B------:R-:W-:Y:S02]  /*3950*/  IADD3 R32, PT, PT, R32, -0x80, RZ ;  /* 0xffffff8020207810 */ /* 0x000fe40007ffe0ff */
[----:B------:R-:W-:Y:S01]  /*3960*/  IADD3 R33, PT, PT, R33, -0x80, RZ ;  /* 0xffffff8021217810 */ /* 0x000fe20007ffe0ff */
[----:B------:R-:W1:Y:S01]  /*3970*/  I2F.F16 R44, R44 ;  /* 0x0000002c002c7306 */ /* 0x000e620000200c00 */
        /* <DEDUP_REMOVED lines=110> */
.L_x_2441:
        /* <DEDUP_REMOVED lines=94> */
.L_x_2443:
        /* <DEDUP_REMOVED lines=17> */
[--C-:B------:R-:W-:Y:S02]  /*4750*/  HADD2.F32 R64, -RZ, R3.reuse.H0_H0 ;  /* 0x20000003ff407230 */ /* 0x100fe40000004100 */
[----:B------:R-:W-:Y:S02]  /*4760*/  HADD2.F32 R63, -RZ, R3.H1_H1 ;  /* 0x30000003ff3f7230 */ /* 0x000fe40000004100 */
[----:B------:R-:W-:Y:S02]  /*4770*/  HADD2.F32 R32, -RZ, R2.H1_H1 ;  /* 0x30000002ff207230 */ /* 0x000fe40000004100 */
[----:B------:R-:W-:-:S02]  /*4780*/  HADD2.F32 R3, -RZ, R45.H0_H0 ;  /* 0x2000002dff037230 */ /* 0x000fc40000004100 */
[----:B------:R-:W-:Y:S02]  /*4790*/  HADD2.F32 R2, -RZ, R42.H0_H0 ;  /* 0x2000002aff027230 */ /* 0x000fe40000004100 */
[----:B------:R-:W-:Y:S02]  /*47a0*/  HADD2.F32 R42, -RZ, R29.H0_H0 ;  /* 0x2000001dff2a7230 */ /* 0x000fe40000004100 */
[-C--:B------:R-:W-:Y:S01]  /*47b0*/  FFMA.FTZ R29, R0, R33.reuse, RZ ;  /* 0x00000021001d7223 */ /* 0x080fe200000100ff */
[-C--:B------:R-:W-:Y:S01]  /*47c0*/  FFMA.FTZ R3, R3, R33.reuse, RZ ;  /* 0x0000002103037223 */ /* 0x080fe200000100ff */
[-C--:B------:R-:W-:Y:S01]  /*47d0*/  FFMA.FTZ R39, R2, R33.reuse, RZ ;  /* 0x0000002102277223 */ /* 0x080fe200000100ff */
[----:B------:R-:W-:Y:S01]  /*47e0*/  FFMA.FTZ R33, R4, R33, RZ ;  /* 0x0000002104217223 */ /* 0x000fe200000100ff */
        /* <DEDUP_REMOVED lines=16> */
[----:B------:R-:W-:Y:S01]  /*48f0*/  FFMA.FTZ R64, R52, R64, R33 ;  /* 0x0000004034407223 */ /* 0x000fe20000010021 */
[-C--:B------:R-:W-:Y:S01]  /*4900*/  FFMA.FTZ R0, R3, R63.reuse, R0 ;  /* 0x0000003f03007223 */ /* 0x080fe20000010000 */
[--C-:B-1----:R-:W-:Y:S02]  /*4910*/  HADD2.F32 R2, -RZ, R13.reuse.H0_H0 ;  /* 0x2000000dff027230 */ /* 0x102fe40000004100 */
        /* <DEDUP_REMOVED lines=20> */
[-C--:B------:R-:W-:Y:S02]  /*4a60*/  FFMA.FTZ R29, R60, R2.reuse, R29 ;  /* 0x000000023c1d7223 */ /* 0x080fe4000001001d */
[-C--:B------:R-:W-:Y:S01]  /*4a70*/  FFMA.FTZ R13, R58, R2.reuse, R13 ;  /* 0x000000023a0d7223 */ /* 0x080fe2000001000d */
[----:B------:R-:W-:Y:S02]  /*4a80*/  HADD2.F32 R12, -RZ, R47.H0_H0 ;  /* 0x2000002fff0c7230 */ /* 0x000fe40000004100 */
[-C--:B------:R-:W-:Y:S01]  /*4a90*/  FFMA.FTZ R31, R0, R2.reuse, R31 ;  /* 0x00000002001f7223 */ /* 0x080fe2000001001f */
[----:B------:R-:W-:Y:S01]  /*4aa0*/  FFMA.FTZ R3, R62, R2, R3 ;  /* 0x000000023e037223 */ /* 0x000fe20000010003 */
[--C-:B------:R-:W-:Y:S02]  /*4ab0*/  HADD2.F32 R0, -RZ, R97.reuse.H0_H0 ;  /* 0x20000061ff007230 */ /* 0x100fe40000004100 */
[----:B------:R-:W-:Y:S01]  /*4ac0*/  FFMA.FTZ R13, R44, R4, R13 ;  /* 0x000000042c0d7223 */ /* 0x000fe2000001000d */
[----:B------:R-:W-:-:S02]  /*4ad0*/  HADD2.F32 R2, -RZ, R97.H1_H1 ;  /* 0x30000061ff027230 */ /* 0x000fc40000004100 */
[-C--:B------:R-:W-:Y:S01]  /*4ae0*/  FFMA.FTZ R29, R46, R4.reuse, R29 ;  /* 0x000000042e1d7223 */ /* 0x080fe2000001001d */
        /* <DEDUP_REMOVED lines=16> */
.L_x_2442:
[----:B0-----:R-:W-:-:S05]  /*4bf0*/  IMAD.WIDE R2, R23, 0x4, R10 ;  /* 0x0000000417027825 */ /* 0x001fca00078e020a */
        /* <DEDUP_REMOVED lines=198> */
.L_x_2444:
        /* <DEDUP_REMOVED lines=94> */
.L_x_2446:
        /* <DEDUP_REMOVED lines=91> */
.L_x_2445:
        /* <DEDUP_REMOVED lines=199> */
.L_x_2447:
        /* <DEDUP_REMOVED lines=94> */
.L_x_2449:
        /* <DEDUP_REMOVED lines=91> */
.L_x_2448:
        /* <DEDUP_REMOVED lines=8> */
.L_x_2437:
        /* <DEDUP_REMOVED lines=9> */
.L_x_2455:
        /* <DEDUP_REMOVED lines=19> */
[----:B------:R-:W-:-:S02]  /*7e30*/  SHF.R.U32.HI R43, RZ, 0xf, R5 ;  /* 0x0000000fff2b7819 */ /* 0x000fc40000011605 */
[--C-:B0-----:R-:W-:Y:S02]  /*7e40*/  SHF.R.U32.HI R44, RZ, 0xf, R6.reuse ;  /* 0x0000000fff2c7819 */ /* 0x101fe40000011606 */
[C---:B------:R-:W-:Y:S02]  /*7e50*/  LOP3.LUT R62, R6.reuse, 0x1f001f, RZ, 0xc0, !PT ;  /* 0x001f001f063e7812 */ /* 0x040fe400078ec0ff */
[----:B------:R-:W-:Y:S02]  /*7e60*/  SHF.R.U32.HI R65, RZ, 0xa, R6 ;  /* 0x0000000aff417819 */ /* 0x000fe40000011606 */
[----:B------:R-:W-:Y:S02]  /*7e70*/  LOP3.LUT R68, R6, 0x3e003e0, RZ, 0xc0, !PT ;  /* 0x03e003e006447812 */ /* 0x000fe400078ec0ff */
[----:B------:R-:W-:Y:S02]  /*7e80*/  LOP3.LUT R81, R7, 0x1f001f, RZ, 0xc0, !PT ;  /* 0x001f001f07517812 */ /* 0x000fe400078ec0ff */
[----:B----4-:R-:W-:-:S02]  /*7e90*/  @!P3 PRMT R97, R48, 0x7610, R97 ;  /* 0x000076103061b816 */ /* 0x010fc40000000061 */
[----:B------:R-:W-:Y:S02]  /*7ea0*/  @!P3 PRMT R102, R49, 0x7610, R102 ;  /* 0x000076103166b816 */ /* 0x000fe40000000066 */
[----:B------:R-:W-:Y:S02]  /*7eb0*/  @!P3 PRMT R97, R97, 0x7610, R48 ;  /* 0x000076106161b816 */ /* 0x000fe40000000030 */
[----:B------:R-:W-:Y:S02]  /*7ec0*/  @!P3 PRMT R102, R102, 0x7610, R49 ;  /* 0x000076106666b816 */ /* 0x000fe40000000031 */
[--C-:B------:R-:W-:Y:S02]  /*7ed0*/  SHF.R.U32.HI R80, RZ, 0xa, R7.reuse ;  /* 0x0000000aff507819 */ /* 0x100fe40000011607 */
[----:B------:R-:W-:Y:S02]  /*7ee0*/  LOP3.LUT R6, R7, 0x3e003e0, RZ, 0xc0, !PT ;  /* 0x03e003e007067812 */ /* 0x000fe400078ec0ff */
[----:B------:R-:W-:-:S02]  /*7ef0*/  SHF.R.U32.HI R48, RZ, 0xf, R7 ;  /* 0x0000000fff307819 */ /* 0x000fc40000011607 */
[C---:B-----5:R-:W-:Y:S02]  /*7f00*/  LOP3.LUT R49, R36.reuse, 0x1f001f, RZ, 0xc0, !PT ;  /* 0x001f001f24317812 */ /* 0x060fe400078ec0ff */
        /* <DEDUP_REMOVED lines=21> */
[----:B------:R-:W-:Y:S02]  /*8060*/  LOP3.LUT R39, R44, 0x20002, R53, 0xf8, !PT ;  /* 0x000200022c277812 */ /* 0x000fe400078ef835 */
[----:B---3--:R-:W-:-:S02]  /*8070*/  LOP3.LUT R43, R28, 0x1f001f, RZ, 0xc0, !PT ;  /* 0x001f001f1c2b7812 */ /* 0x008fc400078ec0ff */
        /* <DEDUP_REMOVED lines=9> */
[----:B------:R-:W-:Y:S02]  /*8110*/  SHF.R.U32.HI R28, RZ, 0xd, R28 ;  /* 0x0000000dff1c7819 */ /* 0x000fe4000001161c */
[----:B------:R-:W-:Y:S02]  /*8120*/  SHF.R.U32.HI R29, RZ, 0xd, R29 ;  /* 0x0000000dff1d7819 */ /* 0x000fe4000001161d */
[----:B------:R-:W-:-:S02]  /*8130*/  LOP3.LUT R66, R30, 0x1f001f, RZ, 0xc0, !PT ;  /* 0x001f001f1e427812 */ /* 0x000fc400078ec0ff */
[--C-:B------:R-:W-:Y:S02]  /*8140*/  SHF.R.U32.HI R64, RZ, 0xa, R30.reuse ;  /* 0x0000000aff407819 */ /* 0x100fe4000001161e */
[----:B------:R-:W-:Y:S02]  /*8150*/  LOP3.LUT R71, R30, 0x3e003e0, RZ, 0xc0, !PT ;  /* 0x03e003e01e477812 */ /* 0x000fe400078ec0ff */
[----:B------:R-:W-:Y:S02]  /*8160*/  SHF.R.U32.HI R31, RZ, 0xd, R31 ;  /* 0x0000000dff1f7819 */ /* 0x000fe4000001161f */
[----:B------:R-:W-:Y:S02]  /*8170*/  @!P3 IADD3 R15, PT, PT, R47, R26, RZ ;  /* 0x0000001a2f0fb210 */ /* 0x000fe40007ffe0ff */
        /* <DEDUP_REMOVED lines=11> */
[----:B------:R-:W-:Y:S02]  /*8230*/  SHF.R.U32.HI R28, RZ, 0xc, R8 ;  /* 0x0000000cff1c7819 */ /* 0x000fe40000011608 */
[----:B------:R-:W-:Y:S02]  /*8240*/  SHF.R.U32.HI R29, RZ, 0xc, R9 ;  /* 0x0000000cff1d7819 */ /* 0x000fe40000011609 */
[----:B------:R-:W-:-:S02]  /*8250*/  SHF.R.U32.HI R31, RZ, 0xc, R11 ;  /* 0x0000000cff1f7819 */ /* 0x000fc4000001160b */
        /* <DEDUP_REMOVED lines=34> */
[----:B------:R-:W-:Y:S02]  /*8480*/  LOP3.LUT R3, R3, 0x64006400, RZ, 0xfc, !PT ;  /* 0x6400640003037812 */ /* 0x000fe400078efcff */
[----:B------:R-:W-:Y:S01]  /*8490*/  LOP3.LUT R35, R4, 0x64006400, RZ, 0xfc, !PT ;  /* 0x6400640004237812 */ /* 0x000fe200078efcff */
[-C--:B------:R-:W-:Y:S01]  /*84a0*/  HFMA2 R96, R69, R0.reuse.H0_H0, -48, -48 ;  /* 0xd200d20045607431 */ /* 0x080fe20000040000 */
[----:B------:R-:W-:Y:S01]  /*84b0*/  LOP3.LUT R28, R11, 0x100010, R28, 0xf8, !PT ;  /* 0x001000100b1c7812 */ /* 0x000fe200078ef81c */
[-C--:B------:R-:W-:Y:S01]  /*84c0*/  HFMA2 R69, R3, R0.reuse.H0_H0, -48, -48 ;  /* 0xd200d20003457431 */ /* 0x080fe20000040000 */
[----:B------:R-:W-:Y:S01]  /*84d0*/  LOP3.LUT R95, R70, 0x64006400, RZ, 0xfc, !PT ;  /* 0x64006400465f7812 */ /* 0x000fe200078efcff */
[----:B------:R-:W-:Y:S01]  /*84e0*/  HFMA2 R70, R35, R0.H0_H0, -48, -48 ;  /* 0xd200d20023467431 */ /* 0x000fe20000040000 */
[----:B------:R-:W-:-:S02]  /*84f0*/  LOP3.LUT R7, R7, 0x64006400, RZ, 0xfc, !PT ;  /* 0x6400640007077812 */ /* 0x000fc400078efcff */
        /* <DEDUP_REMOVED lines=20> */
[----:B------:R-:W-:Y:S01]  /*8640*/  LOP3.LUT R29, R10, 0x100010, R29, 0xf8, !PT ;  /* 0x001000100a1d7812 */ /* 0x000fe200078ef81d */
        /* <DEDUP_REMOVED lines=199> */
.L_x_2452:
        /* <DEDUP_REMOVED lines=83> */
.L_x_2454:
        /* <DEDUP_REMOVED lines=77> */
.L_x_2453:
        /* <DEDUP_REMOVED lines=8> */
.L_x_2451:
        /* <DEDUP_REMOVED lines=10> */
.L_x_2469:
        /* <DEDUP_REMOVED lines=9> */
[----:B--2---:R-:W-:Y:S02]  /*9e70*/  LOP3.LUT R0, R8, 0xf000f, RZ, 0xc0, !PT ;  /* 0x000f000f08007812 */ /* 0x004fe400078ec0ff */
[C---:B------:R-:W-:Y:S02]  /*9e80*/  LOP3.LUT R4, R9.reuse, 0xf000f, RZ, 0xc0, !PT ;  /* 0x000f000f09047812 */ /* 0x040fe400078ec0ff */
[----:B------:R-:W-:Y:S02]  /*9e90*/  LOP3.LUT R12, R9, 0xf000f0, RZ, 0xc0, !PT ;  /* 0x00f000f0090c7812 */ /* 0x000fe400078ec0ff */
[----:B------:R-:W-:Y:S02]  /*9ea0*/  SHF.R.U32.HI R9, RZ, 0x8, R9 ;  /* 0x00000008ff097819 */ /* 0x000fe40000011609 */
[----:B------:R-:W-:-:S02]  /*9eb0*/  SHF.R.U32.HI R29, RZ, 0x8, R10 ;  /* 0x00000008ff1d7819 */ /* 0x000fc4000001160a */
[----:B------:R-:W-:Y:S02]  /*9ec0*/  LOP3.LUT R31, R11, 0xf000f0, RZ, 0xc0, !PT ;  /* 0x00f000f00b1f7812 */ /* 0x000fe400078ec0ff */
[----:B---3--:R-:W-:Y:S02]  /*9ed0*/  @!P1 PRMT R97, R2, 0x7610, R97 ;  /* 0x0000761002619816 */ /* 0x008fe40000000061 */
[----:B------:R-:W-:Y:S02]  /*9ee0*/  @!P1 PRMT R102, R3, 0x7610, R102 ;  /* 0x0000761003669816 */ /* 0x000fe40000000066 */
[----:B------:R-:W-:Y:S02]  /*9ef0*/  @!P1 PRMT R97, R97, 0x7610, R2 ;  /* 0x0000761061619816 */ /* 0x000fe40000000002 */
[----:B------:R-:W-:Y:S02]  /*9f00*/  LOP3.LUT R2, R8, 0xf000f0, RZ, 0xc0, !PT ;  /* 0x00f000f008027812 */ /* 0x000fe400078ec0ff */
[----:B------:R-:W-:-:S02]  /*9f10*/  SHF.R.U32.HI R8, RZ, 0x8, R8 ;  /* 0x00000008ff087819 */ /* 0x000fc40000011608 */
[----:B------:R-:W-:Y:S02]  /*9f20*/  SHF.R.U32.HI R33, RZ, 0x8, R11 ;  /* 0x00000008ff217819 */ /* 0x000fe4000001160b */
        /* <DEDUP_REMOVED lines=43> */
[----:B------:R-:W-:Y:S01]  /*a1e0*/  HFMA2 R38, R38, R5.H0_H0, -72, -72 ;  /* 0xd480d48026267431 */ /* 0x000fe20000040005 */
[----:B0-----:R-:W-:Y:S06]  /*a1f0*/  @!P3 BRA `(.L_x_2457) ;  /* 0x000000040068b947 */ /* 0x001fec0003800000 */
[----:B------:R-:W0:Y:S01]  /*a200*/  LDS.64 R42, [UR4+-0xa0] ;  /* 0xffff6004ff2a7984 */ /* 0x000e220008000a00 */
[--C-:B------:R-:W-:Y:S02]  /*a210*/  HADD2.F32 R46, -RZ, R11.reuse.H0_H0 ;  /* 0x2000000bff2e7230 */ /* 0x100fe40000004100 */
[--C-:B------:R-:W-:Y:S01]  /*a220*/  HADD2.F32 R0, -RZ, R12.reuse.H0_H0 ;  /* 0x2000000cff007230 */ /* 0x100fe20000004100 */
        /* <DEDUP_REMOVED lines=87> */
.L_x_2457:
[----:B------:R-:W-:Y:S02]  /*a7a0*/  @!P1 MOV R22, R48 ;  /* 0x0000003000169202 */ /* 0x000fe40000000f00 */
[----:B-----5:R-:W-:Y:S01]  /*a7b0*/  @!P1 IADD3 R15, PT, PT, R13, R26, RZ ;  /* 0x0000001a0d0f9210 */ /* 0x020fe20007ffe0ff */
[----:B------:R-:W-:Y:S06]  /*a7c0*/  @!P2 BRA `(.L_x_2458) ;  /* 0x0000000800e0a947 */ /* 0x000fec0003800000 */
[----:B------:R-:W-:-:S04]  /*a7d0*/  PRMT R0, R27, 0x9910, RZ ;  /* 0x000099101b007816 */ /* 0x000fc800000000ff */
        /* <DEDUP_REMOVED lines=19> */
[--C-:B------:R-:W-:Y:S02]  /*a910*/  HADD2.F32 R3, -RZ, R23.reuse.H0_H0 ;  /* 0x20000017ff037230 */ /* 0x100fe40000004100 */
[-C--:B------:R-:W-:Y:S01]  /*a920*/  FFMA.FTZ R0, R45, R39.reuse, R0 ;  /* 0x000000272d007223 */ /* 0x080fe20000010000 */
[----:B------:R-:W-:Y:S02]  /*a930*/  HADD2.F32 R45, -RZ, R23.H1_H1 ;  /* 0x30000017ff2d7230 */ /* 0x000fe40000004100 */
        /* <DEDUP_REMOVED lines=70> */
.L_x_2459:
        /* <DEDUP_REMOVED lines=18> */
[----:B------:R-:W-:Y:S01]  /*aec0*/  FFMA.FTZ R4, R29, R39, R4 ;  /* 0x000000271d047223 */ /* 0x000fe20000010004 */
        /* <DEDUP_REMOVED lines=72> */
.L_x_2458:
        /* <DEDUP_REMOVED lines=47> */
[-C--:B------:R-:W-:Y:S02]  /*b640*/  HFMA2 R30, R32, R5.reuse.H0_H0, -72, -72 ;  /* 0xd480d480201e7431 */ /* 0x080fe40000040005 */
        /* <DEDUP_REMOVED lines=98> */
.L_x_2460:
[----:B------:R-:W-:Y:S05]  /*bc70*/  @!P2 BRA `(.L_x_2461) ;  /* 0x0000000800e0a947 */ /* 0x000fea0003800000 */
[----:B------:R-:W-:-:S04]  /*bc80*/  PRMT R0, R27, 0x9910, RZ ;  /* 0x000099101b007816 */ /* 0x000fc800000000ff */
[----:B------:R-:W-:-:S13]  /*bc90*/  ISETP.NE.AND P1, PT, R0, RZ, PT ;  /* 0x000000ff0000720c */ /* 0x000fda0003f25270 */
[----:B------:R-:W-:Y:S05]  /*bca0*/  @!P1 BRA `(.L_x_2462) ;  /* 0x0000000400689947 */ /* 0x000fea0003800000 */
[----:B------:R-:W0:Y:S01]  /*bcb0*/  LDS.64 R2, [UR4+-0x10] ;  /* 0xfffff004ff027984 */ /* 0x000e220008000a00 */
[--C-:B------:R-:W-:Y:S02]  /*bcc0*/  HADD2.F32 R0, -RZ, R12.reuse.H0_H0 ;  /* 0x2000000cff007230 */ /* 0x100fe40000004100 */
        /* <DEDUP_REMOVED lines=88> */
.L_x_2462:
[----:B------:R-:W-:Y:S05]  /*c250*/  @P0 BRA `(.L_x_2461) ;  /* 0x0000000400680947 */ /* 0x000fea0003800000 */
[----:B------:R-:W0:Y:S01]  /*c260*/  LDS.64 R2, [UR4+0x70] ;  /* 0x00007004ff027984 */ /* 0x000e220008000a00 */
[--C-:B------:R-:W-:Y:S02]  /*c270*/  HADD2.F32 R0, -RZ, R12.reuse.H0_H0 ;  /* 0x2000000cff007230 */ /* 0x100fe40000004100 */
[----:B------:R-:W-:Y:S01]  /*c280*/  HADD2.F32 R12, -RZ, R12.H1_H1 ;  /* 0x3000000cff0c7230 */ /* 0x000fe20000004100 */
[----:B------:R-:W1:Y:S01]  /*c290*/  LDS.64 R8, [UR4+0x78] ;  /* 0x00007804ff087984 */ /* 0x000e620008000a00 */
[----:B------:R-:W-:Y:S02]  /*c2a0*/  HADD2.F32 R46, -RZ, R11.H1_H1 ;  /* 0x3000000bff2e7230 */ /* 0x000fe40000004100 */
[----:B------:R-:W-:Y:S02]  /*c2b0*/  HADD2.F32 R4, -RZ, R29.H0_H0 ;  /* 0x2000001dff047230 */ /* 0x000fe40000004100 */
[--C-:B0-----:R-:W-:Y:S02]  /*c2c0*/  HADD2.F32 R39, -RZ, R2.reuse.H0_H0 ;  /* 0x20000002ff277230 */ /* 0x101fe40000004100 */
[----:B------:R-:W-:-:S02]  /*c2d0*/  HADD2.F32 R42, -RZ, R2.H1_H1 ;  /* 0x30000002ff2a7230 */ /* 0x000fc40000004100 */
[--C-:B------:R-:W-:Y:S02]  /*c2e0*/  HADD2.F32 R44, -RZ, R3.reuse.H0_H0 ;  /* 0x20000003ff2c7230 */ /* 0x100fe40000004100 */
[----:B------:R-:W-:Y:S02]  /*c2f0*/  HADD2.F32 R43, -RZ, R3.H1_H1 ;  /* 0x30000003ff2b7230 */ /* 0x000fe40000004100 */
[----:B------:R-:W-:Y:S02]  /*c300*/  HADD2.F32 R2, -RZ, R11.H0_H0 ;  /* 0x2000000bff027230 */ /* 0x000fe40000004100 */
[-C--:B------:R-:W-:Y:S01]  /*c310*/  FFMA.FTZ R11, R0, R39.reuse, RZ ;  /* 0x00000027000b7223 */ /* 0x080fe200000100ff */
[--C-:B------:R-:W-:Y:S02]  /*c320*/  HADD2.F32 R3, -RZ, R14.reuse.H0_H0 ;  /* 0x2000000eff037230 */ /* 0x100fe40000004100 */
[----:B------:R-:W-:Y:S02]  /*c330*/  HADD2.F32 R14, -RZ, R14.H1_H1 ;  /* 0x3000000eff0e7230 */ /* 0x000fe40000004100 */
[----:B------:R-:W-:Y:S01]  /*c340*/  FFMA.FTZ R11, R12, R42, R11 ;  /* 0x0000002a0c0b7223 */ /* 0x000fe2000001000b */
[-C--:B------:R-:W-:Y:S01]  /*c350*/  FFMA.FTZ R45, R2, R39.reuse, RZ ;  /* 0x00000027022d7223 */ /* 0x080fe200000100ff */
[----:B------:R-:W-:Y:S01]  /*c360*/  FFMA.FTZ R3, R3, R39, RZ ;  /* 0x0000002703037223 */ /* 0x000fe200000100ff */
[----:B------:R-:W-:-:S02]  /*c370*/  HADD2.F32 R12, -RZ, R29.H1_H1 ;  /* 0x3000001dff0c7230 */ /* 0x000fc40000004100 */
        /* <DEDUP_REMOVED lines=16> */
[----:B-1----:R-:W-:-:S02]  /*c480*/  HADD2.F32 R2, -RZ, R9.H0_H0 ;  /* 0x20000009ff027230 */ /* 0x002fc40000004100 */
[-C--:B------:R-:W-:Y:S01]  /*c490*/  FFMA.FTZ R12, R11, R43.reuse, R4 ;  /* 0x0000002b0b0c7223 */ /* 0x080fe20000010004 */
[----:B------:R-:W-:Y:S02]  /*c4a0*/  HADD2.F32 R4, -RZ, R9.H1_H1 ;  /* 0x30000009ff047230 */ /* 0x000fe40000004100 */
[-C--:B------:R-:W-:Y:S01]  /*c4b0*/  FFMA.FTZ R0, R3, R43.reuse, R0 ;  /* 0x0000002b03007223 */ /* 0x080fe20000010000 */
[----:B------:R-:W-:Y:S02]  /*c4c0*/  HADD2.F32 R29, -RZ, R30.H1_H1 ;  /* 0x3000001eff1d7230 */ /* 0x000fe40000004100 */
[--C-:B------:R-:W-:Y:S02]  /*c4d0*/  HADD2.F32 R3, -RZ, R8.reuse.H0_H0 ;  /* 0x20000008ff037230 */ /* 0x100fe40000004100 */
[----:B------:R-:W-:Y:S02]  /*c4e0*/  HADD2.F32 R9, -RZ, R31.H0_H0 ;  /* 0x2000001fff097230 */ /* 0x000fe40000004100 */
[----:B------:R-:W-:Y:S01]  /*c4f0*/  FFMA.FTZ R44, R29, R43, R44 ;  /* 0x0000002b1d2c7223 */ /* 0x000fe2000001002c */
[----:B------:R-:W-:-:S02]  /*c500*/  HADD2.F32 R8, -RZ, R8.H1_H1 ;  /* 0x30000008ff087230 */ /* 0x000fc40000004100 */
[----:B------:R-:W-:Y:S02]  /*c510*/  HADD2.F32 R11, -RZ, R33.H0_H0 ;  /* 0x20000021ff0b7230 */ /* 0x000fe40000004100 */
[-C--:B------:R-:W-:Y:S01]  /*c520*/  FFMA.FTZ R9, R9, R3.reuse, R0 ;  /* 0x0000000309097223 */ /* 0x080fe20000010000 */
        /* <DEDUP_REMOVED lines=45> */
.L_x_2461:
        /* <DEDUP_REMOVED lines=145> */
.L_x_2463:
[----:B------:R-:W-:Y:S05]  /*d110*/  @!P2 BRA `(.L_x_2464) ;  /* 0x0000000800e0a947 */ /* 0x000fea0003800000 */
[----:B------:R-:W-:-:S04]  /*d120*/  PRMT R0, R27, 0x9910, RZ ;  /* 0x000099101b007816 */ /* 0x000fc800000000ff */
[----:B------:R-:W-:-:S13]  /*d130*/  ISETP.NE.AND P1, PT, R0, RZ, PT ;  /* 0x000000ff0000720c */ /* 0x000fda0003f25270 */
[----:B------:R-:W-:Y:S05]  /*d140*/  @!P1 BRA `(.L_x_2465) ;  /* 0x0000000400689947 */ /* 0x000fea0003800000 */
[----:B------:R-:W0:Y:S01]  /*d150*/  LDS.64 R2, [UR4] ;  /* 0x00000004ff027984 */ /* 0x000e220008000a00 */
        /* <DEDUP_REMOVED lines=89> */
.L_x_2465:
        /* <DEDUP_REMOVED lines=91> */
.L_x_2464:
        /* <DEDUP_REMOVED lines=145> */
.L_x_2466:
        /* <DEDUP_REMOVED lines=78> */
[-C--:B------:R-:W-:Y:S01]  /*ea90*/  FFMA.FTZ R8, R47, R9.reuse, R8 ;  /* 0x000000092f087223 */ /* 0x080fe20000010008 */
        /* <DEDUP_REMOVED lines=15> */
.L_x_2468:
[----:B------:R-:W-:Y:S05]  /*eb90*/  @P0 BRA `(.L_x_2467) ;  /* 0x0000000400680947 */ /* 0x000fea0003800000 */
[----:B------:R-:W0:Y:S01]  /*eba0*/  LDS.64 R2, [UR4+0x90] ;  /* 0x00009004ff027984 */ /* 0x000e220008000a00 */
[--C-:B------:R-:W-:Y:S02]  /*ebb0*/  HADD2.F32 R0, -RZ, R32.reuse.H0_H0 ;  /* 0x20000020ff007230 */ /* 0x100fe40000004100 */
        /* <DEDUP_REMOVED lines=10> */
[----:B------:R-:W-:Y:S02]  /*ec60*/  HADD2.F32 R30, -RZ, R30.H1_H1 ;  /* 0x3000001eff1e7230 */ /* 0x000fe40000004100 */
[----:B------:R-:W-:Y:S01]  /*ec70*/  FFMA.FTZ R43, R32, R38, R43 ;  /* 0x00000026202b7223 */ /* 0x000fe2000001002b */
[----:B------:R-:W-:Y:S02]  /*ec80*/  HADD2.F32 R3, -RZ, R31.H0_H0 ;  /* 0x2000001fff037230 */ /* 0x000fe40000004100 */
[----:B------:R-:W-:-:S02]  /*ec90*/  HADD2.F32 R2, -RZ, R11.H0_H0 ;  /* 0x2000000bff027230 */ /* 0x000fc40000004100 */
[----:B------:R-:W-:Y:S01]  /*eca0*/  FFMA.FTZ R45, R30, R38, R45 ;  /* 0x000000261e2d7223 */ /* 0x000fe2000001002d */
[----:B------:R-:W-:Y:S02]  /*ecb0*/  HADD2.F32 R32, -RZ, R33.H1_H1 ;  /* 0x30000021ff207230 */ /* 0x000fe40000004100 */
[-C--:B------:R-:W-:Y:S01]  /*ecc0*/  FFMA.FTZ R3, R3, R39.reuse, RZ ;  /* 0x0000002703037223 */ /* 0x080fe200000100ff */
[----:B------:R-:W-:Y:S01]  /*ecd0*/  FFMA.FTZ R39, R4, R39, RZ ;  /* 0x0000002704277223 */ /* 0x000fe200000100ff */
[----:B------:R-:W-:Y:S02]  /*ece0*/  HADD2.F32 R4, -RZ, R31.H1_H1 ;  /* 0x3000001fff047230 */ /* 0x000fe40000004100 */
        /* <DEDUP_REMOVED lines=69> */
.L_x_2467:
[----:B------:R-:W-:Y:S01]  /*f140*/  IADD3 R26, PT, PT, R26, 0x20, RZ ;  /* 0x000000201a1a7810 */ /* 0x000fe20007ffe0ff */
[----:B------:R-:W-:Y:S01]  /*f150*/  UIADD3 UR4, UPT, UPT, UR4, 0x40, URZ ;  /* 0x0000004004047890 */ /* 0x000fe2000fffe0ff */
[----:B------:R-:W-:Y:S01]  /*f160*/  IADD3 R6, P3, PT, R6, 0x80, RZ ;  /* 0x0000008006067810 */ /* 0x000fe20007f7e0ff */
[----:B------:R-:W-:Y:S01]  /*f170*/  IMAD.WIDE R100, R23, 0x4, R100 ;  /* 0x0000000417647825 */ /* 0x000fe200078e0264 */
[----:B------:R-:W-:Y:S02]  /*f180*/  ISETP.GE.AND P1, PT, R26, R25, PT ;  /* 0x000000191a00720c */ /* 0x000fe40003f26270 */
[----:B------:R-:W-:-:S11]  /*f190*/  IADD3.X R7, PT, PT, RZ, R7, RZ, P3, !PT ;  /* 0x00000007ff077210 */ /* 0x000fd60001ffe4ff */
[----:B------:R-:W-:Y:S05]  /*f1a0*/  @!P1 BRA `(.L_x_2469) ;  /* 0xffffffac000c9947 */ /* 0x000fea000383ffff */
.L_x_2456:
        /* <DEDUP_REMOVED lines=10> */
.L_x_2473:
[----:B------:R-:W0:Y:S02]  /*f250*/  LDS R2, [R0] ;  /* 0x0000000000027984 */ /* 0x000e240000000800 */
[----:B0-----:R-:W-:-:S05]  /*f260*/  HFMA2 R3, R2, 1, 1, R21 ;  /* 0x3c003c0002037831 */ /* 0x001fca0000000015 */
[----:B------:R-:W0:Y:S02]  /*f270*/  ATOMS.CAST.SPIN P0, [R0], R2, R3 ;  /* 0x000000020000758d */ /* 0x000e240001800003 */
[----:B0-----:R-:W-:Y:S05]  /*f280*/  @!P0 BRA `(.L_x_2473) ;  /* 0xfffffffc00f08947 */ /* 0x001fea000383ffff */
[----:B------:R-:W-:Y:S05]  /*f290*/  BRA `(.L_x_2471) ;  /* 0x00000000000c7947 */ /* 0x000fea0003800000 */
.L_x_2472:
[----:B------:R-:W2:Y:S02]  /*f2a0*/  LD.E R0, desc[UR8][R4.64] ;  /* 0x0000000804007980 */ /* 0x000ea4000c101900 */
[----:B--2---:R-:W-:-:S05]  /*f2b0*/  IADD3 R3, PT, PT, R21, R0, RZ ;  /* 0x0000000015037210 */ /* 0x004fca0007ffe0ff */
[----:B------:R0:W-:Y:S02]  /*f2c0*/  ST.E desc[UR8][R4.64], R3 ;  /* 0x0000000304007985 */ /* 0x0001e4000c101908 */
.L_x_2471:
[----:B------:R-:W-:Y:S05]  /*f2d0*/  BSYNC.RECONVERGENT B0 ;  /* 0x0000000000007941 */ /* 0x000fea0003800200 */
.L_x_2470:
[----:B------:R1:W-:Y:S01]  /*f2e0*/  ATOM.E.ADD.F16x2.RN.STRONG.GPU P0, RZ, desc[UR8][R4.64+0x4], R20 ;  /* 0x8000041404ff79a2 */ /* 0x0003e2000c10e108 */
[----:B------:R-:W-:Y:S04]  /*f2f0*/  BSSY.RECONVERGENT B0, `(.L_x_2474) ;  /* 0x000000e000007945 */ /* 0x000fe80003800200 */
[----:B-1----:R-:W-:Y:S05]  /*f300*/  @P0 BRA `(.L_x_2475) ;  /* 0x0000000000300947 */ /* 0x002fea0003800000 */
[----:B------:R-:W1:Y:S02]  /*f310*/  QSPC.E.S P0, RZ, [R4+0x4] ;  /* 0x0000040004ff73aa */ /* 0x000e640000000500 */
[----:B-1----:R-:W-:Y:S05]  /*f320*/  @!P0 BRA `(.L_x_2476) ;  /* 0x00000000001c8947 */ /* 0x002fea0003800000 */
[----:B------:R-:W-:-:S04]  /*f330*/  MOV R2, R4 ;  /* 0x0000000400027202 */ /* 0x000fc80000000f00 */
[----:B------:R-:W-:-:S07]  /*f340*/  MOV R0, R2 ;  /* 0x0000000200007202 */ /* 0x000fce0000000f00 */
.L_x_2477:
[----:B------:R-:W0:Y:S02]  /*f350*/  LDS R2, [R0+0x4] ;  /* 0x0000040000027984 */ /* 0x000e240000000800 */
[----:B0-----:R-:W-:-:S05]  /*f360*/  HADD2 R3, R2, R20 ;  /* 0x0000001402037230 */ /* 0x001fca0000000000 */
[----:B------:R-:W0:Y:S02]  /*f370*/  ATOMS.CAST.SPIN P0, [R0+0x4], R2, R3 ;  /* 0x000004020000758d */ /* 0x000e240001800003 */
[----:B0-----:R-:W-:Y:S05]  /*f380*/  @!P0 BRA `(.L_x_2477) ;  /* 0xfffffffc00f08947 */ /* 0x001fea000383ffff */
[----:B------:R-:W-:Y:S05]  /*f390*/  BRA `(.L_x_2475) ;  /* 0x00000000000c7947 */ /* 0x000fea0003800000 */
.L_x_2476:
[----:B------:R-:W0:Y:S02]  /*f3a0*/  LD.E R0, desc[UR8][R4.64+0x4] ;  /* 0x0000040804007980 */ /* 0x000e24000c101900 */
[----:B0-----:R-:W-:-:S05]  /*f3b0*/  IADD3 R3, PT, PT, R20, R0, RZ ;  /* 0x0000000014037210 */ /* 0x001fca0007ffe0ff */
[----:B------:R1:W-:Y:S02]  /*f3c0*/  ST.E desc[UR8][R4.64+0x4], R3 ;  /* 0x0000040304007985 */ /* 0x0003e4000c101908 */
.L_x_2475:
[----:B------:R-:W-:Y:S05]  /*f3d0*/  BSYNC.RECONVERGENT B0 ;  /* 0x0000000000007941 */ /* 0x000fea0003800200 */
.L_x_2474:
        /* <DEDUP_REMOVED lines=9> */
.L_x_2481:
[----:B------:R-:W0:Y:S02]  /*f470*/  LDS R2, [R0] ;  /* 0x0000000000027984 */ /* 0x000e240000000800 */
[----:B0-----:R-:W-:-:S05]  /*f480*/  HFMA2 R3, R2, 1, 1, R19 ;  /* 0x3c003c0002037831 */ /* 0x001fca0000000013 */
[----:B------:R-:W0:Y:S02]  /*f490*/  ATOMS.CAST.SPIN P0, [R0], R2, R3 ;  /* 0x000000020000758d */ /* 0x000e240001800003 */
[----:B0-----:R-:W-:Y:S05]  /*f4a0*/  @!P0 BRA `(.L_x_2481) ;  /* 0xfffffffc00f08947 */ /* 0x001fea000383ffff */
[----:B------:R-:W-:Y:S05]  /*f4b0*/  BRA `(.L_x_2479) ;  /* 0x00000000000c7947 */ /* 0x000fea0003800000 */
.L_x_2480:
[----:B------:R-:W2:Y:S02]  /*f4c0*/  LD.E R0, desc[UR8][R4.64] ;  /* 0x0000000804007980 */ /* 0x000ea4000c101900 */
[----:B--2---:R-:W-:-:S05]  /*f4d0*/  IADD3 R3, PT, PT, R19, R0, RZ ;  /* 0x0000000013037210 */ /* 0x004fca0007ffe0ff */
[----:B------:R0:W-:Y:S02]  /*f4e0*/  ST.E desc[UR8][R4.64], R3 ;  /* 0x0000000304007985 */ /* 0x0001e4000c101908 */
.L_x_2479:
[----:B------:R-:W-:Y:S05]  /*f4f0*/  BSYNC.RECONVERGENT B0 ;  /* 0x0000000000007941 */ /* 0x000fea0003800200 */
.L_x_2478:
[----:B------:R1:W-:Y:S01]  /*f500*/  ATOM.E.ADD.F16x2.RN.STRONG.GPU P0, RZ, desc[UR8][R4.64+0x4], R18 ;  /* 0x8000041204ff79a2 */ /* 0x0003e2000c10e108 */
[----:B------:R-:W-:Y:S04]  /*f510*/  BSSY.RECONVERGENT B0, `(.L_x_2482) ;  /* 0x000000e000007945 */ /* 0x000fe80003800200 */
[----:B-1----:R-:W-:Y:S05]  /*f520*/  @P0 BRA `(.L_x_2483) ;  /* 0x0000000000300947 */ /* 0x002fea0003800000 */
[----:B------:R-:W1:Y:S02]  /*f530*/  QSPC.E.S P0, RZ, [R4+0x4] ;  /* 0x0000040004ff73aa */ /* 0x000e640000000500 */
[----:B-1----:R-:W-:Y:S05]  /*f540*/  @!P0 BRA `(.L_x_2484) ;  /* 0x00000000001c8947 */ /* 0x002fea0003800000 */
[----:B------:R-:W-:-:S04]  /*f550*/  MOV R2, R4 ;  /* 0x0000000400027202 */ /* 0x000fc80000000f00 */
[----:B------:R-:W-:-:S07]  /*f560*/  MOV R0, R2 ;  /* 0x0000000200007202 */ /* 0x000fce0000000f00 */
.L_x_2485:
[----:B------:R-:W0:Y:S02]  /*f570*/  LDS R2, [R0+0x4] ;  /* 0x0000040000027984 */ /* 0x000e240000000800 */
[----:B0-----:R-:W-:-:S05]  /*f580*/  HADD2 R3, R2, R18 ;  /* 0x0000001202037230 */ /* 0x001fca0000000000 */
[----:B------:R-:W0:Y:S02]  /*f590*/  ATOMS.CAST.SPIN P0, [R0+0x4], R2, R3 ;  /* 0x000004020000758d */ /* 0x000e240001800003 */
[----:B0-----:R-:W-:Y:S05]  /*f5a0*/  @!P0 BRA `(.L_x_2485) ;  /* 0xfffffffc00f08947 */ /* 0x001fea000383ffff */
[----:B------:R-:W-:Y:S05]  /*f5b0*/  BRA `(.L_x_2483) ;  /* 0x00000000000c7947 */ /* 0x000fea0003800000 */
.L_x_2484:
[----:B------:R-:W0:Y:S02]  /*f5c0*/  LD.E R0, desc[UR8][R4.64+0x4] ;  /* 0x0000040804007980 */ /* 0x000e24000c101900 */
[----:B0-----:R-:W-:-:S05]  /*f5d0*/  IADD3 R3, PT, PT, R18, R0, RZ ;  /* 0x0000000012037210 */ /* 0x001fca0007ffe0ff */
[----:B------:R1:W-:Y:S02]  /*f5e0*/  ST.E desc[UR8][R4.64+0x4], R3 ;  /* 0x0000040304007985 */ /* 0x0003e4000c101908 */
.L_x_2483:
[----:B------:R-:W-:Y:S05]  /*f5f0*/  BSYNC.RECONVERGENT B0 ;  /* 0x0000000000007941 */ /* 0x000fea0003800200 */
.L_x_2482:
        /* <DEDUP_REMOVED lines=10> */
.L_x_2489:
[----:B------:R-:W0:Y:S02]  /*f6a0*/  LDS R2, [R0] ;  /* 0x0000000000027984 */ /* 0x000e240000000800 */
[----:B0-----:R-:W-:-:S05]  /*f6b0*/  HFMA2 R3, R2, 1, 1, R17 ;  /* 0x3c003c0002037831 */ /* 0x001fca0000000011 */
[----:B------:R-:W0:Y:S02]  /*f6c0*/  ATOMS.CAST.SPIN P0, [R0], R2, R3 ;  /* 0x000000020000758d */ /* 0x000e240001800003 */
[----:B0-----:R-:W-:Y:S05]  /*f6d0*/  @!P0 BRA `(.L_x_2489) ;  /* 0xfffffffc00f08947 */ /* 0x001fea000383ffff */
[----:B------:R-:W-:Y:S05]  /*f6e0*/  BRA `(.L_x_2487) ;  /* 0x00000000000c7947 */ /* 0x000fea0003800000 */
.L_x_2488:
[----:B------:R-:W2:Y:S02]  /*f6f0*/  LD.E R0, desc[UR8][R4.64] ;  /* 0x0000000804007980 */ /* 0x000ea4000c101900 */
[----:B--2---:R-:W-:-:S05]  /*f700*/  IADD3 R3, PT, PT, R17, R0, RZ ;  /* 0x0000000011037210 */ /* 0x004fca0007ffe0ff */
[----:B------:R0:W-:Y:S02]  /*f710*/  ST.E desc[UR8][R4.64], R3 ;  /* 0x0000000304007985 */ /* 0x0001e4000c101908 */
.L_x_2487:
[----:B------:R-:W-:Y:S05]  /*f720*/  BSYNC.RECONVERGENT B0 ;  /* 0x0000000000007941 */ /* 0x000fea0003800200 */
.L_x_2486:
[----:B------:R1:W-:Y:S02]  /*f730*/  ATOM.E.ADD.F16x2.RN.STRONG.GPU P0, RZ, desc[UR8][R4.64+0x4], R16 ;  /* 0x8000041004ff79a2 */ /* 0x0003e4000c10e108 */
[----:B-1----:R-:W-:Y:S05]  /*f740*/  @P0 EXIT ;  /* 0x000000000000094d */ /* 0x002fea0003800000 */
[----:B------:R-:W1:Y:S02]  /*f750*/  QSPC.E.S P0, RZ, [R4+0x4] ;  /* 0x0000040004ff73aa */ /* 0x000e640000000500 */
[----:B-1----:R-:W-:Y:S05]  /*f760*/  @!P0 BRA `(.L_x_2490) ;  /* 0x00000000001c8947 */ /* 0x002fea0003800000 */
[----:B------:R-:W-:-:S04]  /*f770*/  MOV R2, R4 ;  /* 0x0000000400027202 */ /* 0x000fc80000000f00 */
[----:B------:R-:W-:-:S07]  /*f780*/  MOV R0, R2 ;  /* 0x0000000200007202 */ /* 0x000fce0000000f00 */
.L_x_2491:
[----:B------:R-:W0:Y:S02]  /*f790*/  LDS R2, [R0+0x4] ;  /* 0x0000040000027984 */ /* 0x000e240000000800 */
[----:B0-----:R-:W-:-:S05]  /*f7a0*/  HADD2 R3, R2, R16 ;  /* 0x0000001002037230 */ /* 0x001fca0000000000 */
[----:B------:R-:W0:Y:S02]  /*f7b0*/  ATOMS.CAST.SPIN P0, [R0+0x4], R2, R3 ;  /* 0x000004020000758d */ /* 0x000e240001800003 */
[----:B0-----:R-:W-:Y:S05]  /*f7c0*/  @!P0 BRA `(.L_x_2491) ;  /* 0xfffffffc00f08947 */ /* 0x001fea000383ffff */
[----:B------:R-:W-:Y:S05]  /*f7d0*/  EXIT ;  /* 0x000000000000794d */ /* 0x000fea0003800000 */
.L_x_2490:
[----:B------:R-:W0:Y:S02]  /*f7e0*/  LD.E R0, desc[UR8][R4.64+0x4] ;  /* 0x0000040804007980 */ /* 0x000e24000c101900 */
[----:B0-----:R-:W-:-:S05]  /*f7f0*/  IADD3 R3, PT, PT, R16, R0, RZ ;  /* 0x0000000010037210 */ /* 0x001fca0007ffe0ff */
[----:B------:R-:W-:Y:S01]  /*f800*/  ST.E desc[UR8][R4.64+0x4], R3 ;  /* 0x0000040304007985 */ /* 0x000fe2000c101908 */
[----:B------:R-:W-:Y:S05]  /*f810*/  EXIT ;  /* 0x000000000000794d */ /* 0x000fea0003800000 */
.L_x_2492:
        /* <DEDUP_REMOVED lines=14> */
.L_x_5313:


//--------------------- .text._Z23gemm_half_q_half_kernelILi3ELi140ELb1ELb0ELi64EEvPK6__halfPKjS4_S2_PS0_iiiiPKtS7_iiiiiibS2_i --------------------------
	.section	.text._Z23gemm_half_q_half_kernelILi3ELi140ELb1ELb0ELi64EEvPK6__halfPKjS4_S2_PS0_iiiiPKtS7_iiiiiibS2_i,"ax",@progbits
	.align	128
        .global         _Z23gemm_half_q_half_kernelILi3ELi140ELb1ELb0ELi64EEvPK6__halfPKjS4_S2_PS0_iiiiPKtS7_iiiiiibS2_i
        .type           _Z23gemm_half_q_half_kernelILi3ELi140ELb1ELb0ELi64EEvPK6__halfPKjS4_S2_PS0_iiiiPKtS7_iiiiiibS2_i,@function
        .size           _Z23gemm_half_q_half_kernelILi3ELi140ELb1ELb0ELi64EEvPK6__halfPKjS4_S2_PS0_iiiiPKtS7_iiiiiibS2_i,(.L_x_5314 - _Z23gemm_half_q_half_kernelILi3ELi140ELb1ELb0ELi64EEvPK6__halfPKjS4_S2_PS0_iiiiPKtS7_iiiiiibS2_i)
        .other          _Z23gemm_half_q_half_kernelILi3ELi140ELb1ELb0ELi64EEvPK6__halfPKjS4_S2_PS0_iiiiPKtS7_iiiiiibS2_i,@"STO_CUDA_ENTRY STV_DEFAULT"
_Z23gemm_half_q_half_kernelILi3ELi140ELb1ELb0ELi64EEvPK6__halfPKjS4_S2_PS0_iiiiPKtS7_iiiiiibS2_i:
.text._Z23gemm_half_q_half_kernelILi3ELi140ELb1ELb0ELi64EEvPK6__halfPKjS4_S2_PS0_iiiiPKtS7_iiiiiibS2_i:
        /* <DEDUP_REMOVED lines=30> */
.L_x_2493:
        /* <DEDUP_REMOVED lines=41> */
.L_x_2499:
        /* <DEDUP_REMOVED lines=32> */
.L_x_2498:
        /* <DEDUP_REMOVED lines=20> */
.L_x_2500:
[----:B------:R-:W-:-:S13]  /*07b0*/  ISETP.EQ.AND P2, PT, R18, RZ, PT ;  /* 0x000000ff1200720c */ /* 0x000fda0003f42270 */
[----:B------:R-:W-:Y:S05]  /*07c0*/  @!P1 BRA P2, `(.L_x_2495) ;  /* 0x0000000400789947 */ /* 0x000fea0001000000 */
.L_x_2497:
        /* <DEDUP_REMOVED lines=12> */
.L_x_2496:
        /* <DEDUP_REMOVED lines=16> */
.L_x_2503:
        /* <DEDUP_REMOVED lines=32> */
.L_x_2502:
        /* <DEDUP_REMOVED lines=21> */
.L_x_2504:
[----:B------:R-:W-:-:S13]  /*0ce0*/  ISETP.NE.OR P1, PT, R18, RZ, P1 ;  /* 0x000000ff1200720c */ /* 0x000fda0000f25670 */
[----:B------:R-:W-:Y:S05]  /*0cf0*/  @!P1 BRA `(.L_x_2495) ;  /* 0x00000000002c9947 */ /* 0x000fea0003800000 */
.L_x_2501:
        /* <DEDUP_REMOVED lines=11> */
.L_x_2495:
[----:B0-----:R-:W-:Y:S05]  /*0db0*/  BSYNC.RECONVERGENT B0 ;  /* 0x0000000000007941 */ /* 0x001fea0003800200 */
.L_x_2494:
        /* <DEDUP_REMOVED lines=20> */
.L_x_2508:
        /* <DEDUP_REMOVED lines=15> */
.L_x_2507:
        /* <DEDUP_REMOVED lines=12> */
.L_x_2509:
[----:B------:R-:W-:-:S13]  /*10b0*/  ISETP.NE.OR P1, PT, R18, RZ, P1 ;  /* 0x000000ff1200720c */ /* 0x000fda0000f25670 */
[----:B------:R-:W-:Y:S05]  /*10c0*/  @!P1 BRA `(.L_x_2505) ;  /* 0x00000000001c9947 */ /* 0x000fea0003800000 */
.L_x_2506:
[----:B01----:R-:W0:Y:S02]  /*10d0*/  LDC.64 R8, c[0x0][0x3a0] ;  /* 0x0000e800ff087b82 */ /* 0x003e240000000a00 */
.L_x_2510:
[C---:B0-----:R-:W-:Y:S01]  /*10e0*/  IMAD.WIDE R10, R5.reuse, 0x2, R8 ;  /* 0x00000002050a7825 */ /* 0x041fe200078e0208 */
[----:B------:R-:W-:Y:S02]  /*10f0*/  IADD3 R18, PT, PT, R18, 0x1, RZ ;  /* 0x0000000112127810 */ /* 0x000fe40007ffe0ff */
[----:B------:R-:W-:Y:S02]  /*1100*/  IADD3 R5, PT, PT, R5, R47, RZ ;  /* 0x0000002f05057210 */ /* 0x000fe40007ffe0ff */
[----:B------:R2:W-:Y:S01]  /*1110*/  STG.E.64 desc[UR6][R10.64], RZ ;  /* 0x000000ff0a007986 */ /* 0x0005e2000c101b06 */
[----:B------:R-:W-:-:S13]  /*1120*/  ISETP.NE.AND P1, PT, R18, RZ, PT ;  /* 0x000000ff1200720c */ /* 0x000fda0003f25270 */
[----:B--2---:R-:W-:Y:S05]  /*1130*/  @P1 BRA `(.L_x_2510) ;  /* 0xfffffffc00e81947 */ /* 0x004fea000383ffff */
.L_x_2505:
        /* <DEDUP_REMOVED lines=15> */
.L_x_2512:
        /* <DEDUP_REMOVED lines=44> */
.L_x_2511:
        /* <DEDUP_REMOVED lines=28> */
.L_x_2513:
        /* <DEDUP_REMOVED lines=8> */
.L_x_2514:
        /* <DEDUP_REMOVED lines=8> */
.L_x_2515:
        /* <DEDUP_REMOVED lines=8> */
.L_x_2516:
        /* <DEDUP_REMOVED lines=8> */
.L_x_2517:
        /* <DEDUP_REMOVED lines=37> */
.L_x_2531:
[----:B0-----:R-:W0:Y:S01]  /*1b00*/  LDC R47, c[0x0][0x3ac] ;  /* 0x0000eb00ff2f7b82 */ /* 0x001e220000000800 */
[----:B------:R-:W-:Y:S02]  /*1b10*/  MOV R8, R24 ;  /* 0x0000001800087202 */ /* 0x000fe40000000f00 */
[----:B------:R-:W-:-:S05]  /*1b20*/  MOV R9, R25 ;  /* 0x0000001900097202 */ /* 0x000fca0000000f00 */
[----:B------:R-:W2:Y:S01]  /*1b30*/  LDG.E.128.CONSTANT R12, desc[UR6][R8.64] ;  /* 0x00000006080c7981 */ /* 0x000ea2000c1e9d00 */
[----:B0-----:R-:W-:-:S05]  /*1b40*/  IMAD.WIDE R24, R47, 0x4, R8 ;  /* 0x000000042f187825 */ /* 0x001fca00078e0208 */
[----:B------:R-:W3:Y:S01]  /*1b50*/  LDG.E.128.CONSTANT R20, desc[UR6][R24.64] ;  /* 0x0000000618147981 */ /* 0x000ee2000c1e9d00 */
[----:B------:R-:W-:-:S13]  /*1b60*/  ISETP.NE.AND P4, PT, R49, R40, PT ;  /* 0x000000283100720c */ /* 0x000fda0003f85270 */
[----:B------:R-:W-:-:S06]  /*1b70*/  @!P4 LEA R2, R48, R1, 0x3 ;  /* 0x000000013002c211 */ /* 0x000fcc00078e18ff */
[----:B------:R-:W4:Y:S01]  /*1b80*/  @!P4 LDL.64 R2, [R2+0x8] ;  /* 0x000008000202c983 */ /* 0x000f220000100a00 */
[----:B------:R-:W-:Y:S02]  /*1b90*/  @!P4 MOV R4, R18 ;  /* 0x000000120004c202 */ /* 0x000fe40000000f00 */
[----:B------:R-:W-:-:S05]  /*1ba0*/  @!P4 MOV R5, R11 ;  /* 0x0000000b0005c202 */ /* 0x000fca0000000f00 */
[----:B------:R2:W5:Y:S01]  /*1bb0*/  @!P4 LDG.E.U16.CONSTANT R36, desc[UR6][R4.64] ;  /* 0x000000060424c981 */ /* 0x000562000c1e9500 */
[----:B------:R-:W-:Y:S02]  /*1bc0*/  ISETP.NE.AND P2, PT, R51, RZ, PT ;  /* 0x000000ff3300720c */ /* 0x000fe40003f45270 */
[----:B------:R-:W-:Y:S02]  /*1bd0*/  ISETP.NE.AND P3, PT, R7, 0x1, PT ;  /* 0x000000010700780c */ /* 0x000fe40003f65270 */
[----:B------:R-:W-:Y:S02]  /*1be0*/  @!P4 IADD3 R64, PT, PT, R48, 0x1, RZ ;  /* 0x000000013040c810 */ /* 0x000fe40007ffe0ff */
[----:B--2---:R-:W-:Y:S02]  /*1bf0*/  LOP3.LUT R4, R13, 0xff, RZ, 0xc0, !PT ;  /* 0x000000ff0d047812 */ /* 0x004fe400078ec0ff */
[----:B------:R-:W-:Y:S02]  /*1c00*/  LOP3.LUT R5, R14, 0xff, RZ, 0xc0, !PT ;  /* 0x000000ff0e057812 */ /* 0x000fe400078ec0ff */
[----:B------:R-:W-:-:S02]  /*1c10*/  IADD3 R4, PT, PT, R4, -0x80, RZ ;  /* 0xffffff8004047810 */ /* 0x000fc40007ffe0ff */
[----:B------:R-:W-:Y:S02]  /*1c20*/  IADD3 R5, PT, PT, R5, -0x80, RZ ;  /* 0xffffff8005057810 */ /* 0x000fe40007ffe0ff */
[----:B------:R0:W1:Y:S01]  /*1c30*/  I2F.F16 R29, R4 ;  /* 0x00000004001d7306 */ /* 0x0000620000200c00 */
[C---:B------:R-:W-:Y:S02]  /*1c40*/  LEA.HI R17, R12.reuse, 0xffffff80, RZ, 0x8 ;  /* 0xffffff800c117811 */ /* 0x040fe400078f40ff */
[----:B------:R-:W-:Y:S02]  /*1c50*/  LOP3.LUT R6, R12, 0xff, RZ, 0xc0, !PT ;  /* 0x000000ff0c067812 */ /* 0x000fe400078ec0ff */
[----:B------:R-:W-:Y:S02]  /*1c60*/  LEA.HI R26, R14, 0xffffff80, RZ, 0x8 ;  /* 0xffffff800e1a7811 */ /* 0x000fe400078f40ff */
[----:B------:R-:W-:Y:S01]  /*1c70*/  IADD3 R6, PT, PT, R6, -0x80, RZ ;  /* 0xffffff8006067810 */ /* 0x000fe20007ffe0ff */
[----:B------:R2:W1:Y:S01]  /*1c80*/  I2F.F16 R32, R5 ;  /* 0x0000000500207306 */ /* 0x0004620000200c00 */
[----:B0-----:R-:W-:-:S02]  /*1c90*/  SHF.R.U32.HI R4, RZ, 0x8, R12 ;  /* 0x00000008ff047819 */ /* 0x001fc4000001160c */
[----:B------:R-:W-:Y:S02]  /*1ca0*/  SHF.R.U32.HI R12, RZ, 0x10, R12 ;  /* 0x00000010ff0c7819 */ /* 0x000fe4000001160c */
[----:B------:R-:W-:Y:S02]  /*1cb0*/  LOP3.LUT R4, R4, 0xff, RZ, 0xc0, !PT ;  /* 0x000000ff04047812 */ /* 0x000fe400078ec0ff */
[----:B------:R-:W-:Y:S01]  /*1cc0*/  LOP3.LUT R12, R12, 0xff, RZ, 0xc0, !PT ;  /* 0x000000ff0c0c7812 */ /* 0x000fe200078ec0ff */
[----:B------:R0:W1:Y:S01]  /*1cd0*/  I2F.F16 R28, R6 ;  /* 0x00000006001c7306 */ /* 0x0000620000200c00 */
[----:B--2---:R-:W-:Y:S02]  /*1ce0*/  SHF.R.U32.HI R5, RZ, 0x8, R13 ;  /* 0x00000008ff057819 */ /* 0x004fe4000001160d */
[----:B------:R-:W-:Y:S02]  /*1cf0*/  IADD3 R4, PT, PT, R4, -0x80, RZ ;  /* 0xffffff8004047810 */ /* 0x000fe40007ffe0ff */
[----:B------:R-:W-:-:S02]  /*1d00*/  LOP3.LUT R5, R5, 0xff, RZ, 0xc0, !PT ;  /* 0x000000ff05057812 */ /* 0x000fc400078ec0ff */
[----:B------:R-:W-:Y:S01]  /*1d10*/  IADD3 R12, PT, PT, R12, -0x80, RZ ;  /* 0xffffff800c0c7810 */ /* 0x000fe20007ffe0ff */
[----:B------:R2:W1:Y:S01]  /*1d20*/  I2F.F16 R37, R4 ;  /* 0x0000000400257306 */ /* 0x0004620000200c00 */
[----:B------:R-:W-:Y:S02]  /*1d30*/  IADD3 R5, PT, PT, R5, -0x80, RZ ;  /* 0xffffff8005057810 */ /* 0x000fe40007ffe0ff */
[--C-:B0-----:R-:W-:Y:S02]  /*1d40*/  SHF.R.U32.HI R6, RZ, 0x8, R14.reuse ;  /* 0x00000008ff067819 */ /* 0x101fe4000001160e */
[----:B------:R-:W-:Y:S02]  /*1d50*/  SHF.R.U32.HI R14, RZ, 0x10, R14 ;  /* 0x00000010ff0e7819 */ /* 0x000fe4000001160e */
[C---:B------:R-:W-:Y:S01]  /*1d60*/  LEA.HI R27, R15.reuse, 0xffffff80, RZ, 0x8 ;  /* 0xffffff800f1b7811 */ /* 0x040fe200078f40ff */
[----:B------:R0:W1:Y:S01]  /*1d70*/  I2F.F16 R38, R12 ;  /* 0x0000000c00267306 */ /* 0x0000620000200c00 */
[----:B------:R-:W-:-:S02]  /*1d80*/  LOP3.LUT R30, R15, 0xff, RZ, 0xc0, !PT ;  /* 0x000000ff0f1e7812 */ /* 0x000fc400078ec0ff */
[----:B--2---:R-:W-:Y:S02]  /*1d90*/  LOP3.LUT R4, R14, 0xff, RZ, 0xc0, !PT ;  /* 0x000000ff0e047812 */ /* 0x004fe400078ec0ff */
[----:B------:R-:W-:Y:S02]  /*1da0*/  LOP3.LUT R6, R6, 0xff, RZ, 0xc0, !PT ;  /* 0x000000ff06067812 */ /* 0x000fe400078ec0ff */
[----:B------:R-:W-:Y:S01]  /*1db0*/  IADD3 R54, PT, PT, R4, -0x80, RZ ;  /* 0xffffff8004367810 */ /* 0x000fe20007ffe0ff */
[----:B------:R3:W2:Y:S01]  /*1dc0*/  I2F.F16 R52, R5 ;  /* 0x0000000500347306 */ /* 0x0006a20000200c00 */
[--C-:B0-----:R-:W-:Y:S02]  /*1dd0*/  SHF.R.U32.HI R12, RZ, 0x8, R15.reuse ;  /* 0x00000008ff0c7819 */ /* 0x101fe4000001160f */
[----:B------:R-:W-:Y:S02]  /*1de0*/  SHF.R.U32.HI R15, RZ, 0x10, R15 ;  /* 0x00000010ff0f7819 */ /* 0x000fe4000001160f */
[----:B------:R-:W-:-:S02]  /*1df0*/  IADD3 R6, PT, PT, R6, -0x80, RZ ;  /* 0xffffff8006067810 */ /* 0x000fc40007ffe0ff */
[----:B------:R-:W-:Y:S01]  /*1e00*/  LOP3.LUT R4, R15, 0xff, RZ, 0xc0, !PT ;  /* 0x000000ff0f047812 */ /* 0x000fe200078ec0ff */
[----:B------:R-:W0:Y:S01]  /*1e10*/  I2F.F16 R17, R17 ;  /* 0x0000001100117306 */ /* 0x000e220000200c00 */
[----:B---3--:R-:W-:Y:S02]  /*1e20*/  LOP3.LUT R5, R21, 0xff, RZ, 0xc0, !PT ;  /* 0x000000ff15057812 */ /* 0x008fe400078ec0ff */
[----:B------:R-:W-:Y:S02]  /*1e30*/  LEA.HI R19, R13, 0xffffff80, RZ, 0x8 ;  /* 0xffffff800d137811 */ /* 0x000fe400078f40ff */
[----:B------:R-:W-:Y:S02]  /*1e40*/  IADD3 R57, PT, PT, R5, -0x80, RZ ;  /* 0xffffff8005397810 */ /* 0x000fe40007ffe0ff */
[----:B------:R-:W-:Y:S01]  /*1e50*/  LOP3.LUT R5, R22, 0xff, RZ, 0xc0, !PT ;  /* 0x000000ff16057812 */ /* 0x000fe200078ec0ff */
[----:B------:R3:W0:Y:S01]  /*1e60*/  I2F.F16 R14, R6 ;  /* 0x00000006000e7306 */ /* 0x0006220000200c00 */
[----:B------:R-:W-:-:S02]  /*1e70*/  IADD3 R55, PT, PT, R4, -0x80, RZ ;  /* 0xffffff8004377810 */ /* 0x000fc40007ffe0ff */
[----:B------:R-:W-:Y:S02]  /*1e80*/  IADD3 R58, PT, PT, R5, -0x80, RZ ;  /* 0xffffff80053a7810 */ /* 0x000fe40007ffe0ff */
[----:B------:R-:W-:Y:S02]  /*1e90*/  SHF.R.U32.HI R13, RZ, 0x10, R13 ;  /* 0x00000010ff0d7819 */ /* 0x000fe4000001160d */
[C---:B------:R-:W-:Y:S01]  /*1ea0*/  LOP3.LUT R4, R20.reuse, 0xff, RZ, 0xc0, !PT ;  /* 0x000000ff14047812 */ /* 0x040fe200078ec0ff */
[----:B------:R-:W0:Y:S01]  /*1eb0*/  I2F.F16 R19, R19 ;  /* 0x0000001300137306 */ /* 0x000e220000200c00 */
[----:B---3--:R-:W-:Y:S02]  /*1ec0*/  LOP3.LUT R6, R23, 0xff, RZ, 0xc0, !PT ;  /* 0x000000ff17067812 */ /* 0x008fe400078ec0ff */
[----:B------:R-:W-:Y:S02]  /*1ed0*/  SHF.R.U32.HI R5, RZ, 0x8, R20 ;  /* 0x00000008ff057819 */ /* 0x000fe40000011614 */
[----:B------:R-:W-:-:S02]  /*1ee0*/  LEA.HI R31, R20, 0xffffff80, RZ, 0x8 ;  /* 0xffffff80141f7811 */ /* 0x000fc400078f40ff */
[----:B------:R-:W-:Y:S01]  /*1ef0*/  LOP3.LUT R13, R13, 0xff, RZ, 0xc0, !PT ;  /* 0x000000ff0d0d7812 */ /* 0x000fe200078ec0ff */
[----:B------:R-:W3:Y:S01]  /*1f00*/  I2F.F16 R26, R26 ;  /* 0x0000001a001a7306 */ /* 0x000ee20000200c00 */
[----:B------:R-:W-:Y:S02]  /*1f10*/  IADD3 R4, PT, PT, R4, -0x80, RZ ;  /* 0xffffff8004047810 */ /* 0x000fe40007ffe0ff */
[----:B------:R-:W-:Y:S02]  /*1f20*/  IADD3 R59, PT, PT, R6, -0x80, RZ ;  /* 0xffffff80063b7810 */ /* 0x000fe40007ffe0ff */
[----:B------:R-:W-:Y:S02]  /*1f30*/  LOP3.LUT R5, R5, 0xff, RZ, 0xc0, !PT ;  /* 0x000000ff05057812 */ /* 0x000fe400078ec0ff */
[----:B------:R-:W-:Y:S01]  /*1f40*/  SHF.R.U32.HI R20, RZ, 0x10, R20 ;  /* 0x00000010ff147819 */ /* 0x000fe20000011614 */
[----:B------:R1:W0:Y:S01]  /*1f50*/  I2F.F16 R56, R4 ;  /* 0x0000000400387306 */ /* 0x0002220000200c00 */
[----:B------:R-:W-:-:S02]  /*1f60*/  SHF.R.U32.HI R6, RZ, 0x8, R21 ;  /* 0x00000008ff067819 */ /* 0x000fc40000011615 */
[----:B------:R-:W-:Y:S02]  /*1f70*/  LOP3.LUT R12, R12, 0xff, RZ, 0xc0, !PT ;  /* 0x000000ff0c0c7812 */ /* 0x000fe400078ec0ff */
[----:B------:R-:W-:Y:S02]  /*1f80*/  IADD3 R13, PT, PT, R13, -0x80, RZ ;  /* 0xffffff800d0d7810 */ /* 0x000fe40007ffe0ff */
[----:B------:R-:W-:Y:S01]  /*1f90*/  IADD3 R5, PT, PT, R5, -0x80, RZ ;  /* 0xffffff8005057810 */ /* 0x000fe20007ffe0ff */
[----:B------:R-:W0:Y:S01]  /*1fa0*/  I2F.F16 R27, R27 ;  /* 0x0000001b001b7306 */ /* 0x000e220000200c00 */
[----:B-1----:R-:W-:Y:S02]  /*1fb0*/  LOP3.LUT R4, R20, 0xff, RZ, 0xc0, !PT ;  /* 0x000000ff14047812 */ /* 0x002fe400078ec0ff */
[----:B------:R-:W-:Y:S02]  /*1fc0*/  LOP3.LUT R6, R6, 0xff, RZ, 0xc0, !PT ;  /* 0x000000ff06067812 */ /* 0x000fe400078ec0ff */
[----:B------:R-:W-:-:S02]  /*1fd0*/  LEA.HI R33, R21, 0xffffff80, RZ, 0x8 ;  /* 0xffffff8015217811 */ /* 0x000fc400078f40ff */
[----:B------:R-:W-:Y:S01]  /*1fe0*/  IADD3 R12, PT, PT, R12, -0x80, RZ ;  /* 0xffffff800c0c7810 */ /* 0x000fe20007ffe0ff */
[----:B------:R1:W0:Y:S01]  /*1ff0*/  I2F.F16 R53, R13 ;  /* 0x0000000d00357306 */ /* 0x0002220000200c00 */
[----:B------:R-:W-:Y:S02]  /*2000*/  SHF.R.U32.HI R21, RZ, 0x10, R21 ;  /* 0x00000010ff157819 */ /* 0x000fe40000011615 */
[----:B------:R-:W-:Y:S02]  /*2010*/  LEA.HI R34, R22, 0xffffff80, RZ, 0x8 ;  /* 0xffffff8016227811 */ /* 0x000fe400078f40ff */
[----:B------:R-:W-:Y:S02]  /*2020*/  LEA.HI R35, R23, 0xffffff80, RZ, 0x8 ;  /* 0xffffff8017237811 */ /* 0x000fe400078f40ff */
[----:B------:R-:W-:Y:S01]  /*2030*/  IADD3 R4, PT, PT, R4, -0x80, RZ ;  /* 0xffffff8004047810 */ /* 0x000fe20007ffe0ff */
[----:B------:R2:W0:Y:S01]  /*2040*/  I2F.F16 R20, R5 ;  /* 0x0000000500147306 */ /* 0x0004220000200c00 */
[----:B------:R-:W-:-:S02]  /*2050*/  IADD3 R6, PT, PT, R6, -0x80, RZ ;  /* 0xffffff8006067810 */ /* 0x000fc40007ffe0ff */
[--C-:B-1----:R-:W-:Y:S02]  /*2060*/  SHF.R.U32.HI R13, RZ, 0x8, R22.reuse ;  /* 0x00000008ff0d7819 */ /* 0x102fe40000011616 */
[----:B------:R-:W-:Y:S02]  /*2070*/  SHF.R.U32.HI R22, RZ, 0x10, R22 ;  /* 0x00000010ff167819 */ /* 0x000fe40000011616 */
[----:B------:R-:W-:Y:S01]  /*2080*/  LOP3.LUT R13, R13, 0xff, RZ, 0xc0, !PT ;  /* 0x000000ff0d0d7812 */ /* 0x000fe200078ec0ff */
[----:B------:R1:W0:Y:S01]  /*2090*/  I2F.F16 R15, R12 ;  /* 0x0000000c000f7306 */ /* 0x0002220000200c00 */
[--C-:B--2---:R-:W-:Y:S02]  /*20a0*/  SHF.R.U32.HI R5, RZ, 0x8, R23.reuse ;  /* 0x00000008ff057819 */ /* 0x104fe40000011617 */
[----:B------:R-:W-:Y:S02]  /*20b0*/  SHF.R.U32.HI R23, RZ, 0x10, R23 ;  /* 0x00000010ff177819 */ /* 0x000fe40000011617 */
[----:B------:R-:W-:-:S02]  /*20c0*/  LOP3.LUT R5, R5, 0xff, RZ, 0xc0, !PT ;  /* 0x000000ff05057812 */ /* 0x000fc400078ec0ff */
[----:B------:R-:W-:Y:S01]  /*20d0*/  IADD3 R30, PT, PT, R30, -0x80, RZ ;  /* 0xffffff801e1e7810 */ /* 0x000fe20007ffe0ff */
[----:B------:R2:W0:Y:S01]  /*20e0*/  I2F.F16 R60, R4 ;  /* 0x00000004003c7306 */ /* 0x0004220000200c00 */
[----:B-1----:R-:W-:Y:S02]  /*20f0*/  LOP3.LUT R12, R21, 0xff, RZ, 0xc0, !PT ;  /* 0x000000ff150c7812 */ /* 0x002fe400078ec0ff */
[----:B------:R-:W-:Y:S02]  /*2100*/  IADD3 R13, PT, PT, R13, -0x80, RZ ;  /* 0xffffff800d0d7810 */ /* 0x000fe40007ffe0ff */
[----:B------:R-:W-:Y:S02]  /*2110*/  IADD3 R12, PT, PT, R12, -0x80, RZ ;  /* 0xffffff800c0c7810 */ /* 0x000fe40007ffe0ff */
[----:B------:R-:W-:Y:S01]  /*2120*/  IADD3 R5, PT, PT, R5, -0x80, RZ ;  /* 0xffffff8005057810 */ /* 0x000fe20007ffe0ff */
[----:B------:R1:W0:Y:S01]  /*2130*/  I2F.F16 R21, R6 ;  /* 0x0000000600157306 */ /* 0x0002220000200c00 */
[----:B--2---:R-:W-:-:S02]  /*2140*/  LOP3.LUT R4, R22, 0xff, RZ, 0xc0, !PT ;  /* 0x000000ff16047812 */ /* 0x004fc400078ec0ff */
[----:B----4-:R-:W-:Y:S02]  /*2150*/  @!P4 PRMT R16, R2, 0x7610, R16 ;  /* 0x000076100210c816 */ /* 0x010fe40000000010 */
[----:B------:R-:W-:Y:S02]  /*2160*/  IADD3 R4, PT, PT, R4, -0x80, RZ ;  /* 0xffffff8004047810 */ /* 0x000fe40007ffe0ff */
[----:B------:R-:W-:Y:S01]  /*2170*/  @!P4 PRMT R0, R0, 0x7610, R2 ;  /* 0x000076100000c816 */ /* 0x000fe20000000002 */
[----:B------:R-:W2:Y:S01]  /*2180*/  I2F.F16 R30, R30 ;  /* 0x0000001e001e7306 */ /* 0x000ea20000200c00 */
[----:B-1----:R-:W-:Y:S02]  /*2190*/  LOP3.LUT R6, R23, 0xff, RZ, 0xc0, !PT ;  /* 0x000000ff17067812 */ /* 0x002fe400078ec0ff */
[----:B------:R-:W-:Y:S02]  /*21a0*/  @!P4 PRMT R0, R3, 0x7610, R0 ;  /* 0x000076100300c816 */ /* 0x000fe40000000000 */
[----:B------:R-:W-:-:S02]  /*21b0*/  IADD3 R6, PT, PT, R6, -0x80, RZ ;  /* 0xffffff8006067810 */ /* 0x000fc40007ffe0ff */
[----:B------:R-:W-:Y:S01]  /*21c0*/  @!P4 PRMT R16, R16, 0x7610, R3 ;  /* 0x000076101010c816 */ /* 0x000fe20000000003 */
        /* <DEDUP_REMOVED lines=105> */
.L_x_2519:
        /* <DEDUP_REMOVED lines=24> */
[-C--:B------:R-:W-:Y:S01]  /*29e0*/  FFMA.FTZ R3, R70, R36.reuse, R3 ;  /* 0x0000002446037223 */ /* 0x080fe20000010003 */
        /* <DEDUP_REMOVED lines=18> */
[----:B0-----:R-:W-:Y:S02]  /*2b10*/  HADD2.F32 R2, -RZ, R12.H0_H0 ;  /* 0x2000000cff027230 */ /* 0x001fe40000004100 */
        /* <DEDUP_REMOVED lines=52> */
.L_x_2521:
        /* <DEDUP_REMOVED lines=17> */
[--C-:B-1----:R-:W-:Y:S02]  /*2f70*/  HADD2.F32 R64, -RZ, R3.reuse.H0_H0 ;  /* 0x20000003ff407230 */ /* 0x102fe40000004100 */
        /* <DEDUP_REMOVED lines=26> */
[--C-:B0-----:R-:W-:Y:S02]  /*3120*/  HADD2.F32 R3, -RZ, R12.reuse.H0_H0 ;  /* 0x2000000cff037230 */ /* 0x101fe40000004100 */
[----:B------:R-:W-:Y:S01]  /*3130*/  FFMA.FTZ R2, R17, R65, R2 ;  /* 0x0000004111027223 */ /* 0x000fe20000010002 */
[----:B------:R-:W-:-:S02]  /*3140*/  HADD2.F32 R12, -RZ, R12.H1_H1 ;  /* 0x3000000cff0c7230 */ /* 0x000fc40000004100 */
[----:B------:R-:W-:Y:S01]  /*3150*/  FFMA.FTZ R6, R19, R65, R4 ;  /* 0x0000004113067223 */ /* 0x000fe20000010004 */
[----:B------:R-:W-:Y:S02]  /*3160*/  HADD2.F32 R17, -RZ, R58.H0_H0 ;  /* 0x2000003aff117230 */ /* 0x000fe40000004100 */
[----:B------:R-:W-:Y:S01]  /*3170*/  FFMA.FTZ R5, R5, R3, R2 ;  /* 0x0000000305057223 */ /* 0x000fe20000010002 */
[----:B------:R-:W-:Y:S01]  /*3180*/  FFMA.FTZ R64, R27, R65, R64 ;  /* 0x000000411b407223 */ /* 0x000fe20000010040 */
[-C--:B------:R-:W-:Y:S01]  /*3190*/  FFMA.FTZ R15, R15, R3.reuse, R6 ;  /* 0x000000030f0f7223 */ /* 0x080fe20000010006 */
[----:B------:R-:W-:Y:S02]  /*31a0*/  HADD2.F32 R6, -RZ, R21.H0_H0 ;  /* 0x20000015ff067230 */ /* 0x000fe40000004100 */
[----:B------:R-:W-:Y:S01]  /*31b0*/  FFMA.FTZ R5, R20, R12, R5 ;  /* 0x0000000c14057223 */ /* 0x000fe20000010005 */
        /* <DEDUP_REMOVED lines=21> */
[--C-:B------:R-:W-:Y:S02]  /*3310*/  HADD2.F32 R5, -RZ, R0.reuse.H1_H1 ;  /* 0x30000000ff057230 */ /* 0x100fe40000004100 */
[----:B------:R-:W-:Y:S01]  /*3320*/  FFMA.FTZ R4, R35, R13, R4 ;  /* 0x0000000d23047223 */ /* 0x000fe20000010004 */
[----:B------:R-:W-:Y:S02]  /*3330*/  HADD2.F32 R15, -RZ, R0.H0_H0 ;  /* 0x20000000ff0f7230 */ /* 0x000fe40000004100 */
        /* <DEDUP_REMOVED lines=13> */
.L_x_2520:
        /* <DEDUP_REMOVED lines=11> */
[----:B------:R-:W-:Y:S02]  /*34c0*/  IADD3 R4, PT, PT, R4, -0x80, RZ ;  /* 0xffffff8004047810 */ /* 0x000fe40007ffe0ff */
[----:B------:R-:W-:Y:S01]  /*34d0*/  LOP3.LUT R5, R15, 0xff, RZ, 0xc0, !PT ;  /* 0x000000ff0f057812 */ /* 0x000fe200078ec0ff */
[----:B------:R2:W4:Y:S01]  /*34e0*/  I2F.F16 R32, R3 ;  /* 0x0000000300207306 */ /* 0x0005220000200c00 */
[--C-:B0-----:R-:W-:Y:S02]  /*34f0*/  SHF.R.U32.HI R2, RZ, 0x8, R12.reuse ;  /* 0x00000008ff027819 */ /* 0x101fe4000001160c */
[----:B------:R-:W-:Y:S02]  /*3500*/  SHF.R.U32.HI R12, RZ, 0x10, R12 ;  /* 0x00000010ff0c7819 */ /* 0x000fe4000001160c */
[----:B------:R-:W-:-:S02]  /*3510*/  LOP3.LUT R2, R2, 0xff, RZ, 0xc0, !PT ;  /* 0x000000ff02027812 */ /* 0x000fc400078ec0ff */
[----:B------:R-:W-:Y:S01]  /*3520*/  LEA.HI R19, R13, 0xffffff80, RZ, 0x8 ;  /* 0xffffff800d137811 */ /* 0x000fe200078f40ff */
[----:B------:R0:W1:Y:S01]  /*3530*/  I2F.F16 R28, R4 ;  /* 0x00000004001c7306 */ /* 0x0000620000200c00 */
[----:B--2---:R-:W-:Y:S02]  /*3540*/  LOP3.LUT R3, R12, 0xff, RZ, 0xc0, !PT ;  /* 0x000000ff0c037812 */ /* 0x004fe400078ec0ff */
[----:B------:R-:W-:Y:S02]  /*3550*/  IADD3 R2, PT, PT, R2, -0x80, RZ ;  /* 0xffffff8002027810 */ /* 0x000fe40007ffe0ff */
[----:B------:R-:W-:Y:S02]  /*3560*/  IADD3 R3, PT, PT, R3, -0x80, RZ ;  /* 0xffffff8003037810 */ /* 0x000fe40007ffe0ff */
[----:B------:R-:W-:Y:S01]  /*3570*/  IADD3 R5, PT, PT, R5, -0x80, RZ ;  /* 0xffffff8005057810 */ /* 0x000fe20007ffe0ff */
[----:B------:R2:W1:Y:S01]  /*3580*/  I2F.F16 R12, R2 ;  /* 0x00000002000c7306 */ /* 0x0004620000200c00 */
[----:B0-----:R-:W-:-:S02]  /*3590*/  SHF.R.U32.HI R4, RZ, 0x8, R13 ;  /* 0x00000008ff047819 */ /* 0x001fc4000001160d */
[----:B------:R-:W-:Y:S02]  /*35a0*/  SHF.R.U32.HI R13, RZ, 0x10, R13 ;  /* 0x00000010ff0d7819 */ /* 0x000fe4000001160d */
[----:B------:R-:W-:Y:S02]  /*35b0*/  LOP3.LUT R4, R4, 0xff, RZ, 0xc0, !PT ;  /* 0x000000ff04047812 */ /* 0x000fe400078ec0ff */
[----:B------:R-:W-:Y:S01]  /*35c0*/  SHF.R.U32.HI R6, RZ, 0x8, R14 ;  /* 0x00000008ff067819 */ /* 0x000fe2000001160e */
[----:B------:R0:W1:Y:S01]  /*35d0*/  I2F.F16 R36, R3 ;  /* 0x0000000300247306 */ /* 0x0000620000200c00 */
[----:B--2---:R-:W-:Y:S02]  /*35e0*/  SHF.R.U32.HI R2, RZ, 0x8, R15 ;  /* 0x00000008ff027819 */ /* 0x004fe4000001160f */
[----:B------:R-:W-:Y:S02]  /*35f0*/  IADD3 R4, PT, PT, R4, -0x80, RZ ;  /* 0xffffff8004047810 */ /* 0x000fe40007ffe0ff */
[----:B------:R-:W-:-:S02]  /*3600*/  LOP3.LUT R2, R2, 0xff, RZ, 0xc0, !PT ;  /* 0x000000ff02027812 */ /* 0x000fc400078ec0ff */
[----:B---3--:R-:W-:Y:S01]  /*3610*/  LEA.HI R31, R20, 0xffffff80, RZ, 0x8 ;  /* 0xffffff80141f7811 */ /* 0x008fe200078f40ff */
[----:B------:R2:W3:Y:S01]  /*3620*/  I2F.F16 R30, R5 ;  /* 0x00000005001e7306 */ /* 0x0004e20000200c00 */
[----:B0-----:R-:W-:Y:S02]  /*3630*/  LOP3.LUT R3, R21, 0xff, RZ, 0xc0, !PT ;  /* 0x000000ff15037812 */ /* 0x001fe400078ec0ff */
[----:B------:R-:W-:Y:S02]  /*3640*/  IADD3 R53, PT, PT, R2, -0x80, RZ ;  /* 0xffffff8002357810 */ /* 0x000fe40007ffe0ff */
[----:B------:R-:W-:Y:S02]  /*3650*/  IADD3 R56, PT, PT, R3, -0x80, RZ ;  /* 0xffffff8003387810 */ /* 0x000fe40007ffe0ff */
[----:B------:R-:W-:Y:S01]  /*3660*/  LOP3.LUT R3, R22, 0xff, RZ, 0xc0, !PT ;  /* 0x000000ff16037812 */ /* 0x000fe200078ec0ff */
[----:B------:R-:W0:Y:S01]  /*3670*/  I2F.F16 R17, R17 ;  /* 0x0000001100117306 */ /* 0x000e220000200c00 */
[----:B--2---:R-:W-:-:S02]  /*3680*/  LOP3.LUT R5, R13, 0xff, RZ, 0xc0, !PT ;  /* 0x000000ff0d057812 */ /* 0x004fc400078ec0ff */
[----:B------:R-:W-:Y:S02]  /*3690*/  IADD3 R57, PT, PT, R3, -0x80, RZ ;  /* 0xffffff8003397810 */ /* 0x000fe40007ffe0ff */
[----:B------:R-:W-:Y:S02]  /*36a0*/  LOP3.LUT R2, R20, 0xff, RZ, 0xc0, !PT ;  /* 0x000000ff14027812 */ /* 0x000fe400078ec0ff */
[----:B------:R-:W-:Y:S01]  /*36b0*/  SHF.R.U32.HI R3, RZ, 0x8, R20 ;  /* 0x00000008ff037819 */ /* 0x000fe20000011614 */
[----:B------:R2:W0:Y:S01]  /*36c0*/  I2F.F16 R13, R4 ;  /* 0x00000004000d7306 */ /* 0x0004220000200c00 */
[----:B------:R-:W-:Y:S02]  /*36d0*/  LOP3.LUT R6, R6, 0xff, RZ, 0xc0, !PT ;  /* 0x000000ff06067812 */ /* 0x000fe400078ec0ff */
[----:B------:R-:W-:Y:S02]  /*36e0*/  IADD3 R2, PT, PT, R2, -0x80, RZ ;  /* 0xffffff8002027810 */ /* 0x000fe40007ffe0ff */
[----:B------:R-:W-:-:S02]  /*36f0*/  LOP3.LUT R3, R3, 0xff, RZ, 0xc0, !PT ;  /* 0x000000ff03037812 */ /* 0x000fc400078ec0ff */
[----:B------:R-:W-:Y:S01]  /*3700*/  SHF.R.U32.HI R20, RZ, 0x10, R20 ;  /* 0x00000010ff147819 */ /* 0x000fe20000011614 */
[----:B------:R5:W0:Y:S01]  /*3710*/  I2F.F16 R55, R2 ;  /* 0x0000000200377306 */ /* 0x000a220000200c00 */
[----:B--2---:R-:W-:Y:S02]  /*3720*/  LOP3.LUT R4, R23, 0xff, RZ, 0xc0, !PT ;  /* 0x000000ff17047812 */ /* 0x004fe400078ec0ff */
[----:B------:R-:W-:Y:S02]  /*3730*/  IADD3 R6, PT, PT, R6, -0x80, RZ ;  /* 0xffffff8006067810 */ /* 0x000fe40007ffe0ff */
[----:B------:R-:W-:Y:S02]  /*3740*/  IADD3 R58, PT, PT, R4, -0x80, RZ ;  /* 0xffffff80043a7810 */ /* 0x000fe40007ffe0ff */
[----:B------:R-:W-:Y:S01]  /*3750*/  SHF.R.U32.HI R4, RZ, 0x8, R21 ;  /* 0x00000008ff047819 */ /* 0x000fe20000011615 */
[----:B------:R2:W0:Y:S01]  /*3760*/  I2F.F16 R38, R6 ;  /* 0x0000000600267306 */ /* 0x0004220000200c00 */
[----:B------:R-:W-:-:S02]  /*3770*/  IADD3 R3, PT, PT, R3, -0x80, RZ ;  /* 0xffffff8003037810 */ /* 0x000fc40007ffe0ff */
[----:B-----5:R-:W-:Y:S02]  /*3780*/  LOP3.LUT R2, R20, 0xff, RZ, 0xc0, !PT ;  /* 0x000000ff14027812 */ /* 0x020fe400078ec0ff */
[----:B------:R-:W-:Y:S02]  /*3790*/  LOP3.LUT R4, R4, 0xff, RZ, 0xc0, !PT ;  /* 0x000000ff04047812 */ /* 0x000fe400078ec0ff */
        /* <DEDUP_REMOVED lines=11> */
[----:B------:R-:W0:Y:S01]  /*3850*/  I2F.F16 R19, R19 ;  /* 0x0000001300137306 */ /* 0x000e220000200c00 */
[----:B--2---:R-:W-:-:S02]  /*3860*/  SHF.R.U32.HI R6, RZ, 0x8, R22 ;  /* 0x00000008ff067819 */ /* 0x004fc40000011616 */
        /* <DEDUP_REMOVED lines=27> */
[----:B------:R0:W0:Y:S08]  /*3a20*/  I2F.F16 R52, R14 ;  /* 0x0000000e00347306 */ /* 0x0000300000200c00 */
[----:B------:R-:W0:Y:S08]  /*3a30*/  I2F.F16 R53, R53 ;  /* 0x0000003500357306 */ /* 0x000e300000200c00 */
[----:B------:R0:W0:Y:S08]  /*3a40*/  I2F.F16 R54, R15 ;  /* 0x0000000f00367306 */ /* 0x0000300000200c00 */
        /* <DEDUP_REMOVED lines=99> */
.L_x_2522:
        /* <DEDUP_REMOVED lines=94> */
.L_x_2524:
        /* <DEDUP_REMOVED lines=27> */
[----:B------:R-:W-:-:S02]  /*4810*/  HADD2.F32 R3, -RZ, R36.H0_H0 ;  /* 0x20000024ff037230 */ /* 0x000fc40000004100 */
[-C--:B------:R-:W-:Y:S01]  /*4820*/  FFMA.FTZ R12, R13, R63.reuse, R12 ;  /* 0x0000003f0d0c7223 */ /* 0x080fe2000001000c */
[----:B------:R-:W-:Y:S02]  /*4830*/  HADD2.F32 R13, -RZ, R38.H0_H0 ;  /* 0x20000026ff0d7230 */ /* 0x000fe40000004100 */
[-C--:B------:R-:W-:Y:S01]  /*4840*/  FFMA.FTZ R2, R2, R6.reuse, RZ ;  /* 0x0000000602027223 */ /* 0x080fe200000100ff */
[----:B------:R-:W-:Y:S01]  /*4850*/  FFMA.FTZ R6, R5, R6, RZ ;  /* 0x0000000605067223 */ /* 0x000fe200000100ff */
        /* <DEDUP_REMOVED lines=14> */
[----:B-1----:R-:W-:-:S02]  /*4940*/  HADD2.F32 R2, -RZ, R14.H0_H0 ;  /* 0x2000000eff027230 */ /* 0x002fc40000004100 */
        /* <DEDUP_REMOVED lines=22> */
[-C--:B------:R-:W-:Y:S01]  /*4ab0*/  FFMA.FTZ R6, R60, R4.reuse, R5 ;  /* 0x000000043c067223 */ /* 0x080fe20000010005 */
[----:B------:R-:W-:Y:S01]  /*4ac0*/  FFMA.FTZ R4, R62, R4, R65 ;  /* 0x000000043e047223 */ /* 0x000fe20000010041 */
[----:B------:R-:W-:Y:S02]  /*4ad0*/  HADD2.F32 R5, -RZ, R0.H1_H1 ;  /* 0x30000000ff057230 */ /* 0x000fe40000004100 */
[----:B------:R-:W-:Y:S01]  /*4ae0*/  FFMA.FTZ R12, R3, R15, R12 ;  /* 0x0000000f030c7223 */ /* 0x000fe2000001000c */
[----:B------:R-:W-:-:S02]  /*4af0*/  HADD2.F32 R3, -RZ, R16.H0_H0 ;  /* 0x20000010ff037230 */ /* 0x000fc40000004100 */
[-C--:B------:R-:W-:Y:S01]  /*4b00*/  FFMA.FTZ R2, R31, R15.reuse, R2 ;  /* 0x0000000f1f027223 */ /* 0x080fe20000010002 */
[-C--:B------:R-:W-:Y:S01]  /*4b10*/  FFMA.FTZ R6, R33, R15.reuse, R6 ;  /* 0x0000000f21067223 */ /* 0x080fe20000010006 */
[----:B------:R-:W-:Y:S02]  /*4b20*/  HADD2.F32 R13, -RZ, R0.H0_H0 ;  /* 0x20000000ff0d7230 */ /* 0x000fe40000004100 */
        /* <DEDUP_REMOVED lines=14> */
.L_x_2523:
        /* <DEDUP_REMOVED lines=199> */
.L_x_2525:
        /* <DEDUP_REMOVED lines=94> */
.L_x_2527:
        /* <DEDUP_REMOVED lines=91> */
.L_x_2526:
        /* <DEDUP_REMOVED lines=199> */
.L_x_2528:
        /* <DEDUP_REMOVED lines=94> */
.L_x_2530:
        /* <DEDUP_REMOVED lines=91> */
.L_x_2529:
        /* <DEDUP_REMOVED lines=8> */
.L_x_2518:
        /* <DEDUP_REMOVED lines=9> */
.L_x_2545:
[----:B------:R-:W-:Y:S01]  /*7d20*/  ISETP.NE.AND P4, PT, R49, R40, PT ;  /* 0x000000283100720c */ /* 0x000fe20003f85270 */
[----:B------:R-:W2:-:S12]  /*7d30*/  LDG.E.128.CONSTANT R20, desc[UR6][R18.64] ;  /* 0x0000000612147981 */ /* 0x000e98000c1e9d00 */
[----:B------:R-:W-:-:S06]  /*7d40*/  @!P4 LEA R2, R48, R1, 0x3 ;  /* 0x000000013002c211 */ /* 0x000fcc00078e18ff */
[----:B------:R-:W3:Y:S01]  /*7d50*/  @!P4 LDL.64 R2, [R2+0x8] ;  /* 0x000008000202c983 */ /* 0x000ee20000100a00 */
[----:B------:R-:W-:Y:S02]  /*7d60*/  @!P4 MOV R13, R11 ;  /* 0x0000000b000dc202 */ /* 0x000fe40000000f00 */
[----:B------:R-:W-:Y:S02]  /*7d70*/  @!P4 IADD3 R4, PT, PT, R48, 0x1, RZ ;  /* 0x000000013004c810 */ /* 0x000fe40007ffe0ff */
[----:B------:R-:W-:Y:S01]  /*7d80*/  ISETP.NE.AND P2, PT, R51, RZ, PT ;  /* 0x000000ff3300720c */ /* 0x000fe20003f45270 */
[----:B------:R0:W5:Y:S01]  /*7d90*/  @!P4 LDG.E.U16.CONSTANT R24, desc[UR6][R12.64] ;  /* 0x000000060c18c981 */ /* 0x000162000c1e9500 */
[----:B------:R-:W-:Y:S01]  /*7da0*/  HFMA2 R10, -RZ, RZ, 0, 0.0625 ;  /* 0x00002c00ff0a7431 */ /* 0x000fe200000001ff */
[----:B------:R-:W-:Y:S02]  /*7db0*/  @!P4 MOV R48, R4 ;  /* 0x000000040030c202 */ /* 0x000fe40000000f00 */
[----:B------:R-:W-:-:S02]  /*7dc0*/  ISETP.NE.AND P3, PT, R7, 0x1, PT ;  /* 0x000000010700780c */ /* 0x000fc40003f65270 */
[C---:B--2---:R-:W-:Y:S02]  /*7dd0*/  LOP3.LUT R5, R21.reuse, 0xf000f, RZ, 0xc0, !PT ;  /* 0x000f000f15057812 */ /* 0x044fe400078ec0ff */
[----:B------:R-:W-:Y:S02]  /*7de0*/  LOP3.LUT R6, R21, 0xf000f0, RZ, 0xc0, !PT ;  /* 0x00f000f015067812 */ /* 0x000fe400078ec0ff */
[C---:B------:R-:W-:Y:S02]  /*7df0*/  LOP3.LUT R8, R22.reuse, 0xf000f, RZ, 0xc0, !PT ;  /* 0x000f000f16087812 */ /* 0x040fe400078ec0ff */
[----:B0-----:R-:W-:Y:S02]  /*7e00*/  LOP3.LUT R13, R22, 0xf000f0, RZ, 0xc0, !PT ;  /* 0x00f000f0160d7812 */ /* 0x001fe400078ec0ff */
[----:B------:R-:W-:Y:S02]  /*7e10*/  LOP3.LUT R15, R23, 0xf000f, RZ, 0xc0, !PT ;  /* 0x000f000f170f7812 */ /* 0x000fe400078ec0ff */
[----:B------:R-:W-:-:S02]  /*7e20*/  SHF.R.U32.HI R21, RZ, 0x8, R21 ;  /* 0x00000008ff157819 */ /* 0x000fc40000011615 */
        /* <DEDUP_REMOVED lines=37> */
[----:B------:R-:W-:Y:S02]  /*8080*/  HADD2 R17, R2, -1032, -1032 ;  /* 0xe408e40802117430 */ /* 0x000fe40000000000 */
[-C--:B------:R-:W-:Y:S02]  /*8090*/  HFMA2 R13, R3, R10.reuse.H0_H0, -72, -72 ;  /* 0xd480d480030d7431 */ /* 0x080fe4000004000a */
[----:B------:R-:W-:Y:S02]  /*80a0*/  HADD2 R15, R5, -1032, -1032 ;  /* 0xe408e408050f7430 */ /* 0x000fe40000000000 */
[----:B------:R-:W-:Y:S02]  /*80b0*/  HFMA2 R20, R9, R10.H0_H0, -72, -72 ;  /* 0xd480d48009147431 */ /* 0x000fe4000004000a */
[----:B------:R-:W-:Y:S02]  /*80c0*/  HADD2 R21, R8, -1032, -1032 ;  /* 0xe408e40808157430 */ /* 0x000fe40000000000 */
        /* <DEDUP_REMOVED lines=99> */
.L_x_2533:
        /* <DEDUP_REMOVED lines=97> */
.L_x_2535:
        /* <DEDUP_REMOVED lines=91> */
.L_x_2534:
        /* <DEDUP_REMOVED lines=12> */
[----:B------:R-:W-:Y:S02]  /*9380*/  LOP3.LUT R27, R23, 0xf000f0, RZ, 0xc0, !PT ;  /* 0x00f000f0171b7812 */ /* 0x000fe400078ec0ff */
[----:B------:R-:W-:-:S02]  /*9390*/  SHF.R.U32.HI R28, RZ, 0x8, R23 ;  /* 0x00000008ff1c7819 */ /* 0x000fc40000011617 */
        /* <DEDUP_REMOVED lines=132> */
.L_x_2536:
        /* <DEDUP_REMOVED lines=94> */
.L_x_2538:
        /* <DEDUP_REMOVED lines=91> */
.L_x_2537:
        /* <DEDUP_REMOVED lines=145> */
.L_x_2539:
        /* <DEDUP_REMOVED lines=94> */
.L_x_2541:
        /* <DEDUP_REMOVED lines=91> */
.L_x_2540:
[----:B------:R-:W-:-:S05]  /*bc10*/  IMAD.WIDE R18, R47, 0x4, R18 ;  /* 0x000000042f127825 */ /* 0x000fca00078e0212 */
[----:B------:R-:W2:Y:S02]  /*bc20*/  LDG.E.128.CONSTANT R20, desc[UR6][R18.64] ;  /* 0x0000000612147981 */ /* 0x000ea4000c1e9d00 */
[C---:B--2---:R-:W-:Y:S02]  /*bc30*/  LOP3.LUT R5, R21.reuse, 0xf000f, RZ, 0xc0, !PT ;  /* 0x000f000f15057812 */ /* 0x044fe400078ec0ff */
[----:B------:R-:W-:Y:S02]  /*bc40*/  LOP3.LUT R4, R21, 0xf000f0, RZ, 0xc0, !PT ;  /* 0x00f000f015047812 */ /* 0x000fe400078ec0ff */
[----:B------:R-:W-:Y:S02]  /*bc50*/  LOP3.LUT R6, R22, 0xf000f0, RZ, 0xc0, !PT ;  /* 0x00f000f016067812 */ /* 0x000fe400078ec0ff */
[C---:B------:R-:W-:Y:S02]  /*bc60*/  LOP3.LUT R2, R20.reuse, 0xf000f, RZ, 0xc0, !PT ;  /* 0x000f000f14027812 */ /* 0x040fe400078ec0ff */
[----:B------:R-:W-:-:S02]  /*bc70*/  LOP3.LUT R3, R20, 0xf000f0, RZ, 0xc0, !PT ;  /* 0x00f000f014037812 */ /* 0x000fc400078ec0ff */
[----:B------:R-:W-:Y:S02]  /*bc80*/  SHF.R.U32.HI R21, RZ, 0x8, R21 ;  /* 0x00000008ff157819 */ /* 0x000fe40000011615 */
[----:B------:R-:W-:Y:S02]  /*bc90*/  LOP3.LUT R13, R23, 0xf000f0, RZ, 0xc0, !PT ;  /* 0x00f000f0170d7812 */ /* 0x000fe400078ec0ff */
[----:B------:R-:W-:Y:S02]  /*bca0*/  SHF.R.U32.HI R20, RZ, 0x8, R20 ;  /* 0x00000008ff147819 */ /* 0x000fe40000011614 */
[----:B------:R-:W-:Y:S02]  /*bcb0*/  SHF.R.U32.HI R28, RZ, 0x8, R22 ;  /* 0x00000008ff1c7819 */ /* 0x000fe40000011616 */
[----:B------:R-:W-:Y:S02]  /*bcc0*/  SHF.R.U32.HI R30, RZ, 0x8, R23 ;  /* 0x00000008ff1e7819 */ /* 0x000fe40000011617 */
        /* <DEDUP_REMOVED lines=133> */
.L_x_2542:
        /* <DEDUP_REMOVED lines=94> */
.L_x_2544:
        /* <DEDUP_REMOVED lines=91> */
.L_x_2543:
        /* <DEDUP_REMOVED lines=8> */
.L_x_2532:
        /* <DEDUP_REMOVED lines=11> */
.L_x_2550:
        /* <DEDUP_REMOVED lines=325> */
.L_x_2547:
        /* <DEDUP_REMOVED lines=84> */
.L_x_2549:
        /* <DEDUP_REMOVED lines=79> */
.L_x_2548:
[----:B------:R-:W-:Y:S01]  /*f060*/  IADD3 R49, PT, PT, R49, 0x20, RZ ;  /* 0x0000002031317810 */ /* 0x000fe20007ffe0ff */
[----:B------:R-:W-:Y:S01]  /*f070*/  UIADD3 UR4, UPT, UPT, UR4, 0x40, URZ ;  /* 0x0000004004047890 */ /* 0x000fe2000fffe0ff */
[----:B------:R-:W-:Y:S01]  /*f080*/  IADD3 R38, P2, PT, R38, 0x80, RZ ;  /* 0x0000008026267810 */ /* 0x000fe20007f5e0ff */
[----:B------:R-:W-:Y:S01]  /*f090*/  IMAD.WIDE R18, R47, 0x4, R2 ;  /* 0x000000042f127825 */ /* 0x000fe200078e0202 */
[----:B------:R-:W-:Y:S02]  /*f0a0*/  ISETP.GE.AND P1, PT, R49, R39, PT ;  /* 0x000000273100720c */ /* 0x000fe40003f26270 */
[----:B------:R-:W-:-:S11]  /*f0b0*/  IADD3.X R37, PT, PT, RZ, R37, RZ, P2, !PT ;  /* 0x00000025ff257210 */ /* 0x000fd600017fe4ff */
[----:B------:R-:W-:Y:S05]  /*f0c0*/  @!P1 BRA `(.L_x_2550) ;  /* 0xffffffe000449947 */ /* 0x000fea000383ffff */
.L_x_2546:
        /* <DEDUP_REMOVED lines=19> */
.L_x_2554:
[----:B------:R-:W0:Y:S02]  /*f200*/  LDS R2, [R6] ;  /* 0x0000000006027984 */ /* 0x000e240000000800 */
[----:B0-----:R-:W-:-:S05]  /*f210*/  HADD2 R3, R2, R46 ;  /* 0x0000002e02037230 */ /* 0x001fca0000000000 */
[----:B------:R-:W0:Y:S02]  /*f220*/  ATOMS.CAST.SPIN P1, [R6], R2, R3 ;  /* 0x000000020600758d */ /* 0x000e240001820003 */
[----:B0-----:R-:W-:Y:S05]  /*f230*/  @!P1 BRA `(.L_x_2554) ;  /* 0xfffffffc00f09947 */ /* 0x001fea000383ffff */
[----:B------:R-:W-:Y:S05]  /*f240*/  BRA `(.L_x_2552) ;  /* 0x00000000000c7947 */ /* 0x000fea0003800000 */
.L_x_2553:
[----:B------:R-:W2:Y:S02]  /*f250*/  LD.E R2, desc[UR6][R4.64] ;  /* 0x0000000604027980 */ /* 0x000ea4000c101900 */
[----:B--2---:R-:W-:-:S05]  /*f260*/  IADD3 R3, PT, PT, R46, R2, RZ ;  /* 0x000000022e037210 */ /* 0x004fca0007ffe0ff */
[----:B------:R0:W-:Y:S02]  /*f270*/  ST.E desc[UR6][R4.64], R3 ;  /* 0x0000000304007985 */ /* 0x0001e4000c101906 */
.L_x_2552:
[----:B------:R-:W-:Y:S05]  /*f280*/  BSYNC.RECONVERGENT B0 ;  /* 0x0000000000007941 */ /* 0x000fea0003800200 */
.L_x_2551:
[----:B------:R1:W-:Y:S01]  /*f290*/  ATOM.E.ADD.F16x2.RN.STRONG.GPU P1, RZ, desc[UR6][R4.64+0x4], R45 ;  /* 0x8000042d04ff79a2 */ /* 0x0003e2000c12e106 */
[----:B------:R-:W-:Y:S04]  /*f2a0*/  BSSY.RECONVERGENT B0, `(.L_x_2555) ;  /* 0x000000e000007945 */ /* 0x000fe80003800200 */
[----:B-1----:R-:W-:Y:S05]  /*f2b0*/  @P1 BRA `(.L_x_2556) ;  /* 0x0000000000301947 */ /* 0x002fea0003800000 */
[----:B------:R-:W1:Y:S02]  /*f2c0*/  QSPC.E.S P1, RZ, [R4+0x4] ;  /* 0x0000040004ff73aa */ /* 0x000e640000020500 */
[----:B-1----:R-:W-:Y:S05]  /*f2d0*/  @!P1 BRA `(.L_x_2557) ;  /* 0x00000000001c9947 */ /* 0x002fea0003800000 */
[----:B------:R-:W-:-:S04]  /*f2e0*/  MOV R2, R4 ;  /* 0x0000000400027202 */ /* 0x000fc80000000f00 */
[----:B------:R-:W-:-:S07]  /*f2f0*/  MOV R6, R2 ;  /* 0x0000000200067202 */ /* 0x000fce0000000f00 */
.L_x_2558:
[----:B------:R-:W0:Y:S02]  /*f300*/  LDS R2, [R6+0x4] ;  /* 0x0000040006027984 */ /* 0x000e240000000800 */
[----:B0-----:R-:W-:-:S05]  /*f310*/  HFMA2 R3, R2, 1, 1, R45 ;  /* 0x3c003c0002037831 */ /* 0x001fca000000002d */
[----:B------:R-:W0:Y:S02]  /*f320*/  ATOMS.CAST.SPIN P1, [R6+0x4], R2, R3 ;  /* 0x000004020600758d */ /* 0x000e240001820003 */
[----:B0-----:R-:W-:Y:S05]  /*f330*/  @!P1 BRA `(.L_x_2558) ;  /* 0xfffffffc00f09947 */ /* 0x001fea000383ffff */
[----:B------:R-:W-:Y:S05]  /*f340*/  BRA `(.L_x_2556) ;  /* 0x00000000000c7947 */ /* 0x000fea0003800000 */
.L_x_2557:
[----:B------:R-:W0:Y:S02]  /*f350*/  LD.E R2, desc[UR6][R4.64+0x4] ;  /* 0x0000040604027980 */ /* 0x000e24000c101900 */
[----:B0-----:R-:W-:-:S05]  /*f360*/  IADD3 R3, PT, PT, R45, R2, RZ ;  /* 0x000000022d037210 */ /* 0x001fca0007ffe0ff */
[----:B------:R1:W-:Y:S02]  /*f370*/  ST.E desc[UR6][R4.64+0x4], R3 ;  /* 0x0000040304007985 */ /* 0x0003e4000c101906 */
.L_x_2556:
[----:B------:R-:W-:Y:S05]  /*f380*/  BSYNC.RECONVERGENT B0 ;  /* 0x0000000000007941 */ /* 0x000fea0003800200 */
.L_x_2555:
        /* <DEDUP_REMOVED lines=9> */
.L_x_2562:
[----:B------:R-:W0:Y:S02]  /*f420*/  LDS R2, [R6] ;  /* 0x0000000006027984 */ /* 0x000e240000000800 */
[----:B0-----:R-:W-:-:S05]  /*f430*/  HADD2 R3, R2, R44 ;  /* 0x0000002c02037230 */ /* 0x001fca0000000000 */
[----:B------:R-:W0:Y:S02]  /*f440*/  ATOMS.CAST.SPIN P0, [R6], R2, R3 ;  /* 0x000000020600758d */ /* 0x000e240001800003 */
[----:B0-----:R-:W-:Y:S05]  /*f450*/  @!P0 BRA `(.L_x_2562) ;  /* 0xfffffffc00f08947 */ /* 0x001fea000383ffff */
[----:B------:R-:W-:Y:S05]  /*f460*/  BRA `(.L_x_2560) ;  /* 0x00000000000c7947 */ /* 0x000fea0003800000 */
.L_x_2561:
[----:B------:R-:W2:Y:S02]  /*f470*/  LD.E R2, desc[UR6][R4.64] ;  /* 0x0000000604027980 */ /* 0x000ea4000c101900 */
[----:B--2---:R-:W-:-:S05]  /*f480*/  IADD3 R3, PT, PT, R44, R2, RZ ;  /* 0x000000022c037210 */ /* 0x004fca0007ffe0ff */
[----:B------:R0:W-:Y:S02]  /*f490*/  ST.E desc[UR6][R4.64], R3 ;  /* 0x0000000304007985 */ /* 0x0001e4000c101906 */
.L_x_2560:
[----:B------:R-:W-:Y:S05]  /*f4a0*/  BSYNC.RECONVERGENT B0 ;  /* 0x0000000000007941 */ /* 0x000fea0003800200 */
.L_x_2559:
[----:B------:R1:W-:Y:S01]  /*f4b0*/  ATOM.E.ADD.F16x2.RN.STRONG.GPU P0, RZ, desc[UR6][R4.64+0x4], R43 ;  /* 0x8000042b04ff79a2 */ /* 0x0003e2000c10e106 */
[----:B------:R-:W-:Y:S04]  /*f4c0*/  BSSY.RECONVERGENT B0, `(.L_x_2563) ;  /* 0x000000e000007945 */ /* 0x000fe80003800200 */
[----:B-1----:R-:W-:Y:S05]  /*f4d0*/  @P0 BRA `(.L_x_2564) ;  /* 0x0000000000300947 */ /* 0x002fea0003800000 */
[----:B------:R-:W1:Y:S02]  /*f4e0*/  QSPC.E.S P0, RZ, [R4+0x4] ;  /* 0x0000040004ff73aa */ /* 0x000e640000000500 */
[----:B-1----:R-:W-:Y:S05]  /*f4f0*/  @!P0 BRA `(.L_x_2565) ;  /* 0x00000000001c8947 */ /* 0x002fea0003800000 */
[----:B------:R-:W-:-:S04]  /*f500*/  MOV R2, R4 ;  /* 0x0000000400027202 */ /* 0x000fc80000000f00 */
[----:B------:R-:W-:-:S07]  /*f510*/  MOV R6, R2 ;  /* 0x0000000200067202 */ /* 0x000fce0000000f00 */
.L_x_2566:
[----:B------:R-:W0:Y:S02]  /*f520*/  LDS R2, [R6+0x4] ;  /* 0x0000040006027984 */ /* 0x000e240000000800 */
[----:B0-----:R-:W-:-:S05]  /*f530*/  HFMA2 R3, R2, 1, 1, R43 ;  /* 0x3c003c0002037831 */ /* 0x001fca000000002b */
[----:B------:R-:W0:Y:S02]  /*f540*/  ATOMS.CAST.SPIN P0, [R6+0x4], R2, R3 ;  /* 0x000004020600758d */ /* 0x000e240001800003 */
[----:B0-----:R-:W-:Y:S05]  /*f550*/  @!P0 BRA `(.L_x_2566) ;  /* 0xfffffffc00f08947 */ /* 0x001fea000383ffff */
[----:B------:R-:W-:Y:S05]  /*f560*/  BRA `(.L_x_2564) ;  /* 0x00000000000c7947 */ /* 0x000fea0003800000 */
.L_x_2565:
[----:B------:R-:W0:Y:S02]  /*f570*/  LD.E R2, desc[UR6][R4.64+0x4] ;  /* 0x0000040604027980 */ /* 0x000e24000c101900 */
[----:B0-----:R-:W-:-:S05]  /*f580*/  IADD3 R3, PT, PT, R43, R2, RZ ;  /* 0x000000022b037210 */ /* 0x001fca0007ffe0ff */
[----:B------:R1:W-:Y:S02]  /*f590*/  ST.E desc[UR6][R4.64+0x4], R3 ;  /* 0x0000040304007985 */ /* 0x0003e4000c101906 */
.L_x_2564:
[----:B------:R-:W-:Y:S05]  /*f5a0*/  BSYNC.RECONVERGENT B0 ;  /* 0x0000000000007941 */ /* 0x000fea0003800200 */
.L_x_2563:
        /* <DEDUP_REMOVED lines=10> */
.L_x_2570:
[----:B------:R-:W0:Y:S02]  /*f650*/  LDS R2, [R0] ;  /* 0x0000000000027984 */ /* 0x000e240000000800 */
[----:B0-----:R-:W-:-:S05]  /*f660*/  HADD2 R3, R2, R42 ;  /* 0x0000002a02037230 */ /* 0x001fca0000000000 */
[----:B------:R-:W0:Y:S02]  /*f670*/  ATOMS.CAST.SPIN P0, [R0], R2, R3 ;  /* 0x000000020000758d */ /* 0x000e240001800003 */
[----:B0-----:R-:W-:Y:S05]  /*f680*/  @!P0 BRA `(.L_x_2570) ;  /* 0xfffffffc00f08947 */ /* 0x001fea000383ffff */
[----:B------:R-:W-:Y:S05]  /*f690*/  BRA `(.L_x_2568) ;  /* 0x00000000000c7947 */ /* 0x000fea0003800000 */
.L_x_2569:
[----:B------:R-:W2:Y:S02]  /*f6a0*/  LD.E R0, desc[UR6][R4.64] ;  /* 0x0000000604007980 */ /* 0x000ea4000c101900 */
[----:B--2---:R-:W-:-:S05]  /*f6b0*/  IADD3 R3, PT, PT, R42, R0, RZ ;  /* 0x000000002a037210 */ /* 0x004fca0007ffe0ff */
[----:B------:R0:W-:Y:S02]  /*f6c0*/  ST.E desc[UR6][R4.64], R3 ;  /* 0x0000000304007985 */ /* 0x0001e4000c101906 */
.L_x_2568:
[----:B------:R-:W-:Y:S05]  /*f6d0*/  BSYNC.RECONVERGENT B0 ;  /* 0x0000000000007941 */ /* 0x000fea0003800200 */
.L_x_2567:
[----:B------:R1:W-:Y:S02]  /*f6e0*/  ATOM.E.ADD.F16x2.RN.STRONG.GPU P0, RZ, desc[UR6][R4.64+0x4], R41 ;  /* 0x8000042904ff79a2 */ /* 0x0003e4000c10e106 */
[----:B-1----:R-:W-:Y:S05]  /*f6f0*/  @P0 EXIT ;  /* 0x000000000000094d */ /* 0x002fea0003800000 */
[----:B------:R-:W1:Y:S02]  /*f700*/  QSPC.E.S P0, RZ, [R4+0x4] ;  /* 0x0000040004ff73aa */ /* 0x000e640000000500 */
[----:B-1----:R-:W-:Y:S05]  /*f710*/  @!P0 BRA `(.L_x_2571) ;  /* 0x00000000001c8947 */ /* 0x002fea0003800000 */
[----:B------:R-:W-:-:S04]  /*f720*/  MOV R2, R4 ;  /* 0x0000000400027202 */ /* 0x000fc80000000f00 */
[----:B------:R-:W-:-:S07]  /*f730*/  MOV R0, R2 ;  /* 0x0000000200007202 */ /* 0x000fce0000000f00 */
.L_x_2572:
[----:B------:R-:W0:Y:S02]  /*f740*/  LDS R2, [R0+0x4] ;  /* 0x0000040000027984 */ /* 0x000e240000000800 */
[----:B0-----:R-:W-:-:S05]  /*f750*/  HFMA2 R3, R2, 1, 1, R41 ;  /* 0x3c003c0002037831 */ /* 0x001fca0000000029 */
[----:B------:R-:W0:Y:S02]  /*f760*/  ATOMS.CAST.SPIN P0, [R0+0x4], R2, R3 ;  /* 0x000004020000758d */ /* 0x000e240001800003 */
[----:B0-----:R-:W-:Y:S05]  /*f770*/  @!P0 BRA `(.L_x_2572) ;  /* 0xfffffffc00f08947 */ /* 0x001fea000383ffff */
[----:B------:R-:W-:Y:S05]  /*f780*/  EXIT ;  /* 0x000000000000794d */ /* 0x000fea0003800000 */
.L_x_2571:
[----:B------:R-:W0:Y:S02]  /*f790*/  LD.E R0, desc[UR6][R4.64+0x4] ;  /* 0x0000040604007980 */ /* 0x000e24000c101900 */
[----:B0-----:R-:W-:-:S05]  /*f7a0*/  IADD3 R3, PT, PT, R41, R0, RZ ;  /* 0x0000000029037210 */ /* 0x001fca0007ffe0ff */
[----:B------:R-:W-:Y:S01]  /*f7b0*/  ST.E desc[UR6][R4.64+0x4], R3 ;  /* 0x0000040304007985 */ /* 0x000fe2000c101906 */
[----:B------:R-:W-:Y:S05]  /*f7c0*/  EXIT ;  /* 0x000000000000794d */ /* 0x000fea0003800000 */
.L_x_2573:
        /* <DEDUP_REMOVED lines=11> */
.L_x_5314:


//--------------------- .text._Z23gemm_half_q_half_kernelILi3ELi20ELb1ELb0ELi64EEvPK6__halfPKjS4_S2_PS0_iiiiPKtS7_iiiiiibS2_i --------------------------
	.section	.text._Z23gemm_half_q_half_kernelILi3ELi20ELb1ELb0ELi64EEvPK6__halfPKjS4_S2_PS0_iiiiPKtS7_iiiiiibS2_i,"ax",@progbits
	.align	128
        .global         _Z23gemm_half_q_half_kernelILi3ELi20ELb1ELb0ELi64EEvPK6__halfPKjS4_S2_PS0_iiiiPKtS7_iiiiiibS2_i
        .type           _Z23gemm_half_q_half_kernelILi3ELi20ELb1ELb0ELi64EEvPK6__halfPKjS4_S2_PS0_iiiiPKtS7_iiiiiibS2_i,@function
        .size           _Z23gemm_half_q_half_kernelILi3ELi20ELb1ELb0ELi64EEvPK6__halfPKjS4_S2_PS0_iiiiPKtS7_iiiiiibS2_i,(.L_x_5315 - _Z23gemm_half_q_half_kernelILi3ELi20ELb1ELb0ELi64EEvPK6__halfPKjS4_S2_PS0_iiiiPKtS7_iiiiiibS2_i)
        .other          _Z23gemm_half_q_half_kernelILi3ELi20ELb1ELb0ELi64EEvPK6__halfPKjS4_S2_PS0_iiiiPKtS7_iiiiiibS2_i,@"STO_CUDA_ENTRY STV_DEFAULT"
_Z23gemm_half_q_half_kernelILi3ELi20ELb1ELb0ELi64EEvPK6__halfPKjS4_S2_PS0_iiiiPKtS7_iiiiiibS2_i:
.text._Z23gemm_half_q_half_kernelILi3ELi20ELb1ELb0ELi64EEvPK6__halfPKjS4_S2_PS0_iiiiPKtS7_iiiiiibS2_i:
[----:B------:R-:W0:Y:S08]  /*0000*/  LDC R1, c[0x0][0x37c] ;  /* 0x0000df00ff017b82 */ /* 0x000e300000000800 */
[----:B------:R-:W1:Y:S01]  /*0010*/  S2UR UR7, SR_CTAID.Y ;  /* 0x00000000000779c3 */ /* 0x000e620000002600 */
[----:B0-----:R-:W-:-:S07]  /*0020*/  IADD3 R1, PT, PT, R1, -0x10, RZ ;  /* 0xfffffff001017810 */ /* 0x001fce0007ffe0ff */
[----:B------:R-:W0:Y:S01]  /*0030*/  LDC R42, c[0x0][0x3a8] ;  /* 0x0000ea00ff2a7b82 */ /* 0x000e220000000800 */
[----:B-1----:R-:W-:-:S06]  /*0040*/  UIMAD UR6, UR7, 0x3, URZ ;  /* 0x00000003070678a4 */ /* 0x002fcc000f8e02ff */
[----:B0-----:R-:W-:-:S05]  /*0050*/  VIADD R42, R42, -UR6 ;  /* 0x800000062a2a7c36 */ /* 0x001fca0008000000 */
        /* <DEDUP_REMOVED lines=25> */
.L_x_2574:
[----:B------:R-:W-:Y:S02]  /*01f0*/  PRMT R3, R3, 0x9910, RZ ;  /* 0x0000991003037816 */ /* 0x000fe400000000ff */
[----:B------:R-:W-:Y:S02]  /*0200*/  SHF.L.U32 R39, R2, 0x6, RZ ;  /* 0x0000000602277819 */ /* 0x000fe400000006ff */
[----:B------:R-:W-:Y:S02]  /*0210*/  ISETP.NE.AND P1, PT, R3, RZ, PT ;  /* 0x000000ff0300720c */ /* 0x000fe40003f25270 */
[----:B------:R-:W-:-:S11]  /*0220*/  VIADDMNMX R37, R39, 0x40, R4, PT ;  /* 0x0000004027257846 */ /* 0x000fd60003800104 */
[----:B------:R-:W-:Y:S05]  /*0230*/  @!P1 EXIT ;  /* 0x000000000000994d */ /* 0x000fea0003800000 */
[----:B------:R-:W-:Y:S01]  /*0240*/  IMAD.IADD R20, R39, 0x1, R0 ;  /* 0x0000000127147824 */ /* 0x000fe200078e0200 */
[----:B------:R-:W-:Y:S01]  /*0250*/  SHF.L.U32 R3, R10, 0x8, RZ ;  /* 0x000000080a037819 */ /* 0x000fe200000006ff */
[----:B------:R-:W-:Y:S01]  /*0260*/  BSSY.RECONVERGENT B0, `(.L_x_2575) ;  /* 0x00000b6000007945 */ /* 0x000fe20003800200 */
[----:B------:R-:W-:Y:S02]  /*0270*/  VIMNMX.U32 R5, PT, PT, R42, 0x3, PT ;  /* 0x000000032a057848 */ /* 0x000fe40003fe0000 */
[----:B------:R-:W-:Y:S01]  /*0280*/  ISETP.GE.AND P1, PT, R20, R37, PT ;  /* 0x000000251400720c */ /* 0x000fe20003f26270 */
[----:B------:R-:W-:-:S12]  /*0290*/  IMAD R38, R0, 0x4, R3 ;  /* 0x0000000400267824 */ /* 0x000fd800078e0203 */
        /* <DEDUP_REMOVED lines=10> */
[----:B------:R-:W-:-:S04]  /*0340*/  IMAD R6, R4, UR7, RZ ;  /* 0x0000000704067c24 */ /* 0x000fc8000f8e02ff */
[----:B------:R-:W-:-:S05]  /*0350*/  IMAD R9, R6, 0x3, RZ ;  /* 0x0000000306097824 */ /* 0x000fca00078e02ff */
        /* <DEDUP_REMOVED lines=9> */
[----:B------:R-:W-:Y:S01]  /*03f0*/  ISETP.GE.AND P1, PT, R15, RZ, PT ;  /* 0x000000ff0f00720c */ /* 0x000fe20003f26270 */
[----:B------:R-:W-:Y:S01]  /*0400*/  IMAD.IADD R17, R9, 0x1, R4 ;  /* 0x0000000109117824 */ /* 0x000fe200078e0204 */
[----:B-1----:R-:W-:-:S11]  /*0410*/  IADD3 R14, PT, PT, R14, 0x80, RZ ;  /* 0x000000800e0e7810 */ /* 0x002fd60007ffe0ff */
[----:B------:R-:W-:Y:S05]  /*0420*/  @P1 BRA `(.L_x_2578) ;  /* 0x0000000000ec1947 */ /* 0x000fea0003800000 */
[----:B------:R-:W-:Y:S02]  /*0430*/  IADD3 R6, PT, PT, RZ, -R15, RZ ;  /* 0x8000000fff067210 */ /* 0x000fe40007ffe0ff */
[----:B------:R-:W-:Y:S02]  /*0440*/  PLOP3.LUT P1, PT, PT, PT, PT, 0x80, 0x8 ;  /* 0x000000000008781c */ /* 0x000fe40003f2f070 */
[----:B------:R-:W-:-:S13]  /*0450*/  ISETP.GT.AND P3, PT, R6, 0x3, PT ;  /* 0x000000030600780c */ /* 0x000fda0003f64270 */
[----:B------:R-:W-:Y:S05]  /*0460*/  @!P3 BRA `(.L_x_2579) ;  /* 0x000000000084b947 */ /* 0x000fea0003800000 */
[----:B------:R-:W-:-:S13]  /*0470*/  PLOP3.LUT P1, PT, PT, PT, PT, 0x8, 0x80 ;  /* 0x000000000080781c */ /* 0x000fda0003f2e170 */
.L_x_2580:
[----:B------:R-:W-:Y:S01]  /*0480*/  IMAD.IADD R9, R17, 0x1, R4 ;  /* 0x0000000111097824 */ /* 0x000fe200078e0204 */
[----:B------:R-:W-:-:S04]  /*0490*/  IADD3 R7, P3, PT, R20, R17, RZ ;  /* 0x0000001114077210 */ /* 0x000fc80007f7e0ff */
[----:B------:R-:W-:Y:S02]  /*04a0*/  IADD3 R11, PT, PT, R9, R4, RZ ;  /* 0x00000004090b7210 */ /* 0x000fe40007ffe0ff */
[----:B------:R-:W-:Y:S02]  /*04b0*/  LEA.HI.X.SX32 R8, R17, RZ, 0x1, P3 ;  /* 0x000000ff11087211 */ /* 0x000fe400018f0eff */
[----:B------:R-:W-:Y:S01]  /*04c0*/  LEA R6, P3, R7, UR4, 0x1 ;  /* 0x0000000407067c11 */ /* 0x000fe2000f8608ff */
[----:B------:R-:W-:Y:S01]  /*04d0*/  IMAD.IADD R17, R11, 0x1, R4 ;  /* 0x000000010b117824 */ /* 0x000fe200078e0204 */
[----:B------:R-:W-:Y:S02]  /*04e0*/  IADD3 R12, P4, PT, R20, R9, RZ ;  /* 0x00000009140c7210 */ /* 0x000fe40007f9e0ff */
[----:B------:R-:W-:Y:S02]  /*04f0*/  LEA.HI.X R7, R7, UR5, R8, 0x1, P3 ;  /* 0x0000000507077c11 */ /* 0x000fe400098f0c08 */
[----:B------:R-:W-:-:S02]  /*0500*/  LEA.HI.X.SX32 R9, R9, RZ, 0x1, P4 ;  /* 0x000000ff09097211 */ /* 0x000fc400020f0eff */
[----:B------:R-:W-:Y:S02]  /*0510*/  LEA R8, P3, R12, UR4, 0x1 ;  /* 0x000000040c087c11 */ /* 0x000fe4000f8608ff */
[C---:B------:R-:W-:Y:S01]  /*0520*/  IADD3 R18, P5, PT, R20.reuse, R11, RZ ;  /* 0x0000000b14127210 */ /* 0x040fe20007fbe0ff */
[----:B------:R-:W2:Y:S01]  /*0530*/  LDG.E.U16.CONSTANT R7, desc[UR8][R6.64] ;  /* 0x0000000806077981 */ /* 0x000ea2000c1e9500 */
[----:B------:R-:W-:Y:S02]  /*0540*/  IADD3 R13, P6, PT, R20, R17, RZ ;  /* 0x00000011140d7210 */ /* 0x000fe40007fde0ff */
[----:B------:R-:W-:Y:S02]  /*0550*/  LEA.HI.X R9, R12, UR5, R9, 0x1, P3 ;  /* 0x000000050c097c11 */ /* 0x000fe400098f0c09 */
[----:B------:R-:W-:Y:S02]  /*0560*/  LEA.HI.X.SX32 R11, R11, RZ, 0x1, P5 ;  /* 0x000000ff0b0b7211 */ /* 0x000fe400028f0eff */
[----:B------:R-:W-:-:S02]  /*0570*/  LEA R10, P4, R18, UR4, 0x1 ;  /* 0x00000004120a7c11 */ /* 0x000fc4000f8808ff */
[----:B------:R-:W-:Y:S01]  /*0580*/  LEA.HI.X.SX32 R16, R17, RZ, 0x1, P6 ;  /* 0x000000ff11107211 */ /* 0x000fe200030f0eff */
[----:B------:R-:W3:Y:S01]  /*0590*/  LDG.E.U16.CONSTANT R9, desc[UR8][R8.64] ;  /* 0x0000000808097981 */ /* 0x000ee2000c1e9500 */
[C---:B------:R-:W-:Y:S02]  /*05a0*/  LEA R12, P3, R13.reuse, UR4, 0x1 ;  /* 0x000000040d0c7c11 */ /* 0x040fe4000f8608ff */
[----:B------:R-:W-:Y:S02]  /*05b0*/  LEA.HI.X R11, R18, UR5, R11, 0x1, P4 ;  /* 0x00000005120b7c11 */ /* 0x000fe4000a0f0c0b */
[----:B------:R-:W-:-:S04]  /*05c0*/  LEA.HI.X R13, R13, UR5, R16, 0x1, P3 ;  /* 0x000000050d0d7c11 */ /* 0x000fc800098f0c10 */
[----:B------:R-:W4:Y:S04]  /*05d0*/  LDG.E.U16.CONSTANT R11, desc[UR8][R10.64] ;  /* 0x000000080a0b7981 */ /* 0x000f28000c1e9500 */
[----:B------:R-:W5:Y:S01]  /*05e0*/  LDG.E.U16.CONSTANT R13, desc[UR8][R12.64] ;  /* 0x000000080c0d7981 */ /* 0x000f62000c1e9500 */
[----:B------:R-:W-:-:S04]  /*05f0*/  IADD3 R15, PT, PT, R15, 0x4, RZ ;  /* 0x000000040f0f7810 */ /* 0x000fc80007ffe0ff */
[----:B------:R-:W-:Y:S01]  /*0600*/  ISETP.GE.AND P3, PT, R15, -0x3, PT ;  /* 0xfffffffd0f00780c */ /* 0x000fe20003f66270 */
[----:B------:R-:W-:Y:S01]  /*0610*/  IMAD.IADD R17, R17, 0x1, R4 ;  /* 0x0000000111117824 */ /* 0x000fe200078e0204 */
[----:B--2---:R-:W-:Y:S04]  /*0620*/  STS.U16 [R14], R7 ;  /* 0x000000070e007388 */ /* 0x004fe80000000400 */
[----:B---3--:R-:W-:Y:S04]  /*0630*/  STS.U16 [R14+0x80], R9 ;  /* 0x000080090e007388 */ /* 0x008fe80000000400 */
[----:B----4-:R-:W-:Y:S04]  /*0640*/  STS.U16 [R14+0x100], R11 ;  /* 0x0001000b0e007388 */ /* 0x010fe80000000400 */
[----:B-----5:R0:W-:Y:S02]  /*0650*/  STS.U16 [R14+0x180], R13 ;  /* 0x0001800d0e007388 */ /* 0x0201e40000000400 */
[----:B0-----:R-:W-:Y:S01]  /*0660*/  IADD3 R14, PT, PT, R14, 0x200, RZ ;  /* 0x000002000e0e7810 */ /* 0x001fe20007ffe0ff */
[----:B------:R-:W-:Y:S06]  /*0670*/  @!P3 BRA `(.L_x_2580) ;  /* 0xfffffffc0080b947 */ /* 0x000fec000383ffff */
.L_x_2579:
[----:B------:R-:W-:-:S05]  /*0680*/  IMAD.MOV R6, RZ, RZ, -R15 ;  /* 0x000000ffff067224 */ /* 0x000fca00078e0a0f */
        /* <DEDUP_REMOVED lines=14> */
[----:B------:R-:W-:Y:S01]  /*0770*/  VIADD R15, R15, 0x2 ;  /* 0x000000020f0f7836 */ /* 0x000fe20000000000 */
[----:B------:R-:W-:Y:S01]  /*0780*/  IADD3 R17, PT, PT, R11, R4, RZ ;  /* 0x000000040b117210 */ /* 0x000fe20007ffe0ff */
[----:B--2---:R-:W-:Y:S04]  /*0790*/  STS.U16 [R14], R7 ;  /* 0x000000070e007388 */ /* 0x004fe80000000400 */
[----:B---3--:R0:W-:Y:S02]  /*07a0*/  STS.U16 [R14+0x80], R9 ;  /* 0x000080090e007388 */ /* 0x0081e40000000400 */
[----:B0-----:R-:W-:-:S07]  /*07b0*/  VIADD R14, R14, 0x100 ;  /* 0x000001000e0e7836 */ /* 0x001fce0000000000 */
.L_x_2581:
[----:B------:R-:W-:-:S13]  /*07c0*/  ISETP.EQ.AND P3, PT, R15, RZ, PT ;  /* 0x000000ff0f00720c */ /* 0x000fda0003f62270 */
[----:B------:R-:W-:Y:S05]  /*07d0*/  @!P1 BRA P3, `(.L_x_2576) ;  /* 0x0000000400789947 */ /* 0x000fea0001800000 */
.L_x_2578:
[----:B------:R-:W-:-:S04]  /*07e0*/  IADD3 R7, P1, PT, R20, R17, RZ ;  /* 0x0000001114077210 */ /* 0x000fc80007f3e0ff */
[----:B------:R-:W-:Y:S02]  /*07f0*/  LEA.HI.X.SX32 R8, R17, RZ, 0x1, P1 ;  /* 0x000000ff11087211 */ /* 0x000fe400008f0eff */
[----:B------:R-:W-:-:S04]  /*0800*/  LEA R6, P1, R7, UR4, 0x1 ;  /* 0x0000000407067c11 */ /* 0x000fc8000f8208ff */
[----:B------:R-:W-:-:S06]  /*0810*/  LEA.HI.X R7, R7, UR5, R8, 0x1, P1 ;  /* 0x0000000507077c11 */ /* 0x000fcc00088f0c08 */
[----:B------:R-:W2:Y:S01]  /*0820*/  LDG.E.U16.CONSTANT R7, desc[UR8][R6.64] ;  /* 0x0000000806077981 */ /* 0x000ea2000c1e9500 */
[----:B------:R-:W-:Y:S01]  /*0830*/  IADD3 R15, PT, PT, R15, 0x1, RZ ;  /* 0x000000010f0f7810 */ /* 0x000fe20007ffe0ff */
[----:B------:R-:W-:-:S03]  /*0840*/  IMAD.IADD R17, R17, 0x1, R4 ;  /* 0x0000000111117824 */ /* 0x000fc600078e0204 */
[----:B------:R-:W-:Y:S01]  /*0850*/  ISETP.NE.AND P1, PT, R15, RZ, PT ;  /* 0x000000ff0f00720c */ /* 0x000fe20003f25270 */
[----:B--2---:R0:W-:Y:S02]  /*0860*/  STS.U16 [R14], R7 ;  /* 0x000000070e007388 */ /* 0x0041e40000000400 */
[----:B0-----:R-:W-:-:S10]  /*0870*/  IADD3 R14, PT, PT, R14, 0x80, RZ ;  /* 0x000000800e0e7810 */ /* 0x001fd40007ffe0ff */
[----:B------:R-:W-:Y:S05]  /*0880*/  @P1 BRA `(.L_x_2578) ;  /* 0xfffffffc00d41947 */ /* 0x000fea000383ffff */
[----:B------:R-:W-:Y:S05]  /*0890*/  BRA `(.L_x_2576) ;  /* 0x0000000400487947 */ /* 0x000fea0003800000 */
.L_x_2577:
[----:B------:R-:W-:-:S04]  /*08a0*/  LEA R6, P1, R20, UR10, 0x1 ;  /* 0x0000000a14067c11 */ /* 0x000fc8000f8208ff */
[----:B------:R-:W-:Y:S01]  /*08b0*/  LEA.HI.X R7, R20, UR11, RZ, 0x1, P1 ;  /* 0x0000000b14077c11 */ /* 0x000fe200088f0cff */
[----:B------:R-:W-:Y:S01]  /*08c0*/  IMAD.MOV R15, RZ, RZ, -R5 ;  /* 0x000000ffff0f7224 */ /* 0x000fe200078e0a05 */
[----:B------:R-:W0:Y:S03]  /*08d0*/  LDCU.64 UR10, c[0x0][0x380] ;  /* 0x00007000ff0a77ac */ /* 0x000e260008000a00 */
[----:B------:R1:W5:Y:S01]  /*08e0*/  LDG.E.U16.CONSTANT R20, desc[UR8][R6.64] ;  /* 0x0000000806147981 */ /* 0x000362000c1e9500 */
[----:B------:R-:W-:Y:S01]  /*08f0*/  ISETP.GE.AND P1, PT, R15, RZ, PT ;  /* 0x000000ff0f00720c */ /* 0x000fe20003f26270 */
[----:B------:R-:W-:-:S04]  /*0900*/  IMAD R17, R4, UR7, RZ ;  /* 0x0000000704117c24 */ /* 0x000fc8000f8e02ff */
[----:B------:R-:W-:-:S08]  /*0910*/  IMAD R17, R17, 0x3, RZ ;  /* 0x0000000311117824 */ /* 0x000fd000078e02ff */
        /* <DEDUP_REMOVED lines=8> */
.L_x_2584:
[----:B------:R-:W-:Y:S01]  /*09a0*/  IMAD.IADD R9, R17, 0x1, R4 ;  /* 0x0000000111097824 */ /* 0x000fe200078e0204 */
[----:B-----5:R-:W-:-:S04]  /*09b0*/  IADD3 R7, P3, PT, R20, R17, RZ ;  /* 0x0000001114077210 */ /* 0x020fc80007f7e0ff */
[----:B------:R-:W-:Y:S02]  /*09c0*/  IADD3 R11, PT, PT, R9, R4, RZ ;  /* 0x00000004090b7210 */ /* 0x000fe40007ffe0ff */
[----:B------:R-:W-:Y:S02]  /*09d0*/  LEA.HI.X.SX32 R8, R17, RZ, 0x1, P3 ;  /* 0x000000ff11087211 */ /* 0x000fe400018f0eff */
[----:B-1----:R-:W-:Y:S01]  /*09e0*/  LEA R6, P3, R7, UR4, 0x1 ;  /* 0x0000000407067c11 */ /* 0x002fe2000f8608ff */
        /* <DEDUP_REMOVED lines=17> */
[----:B------:R-:W4:Y:S01]  /*0b00*/  LDG.E.U16.CONSTANT R13, desc[UR8][R12.64] ;  /* 0x000000080c0d7981 */ /* 0x000f22000c1e9500 */
[----:B------:R-:W-:-:S04]  /*0b10*/  IADD3 R15, PT, PT, R15, 0x4, RZ ;  /* 0x000000040f0f7810 */ /* 0x000fc80007ffe0ff */
[----:B------:R-:W-:Y:S01]  /*0b20*/  ISETP.GE.AND P3, PT, R15, -0x3, PT ;  /* 0xfffffffd0f00780c */ /* 0x000fe20003f66270 */
[----:B------:R-:W-:Y:S01]  /*0b30*/  IMAD.IADD R17, R17, 0x1, R4 ;  /* 0x0000000111117824 */ /* 0x000fe200078e0204 */
[----:B--2---:R-:W-:Y:S04]  /*0b40*/  STS.U16 [R14], R7 ;  /* 0x000000070e007388 */ /* 0x004fe80000000400 */
[----:B---3--:R-:W-:Y:S04]  /*0b50*/  STS.U16 [R14+0x80], R9 ;  /* 0x000080090e007388 */ /* 0x008fe80000000400 */
[----:B----4-:R-:W-:Y:S04]  /*0b60*/  STS.U16 [R14+0x100], R11 ;  /* 0x0001000b0e007388 */ /* 0x010fe80000000400 */
[----:B------:R1:W-:Y:S02]  /*0b70*/  STS.U16 [R14+0x180], R13 ;  /* 0x0001800d0e007388 */ /* 0x0003e40000000400 */
[----:B-1----:R-:W-:Y:S01]  /*0b80*/  IADD3 R14, PT, PT, R14, 0x200, RZ ;  /* 0x000002000e0e7810 */ /* 0x002fe20007ffe0ff */
[----:B------:R-:W-:Y:S06]  /*0b90*/  @!P3 BRA `(.L_x_2584) ;  /* 0xfffffffc0080b947 */ /* 0x000fec000383ffff */
.L_x_2583:
[----:B------:R-:W-:-:S05]  /*0ba0*/  IMAD.MOV R6, RZ, RZ, -R15 ;  /* 0x000000ffff067224 */ /* 0x000fca00078e0a0f */
        /* <DEDUP_REMOVED lines=19> */
[----:B-1----:R-:W-:-:S07]  /*0ce0*/  VIADD R14, R14, 0x100 ;  /* 0x000001000e0e7836 */ /* 0x002fce0000000000 */
.L_x_2585:
[----:B------:R-:W-:-:S13]  /*0cf0*/  ISETP.NE.OR P1, PT, R15, RZ, P1 ;  /* 0x000000ff0f00720c */ /* 0x000fda0000f25670 */
[----:B------:R-:W-:Y:S05]  /*0d00*/  @!P1 BRA `(.L_x_2576) ;  /* 0x00000000002c9947 */ /* 0x000fea0003800000 */
.L_x_2582:
[----:B-----5:R-:W-:-:S04]  /*0d10*/  IADD3 R7, P1, PT, R20, R17, RZ ;  /* 0x0000001114077210 */ /* 0x020fc80007f3e0ff */
[----:B------:R-:W-:Y:S02]  /*0d20*/  LEA.HI.X.SX32 R8, R17, RZ, 0x1, P1 ;  /* 0x000000ff11087211 */ /* 0x000fe400008f0eff */
[----:B0-----:R-:W-:-:S04]  /*0d30*/  LEA R6, P1, R7, UR10, 0x1 ;  /* 0x0000000a07067c11 */ /* 0x001fc8000f8208ff */
        /* <DEDUP_REMOVED lines=8> */
.L_x_2576:
[----:B0-----:R-:W-:Y:S05]  /*0dc0*/  BSYNC.RECONVERGENT B0 ;  /* 0x0000000000007941 */ /* 0x001fea0003800200 */
.L_x_2575:
        /* <DEDUP_REMOVED lines=9> */
[----:B------:R-:W-:-:S03]  /*0e60*/  IMAD R6, R35, UR7, RZ ;  /* 0x0000000723067c24 */ /* 0x000fc6000f8e02ff */
[----:B------:R-:W-:Y:S01]  /*0e70*/  ISETP.GE.AND P1, PT, R5, RZ, PT ;  /* 0x000000ff0500720c */ /* 0x000fe20003f26270 */
[----:B------:R-:W-:-:S04]  /*0e80*/  IMAD R3, R6, 0x3, R3 ;  /* 0x0000000306037824 */ /* 0x000fc800078e0203 */
[----:B------:R-:W-:-:S08]  /*0e90*/  IMAD R3, R0, 0x4, R3 ;  /* 0x0000000400037824 */ /* 0x000fd000078e0203 */
[----:B------:R-:W-:Y:S05]  /*0ea0*/  @P1 BRA `(.L_x_2587) ;  /* 0x00000000008c1947 */ /* 0x000fea0003800000 */
[----:B------:R-:W-:Y:S02]  /*0eb0*/  IADD3 R6, PT, PT, RZ, -R5, RZ ;  /* 0x80000005ff067210 */ /* 0x000fe40007ffe0ff */
[----:B------:R-:W-:Y:S02]  /*0ec0*/  PLOP3.LUT P1, PT, PT, PT, PT, 0x80, 0x8 ;  /* 0x000000000008781c */ /* 0x000fe40003f2f070 */
[----:B------:R-:W-:-:S13]  /*0ed0*/  ISETP.GT.AND P3, PT, R6, 0x3, PT ;  /* 0x000000030600780c */ /* 0x000fda0003f64270 */
[----:B------:R-:W-:Y:S05]  /*0ee0*/  @!P3 BRA `(.L_x_2588) ;  /* 0x000000000044b947 */ /* 0x000fea0003800000 */
[----:B-1----:R-:W0:Y:S01]  /*0ef0*/  LDC.64 R14, c[0x0][0x3a0] ;  /* 0x0000e800ff0e7b82 */ /* 0x002e220000000a00 */
[----:B------:R-:W-:-:S13]  /*0f00*/  PLOP3.LUT P1, PT, PT, PT, PT, 0x8, 0x80 ;  /* 0x000000000080781c */ /* 0x000fda0003f2e170 */
.L_x_2589:
[C---:B--2---:R-:W-:Y:S01]  /*0f10*/  IADD3 R8, PT, PT, R3.reuse, R35, RZ ;  /* 0x0000002303087210 */ /* 0x044fe20007ffe0ff */
[----:B0-----:R-:W-:Y:S01]  /*0f20*/  IMAD.WIDE R6, R3, 0x2, R14 ;  /* 0x0000000203067825 */ /* 0x001fe200078e020e */
[----:B------:R-:W-:-:S03]  /*0f30*/  IADD3 R5, PT, PT, R5, 0x4, RZ ;  /* 0x0000000405057810 */ /* 0x000fc60007ffe0ff */
[C---:B------:R-:W-:Y:S01]  /*0f40*/  IMAD.IADD R10, R8.reuse, 0x1, R35 ;  /* 0x00000001080a7824 */ /* 0x040fe200078e0223 */
[----:B------:R2:W-:Y:S01]  /*0f50*/  STG.E.64 desc[UR8][R6.64], RZ ;  /* 0x000000ff06007986 */ /* 0x0005e2000c101b08 */
[--C-:B------:R-:W-:Y:S01]  /*0f60*/  IMAD.WIDE R8, R8, 0x2, R14.reuse ;  /* 0x0000000208087825 */ /* 0x100fe200078e020e */
[----:B------:R-:W-:Y:S02]  /*0f70*/  ISETP.GE.AND P3, PT, R5, -0x3, PT ;  /* 0xfffffffd0500780c */ /* 0x000fe40003f66270 */
[C---:B------:R-:W-:Y:S01]  /*0f80*/  IADD3 R16, PT, PT, R10.reuse, R35, RZ ;  /* 0x000000230a107210 */ /* 0x040fe20007ffe0ff */
[--C-:B------:R-:W-:Y:S01]  /*0f90*/  IMAD.WIDE R10, R10, 0x2, R14.reuse ;  /* 0x000000020a0a7825 */ /* 0x100fe200078e020e */
[----:B------:R2:W-:Y:S03]  /*0fa0*/  STG.E.64 desc[UR8][R8.64], RZ ;  /* 0x000000ff08007986 */ /* 0x0005e6000c101b08 */
[C---:B------:R-:W-:Y:S01]  /*0fb0*/  IMAD.WIDE R12, R16.reuse, 0x2, R14 ;  /* 0x00000002100c7825 */ /* 0x040fe200078e020e */
[----:B------:R2:W-:Y:S03]  /*0fc0*/  STG.E.64 desc[UR8][R10.64], RZ ;  /* 0x000000ff0a007986 */ /* 0x0005e6000c101b08 */
[----:B------:R-:W-:Y:S01]  /*0fd0*/  IMAD.IADD R3, R16, 0x1, R35 ;  /* 0x0000000110037824 */ /* 0x000fe200078e0223 */
[----:B------:R2:W-:Y:S01]  /*0fe0*/  STG.E.64 desc[UR8][R12.64], RZ ;  /* 0x000000ff0c007986 */ /* 0x0005e2000c101b08 */
[----:B------:R-:W-:Y:S05]  /*0ff0*/  @!P3 BRA `(.L_x_2589) ;  /* 0xfffffffc00c4b947 */ /* 0x000fea000383ffff */
.L_x_2588:
[----:B--2---:R-:W-:-:S04]  /*1000*/  IADD3 R6, PT, PT, RZ, -R5, RZ ;  /* 0x80000005ff067210 */ /* 0x004fc80007ffe0ff */
[----:B------:R-:W-:-:S13]  /*1010*/  ISETP.GT.AND P3, PT, R6, 0x1, PT ;  /* 0x000000010600780c */ /* 0x000fda0003f64270 */
[----:B------:R-:W-:Y:S05]  /*1020*/  @!P3 BRA `(.L_x_2590) ;  /* 0x000000000024b947 */ /* 0x000fea0003800000 */
[----:B------:R-:W1:Y:S01]  /*1030*/  LDC.64 R8, c[0x0][0x3a0] ;  /* 0x0000e800ff087b82 */ /* 0x000e620000000a00 */
[-C--:B------:R-:W-:Y:S01]  /*1040*/  IADD3 R10, PT, PT, R3, R35.reuse, RZ ;  /* 0x00000023030a7210 */ /* 0x080fe20007ffe0ff */
[----:B------:R-:W-:Y:S01]  /*1050*/  VIADD R5, R5, 0x2 ;  /* 0x0000000205057836 */ /* 0x000fe20000000000 */
[----:B------:R-:W-:Y:S01]  /*1060*/  PLOP3.LUT P1, PT, PT, PT, PT, 0x8, 0x80 ;  /* 0x000000000080781c */ /* 0x000fe20003f2e170 */
[----:B-1----:R-:W-:Y:S01]  /*1070*/  IMAD.WIDE R6, R3, 0x2, R8 ;  /* 0x0000000203067825 */ /* 0x002fe200078e0208 */
[----:B------:R-:W-:-:S03]  /*1080*/  IADD3 R3, PT, PT, R10, R35, RZ ;  /* 0x000000230a037210 */ /* 0x000fc60007ffe0ff */
[----:B------:R-:W-:Y:S01]  /*1090*/  IMAD.WIDE R8, R10, 0x2, R8 ;  /* 0x000000020a087825 */ /* 0x000fe200078e0208 */
[----:B------:R0:W-:Y:S04]  /*10a0*/  STG.E.64 desc[UR8][R6.64], RZ ;  /* 0x000000ff06007986 */ /* 0x0001e8000c101b08 */
[----:B------:R0:W-:Y:S03]  /*10b0*/  STG.E.64 desc[UR8][R8.64], RZ ;  /* 0x000000ff08007986 */ /* 0x0001e6000c101b08 */
.L_x_2590:
[----:B------:R-:W-:-:S13]  /*10c0*/  ISETP.NE.OR P1, PT, R5, RZ, P1 ;  /* 0x000000ff0500720c */ /* 0x000fda0000f25670 */
[----:B------:R-:W-:Y:S05]  /*10d0*/  @!P1 BRA `(.L_x_2586) ;  /* 0x00000000001c9947 */ /* 0x000fea0003800000 */
.L_x_2587:
[----:B01----:R-:W0:Y:S02]  /*10e0*/  LDC.64 R6, c[0x0][0x3a0] ;  /* 0x0000e800ff067b82 */ /* 0x003e240000000a00 */
.L_x_2591:
[----:B0-----:R-:W-:Y:S01]  /*10f0*/  IMAD.WIDE R8, R3, 0x2, R6 ;  /* 0x0000000203087825 */ /* 0x001fe200078e0206 */
[----:B------:R-:W-:-:S03]  /*1100*/  IADD3 R5, PT, PT, R5, 0x1, RZ ;  /* 0x0000000105057810 */ /* 0x000fc60007ffe0ff */
[----:B------:R-:W-:Y:S01]  /*1110*/  IMAD.IADD R3, R3, 0x1, R35 ;  /* 0x0000000103037824 */ /* 0x000fe200078e0223 */
[----:B------:R2:W-:Y:S01]  /*1120*/  STG.E.64 desc[UR8][R8.64], RZ ;  /* 0x000000ff08007986 */ /* 0x0005e2000c101b08 */
[----:B------:R-:W-:-:S13]  /*1130*/  ISETP.NE.AND P1, PT, R5, RZ, PT ;  /* 0x000000ff0500720c */ /* 0x000fda0003f25270 */
[----:B--2---:R-:W-:Y:S05]  /*1140*/  @P1 BRA `(.L_x_2591) ;  /* 0xfffffffc00e81947 */ /* 0x004fea000383ffff */
.L_x_2586:
        /* <DEDUP_REMOVED lines=9> */
[----:B------:R-:W-:Y:S01]  /*11e0*/  IMAD.MOV.U32 R14, RZ, RZ, RZ ;  /* 0x000000ffff0e7224 */ /* 0x000fe200078e00ff */
[----:B------:R-:W-:Y:S02]  /*11f0*/  SHF.L.U32 R0, R0, 0x4, RZ ;  /* 0x0000000400007819 */ /* 0x000fe400000006ff */
[----:B------:R-:W-:Y:S02]  /*1200*/  LEA.HI R5, R5, R38, RZ, 0x3 ;  /* 0x0000002605057211 */ /* 0x000fe400078f18ff */
[----:B------:R-:W-:Y:S02]  /*1210*/  MOV R16, R39 ;  /* 0x0000002700107202 */ /* 0x000fe40000000f00 */
[----:B------:R-:W-:Y:S02]  /*1220*/  LOP3.LUT R0, R0, 0x10, RZ, 0xc0, !PT ;  /* 0x0000001000007812 */ /* 0x000fe400078ec0ff */
[----:B0-----:R-:W-:-:S07]  /*1230*/  SHF.R.S32.HI R5, RZ, 0x3, R5 ;  /* 0x00000003ff057819 */ /* 0x001fce0000011405 */
.L_x_2593:
        /* <DEDUP_REMOVED lines=9> */
[----:B------:R-:W-:Y:S02]  /*12d0*/  IMAD.SHL.U32 R13, R16, 0x2, RZ ;  /* 0x00000002100d7824 */ /* 0x000fe400078e00ff */
        /* <DEDUP_REMOVED lines=29> */
[C---:B------:R-:W-:Y:S01]  /*14b0*/  LEA R8, R14.reuse, R1, 0x3 ;  /* 0x000000010e087211 */ /* 0x040fe200078e18ff */
[----:B------:R-:W-:Y:S02]  /*14c0*/  VIADD R14, R14, 0x1 ;  /* 0x000000010e0e7836 */ /* 0x000fe40000000000 */
[----:B------:R-:W-:-:S05]  /*14d0*/  HMUL2 R21, R9, R10.H0_H0 ;  /* 0x2000000a09157232 */ /* 0x000fca0000000000 */
[----:B------:R0:W-:Y:S01]  /*14e0*/  STL.64 [R8], R20 ;  /* 0x0000001408007387 */ /* 0x0001e20000100a00 */
[----:B------:R-:W-:Y:S05]  /*14f0*/  @!P1 BRA `(.L_x_2593) ;  /* 0xfffffffc00509947 */ /* 0x000fea000383ffff */
.L_x_2592:
[----:B0-----:R0:W5:Y:S01]  /*1500*/  LDL.64 R8, [R1] ;  /* 0x0000000001087983 */ /* 0x0011620000100a00 */
[----:B------:R-:W1:Y:S01]  /*1510*/  LDCU UR4, c[0x0][0x3c8] ;  /* 0x00007900ff0477ac */ /* 0x000e620008000800 */
[----:B------:R-:W-:Y:S01]  /*1520*/  HFMA2 R5, -RZ, RZ, 0, 0 ;  /* 0x00000000ff057431 */ /* 0x000fe200000001ff */
[----:B------:R-:W-:Y:S01]  /*1530*/  MOV R12, RZ ;  /* 0x000000ff000c7202 */ /* 0x000fe20000000f00 */
[----:B------:R-:W-:Y:S01]  /*1540*/  HFMA2 R14, -RZ, RZ, 0, 0 ;  /* 0x00000000ff0e7431 */ /* 0x000fe200000001ff */
[----:B------:R-:W2:Y:S01]  /*1550*/  LDCU UR5, c[0x0][0x3cc] ;  /* 0x00007980ff0577ac */ /* 0x000ea20008000800 */
[----:B------:R-:W-:Y:S01]  /*1560*/  IMAD.MOV.U32 R11, RZ, RZ, RZ ;  /* 0x000000ffff0b7224 */ /* 0x000fe200078e00ff */
        /* <DEDUP_REMOVED lines=8> */
[----:B------:R-:W-:Y:S02]  /*15f0*/  LEA.HI R3, R3, R0, RZ, 0x5 ;  /* 0x0000000003037211 */ /* 0x000fe400078f28ff */
[----:B----4-:R-:W-:-:S02]  /*1600*/  ISETP.GT.AND P5, PT, R39, UR10, PT ;  /* 0x0000000a27007c0c */ /* 0x010fc4000bfa4270 */
[----:B------:R-:W-:Y:S02]  /*1610*/  SHF.R.S32.HI R13, RZ, 0x5, R3 ;  /* 0x00000005ff0d7819 */ /* 0x000fe40000011403 */
[----:B0-----:R-:W-:Y:S02]  /*1620*/  ISETP.GT.AND P6, PT, R39, UR11, PT ;  /* 0x0000000b27007c0c */ /* 0x001fe4000bfc4270 */
[----:B------:R-:W-:Y:S01]  /*1630*/  MOV R0, RZ ;  /* 0x000000ff00007202 */ /* 0x000fe20000000f00 */
[----:B------:R-:W-:Y:S10]  /*1640*/  @!P1 BRA `(.L_x_2594) ;  /* 0x00000000001c9947 */ /* 0x000ff40003800000 */
[----:B------:R-:W0:Y:S02]  /*1650*/  LDC R0, c[0x0][0x3cc] ;  /* 0x0000f300ff007b82 */ /* 0x000e240000000800 */
[----:B0-----:R-:W-:-:S05]  /*1660*/  VIMNMX R0, PT, PT, R39, R0, PT ;  /* 0x0000000027007248 */ /* 0x001fca0003fe0100 */
[----:B------:R-:W-:-:S05]  /*1670*/  VIADD R0, R0, -UR4 ;  /* 0x8000000400007c36 */ /* 0x000fca0008000000 */
[----:B------:R-:W-:-:S04]  /*1680*/  SHF.R.S32.HI R3, RZ, 0x1f, R0 ;  /* 0x0000001fff037819 */ /* 0x000fc80000011400 */
[----:B------:R-:W-:-:S04]  /*1690*/  LEA.HI R3, R3, R0, RZ, 0x5 ;  /* 0x0000000003037211 */ /* 0x000fc800078f28ff */
[----:B------:R-:W-:-:S05]  /*16a0*/  SHF.R.S32.HI R3, RZ, 0x5, R3 ;  /* 0x00000005ff037819 */ /* 0x000fca0000011403 */
[----:B------:R-:W-:-:S07]  /*16b0*/  IMAD R0, R3, 0x6, RZ ;  /* 0x0000000603007824 */ /* 0x000fce00078e02ff */
.L_x_2594:
[----:B------:R-:W-:Y:S05]  /*16c0*/  @!P3 BRA `(.L_x_2595) ;  /* 0x00000000001cb947 */ /* 0x000fea0003800000 */
[----:B------:R-:W0:Y:S02]  /*16d0*/  LDC R10, c[0x0][0x3d0] ;  /* 0x0000f400ff0a7b82 */ /* 0x000e240000000800 */
[----:B0-----:R-:W-:-:S04]  /*16e0*/  VIMNMX R3, PT, PT, R39, R10, PT ;  /* 0x0000000a27037248 */ /* 0x001fc80003fe0100 */
[----:B------:R-:W-:-:S04]  /*16f0*/  IADD3 R3, PT, PT, R3, -UR5, RZ ;  /* 0x8000000503037c10 */ /* 0x000fc8000fffe0ff */
[----:B------:R-:W-:-:S04]  /*1700*/  SHF.R.S32.HI R10, RZ, 0x1f, R3 ;  /* 0x0000001fff0a7819 */ /* 0x000fc80000011403 */
[----:B------:R-:W-:-:S04]  /*1710*/  LEA.HI R10, R10, R3, RZ, 0x5 ;  /* 0x000000030a0a7211 */ /* 0x000fc800078f28ff */
[----:B------:R-:W-:-:S05]  /*1720*/  SHF.R.S32.HI R10, RZ, 0x5, R10 ;  /* 0x00000005ff0a7819 */ /* 0x000fca000001140a */
[----:B------:R-:W-:-:S07]  /*1730*/  IMAD R5, R10, 0x5, RZ ;  /* 0x000000050a057824 */ /* 0x000fce00078e02ff */
.L_x_2595:
[----:B------:R-:W-:Y:S05]  /*1740*/  @!P4 BRA `(.L_x_2596) ;  /* 0x00000000001cc947 */ /* 0x000fea0003800000 */
[----:B------:R-:W0:Y:S02]  /*1750*/  LDC R10, c[0x0][0x3d4] ;  /* 0x0000f500ff0a7b82 */ /* 0x000e240000000800 */
[----:B0-----:R-:W-:-:S04]  /*1760*/  VIMNMX R3, PT, PT, R39, R10, PT ;  /* 0x0000000a27037248 */ /* 0x001fc80003fe0100 */
[----:B------:R-:W-:-:S04]  /*1770*/  IADD3 R3, PT, PT, R3, -UR7, RZ ;  /* 0x8000000703037c10 */ /* 0x000fc8000fffe0ff */
[----:B------:R-:W-:-:S04]  /*1780*/  SHF.R.S32.HI R10, RZ, 0x1f, R3 ;  /* 0x0000001fff0a7819 */ /* 0x000fc80000011403 */
[----:B------:R-:W-:-:S04]  /*1790*/  LEA.HI R10, R10, R3, RZ, 0x5 ;  /* 0x000000030a0a7211 */ /* 0x000fc800078f28ff */
[----:B------:R-:W-:-:S05]  /*17a0*/  SHF.R.S32.HI R10, RZ, 0x5, R10 ;  /* 0x00000005ff0a7819 */ /* 0x000fca000001140a */
[----:B------:R-:W-:-:S07]  /*17b0*/  IMAD.SHL.U32 R12, R10, 0x4, RZ ;  /* 0x000000040a0c7824 */ /* 0x000fce00078e00ff */
.L_x_2596:
        /* <DEDUP_REMOVED lines=8> */
.L_x_2597:
        /* <DEDUP_REMOVED lines=8> */
.L_x_2598:
[----:B------:R-:W-:Y:S01]  /*18c0*/  LEA R0, R13, R0, 0x3 ;  /* 0x000000000d007211 */ /* 0x000fe200078e18ff */
[----:B------:R-:W0:Y:S01]  /*18d0*/  LDCU.64 UR10, c[0x0][0x388] ;  /* 0x00007100ff0a77ac */ /* 0x000e220008000a00 */
[----:B------:R-:W1:Y:S01]  /*18e0*/  S2UR UR5, SR_CgaCtaId ;  /* 0x00000000000579c3 */ /* 0x000e620000008800 */
[----:B------:R-:W-:Y:S01]  /*18f0*/  VIMNMX R4, PT, PT, R4, UR7, PT ;  /* 0x0000000704047c48 */ /* 0x000fe2000bfe0100 */
[----:B------:R-:W-:Y:S01]  /*1900*/  IMAD.MOV.U32 R36, RZ, RZ, RZ ;  /* 0x000000ffff247224 */ /* 0x000fe200078e00ff */
[----:B------:R-:W-:Y:S01]  /*1910*/  IADD3 R0, PT, PT, R12, R0, R5 ;  /* 0x000000000c007210 */ /* 0x000fe20007ffe005 */
[----:B------:R-:W-:Y:S01]  /*1920*/  UMOV UR4, 0x400 ;  /* 0x0000040000047882 */ /* 0x000fe20000000000 */
[----:B-----5:R-:W-:Y:S02]  /*1930*/  PRMT R96, R9, 0x7610, R9 ;  /* 0x0000761009607816 */ /* 0x020fe40000000009 */
        /* <DEDUP_REMOVED lines=10> */
[----:B-1----:R-:W-:Y:S01]  /*19e0*/  ULEA UR4, UR5, UR4, 0x18 ;  /* 0x0000000405047291 */ /* 0x002fe2000f8ec0ff */
[C---:B------:R-:W-:Y:S02]  /*19f0*/  SHF.L.U32 R3, R5.reuse, 0x2, RZ ;  /* 0x0000000205037819 */ /* 0x040fe400000006ff */
[----:B------:R-:W-:Y:S02]  /*1a00*/  SHF.L.U64.HI R5, R5, 0x2, R0 ;  /* 0x0000000205057819 */ /* 0x000fe40000010200 */
[----:B0-----:R-:W-:Y:S02]  /*1a10*/  IADD3 R98, P3, PT, R3, UR10, RZ ;  /* 0x0000000a03627c10 */ /* 0x001fe4000ff7e0ff */
[----:B------:R-:W-:Y:S02]  /*1a20*/  PRMT R0, R8, 0x7610, R8 ;  /* 0x0000761008007816 */ /* 0x000fe40000000008 */
[----:B------:R-:W-:-:S02]  /*1a30*/  IADD3.X R99, PT, PT, R5, UR11, RZ, P3, !PT ;  /* 0x0000000b05637c10 */ /* 0x000fc40009ffe4ff */
[----:B------:R-:W-:Y:S02]  /*1a40*/  PRMT R30, RZ, 0x5410, RZ ;  /* 0x00005410ff1e7816 */ /* 0x000fe400000000ff */
[----:B------:R-:W-:Y:S01]  /*1a50*/  PRMT R29, RZ, 0x5410, RZ ;  /* 0x00005410ff1d7816 */ /* 0x000fe200000000ff */
[----:B------:R-:W-:Y:S01]  /*1a60*/  IMAD.MOV.U32 R101, RZ, RZ, R99 ;  /* 0x000000ffff657224 */ /* 0x000fe200078e0063 */
[----:B------:R-:W-:Y:S02]  /*1a70*/  IADD3 R28, PT, PT, R39, R28, RZ ;  /* 0x0000001c271c7210 */ /* 0x000fe40007ffe0ff */
        /* <DEDUP_REMOVED lines=9> */
.L_x_2603:
[----:B------:R-:W0:Y:S01]  /*1b10*/  LDC R35, c[0x0][0x3ac] ;  /* 0x0000eb00ff237b82 */ /* 0x000e220000000800 */
[----:B------:R-:W-:Y:S02]  /*1b20*/  ISETP.NE.AND P3, PT, R39, R28, PT ;  /* 0x0000001c2700720c */ /* 0x000fe40003f65270 */
[----:B------:R-:W-:Y:S02]  /*1b30*/  MOV R100, R98 ;  /* 0x0000006200647202 */ /* 0x000fe40000000f00 */
[----:B------:R-:W-:-:S05]  /*1b40*/  MOV R101, R99 ;  /* 0x0000006300657202 */ /* 0x000fca0000000f00 */
[----:B------:R-:W2:Y:S04]  /*1b50*/  LDG.E.128.CONSTANT R4, desc[UR8][R100.64] ;  /* 0x0000000864047981 */ /* 0x000ea8000c1e9d00 */
[----:B------:R-:W-:Y:S01]  /*1b60*/  @!P3 IMAD R2, R36, 0x8, R1 ;  /* 0x000000082402b824 */ /* 0x000fe200078e0201 */
[----:B------:R-:W3:Y:S04]  /*1b70*/  @!P3 LDG.E.U16.CONSTANT R24, desc[UR8][R26.64] ;  /* 0x000000081a18b981 */ /* 0x000ee8000c1e9500 */
[----:B------:R1:W4:Y:S01]  /*1b80*/  @!P3 LDL.64 R50, [R2+0x8] ;  /* 0x000008000232b983 */ /* 0x0003220000100a00 */
[----:B0-----:R-:W-:-:S05]  /*1b90*/  IMAD.WIDE R44, R35, 0x4, R100 ;  /* 0x00000004232c7825 */ /* 0x001fca00078e0264 */
[----:B------:R2:W5:Y:S01]  /*1ba0*/  LDG.E.128.CONSTANT R20, desc[UR8][R44.64] ;  /* 0x000000082c147981 */ /* 0x000562000c1e9d00 */
[----:B------:R-:W-:-:S05]  /*1bb0*/  IMAD.WIDE R46, R35, 0x4, R44 ;  /* 0x00000004232e7825 */ /* 0x000fca00078e022c */
[----:B------:R0:W5:Y:S01]  /*1bc0*/  LDG.E.128.CONSTANT R12, desc[UR8][R46.64] ;  /* 0x000000082e0c7981 */ /* 0x000162000c1e9d00 */
[----:B------:R-:W-:-:S05]  /*1bd0*/  IMAD.WIDE R48, R35, 0x4, R46 ;  /* 0x0000000423307825 */ /* 0x000fca00078e022e */
[----:B------:R0:W5:Y:S01]  /*1be0*/  LDG.E.128.CONSTANT R8, desc[UR8][R48.64] ;  /* 0x0000000830087981 */ /* 0x000162000c1e9d00 */
[----:B------:R-:W-:-:S05]  /*1bf0*/  IMAD.WIDE R98, R35, 0x4, R48 ;  /* 0x0000000423627825 */ /* 0x000fca00078e0230 */
[----:B------:R-:W5:Y:S01]  /*1c00*/  LDG.E.128.CONSTANT R16, desc[UR8][R98.64] ;  /* 0x0000000862107981 */ /* 0x000f62000c1e9d00 */
[----:B-1----:R-:W-:Y:S01]  /*1c10*/  IMAD.MOV.U32 R2, RZ, RZ, 0x2800 ;  /* 0x00002800ff027424 */ /* 0x002fe200078e00ff */
[----:B------:R-:W-:Y:S02]  /*1c20*/  ISETP.NE.AND P4, PT, R41, RZ, PT ;  /* 0x000000ff2900720c */ /* 0x000fe40003f85270 */
[----:B------:R-:W-:Y:S02]  /*1c30*/  ISETP.NE.AND P2, PT, R42, 0x1, PT ;  /* 0x000000012a00780c */ /* 0x000fe40003f45270 */
[----:B------:R-:W-:Y:S02]  /*1c40*/  @!P3 IADD3 R97, PT, PT, R36, 0x1, RZ ;  /* 0x000000012461b810 */ /* 0x000fe40007ffe0ff */
[----:B--2---:R-:W-:Y:S02]  /*1c50*/  LOP3.LUT R44, R4, 0x1f001f, RZ, 0xc0, !PT ;  /* 0x001f001f042c7812 */ /* 0x004fe400078ec0ff */
[----:B------:R-:W-:-:S02]  /*1c60*/  SHF.R.U32.HI R43, RZ, 0xa, R4 ;  /* 0x0000000aff2b7819 */ /* 0x000fc40000011604 */
[----:B------:R-:W-:Y:S02]  /*1c70*/  LOP3.LUT R67, R4, 0x3e003e0, RZ, 0xc0, !PT ;  /* 0x03e003e004437812 */ /* 0x000fe400078ec0ff */
[----:B------:R-:W-:Y:S02]  /*1c80*/  SHF.R.U32.HI R4, RZ, 0xf, R4 ;  /* 0x0000000fff047819 */ /* 0x000fe40000011604 */
[----:B---3--:R-:W-:Y:S02]  /*1c90*/  @!P3 IADD3 R28, PT, PT, R24, R39, RZ ;  /* 0x00000027181cb210 */ /* 0x008fe40007ffe0ff */
[----:B----4-:R-:W-:Y:S02]  /*1ca0*/  @!P3 PRMT R96, R51, 0x7610, R96 ;  /* 0x000076103360b816 */ /* 0x010fe40000000060 */
[----:B0-----:R-:W-:Y:S02]  /*1cb0*/  SHF.R.U32.HI R47, RZ, 0xf, R7 ;  /* 0x0000000fff2f7819 */ /* 0x001fe40000011607 */
[----:B------:R-:W-:-:S02]  /*1cc0*/  LOP3.LUT R49, R5, 0x1f001f, RZ, 0xc0, !PT ;  /* 0x001f001f05317812 */ /* 0x000fc400078ec0ff */
[--C-:B------:R-:W-:Y:S02]  /*1cd0*/  SHF.R.U32.HI R48, RZ, 0xa, R5.reuse ;  /* 0x0000000aff307819 */ /* 0x100fe40000011605 */
[----:B------:R-:W-:Y:S02]  /*1ce0*/  LOP3.LUT R24, R5, 0x3e003e0, RZ, 0xc0, !PT ;  /* 0x03e003e005187812 */ /* 0x000fe400078ec0ff */
[----:B------:R-:W-:Y:S02]  /*1cf0*/  SHF.R.U32.HI R45, RZ, 0xf, R5 ;  /* 0x0000000fff2d7819 */ /* 0x000fe40000011605 */
[C---:B------:R-:W-:Y:S02]  /*1d00*/  LOP3.LUT R58, R7.reuse, 0x1f001f, RZ, 0xc0, !PT ;  /* 0x001f001f073a7812 */ /* 0x040fe400078ec0ff */
[----:B------:R-:W-:Y:S02]  /*1d10*/  SHF.R.U32.HI R57, RZ, 0xa, R7 ;  /* 0x0000000aff397819 */ /* 0x000fe40000011607 */
[----:B------:R-:W-:-:S02]  /*1d20*/  LOP3.LUT R68, R7, 0x3e003e0, RZ, 0xc0, !PT ;  /* 0x03e003e007447812 */ /* 0x000fc400078ec0ff */
[C---:B-----5:R-:W-:Y:S02]  /*1d30*/  LOP3.LUT R61, R20.reuse, 0x1f001f, RZ, 0xc0, !PT ;  /* 0x001f001f143d7812 */ /* 0x060fe400078ec0ff */
        /* <DEDUP_REMOVED lines=11> */
[----:B------:R-:W-:Y:S02]  /*1df0*/  LOP3.LUT R47, R47, 0x10001, RZ, 0xc0, !PT ;  /* 0x000100012f2f7812 */ /* 0x000fe400078ec0ff */
[C---:B------:R-:W-:Y:S02]  /*1e00*/  LOP3.LUT R51, R6.reuse, 0x1f001f, RZ, 0xc0, !PT ;  /* 0x001f001f06337812 */ /* 0x040fe400078ec0ff */
[----:B------:R-:W-:Y:S02]  /*1e10*/  SHF.R.U32.HI R52, RZ, 0xa, R6 ;  /* 0x0000000aff347819 */ /* 0x000fe40000011606 */
[----:B------:R-:W-:Y:S02]  /*1e20*/  LOP3.LUT R3, R6, 0x3e003e0, RZ, 0xc0, !PT ;  /* 0x03e003e006037812 */ /* 0x000fe400078ec0ff */
[----:B------:R-:W-:Y:S02]  /*1e30*/  SHF.R.U32.HI R6, RZ, 0xe, R21 ;  /* 0x0000000eff067819 */ /* 0x000fe40000011615 */
[----:B------:R-:W-:-:S02]  /*1e40*/  LOP3.LUT R45, R45, 0x10001, RZ, 0xc0, !PT ;  /* 0x000100012d2d7812 */ /* 0x000fc400078ec0ff */
[----:B------:R-:W-:Y:S02]  /*1e50*/  LOP3.LUT R46, R46, 0x10001, RZ, 0xc0, !PT ;  /* 0x000100012e2e7812 */ /* 0x000fe400078ec0ff */
[----:B------:R-:W-:Y:S02]  /*1e60*/  LOP3.LUT R5, R4, 0x20002, R5, 0xf8, !PT ;  /* 0x0002000204057812 */ /* 0x000fe400078ef805 */
[----:B------:R-:W-:Y:S02]  /*1e70*/  @!P3 PRMT R0, R50, 0x7610, R0 ;  /* 0x000076103200b816 */ /* 0x000fe40000000000 */
[C---:B------:R-:W-:Y:S02]  /*1e80*/  LOP3.LUT R65, R21.reuse, 0x1f001f, RZ, 0xc0, !PT ;  /* 0x001f001f15417812 */ /* 0x040fe400078ec0ff */
[----:B------:R-:W-:Y:S02]  /*1e90*/  SHF.R.U32.HI R66, RZ, 0xa, R21 ;  /* 0x0000000aff427819 */ /* 0x000fe40000011615 */
[----:B------:R-:W-:-:S02]  /*1ea0*/  LOP3.LUT R70, R21, 0x3e003e0, RZ, 0xc0, !PT ;  /* 0x03e003e015467812 */ /* 0x000fc400078ec0ff */
[----:B------:R-:W-:Y:S02]  /*1eb0*/  LOP3.LUT R4, R47, 0x20002, R22, 0xf8, !PT ;  /* 0x000200022f047812 */ /* 0x000fe400078ef816 */
        /* <DEDUP_REMOVED lines=13> */
[----:B------:R-:W-:Y:S02]  /*1f90*/  SHF.R.U32.HI R12, RZ, 0xd, R12 ;  /* 0x0000000dff0c7819 */ /* 0x000fe4000001160c */
[----:B------:R-:W-:Y:S02]  /*1fa0*/  SHF.R.U32.HI R13, RZ, 0xd, R13 ;  /* 0x0000000dff0d7819 */ /* 0x000fe4000001160d */
[----:B------:R-:W-:Y:S02]  /*1fb0*/  LOP3.LUT R74, R14, 0x1f001f, RZ, 0xc0, !PT ;  /* 0x001f001f0e4a7812 */ /* 0x000fe400078ec0ff */
[----:B------:R-:W-:-:S02]  /*1fc0*/  SHF.R.U32.HI R73, RZ, 0xa, R14 ;  /* 0x0000000aff497819 */ /* 0x000fc4000001160e */
[----:B------:R-:W-:Y:S02]  /*1fd0*/  LOP3.LUT R23, R14, 0x3e003e0, RZ, 0xc0, !PT ;  /* 0x03e003e00e177812 */ /* 0x000fe400078ec0ff */
[----:B------:R-:W-:Y:S02]  /*1fe0*/  SHF.R.U32.HI R15, RZ, 0xd, R15 ;  /* 0x0000000dff0f7819 */ /* 0x000fe4000001160f */
[----:B------:R-:W-:Y:S02]  /*1ff0*/  LOP3.LUT R7, R46, 0x20002, R7, 0xf8, !PT ;  /* 0x000200022e077812 */ /* 0x000fe400078ef807 */
[----:B------:R-:W-:Y:S02]  /*2000*/  SHF.R.U32.HI R14, RZ, 0xd, R14 ;  /* 0x0000000dff0e7819 */ /* 0x000fe4000001160e */
        /* <DEDUP_REMOVED lines=13> */
[----:B------:R-:W-:-:S02]  /*20e0*/  SHF.R.U32.HI R8, RZ, 0xc, R8 ;  /* 0x0000000cff087819 */ /* 0x000fc40000011608 */
[----:B------:R-:W-:Y:S02]  /*20f0*/  SHF.R.U32.HI R9, RZ, 0xc, R9 ;  /* 0x0000000cff097819 */ /* 0x000fe40000011609 */
[C---:B------:R-:W-:Y:S02]  /*2100*/  LOP3.LUT R53, R10.reuse, 0x1f001f, RZ, 0xc0, !PT ;  /* 0x001f001f0a357812 */ /* 0x040fe400078ec0ff */
[----:B------:R-:W-:Y:S02]  /*2110*/  SHF.R.U32.HI R54, RZ, 0xa, R10 ;  /* 0x0000000aff367819 */ /* 0x000fe4000001160a */
[----:B------:R-:W-:Y:S02]  /*2120*/  LOP3.LUT R86, R10, 0x3e003e0, RZ, 0xc0, !PT ;  /* 0x03e003e00a567812 */ /* 0x000fe400078ec0ff */
[----:B------:R-:W-:Y:S02]  /*2130*/  SHF.R.U32.HI R11, RZ, 0xc, R11 ;  /* 0x0000000cff0b7819 */ /* 0x000fe4000001160b */
[----:B------:R-:W-:-:S02]  /*2140*/  LOP3.LUT R13, R7, 0x40004, R14, 0xf8, !PT ;  /* 0x00040004070d7812 */ /* 0x000fc400078ef80e */
        /* <DEDUP_REMOVED lines=18> */
[----:B------:R-:W-:Y:S02]  /*2270*/  LOP3.LUT R14, R19, 0x1f001f, RZ, 0xc0, !PT ;  /* 0x001f001f130e7812 */ /* 0x000fe400078ec0ff */
[--C-:B------:R-:W-:Y:S02]  /*2280*/  SHF.R.U32.HI R15, RZ, 0xa, R19.reuse ;  /* 0x0000000aff0f7819 */ /* 0x100fe40000011613 */
[----:B------:R-:W-:Y:S02]  /*2290*/  SHF.R.U32.HI R19, RZ, 0xb, R19 ;  /* 0x0000000bff137819 */ /* 0x000fe40000011613 */
        /* <DEDUP_REMOVED lines=50> */
[-C--:B------:R-:W-:Y:S01]  /*25c0*/  HFMA2 R19, R81, R2.reuse.H0_H0, -48, -48 ;  /* 0xd200d20051137431 */ /* 0x080fe20000040002 */
[----:B------:R-:W-:Y:S01]  /*25d0*/  LOP3.LUT R81, R76, 0x64006400, RZ, 0xfc, !PT ;  /* 0x640064004c517812 */ /* 0x000fe200078efcff */
[-C--:B------:R-:W-:Y:S02]  /*25e0*/  HFMA2 R18, R95, R2.reuse.H0_H0, -48, -48 ;  /* 0xd200d2005f127431 */ /* 0x080fe40000040002 */
[-C--:B------:R-:W-:Y:S02]  /*25f0*/  HFMA2 R17, R89, R2.reuse.H0_H0, -48, -48 ;  /* 0xd200d20059117431 */ /* 0x080fe40000040002 */
        /* <DEDUP_REMOVED lines=175> */
.L_x_2600:
[----:B------:R-:W-:Y:S01]  /*30f0*/  @!P3 IMAD.MOV.U32 R36, RZ, RZ, R97 ;  /* 0x000000ffff24b224 */ /* 0x000fe200078e0061 */
        /* <DEDUP_REMOVED lines=80> */
.L_x_2602:
        /* <DEDUP_REMOVED lines=77> */
.L_x_2601:
        /* <DEDUP_REMOVED lines=8> */
.L_x_2599:
        /* <DEDUP_REMOVED lines=8> */
[----:B------:R-:W-:-:S05]  /*3bd0*/  IADD3 R48, P1, PT, R2, 0x2, RZ ;  /* 0x0000000202307810 */ /* 0x000fca0007f3e0ff */
[----:B------:R-:W-:-:S08]  /*3be0*/  IMAD.X R49, RZ, RZ, R3, P1 ;  /* 0x000000ffff317224 */ /* 0x000fd000008e0603 */
.L_x_2608:
        /* <DEDUP_REMOVED lines=9> */
[----:B------:R-:W4:Y:S01]  /*3c80*/  LDG.E.128.CONSTANT R4, desc[UR8][R98.64] ;  /* 0x0000000862047981 */ /* 0x000f22000c1e9d00 */
[----:B------:R-:W-:Y:S01]  /*3c90*/  IMAD.MOV.U32 R3, RZ, RZ, 0x2400 ;  /* 0x00002400ff037424 */ /* 0x000fe200078e00ff */
[----:B------:R-:W-:-:S04]  /*3ca0*/  MOV R2, 0x3000 ;  /* 0x0000300000027802 */ /* 0x000fc80000000f00 */
[----:B------:R-:W-:Y:S02]  /*3cb0*/  PRMT R2, R3, 0x5410, R2 ;  /* 0x0000541003027816 */ /* 0x000fe40000000002 */
[----:B------:R-:W-:Y:S02]  /*3cc0*/  ISETP.NE.AND P3, PT, R41, RZ, PT ;  /* 0x000000ff2900720c */ /* 0x000fe40003f65270 */
[----:B------:R-:W-:Y:S02]  /*3cd0*/  ISETP.NE.AND P2, PT, R42, 0x1, PT ;  /* 0x000000012a00780c */ /* 0x000fe40003f45270 */
[----:B------:R-:W-:Y:S02]  /*3ce0*/  @!P1 IADD3 R95, PT, PT, R36, 0x1, RZ ;  /* 0x00000001245f9810 */ /* 0x000fe40007ffe0ff */
[C---:B--2---:R-:W-:Y:S02]  /*3cf0*/  LOP3.LUT R75, R15.reuse, 0x70007, RZ, 0xc0, !PT ;  /* 0x000700070f4b7812 */ /* 0x044fe400078ec0ff */
[----:B------:R-:W-:-:S02]  /*3d00*/  LOP3.LUT R43, R15, 0x380038, RZ, 0xc0, !PT ;  /* 0x003800380f2b7812 */ /* 0x000fc400078ec0ff */
[--C-:B------:R-:W-:Y:S02]  /*3d10*/  SHF.R.U32.HI R63, RZ, 0x6, R15.reuse ;  /* 0x00000006ff3f7819 */ /* 0x100fe4000001160f */
[C---:B------:R-:W-:Y:S02]  /*3d20*/  LOP3.LUT R64, R14.reuse, 0x70007, RZ, 0xc0, !PT ;  /* 0x000700070e407812 */ /* 0x040fe400078ec0ff */
[----:B------:R-:W-:Y:S02]  /*3d30*/  LOP3.LUT R27, R14, 0x380038, RZ, 0xc0, !PT ;  /* 0x003800380e1b7812 */ /* 0x000fe400078ec0ff */
[--C-:B------:R-:W-:Y:S02]  /*3d40*/  SHF.R.U32.HI R62, RZ, 0x6, R14.reuse ;  /* 0x00000006ff3e7819 */ /* 0x100fe4000001160e */
[----:B------:R-:W-:Y:S02]  /*3d50*/  SHF.R.U32.HI R15, RZ, 0xf, R15 ;  /* 0x0000000fff0f7819 */ /* 0x000fe4000001160f */
[----:B------:R-:W-:-:S02]  /*3d60*/  SHF.R.U32.HI R14, RZ, 0xf, R14 ;  /* 0x0000000fff0e7819 */ /* 0x000fc4000001160e */
[----:B---3--:R-:W-:Y:S02]  /*3d70*/  @!P1 IADD3 R28, PT, PT, R18, R39, RZ ;  /* 0x00000027121c9210 */ /* 0x008fe40007ffe0ff */
[C---:B------:R-:W-:Y:S02]  /*3d80*/  LOP3.LUT R61, R12.reuse, 0x70007, RZ, 0xc0, !PT ;  /* 0x000700070c3d7812 */ /* 0x040fe400078ec0ff */
[----:B------:R-:W-:Y:S02]  /*3d90*/  LOP3.LUT R3, R12, 0x380038, RZ, 0xc0, !PT ;  /* 0x003800380c037812 */ /* 0x000fe400078ec0ff */
[----:B------:R-:W-:Y:S02]  /*3da0*/  SHF.R.U32.HI R56, RZ, 0x6, R12 ;  /* 0x00000006ff387819 */ /* 0x000fe4000001160c */
[C---:B------:R-:W-:Y:S02]  /*3db0*/  LOP3.LUT R60, R13.reuse, 0x70007, RZ, 0xc0, !PT ;  /* 0x000700070d3c7812 */ /* 0x040fe400078ec0ff */
[----:B------:R-:W-:-:S02]  /*3dc0*/  LOP3.LUT R25, R13, 0x380038, RZ, 0xc0, !PT ;  /* 0x003800380d197812 */ /* 0x000fc400078ec0ff */
[--C-:B------:R-:W-:Y:S02]  /*3dd0*/  SHF.R.U32.HI R57, RZ, 0x6, R13.reuse ;  /* 0x00000006ff397819 */ /* 0x100fe4000001160d */
[----:B0-----:R-:W-:Y:S02]  /*3de0*/  SHF.R.U32.HI R17, RZ, 0xf, R13 ;  /* 0x0000000fff117819 */ /* 0x001fe4000001160d */
[----:B------:R-:W-:Y:S02]  /*3df0*/  SHF.R.U32.HI R12, RZ, 0xf, R12 ;  /* 0x0000000fff0c7819 */ /* 0x000fe4000001160c */
[C---:B-----5:R-:W-:Y:S02]  /*3e00*/  LOP3.LUT R50, R8.reuse, 0x70007, RZ, 0xc0, !PT ;  /* 0x0007000708327812 */ /* 0x060fe400078ec0ff */
[----:B------:R-:W-:Y:S02]  /*3e10*/  LOP3.LUT R24, R8, 0x380038, RZ, 0xc0, !PT ;  /* 0x0038003808187812 */ /* 0x000fe400078ec0ff */
[----:B------:R-:W-:-:S02]  /*3e20*/  SHF.R.U32.HI R18, RZ, 0x6, R8 ;  /* 0x00000006ff127819 */ /* 0x000fc40000011608 */
[----:B------:R-:W-:Y:S02]  /*3e30*/  SHF.R.U32.HI R13, RZ, 0xe, R8 ;  /* 0x0000000eff0d7819 */ /* 0x000fe40000011608 */
[C---:B------:R-:W-:Y:S02]  /*3e40*/  LOP3.LUT R23, R9.reuse, 0x70007, RZ, 0xc0, !PT ;  /* 0x0007000709177812 */ /* 0x040fe400078ec0ff */
[----:B------:R-:W-:Y:S02]  /*3e50*/  LOP3.LUT R26, R9, 0x380038, RZ, 0xc0, !PT ;  /* 0x00380038091a7812 */ /* 0x000fe400078ec0ff */
[--C-:B------:R-:W-:Y:S02]  /*3e60*/  SHF.R.U32.HI R16, RZ, 0x6, R9.reuse ;  /* 0x00000006ff107819 */ /* 0x100fe40000011609 */
[----:B------:R-:W-:Y:S02]  /*3e70*/  SHF.R.U32.HI R8, RZ, 0xe, R9 ;  /* 0x0000000eff087819 */ /* 0x000fe40000011609 */
[----:B------:R-:W-:-:S02]  /*3e80*/  SHF.R.U32.HI R22, RZ, 0xe, R11 ;  /* 0x0000000eff167819 */ /* 0x000fc4000001160b */
[----:B------:R-:W-:Y:S02]  /*3e90*/  LOP3.LUT R15, R15, 0x10001, RZ, 0xc0, !PT ;  /* 0x000100010f0f7812 */ /* 0x000fe400078ec0ff */
[----:B------:R-:W-:Y:S02]  /*3ea0*/  SHF.R.U32.HI R9, RZ, 0xe, R10 ;  /* 0x0000000eff097819 */ /* 0x000fe4000001160a */
[----:B------:R-:W-:Y:S02]  /*3eb0*/  LOP3.LUT R14, R14, 0x10001, RZ, 0xc0, !PT ;  /* 0x000100010e0e7812 */ /* 0x000fe400078ec0ff */
[----:B----4-:R-:W-:Y:S02]  /*3ec0*/  @!P1 PRMT R0, R20, 0x7610, R0 ;  /* 0x0000761014009816 */ /* 0x010fe40000000000 */
[----:B------:R-:W-:Y:S02]  /*3ed0*/  LOP3.LUT R12, R12, 0x10001, RZ, 0xc0, !PT ;  /* 0x000100010c0c7812 */ /* 0x000fe400078ec0ff */
[----:B------:R-:W-:-:S02]  /*3ee0*/  LOP3.LUT R17, R17, 0x10001, RZ, 0xc0, !PT ;  /* 0x0001000111117812 */ /* 0x000fc400078ec0ff */
[----:B------:R-:W-:Y:S02]  /*3ef0*/  LOP3.LUT R66, R15, 0x20002, R22, 0xf8, !PT ;  /* 0x000200020f427812 */ /* 0x000fe400078ef816 */
[----:B------:R-:W-:Y:S02]  /*3f00*/  @!P1 PRMT R96, R21, 0x7610, R96 ;  /* 0x0000761015609816 */ /* 0x000fe40000000060 */
[----:B------:R-:W-:Y:S02]  /*3f10*/  LOP3.LUT R14, R14, 0x20002, R9, 0xf8, !PT ;  /* 0x000200020e0e7812 */ /* 0x000fe400078ef809 */
[----:B------:R-:W-:Y:S02]  /*3f20*/  SHF.R.U32.HI R15, RZ, 0xd, R6 ;  /* 0x0000000dff0f7819 */ /* 0x000fe40000011606 */
[C---:B------:R-:W-:Y:S02]  /*3f30*/  LOP3.LUT R59, R7.reuse, 0x70007, RZ, 0xc0, !PT ;  /* 0x00070007073b7812 */ /* 0x040fe400078ec0ff */
[----:B------:R-:W-:-:S02]  /*3f40*/  LOP3.LUT R46, R7, 0x380038, RZ, 0xc0, !PT ;  /* 0x00380038072e7812 */ /* 0x000fc400078ec0ff */
[--C-:B------:R-:W-:Y:S02]  /*3f50*/  SHF.R.U32.HI R54, RZ, 0x6, R7.reuse ;  /* 0x00000006ff367819 */ /* 0x100fe40000011607 */
[----:B------:R-:W-:Y:S02]  /*3f60*/  @!P1 PRMT R0, R0, 0x7610, R20 ;  /* 0x0000761000009816 */ /* 0x000fe40000000014 */
[----:B------:R-:W-:Y:S02]  /*3f70*/  SHF.R.U32.HI R7, RZ, 0xd, R7 ;  /* 0x0000000dff077819 */ /* 0x000fe40000011607 */
[C---:B------:R-:W-:Y:S02]  /*3f80*/  LOP3.LUT R55, R10.reuse, 0x70007, RZ, 0xc0, !PT ;  /* 0x000700070a377812 */ /* 0x040fe400078ec0ff */
[----:B------:R-:W-:Y:S02]  /*3f90*/  LOP3.LUT R37, R10, 0x380038, RZ, 0xc0, !PT ;  /* 0x003800380a257812 */ /* 0x000fe400078ec0ff */
[----:B------:R-:W-:-:S02]  /*3fa0*/  SHF.R.U32.HI R20, RZ, 0x6, R10 ;  /* 0x00000006ff147819 */ /* 0x000fc4000001160a */
[----:B------:R-:W-:Y:S02]  /*3fb0*/  LOP3.LUT R13, R12, 0x20002, R13, 0xf8, !PT ;  /* 0x000200020c0d7812 */ /* 0x000fe400078ef80d */
[----:B------:R-:W-:Y:S02]  /*3fc0*/  LOP3.LUT R10, R17, 0x20002, R8, 0xf8, !PT ;  /* 0x00020002110a7812 */ /* 0x000fe400078ef808 */
[----:B------:R-:W-:Y:S02]  /*3fd0*/  SHF.R.U32.HI R12, RZ, 0xd, R4 ;  /* 0x0000000dff0c7819 */ /* 0x000fe40000011604 */
[C---:B------:R-:W-:Y:S02]  /*3fe0*/  LOP3.LUT R51, R5.reuse, 0x70007, RZ, 0xc0, !PT ;  /* 0x0007000705337812 */ /* 0x040fe400078ec0ff */
[----:B------:R-:W-:Y:S02]  /*3ff0*/  LOP3.LUT R9, R5, 0x380038, RZ, 0xc0, !PT ;  /* 0x0038003805097812 */ /* 0x000fe400078ec0ff */
[----:B------:R-:W-:-:S02]  /*4000*/  SHF.R.U32.HI R19, RZ, 0x6, R5 ;  /* 0x00000006ff137819 */ /* 0x000fc40000011605 */
[----:B------:R-:W-:Y:S02]  /*4010*/  @!P1 PRMT R96, R96, 0x7610, R21 ;  /* 0x0000761060609816 */ /* 0x000fe40000000015 */
[C---:B------:R-:W-:Y:S02]  /*4020*/  LOP3.LUT R58, R11.reuse, 0x70007, RZ, 0xc0, !PT ;  /* 0x000700070b3a7812 */ /* 0x040fe400078ec0ff */
[----:B------:R-:W-:Y:S02]  /*4030*/  LOP3.LUT R44, R11, 0x380038, RZ, 0xc0, !PT ;  /* 0x003800380b2c7812 */ /* 0x000fe400078ec0ff */
[----:B------:R-:W-:Y:S02]  /*4040*/  SHF.R.U32.HI R52, RZ, 0x6, R11 ;  /* 0x00000006ff347819 */ /* 0x000fe4000001160b */
[C---:B------:R-:W-:Y:S02]  /*4050*/  LOP3.LUT R22, R4.reuse, 0x70007, RZ, 0xc0, !PT ;  /* 0x0007000704167812 */ /* 0x040fe400078ec0ff */
[----:B------:R-:W-:-:S02]  /*4060*/  LOP3.LUT R8, R4, 0x380038, RZ, 0xc0, !PT ;  /* 0x0038003804087812 */ /* 0x000fc400078ec0ff */
[----:B------:R-:W-:Y:S02]  /*4070*/  SHF.R.U32.HI R17, RZ, 0x6, R4 ;  /* 0x00000006ff117819 */ /* 0x000fe40000011604 */
[----:B------:R-:W-:Y:S02]  /*4080*/  SHF.R.U32.HI R5, RZ, 0xd, R5 ;  /* 0x0000000dff057819 */ /* 0x000fe40000011605 */
[----:B------:R-:W-:Y:S02]  /*4090*/  LOP3.LUT R15, R14, 0x40004, R15, 0xf8, !PT ;  /* 0x000400040e0f7812 */ /* 0x000fe400078ef80f */
[C---:B------:R-:W-:Y:S02]  /*40a0*/  LOP3.LUT R53, R6.reuse, 0x70007, RZ, 0xc0, !PT ;  /* 0x0007000706357812 */ /* 0x040fe400078ec0ff */
[----:B------:R-:W-:Y:S02]  /*40b0*/  LOP3.LUT R11, R6, 0x380038, RZ, 0xc0, !PT ;  /* 0x00380038060b7812 */ /* 0x000fe400078ec0ff */
[----:B------:R-:W-:-:S02]  /*40c0*/  SHF.R.U32.HI R21, RZ, 0x6, R6 ;  /* 0x00000006ff157819 */ /* 0x000fc40000011606 */
[----:B------:R-:W-:Y:S02]  /*40d0*/  LOP3.LUT R14, R66, 0x40004, R7, 0xf8, !PT ;  /* 0x00040004420e7812 */ /* 0x000fe400078ef807 */
        /* <DEDUP_REMOVED lines=59> */
[----:B------:R-:W-:Y:S01]  /*4490*/  HFMA2 R66, R7, R2.H0_H0, -20, -20 ;  /* 0xcd00cd0007427431 */ /* 0x000fe20000040002 */
[----:B------:R-:W-:Y:S02]  /*44a0*/  LOP3.LUT R9, R9, 0x64006400, RZ, 0xfc, !PT ;  /* 0x6400640009097812 */ /* 0x000fe400078efcff */
[----:B------:R-:W-:Y:S02]  /*44b0*/  LOP3.LUT R3, R3, 0x64006400, RZ, 0xfc, !PT ;  /* 0x6400640003037812 */ /* 0x000fe400078efcff */
        /* <DEDUP_REMOVED lines=181> */
.L_x_2605:
[----:B------:R-:W-:Y:S01]  /*5010*/  @!P1 IMAD.MOV.U32 R36, RZ, RZ, R95 ;  /* 0x000000ffff249224 */ /* 0x000fe200078e005f */
[----:B------:R-:W-:Y:S06]  /*5020*/  @!P2 BRA `(.L_x_2606) ;  /* 0x000000080070a947 */ /* 0x000fec0003800000 */
        /* <DEDUP_REMOVED lines=79> */
.L_x_2607:
        /* <DEDUP_REMOVED lines=77> */
.L_x_2606:
[----:B------:R-:W-:Y:S01]  /*59f0*/  IADD3 R39, PT, PT, R39, 0x20, RZ ;  /* 0x0000002027277810 */ /* 0x000fe20007ffe0ff */
[----:B------:R-:W-:Y:S01]  /*5a00*/  UIADD3 UR4, UPT, UPT, UR4, 0x40, URZ ;  /* 0x0000004004047890 */ /* 0x000fe2000fffe0ff */
[----:B------:R-:W-:Y:S01]  /*5a10*/  IADD3 R48, P3, PT, R48, 0x80, RZ ;  /* 0x0000008030307810 */ /* 0x000fe20007f7e0ff */
[----:B------:R-:W-:Y:S01]  /*5a20*/  IMAD.WIDE R100, R35, 0x4, R98 ;  /* 0x0000000423647825 */ /* 0x000fe200078e0262 */
[----:B------:R-:W-:Y:S02]  /*5a30*/  ISETP.GE.AND P1, PT, R39, R94, PT ;  /* 0x0000005e2700720c */ /* 0x000fe40003f26270 */
[----:B------:R-:W-:-:S11]  /*5a40*/  IADD3.X R49, PT, PT, RZ, R49, RZ, P3, !PT ;  /* 0x00000031ff317210 */ /* 0x000fd60001ffe4ff */
[----:B------:R-:W-:Y:S05]  /*5a50*/  @!P1 BRA `(.L_x_2608) ;  /* 0xffffffe000649947 */ /* 0x000fea000383ffff */
.L_x_2604:
        /* <DEDUP_REMOVED lines=8> */
[----:B------:R-:W-:-:S05]  /*5ae0*/  IMAD.MOV.U32 R2, RZ, RZ, R4 ;  /* 0x000000ffff027224 */ /* 0x000fca00078e0004 */
[----:B------:R-:W-:-:S07]  /*5af0*/  MOV R0, R2 ;  /* 0x0000000200007202 */ /* 0x000fce0000000f00 */
.L_x_2612:
[----:B------:R-:W0:Y:S02]  /*5b00*/  LDS R2, [R0] ;  /* 0x0000000000027984 */ /* 0x000e240000000800 */
[----:B0-----:R-:W-:-:S05]  /*5b10*/  HADD2 R3, R2, R34 ;  /* 0x0000002202037230 */ /* 0x001fca0000000000 */
[----:B------:R-:W0:Y:S02]  /*5b20*/  ATOMS.CAST.SPIN P0, [R0], R2, R3 ;  /* 0x000000020000758d */ /* 0x000e240001800003 */
[----:B0-----:R-:W-:Y:S05]  /*5b30*/  @!P0 BRA `(.L_x_2612) ;  /* 0xfffffffc00f08947 */ /* 0x001fea000383ffff */
[----:B------:R-:W-:Y:S05]  /*5b40*/  BRA `(.L_x_2610) ;  /* 0x00000000000c7947 */ /* 0x000fea0003800000 */
.L_x_2611:
[----:B------:R-:W2:Y:S02]  /*5b50*/  LD.E R0, desc[UR8][R4.64] ;  /* 0x0000000804007980 */ /* 0x000ea4000c101900 */
[----:B--2---:R-:W-:-:S05]  /*5b60*/  IADD3 R3, PT, PT, R34, R0, RZ ;  /* 0x0000000022037210 */ /* 0x004fca0007ffe0ff */
[----:B------:R0:W-:Y:S02]  /*5b70*/  ST.E desc[UR8][R4.64], R3 ;  /* 0x0000000304007985 */ /* 0x0001e4000c101908 */
.L_x_2610:
[----:B------:R-:W-:Y:S05]  /*5b80*/  BSYNC.RECONVERGENT B0 ;  /* 0x0000000000007941 */ /* 0x000fea0003800200 */
.L_x_2609:
[----:B------:R1:W-:Y:S01]  /*5b90*/  ATOM.E.ADD.F16x2.RN.STRONG.GPU P0, RZ, desc[UR8][R4.64+0x4], R33 ;  /* 0x8000042104ff79a2 */ /* 0x0003e2000c10e108 */
[----:B------:R-:W-:Y:S04]  /*5ba0*/  BSSY.RECONVERGENT B0, `(.L_x_2613) ;  /* 0x000000e000007945 */ /* 0x000fe80003800200 */
[----:B-1----:R-:W-:Y:S05]  /*5bb0*/  @P0 BRA `(.L_x_2614) ;  /* 0x0000000000300947 */ /* 0x002fea0003800000 */
[----:B------:R-:W1:Y:S02]  /*5bc0*/  QSPC.E.S P0, RZ, [R4+0x4] ;  /* 0x0000040004ff73aa */ /* 0x000e640000000500 */
[----:B-1----:R-:W-:Y:S05]  /*5bd0*/  @!P0 BRA `(.L_x_2615) ;  /* 0x00000000001c8947 */ /* 0x002fea0003800000 */
[----:B------:R-:W-:-:S04]  /*5be0*/  MOV R2, R4 ;  /* 0x0000000400027202 */ /* 0x000fc80000000f00 */
[----:B------:R-:W-:-:S07]  /*5bf0*/  MOV R0, R2 ;  /* 0x0000000200007202 */ /* 0x000fce0000000f00 */
.L_x_2616:
[----:B------:R-:W0:Y:S02]  /*5c00*/  LDS R2, [R0+0x4] ;  /* 0x0000040000027984 */ /* 0x000e240000000800 */
[----:B0-----:R-:W-:-:S05]  /*5c10*/  HFMA2 R3, R2, 1, 1, R33 ;  /* 0x3c003c0002037831 */ /* 0x001fca0000000021 */
[----:B------:R-:W0:Y:S02]  /*5c20*/  ATOMS.CAST.SPIN P0, [R0+0x4], R2, R3 ;  /* 0x000004020000758d */ /* 0x000e240001800003 */
[----:B0-----:R-:W-:Y:S05]  /*5c30*/  @!P0 BRA `(.L_x_2616) ;  /* 0xfffffffc00f08947 */ /* 0x001fea000383ffff */
[----:B------:R-:W-:Y:S05]  /*5c40*/  BRA `(.L_x_2614) ;  /* 0x00000000000c7947 */ /* 0x000fea0003800000 */
.L_x_2615:
[----:B------:R-:W0:Y:S02]  /*5c50*/  LD.E R0, desc[UR8][R4.64+0x4] ;  /* 0x0000040804007980 */ /* 0x000e24000c101900 */
[----:B0-----:R-:W-:-:S05]  /*5c60*/  IMAD.IADD R3, R33, 0x1, R0 ;  /* 0x0000000121037824 */ /* 0x001fca00078e0200 */
[----:B------:R1:W-:Y:S02]  /*5c70*/  ST.E desc[UR8][R4.64+0x4], R3 ;  /* 0x0000040304007985 */ /* 0x0003e4000c101908 */
.L_x_2614:
[----:B------:R-:W-:Y:S05]  /*5c80*/  BSYNC.RECONVERGENT B0 ;  /* 0x0000000000007941 */ /* 0x000fea0003800200 */
.L_x_2613:
        /* <DEDUP_REMOVED lines=9> */
.L_x_2620:
[----:B------:R-:W0:Y:S02]  /*5d20*/  LDS R2, [R0] ;  /* 0x0000000000027984 */ /* 0x000e240000000800 */
[----:B0-----:R-:W-:-:S05]  /*5d30*/  HADD2 R3, R2, R32 ;  /* 0x0000002002037230 */ /* 0x001fca0000000000 */
[----:B------:R-:W0:Y:S02]  /*5d40*/  ATOMS.CAST.SPIN P0, [R0], R2, R3 ;  /* 0x000000020000758d */ /* 0x000e240001800003 */
[----:B0-----:R-:W-:Y:S05]  /*5d50*/  @!P0 BRA `(.L_x_2620) ;  /* 0xfffffffc00f08947 */ /* 0x001fea000383ffff */
[----:B------:R-:W-:Y:S05]  /*5d60*/  BRA `(.L_x_2618) ;  /* 0x00000000000c7947 */ /* 0x000fea0003800000 */
.L_x_2619:
[----:B------:R-:W2:Y:S02]  /*5d70*/  LD.E R0, desc[UR8][R4.64] ;  /* 0x0000000804007980 */ /* 0x000ea4000c101900 */
[----:B--2---:R-:W-:-:S05]  /*5d80*/  IADD3 R3, PT, PT, R32, R0, RZ ;  /* 0x0000000020037210 */ /* 0x004fca0007ffe0ff */
[----:B------:R0:W-:Y:S02]  /*5d90*/  ST.E desc[UR8][R4.64], R3 ;  /* 0x0000000304007985 */ /* 0x0001e4000c101908 */
.L_x_2618:
[----:B------:R-:W-:Y:S05]  /*5da0*/  BSYNC.RECONVERGENT B0 ;  /* 0x0000000000007941 */ /* 0x000fea0003800200 */
.L_x_2617:
[----:B------:R1:W-:Y:S01]  /*5db0*/  ATOM.E.ADD.F16x2.RN.STRONG.GPU P0, RZ, desc[UR8][R4.64+0x4], R31 ;  /* 0x8000041f04ff79a2 */ /* 0x0003e2000c10e108 */
[----:B------:R-:W-:Y:S04]  /*5dc0*/  BSSY.RECONVERGENT B0, `(.L_x_2621) ;  /* 0x000000e000007945 */ /* 0x000fe80003800200 */
[----:B-1----:R-:W-:Y:S05]  /*5dd0*/  @P0 BRA `(.L_x_2622) ;  /* 0x0000000000300947 */ /* 0x002fea0003800000 */
[----:B------:R-:W1:Y:S02]  /*5de0*/  QSPC.E.S P0, RZ, [R4+0x4] ;  /* 0x0000040004ff73aa */ /* 0x000e640000000500 */
[----:B-1----:R-:W-:Y:S05]  /*5df0*/  @!P0 BRA `(.L_x_2623) ;  /* 0x00000000001c8947 */ /* 0x002fea0003800000 */
[----:B------:R-:W-:-:S05]  /*5e00*/  IMAD.MOV.U32 R2, RZ, RZ, R4 ;  /* 0x000000ffff027224 */ /* 0x000fca00078e0004 */
[----:B------:R-:W-:-:S07]  /*5e10*/  MOV R0, R2 ;  /* 0x0000000200007202 */ /* 0x000fce0000000f00 */
.L_x_2624:
[----:B------:R-:W0:Y:S02]  /*5e20*/  LDS R2, [R0+0x4] ;  /* 0x0000040000027984 */ /* 0x000e240000000800 */
[----:B0-----:R-:W-:-:S05]  /*5e30*/  HFMA2 R3, R2, 1, 1, R31 ;  /* 0x3c003c0002037831 */ /* 0x001fca000000001f */
[----:B------:R-:W0:Y:S02]  /*5e40*/  ATOMS.CAST.SPIN P0, [R0+0x4], R2, R3 ;  /* 0x000004020000758d */ /* 0x000e240001800003 */
[----:B0-----:R-:W-:Y:S05]  /*5e50*/  @!P0 BRA `(.L_x_2624) ;  /* 0xfffffffc00f08947 */ /* 0x001fea000383ffff */
[----:B------:R-:W-:Y:S05]  /*5e60*/  BRA `(.L_x_2622) ;  /* 0x00000000000c7947 */ /* 0x000fea0003800000 */
.L_x_2623:
[----:B------:R-:W0:Y:S02]  /*5e70*/  LD.E R0, desc[UR8][R4.64+0x4] ;  /* 0x0000040804007980 */ /* 0x000e24000c101900 */
[----:B0-----:R-:W-:-:S05]  /*5e80*/  IADD3 R3, PT, PT, R31, R0, RZ ;  /* 0x000000001f037210 */ /* 0x001fca0007ffe0ff */
[----:B------:R1:W-:Y:S02]  /*5e90*/  ST.E desc[UR8][R4.64+0x4], R3 ;  /* 0x0000040304007985 */ /* 0x0003e4000c101908 */
.L_x_2622:
[----:B------:R-:W-:Y:S05]  /*5ea0*/  BSYNC.RECONVERGENT B0 ;  /* 0x0000000000007941 */ /* 0x000fea0003800200 */
.L_x_2621:
        /* <DEDUP_REMOVED lines=10> */
.L_x_2628:
[----:B------:R-:W0:Y:S02]  /*5f50*/  LDS R2, [R0] ;  /* 0x0000000000027984 */ /* 0x000e240000000800 */
[----:B0-----:R-:W-:-:S05]  /*5f60*/  HADD2 R3, R2, R30 ;  /* 0x0000001e02037230 */ /* 0x001fca0000000000 */
[----:B------:R-:W0:Y:S02]  /*5f70*/  ATOMS.CAST.SPIN P0, [R0], R2, R3 ;  /* 0x000000020000758d */ /* 0x000e240001800003 */
[----:B0-----:R-:W-:Y:S05]  /*5f80*/  @!P0 BRA `(.L_x_2628) ;  /* 0xfffffffc00f08947 */ /* 0x001fea000383ffff */
[----:B------:R-:W-:Y:S05]  /*5f90*/  BRA `(.L_x_2626) ;  /* 0x00000000000c7947 */ /* 0x000fea0003800000 */
.L_x_2627:
[----:B------:R-:W2:Y:S02]  /*5fa0*/  LD.E R0, desc[UR8][R4.64] ;  /* 0x0000000804007980 */ /* 0x000ea4000c101900 */
[----:B--2---:R-:W-:-:S05]  /*5fb0*/  IMAD.IADD R3, R30, 0x1, R0 ;  /* 0x000000011e037824 */ /* 0x004fca00078e0200 */
[----:B------:R0:W-:Y:S02]  /*5fc0*/  ST.E desc[UR8][R4.64], R3 ;  /* 0x0000000304007985 */ /* 0x0001e4000c101908 */
.L_x_2626:
[----:B------:R-:W-:Y:S05]  /*5fd0*/  BSYNC.RECONVERGENT B0 ;  /* 0x0000000000007941 */ /* 0x000fea0003800200 */
.L_x_2625:
[----:B------:R1:W-:Y:S02]  /*5fe0*/  ATOM.E.ADD.F16x2.RN.STRONG.GPU P0, RZ, desc[UR8][R4.64+0x4], R29 ;  /* 0x8000041d04ff79a2 */ /* 0x0003e4000c10e108 */
[----:B-1----:R-:W-:Y:S05]  /*5ff0*/  @P0 EXIT ;  /* 0x000000000000094d */ /* 0x002fea0003800000 */
[----:B------:R-:W1:Y:S02]  /*6000*/  QSPC.E.S P0, RZ, [R4+0x4] ;  /* 0x0000040004ff73aa */ /* 0x000e640000000500 */
[----:B-1----:R-:W-:Y:S05]  /*6010*/  @!P0 BRA `(.L_x_2629) ;  /* 0x00000000001c8947 */ /* 0x002fea0003800000 */
[----:B------:R-:W-:-:S04]  /*6020*/  MOV R2, R4 ;  /* 0x0000000400027202 */ /* 0x000fc80000000f00 */
[----:B------:R-:W-:-:S07]  /*6030*/  MOV R0, R2 ;  /* 0x0000000200007202 */ /* 0x000fce0000000f00 */
.L_x_2630:
[----:B------:R-:W0:Y:S02]  /*6040*/  LDS R2, [R0+0x4] ;  /* 0x0000040000027984 */ /* 0x000e240000000800 */
[----:B0-----:R-:W-:-:S05]  /*6050*/  HFMA2 R3, R2, 1, 1, R29 ;  /* 0x3c003c0002037831 */ /* 0x001fca000000001d */
[----:B------:R-:W0:Y:S02]  /*6060*/  ATOMS.CAST.SPIN P0, [R0+0x4], R2, R3 ;  /* 0x000004020000758d */ /* 0x000e240001800003 */
[----:B0-----:R-:W-:Y:S05]  /*6070*/  @!P0 BRA `(.L_x_2630) ;  /* 0xfffffffc00f08947 */ /* 0x001fea000383ffff */
[----:B------:R-:W-:Y:S05]  /*6080*/  EXIT ;  /* 0x000000000000794d */ /* 0x000fea0003800000 */
.L_x_2629:
[----:B------:R-:W0:Y:S02]  /*6090*/  LD.E R0, desc[UR8][R4.64+0x4] ;  /* 0x0000040804007980 */ /* 0x000e24000c101900 */
[----:B0-----:R-:W-:-:S05]  /*60a0*/  IADD3 R3, PT, PT, R29, R0, RZ ;  /* 0x000000001d037210 */ /* 0x001fca0007ffe0ff */
[----:B------:R-:W-:Y:S01]  /*60b0*/  ST.E desc[UR8][R4.64+0x4], R3 ;  /* 0x0000040304007985 */ /* 0x000fe2000c101908 */
[----:B------:R-:W-:Y:S05]  /*60c0*/  EXIT ;  /* 0x000000000000794d */ /* 0x000fea0003800000 */
.L_x_2631:
        /* <DEDUP_REMOVED lines=11> */
.L_x_5315:


//--------------------- .text._Z23gemm_half_q_half_kernelILi3ELi38ELb1ELb0ELi64EEvPK6__halfPKjS4_S2_PS0_iiiiPKtS7_iiiiiibS2_i --------------------------
	.section	.text._Z23gemm_half_q_half_kernelILi3ELi38ELb1ELb0ELi64EEvPK6__halfPKjS4_S2_PS0_iiiiPKtS7_iiiiiibS2_i,"ax",@progbits
	.align	128
        .global         _Z23gemm_half_q_half_kernelILi3ELi38ELb1ELb0ELi64EEvPK6__halfPKjS4_S2_PS0_iiiiPKtS7_iiiiiibS2_i
        .type           _Z23gemm_half_q_half_kernelILi3ELi38ELb1ELb0ELi64EEvPK6__halfPKjS4_S2_PS0_iiiiPKtS7_iiiiiibS2_i,@function
        .size           _Z23gemm_half_q_half_kernelILi3ELi38ELb1ELb0ELi64EEvPK6__halfPKjS4_S2_PS0_iiiiPKtS7_iiiiiibS2_i,(.L_x_5316 - _Z23gemm_half_q_half_kernelILi3ELi38ELb1ELb0ELi64EEvPK6__halfPKjS4_S2_PS0_iiiiPKtS7_iiiiiibS2_i)
        .other          _Z23gemm_half_q_half_kernelILi3ELi38ELb1ELb0ELi64EEvPK6__halfPKjS4_S2_PS0_iiiiPKtS7_iiiiiibS2_i,@"STO_CUDA_ENTRY STV_DEFAULT"
_Z23gemm_half_q_half_kernelILi3ELi38ELb1ELb0ELi64EEvPK6__halfPKjS4_S2_PS0_iiiiPKtS7_iiiiiibS2_i:
.text._Z23gemm_half_q_half_kernelILi3ELi38ELb1ELb0ELi64EEvPK6__halfPKjS4_S2_PS0_iiiiPKtS7_iiiiiibS2_i:
        /* <DEDUP_REMOVED lines=31> */
.L_x_2632:
[----:B------:R-:W-:Y:S02]  /*01f0*/  PRMT R3, R3, 0x9910, RZ ;  /* 0x0000991003037816 */ /* 0x000fe400000000ff */
[----:B------:R-:W-:Y:S02]  /*0200*/  SHF.L.U32 R47, R2, 0x6, RZ ;  /* 0x00000006022f7819 */ /* 0x000fe400000006ff */
[----:B------:R-:W-:Y:S02]  /*0210*/  ISETP.NE.AND P1, PT, R3, RZ, PT ;  /* 0x000000ff0300720c */ /* 0x000fe40003f25270 */
[----:B------:R-:W-:-:S11]  /*0220*/  VIADDMNMX R45, R47, 0x40, R4, PT ;  /* 0x000000402f2d7846 */ /* 0x000fd60003800104 */
[----:B------:R-:W-:Y:S05]  /*0230*/  @!P1 EXIT ;  /* 0x000000000000994d */ /* 0x000fea0003800000 */
[----:B------:R-:W-:Y:S01]  /*0240*/  IADD3 R20, PT, PT, R47, R0, RZ ;  /* 0x000000002f147210 */ /* 0x000fe20007ffe0ff */
[----:B------:R-:W-:Y:S01]  /*0250*/  IMAD.SHL.U32 R3, R10, 0x100, RZ ;  /* 0x000001000a037824 */ /* 0x000fe200078e00ff */
[----:B------:R-:W-:Y:S01]  /*0260*/  BSSY.RECONVERGENT B0, `(.L_x_2633) ;  /* 0x00000b6000007945 */ /* 0x000fe20003800200 */
[----:B------:R-:W-:Y:S02]  /*0270*/  VIMNMX.U32 R5, PT, PT, R52, 0x3, PT ;  /* 0x0000000334057848 */ /* 0x000fe40003fe0000 */
[----:B------:R-:W-:Y:S02]  /*0280*/  ISETP.GE.AND P1, PT, R20, R45, PT ;  /* 0x0000002d1400720c */ /* 0x000fe40003f26270 */
[----:B------:R-:W-:-:S11]  /*0290*/  LEA R46, R0, R3, 0x2 ;  /* 0x00000003002e7211 */ /* 0x000fd600078e10ff */
        /* <DEDUP_REMOVED lines=30> */
.L_x_2638:
[----:B------:R-:W-:Y:S01]  /*0480*/  IMAD.IADD R9, R17, 0x1, R4 ;  /* 0x0000000111097824 */ /* 0x000fe200078e0204 */
[----:B------:R-:W-:-:S04]  /*0490*/  IADD3 R7, P3, PT, R20, R17, RZ ;  /* 0x0000001114077210 */ /* 0x000fc80007f7e0ff */
[-C--:B------:R-:W-:Y:S02]  /*04a0*/  IADD3 R11, PT, PT, R9, R4.reuse, RZ ;  /* 0x00000004090b7210 */ /* 0x080fe40007ffe0ff */
[----:B------:R-:W-:Y:S02]  /*04b0*/  LEA.HI.X.SX32 R8, R17, RZ, 0x1, P3 ;  /* 0x000000ff11087211 */ /* 0x000fe400018f0eff */
[----:B------:R-:W-:Y:S02]  /*04c0*/  LEA R6, P3, R7, UR4, 0x1 ;  /* 0x0000000407067c11 */ /* 0x000fe4000f8608ff */
[----:B------:R-:W-:Y:S02]  /*04d0*/  IADD3 R12, P4, PT, R20, R9, RZ ;  /* 0x00000009140c7210 */ /* 0x000fe40007f9e0ff */
[----:B------:R-:W-:Y:S02]  /*04e0*/  IADD3 R17, PT, PT, R11, R4, RZ ;  /* 0x000000040b117210 */ /* 0x000fe40007ffe0ff */
[----:B------:R-:W-:-:S02]  /*04f0*/  LEA.HI.X R7, R7, UR5, R8, 0x1, P3 ;  /* 0x0000000507077c11 */ /* 0x000fc400098f0c08 */
[----:B------:R-:W-:Y:S02]  /*0500*/  LEA.HI.X.SX32 R9, R9, RZ, 0x1, P4 ;  /* 0x000000ff09097211 */ /* 0x000fe400020f0eff */
[----:B------:R-:W-:Y:S02]  /*0510*/  LEA R8, P3, R12, UR4, 0x1 ;  /* 0x000000040c087c11 */ /* 0x000fe4000f8608ff */
[C---:B------:R-:W-:Y:S01]  /*0520*/  IADD3 R18, P5, PT, R20.reuse, R11, RZ ;  /* 0x0000000b14127210 */ /* 0x040fe20007fbe0ff */
[----:B------:R-:W2:Y:S01]  /*0530*/  LDG.E.U16.CONSTANT R7, desc[UR8][R6.64] ;  /* 0x0000000806077981 */ /* 0x000ea2000c1e9500 */
[----:B------:R-:W-:Y:S02]  /*0540*/  IADD3 R13, P6, PT, R20, R17, RZ ;  /* 0x00000011140d7210 */ /* 0x000fe40007fde0ff */
[----:B------:R-:W-:Y:S02]  /*0550*/  LEA.HI.X R9, R12, UR5, R9, 0x1, P3 ;  /* 0x000000050c097c11 */ /* 0x000fe400098f0c09 */
[----:B------:R-:W-:-:S02]  /*0560*/  LEA.HI.X.SX32 R11, R11, RZ, 0x1, P5 ;  /* 0x000000ff0b0b7211 */ /* 0x000fc400028f0eff */
[C---:B------:R-:W-:Y:S02]  /*0570*/  LEA R10, P4, R18.reuse, UR4, 0x1 ;  /* 0x00000004120a7c11 */ /* 0x040fe4000f8808ff */
        /* <DEDUP_REMOVED lines=14> */
[----:B0-----:R-:W-:Y:S01]  /*0660*/  VIADD R14, R14, 0x200 ;  /* 0x000002000e0e7836 */ /* 0x001fe20000000000 */
[----:B------:R-:W-:Y:S06]  /*0670*/  @!P3 BRA `(.L_x_2638) ;  /* 0xfffffffc0080b947 */ /* 0x000fec000383ffff */
.L_x_2637:
        /* <DEDUP_REMOVED lines=19> */
[----:B0-----:R-:W-:-:S07]  /*07b0*/  VIADD R14, R14, 0x100 ;  /* 0x000001000e0e7836 */ /* 0x001fce0000000000 */
.L_x_2639:
[----:B------:R-:W-:-:S13]  /*07c0*/  ISETP.EQ.AND P3, PT, R15, RZ, PT ;  /* 0x000000ff0f00720c */ /* 0x000fda0003f62270 */
[----:B------:R-:W-:Y:S05]  /*07d0*/  @!P1 BRA P3, `(.L_x_2634) ;  /* 0x0000000400789947 */ /* 0x000fea0001800000 */
.L_x_2636:
        /* <DEDUP_REMOVED lines=12> */
.L_x_2635:
[----:B------:R-:W-:-:S04]  /*08a0*/  LEA R6, P1, R20, UR10, 0x1 ;  /* 0x0000000a14067c11 */ /* 0x000fc8000f8208ff */
[----:B------:R-:W-:Y:S02]  /*08b0*/  LEA.HI.X R7, R20, UR11, RZ, 0x1, P1 ;  /* 0x0000000b14077c11 */ /* 0x000fe400088f0cff */
[----:B------:R-:W-:Y:S01]  /*08c0*/  IADD3 R15, PT, PT, RZ, -R5, RZ ;  /* 0x80000005ff0f7210 */ /* 0x000fe20007ffe0ff */
[----:B------:R-:W-:Y:S01]  /*08d0*/  IMAD R17, R4, UR7, RZ ;  /* 0x0000000704117c24 */ /* 0x000fe2000f8e02ff */
[----:B------:R-:W0:Y:S01]  /*08e0*/  LDCU.64 UR10, c[0x0][0x380] ;  /* 0x00007000ff0a77ac */ /* 0x000e220008000a00 */
[----:B------:R1:W5:Y:S01]  /*08f0*/  LDG.E.U16.CONSTANT R20, desc[UR8][R6.64] ;  /* 0x0000000806147981 */ /* 0x000362000c1e9500 */
[----:B------:R-:W-:Y:S01]  /*0900*/  ISETP.GE.AND P1, PT, R15, RZ, PT ;  /* 0x000000ff0f00720c */ /* 0x000fe20003f26270 */
[----:B------:R-:W-:-:S12]  /*0910*/  IMAD R17, R17, 0x3, RZ ;  /* 0x0000000311117824 */ /* 0x000fd800078e02ff */
[----:B-1----:R-:W-:Y:S05]  /*0920*/  @P1 BRA `(.L_x_2640) ;  /* 0x0000000000f81947 */ /* 0x002fea0003800000 */
[----:B------:R-:W-:Y:S01]  /*0930*/  IMAD.MOV R6, RZ, RZ, -R15 ;  /* 0x000000ffff067224 */ /* 0x000fe200078e0a0f */
[----:B------:R-:W-:-:S04]  /*0940*/  PLOP3.LUT P1, PT, PT, PT, PT, 0x80, 0x8 ;  /* 0x000000000008781c */ /* 0x000fc80003f2f070 */
[----:B------:R-:W-:-:S13]  /*0950*/  ISETP.GT.AND P3, PT, R6, 0x3, PT ;  /* 0x000000030600780c */ /* 0x000fda0003f64270 */
[----:B------:R-:W-:Y:S05]  /*0960*/  @!P3 BRA `(.L_x_2641) ;  /* 0x00000000008cb947 */ /* 0x000fea0003800000 */
[----:B------:R-:W-:Y:S01]  /*0970*/  PLOP3.LUT P1, PT, PT, PT, PT, 0x8, 0x80 ;  /* 0x000000000080781c */ /* 0x000fe20003f2e170 */
[----:B------:R-:W1:Y:S01]  /*0980*/  LDCU.64 UR4, c[0x0][0x380] ;  /* 0x00007000ff0477ac */ /* 0x000e620008000a00 */
[----:B------:R-:W-:-:S11]  /*0990*/  NOP ;  /* 0x0000000000007918 */ /* 0x000fd60000000000 */
.L_x_2642:
        /* <DEDUP_REMOVED lines=32> */
.L_x_2641:
        /* <DEDUP_REMOVED lines=16> */
[----:B------:R-:W-:Y:S01]  /*0ca0*/  IMAD.IADD R17, R11, 0x1, R4 ;  /* 0x000000010b117824 */ /* 0x000fe200078e0204 */
[----:B------:R-:W-:Y:S01]  /*0cb0*/  IADD3 R15, PT, PT, R15, 0x2, RZ ;  /* 0x000000020f0f7810 */ /* 0x000fe20007ffe0ff */
[----:B--2---:R-:W-:Y:S04]  /*0cc0*/  STS.U16 [R14], R7 ;  /* 0x000000070e007388 */ /* 0x004fe80000000400 */
[----:B---3--:R1:W-:Y:S02]  /*0cd0*/  STS.U16 [R14+0x80], R9 ;  /* 0x000080090e007388 */ /* 0x0083e40000000400 */
[----:B-1----:R-:W-:-:S07]  /*0ce0*/  IADD3 R14, PT, PT, R14, 0x100, RZ ;  /* 0x000001000e0e7810 */ /* 0x002fce0007ffe0ff */
.L_x_2643:
[----:B------:R-:W-:-:S13]  /*0cf0*/  ISETP.NE.OR P1, PT, R15, RZ, P1 ;  /* 0x000000ff0f00720c */ /* 0x000fda0000f25670 */
[----:B------:R-:W-:Y:S05]  /*0d00*/  @!P1 BRA `(.L_x_2634) ;  /* 0x00000000002c9947 */ /* 0x000fea0003800000 */
.L_x_2640:
        /* <DEDUP_REMOVED lines=11> */
.L_x_2634:
[----:B0-----:R-:W-:Y:S05]  /*0dc0*/  BSYNC.RECONVERGENT B0 ;  /* 0x0000000000007941 */ /* 0x001fea0003800200 */
.L_x_2633:
        /* <DEDUP_REMOVED lines=8> */
[----:B------:R-:W-:Y:S02]  /*0e50*/  IMAD.MOV R5, RZ, RZ, -R5 ;  /* 0x000000ffff057224 */ /* 0x000fe400078e0a05 */
[----:B------:R-:W-:-:S03]  /*0e60*/  IMAD R6, R43, UR7, RZ ;  /* 0x000000072b067c24 */ /* 0x000fc6000f8e02ff */
        /* <DEDUP_REMOVED lines=10> */
.L_x_2647:
[CC--:B--2---:R-:W-:Y:S01]  /*0f10*/  IADD3 R8, PT, PT, R3.reuse, R43.reuse, RZ ;  /* 0x0000002b03087210 */ /* 0x0c4fe20007ffe0ff */
[--C-:B0-----:R-:W-:Y:S01]  /*0f20*/  IMAD.WIDE R6, R3, 0x2, R14.reuse ;  /* 0x0000000203067825 */ /* 0x101fe200078e020e */
[----:B------:R-:W-:Y:S02]  /*0f30*/  IADD3 R5, PT, PT, R5, 0x4, RZ ;  /* 0x0000000405057810 */ /* 0x000fe40007ffe0ff */
[C---:B------:R-:W-:Y:S01]  /*0f40*/  IADD3 R10, PT, PT, R8.reuse, R43, RZ ;  /* 0x0000002b080a7210 */ /* 0x040fe20007ffe0ff */
[----:B------:R-:W-:Y:S01]  /*0f50*/  IMAD.WIDE R8, R8, 0x2, R14 ;  /* 0x0000000208087825 */ /* 0x000fe200078e020e */
[----:B------:R2:W-:Y:S01]  /*0f60*/  STG.E.64 desc[UR8][R6.64], RZ ;  /* 0x000000ff06007986 */ /* 0x0005e2000c101b08 */
[----:B------:R-:W-:Y:S02]  /*0f70*/  ISETP.GE.AND P3, PT, R5, -0x3, PT ;  /* 0xfffffffd0500780c */ /* 0x000fe40003f66270 */
[C---:B------:R-:W-:Y:S01]  /*0f80*/  IMAD.IADD R16, R10.reuse, 0x1, R43 ;  /* 0x000000010a107824 */ /* 0x040fe200078e022b */
[----:B------:R2:W-:Y:S01]  /*0f90*/  STG.E.64 desc[UR8][R8.64], RZ ;  /* 0x000000ff08007986 */ /* 0x0005e2000c101b08 */
[----:B------:R-:W-:-:S03]  /*0fa0*/  IMAD.WIDE R10, R10, 0x2, R14 ;  /* 0x000000020a0a7825 */ /* 0x000fc600078e020e */
[C---:B------:R-:W-:Y:S01]  /*0fb0*/  IADD3 R3, PT, PT, R16.reuse, R43, RZ ;  /* 0x0000002b10037210 */ /* 0x040fe20007ffe0ff */
[----:B------:R-:W-:Y:S01]  /*0fc0*/  IMAD.WIDE R12, R16, 0x2, R14 ;  /* 0x00000002100c7825 */ /* 0x000fe200078e020e */
[----:B------:R2:W-:Y:S04]  /*0fd0*/  STG.E.64 desc[UR8][R10.64], RZ ;  /* 0x000000ff0a007986 */ /* 0x0005e8000c101b08 */
[----:B------:R2:W-:Y:S01]  /*0fe0*/  STG.E.64 desc[UR8][R12.64], RZ ;  /* 0x000000ff0c007986 */ /* 0x0005e2000c101b08 */
[----:B------:R-:W-:Y:S05]  /*0ff0*/  @!P3 BRA `(.L_x_2647) ;  /* 0xfffffffc00c4b947 */ /* 0x000fea000383ffff */
.L_x_2646:
        /* <DEDUP_REMOVED lines=12> */
.L_x_2648:
[----:B------:R-:W-:-:S13]  /*10c0*/  ISETP.NE.OR P1, PT, R5, RZ, P1 ;  /* 0x000000ff0500720c */ /* 0x000fda0000f25670 */
[----:B------:R-:W-:Y:S05]  /*10d0*/  @!P1 BRA `(.L_x_2644) ;  /* 0x00000000001c9947 */ /* 0x000fea0003800000 */
.L_x_2645:
[----:B01----:R-:W0:Y:S02]  /*10e0*/  LDC.64 R6, c[0x0][0x3a0] ;  /* 0x0000e800ff067b82 */ /* 0x003e240000000a00 */
.L_x_2649:
[----:B0-----:R-:W-:Y:S01]  /*10f0*/  IMAD.WIDE R8, R3, 0x2, R6 ;  /* 0x0000000203087825 */ /* 0x001fe200078e0206 */
[----:B------:R-:W-:Y:S02]  /*1100*/  IADD3 R5, PT, PT, R5, 0x1, RZ ;  /* 0x0000000105057810 */ /* 0x000fe40007ffe0ff */
[----:B------:R-:W-:Y:S02]  /*1110*/  IADD3 R3, PT, PT, R3, R43, RZ ;  /* 0x0000002b03037210 */ /* 0x000fe40007ffe0ff */
[----:B------:R2:W-:Y:S01]  /*1120*/  STG.E.64 desc[UR8][R8.64], RZ ;  /* 0x000000ff08007986 */ /* 0x0005e2000c101b08 */
[----:B------:R-:W-:-:S13]  /*1130*/  ISETP.NE.AND P1, PT, R5, RZ, PT ;  /* 0x000000ff0500720c */ /* 0x000fda0003f25270 */
[----:B--2---:R-:W-:Y:S05]  /*1140*/  @P1 BRA `(.L_x_2649) ;  /* 0xfffffffc00e81947 */ /* 0x004fea000383ffff */
.L_x_2644:
        /* <DEDUP_REMOVED lines=9> */
[----:B------:R-:W-:Y:S02]  /*11e0*/  IMAD.SHL.U32 R0, R0, 0x10, RZ ;  /* 0x0000001000007824 */ /* 0x000fe400078e00ff */
[----:B------:R-:W-:Y:S01]  /*11f0*/  HFMA2 R14, -RZ, RZ, 0, 0 ;  /* 0x00000000ff0e7431 */ /* 0x000fe200000001ff */
[----:B------:R-:W-:Y:S02]  /*1200*/  MOV R16, R47 ;  /* 0x0000002f00107202 */ /* 0x000fe40000000f00 */
[----:B------:R-:W-:Y:S02]  /*1210*/  LEA.HI R5, R5, R46, RZ, 0x3 ;  /* 0x0000002e05057211 */ /* 0x000fe400078f18ff */
[----:B------:R-:W-:Y:S02]  /*1220*/  LOP3.LUT R0, R0, 0x10, RZ, 0xc0, !PT ;  /* 0x0000001000007812 */ /* 0x000fe400078ec0ff */
[----:B0-----:R-:W-:-:S07]  /*1230*/  SHF.R.S32.HI R5, RZ, 0x3, R5 ;  /* 0x00000003ff057819 */ /* 0x001fce0000011405 */
.L_x_2651:
        /* <DEDUP_REMOVED lines=38> */
[----:B0-----:R-:W-:Y:S01]  /*14a0*/  PRMT R9, R9, 0x5410, R8 ;  /* 0x0000541009097816 */ /* 0x001fe20000000008 */
[C---:B------:R-:W-:Y:S01]  /*14b0*/  IMAD R8, R14.reuse, 0x8, R1 ;  /* 0x000000080e087824 */ /* 0x040fe200078e0201 */
[----:B------:R-:W-:-:S03]  /*14c0*/  IADD3 R14, PT, PT, R14, 0x1, RZ ;  /* 0x000000010e0e7810 */ /* 0x000fc60007ffe0ff */
[----:B------:R-:W-:-:S05]  /*14d0*/  HMUL2 R21, R9, R10.H0_H0 ;  /* 0x2000000a09157232 */ /* 0x000fca0000000000 */
[----:B------:R0:W-:Y:S01]  /*14e0*/  STL.64 [R8], R20 ;  /* 0x0000001408007387 */ /* 0x0001e20000100a00 */
[----:B------:R-:W-:Y:S05]  /*14f0*/  @!P1 BRA `(.L_x_2651) ;  /* 0xfffffffc00509947 */ /* 0x000fea000383ffff */
.L_x_2650:
        /* <DEDUP_REMOVED lines=22> */
[----:B0-----:R-:W-:-:S04]  /*1660*/  VIMNMX R0, PT, PT, R47, R0, PT ;  /* 0x000000002f007248 */ /* 0x001fc80003fe0100 */
[----:B------:R-:W-:-:S04]  /*1670*/  IADD3 R0, PT, PT, R0, -UR4, RZ ;  /* 0x8000000400007c10 */ /* 0x000fc8000fffe0ff */
[----:B------:R-:W-:-:S04]  /*1680*/  SHF.R.S32.HI R3, RZ, 0x1f, R0 ;  /* 0x0000001fff037819 */ /* 0x000fc80000011400 */
[----:B------:R-:W-:-:S04]  /*1690*/  LEA.HI R3, R3, R0, RZ, 0x5 ;  /* 0x0000000003037211 */ /* 0x000fc800078f28ff */
[----:B------:R-:W-:-:S05]  /*16a0*/  SHF.R.S32.HI R3, RZ, 0x5, R3 ;  /* 0x00000005ff037819 */ /* 0x000fca0000011403 */
[----:B------:R-:W-:-:S07]  /*16b0*/  IMAD R0, R3, 0x6, RZ ;  /* 0x0000000603007824 */ /* 0x000fce00078e02ff */
.L_x_2652:
        /* <DEDUP_REMOVED lines=8> */
.L_x_2653:
[----:B------:R-:W-:Y:S05]  /*1740*/  @!P4 BRA `(.L_x_2654) ;  /* 0x00000000001cc947 */ /* 0x000fea0003800000 */
[----:B------:R-:W0:Y:S02]  /*1750*/  LDC R10, c[0x0][0x3d4] ;  /* 0x0000f500ff0a7b82 */ /* 0x000e240000000800 */
[----:B0-----:R-:W-:-:S05]  /*1760*/  VIMNMX R3, PT, PT, R47, R10, PT ;  /* 0x0000000a2f037248 */ /* 0x001fca0003fe0100 */
[----:B------:R-:W-:-:S05]  /*1770*/  VIADD R3, R3, -UR5 ;  /* 0x8000000503037c36 */ /* 0x000fca0008000000 */
[----:B------:R-:W-:-:S04]  /*1780*/  SHF.R.S32.HI R10, RZ, 0x1f, R3 ;  /* 0x0000001fff0a7819 */ /* 0x000fc80000011403 */
[----:B------:R-:W-:-:S04]  /*1790*/  LEA.HI R10, R10, R3, RZ, 0x5 ;  /* 0x000000030a0a7211 */ /* 0x000fc800078f28ff */
[----:B------:R-:W-:-:S04]  /*17a0*/  SHF.R.S32.HI R10, RZ, 0x5, R10 ;  /* 0x00000005ff0a7819 */ /* 0x000fc8000001140a */
[----:B------:R-:W-:-:S07]  /*17b0*/  SHF.L.U32 R12, R10, 0x2, RZ ;  /* 0x000000020a0c7819 */ /* 0x000fce00000006ff */
.L_x_2654:
        /* <DEDUP_REMOVED lines=8> */
.L_x_2655:
        /* <DEDUP_REMOVED lines=8> */
.L_x_2656:
[----:B------:R-:W-:Y:S01]  /*18c0*/  IMAD R0, R13, 0x8, R0 ;  /* 0x000000080d007824 */ /* 0x000fe200078e0200 */
[----:B------:R-:W0:Y:S01]  /*18d0*/  LDCU.64 UR10, c[0x0][0x388] ;  /* 0x00007100ff0a77ac */ /* 0x000e220008000a00 */
[----:B------:R-:W1:Y:S01]  /*18e0*/  S2UR UR5, SR_CgaCtaId ;  /* 0x00000000000579c3 */ /* 0x000e620000008800 */
[----:B------:R-:W-:Y:S01]  /*18f0*/  VIMNMX R4, PT, PT, R4, UR7, PT ;  /* 0x0000000704047c48 */ /* 0x000fe2000bfe0100 */
[----:B------:R-:W-:Y:S01]  /*1900*/  HFMA2 R44, -RZ, RZ, 0, 0 ;  /* 0x00000000ff2c7431 */ /* 0x000fe200000001ff */
[----:B------:R-:W-:Y:S01]  /*1910*/  IADD3 R0, PT, PT, R12, R0, R5 ;  /* 0x000000000c007210 */ /* 0x000fe20007ffe005 */
[----:B------:R-:W-:Y:S01]  /*1920*/  UMOV UR4, 0x400 ;  /* 0x0000040000047882 */ /* 0x000fe20000000000 */
[----:B-----5:R-:W-:Y:S02]  /*1930*/  PRMT R97, R8, 0x7610, R8 ;  /* 0x0000761008617816 */ /* 0x020fe40000000008 */
[----:B------:R-:W-:Y:S02]  /*1940*/  IADD3 R0, PT, PT, R14, R0, R11 ;  /* 0x000000000e007210 */ /* 0x000fe40007ffe00b */
[----:B------:R-:W-:-:S02]  /*1950*/  PRMT R102, R9, 0x7610, R9 ;  /* 0x0000761009667816 */ /* 0x000fc40000000009 */
        /* <DEDUP_REMOVED lines=12> */
[----:B------:R-:W-:Y:S02]  /*1a20*/  PRMT R27, RZ, 0x5410, RZ ;  /* 0x00005410ff1b7816 */ /* 0x000fe400000000ff */
[----:B------:R-:W-:-:S02]  /*1a30*/  IADD3.X R13, PT, PT, R0, UR11, RZ, P3, !PT ;  /* 0x0000000b000d7c10 */ /* 0x000fc40009ffe4ff */
[----:B------:R-:W-:Y:S02]  /*1a40*/  PRMT R26, RZ, 0x5410, RZ ;  /* 0x00005410ff1a7816 */ /* 0x000fe400000000ff */
[----:B------:R-:W-:Y:S01]  /*1a50*/  PRMT R25, RZ, 0x5410, RZ ;  /* 0x00005410ff197816 */ /* 0x000fe200000000ff */
[----:B------:R-:W-:Y:S01]  /*1a60*/  IMAD.MOV.U32 R101, RZ, RZ, R13 ;  /* 0x000000ffff657224 */ /* 0x000fe200078e000d */
[----:B------:R-:W-:Y:S02]  /*1a70*/  IADD3 R24, PT, PT, R47, R24, RZ ;  /* 0x000000182f187210 */ /* 0x000fe40007ffe0ff */
[----:B------:R-:W-:Y:S01]  /*1a80*/  MOV R100, R12 ;  /* 0x0000000c00647202 */ /* 0x000fe20000000f00 */
[----:B------:R-:W-:Y:S06]  /*1a90*/  @!P1 BRA `(.L_x_2657) ;  /* 0x0000002000e89947 */ /* 0x000fec0003800000 */
[----:B------:R-:W-:Y:S01]  /*1aa0*/  IMAD.WIDE.U32 R2, R2, 0x100, R6 ;  /* 0x0000010002027825 */ /* 0x000fe200078e0006 */
[----:B------:R-:W-:Y:S02]  /*1ab0*/  ISETP.EQ.OR P1, PT, R52, 0x2, P0 ;  /* 0x000000023400780c */ /* 0x000fe40000722670 */
[----:B------:R-:W-:Y:S02]  /*1ac0*/  VIMNMX R0, PT, PT, R45, UR7, PT ;  /* 0x000000072d007c48 */ /* 0x000fe4000bfe0100 */
[----:B------:R-:W-:Y:S02]  /*1ad0*/  IADD3 R14, P2, PT, R2, 0x2, RZ ;  /* 0x00000002020e7810 */ /* 0x000fe40007f5e0ff */
[----:B------:R-:W-:Y:S02]  /*1ae0*/  MOV R44, RZ ;  /* 0x000000ff002c7202 */ /* 0x000fe40000000f00 */
[----:B------:R-:W-:Y:S02]  /*1af0*/  IADD3.X R15, PT, PT, RZ, R3, RZ, P2, !PT ;  /* 0x00000003ff0f7210 */ /* 0x000fe400017fe4ff */
[----:B------:R-:W-:-:S07]  /*1b00*/  PRMT R42, RZ, 0x7610, R42 ;  /* 0x00007610ff2a7816 */ /* 0x000fce000000002a */
.L_x_2664:
[----:B------:R-:W0:Y:S01]  /*1b10*/  LDC R43, c[0x0][0x3ac] ;  /* 0x0000eb00ff2b7b82 */ /* 0x000e220000000800 */
[----:B------:R-:W-:Y:S01]  /*1b20*/  ISETP.NE.AND P3, PT, R47, R24, PT ;  /* 0x000000182f00720c */ /* 0x000fe20003f65270 */
[----:B------:R-:W-:-:S12]  /*1b30*/  IMAD.MOV.U32 R3, RZ, RZ, R13 ;  /* 0x000000ffff037224 */ /* 0x000fd800078e000d */
[----:B------:R-:W-:Y:S01]  /*1b40*/  @!P3 LEA R2, R44, R1, 0x3 ;  /* 0x000000012c02b211 */ /* 0x000fe200078e18ff */
[----:B------:R-:W5:Y:S04]  /*1b50*/  @!P3 LDG.E.U16.CONSTANT R20, desc[UR8][R14.64] ;  /* 0x000000080e14b981 */ /* 0x000f68000c1e9500 */
[----:B------:R1:W2:Y:S02]  /*1b60*/  @!P3 LDL.64 R22, [R2+0x8] ;  /* 0x000008000216b983 */ /* 0x0002a40000100a00 */
[----:B-1----:R-:W-:-:S05]  /*1b70*/  MOV R2, R12 ;  /* 0x0000000c00027202 */ /* 0x002fca0000000f00 */
[C---:B0-----:R-:W-:Y:S01]  /*1b80*/  IMAD.WIDE R4, R43.reuse, 0x4, R2 ;  /* 0x000000042b047825 */ /* 0x041fe200078e0202 */
[----:B------:R-:W3:Y:S03]  /*1b90*/  LDG.E.128.CONSTANT R8, desc[UR8][R2.64] ;  /* 0x0000000802087981 */ /* 0x000ee6000c1e9d00 */
[----:B------:R-:W-:Y:S02]  /*1ba0*/  IMAD.WIDE R12, R43, 0x4, R4 ;  /* 0x000000042b0c7825 */ /* 0x000fe400078e0204 */
[----:B------:R-:W4:Y:S04]  /*1bb0*/  LDG.E.128.CONSTANT R4, desc[UR8][R4.64] ;  /* 0x0000000804047981 */ /* 0x000f28000c1e9d00 */
[----:B------:R-:W4:Y:S01]  /*1bc0*/  LDG.E.128.CONSTANT R16, desc[UR8][R12.64] ;  /* 0x000000080c107981 */ /* 0x000f22000c1e9d00 */
[----:B------:R-:W-:-:S02]  /*1bd0*/  ISETP.NE.AND P4, PT, R49, RZ, PT ;  /* 0x000000ff3100720c */ /* 0x000fc40003f85270 */
[----:B------:R-:W-:Y:S02]  /*1be0*/  ISETP.NE.AND P2, PT, R52, 0x1, PT ;  /* 0x000000013400780c */ /* 0x000fe40003f45270 */
[----:B------:R-:W-:Y:S02]  /*1bf0*/  @!P3 IADD3 R64, PT, PT, R44, 0x1, RZ ;  /* 0x000000012c40b810 */ /* 0x000fe40007ffe0ff */
[----:B--2---:R-:W-:-:S04]  /*1c00*/  @!P3 PRMT R97, R22, 0x7610, R97 ;  /* 0x000076101661b816 */ /* 0x004fc80000000061 */
[----:B------:R-:W-:Y:S02]  /*1c10*/  @!P3 PRMT R97, R97, 0x7610, R22 ;  /* 0x000076106161b816 */ /* 0x000fe40000000016 */
[----:B---3--:R-:W-:Y:S02]  /*1c20*/  LOP3.LUT R21, R8, 0x3f003f, RZ, 0xc0, !PT ;  /* 0x003f003f08157812 */ /* 0x008fe400078ec0ff */
[--C-:B------:R-:W-:Y:S02]  /*1c30*/  SHF.R.U32.HI R22, RZ, 0x6, R8.reuse ;  /* 0x00000006ff167819 */ /* 0x100fe40000011608 */
[----:B------:R-:W-:Y:S02]  /*1c40*/  SHF.R.U32.HI R8, RZ, 0xc, R8 ;  /* 0x0000000cff087819 */ /* 0x000fe40000011608 */
        /* <DEDUP_REMOVED lines=9> */
[--C-:B----4-:R-:W-:Y:S02]  /*1ce0*/  SHF.R.U32.HI R11, RZ, 0x8, R17.reuse ;  /* 0x00000008ff0b7819 */ /* 0x110fe40000011611 */
[----:B------:R-:W-:Y:S02]  /*1cf0*/  LOP3.LUT R34, R17, 0x3f003f, RZ, 0xc0, !PT ;  /* 0x003f003f11227812 */ /* 0x000fe400078ec0ff */
[--C-:B------:R-:W-:Y:S02]  /*1d00*/  SHF.R.U32.HI R35, RZ, 0x6, R17.reuse ;  /* 0x00000006ff237819 */ /* 0x100fe40000011611 */
[----:B------:R-:W-:Y:S02]  /*1d10*/  SHF.R.U32.HI R33, RZ, 0xa, R17 ;  /* 0x0000000aff217819 */ /* 0x000fe40000011611 */
        /* <DEDUP_REMOVED lines=11> */
[----:B------:R-:W-:Y:S02]  /*1dd0*/  LOP3.LUT R32, R32, 0xf000f, RZ, 0xc0, !PT ;  /* 0x000f000f20207812 */ /* 0x000fe400078ec0ff */
[----:B------:R-:W-:-:S02]  /*1de0*/  LOP3.LUT R19, R38, 0xf000f, RZ, 0xc0, !PT ;  /* 0x000f000f26137812 */ /* 0x000fc400078ec0ff */
[----:B------:R-:W-:Y:S02]  /*1df0*/  LOP3.LUT R10, R9, 0x300030, R10, 0xf8, !PT ;  /* 0x00300030090a7812 */ /* 0x000fe400078ef80a */
[----:B------:R-:W-:Y:S02]  /*1e00*/  LOP3.LUT R9, R8, 0x300030, R11, 0xf8, !PT ;  /* 0x0030003008097812 */ /* 0x000fe400078ef80b */
[----:B------:R-:W-:Y:S02]  /*1e10*/  @!P3 PRMT R102, R23, 0x7610, R102 ;  /* 0x000076101766b816 */ /* 0x000fe40000000066 */
[----:B------:R-:W-:Y:S02]  /*1e20*/  LOP3.LUT R11, R32, 0x300030, R17, 0xf8, !PT ;  /* 0x00300030200b7812 */ /* 0x000fe400078ef811 */
[----:B------:R-:W-:Y:S02]  /*1e30*/  LOP3.LUT R8, R19, 0x300030, R18, 0xf8, !PT ;  /* 0x0030003013087812 */ /* 0x000fe400078ef812 */
[----:B------:R-:W-:-:S02]  /*1e40*/  LOP3.LUT R17, R4, 0x3f003f, RZ, 0xc0, !PT ;  /* 0x003f003f04117812 */ /* 0x000fc400078ec0ff */
[--C-:B------:R-:W-:Y:S02]  /*1e50*/  SHF.R.U32.HI R18, RZ, 0x6, R4.reuse ;  /* 0x00000006ff127819 */ /* 0x100fe40000011604 */
[----:B------:R-:W-:Y:S02]  /*1e60*/  SHF.R.U32.HI R4, RZ, 0xc, R4 ;  /* 0x0000000cff047819 */ /* 0x000fe40000011604 */
[----:B------:R-:W-:Y:S02]  /*1e70*/  @!P3 PRMT R102, R102, 0x7610, R23 ;  /* 0x000076106666b816 */ /* 0x000fe40000000017 */
        /* <DEDUP_REMOVED lines=139> */
.L_x_2658:
[----:B------:R-:W-:Y:S02]  /*2730*/  @!P3 MOV R44, R64 ;  /* 0x00000040002cb202 */ /* 0x000fe40000000f00 */
[----:B-----5:R-:W-:Y:S01]  /*2740*/  @!P3 IADD3 R24, PT, PT, R20, R47, RZ ;  /* 0x0000002f1418b210 */ /* 0x020fe20007ffe0ff */
        /* <DEDUP_REMOVED lines=46> */
.L_x_2660:
        /* <DEDUP_REMOVED lines=43> */
.L_x_2659:
        /* <DEDUP_REMOVED lines=29> */
[----:B------:R-:W-:Y:S02]  /*2eb0*/  SHF.R.U32.HI R37, RZ, 0x6, R6 ;  /* 0x00000006ff257819 */ /* 0x000fe40000011606 */
[----:B------:R-:W-:Y:S02]  /*2ec0*/  LOP3.LUT R54, R7, 0x3f003f, RZ, 0xc0, !PT ;  /* 0x003f003f07367812 */ /* 0x000fe400078ec0ff */
[----:B------:R-:W-:Y:S02]  /*2ed0*/  SHF.R.U32.HI R55, RZ, 0x6, R7 ;  /* 0x00000006ff377819 */ /* 0x000fe40000011607 */
[----:B------:R-:W-:-:S02]  /*2ee0*/  LOP3.LUT R6, R8, 0x3f003f, RZ, 0xc0, !PT ;  /* 0x003f003f08067812 */ /* 0x000fc400078ec0ff */
[--C-:B------:R-:W-:Y:S02]  /*2ef0*/  SHF.R.U32.HI R7, RZ, 0x6, R8.reuse ;  /* 0x00000006ff077819 */ /* 0x100fe40000011608 */
[----:B------:R-:W-:Y:S02]  /*2f00*/  SHF.R.U32.HI R20, RZ, 0xa, R8 ;  /* 0x0000000aff147819 */ /* 0x000fe40000011608 */
[----:B------:R-:W-:Y:S02]  /*2f10*/  LOP3.LUT R8, R4, 0x300030, R5, 0xf8, !PT ;  /* 0x0030003004087812 */ /* 0x000fe400078ef805 */
[----:B------:R-:W-:Y:S02]  /*2f20*/  LOP3.LUT R59, R11, 0x3f003f, RZ, 0xc0, !PT ;  /* 0x003f003f0b3b7812 */ /* 0x000fe400078ec0ff */
[--C-:B------:R-:W-:Y:S02]  /*2f30*/  SHF.R.U32.HI R60, RZ, 0x6, R11.reuse ;  /* 0x00000006ff3c7819 */ /* 0x100fe4000001160b */
[----:B------:R-:W-:-:S02]  /*2f40*/  SHF.R.U32.HI R62, RZ, 0xa, R11 ;  /* 0x0000000aff3e7819 */ /* 0x000fc4000001160b */
[----:B------:R-:W-:Y:S02]  /*2f50*/  LOP3.LUT R34, R30, 0x300030, R21, 0xf8, !PT ;  /* 0x003000301e227812 */ /* 0x000fe400078ef815 */
[----:B------:R-:W-:Y:S02]  /*2f60*/  LOP3.LUT R51, R10, 0x300030, R9, 0xf8, !PT ;  /* 0x003000300a337812 */ /* 0x000fe400078ef809 */
[----:B------:R-:W-:Y:S02]  /*2f70*/  LOP3.LUT R61, R35, 0x300030, R38, 0xf8, !PT ;  /* 0x00300030233d7812 */ /* 0x000fe400078ef826 */
[----:B---3--:R-:W-:Y:S02]  /*2f80*/  LOP3.LUT R4, R16, 0x3f003f, RZ, 0xc0, !PT ;  /* 0x003f003f10047812 */ /* 0x008fe400078ec0ff */
[--C-:B------:R-:W-:Y:S02]  /*2f90*/  SHF.R.U32.HI R5, RZ, 0x6, R16.reuse ;  /* 0x00000006ff057819 */ /* 0x100fe40000011610 */
        /* <DEDUP_REMOVED lines=137> */
.L_x_2661:
        /* <DEDUP_REMOVED lines=46> */
.L_x_2663:
        /* <DEDUP_REMOVED lines=43> */
.L_x_2662:
[----:B------:R-:W-:Y:S01]  /*3dc0*/  IADD3 R47, PT, PT, R47, 0x20, RZ ;  /* 0x000000202f2f7810 */ /* 0x000fe20007ffe0ff */
[----:B------:R-:W-:Y:S01]  /*3dd0*/  UIADD3 UR4, UPT, UPT, UR4, 0x40, URZ ;  /* 0x0000004004047890 */ /* 0x000fe2000fffe0ff */
[----:B------:R-:W-:Y:S01]  /*3de0*/  IADD3 R14, P4, PT, R14, 0x80, RZ ;  /* 0x000000800e0e7810 */ /* 0x000fe20007f9e0ff */
[----:B------:R-:W-:Y:S01]  /*3df0*/  IMAD.WIDE R12, R43, 0x4, R12 ;  /* 0x000000042b0c7825 */ /* 0x000fe200078e020c */
[----:B------:R-:W-:-:S03]  /*3e00*/  ISETP.GE.AND P3, PT, R47, R0, PT ;  /* 0x000000002f00720c */ /* 0x000fc60003f66270 */
[----:B------:R-:W-:-:S10]  /*3e10*/  IMAD.X R15, RZ, RZ, R15, P4 ;  /* 0x000000ffff0f7224 */ /* 0x000fd400020e060f */
[----:B------:R-:W-:Y:S05]  /*3e20*/  @!P3 BRA `(.L_x_2664) ;  /* 0xffffffdc0038b947 */ /* 0x000fea000383ffff */
[----:B------:R-:W-:-:S07]  /*3e30*/  IMAD.WIDE R100, R43, 0x18, R2 ;  /* 0x000000182b647825 */ /* 0x000fce00078e0202 */
.L_x_2657:
        /* <DEDUP_REMOVED lines=9> */
.L_x_2669:
        /* <DEDUP_REMOVED lines=10> */
[----:B------:R-:W5:Y:S01]  /*3f70*/  LDG.E.128.CONSTANT R4, desc[UR8][R50.64] ;  /* 0x0000000832047981 */ /* 0x000f62000c1e9d00 */
[----:B------:R-:W-:Y:S01]  /*3f80*/  HFMA2 R0, -RZ, RZ, 0, 0.125 ;  /* 0x00003000ff007431 */ /* 0x000fe200000001ff */
[----:B------:R-:W-:-:S04]  /*3f90*/  MOV R17, 0x2400 ;  /* 0x0000240000117802 */ /* 0x000fc80000000f00 */
[----:B------:R-:W-:Y:S02]  /*3fa0*/  PRMT R0, R17, 0x5410, R0 ;  /* 0x0000541011007816 */ /* 0x000fe40000000000 */
[----:B------:R-:W-:Y:S02]  /*3fb0*/  ISETP.NE.AND P4, PT, R49, RZ, PT ;  /* 0x000000ff3100720c */ /* 0x000fe40003f85270 */
[----:B------:R-:W-:Y:S02]  /*3fc0*/  ISETP.NE.AND P2, PT, R52, 0x1, PT ;  /* 0x000000013400780c */ /* 0x000fe40003f45270 */
[----:B------:R-:W-:Y:S02]  /*3fd0*/  @!P3 IADD3 R98, PT, PT, R44, 0x1, RZ ;  /* 0x000000012c62b810 */ /* 0x000fe40007ffe0ff */
[C---:B--2---:R-:W-:Y:S02]  /*3fe0*/  LOP3.LUT R64, R12.reuse, 0x70007, RZ, 0xc0, !PT ;  /* 0x000700070c407812 */ /* 0x044fe400078ec0ff */
[----:B0-----:R-:W-:-:S02]  /*3ff0*/  LOP3.LUT R2, R12, 0x380038, RZ, 0xc0, !PT ;  /* 0x003800380c027812 */ /* 0x001fc400078ec0ff */
[--C-:B------:R-:W-:Y:S02]  /*4000*/  SHF.R.U32.HI R59, RZ, 0x6, R12.reuse ;  /* 0x00000006ff3b7819 */ /* 0x100fe4000001160c */
[----:B------:R-:W-:Y:S02]  /*4010*/  SHF.R.U32.HI R12, RZ, 0xf, R12 ;  /* 0x0000000fff0c7819 */ /* 0x000fe4000001160c */
[----:B------:R-:W-:Y:S02]  /*4020*/  SHF.R.U32.HI R20, RZ, 0xf, R15 ;  /* 0x0000000fff147819 */ /* 0x000fe4000001160f */
[----:B------:R-:W-:Y:S02]  /*4030*/  LOP3.LUT R65, R13, 0x70007, RZ, 0xc0, !PT ;  /* 0x000700070d417812 */ /* 0x000fe400078ec0ff */
[--C-:B------:R-:W-:Y:S02]  /*4040*/  SHF.R.U32.HI R60, RZ, 0x6, R13.reuse ;  /* 0x00000006ff3c7819 */ /* 0x100fe4000001160d */
[----:B------:R-:W-:-:S02]  /*4050*/  SHF.R.U32.HI R17, RZ, 0xf, R13 ;  /* 0x0000000fff117819 */ /* 0x000fc4000001160d */
[----:B---3--:R-:W-:Y:S02]  /*4060*/  @!P3 PRMT R97, R18, 0x7610, R97 ;  /* 0x000076101261b816 */ /* 0x008fe40000000061 */
[----:B------:R-:W-:Y:S02]  /*4070*/  @!P3 PRMT R102, R19, 0x7610, R102 ;  /* 0x000076101366b816 */ /* 0x000fe40000000066 */
[----:B------:R-:W-:Y:S01]  /*4080*/  @!P3 PRMT R97, R97, 0x7610, R18 ;  /* 0x000076106161b816 */ /* 0x000fe20000000012 */
[----:B----4-:R-:W-:Y:S01]  /*4090*/  @!P3 IMAD.IADD R24, R16, 0x1, R47 ;  /* 0x000000011018b824 */ /* 0x010fe200078e022f */
[----:B------:R-:W-:Y:S02]  /*40a0*/  @!P3 PRMT R102, R102, 0x7610, R19 ;  /* 0x000076106666b816 */ /* 0x000fe40000000013 */
[----:B------:R-:W-:Y:S02]  /*40b0*/  LOP3.LUT R16, R13, 0x380038, RZ, 0xc0, !PT ;  /* 0x003800380d107812 */ /* 0x000fe400078ec0ff */
[----:B------:R-:W-:-:S02]  /*40c0*/  LOP3.LUT R66, R14, 0x70007, RZ, 0xc0, !PT ;  /* 0x000700070e427812 */ /* 0x000fc400078ec0ff */
[----:B------:R-:W-:Y:S02]  /*40d0*/  LOP3.LUT R18, R14, 0x380038, RZ, 0xc0, !PT ;  /* 0x003800380e127812 */ /* 0x000fe400078ec0ff */
[--C-:B------:R-:W-:Y:S02]  /*40e0*/  SHF.R.U32.HI R63, RZ, 0x6, R14.reuse ;  /* 0x00000006ff3f7819 */ /* 0x100fe4000001160e */
        /* <DEDUP_REMOVED lines=9> */
[----:B------:R-:W-:-:S02]  /*4180*/  LOP3.LUT R12, R12, 0x10001, RZ, 0xc0, !PT ;  /* 0x000100010c0c7812 */ /* 0x000fc400078ec0ff */
[----:B------:R-:W-:Y:S02]  /*4190*/  SHF.R.U32.HI R30, RZ, 0xe, R11 ;  /* 0x0000000eff1e7819 */ /* 0x000fe4000001160b */
[----:B------:R-:W-:Y:S02]  /*41a0*/  LOP3.LUT R9, R20, 0x10001, RZ, 0xc0, !PT ;  /* 0x0001000114097812 */ /* 0x000fe400078ec0ff */
[C---:B------:R-:W-:Y:S02]  /*41b0*/  LOP3.LUT R78, R15.reuse, 0x70007, RZ, 0xc0, !PT ;  /* 0x000700070f4e7812 */ /* 0x040fe400078ec0ff */
[----:B------:R-:W-:Y:S02]  /*41c0*/  LOP3.LUT R68, R15, 0x380038, RZ, 0xc0, !PT ;  /* 0x003800380f447812 */ /* 0x000fe400078ec0ff */
[----:B------:R-:W-:Y:S02]  /*41d0*/  SHF.R.U32.HI R67, RZ, 0x6, R15 ;  /* 0x00000006ff437819 */ /* 0x000fe4000001160f */
[----:B------:R-:W-:-:S02]  /*41e0*/  LOP3.LUT R12, R12, 0x20002, R3, 0xf8, !PT ;  /* 0x000200020c0c7812 */ /* 0x000fc400078ef803 */
[C---:B------:R-:W-:Y:S02]  /*41f0*/  LOP3.LUT R55, R10.reuse, 0x70007, RZ, 0xc0, !PT ;  /* 0x000700070a377812 */ /* 0x040fe400078ec0ff */
[----:B------:R-:W-:Y:S02]  /*4200*/  LOP3.LUT R15, R10, 0x380038, RZ, 0xc0, !PT ;  /* 0x003800380a0f7812 */ /* 0x000fe400078ec0ff */
[----:B------:R-:W-:Y:S02]  /*4210*/  SHF.R.U32.HI R35, RZ, 0x6, R10 ;  /* 0x00000006ff237819 */ /* 0x000fe4000001160a */
[----:B------:R-:W-:Y:S02]  /*4220*/  LOP3.LUT R3, R9, 0x20002, R30, 0xf8, !PT ;  /* 0x0002000209037812 */ /* 0x000fe400078ef81e */
[----:B------:R-:W-:Y:S02]  /*4230*/  SHF.R.U32.HI R34, RZ, 0xd, R7 ;  /* 0x0000000dff227819 */ /* 0x000fe40000011607 */
[----:B------:R-:W-:-:S02]  /*4240*/  SHF.R.U32.HI R10, RZ, 0xe, R10 ;  /* 0x0000000eff0a7819 */ /* 0x000fc4000001160a */
[----:B------:R-:W-:Y:S02]  /*4250*/  LOP3.LUT R19, R19, 0x10001, RZ, 0xc0, !PT ;  /* 0x0001000113137812 */ /* 0x000fe400078ec0ff */
[----:B------:R-:W-:Y:S02]  /*4260*/  LOP3.LUT R34, R3, 0x40004, R34, 0xf8, !PT ;  /* 0x0004000403227812 */ /* 0x000fe400078ef822 */
[----:B------:R-:W-:Y:S02]  /*4270*/  LOP3.LUT R20, R19, 0x20002, R10, 0xf8, !PT ;  /* 0x0002000213147812 */ /* 0x000fe400078ef80a */
[----:B------:R-:W-:Y:S02]  /*4280*/  LOP3.LUT R3, R2, 0x64006400, RZ, 0xfc, !PT ;  /* 0x6400640002037812 */ /* 0x000fe400078efcff */
        /* <DEDUP_REMOVED lines=16> */
[C---:B------:R-:W-:Y:S02]  /*4390*/  LOP3.LUT R38, R4.reuse, 0x70007, RZ, 0xc0, !PT ;  /* 0x0007000704267812 */ /* 0x040fe400078ec0ff */
[----:B------:R-:W-:Y:S02]  /*43a0*/  LOP3.LUT R8, R4, 0x380038, RZ, 0xc0, !PT ;  /* 0x0038003804087812 */ /* 0x000fe400078ec0ff */
[--C-:B------:R-:W-:Y:S02]  /*43b0*/  SHF.R.U32.HI R30, RZ, 0x6, R4.reuse ;  /* 0x00000006ff1e7819 */ /* 0x100fe40000011604 */
[----:B------:R-:W-:-:S02]  /*43c0*/  SHF.R.U32.HI R31, RZ, 0xd, R4 ;  /* 0x0000000dff1f7819 */ /* 0x000fc40000011604 */
[----:B------:R-:W-:Y:S02]  /*43d0*/  LOP3.LUT R11, R6, 0x64006400, RZ, 0xfc, !PT ;  /* 0x64006400060b7812 */ /* 0x000fe400078efcff */
[----:B------:R-:W-:Y:S02]  /*43e0*/  LOP3.LUT R4, R60, 0x380038, RZ, 0xc0, !PT ;  /* 0x003800383c047812 */ /* 0x000fe400078ec0ff */
[----:B------:R-:W-:Y:S02]  /*43f0*/  LOP3.LUT R6, R35, 0x380038, RZ, 0xc0, !PT ;  /* 0x0038003823067812 */ /* 0x000fe400078ec0ff */
[C---:B------:R-:W-:Y:S02]  /*4400*/  LOP3.LUT R61, R7.reuse, 0x70007, RZ, 0xc0, !PT ;  /* 0x00070007073d7812 */ /* 0x040fe400078ec0ff */
[----:B------:R-:W-:Y:S02]  /*4410*/  LOP3.LUT R72, R7, 0x380038, RZ, 0xc0, !PT ;  /* 0x0038003807487812 */ /* 0x000fe400078ec0ff */
[----:B------:R-:W-:Y:S01]  /*4420*/  SHF.R.U32.HI R58, RZ, 0x6, R7 ;  /* 0x00000006ff3a7819 */ /* 0x000fe20000011607 */
[----:B------:R-:W-:Y:S01]  /*4430*/  HFMA2 R92, R5, R0.H1_H1, -132, -132 ;  /* 0xd820d820055c7431 */ /* 0x000fe20000060000 */
        /* <DEDUP_REMOVED lines=8> */
[-C--:B------:R-:W-:Y:S01]  /*44c0*/  HFMA2 R96, R3, R0.reuse.H1_H1, -132, -132 ;  /* 0xd820d82003607431 */ /* 0x080fe20000060000 */
[----:B------:R-:W-:Y:S01]  /*44d0*/  LOP3.LUT R95, R16, 0x64006400, RZ, 0xfc, !PT ;  /* 0x64006400105f7812 */ /* 0x000fe200078efcff */
[-C--:B------:R-:W-:Y:S01]  /*44e0*/  HFMA2 R94, R7, R0.reuse.H1_H1, -132, -132 ;  /* 0xd820d820075e7431 */ /* 0x080fe20000060000 */
[----:B------:R-:W-:Y:S01]  /*44f0*/  LOP3.LUT R7, R56, 0x380038, RZ, 0xc0, !PT ;  /* 0x0038003838077812 */ /* 0x000fe200078ec0ff */
[----:B------:R-:W-:Y:S01]  /*4500*/  HFMA2 R16, R5, R0.H1_H1, -132, -132 ;  /* 0xd820d82005107431 */ /* 0x000fe20000060000 */
        /* <DEDUP_REMOVED lines=11> */
[----:B------:R-:W-:Y:S01]  /*45c0*/  HFMA2 R10, R77, R0.H1_H1, -132, -132 ;  /* 0xd820d8204d0a7431 */ /* 0x000fe20000060000 */
[----:B------:R-:W-:Y:S02]  /*45d0*/  LOP3.LUT R7, R2, 0x64006400, RZ, 0xfc, !PT ;  /* 0x6400640002077812 */ /* 0x000fe400078efcff */
[----:B------:R-:W-:Y:S02]  /*45e0*/  LOP3.LUT R11, R4, 0x64006400, RZ, 0xfc, !PT ;  /* 0x64006400040b7812 */ /* 0x000fe400078efcff */
[----:B------:R-:W-:Y:S02]  /*45f0*/  LOP3.LUT R2, R59, 0x1c001c0, RZ, 0xc0, !PT ;  /* 0x01c001c03b027812 */ /* 0x000fe400078ec0ff */
[----:B------:R-:W-:Y:S02]  /*4600*/  LOP3.LUT R5, R5, 0x64006400, RZ, 0xfc, !PT ;  /* 0x6400640005057812 */ /* 0x000fe400078efcff */
[----:B------:R-:W-:-:S02]  /*4610*/  LOP3.LUT R8, R58, 0x380038, RZ, 0xc0, !PT ;  /* 0x003800383a087812 */ /* 0x000fc400078ec0ff */
[----:B------:R-:W-:Y:S02]  /*4620*/  LOP3.LUT R4, R60, 0x1c001c0, RZ, 0xc0, !PT ;  /* 0x01c001c03c047812 */ /* 0x000fe400078ec0ff */
[----:B------:R-:W-:Y:S02]  /*4630*/  LOP3.LUT R77, R6, 0x64006400, RZ, 0xfc, !PT ;  /* 0x64006400064d7812 */ /* 0x000fe400078efcff */
[----:B------:R-:W-:Y:S01]  /*4640*/  LOP3.LUT R33, R20, 0x40004, R33, 0xf8, !PT ;  /* 0x0004000414217812 */ /* 0x000fe200078ef821 */
[-C--:B------:R-:W-:Y:S01]  /*4650*/  HFMA2 R20, R3, R0.reuse.H1_H1, -132, -132 ;  /* 0xd820d82003147431 */ /* 0x080fe20000060000 */
[----:B------:R-:W-:Y:S02]  /*4660*/  LOP3.LUT R6, R35, 0x1c001c0, RZ, 0xc0, !PT ;  /* 0x01c001c023067812 */ /* 0x000fe400078ec0ff */
[----:B------:R-:W-:Y:S02]  /*4670*/  LOP3.LUT R31, R12, 0x40004, R31, 0xf8, !PT ;  /* 0x000400040c1f7812 */ /* 0x000fe400078ef81f */
        /* <DEDUP_REMOVED lines=24> */
[----:B------:R-:W-:Y:S01]  /*4800*/  HFMA2 R9, R83, R0.H1_H1, -132, -132 ;  /* 0xd820d82053097431 */ /* 0x000fe20000060000 */
        /* <DEDUP_REMOVED lines=16> */
[----:B------:R-:W-:Y:S01]  /*4910*/  HFMA2 R13, R81, R0.H1_H1, -132, -132 ;  /* 0xd820d820510d7431 */ /* 0x000fe20000060000 */
        /* <DEDUP_REMOVED lines=42> */
[-C--:B------:R-:W-:Y:S02]  /*4bc0*/  HFMA2 R95, R95, R0.reuse.H1_H1, -132, -132 ;  /* 0xd820d8205f5f7431 */ /* 0x080fe40000060000 */
[----:B------:R-:W-:-:S02]  /*4bd0*/  HFMA2 R93, R93, R0.H1_H1, -132, -132 ;  /* 0xd820d8205d5d7431 */ /* 0x000fc40000060000 */
[-C--:B------:R-:W-:Y:S02]  /*4be0*/  HFMA2 R91, R91, R0.reuse.H1_H1, -132, -132 ;  /* 0xd820d8205b5b7431 */ /* 0x080fe40000060000 */
[-C--:B------:R-:W-:Y:S02]  /*4bf0*/  HFMA2 R69, R69, R0.reuse.H1_H1, -132, -132 ;  /* 0xd820d82045457431 */ /* 0x080fe40000060000 */
[-C--:B------:R-:W-:Y:S02]  /*4c00*/  HFMA2 R71, R71, R0.reuse.H1_H1, -132, -132 ;  /* 0xd820d82047477431 */ /* 0x080fe40000060000 */
[-C--:B------:R-:W-:Y:S02]  /*4c10*/  HFMA2 R73, R73, R0.reuse.H1_H1, -132, -132 ;  /* 0xd820d82049497431 */ /* 0x080fe40000060000 */
[-C--:B------:R-:W-:Y:S02]  /*4c20*/  HFMA2 R19, R19, R0.reuse.H1_H1, -132, -132 ;  /* 0xd820d82013137431 */ /* 0x080fe40000060000 */
[----:B------:R-:W-:-:S02]  /*4c30*/  HFMA2 R11, R11, R0.H1_H1, -132, -132 ;  /* 0xd820d8200b0b7431 */ /* 0x000fc40000060000 */
        /* <DEDUP_REMOVED lines=108> */
.L_x_2666:
        /* <DEDUP_REMOVED lines=83> */
.L_x_2668:
        /* <DEDUP_REMOVED lines=77> */
.L_x_2667:
        /* <DEDUP_REMOVED lines=8> */
.L_x_2665:
        /* <DEDUP_REMOVED lines=10> */
.L_x_2674:
        /* <DEDUP_REMOVED lines=9> */
[----:B------:R-:W-:Y:S01]  /*5eb0*/  ISETP.NE.AND P3, PT, R49, RZ, PT ;  /* 0x000000ff3100720c */ /* 0x000fe20003f65270 */
[----:B------:R-:W-:Y:S01]  /*5ec0*/  @!P1 VIADD R61, R44, 0x1 ;  /* 0x000000012c3d9836 */ /* 0x000fe20000000000 */
[----:B------:R-:W-:Y:S02]  /*5ed0*/  ISETP.NE.AND P2, PT, R52, 0x1, PT ;  /* 0x000000013400780c */ /* 0x000fe40003f45270 */
[C---:B--2---:R-:W-:Y:S02]  /*5ee0*/  LOP3.LUT R45, R5.reuse, 0x30003, RZ, 0xc0, !PT ;  /* 0x00030003052d7812 */ /* 0x044fe400078ec0ff */
[C---:B------:R-:W-:Y:S02]  /*5ef0*/  LOP3.LUT R12, R5.reuse, 0xc000c, RZ, 0xc0, !PT ;  /* 0x000c000c050c7812 */ /* 0x040fe400078ec0ff */
[----:B------:R-:W-:-:S02]  /*5f00*/  LOP3.LUT R21, R5, 0x300030, RZ, 0xc0, !PT ;  /* 0x0030003005157812 */ /* 0x000fc400078ec0ff */
[----:B------:R-:W-:Y:S02]  /*5f10*/  LOP3.LUT R34, R5, 0xc000c0, RZ, 0xc0, !PT ;  /* 0x00c000c005227812 */ /* 0x000fe400078ec0ff */
[----:B------:R-:W-:Y:S02]  /*5f20*/  SHF.R.U32.HI R51, RZ, 0x8, R5 ;  /* 0x00000008ff337819 */ /* 0x000fe40000011605 */
[C---:B------:R-:W-:Y:S02]  /*5f30*/  LOP3.LUT R9, R4.reuse, 0x30003, RZ, 0xc0, !PT ;  /* 0x0003000304097812 */ /* 0x040fe400078ec0ff */
[----:B------:R-:W-:Y:S02]  /*5f40*/  LOP3.LUT R33, R4, 0xc000c0, RZ, 0xc0, !PT ;  /* 0x00c000c004217812 */ /* 0x000fe400078ec0ff */
[----:B---3--:R-:W-:Y:S02]  /*5f50*/  @!P1 PRMT R97, R10, 0x7610, R97 ;  /* 0x000076100a619816 */ /* 0x008fe40000000061 */
[----:B------:R-:W-:-:S02]  /*5f60*/  @!P1 PRMT R102, R11, 0x7610, R102 ;  /* 0x000076100b669816 */ /* 0x000fc40000000066 */
[----:B------:R-:W-:Y:S02]  /*5f70*/  @!P1 PRMT R97, R97, 0x7610, R10 ;  /* 0x0000761061619816 */ /* 0x000fe4000000000a */
[----:B------:R-:W-:Y:S02]  /*5f80*/  @!P1 PRMT R102, R102, 0x7610, R11 ;  /* 0x0000761066669816 */ /* 0x000fe4000000000b */
[C---:B------:R-:W-:Y:S02]  /*5f90*/  LOP3.LUT R10, R4.reuse, 0xc000c, RZ, 0xc0, !PT ;  /* 0x000c000c040a7812 */ /* 0x040fe400078ec0ff */
[----:B------:R-:W-:Y:S02]  /*5fa0*/  LOP3.LUT R11, R4, 0x300030, RZ, 0xc0, !PT ;  /* 0x00300030040b7812 */ /* 0x000fe400078ec0ff */
[----:B------:R-:W-:Y:S02]  /*5fb0*/  LOP3.LUT R5, R6, 0xc000c, RZ, 0xc0, !PT ;  /* 0x000c000c06057812 */ /* 0x000fe400078ec0ff */
[----:B------:R-:W-:-:S02]  /*5fc0*/  SHF.R.U32.HI R4, RZ, 0x8, R4 ;  /* 0x00000008ff047819 */ /* 0x000fc40000011604 */
[C---:B------:R-:W-:Y:S02]  /*5fd0*/  LOP3.LUT R53, R6.reuse, 0x30003, RZ, 0xc0, !PT ;  /* 0x0003000306357812 */ /* 0x040fe400078ec0ff */
[C---:B------:R-:W-:Y:S02]  /*5fe0*/  LOP3.LUT R23, R6.reuse, 0x300030, RZ, 0xc0, !PT ;  /* 0x0030003006177812 */ /* 0x040fe400078ec0ff */
[----:B------:R-:W-:Y:S02]  /*5ff0*/  LOP3.LUT R35, R6, 0xc000c0, RZ, 0xc0, !PT ;  /* 0x00c000c006237812 */ /* 0x000fe400078ec0ff */
[----:B------:R-:W-:Y:S02]  /*6000*/  SHF.R.U32.HI R54, RZ, 0x8, R6 ;  /* 0x00000008ff367819 */ /* 0x000fe40000011606 */
[----:B------:R-:W-:Y:S02]  /*6010*/  LOP3.LUT R6, R7, 0xc000c, RZ, 0xc0, !PT ;  /* 0x000c000c07067812 */ /* 0x000fe400078ec0ff */
[----:B------:R-:W-:-:S02]  /*6020*/  LOP3.LUT R14, R5, 0x64006400, RZ, 0xfc, !PT ;  /* 0x64006400050e7812 */ /* 0x000fc400078efcff */
[----:B------:R-:W-:Y:S02]  /*6030*/  LOP3.LUT R5, R4, 0xc000c, RZ, 0xc0, !PT ;  /* 0x000c000c04057812 */ /* 0x000fe400078ec0ff */
[----:B------:R-:W-:Y:S02]  /*6040*/  LOP3.LUT R15, R6, 0x64006400, RZ, 0xfc, !PT ;  /* 0x64006400060f7812 */ /* 0x000fe400078efcff */
[----:B------:R-:W-:Y:S02]  /*6050*/  LOP3.LUT R6, R51, 0xc000c, RZ, 0xc0, !PT ;  /* 0x000c000c33067812 */ /* 0x000fe400078ec0ff */
[C---:B------:R-:W-:Y:S02]  /*6060*/  LOP3.LUT R55, R7.reuse, 0x30003, RZ, 0xc0, !PT ;  /* 0x0003000307377812 */ /* 0x040fe400078ec0ff */
[C---:B------:R-:W-:Y:S02]  /*6070*/  LOP3.LUT R28, R7.reuse, 0x300030, RZ, 0xc0, !PT ;  /* 0x00300030071c7812 */ /* 0x040fe400078ec0ff */
[----:B------:R-:W-:-:S02]  /*6080*/  LOP3.LUT R36, R7, 0xc000c0, RZ, 0xc0, !PT ;  /* 0x00c000c007247812 */ /* 0x000fc400078ec0ff */
[----:B------:R-:W-:Y:S02]  /*6090*/  SHF.R.U32.HI R56, RZ, 0x8, R7 ;  /* 0x00000008ff387819 */ /* 0x000fe40000011607 */
[----:B------:R-:W-:Y:S02]  /*60a0*/  LOP3.LUT R5, R5, 0x64006400, RZ, 0xfc, !PT ;  /* 0x6400640005057812 */ /* 0x000fe400078efcff */
[----:B------:R-:W-:Y:S02]  /*60b0*/  LOP3.LUT R7, R54, 0xc000c, RZ, 0xc0, !PT ;  /* 0x000c000c36077812 */ /* 0x000fe400078ec0ff */
        /* <DEDUP_REMOVED lines=11> */
[----:B------:R-:W-:Y:S01]  /*6170*/  HFMA2 R12, R10, R8.H1_H1, -258, -258 ;  /* 0xdc08dc080a0c7431 */ /* 0x000fe20000060008 */
[----:B------:R-:W-:Y:S02]  /*6180*/  LOP3.LUT R5, R5, 0x64006400, RZ, 0xfc, !PT ;  /* 0x6400640005057812 */ /* 0x000fe400078efcff */
[----:B------:R-:W-:-:S02]  /*6190*/  LOP3.LUT R7, R54, 0x300030, RZ, 0xc0, !PT ;  /* 0x0030003036077812 */ /* 0x000fc400078ec0ff */
[----:B------:R-:W-:Y:S02]  /*61a0*/  LOP3.LUT R10, R56, 0x300030, RZ, 0xc0, !PT ;  /* 0x00300030380a7812 */ /* 0x000fe400078ec0ff */
[----:B------:R-:W-:Y:S01]  /*61b0*/  LOP3.LUT R6, R6, 0x64006400, RZ, 0xfc, !PT ;  /* 0x6400640006067812 */ /* 0x000fe200078efcff */
[----:B------:R-:W-:Y:S01]  /*61c0*/  HFMA2 R29, R5, R32.H0_H0, -66, -66 ;  /* 0xd420d420051d7431 */ /* 0x000fe20000040020 */
        /* <DEDUP_REMOVED lines=100> */
.L_x_2671:
        /* <DEDUP_REMOVED lines=48> */
.L_x_2673:
        /* <DEDUP_REMOVED lines=44> */
.L_x_2672:
        /* <DEDUP_REMOVED lines=8> */
.L_x_2670:
        /* <DEDUP_REMOVED lines=10> */
.L_x_2678:
[----:B------:R-:W0:Y:S02]  /*6ef0*/  LDS R2, [R0] ;  /* 0x0000000000027984 */ /* 0x000e240000000800 */
[----:B0-----:R-:W-:-:S05]  /*6f00*/  HADD2 R3, R2, R42 ;  /* 0x0000002a02037230 */ /* 0x001fca0000000000 */
[----:B------:R-:W0:Y:S02]  /*6f10*/  ATOMS.CAST.SPIN P0, [R0], R2, R3 ;  /* 0x000000020000758d */ /* 0x000e240001800003 */
[----:B0-----:R-:W-:Y:S05]  /*6f20*/  @!P0 BRA `(.L_x_2678) ;  /* 0xfffffffc00f08947 */ /* 0x001fea000383ffff */
[----:B------:R-:W-:Y:S05]  /*6f30*/  BRA `(.L_x_2676) ;  /* 0x00000000000c7947 */ /* 0x000fea0003800000 */
.L_x_2677:
[----:B------:R-:W2:Y:S02]  /*6f40*/  LD.E R0, desc[UR8][R4.64] ;  /* 0x0000000804007980 */ /* 0x000ea4000c101900 */
[----:B--2---:R-:W-:-:S05]  /*6f50*/  IADD3 R3, PT, PT, R42, R0, RZ ;  /* 0x000000002a037210 */ /* 0x004fca0007ffe0ff */
[----:B------:R0:W-:Y:S02]  /*6f60*/  ST.E desc[UR8][R4.64], R3 ;  /* 0x0000000304007985 */ /* 0x0001e4000c101908 */
.L_x_2676:
[----:B------:R-:W-:Y:S05]  /*6f70*/  BSYNC.RECONVERGENT B0 ;  /* 0x0000000000007941 */ /* 0x000fea0003800200 */
.L_x_2675:
[----:B------:R1:W-:Y:S01]  /*6f80*/  ATOM.E.ADD.F16x2.RN.STRONG.GPU P0, RZ, desc[UR8][R4.64+0x4], R41 ;  /* 0x8000042904ff79a2 */ /* 0x0003e2000c10e108 */
[----:B------:R-:W-:Y:S04]  /*6f90*/  BSSY.RECONVERGENT B0, `(.L_x_2679) ;  /* 0x000000e000007945 */ /* 0x000fe80003800200 */
[----:B-1----:R-:W-:Y:S05]  /*6fa0*/  @P0 BRA `(.L_x_2680) ;  /* 0x0000000000300947 */ /* 0x002fea0003800000 */
[----:B------:R-:W1:Y:S02]  /*6fb0*/  QSPC.E.S P0, RZ, [R4+0x4] ;  /* 0x0000040004ff73aa */ /* 0x000e640000000500 */
[----:B-1----:R-:W-:Y:S05]  /*6fc0*/  @!P0 BRA `(.L_x_2681) ;  /* 0x00000000001c8947 */ /* 0x002fea0003800000 */
[----:B------:R-:W-:-:S04]  /*6fd0*/  MOV R2, R4 ;  /* 0x0000000400027202 */ /* 0x000fc80000000f00 */
[----:B------:R-:W-:-:S07]  /*6fe0*/  MOV R0, R2 ;  /* 0x0000000200007202 */ /* 0x000fce0000000f00 */
.L_x_2682:
[----:B------:R-:W0:Y:S02]  /*6ff0*/  LDS R2, [R0+0x4] ;  /* 0x0000040000027984 */ /* 0x000e240000000800 */
[----:B0-----:R-:W-:-:S05]  /*7000*/  HFMA2 R3, R2, 1, 1, R41 ;  /* 0x3c003c0002037831 */ /* 0x001fca0000000029 */
[----:B------:R-:W0:Y:S02]  /*7010*/  ATOMS.CAST.SPIN P0, [R0+0x4], R2, R3 ;  /* 0x000004020000758d */ /* 0x000e240001800003 */
[----:B0-----:R-:W-:Y:S05]  /*7020*/  @!P0 BRA `(.L_x_2682) ;  /* 0xfffffffc00f08947 */ /* 0x001fea000383ffff */
[----:B------:R-:W-:Y:S05]  /*7030*/  BRA `(.L_x_2680) ;  /* 0x00000000000c7947 */ /* 0x000fea0003800000 */
.L_x_2681:
[----:B------:R-:W0:Y:S02]  /*7040*/  LD.E R0, desc[UR8][R4.64+0x4] ;  /* 0x0000040804007980 */ /* 0x000e24000c101900 */
[----:B0-----:R-:W-:-:S05]  /*7050*/  IADD3 R3, PT, PT, R41, R0, RZ ;  /* 0x0000000029037210 */ /* 0x001fca0007ffe0ff */
[----:B------:R1:W-:Y:S02]  /*7060*/  ST.E desc[UR8][R4.64+0x4], R3 ;  /* 0x0000040304007985 */ /* 0x0003e4000c101908 */
.L_x_2680:
[----:B------:R-:W-:Y:S05]  /*7070*/  BSYNC.RECONVERGENT B0 ;  /* 0x0000000000007941 */ /* 0x000fea0003800200 */
.L_x_2679:
        /* <DEDUP_REMOVED lines=9> */
.L_x_2686:
[----:B------:R-:W0:Y:S02]  /*7110*/  LDS R2, [R0] ;  /* 0x0000000000027984 */ /* 0x000e240000000800 */
[----:B0-----:R-:W-:-:S05]  /*7120*/  HADD2 R3, R2, R40 ;  /* 0x0000002802037230 */ /* 0x001fca0000000000 */
[----:B------:R-:W0:Y:S02]  /*7130*/  ATOMS.CAST.SPIN P0, [R0], R2, R3 ;  /* 0x000000020000758d */ /* 0x000e240001800003 */
[----:B0-----:R-:W-:Y:S05]  /*7140*/  @!P0 BRA `(.L_x_2686) ;  /* 0xfffffffc00f08947 */ /* 0x001fea000383ffff */
[----:B------:R-:W-:Y:S05]  /*7150*/  BRA `(.L_x_2684) ;  /* 0x00000000000c7947 */ /* 0x000fea0003800000 */
.L_x_2685:
[----:B------:R-:W2:Y:S02]  /*7160*/  LD.E R0, desc[UR8][R4.64] ;  /* 0x0000000804007980 */ /* 0x000ea4000c101900 */
[----:B--2---:R-:W-:-:S05]  /*7170*/  IADD3 R3, PT, PT, R40, R0, RZ ;  /* 0x0000000028037210 */ /* 0x004fca0007ffe0ff */
[----:B------:R0:W-:Y:S02]  /*7180*/  ST.E desc[UR8][R4.64], R3 ;  /* 0x0000000304007985 */ /* 0x0001e4000c101908 */
.L_x_2684:
[----:B------:R-:W-:Y:S05]  /*7190*/  BSYNC.RECONVERGENT B0 ;  /* 0x0000000000007941 */ /* 0x000fea0003800200 */
.L_x_2683:
[----:B------:R1:W-:Y:S01]  /*71a0*/  ATOM.E.ADD.F16x2.RN.STRONG.GPU P0, RZ, desc[UR8][R4.64+0x4], R27 ;  /* 0x8000041b04ff79a2 */ /* 0x0003e2000c10e108 */
[----:B------:R-:W-:Y:S04]  /*71b0*/  BSSY.RECONVERGENT B0, `(.L_x_2687) ;  /* 0x000000e000007945 */ /* 0x000fe80003800200 */
[----:B-1----:R-:W-:Y:S05]  /*71c0*/  @P0 BRA `(.L_x_2688) ;  /* 0x0000000000300947 */ /* 0x002fea0003800000 */
[----:B------:R-:W1:Y:S02]  /*71d0*/  QSPC.E.S P0, RZ, [R4+0x4] ;  /* 0x0000040004ff73aa */ /* 0x000e640000000500 */
[----:B-1----:R-:W-:Y:S05]  /*71e0*/  @!P0 BRA `(.L_x_2689) ;  /* 0x00000000001c8947 */ /* 0x002fea0003800000 */
[----:B------:R-:W-:-:S05]  /*71f0*/  IMAD.MOV.U32 R2, RZ, RZ, R4 ;  /* 0x000000ffff027224 */ /* 0x000fca00078e0004 */
[----:B------:R-:W-:-:S07]  /*7200*/  MOV R0, R2 ;  /* 0x0000000200007202 */ /* 0x000fce0000000f00 */
.L_x_2690:
[----:B------:R-:W0:Y:S02]  /*7210*/  LDS R2, [R0+0x4] ;  /* 0x0000040000027984 */ /* 0x000e240000000800 */
[----:B0-----:R-:W-:-:S05]  /*7220*/  HFMA2 R3, R2, 1, 1, R27 ;  /* 0x3c003c0002037831 */ /* 0x001fca000000001b */
[----:B------:R-:W0:Y:S02]  /*7230*/  ATOMS.CAST.SPIN P0, [R0+0x4], R2, R3 ;  /* 0x000004020000758d */ /* 0x000e240001800003 */
[----:B0-----:R-:W-:Y:S05]  /*7240*/  @!P0 BRA `(.L_x_2690) ;  /* 0xfffffffc00f08947 */ /* 0x001fea000383ffff */
[----:B------:R-:W-:Y:S05]  /*7250*/  BRA `(.L_x_2688) ;  /* 0x00000000000c7947 */ /* 0x000fea0003800000 */
.L_x_2689:
[----:B------:R-:W0:Y:S02]  /*7260*/  LD.E R0, desc[UR8][R4.64+0x4] ;  /* 0x0000040804007980 */ /* 0x000e24000c101900 */
[----:B0-----:R-:W-:-:S05]  /*7270*/  IADD3 R3, PT, PT, R27, R0, RZ ;  /* 0x000000001b037210 */ /* 0x001fca0007ffe0ff */
[----:B------:R1:W-:Y:S02]  /*7280*/  ST.E desc[UR8][R4.64+0x4], R3 ;  /* 0x0000040304007985 */ /* 0x0003e4000c101908 */
.L_x_2688:
[----:B------:R-:W-:Y:S05]  /*7290*/  BSYNC.RECONVERGENT B0 ;  /* 0x0000000000007941 */ /* 0x000fea0003800200 */
.L_x_2687:
        /* <DEDUP_REMOVED lines=10> */
.L_x_2694:
[----:B------:R-:W0:Y:S02]  /*7340*/  LDS R2, [R0] ;  /* 0x0000000000027984 */ /* 0x000e240000000800 */
[----:B0-----:R-:W-:-:S05]  /*7350*/  HADD2 R3, R2, R26 ;  /* 0x0000001a02037230 */ /* 0x001fca0000000000 */
[----:B------:R-:W0:Y:S02]  /*7360*/  ATOMS.CAST.SPIN P0, [R0], R2, R3 ;  /* 0x000000020000758d */ /* 0x000e240001800003 */
[----:B0-----:R-:W-:Y:S05]  /*7370*/  @!P0 BRA `(.L_x_2694) ;  /* 0xfffffffc00f08947 */ /* 0x001fea000383ffff */
[----:B------:R-:W-:Y:S05]  /*7380*/  BRA `(.L_x_2692) ;  /* 0x00000000000c7947 */ /* 0x000fea0003800000 */
.L_x_2693:
[----:B------:R-:W2:Y:S02]  /*7390*/  LD.E R0, desc[UR8][R4.64] ;  /* 0x0000000804007980 */ /* 0x000ea4000c101900 */
[----:B--2---:R-:W-:-:S05]  /*73a0*/  IADD3 R3, PT, PT, R26, R0, RZ ;  /* 0x000000001a037210 */ /* 0x004fca0007ffe0ff */
[----:B------:R0:W-:Y:S02]  /*73b0*/  ST.E desc[UR8][R4.64], R3 ;  /* 0x0000000304007985 */ /* 0x0001e4000c101908 */
.L_x_2692:
[----:B------:R-:W-:Y:S05]  /*73c0*/  BSYNC.RECONVERGENT B0 ;  /* 0x0000000000007941 */ /* 0x000fea0003800200 */
.L_x_2691:
[----:B------:R1:W-:Y:S02]  /*73d0*/  ATOM.E.ADD.F16x2.RN.STRONG.GPU P0, RZ, desc[UR8][R4.64+0x4], R25 ;  /* 0x8000041904ff79a2 */ /* 0x0003e4000c10e108 */
[----:B-1----:R-:W-:Y:S05]  /*73e0*/  @P0 EXIT ;  /* 0x000000000000094d */ /* 0x002fea0003800000 */
[----:B------:R-:W1:Y:S02]  /*73f0*/  QSPC.E.S P0, RZ, [R4+0x4] ;  /* 0x0000040004ff73aa */ /* 0x000e640000000500 */
[----:B-1----:R-:W-:Y:S05]  /*7400*/  @!P0 BRA `(.L_x_2695) ;  /* 0x00000000001c8947 */ /* 0x002fea0003800000 */
[----:B------:R-:W-:-:S04]  /*7410*/  MOV R2, R4 ;  /* 0x0000000400027202 */ /* 0x000fc80000000f00 */
[----:B------:R-:W-:-:S07]  /*7420*/  MOV R0, R2 ;  /* 0x0000000200007202 */ /* 0x000fce0000000f00 */
.L_x_2696:
[----:B------:R-:W0:Y:S02]  /*7430*/  LDS R2, [R0+0x4] ;  /* 0x0000040000027984 */ /* 0x000e240000000800 */
[----:B0-----:R-:W-:-:S05]  /*7440*/  HFMA2 R3, R2, 1, 1, R25 ;  /* 0x3c003c0002037831 */ /* 0x001fca0000000019 */
[----:B------:R-:W0:Y:S02]  /*7450*/  ATOMS.CAST.SPIN P0, [R0+0x4], R2, R3 ;  /* 0x000004020000758d */ /* 0x000e240001800003 */
[----:B0-----:R-:W-:Y:S05]  /*7460*/  @!P0 BRA `(.L_x_2696) ;  /* 0xfffffffc00f08947 */ /* 0x001fea000383ffff */
[----:B------:R-:W-:Y:S05]  /*7470*/  EXIT ;  /* 0x000000000000794d */ /* 0x000fea0003800000 */
.L_x_2695:
[----:B------:R-:W0:Y:S02]  /*7480*/  LD.E R0, desc[UR8][R4.64+0x4] ;  /* 0x0000040804007980 */ /* 0x000e24000c101900 */
[----:B0-----:R-:W-:-:S05]  /*7490*/  IADD3 R3, PT, PT, R25, R0, RZ ;  /* 0x0000000019037210 */ /* 0x001fca0007ffe0ff */
[----:B------:R-:W-:Y:S01]  /*74a0*/  ST.E desc[UR8][R4.64+0x4], R3 ;  /* 0x0000040304007985 */ /* 0x000fe2000c101908 */
[----:B------:R-:W-:Y:S05]  /*74b0*/  EXIT ;  /* 0x000000000000794d */ /* 0x000fea0003800000 */
.L_x_2697:
        /* <DEDUP_REMOVED lines=12> */
.L_x_5316:


//--------------------- .text._Z23gemm_half_q_half_kernelILi3ELi128ELb1ELb0ELi64EEvPK6__halfPKjS4_S2_PS0_iiiiPKtS7_iiiiiibS2_i --------------------------
	.section	.text._Z23gemm_half_q_half_kernelILi3ELi128ELb1ELb0ELi64EEvPK6__halfPKjS4_S2_PS0_iiiiPKtS7_iiiiiibS2_i,"ax",@progbits
	.align	128
        .global         _Z23gemm_half_q_half_kernelILi3ELi128ELb1ELb0ELi64EEvPK6__halfPKjS4_S2_PS0_iiiiPKtS7_iiiiiibS2_i
        .type           _Z23gemm_half_q_half_kernelILi3ELi128ELb1ELb0ELi64EEvPK6__halfPKjS4_S2_PS0_iiiiPKtS7_iiiiiibS2_i,@function
        .size           _Z23gemm_half_q_half_kernelILi3ELi128ELb1ELb0ELi64EEvPK6__halfPKjS4_S2_PS0_iiiiPKtS7_iiiiiibS2_i,(.L_x_5317 - _Z23gemm_half_q_half_kernelILi3ELi128ELb1ELb0ELi64EEvPK6__halfPKjS4_S2_PS0_iiiiPKtS7_iiiiiibS2_i)
        .other          _Z23gemm_half_q_half_kernelILi3ELi128ELb1ELb0ELi64EEvPK6__halfPKjS4_S2_PS0_iiiiPKtS7_iiiiiibS2_i,@"STO_CUDA_ENTRY STV_DEFAULT"
_Z23gemm_half_q_half_kernelILi3ELi128ELb1ELb0ELi64EEvPK6__halfPKjS4_S2_PS0_iiiiPKtS7_iiiiiibS2_i:
.text._Z23gemm_half_q_half_kernelILi3ELi128ELb1ELb0ELi64EEvPK6__halfPKjS4_S2_PS0_iiiiPKtS7_iiiiiibS2_i:
        /* <DEDUP_REMOVED lines=10> */
[----:B------:R-:W0:Y:S01]  /*00a0*/  LDCU.64 UR22, c[0x0][0x358] ;  /* 0x00006b00ff1677ac */ /* 0x000e220008000a00 */
[----:B------:R-:W1:Y:S06]  /*00b0*/  S2R R3, SR_TID.X ;  /* 0x0000000000037919 */ /* 0x000e6c0000002100 */
[----:B------:R-:W2:Y:S08]  /*00c0*/  S2UR UR18, SR_CTAID.Z ;  /* 0x00000000001279c3 */ /* 0x000eb00000002700 */
[----:B------:R-:W3:Y:S01]  /*00d0*/  LDC R0, c[0x0][0x3b0] ;  /* 0x0000ec00ff007b82 */ /* 0x000ee20000000800 */
[----:B0-----:R-:W4:Y:S01]  /*00e0*/  LDG.E.U16 R32, desc[UR22][R32.64] ;  /* 0x0000001620207981 */ /* 0x001f22000c1e1500 */
[----:B------:R-:W-:Y:S01]  /*00f0*/  UISETP.NE.AND UP1, UPT, UR26, 0x1, UPT ;  /* 0x000000011a00788c */ /* 0x000fe2000bf25270 */
[----:B------:R-:W-:Y:S01]  /*0100*/  PRMT R31, RZ, 0x7610, R31 ;  /* 0x00007610ff1f7816 */ /* 0x000fe2000000001f */
[----:B------:R-:W-:-:S02]  /*0110*/  UPLOP3.LUT UP0, UPT, UPT, UPT, UPT, 0x80, 0x8 ;  /* 0x000000000008789c */ /* 0x000fc40003f0f070 */
[----:B--2---:R-:W-:Y:S01]  /*0120*/  USHF.L.U32 UR9, UR18, 0x6, URZ ;  /* 0x0000000612097899 */ /* 0x004fe200080006ff */
[----:B----4-:R-:W-:-:S04]  /*0130*/  PRMT R2, R32, 0x7610, R2 ;  /* 0x0000761020027816 */ /* 0x010fc80000000002 */
[----:B-1-3--:R-:W-:Y:S07]  /*0140*/  BRA.U !UP1, `(.L_x_2698) ;  /* 0x0000000109347547 */ /* 0x00afee000b800000 */
[----:B------:R-:W0:Y:S01]  /*0150*/  LDC R7, c[0x0][0x3f0] ;  /* 0x0000fc00ff077b82 */ /* 0x000e220000000800 */
[----:B------:R-:W-:-:S06]  /*0160*/  UISETP.NE.AND UP1, UPT, UR26, 0x2, UPT ;  /* 0x000000021a00788c */ /* 0x000fcc000bf25270 */
[----:B------:R-:W-:Y:S01]  /*0170*/  PLOP3.LUT P0, PT, PT, PT, UP1, 0x80, 0x8 ;  /* 0x000000000008781c */ /* 0x000fe20003f0f018 */
[----:B------:R-:W0:Y:S02]  /*0180*/  LDC.64 R4, c[0x0][0x3e8] ;  /* 0x0000fa00ff047b82 */ /* 0x000e240000000a00 */
[----:B0-----:R-:W-:-:S05]  /*0190*/  IMAD.WIDE R4, R7, 0x2, R4 ;  /* 0x0000000207047825 */ /* 0x001fca00078e0204 */
[----:B------:R-:W2:Y:S01]  /*01a0*/  LDG.E.U16 R31, desc[UR22][R4.64] ;  /* 0x00000016041f7981 */ /* 0x000ea2000c1e1500 */
[----:B------:R-:W-:-:S06]  /*01b0*/  IMAD.WIDE R6, R7, 0x2, R4 ;  /* 0x0000000207067825 */ /* 0x000fcc00078e0204 */
[----:B------:R-:W3:Y:S02]  /*01c0*/  @P0 LDG.E.U16 R6, desc[UR22][R6.64] ;  /* 0x0000001606060981 */ /* 0x000ee4000c1e1500 */
[----:B---3--:R-:W-:Y:S02]  /*01d0*/  @P0 R2UR UR4, R6 ;  /* 0x00000000060402ca */ /* 0x008fe400000e0000 */
[----:B--2---:R-:W-:-:S11]  /*01e0*/  LOP3.LUT R2, R31, R32, RZ, 0xfc, !PT ;  /* 0x000000201f027212 */ /* 0x004fd600078efcff */
[----:B------:R-:W-:Y:S01]  /*01f0*/  @P0 LOP3.LUT R8, R2, UR4, RZ, 0xfc, !PT ;  /* 0x0000000402080c12 */ /* 0x000fe2000f8efcff */
[----:B------:R-:W-:-:S03]  /*0200*/  @UP1 UISETP.EQ.AND UP0, UPT, UR4, URZ, UPT ;  /* 0x000000ff0400128c */ /* 0x000fc6000bf02270 */
[----:B------:R-:W-:-:S08]  /*0210*/  @P0 PRMT R2, R8, 0x7610, R2 ;  /* 0x0000761008020816 */ /* 0x000fd00000000002 */
.L_x_2698:
        /* <DEDUP_REMOVED lines=44> */
.L_x_2704:
        /* <DEDUP_REMOVED lines=15> */
[----:B------:R-:W-:Y:S02]  /*05d0*/  LEA.HI.X.SX32 R14, R13, RZ, 0x1, P1 ;  /* 0x000000ff0d0e7211 */ /* 0x000fe400008f0eff */
[----:B------:R-:W-:Y:S02]  /*05e0*/  LEA R8, P3, R15, UR10, 0x1 ;  /* 0x0000000a0f087c11 */ /* 0x000fe4000f8608ff */
        /* <DEDUP_REMOVED lines=15> */
.L_x_2703:
        /* <DEDUP_REMOVED lines=20> */
.L_x_2705:
[----:B------:R-:W-:-:S13]  /*0820*/  ISETP.EQ.AND P1, PT, RZ, UR5, PT ;  /* 0x00000005ff007c0c */ /* 0x000fda000bf22270 */
[----:B------:R-:W-:Y:S05]  /*0830*/  @!P0 BRA P1, `(.L_x_2700) ;  /* 0x0000000400748947 */ /* 0x000fea0000800000 */
.L_x_2702:
        /* <DEDUP_REMOVED lines=12> */
.L_x_2701:
[C---:B------:R-:W-:Y:S01]  /*0900*/  LEA R4, P0, R18.reuse, UR10, 0x1 ;  /* 0x0000000a12047c11 */ /* 0x040fe2000f8008ff */
[----:B------:R-:W0:Y:S03]  /*0910*/  LDCU.64 UR12, c[0x0][0x380] ;  /* 0x00007000ff0c77ac */ /* 0x000e260008000a00 */
[----:B------:R-:W-:-:S05]  /*0920*/  LEA.HI.X R5, R18, UR11, RZ, 0x1, P0 ;  /* 0x0000000b12057c11 */ /* 0x000fca00080f0cff */
[----:B------:R1:W5:Y:S01]  /*0930*/  LDG.E.U16.CONSTANT R18, desc[UR22][R4.64] ;  /* 0x0000001604127981 */ /* 0x000362000c1e9500 */
[----:B------:R-:W-:Y:S01]  /*0940*/  UIADD3 UR5, UPT, UPT, URZ, -UR7, URZ ;  /* 0x80000007ff057290 */ /* 0x000fe2000fffe0ff */
[----:B------:R-:W-:-:S03]  /*0950*/  IMAD R13, R0, UR15, RZ ;  /* 0x0000000f000d7c24 */ /* 0x000fc6000f8e02ff */
[----:B------:R-:W-:Y:S02]  /*0960*/  UISETP.GE.AND UP1, UPT, UR5, URZ, UPT ;  /* 0x000000ff0500728c */ /* 0x000fe4000bf26270 */
[----:B------:R-:W-:-:S07]  /*0970*/  LEA R13, R13, R13, 0x1 ;  /* 0x0000000d0d0d7211 */ /* 0x000fce00078e08ff */
[----:B01----:R-:W-:Y:S05]  /*0980*/  BRA.U UP1, `(.L_x_2706) ;  /* 0x0000000101f47547 */ /* 0x003fea000b800000 */
[----:B------:R-:W-:Y:S02]  /*0990*/  UIADD3 UR6, UPT, UPT, URZ, -UR5, URZ ;  /* 0x80000005ff067290 */ /* 0x000fe4000fffe0ff */
[----:B------:R-:W-:Y:S02]  /*09a0*/  UPLOP3.LUT UP1, UPT, UPT, UPT, UPT, 0x80, 0x8 ;  /* 0x000000000008789c */ /* 0x000fe40003f2f070 */
[----:B------:R-:W-:-:S09]  /*09b0*/  UISETP.GT.AND UP2, UPT, UR6, 0x3, UPT ;  /* 0x000000030600788c */ /* 0x000fd2000bf44270 */
[----:B------:R-:W-:Y:S05]  /*09c0*/  BRA.U !UP2, `(.L_x_2707) ;  /* 0x000000010a887547 */ /* 0x000fea000b800000 */
[----:B------:R-:W0:Y:S01]  /*09d0*/  LDCU.64 UR10, c[0x0][0x380] ;  /* 0x00007000ff0a77ac */ /* 0x000e220008000a00 */
[----:B------:R-:W-:-:S11]  /*09e0*/  UPLOP3.LUT UP1, UPT, UPT, UPT, UPT, 0x40, 0x4 ;  /* 0x000000000004789c */ /* 0x000fd60003f2e870 */
.L_x_2708:
        /* <DEDUP_REMOVED lines=32> */
.L_x_2707:
        /* <DEDUP_REMOVED lines=21> */
.L_x_2709:
[----:B------:R-:W-:-:S09]  /*0d40*/  UISETP.NE.OR UP1, UPT, UR5, URZ, UP1 ;  /* 0x000000ff0500728c */ /* 0x000fd20008f25670 */
[----:B------:R-:W-:Y:S05]  /*0d50*/  BRA.U !UP1, `(.L_x_2700) ;  /* 0x00000001092c7547 */ /* 0x000fea000b800000 */
.L_x_2706:
        /* <DEDUP_REMOVED lines=11> */
.L_x_2700:
[----:B------:R-:W-:Y:S05]  /*0e10*/  BSYNC.RECONVERGENT B0 ;  /* 0x0000000000007941 */ /* 0x000fea0003800200 */
.L_x_2699:
        /* <DEDUP_REMOVED lines=11> */
[----:B------:R-:W-:-:S06]  /*0ed0*/  UIMAD UR5, UR5, 0x3, UR4 ;  /* 0x00000003050578a4 */ /* 0x000fcc000f8e0204 */
[----:B------:R-:W-:Y:S01]  /*0ee0*/  LEA R15, R3, UR5, 0x2 ;  /* 0x00000005030f7c11 */ /* 0x000fe2000f8e10ff */
[----:B------:R-:W-:Y:S06]  /*0ef0*/  BRA.U UP1, `(.L_x_2711) ;  /* 0x00000001018c7547 */ /* 0x000fec000b800000 */
[----:B------:R-:W-:Y:S02]  /*0f00*/  UIADD3 UR4, UPT, UPT, URZ, -UR6, URZ ;  /* 0x80000006ff047290 */ /* 0x000fe4000fffe0ff */
[----:B------:R-:W-:Y:S02]  /*0f10*/  UPLOP3.LUT UP1, UPT, UPT, UPT, UPT, 0x80, 0x8 ;  /* 0x000000000008789c */ /* 0x000fe40003f2f070 */
[----:B------:R-:W-:-:S09]  /*0f20*/  UISETP.GT.AND UP2, UPT, UR4, 0x3, UPT ;  /* 0x000000030400788c */ /* 0x000fd2000bf44270 */
[----:B------:R-:W-:Y:S05]  /*0f30*/  BRA.U !UP2, `(.L_x_2712) ;  /* 0x000000010a447547 */ /* 0x000fea000b800000 */
[----:B0-----:R-:W0:Y:S01]  /*0f40*/  LDC.64 R12, c[0x0][0x3a0] ;  /* 0x0000e800ff0c7b82 */ /* 0x001e220000000a00 */
[----:B------:R-:W-:-:S11]  /*0f50*/  UPLOP3.LUT UP1, UPT, UPT, UPT, UPT, 0x40, 0x4 ;  /* 0x000000000004789c */ /* 0x000fd60003f2e870 */
.L_x_2713:
        /* <DEDUP_REMOVED lines=15> */
.L_x_2712:
        /* <DEDUP_REMOVED lines=12> */
.L_x_2714:
[----:B------:R-:W-:-:S09]  /*1110*/  UISETP.NE.OR UP1, UPT, UR6, URZ, UP1 ;  /* 0x000000ff0600728c */ /* 0x000fd20008f25670 */
[----:B------:R-:W-:Y:S05]  /*1120*/  BRA.U !UP1, `(.L_x_2710) ;  /* 0x00000001091c7547 */ /* 0x000fea000b800000 */
.L_x_2711:
[----:B012---:R-:W0:Y:S02]  /*1130*/  LDC.64 R4, c[0x0][0x3a0] ;  /* 0x0000e800ff047b82 */ /* 0x007e240000000a00 */
.L_x_2715:
[C---:B0-----:R-:W-:Y:S01]  /*1140*/  IMAD.WIDE R6, R15.reuse, 0x2, R4 ;  /* 0x000000020f067825 */ /* 0x041fe200078e0204 */
[----:B------:R-:W-:Y:S01]  /*1150*/  UIADD3 UR6, UPT, UPT, UR6, 0x1, URZ ;  /* 0x0000000106067890 */ /* 0x000fe2000fffe0ff */
[----:B------:R-:W-:-:S03]  /*1160*/  IADD3 R15, PT, PT, R15, UR17, RZ ;  /* 0x000000110f0f7c10 */ /* 0x000fc6000fffe0ff */
[----:B------:R3:W-:Y:S01]  /*1170*/  STG.E.64 desc[UR22][R6.64], RZ ;  /* 0x000000ff06007986 */ /* 0x0007e2000c101b16 */
[----:B------:R-:W-:-:S09]  /*1180*/  UISETP.NE.AND UP1, UPT, UR6, URZ, UPT ;  /* 0x000000ff0600728c */ /* 0x000fd2000bf25270 */
[----:B---3--:R-:W-:Y:S05]  /*1190*/  BRA.U UP1, `(.L_x_2715) ;  /* 0xfffffffd01e87547 */ /* 0x008fea000b83ffff */
.L_x_2710:
[----:B------:R-:W3:Y:S01]  /*11a0*/  LDCU UR19, c[0x0][0x3c8] ;  /* 0x00007900ff1377ac */ /* 0x000ee20008000800 */
[----:B------:R-:W-:Y:S01]  /*11b0*/  ISETP.LE.AND P0, PT, R0, UR9, PT ;  /* 0x0000000900007c0c */ /* 0x000fe2000bf03270 */
[----:B------:R-:W4:Y:S01]  /*11c0*/  LDCU UR27, c[0x0][0x3cc] ;  /* 0x00007980ff1b77ac */ /* 0x000f220008000800 */
[----:B------:R-:W0:Y:S01]  /*11d0*/  LDCU UR28, c[0x0][0x3d0] ;  /* 0x00007a00ff1c77ac */ /* 0x000e220008000800 */
[----:B------:R-:W1:Y:S01]  /*11e0*/  LDCU UR29, c[0x0][0x3d4] ;  /* 0x00007a80ff1d77ac */ /* 0x000e620008000800 */
[----:B------:R-:W2:Y:S01]  /*11f0*/  LDCU UR30, c[0x0][0x3d8] ;  /* 0x00007b00ff1e77ac */ /* 0x000ea20008000800 */
[----:B---3--:R-:W-:Y:S01]  /*1200*/  UISETP.LT.AND UP1, UPT, UR9, UR19, UPT ;  /* 0x000000130900728c */ /* 0x008fe2000bf21270 */
[----:B------:R-:W3:Y:S03]  /*1210*/  LDCU.64 UR10, c[0x0][0x3b8] ;  /* 0x00007700ff0a77ac */ /* 0x000ee60008000a00 */
[----:B------:R-:W-:-:S02]  /*1220*/  USEL UR4, UR9, UR19, UP1 ;  /* 0x0000001309047287 */ /* 0x000fc40008800000 */
[----:B------:R-:W-:Y:S02]  /*1230*/  USHF.L.U32 UR12, UR18, 0x7, URZ ;  /* 0x00000007120c7899 */ /* 0x000fe400080006ff */
[----:B------:R-:W-:Y:S02]  /*1240*/  USHF.R.S32.HI UR5, URZ, 0x1f, UR4 ;  /* 0x0000001fff057899 */ /* 0x000fe40008011404 */
[----:B----4-:R-:W-:Y:S02]  /*1250*/  UISETP.GT.AND UP1, UPT, UR9, UR27, UPT ;  /* 0x0000001b0900728c */ /* 0x010fe4000bf24270 */
[----:B------:R-:W-:Y:S02]  /*1260*/  ULEA.HI UR5, UR5, UR4, URZ, 0x5 ;  /* 0x0000000405057291 */ /* 0x000fe4000f8f28ff */
[----:B0-----:R-:W-:Y:S02]  /*1270*/  UISETP.GT.AND UP2, UPT, UR9, UR28, UPT ;  /* 0x0000001c0900728c */ /* 0x001fe4000bf44270 */
[----:B------:R-:W-:-:S02]  /*1280*/  USHF.R.S32.HI UR24, URZ, 0x5, UR5 ;  /* 0x00000005ff187899 */ /* 0x000fc40008011405 */
[----:B-1----:R-:W-:Y:S02]  /*1290*/  UISETP.GT.AND UP3, UPT, UR9, UR29, UPT ;  /* 0x0000001d0900728c */ /* 0x002fe4000bf64270 */
[----:B--2---:R-:W-:Y:S01]  /*12a0*/  UISETP.GT.AND UP4, UPT, UR9, UR30, UPT ;  /* 0x0000001e0900728c */ /* 0x004fe2000bf84270 */
[----:B------:R-:W-:Y:S01]  /*12b0*/  UMOV UR5, URZ ;  /* 0x000000ff00057c82 */ /* 0x000fe20008000000 */
[----:B------:R-:W-:Y:S01]  /*12c0*/  UMOV UR6, URZ ;  /* 0x000000ff00067c82 */ /* 0x000fe20008000000 */
[----:B---3--:R-:W-:Y:S01]  /*12d0*/  UIMAD.WIDE.U32 UR12, UR12, 0x2, UR10 ;  /* 0x000000020c0c78a5 */ /* 0x008fe2000f8e000a */
        /* <DEDUP_REMOVED lines=14> */
.L_x_2717:
        /* <DEDUP_REMOVED lines=10> */
[----:B------:R0:W2:Y:S03]  /*1460*/  LDG.E.U16.CONSTANT R10, desc[UR22][R10.64] ;  /* 0x000000160a0a7981 */ /* 0x0000a6000c1e9500 */
[----:B------:R-:W-:Y:S02]  /*1470*/  MOV R12, UR20 ;  /* 0x00000014000c7c02 */ /* 0x000fe40008000f00 */
[----:B------:R-:W-:-:S05]  /*1480*/  MOV R13, UR21 ;  /* 0x00000015000d7c02 */ /* 0x000fca0008000f00 */
[----:B------:R-:W4:Y:S01]  /*1490*/  LDG.E.U16.CONSTANT R19, desc[UR22][R12.64+0x2] ;  /* 0x000002160c137981 */ /* 0x000f22000c1e9500 */
[----:B------:R-:W-:Y:S02]  /*14a0*/  ULEA UR20, UR4, UR25, 0x3 ;  /* 0x0000001904147291 */ /* 0x000fe4000f8e18ff */
[----:B------:R-:W-:Y:S01]  /*14b0*/  UIADD3 UR4, UPT, UPT, UR4, 0x1, URZ ;  /* 0x0000000104047890 */ /* 0x000fe2000fffe0ff */
[----:B---3--:R-:W-:-:S04]  /*14c0*/  SHF.R.U32.HI R16, RZ, R3, R8 ;  /* 0x00000003ff107219 */ /* 0x008fc80000011608 */
[--C-:B------:R-:W-:Y:S02]  /*14d0*/  SHF.R.U32.HI R18, RZ, 0x4, R16.reuse ;  /* 0x00000004ff127819 */ /* 0x100fe40000011610 */
[----:B------:R-:W-:Y:S02]  /*14e0*/  SHF.R.U32.HI R8, RZ, 0x8, R16 ;  /* 0x00000008ff087819 */ /* 0x000fe40000011610 */
[----:B------:R-:W-:Y:S02]  /*14f0*/  LOP3.LUT R18, R18, 0xf, RZ, 0xc0, !PT ;  /* 0x0000000f12127812 */ /* 0x000fe400078ec0ff */
[----:B------:R-:W-:-:S03]  /*1500*/  LOP3.LUT R8, R8, 0xf, RZ, 0xc0, !PT ;  /* 0x0000000f08087812 */ /* 0x000fc600078ec0ff */
[----:B------:R-:W-:Y:S01]  /*1510*/  IMAD R9, R18, R18, R18 ;  /* 0x0000001212097224 */ /* 0x000fe200078e0212 */
        /* <DEDUP_REMOVED lines=23> */
.L_x_2716:
[----:B------:R-:W-:Y:S02]  /*1690*/  UISETP.GT.AND UP5, UPT, UR9, UR19, UPT ;  /* 0x000000130900728c */ /* 0x000fe4000bfa4270 */
[----:B------:R-:W-:Y:S01]  /*16a0*/  VIMNMX R0, PT, PT, R0, UR19, PT ;  /* 0x0000001300007c48 */ /* 0x000fe2000bfe0100 */
[----:B------:R-:W-:Y:S01]  /*16b0*/  UMOV UR4, URZ ;  /* 0x000000ff00047c82 */ /* 0x000fe20008000000 */
[----:B------:R-:W-:Y:S01]  /*16c0*/  UMOV UR7, URZ ;  /* 0x000000ff00077c82 */ /* 0x000fe20008000000 */
[----:B------:R-:W-:-:S04]  /*16d0*/  UMOV UR8, URZ ;  /* 0x000000ff00087c82 */ /* 0x000fc80008000000 */
        /* <DEDUP_REMOVED lines=9> */
.L_x_2718:
        /* <DEDUP_REMOVED lines=9> */
.L_x_2719:
        /* <DEDUP_REMOVED lines=9> */
.L_x_2720:
        /* <DEDUP_REMOVED lines=9> */
.L_x_2721:
        /* <DEDUP_REMOVED lines=9> */
.L_x_2722:
[----:B------:R-:W-:Y:S01]  /*19b0*/  ULEA UR5, UR24, UR5, 0x3 ;  /* 0x0000000518057291 */ /* 0x000fe2000f8e18ff */
[----:B------:R-:W-:Y:S02]  /*19c0*/  ISETP.GT.AND P0, PT, R0, UR9, PT ;  /* 0x0000000900007c0c */ /* 0x000fe4000bf04270 */
        /* <DEDUP_REMOVED lines=29> */
[----:B0-----:R-:W-:Y:S01]  /*1ba0*/  ULEA UR6, UR7, UR6, 0x18 ;  /* 0x0000000607067291 */ /* 0x001fe2000f8ec0ff */
[----:B------:R-:W0:Y:S01]  /*1bb0*/  LDCU UR14, c[0x0][0x3a8] ;  /* 0x00007500ff0e77ac */ /* 0x000e220008000800 */
[----:B------:R-:W-:-:S02]  /*1bc0*/  UIADD3.X UR11, UPT, UPT, URZ, UR11, URZ, UP1, !UPT ;  /* 0x0000000bff0b7290 */ /* 0x000fc40008ffe4ff */
[----:B------:R-:W-:Y:S01]  /*1bd0*/  UIADD3 UR8, UPT, UPT, UR6, 0xa0, URZ ;  /* 0x000000a006087890 */ /* 0x000fe2000fffe0ff */
[----:B---3--:R-:W-:Y:S02]  /*1be0*/  R2UR UR4, R4 ;  /* 0x00000000040472ca */ /* 0x008fe400000e0000 */
[----:B--2---:R-:W-:Y:S02]  /*1bf0*/  PRMT R2, R6, 0x7610, R6 ;  /* 0x0000761006027816 */ /* 0x004fe40000000006 */
[----:B------:R-:W-:-:S09]  /*1c00*/  PRMT R14, R7, 0x7610, R7 ;  /* 0x00007610070e7816 */ /* 0x000fd20000000007 */
[----:B------:R-:W-:-:S03]  /*1c10*/  UIADD3 UR5, UPT, UPT, UR9, UR4, URZ ;  /* 0x0000000409057290 */ /* 0x000fc6000fffe0ff */
[----:B01----:R-:W-:-:S09]  /*1c20*/  UMOV UR4, URZ ;  /* 0x000000ff00047c82 */ /* 0x003fd20008000000 */
.L_x_2736:
[----:B------:R-:W2:Y:S01]  /*1c30*/  LDG.E.128.CONSTANT R4, desc[UR22][R16.64] ;  /* 0x0000001610047981 */ /* 0x000ea2000c1e9d00 */
[----:B------:R-:W-:Y:S01]  /*1c40*/  MOV R13, UR17 ;  /* 0x00000011000d7c02 */ /* 0x000fe20008000f00 */
[----:B------:R-:W-:-:S04]  /*1c50*/  UISETP.NE.AND UP1, UPT, UR9, UR5, UPT ;  /* 0x000000050900728c */ /* 0x000fc8000bf25270 */
[----:B------:R-:W-:Y:S02]  /*1c60*/  IMAD.WIDE R12, R13, 0x4, R16 ;  /* 0x000000040d0c7825 */ /* 0x000fe400078e0210 */
[----:B------:R-:W-:-:S03]  /*1c70*/  PLOP3.LUT P1, PT, PT, PT, UP1, 0x80, 0x8 ;  /* 0x000000000008781c */ /* 0x000fc60003f2f018 */
[----:B------:R-:W3:Y:S02]  /*1c80*/  LDG.E.128.CONSTANT R8, desc[UR22][R12.64] ;  /* 0x000000160c087981 */ /* 0x000ee4000c1e9d00 */
[----:B------:R-:W-:Y:S01]  /*1c90*/  @!UP1 UMOV UR6, UR10 ;  /* 0x0000000a00069c82 */ /* 0x000fe20008000000 */
[----:B------:R-:W-:Y:S01]  /*1ca0*/  @!UP1 UMOV UR7, UR11 ;  /* 0x0000000b00079c82 */ /* 0x000fe20008000000 */
[----:B-----5:R-:W-:Y:S02]  /*1cb0*/  MOV R18, UR6 ;  /* 0x0000000600127c02 */ /* 0x020fe40008000f00 */
[----:B------:R-:W-:Y:S01]  /*1cc0*/  MOV R19, UR7 ;  /* 0x0000000700137c02 */ /* 0x000fe20008000f00 */
[----:B------:R-:W-:-:S04]  /*1cd0*/  @!UP1 ULEA UR6, UR4, UR25, 0x3 ;  /* 0x0000001904069291 */ /* 0x000fc8000f8e18ff */
[----:B------:R0:W4:Y:S05]  /*1ce0*/  @!P1 LDG.E.U16.CONSTANT R0, desc[UR22][R18.64] ;  /* 0x0000001612009981 */ /* 0x00012a000c1e9500 */
[----:B------:R-:W4:Y:S01]  /*1cf0*/  @!P1 LDL.64 R16, [UR6+0x8] ;  /* 0x00000806ff109983 */ /* 0x000f220008100a00 */
[----:B------:R-:W1:Y:S01]  /*1d00*/  S2UR UR15, SR_CTAID.Y ;  /* 0x00000000000f79c3 */ /* 0x000e620000002600 */
[----:B------:R-:W-:Y:S01]  /*1d10*/  ISETP.NE.AND P0, PT, R32, RZ, PT ;  /* 0x000000ff2000720c */ /* 0x000fe20003f05270 */
[----:B------:R-:W-:Y:S02]  /*1d20*/  @!UP1 UIADD3 UR6, UPT, UPT, UR4, 0x1, URZ ;  /* 0x0000000104069890 */ /* 0x000fe4000fffe0ff */
[----:B-1----:R-:W-:-:S04]  /*1d30*/  UIMAD UR12, UR15, -0x3, UR14 ;  /* 0xfffffffd0f0c78a4 */ /* 0x002fc8000f8e020e */
[----:B------:R-:W-:Y:S01]  /*1d40*/  UISETP.NE.AND UP2, UPT, UR12, 0x1, UPT ;  /* 0x000000010c00788c */ /* 0x000fe2000bf45270 */
[----:B--2---:R-:W-:Y:S02]  /*1d50*/  LOP3.LUT R15, R5, 0xff, RZ, 0xc0, !PT ;  /* 0x000000ff050f7812 */ /* 0x004fe400078ec0ff */
[----:B------:R-:W-:Y:S02]  /*1d60*/  LEA.HI R24, R4, 0xffffff80, RZ, 0x8 ;  /* 0xffffff8004187811 */ /* 0x000fe400078f40ff */
[----:B0-----:R-:W-:Y:S02]  /*1d70*/  IADD3 R19, PT, PT, R15, -0x80, RZ ;  /* 0xffffff800f137810 */ /* 0x001fe40007ffe0ff */
[----:B------:R-:W-:Y:S02]  /*1d80*/  LOP3.LUT R15, R6, 0xff, RZ, 0xc0, !PT ;  /* 0x000000ff060f7812 */ /* 0x000fe400078ec0ff */
[----:B------:R-:W-:Y:S01]  /*1d90*/  LOP3.LUT R3, R4, 0xff, RZ, 0xc0, !PT ;  /* 0x000000ff04037812 */ /* 0x000fe200078ec0ff */
[----:B------:R-:W0:Y:S01]  /*1da0*/  I2F.F16 R24, R24 ;  /* 0x0000001800187306 */ /* 0x000e220000200c00 */
[----:B------:R-:W-:-:S02]  /*1db0*/  IADD3 R18, PT, PT, R15, -0x80, RZ ;  /* 0xffffff800f127810 */ /* 0x000fc40007ffe0ff */
[--C-:B------:R-:W-:Y:S02]  /*1dc0*/  SHF.R.U32.HI R15, RZ, 0x8, R4.reuse ;  /* 0x00000008ff0f7819 */ /* 0x100fe40000011604 */
[----:B------:R-:W-:Y:S02]  /*1dd0*/  SHF.R.U32.HI R4, RZ, 0x10, R4 ;  /* 0x00000010ff047819 */ /* 0x000fe40000011604 */
[----:B------:R-:W-:Y:S01]  /*1de0*/  LOP3.LUT R33, R7, 0xff, RZ, 0xc0, !PT ;  /* 0x000000ff07217812 */ /* 0x000fe200078ec0ff */
[----:B------:R-:W1:Y:S01]  /*1df0*/  I2F.F16 R19, R19 ;  /* 0x0000001300137306 */ /* 0x000e620000200c00 */
[----:B------:R-:W-:Y:S02]  /*1e00*/  IADD3 R3, PT, PT, R3, -0x80, RZ ;  /* 0xffffff8003037810 */ /* 0x000fe40007ffe0ff */
[----:B------:R-:W-:Y:S02]  /*1e10*/  LOP3.LUT R4, R4, 0xff, RZ, 0xc0, !PT ;  /* 0x000000ff04047812 */ /* 0x000fe400078ec0ff */
[----:B------:R-:W-:-:S02]  /*1e20*/  IADD3 R35, PT, PT, R33, -0x80, RZ ;  /* 0xffffff8021237810 */ /* 0x000fc40007ffe0ff */
[----:B------:R-:W-:Y:S01]  /*1e30*/  LOP3.LUT R33, R15, 0xff, RZ, 0xc0, !PT ;  /* 0x000000ff0f217812 */ /* 0x000fe200078ec0ff */
[----:B------:R2:W0:Y:S01]  /*1e40*/  I2F.F16 R20, R3 ;  /* 0x0000000300147306 */ /* 0x0004220000200c00 */
[----:B------:R-:W-:Y:S02]  /*1e50*/  IADD3 R4, PT, PT, R4, -0x80, RZ ;  /* 0xffffff8004047810 */ /* 0x000fe40007ffe0ff */
[----:B------:R-:W-:Y:S02]  /*1e60*/  IADD3 R34, PT, PT, R33, -0x80, RZ ;  /* 0xffffff8021227810 */ /* 0x000fe40007ffe0ff */
[----:B------:R-:W-:Y:S02]  /*1e70*/  LEA.HI R23, R5, 0xffffff80, RZ, 0x8 ;  /* 0xffffff8005177811 */ /* 0x000fe400078f40ff */
[----:B---3--:R-:W-:Y:S01]  /*1e80*/  LEA.HI R46, R8, 0xffffff80, RZ, 0x8 ;  /* 0xffffff80082e7811 */ /* 0x008fe200078f40ff */
[----:B------:R3:W0:Y:S01]  /*1e90*/  I2F.F16 R33, R4 ;  /* 0x0000000400217306 */ /* 0x0006220000200c00 */
[----:B--2---:R-:W-:-:S02]  /*1ea0*/  SHF.R.U32.HI R3, RZ, 0x8, R5 ;  /* 0x00000008ff037819 */ /* 0x004fc40000011605 */
[----:B------:R-:W-:Y:S02]  /*1eb0*/  SHF.R.U32.HI R5, RZ, 0x10, R5 ;  /* 0x00000010ff057819 */ /* 0x000fe40000011605 */
[----:B------:R-:W-:Y:S02]  /*1ec0*/  LOP3.LUT R3, R3, 0xff, RZ, 0xc0, !PT ;  /* 0x000000ff03037812 */ /* 0x000fe400078ec0ff */
[----:B------:R-:W-:Y:S01]  /*1ed0*/  LOP3.LUT R5, R5, 0xff, RZ, 0xc0, !PT ;  /* 0x000000ff05057812 */ /* 0x000fe200078ec0ff */
[----:B------:R2:W0:Y:S01]  /*1ee0*/  I2F.F16 R15, R35 ;  /* 0x00000023000f7306 */ /* 0x0004220000200c00 */
[----:B---3--:R-:W-:Y:S02]  /*1ef0*/  SHF.R.U32.HI R4, RZ, 0x8, R7 ;  /* 0x00000008ff047819 */ /* 0x008fe40000011607 */
[----:B------:R-:W-:Y:S02]  /*1f00*/  IADD3 R3, PT, PT, R3, -0x80, RZ ;  /* 0xffffff8003037810 */ /* 0x000fe40007ffe0ff */
[----:B------:R-:W-:-:S02]  /*1f10*/  LOP3.LUT R4, R4, 0xff, RZ, 0xc0, !PT ;  /* 0x000000ff04047812 */ /* 0x000fc400078ec0ff */
[----:B------:R-:W-:Y:S01]  /*1f20*/  IADD3 R5, PT, PT, R5, -0x80, RZ ;  /* 0xffffff8005057810 */ /* 0x000fe20007ffe0ff */
[----:B------:R3:W0:Y:S01]  /*1f30*/  I2F.F16 R36, R3 ;  /* 0x0000000300247306 */ /* 0x0006220000200c00 */
[----:B--2---:R-:W-:Y:S02]  /*1f40*/  SHF.R.U32.HI R35, RZ, 0x8, R6 ;  /* 0x00000008ff237819 */ /* 0x004fe40000011606 */
[----:B------:R-:W-:Y:S02]  /*1f50*/  IADD3 R4, PT, PT, R4, -0x80, RZ ;  /* 0xffffff8004047810 */ /* 0x000fe40007ffe0ff */
[----:B------:R-:W-:Y:S02]  /*1f60*/  LOP3.LUT R37, R35, 0xff, RZ, 0xc0, !PT ;  /* 0x000000ff23257812 */ /* 0x000fe400078ec0ff */
[----:B------:R-:W-:Y:S01]  /*1f70*/  LEA.HI R45, R9, 0xffffff80, RZ, 0x8 ;  /* 0xffffff80092d7811 */ /* 0x000fe200078f40ff */
[----:B------:R2:W0:Y:S01]  /*1f80*/  I2F.F16 R48, R4 ;  /* 0x0000000400307306 */ /* 0x0004220000200c00 */
[----:B---3--:R-:W-:-:S02]  /*1f90*/  LOP3.LUT R3, R8, 0xff, RZ, 0xc0, !PT ;  /* 0x000000ff08037812 */ /* 0x008fc400078ec0ff */
[----:B------:R-:W-:Y:S02]  /*1fa0*/  LEA.HI R44, R10, 0xffffff80, RZ, 0x8 ;  /* 0xffffff800a2c7811 */ /* 0x000fe400078f40ff */
[----:B------:R-:W-:Y:S02]  /*1fb0*/  IADD3 R3, PT, PT, R3, -0x80, RZ ;  /* 0xffffff8003037810 */ /* 0x000fe40007ffe0ff */
[----:B----4-:R-:W-:Y:S01]  /*1fc0*/  @!P1 R2UR UR7, R0 ;  /* 0x00000000000792ca */ /* 0x010fe200000e0000 */
[----:B------:R3:W4:Y:S01]  /*1fd0*/  I2F.F16 R35, R5 ;  /* 0x0000000500237306 */ /* 0x0007220000200c00 */
[----:B--2---:R-:W-:Y:S02]  /*1fe0*/  LOP3.LUT R4, R9, 0xff, RZ, 0xc0, !PT ;  /* 0x000000ff09047812 */ /* 0x004fe400078ec0ff */
[----:B------:R-:W-:Y:S02]  /*1ff0*/  LEA.HI R22, R6, 0xffffff80, RZ, 0x8 ;  /* 0xffffff8006167811 */ /* 0x000fe400078f40ff */
[----:B------:R-:W-:-:S02]  /*2000*/  IADD3 R41, PT, PT, R4, -0x80, RZ ;  /* 0xffffff8004297810 */ /* 0x000fc40007ffe0ff */
[----:B------:R-:W-:Y:S01]  /*2010*/  LOP3.LUT R4, R10, 0xff, RZ, 0xc0, !PT ;  /* 0x000000ff0a047812 */ /* 0x000fe200078ec0ff */
[----:B------:R2:W0:Y:S01]  /*2020*/  I2F.F16 R42, R3 ;  /* 0x00000003002a7306 */ /* 0x0004220000200c00 */
[----:B---3--:R-:W-:Y:S02]  /*2030*/  LOP3.LUT R5, R11, 0xff, RZ, 0xc0, !PT ;  /* 0x000000ff0b057812 */ /* 0x008fe400078ec0ff */
[----:B------:R-:W-:Y:S01]  /*2040*/  IADD3 R40, PT, PT, R4, -0x80, RZ ;  /* 0xffffff8004287810 */ /* 0x000fe20007ffe0ff */
[----:B------:R-:W-:Y:S01]  /*2050*/  @!UP1 UIADD3 UR5, UPT, UPT, UR7, UR9, URZ ;  /* 0x0000000907059290 */ /* 0x000fe2000fffe0ff */
[----:B------:R-:W-:Y:S02]  /*2060*/  IADD3 R5, PT, PT, R5, -0x80, RZ ;  /* 0xffffff8005057810 */ /* 0x000fe40007ffe0ff */
[----:B------:R-:W-:Y:S01]  /*2070*/  SHF.R.U32.HI R4, RZ, 0x8, R8 ;  /* 0x00000008ff047819 */ /* 0x000fe20000011608 */
[----:B------:R-:W3:Y:S01]  /*2080*/  I2F.F16 R23, R23 ;  /* 0x0000001700177306 */ /* 0x000ee20000200c00 */
[----:B--2---:R-:W-:-:S02]  /*2090*/  SHF.R.U32.HI R3, RZ, 0x8, R9 ;  /* 0x00000008ff037819 */ /* 0x004fc40000011609 */
[----:B------:R-:W-:Y:S02]  /*20a0*/  SHF.R.U32.HI R8, RZ, 0x10, R8 ;  /* 0x00000010ff087819 */ /* 0x000fe40000011608 */
[----:B------:R-:W-:Y:S02]  /*20b0*/  LOP3.LUT R3, R3, 0xff, RZ, 0xc0, !PT ;  /* 0x000000ff03037812 */ /* 0x000fe400078ec0ff */
[----:B------:R-:W-:Y:S01]  /*20c0*/  SHF.R.U32.HI R9, RZ, 0x10, R9 ;  /* 0x00000010ff097819 */ /* 0x000fe20000011609 */
[----:B------:R2:W0:Y:S01]  /*20d0*/  I2F.F16 R39, R5 ;  /* 0x0000000500277306 */ /* 0x0004220000200c00 */
[----:B------:R-:W-:Y:S02]  /*20e0*/  LEA.HI R21, R7, 0xffffff80, RZ, 0x8 ;  /* 0xffffff8007157811 */ /* 0x000fe400078f40ff */
[----:B------:R-:W-:Y:S02]  /*20f0*/  LEA.HI R43, R11, 0xffffff80, RZ, 0x8 ;  /* 0xffffff800b2b7811 */ /* 0x000fe400078f40ff */
[----:B------:R-:W-:-:S02]  /*2100*/  IADD3 R3, PT, PT, R3, -0x80, RZ ;  /* 0xffffff8003037810 */ /* 0x000fc40007ffe0ff */
[----:B------:R-:W-:Y:S01]  /*2110*/  SHF.R.U32.HI R0, RZ, 0x8, R11 ;  /* 0x00000008ff007819 */ /* 0x000fe2000001160b */
[----:B------:R-:W0:Y:S01]  /*2120*/  I2F.F16 R22, R22 ;  /* 0x0000001600167306 */ /* 0x000e220000200c00 */
[--C-:B--2---:R-:W-:Y:S02]  /*2130*/  SHF.R.U32.HI R5, RZ, 0x8, R10.reuse ;  /* 0x00000008ff057819 */ /* 0x104fe4000001160a */
[----:B------:R-:W-:Y:S02]  /*2140*/  SHF.R.U32.HI R10, RZ, 0x10, R10 ;  /* 0x00000010ff0a7819 */ /* 0x000fe4000001160a */
[----:B------:R-:W-:Y:S02]  /*2150*/  SHF.R.U32.HI R6, RZ, 0x10, R6 ;  /* 0x00000010ff067819 */ /* 0x000fe40000011606 */
[----:B------:R-:W-:Y:S01]  /*2160*/  SHF.R.U32.HI R7, RZ, 0x10, R7 ;  /* 0x00000010ff077819 */ /* 0x000fe20000011607 */
[----:B------:R2:W0:Y:S01]  /*2170*/  I2F.F16 R50, R3 ;  /* 0x0000000300327306 */ /* 0x0004220000200c00 */
[----:B------:R-:W-:-:S02]  /*2180*/  SHF.R.U32.HI R11, RZ, 0x10, R11 ;  /* 0x00000010ff0b7819 */ /* 0x000fc4000001160b */
        /* <DEDUP_REMOVED lines=9> */
[----:B------:R-:W-:Y:S02]  /*2220*/  LOP3.LUT R0, R0, 0xff, RZ, 0xc0, !PT ;  /* 0x000000ff00007812 */ /* 0x000fe400078ec0ff */
[----:B--2---:R-:W-:Y:S02]  /*2230*/  LOP3.LUT R3, R11, 0xff, RZ, 0xc0, !PT ;  /* 0x000000ff0b037812 */ /* 0x004fe400078ec0ff */
[----:B------:R-:W-:Y:S02]  /*2240*/  IADD3 R38, PT, PT, R37, -0x80, RZ ;  /* 0xffffff8025267810 */ /* 0x000fe40007ffe0ff */
[----:B------:R-:W-:Y:S01]  /*2250*/  IADD3 R8, PT, PT, R8, -0x80, RZ ;  /* 0xffffff8008087810 */ /* 0x000fe20007ffe0ff */
[----:B------:R-:W2:Y:S01]  /*2260*/  I2F.F16 R34, R34 ;  /* 0x0000002200227306 */ /* 0x000ea20000200c00 */
[----:B------:R-:W-:-:S02]  /*2270*/  IADD3 R9, PT, PT, R9, -0x80, RZ ;  /* 0xffffff8009097810 */ /* 0x000fc40007ffe0ff */
[----:B------:R-:W-:Y:S02]  /*2280*/  IADD3 R10, PT, PT, R10, -0x80, RZ ;  /* 0xffffff800a0a7810 */ /* 0x000fe40007ffe0ff */
[----:B------:R-:W-:Y:S02]  /*2290*/  @!P1 PRMT R14, R17, 0x7610, R14 ;  /* 0x00007610110e9816 */ /* 0x000fe4000000000e */
[----:B------:R-:W-:Y:S01]  /*22a0*/  IADD3 R6, PT, PT, R6, -0x80, RZ ;  /* 0xffffff8006067810 */ /* 0x000fe20007ffe0ff */
[----:B------:R-:W0:Y:S01]  /*22b0*/  I2F.F16 R38, R38 ;  /* 0x0000002600267306 */ /* 0x000e220000200c00 */
[----:B------:R-:W-:Y:S02]  /*22c0*/  IADD3 R7, PT, PT, R7, -0x80, RZ ;  /* 0xffffff8007077810 */ /* 0x000fe40007ffe0ff */
[----:B------:R-:W-:Y:S02]  /*22d0*/  IADD3 R4, PT, PT, R4, -0x80, RZ ;  /* 0xffffff8004047810 */ /* 0x000fe40007ffe0ff */
[----:B------:R-:W-:-:S02]  /*22e0*/  IADD3 R5, PT, PT, R5, -0x80, RZ ;  /* 0xffffff8005057810 */ /* 0x000fc40007ffe0ff */
[----:B------:R-:W-:Y:S01]  /*22f0*/  IADD3 R0, PT, PT, R0, -0x80, RZ ;  /* 0xffffff8000007810 */ /* 0x000fe20007ffe0ff */
[----:B------:R0:W0:Y:S01]  /*2300*/  I2F.F16 R37, R6 ;  /* 0x0000000600257306 */ /* 0x0000220000200c00 */
[----:B------:R-:W-:Y:S02]  /*2310*/  IADD3 R3, PT, PT, R3, -0x80, RZ ;  /* 0xffffff8003037810 */ /* 0x000fe40007ffe0ff */
[----:B------:R-:W-:Y:S02]  /*2320*/  @!P1 PRMT R14, R14, 0x7610, R17 ;  /* 0x000076100e0e9816 */ /* 0x000fe40000000011 */
[----:B------:R-:W-:-:S03]  /*2330*/  @!P1 PRMT R2, R16, 0x7610, R2 ;  /* 0x0000761010029816 */ /* 0x000fc60000000002 */
[----:B------:R0:W0:Y:S01]  /*2340*/  I2F.F16 R47, R7 ;  /* 0x00000007002f7306 */ /* 0x0000220000200c00 */
[----:B------:R-:W-:-:S07]  /*2350*/  @!P1 PRMT R2, R2, 0x7610, R16 ;  /* 0x0000761002029816 */ /* 0x000fce0000000010 */
        /* <DEDUP_REMOVED lines=12> */
[----:B------:R0:W0:Y:S01]  /*2420*/  I2F.F16 R17, R3 ;  /* 0x0000000300117306 */ /* 0x0000220000200c00 */
[----:B-1234-:R-:W-:Y:S05]  /*2430*/  @!P0 BRA `(.L_x_2724) ;  /* 0x0000000400688947 */ /* 0x01efea0003800000 */
[----:B0-----:R-:W0:Y:S01]  /*2440*/  LDS.64 R4, [UR8+-0xa0] ;  /* 0xffff6008ff047984 */ /* 0x001e220008000a00 */
[----:B------:R-:W-:Y:S02]  /*2450*/  HADD2.F32 R0, -RZ, R20.H0_H0 ;  /* 0x20000014ff007230 */ /* 0x000fe40000004100 */
[----:B------:R-:W-:Y:S01]  /*2460*/  HADD2.F32 R56, -RZ, R19.H0_H0 ;  /* 0x20000013ff387230 */ /* 0x000fe20000004100 */
[----:B------:R-:W1:Y:S01]  /*2470*/  LDS.64 R6, [UR8+-0x98] ;  /* 0xffff6808ff067984 */ /* 0x000e620008000a00 */
[----:B------:R-:W-:Y:S02]  /*2480*/  HADD2.F32 R16, -RZ, R18.H0_H0 ;  /* 0x20000012ff107230 */ /* 0x000fe40000004100 */
[----:B------:R-:W-:Y:S02]  /*2490*/  HADD2.F32 R52, -RZ, R15.H0_H0 ;  /* 0x2000000fff347230 */ /* 0x000fe40000004100 */
[----:B------:R-:W-:Y:S02]  /*24a0*/  HADD2.F32 R53, -RZ, R34.H0_H0 ;  /* 0x20000022ff357230 */ /* 0x000fe40000004100 */
[----:B------:R-:W-:-:S02]  /*24b0*/  HADD2.F32 R55, -RZ, R38.H0_H0 ;  /* 0x20000026ff377230 */ /* 0x000fc40000004100 */
[----:B------:R-:W-:Y:S02]  /*24c0*/  HADD2.F32 R59, -RZ, R47.H0_H0 ;  /* 0x2000002fff3b7230 */ /* 0x000fe40000004100 */
[----:B0-----:R-:W-:-:S05]  /*24d0*/  HADD2.F32 R3, -RZ, R4.H0_H0 ;  /* 0x20000004ff037230 */ /* 0x001fca0000004100 */
[----:B------:R-:W-:Y:S01]  /*24e0*/  FFMA.FTZ R54, R0, R3, RZ ;  /* 0x0000000300367223 */ /* 0x000fe200000100ff */
[C---:B------:R-:W-:Y:S01]  /*24f0*/  FFMA.FTZ R0, R3.reuse, R56, RZ ;  /* 0x0000003803007223 */ /* 0x040fe200000100ff */
[C---:B------:R-:W-:Y:S01]  /*2500*/  FFMA.FTZ R16, R3.reuse, R16, RZ ;  /* 0x0000001003107223 */ /* 0x040fe200000100ff */
[----:B------:R-:W-:Y:S01]  /*2510*/  FFMA.FTZ R52, R3, R52, RZ ;  /* 0x0000003403347223 */ /* 0x000fe200000100ff */
[----:B------:R-:W-:Y:S02]  /*2520*/  HADD2.F32 R3, -RZ, R4.H1_H1 ;  /* 0x30000004ff037230 */ /* 0x000fe40000004100 */
[----:B------:R-:W-:Y:S02]  /*2530*/  HADD2.F32 R4, -RZ, R36.H0_H0 ;  /* 0x20000024ff047230 */ /* 0x000fe40000004100 */
[----:B------:R-:W-:Y:S02]  /*2540*/  HADD2.F32 R56, -RZ, R17.H0_H0 ;  /* 0x20000011ff387230 */ /* 0x000fe40000004100 */
[----:B------:R-:W-:Y:S01]  /*2550*/  FFMA.FTZ R54, R53, R3, R54 ;  /* 0x0000000335367223 */ /* 0x000fe20000010036 */
[C---:B------:R-:W-:Y:S01]  /*2560*/  FFMA.FTZ R16, R3.reuse, R55, R16 ;  /* 0x0000003703107223 */ /* 0x040fe20000010010 */
[----:B------:R-:W-:Y:S01]  /*2570*/  FFMA.FTZ R0, R3, R4, R0 ;  /* 0x0000000403007223 */ /* 0x000fe20000010000 */
[----:B------:R-:W-:-:S02]  /*2580*/  HADD2.F32 R4, -RZ, R48.H0_H0 ;  /* 0x20000030ff047230 */ /* 0x000fc40000004100 */
[----:B------:R-:W-:Y:S02]  /*2590*/  HADD2.F32 R55, -RZ, R33.H0_H0 ;  /* 0x20000021ff377230 */ /* 0x000fe40000004100 */
[----:B------:R-:W-:Y:S02]  /*25a0*/  HADD2.F32 R53, -RZ, R5.H0_H0 ;  /* 0x20000005ff357230 */ /* 0x000fe40000004100 */
[----:B------:R-:W-:Y:S01]  /*25b0*/  FFMA.FTZ R4, R3, R4, R52 ;  /* 0x0000000403047223 */ /* 0x000fe20000010034 */
[----:B------:R-:W-:Y:S02]  /*25c0*/  HADD2.F32 R3, -RZ, R35.H0_H0 ;  /* 0x20000023ff037230 */ /* 0x000fe40000004100 */
[----:B------:R-:W-:Y:S02]  /*25d0*/  HADD2.F32 R5, -RZ, R5.H1_H1 ;  /* 0x30000005ff057230 */ /* 0x000fe40000004100 */
        /* <DEDUP_REMOVED lines=10> */
[----:B-1----:R-:W-:Y:S02]  /*2680*/  HADD2.F32 R0, -RZ, R6.H0_H0 ;  /* 0x20000006ff007230 */ /* 0x002fe40000004100 */
        /* <DEDUP_REMOVED lines=12> */
[----:B------:R-:W-:Y:S02]  /*2750*/  HADD2.F32 R52, -RZ, R51.H0_H0 ;  /* 0x20000033ff347230 */ /* 0x000fe40000004100 */
[----:B------:R-:W-:Y:S01]  /*2760*/  FFMA.FTZ R3, R0, R16, R3 ;  /* 0x0000001000037223 */ /* 0x000fe20000010003 */
        /* <DEDUP_REMOVED lines=21> */
[--C-:B------:R-:W-:Y:S02]  /*28c0*/  HADD2.F32 R3, -RZ, R2.reuse.H0_H0 ;  /* 0x20000002ff037230 */ /* 0x100fe40000004100 */
[----:B------:R-:W-:Y:S01]  /*28d0*/  FFMA.FTZ R4, R4, R7, R53 ;  /* 0x0000000704047223 */ /* 0x000fe20000010035 */
        /* <DEDUP_REMOVED lines=16> */
.L_x_2724:
[----:B------:R-:W-:Y:S01]  /*29e0*/  @!UP1 UMOV UR4, UR6 ;  /* 0x0000000600049c82 */ /* 0x000fe20008000000 */
[----:B------:R-:W-:Y:S05]  /*29f0*/  BRA.U !UP2, `(.L_x_2725) ;  /* 0x000000090ae07547 */ /* 0x000fea000b800000 */
[----:B0-----:R-:W-:-:S04]  /*2a00*/  PRMT R0, R31, 0x9910, RZ ;  /* 0x000099101f007816 */ /* 0x001fc800000000ff */
[----:B------:R-:W-:-:S13]  /*2a10*/  ISETP.NE.AND P1, PT, R0, RZ, PT ;  /* 0x000000ff0000720c */ /* 0x000fda0003f25270 */
[----:B------:R-:W-:Y:S05]  /*2a20*/  @!P1 BRA `(.L_x_2726) ;  /* 0x0000000400689947 */ /* 0x000fea0003800000 */
[----:B------:R-:W0:Y:S01]  /*2a30*/  LDS.64 R4, [UR8+-0x20] ;  /* 0xffffe008ff047984 */ /* 0x000e220008000a00 */
        /* <DEDUP_REMOVED lines=9> */
[-C--:B------:R-:W-:Y:S01]  /*2ad0*/  FFMA.FTZ R54, R0, R53.reuse, RZ ;  /* 0x0000003500367223 */ /* 0x080fe200000100ff */
[-C--:B------:R-:W-:Y:S01]  /*2ae0*/  FFMA.FTZ R0, R3, R53.reuse, RZ ;  /* 0x0000003503007223 */ /* 0x080fe200000100ff */
[-C--:B------:R-:W-:Y:S01]  /*2af0*/  FFMA.FTZ R16, R16, R53.reuse, RZ ;  /* 0x0000003510107223 */ /* 0x080fe200000100ff */
[----:B------:R-:W-:Y:S01]  /*2b00*/  FFMA.FTZ R52, R52, R53, RZ ;  /* 0x0000003534347223 */ /* 0x000fe200000100ff */
[----:B------:R-:W-:Y:S02]  /*2b10*/  HADD2.F32 R53, -RZ, R34.H0_H0 ;  /* 0x20000022ff357230 */ /* 0x000fe40000004100 */
[----:B------:R-:W-:Y:S02]  /*2b20*/  HADD2.F32 R3, -RZ, R4.H1_H1 ;  /* 0x30000004ff037230 */ /* 0x000fe40000004100 */
[----:B------:R-:W-:-:S03]  /*2b30*/  HADD2.F32 R4, -RZ, R33.H0_H0 ;  /* 0x20000021ff047230 */ /* 0x000fc60000004100 */
        /* <DEDUP_REMOVED lines=42> */
[----:B------:R-:W-:Y:S02]  /*2de0*/  HADD2.F32 R7, -RZ, R7.H1_H1 ;  /* 0x30000007ff077230 */ /* 0x000fe40000004100 */
[----:B------:R-:W-:Y:S01]  /*2df0*/  FFMA.FTZ R6, R16, R0, R55 ;  /* 0x0000000010067223 */ /* 0x000fe20000010037 */
[----:B------:R-:W-:-:S02]  /*2e00*/  HADD2.F32 R16, -RZ, R10.H0_H0 ;  /* 0x2000000aff107230 */ /* 0x000fc40000004100 */
[-C--:B------:R-:W-:Y:S01]  /*2e10*/  FFMA.FTZ R4, R4, R0.reuse, R53 ;  /* 0x0000000004047223 */ /* 0x080fe20000010035 */
        /* <DEDUP_REMOVED lines=27> */
.L_x_2726:
        /* <DEDUP_REMOVED lines=33> */
[----:B------:R-:W-:Y:S01]  /*31e0*/  FFMA.FTZ R18, R20, R0, R55 ;  /* 0x0000000014127223 */ /* 0x000fe20000010037 */
[----:B------:R-:W-:-:S02]  /*31f0*/  HADD2.F32 R20, -RZ, R47.H0_H0 ;  /* 0x2000002fff147230 */ /* 0x000fc40000004100 */
[----:B------:R-:W-:Y:S02]  /*3200*/  HADD2.F32 R5, -RZ, R5.H1_H1 ;  /* 0x30000005ff057230 */ /* 0x000fe40000004100 */
[----:B------:R-:W-:Y:S02]  /*3210*/  HADD2.F32 R3, -RZ, R24.H0_H0 ;  /* 0x20000018ff037230 */ /* 0x000fe40000004100 */
[----:B------:R-:W-:Y:S01]  /*3220*/  FFMA.FTZ R0, R20, R0, R15 ;  /* 0x0000000014007223 */ /* 0x000fe2000001000f */
[----:B------:R-:W-:Y:S02]  /*3230*/  HADD2.F32 R19, -RZ, R22.H0_H0 ;  /* 0x20000016ff137230 */ /* 0x000fe40000004100 */
[-C--:B------:R-:W-:Y:S01]  /*3240*/  FFMA.FTZ R16, R23, R5.reuse, R16 ;  /* 0x0000000517107223 */ /* 0x080fe20000010010 */
[----:B------:R-:W-:Y:S02]  /*3250*/  HADD2.F32 R15, -RZ, R41.H0_H0 ;  /* 0x20000029ff0f7230 */ /* 0x000fe40000004100 */
[-C--:B------:R-:W-:Y:S01]  /*3260*/  FFMA.FTZ R4, R3, R5.reuse, R4 ;  /* 0x0000000503047223 */ /* 0x080fe20000010004 */
        /* <DEDUP_REMOVED lines=29> */
[--C-:B------:R-:W-:Y:S02]  /*3440*/  HADD2.F32 R5, -RZ, R2.reuse.H1_H1 ;  /* 0x30000002ff057230 */ /* 0x100fe40000004100 */
[----:B------:R-:W-:Y:S01]  /*3450*/  FFMA.FTZ R0, R10, R0, R3 ;  /* 0x000000000a007223 */ /* 0x000fe20000010003 */
[----:B------:R-:W-:Y:S02]  /*3460*/  HADD2.F32 R3, -RZ, R2.H0_H0 ;  /* 0x20000002ff037230 */ /* 0x000fe40000004100 */
[-C--:B------:R-:W-:Y:S01]  /*3470*/  FFMA.FTZ R6, R45, R7.reuse, R6 ;  /* 0x000000072d067223 */ /* 0x080fe20000010006 */
        /* <DEDUP_REMOVED lines=16> */
.L_x_2725:
[----:B0-----:R-:W-:-:S05]  /*3580*/  MOV R17, UR17 ;  /* 0x0000001100117c02 */ /* 0x001fca0008000f00 */
[----:B------:R-:W-:Y:S01]  /*3590*/  IMAD.WIDE R16, R17, 0x4, R12 ;  /* 0x0000000411107825 */ /* 0x000fe200078e020c */
[----:B------:R-:W-:-:S04]  /*35a0*/  MOV R13, UR17 ;  /* 0x00000011000d7c02 */ /* 0x000fc80008000f00 */
[----:B------:R-:W2:Y:S01]  /*35b0*/  LDG.E.128.CONSTANT R4, desc[UR22][R16.64] ;  /* 0x0000001610047981 */ /* 0x000ea2000c1e9d00 */
[----:B------:R-:W-:-:S05]  /*35c0*/  IMAD.WIDE R12, R13, 0x4, R16 ;  /* 0x000000040d0c7825 */ /* 0x000fca00078e0210 */
[----:B------:R-:W3:Y:S01]  /*35d0*/  LDG.E.128.CONSTANT R8, desc[UR22][R12.64] ;  /* 0x000000160c087981 */ /* 0x000ee2000c1e9d00 */
[----:B--2---:R-:W-:Y:S02]  /*35e0*/  LOP3.LUT R0, R4, 0xff, RZ, 0xc0, !PT ;  /* 0x000000ff04007812 */ /* 0x004fe400078ec0ff */
[----:B------:R-:W-:Y:S02]  /*35f0*/  LOP3.LUT R15, R6, 0xff, RZ, 0xc0, !PT ;  /* 0x000000ff060f7812 */ /* 0x000fe400078ec0ff */
[----:B------:R-:W-:Y:S02]  /*3600*/  IADD3 R0, PT, PT, R0, -0x80, RZ ;  /* 0xffffff8000007810 */ /* 0x000fe40007ffe0ff */
[----:B------:R-:W-:Y:S02]  /*3610*/  LOP3.LUT R3, R5, 0xff, RZ, 0xc0, !PT ;  /* 0x000000ff05037812 */ /* 0x000fe400078ec0ff */
[----:B------:R0:W1:Y:S01]  /*3620*/  I2F.F16 R22, R0 ;  /* 0x0000000000167306 */ /* 0x0000620000200c00 */
[----:B------:R-:W-:-:S02]  /*3630*/  IADD3 R15, PT, PT, R15, -0x80, RZ ;  /* 0xffffff800f0f7810 */ /* 0x000fc40007ffe0ff */
[----:B------:R-:W-:Y:S02]  /*3640*/  IADD3 R3, PT, PT, R3, -0x80, RZ ;  /* 0xffffff8003037810 */ /* 0x000fe40007ffe0ff */
[----:B---3--:R-:W-:Y:S02]  /*3650*/  LEA.HI R37, R11, 0xffffff80, RZ, 0x8 ;  /* 0xffffff800b257811 */ /* 0x008fe400078f40ff */
[----:B------:R-:W-:Y:S01]  /*3660*/  LEA.HI R34, R4, 0xffffff80, RZ, 0x8 ;  /* 0xffffff8004227811 */ /* 0x000fe200078f40ff */
[----:B------:R2:W3:Y:S01]  /*3670*/  I2F.F16 R21, R3 ;  /* 0x0000000300157306 */ /* 0x0004e20000200c00 */
[--C-:B0-----:R-:W-:Y:S02]  /*3680*/  SHF.R.U32.HI R0, RZ, 0x8, R4.reuse ;  /* 0x00000008ff007819 */ /* 0x101fe40000011604 */
[----:B------:R-:W-:Y:S02]  /*3690*/  SHF.R.U32.HI R4, RZ, 0x10, R4 ;  /* 0x00000010ff047819 */ /* 0x000fe40000011604 */
[----:B------:R-:W-:-:S02]  /*36a0*/  LOP3.LUT R0, R0, 0xff, RZ, 0xc0, !PT ;  /* 0x000000ff00007812 */ /* 0x000fc400078ec0ff */
[----:B------:R-:W-:Y:S01]  /*36b0*/  LOP3.LUT R4, R4, 0xff, RZ, 0xc0, !PT ;  /* 0x000000ff04047812 */ /* 0x000fe200078ec0ff */
[----:B------:R-:W0:Y:S01]  /*36c0*/  I2F.F16 R20, R15 ;  /* 0x0000000f00147306 */ /* 0x000e220000200c00 */
[----:B------:R-:W-:Y:S02]  /*36d0*/  IADD3 R0, PT, PT, R0, -0x80, RZ ;  /* 0xffffff8000007810 */ /* 0x000fe40007ffe0ff */
[----:B--2---:R-:W-:Y:S02]  /*36e0*/  SHF.R.U32.HI R3, RZ, 0x8, R5 ;  /* 0x00000008ff037819 */ /* 0x004fe40000011605 */
[----:B------:R-:W-:Y:S02]  /*36f0*/  IADD3 R4, PT, PT, R4, -0x80, RZ ;  /* 0xffffff8004047810 */ /* 0x000fe40007ffe0ff */
[----:B------:R-:W-:Y:S01]  /*3700*/  LOP3.LUT R3, R3, 0xff, RZ, 0xc0, !PT ;  /* 0x000000ff03037812 */ /* 0x000fe200078ec0ff */
[----:B------:R2:W4:Y:S01]  /*3710*/  I2F.F16 R15, R37 ;  /* 0x00000025000f7306 */ /* 0x0005220000200c00 */
[----:B------:R-:W-:-:S02]  /*3720*/  LOP3.LUT R16, R7, 0xff, RZ, 0xc0, !PT ;  /* 0x000000ff07107812 */ /* 0x000fc400078ec0ff */
[----:B------:R-:W-:Y:S02]  /*3730*/  IADD3 R3, PT, PT, R3, -0x80, RZ ;  /* 0xffffff8003037810 */ /* 0x000fe40007ffe0ff */
[----:B------:R-:W-:Y:S02]  /*3740*/  IADD3 R19, PT, PT, R16, -0x80, RZ ;  /* 0xffffff8010137810 */ /* 0x000fe40007ffe0ff */
[----:B------:R-:W-:Y:S01]  /*3750*/  LEA.HI R16, R10, 0xffffff80, RZ, 0x8 ;  /* 0xffffff800a107811 */ /* 0x000fe200078f40ff */
[----:B------:R5:W0:Y:S01]  /*3760*/  I2F.F16 R36, R0 ;  /* 0x0000000000247306 */ /* 0x000a220000200c00 */
[----:B--2---:R-:W-:Y:S02]  /*3770*/  SHF.R.U32.HI R37, RZ, 0x8, R6 ;  /* 0x00000008ff257819 */ /* 0x004fe40000011606 */
[----:B------:R-:W-:Y:S02]  /*3780*/  LEA.HI R33, R5, 0xffffff80, RZ, 0x8 ;  /* 0xffffff8005217811 */ /* 0x000fe400078f40ff */
[----:B------:R-:W-:-:S02]  /*3790*/  LEA.HI R24, R6, 0xffffff80, RZ, 0x8 ;  /* 0xffffff8006187811 */ /* 0x000fc400078f40ff */
[----:B------:R-:W-:Y:S01]  /*37a0*/  LEA.HI R23, R7, 0xffffff80, RZ, 0x8 ;  /* 0xffffff8007177811 */ /* 0x000fe200078f40ff */
[----:B------:R2:W0:Y:S01]  /*37b0*/  I2F.F16 R38, R3 ;  /* 0x0000000300267306 */ /* 0x0004220000200c00 */
[----:B-----5:R-:W-:Y:S02]  /*37c0*/  LOP3.LUT R0, R37, 0xff, RZ, 0xc0, !PT ;  /* 0x000000ff25007812 */ /* 0x020fe400078ec0ff */
[----:B------:R-:W-:Y:S02]  /*37d0*/  LEA.HI R18, R8, 0xffffff80, RZ, 0x8 ;  /* 0xffffff8008127811 */ /* 0x000fe400078f40ff */
[----:B------:R-:W-:Y:S02]  /*37e0*/  IADD3 R40, PT, PT, R0, -0x80, RZ ;  /* 0xffffff8000287810 */ /* 0x000fe40007ffe0ff */
[----:B------:R-:W-:Y:S01]  /*37f0*/  SHF.R.U32.HI R0, RZ, 0x8, R7 ;  /* 0x00000008ff007819 */ /* 0x000fe20000011607 */
[----:B------:R5:W0:Y:S01]  /*3800*/  I2F.F16 R35, R4 ;  /* 0x0000000400237306 */ /* 0x000a220000200c00 */
[----:B--2---:R-:W-:-:S02]  /*3810*/  LOP3.LUT R3, R9, 0xff, RZ, 0xc0, !PT ;  /* 0x000000ff09037812 */ /* 0x004fc400078ec0ff */
[----:B------:R-:W-:Y:S02]  /*3820*/  LOP3.LUT R0, R0, 0xff, RZ, 0xc0, !PT ;  /* 0x000000ff00007812 */ /* 0x000fe400078ec0ff */
[----:B------:R-:W-:Y:S02]  /*3830*/  IADD3 R43, PT, PT, R3, -0x80, RZ ;  /* 0xffffff80032b7810 */ /* 0x000fe40007ffe0ff */
[----:B------:R-:W-:Y:S01]  /*3840*/  IADD3 R46, PT, PT, R0, -0x80, RZ ;  /* 0xffffff80002e7810 */ /* 0x000fe20007ffe0ff */
[----:B------:R-:W2:Y:S01]  /*3850*/  I2F.F16 R34, R34 ;  /* 0x0000002200227306 */ /* 0x000ea20000200c00 */
[----:B------:R-:W-:Y:S02]  /*3860*/  LOP3.LUT R3, R10, 0xff, RZ, 0xc0, !PT ;  /* 0x000000ff0a037812 */ /* 0x000fe400078ec0ff */
[----:B------:R-:W-:Y:S02]  /*3870*/  LOP3.LUT R0, R8, 0xff, RZ, 0xc0, !PT ;  /* 0x000000ff08007812 */ /* 0x000fe400078ec0ff */
[----:B------:R-:W-:-:S02]  /*3880*/  IADD3 R42, PT, PT, R3, -0x80, RZ ;  /* 0xffffff80032a7810 */ /* 0x000fc40007ffe0ff */
[----:B------:R-:W-:Y:S01]  /*3890*/  IADD3 R0, PT, PT, R0, -0x80, RZ ;  /* 0xffffff8000007810 */ /* 0x000fe20007ffe0ff */
[----:B------:R-:W0:Y:S01]  /*38a0*/  I2F.F16 R33, R33 ;  /* 0x0000002100217306 */ /* 0x000e220000200c00 */
[----:B------:R-:W-:Y:S02]  /*38b0*/  SHF.R.U32.HI R3, RZ, 0x8, R8 ;  /* 0x00000008ff037819 */ /* 0x000fe40000011608 */
[----:B-----5:R-:W-:Y:S02]  /*38c0*/  LOP3.LUT R4, R11, 0xff, RZ, 0xc0, !PT ;  /* 0x000000ff0b047812 */ /* 0x020fe400078ec0ff */
[----:B------:R-:W-:Y:S02]  /*38d0*/  LOP3.LUT R3, R3, 0xff, RZ, 0xc0, !PT ;  /* 0x000000ff03037812 */ /* 0x000fe400078ec0ff */
[----:B------:R-:W-:Y:S01]  /*38e0*/  IADD3 R4, PT, PT, R4, -0x80, RZ ;  /* 0xffffff8004047810 */ /* 0x000fe20007ffe0ff */
[----:B------:R5:W0:Y:S01]  /*38f0*/  I2F.F16 R44, R0 ;  /* 0x00000000002c7306 */ /* 0x000a220000200c00 */
[----:B------:R-:W-:-:S02]  /*3900*/  IADD3 R3, PT, PT, R3, -0x80, RZ ;  /* 0xffffff8003037810 */ /* 0x000fc40007ffe0ff */
[----:B------:R-:W-:Y:S02]  /*3910*/  LEA.HI R17, R9, 0xffffff80, RZ, 0x8 ;  /* 0xffffff8009117811 */ /* 0x000fe400078f40ff */
[----:B------:R-:W-:Y:S02]  /*3920*/  SHF.R.U32.HI R5, RZ, 0x10, R5 ;  /* 0x00000010ff057819 */ /* 0x000fe40000011605 */
[----:B------:R-:W-:Y:S01]  /*3930*/  SHF.R.U32.HI R6, RZ, 0x10, R6 ;  /* 0x00000010ff067819 */ /* 0x000fe20000011606 */
[----:B------:R1:W0:Y:S01]  /*3940*/  I2F.F16 R41, R4 ;  /* 0x0000000400297306 */ /* 0x0002220000200c00 */
[----:B-----5:R-:W-:Y:S02]  /*3950*/  SHF.R.U32.HI R0, RZ, 0x8, R9 ;  /* 0x00000008ff007819 */ /* 0x020fe40000011609 */
[----:B------:R-:W-:Y:S02]  /*3960*/  SHF.R.U32.HI R7, RZ, 0x10, R7 ;  /* 0x00000010ff077819 */ /* 0x000fe40000011607 */
[----:B------:R-:W-:-:S02]  /*3970*/  LOP3.LUT R0, R0, 0xff, RZ, 0xc0, !PT ;  /* 0x000000ff00007812 */ /* 0x000fc400078ec0ff */
[----:B------:R-:W-:Y:S01]  /*3980*/  SHF.R.U32.HI R8, RZ, 0x10, R8 ;  /* 0x00000010ff087819 */ /* 0x000fe20000011608 */
[----:B------:R5:W0:Y:S01]  /*3990*/  I2F.F16 R48, R3 ;  /* 0x0000000300307306 */ /* 0x000a220000200c00 */
[--C-:B-1----:R-:W-:Y:S02]  /*39a0*/  SHF.R.U32.HI R4, RZ, 0x8, R10.reuse ;  /* 0x00000008ff047819 */ /* 0x102fe4000001160a */
[----:B------:R-:W-:Y:S02]  /*39b0*/  SHF.R.U32.HI R10, RZ, 0x10, R10 ;  /* 0x00000010ff0a7819 */ /* 0x000fe4000001160a */
[----:B------:R-:W-:Y:S02]  /*39c0*/  IADD3 R0, PT, PT, R0, -0x80, RZ ;  /* 0xffffff8000007810 */ /* 0x000fe40007ffe0ff */
[----:B------:R-:W-:Y:S01]  /*39d0*/  SHF.R.U32.HI R9, RZ, 0x10, R9 ;  /* 0x00000010ff097819 */ /* 0x000fe20000011609 */
[----:B------:R-:W1:Y:S01]  /*39e0*/  I2F.F16 R24, R24 ;  /* 0x0000001800187306 */ /* 0x000e620000200c00 */
[----:B-----5:R-:W-:-:S02]  /*39f0*/  SHF.R.U32.HI R3, RZ, 0x8, R11 ;  /* 0x00000008ff037819 */ /* 0x020fc4000001160b */
[----:B------:R-:W-:Y:S02]  /*3a00*/  SHF.R.U32.HI R11, RZ, 0x10, R11 ;  /* 0x00000010ff0b7819 */ /* 0x000fe4000001160b */
[----:B------:R-:W-:Y:S02]  /*3a10*/  LOP3.LUT R10, R10, 0xff, RZ, 0xc0, !PT ;  /* 0x000000ff0a0a7812 */ /* 0x000fe400078ec0ff */
[----:B------:R-:W-:Y:S01]  /*3a20*/  LOP3.LUT R5, R5, 0xff, RZ, 0xc0, !PT ;  /* 0x000000ff05057812 */ /* 0x000fe200078ec0ff */
[----:B------:R5:W0:Y:S01]  /*3a30*/  I2F.F16 R50, R0 ;  /* 0x0000000000327306 */ /* 0x000a220000200c00 */
[----:B------:R-:W-:Y:S02]  /*3a40*/  LOP3.LUT R6, R6, 0xff, RZ, 0xc0, !PT ;  /* 0x000000ff06067812 */ /* 0x000fe400078ec0ff */
[----:B------:R-:W-:Y:S02]  /*3a50*/  LOP3.LUT R7, R7, 0xff, RZ, 0xc0, !PT ;  /* 0x000000ff07077812 */ /* 0x000fe400078ec0ff */
[----:B------:R-:W-:-:S02]  /*3a60*/  LOP3.LUT R8, R8, 0xff, RZ, 0xc0, !PT ;  /* 0x000000ff08087812 */ /* 0x000fc400078ec0ff */
[----:B------:R-:W-:Y:S01]  /*3a70*/  LOP3.LUT R9, R9, 0xff, RZ, 0xc0, !PT ;  /* 0x000000ff09097812 */ /* 0x000fe200078ec0ff */
[----:B------:R-:W0:Y:S01]  /*3a80*/  I2F.F16 R23, R23 ;  /* 0x0000001700177306 */ /* 0x000e220000200c00 */
[----:B------:R-:W-:Y:S02]  /*3a90*/  LOP3.LUT R4, R4, 0xff, RZ, 0xc0, !PT ;  /* 0x000000ff04047812 */ /* 0x000fe400078ec0ff */
[----:B------:R-:W-:Y:S02]  /*3aa0*/  LOP3.LUT R3, R3, 0xff, RZ, 0xc0, !PT ;  /* 0x000000ff03037812 */ /* 0x000fe400078ec0ff */
[----:B-----5:R-:W-:Y:S02]  /*3ab0*/  LOP3.LUT R0, R11, 0xff, RZ, 0xc0, !PT ;  /* 0x000000ff0b007812 */ /* 0x020fe400078ec0ff */
        /* <DEDUP_REMOVED lines=13> */
[----:B------:R0:W0:Y:S08]  /*3b90*/  I2F.F16 R37, R5 ;  /* 0x0000000500257306 */ /* 0x0000300000200c00 */
[----:B------:R-:W0:Y:S08]  /*3ba0*/  I2F.F16 R40, R40 ;  /* 0x0000002800287306 */ /* 0x000e300000200c00 */
[----:B------:R0:W0:Y:S08]  /*3bb0*/  I2F.F16 R39, R6 ;  /* 0x0000000600277306 */ /* 0x0000300000200c00 */
[----:B------:R-:W0:Y:S08]  /*3bc0*/  I2F.F16 R46, R46 ;  /* 0x0000002e002e7306 */ /* 0x000e300000200c00 */
[----:B------:R0:W0:Y:S08]  /*3bd0*/  I2F.F16 R45, R7 ;  /* 0x00000007002d7306 */ /* 0x0000300000200c00 */
[----:B------:R-:W0:Y:S08]  /*3be0*/  I2F.F16 R43, R43 ;  /* 0x0000002b002b7306 */ /* 0x000e300000200c00 */
[----:B------:R-:W0:Y:S08]  /*3bf0*/  I2F.F16 R42, R42 ;  /* 0x0000002a002a7306 */ /* 0x000e300000200c00 */
[----:B------:R0:W0:Y:S08]  /*3c00*/  I2F.F16 R47, R8 ;  /* 0x00000008002f7306 */ /* 0x0000300000200c00 */
[----:B------:R0:W0:Y:S08]  /*3c10*/  I2F.F16 R49, R9 ;  /* 0x0000000900317306 */ /* 0x0000300000200c00 */
        /* <DEDUP_REMOVED lines=20> */
[----:B------:R-:W-:-:S03]  /*3d60*/  HADD2.F32 R6, -RZ, R38.H0_H0 ;  /* 0x20000026ff067230 */ /* 0x000fc60000004100 */
[----:B------:R-:W-:Y:S01]  /*3d70*/  FFMA.FTZ R56, R5, R3, R56 ;  /* 0x0000000305387223 */ /* 0x000fe20000010038 */
[C---:B------:R-:W-:Y:S01]  /*3d80*/  FFMA.FTZ R4, R3.reuse, R53, R4 ;  /* 0x0000003503047223 */ /* 0x040fe20000010004 */
[C---:B------:R-:W-:Y:S01]  /*3d90*/  FFMA.FTZ R0, R3.reuse, R6, R0 ;  /* 0x0000000603007223 */ /* 0x040fe20000010000 */
[----:B------:R-:W-:Y:S02]  /*3da0*/  HADD2.F32 R6, -RZ, R46.H0_H0 ;  /* 0x2000002eff067230 */ /* 0x000fe40000004100 */
[----:B------:R-:W-:Y:S02]  /*3db0*/  HADD2.F32 R53, -RZ, R35.H0_H0 ;  /* 0x20000023ff357230 */ /* 0x000fe40000004100 */
[----:B------:R-:W-:Y:S02]  /*3dc0*/  HADD2.F32 R5, -RZ, R7.H0_H0 ;  /* 0x20000007ff057230 */ /* 0x000fe40000004100 */
[----:B------:R-:W-:Y:S01]  /*3dd0*/  FFMA.FTZ R54, R3, R6, R54 ;  /* 0x0000000603367223 */ /* 0x000fe20000010036 */
[----:B------:R-:W-:-:S02]  /*3de0*/  HADD2.F32 R3, -RZ, R37.H0_H0 ;  /* 0x20000025ff037230 */ /* 0x000fc40000004100 */
[----:B------:R-:W-:Y:S02]  /*3df0*/  HADD2.F32 R7, -RZ, R7.H1_H1 ;  /* 0x30000007ff077230 */ /* 0x000fe40000004100 */
[----:B------:R-:W-:Y:S01]  /*3e00*/  FFMA.FTZ R56, R53, R5, R56 ;  /* 0x0000000535387223 */ /* 0x000fe20000010038 */
[----:B------:R-:W-:Y:S02]  /*3e10*/  HADD2.F32 R53, -RZ, R39.H0_H0 ;  /* 0x20000027ff357230 */ /* 0x000fe40000004100 */
[C---:B------:R-:W-:Y:S01]  /*3e20*/  FFMA.FTZ R0, R5.reuse, R3, R0 ;  /* 0x0000000305007223 */ /* 0x040fe20000010000 */
[----:B------:R-:W-:Y:S02]  /*3e30*/  HADD2.F32 R3, -RZ, R33.H0_H0 ;  /* 0x20000021ff037230 */ /* 0x000fe40000004100 */
[----:B------:R-:W-:Y:S02]  /*3e40*/  HADD2.F32 R6, -RZ, R24.H0_H0 ;  /* 0x20000018ff067230 */ /* 0x000fe40000004100 */
[C---:B------:R-:W-:Y:S01]  /*3e50*/  FFMA.FTZ R55, R5.reuse, R53, R4 ;  /* 0x0000003505377223 */ /* 0x040fe20000010004 */
[----:B------:R-:W-:Y:S01]  /*3e60*/  FFMA.FTZ R4, R5, R57, R54 ;  /* 0x0000003905047223 */ /* 0x000fe20000010036 */
[----:B------:R-:W-:-:S02]  /*3e70*/  HADD2.F32 R5, -RZ, R34.H0_H0 ;  /* 0x20000022ff057230 */ /* 0x000fc40000004100 */
[C---:B------:R-:W-:Y:S01]  /*3e80*/  FFMA.FTZ R53, R7.reuse, R3, R0 ;  /* 0x0000000307357223 */ /* 0x040fe20000010000 */
[----:B------:R-:W-:Y:S01]  /*3e90*/  FFMA.FTZ R3, R7, R6, R55 ;  /* 0x0000000607037223 */ /* 0x000fe20000010037 */
[----:B------:R-:W-:Y:S02]  /*3ea0*/  HADD2.F32 R55, -RZ, R23.H0_H0 ;  /* 0x20000017ff377230 */ /* 0x000fe40000004100 */
        /* <DEDUP_REMOVED lines=23> */
[----:B------:R-:W-:Y:S02]  /*4020*/  HADD2.F32 R9, -RZ, R9.H1_H1 ;  /* 0x30000009ff097230 */ /* 0x000fe40000004100 */
[----:B------:R-:W-:Y:S01]  /*4030*/  FFMA.FTZ R5, R4, R0, R5 ;  /* 0x0000000004057223 */ /* 0x000fe20000010005 */
[----:B------:R-:W-:Y:S02]  /*4040*/  HADD2.F32 R4, -RZ, R18.H0_H0 ;  /* 0x20000012ff047230 */ /* 0x000fe40000004100 */
[----:B------:R-:W-:Y:S01]  /*4050*/  FFMA.FTZ R8, R0, R6, R53 ;  /* 0x0000000600087223 */ /* 0x000fe20000010035 */
[----:B------:R-:W-:Y:S02]  /*4060*/  HADD2.F32 R53, -RZ, R10.H0_H0 ;  /* 0x2000000aff357230 */ /* 0x000fe40000004100 */
        /* <DEDUP_REMOVED lines=26> */
.L_x_2727:
        /* <DEDUP_REMOVED lines=94> */
.L_x_2729:
        /* <DEDUP_REMOVED lines=24> */
[-C--:B------:R-:W-:Y:S01]  /*4970*/  FFMA.FTZ R21, R21, R3.reuse, RZ ;  /* 0x0000000315157223 */ /* 0x080fe200000100ff */
[-C--:B------:R-:W-:Y:S01]  /*4980*/  FFMA.FTZ R53, R20, R3.reuse, RZ ;  /* 0x0000000314357223 */ /* 0x080fe200000100ff */
[----:B------:R-:W-:Y:S01]  /*4990*/  FFMA.FTZ R19, R19, R3, RZ ;  /* 0x0000000313137223 */ /* 0x000fe200000100ff */
        /* <DEDUP_REMOVED lines=64> */
.L_x_2728:
        /* <DEDUP_REMOVED lines=201> */
.L_x_2730:
[----:B------:R-:W-:Y:S05]  /*5a30*/  BRA.U !UP2, `(.L_x_2731) ;  /* 0x000000090ae07547 */ /* 0x000fea000b800000 */
[----:B0-----:R-:W-:-:S04]  /*5a40*/  PRMT R0, R31, 0x9910, RZ ;  /* 0x000099101f007816 */ /* 0x001fc800000000ff */
[----:B------:R-:W-:-:S13]  /*5a50*/  ISETP.NE.AND P1, PT, R0, RZ, PT ;  /* 0x000000ff0000720c */ /* 0x000fda0003f25270 */
[----:B------:R-:W-:Y:S05]  /*5a60*/  @!P1 BRA `(.L_x_2732) ;  /* 0x0000000400689947 */ /* 0x000fea0003800000 */
[----:B------:R-:W0:Y:S01]  /*5a70*/  LDS.64 R4, [UR8] ;  /* 0x00000008ff047984 */ /* 0x000e220008000a00 */
        /* <DEDUP_REMOVED lines=89> */
.L_x_2732:
        /* <DEDUP_REMOVED lines=91> */
.L_x_2731:
        /* <DEDUP_REMOVED lines=201> */
.L_x_2733:
[----:B------:R-:W-:Y:S05]  /*7250*/  BRA.U !UP2, `(.L_x_2734) ;  /* 0x000000090ae07547 */ /* 0x000fea000b800000 */
        /* <DEDUP_REMOVED lines=93> */
.L_x_2735:
        /* <DEDUP_REMOVED lines=91> */
.L_x_2734:
[----:B------:R-:W-:Y:S01]  /*7de0*/  UIADD3 UR10, UP1, UPT, UR10, 0x80, URZ ;  /* 0x000000800a0a7890 */ /* 0x000fe2000ff3e0ff */
[----:B0-----:R-:W-:Y:S01]  /*7df0*/  MOV R3, UR17 ;  /* 0x0000001100037c02 */ /* 0x001fe20008000f00 */
        /* <DEDUP_REMOVED lines=8> */
.L_x_2723:
[----:B------:R-:W0:Y:S01]  /*7e80*/  S2R R0, SR_CTAID.X ;  /* 0x0000000000007919 */ /* 0x000e220000002500 */
[----:B------:R-:W1:Y:S01]  /*7e90*/  LDC.64 R4, c[0x0][0x3a0] ;  /* 0x0000e800ff047b82 */ /* 0x000e620000000a00 */
[----:B------:R-:W-:Y:S01]  /*7ea0*/  UIMAD UR15, UR15, 0x3, URZ ;  /* 0x000000030f0f78a4 */ /* 0x000fe2000f8e02ff */
[----:B------:R-:W0:Y:S02]  /*7eb0*/  S2R R3, SR_TID.X ;  /* 0x0000000000037919 */ /* 0x000e240000002100 */
[----:B0-----:R-:W-:-:S03]  /*7ec0*/  LEA R0, R0, R3, 0x6 ;  /* 0x0000000300007211 */ /* 0x001fc600078e30ff */
[----:B------:R-:W-:Y:S02]  /*7ed0*/  MOV R3, UR15 ;  /* 0x0000000f00037c02 */ /* 0x000fe40008000f00 */
[----:B------:R-:W-:-:S05]  /*7ee0*/  SHF.L.U32 R0, R0, 0x2, RZ ;  /* 0x0000000200007819 */ /* 0x000fca00000006ff */
[----:B------:R-:W-:-:S04]  /*7ef0*/  IMAD R3, R3, UR17, R0 ;  /* 0x0000001103037c24 */ /* 0x000fc8000f8e0200 */
[----:B-1----:R-:W-:-:S05]  /*7f00*/  IMAD.WIDE R4, R3, 0x2, R4 ;  /* 0x0000000203047825 */ /* 0x002fca00078e0204 */
[----:B------:R0:W-:Y:S01]  /*7f10*/  ATOM.E.ADD.F16x2.RN.STRONG.GPU P0, RZ, desc[UR22][R4.64], R25 ;  /* 0x8000001904ff79a2 */ /* 0x0001e2000c10e116 */
[----:B------:R-:W-:Y:S01]  /*7f20*/  UIADD3 UR14, UPT, UPT, -UR15, UR14, URZ ;  /* 0x0000000e0f0e7290 */ /* 0x000fe2000fffe1ff */
[----:B------:R-:W-:Y:S03]  /*7f30*/  BSSY.RECONVERGENT B0, `(.L_x_2737) ;  /* 0x000000f000007945 */ /* 0x000fe60003800200 */
[----:B------:R-:W-:Y:S01]  /*7f40*/  UISETP.NE.AND UP0, UPT, UR14, 0x1, UPT ;  /* 0x000000010e00788c */ /* 0x000fe2000bf05270 */
[----:B0-----:R-:W-:Y:S10]  /*7f50*/  @P0 BRA `(.L_x_2738) ;  /* 0x0000000000300947 */ /* 0x001ff40003800000 */
[----:B------:R-:W0:Y:S02]  /*7f60*/  QSPC.E.S P0, RZ, [R4] ;  /* 0x0000000004ff73aa */ /* 0x000e240000000500 */
[----:B0-----:R-:W-:Y:S05]  /*7f70*/  @!P0 BRA `(.L_x_2739) ;  /* 0x00000000001c8947 */ /* 0x001fea0003800000 */
[----:B------:R-:W-:-:S04]  /*7f80*/  MOV R2, R4 ;  /* 0x0000000400027202 */ /* 0x000fc80000000f00 */
[----:B------:R-:W-:-:S07]  /*7f90*/  MOV R0, R2 ;  /* 0x0000000200007202 */ /* 0x000fce0000000f00 */
.L_x_2740:
[----:B------:R-:W0:Y:S02]  /*7fa0*/  LDS R2, [R0] ;  /* 0x0000000000027984 */ /* 0x000e240000000800 */
[----:B0-----:R-:W-:-:S05]  /*7fb0*/  HFMA2 R3, R2, 1, 1, R25 ;  /* 0x3c003c0002037831 */ /* 0x001fca0000000019 */
[----:B------:R-:W0:Y:S02]  /*7fc0*/  ATOMS.CAST.SPIN P0, [R0], R2, R3 ;  /* 0x000000020000758d */ /* 0x000e240001800003 */
[----:B0-----:R-:W-:Y:S05]  /*7fd0*/  @!P0 BRA `(.L_x_2740) ;  /* 0xfffffffc00f08947 */ /* 0x001fea000383ffff */
[----:B------:R-:W-:Y:S05]  /*7fe0*/  BRA `(.L_x_2738) ;  /* 0x00000000000c7947 */ /* 0x000fea0003800000 */
.L_x_2739:
[----:B------:R-:W2:Y:S02]  /*7ff0*/  LD.E R0, desc[UR22][R4.64] ;  /* 0x0000001604007980 */ /* 0x000ea4000c101900 */
[----:B--2---:R-:W-:-:S05]  /*8000*/  IADD3 R3, PT, PT, R25, R0, RZ ;  /* 0x0000000019037210 */ /* 0x004fca0007ffe0ff */
[----:B------:R0:W-:Y:S02]  /*8010*/  ST.E desc[UR22][R4.64], R3 ;  /* 0x0000000304007985 */ /* 0x0001e4000c101916 */
.L_x_2738:
[----:B------:R-:W-:Y:S05]  /*8020*/  BSYNC.RECONVERGENT B0 ;  /* 0x0000000000007941 */ /* 0x000fea0003800200 */
.L_x_2737:
[----:B------:R1:W-:Y:S01]  /*8030*/  ATOM.E.ADD.F16x2.RN.STRONG.GPU P0, RZ, desc[UR22][R4.64+0x4], R26 ;  /* 0x8000041a04ff79a2 */ /* 0x0003e2000c10e116 */
[----:B------:R-:W-:Y:S04]  /*8040*/  BSSY.RECONVERGENT B0, `(.L_x_2741) ;  /* 0x000000e000007945 */ /* 0x000fe80003800200 */
[----:B-1----:R-:W-:Y:S05]  /*8050*/  @P0 BRA `(.L_x_2742) ;  /* 0x0000000000300947 */ /* 0x002fea0003800000 */
[----:B------:R-:W1:Y:S02]  /*8060*/  QSPC.E.S P0, RZ, [R4+0x4] ;  /* 0x0000040004ff73aa */ /* 0x000e640000000500 */
[----:B-1----:R-:W-:Y:S05]  /*8070*/  @!P0 BRA `(.L_x_2743) ;  /* 0x00000000001c8947 */ /* 0x002fea0003800000 */
[----:B------:R-:W-:-:S04]  /*8080*/  MOV R2, R4 ;  /* 0x0000000400027202 */ /* 0x000fc80000000f00 */
[----:B------:R-:W-:-:S07]  /*8090*/  MOV R0, R2 ;  /* 0x0000000200007202 */ /* 0x000fce0000000f00 */
.L_x_2744:
[----:B------:R-:W0:Y:S02]  /*80a0*/  LDS R2, [R0+0x4] ;  /* 0x0000040000027984 */ /* 0x000e240000000800 */
[----:B0-----:R-:W-:-:S05]  /*80b0*/  HADD2 R3, R2, R26 ;  /* 0x0000001a02037230 */ /* 0x001fca0000000000 */
[----:B------:R-:W0:Y:S02]  /*80c0*/  ATOMS.CAST.SPIN P0, [R0+0x4], R2, R3 ;  /* 0x000004020000758d */ /* 0x000e240001800003 */
[----:B0-----:R-:W-:Y:S05]  /*80d0*/  @!P0 BRA `(.L_x_2744) ;  /* 0xfffffffc00f08947 */ /* 0x001fea000383ffff */
[----:B------:R-:W-:Y:S05]  /*80e0*/  BRA `(.L_x_2742) ;  /* 0x00000000000c7947 */ /* 0x000fea0003800000 */
.L_x_2743:
[----:B------:R-:W0:Y:S02]  /*80f0*/  LD.E R0, desc[UR22][R4.64+0x4] ;  /* 0x0000041604007980 */ /* 0x000e24000c101900 */
[----:B0-----:R-:W-:-:S05]  /*8100*/  IADD3 R3, PT, PT, R26, R0, RZ ;  /* 0x000000001a037210 */ /* 0x001fca0007ffe0ff */
[----:B------:R1:W-:Y:S02]  /*8110*/  ST.E desc[UR22][R4.64+0x4], R3 ;  /* 0x0000040304007985 */ /* 0x0003e4000c101916 */
.L_x_2742:
[----:B------:R-:W-:Y:S05]  /*8120*/  BSYNC.RECONVERGENT B0 ;  /* 0x0000000000007941 */ /* 0x000fea0003800200 */
.L_x_2741:
        /* <DEDUP_REMOVED lines=11> */
.L_x_2748:
[----:B------:R-:W0:Y:S02]  /*81e0*/  LDS R2, [R0] ;  /* 0x0000000000027984 */ /* 0x000e240000000800 */
[----:B0-----:R-:W-:-:S05]  /*81f0*/  HFMA2 R3, R2, 1, 1, R27 ;  /* 0x3c003c0002037831 */ /* 0x001fca000000001b */
[----:B------:R-:W0:Y:S02]  /*8200*/  ATOMS.CAST.SPIN P0, [R0], R2, R3 ;  /* 0x000000020000758d */ /* 0x000e240001800003 */
[----:B0-----:R-:W-:Y:S05]  /*8210*/  @!P0 BRA `(.L_x_2748) ;  /* 0xfffffffc00f08947 */ /* 0x001fea000383ffff */
[----:B------:R-:W-:Y:S05]  /*8220*/  BRA `(.L_x_2746) ;  /* 0x00000000000c7947 */ /* 0x000fea0003800000 */
.L_x_2747:
[----:B------:R-:W2:Y:S02]  /*8230*/  LD.E R0, desc[UR22][R4.64] ;  /* 0x0000001604007980 */ /* 0x000ea4000c101900 */
[----:B--2---:R-:W-:-:S05]  /*8240*/  IADD3 R3, PT, PT, R27, R0, RZ ;  /* 0x000000001b037210 */ /* 0x004fca0007ffe0ff */
[----:B------:R0:W-:Y:S02]  /*8250*/  ST.E desc[UR22][R4.64], R3 ;  /* 0x0000000304007985 */ /* 0x0001e4000c101916 */
.L_x_2746:
[----:B------:R-:W-:Y:S05]  /*8260*/  BSYNC.RECONVERGENT B0 ;  /* 0x0000000000007941 */ /* 0x000fea0003800200 */
.L_x_2745:
[----:B------:R1:W-:Y:S01]  /*8270*/  ATOM.E.ADD.F16x2.RN.STRONG.GPU P0, RZ, desc[UR22][R4.64+0x4], R28 ;  /* 0x8000041c04ff79a2 */ /* 0x0003e2000c10e116 */
[----:B------:R-:W-:Y:S04]  /*8280*/  BSSY.RECONVERGENT B0, `(.L_x_2749) ;  /* 0x000000e000007945 */ /* 0x000fe80003800200 */
[----:B-1----:R-:W-:Y:S05]  /*8290*/  @P0 BRA `(.L_x_2750) ;  /* 0x0000000000300947 */ /* 0x002fea0003800000 */
[----:B------:R-:W1:Y:S02]  /*82a0*/  QSPC.E.S P0, RZ, [R4+0x4] ;  /* 0x0000040004ff73aa */ /* 0x000e640000000500 */
[----:B-1----:R-:W-:Y:S05]  /*82b0*/  @!P0 BRA `(.L_x_2751) ;  /* 0x00000000001c8947 */ /* 0x002fea0003800000 */
[----:B------:R-:W-:-:S04]  /*82c0*/  MOV R2, R4 ;  /* 0x0000000400027202 */ /* 0x000fc80000000f00 */
[----:B------:R-:W-:-:S07]  /*82d0*/  MOV R0, R2 ;  /* 0x0000000200007202 */ /* 0x000fce0000000f00 */
.L_x_2752:
[----:B------:R-:W0:Y:S02]  /*82e0*/  LDS R2, [R0+0x4] ;  /* 0x0000040000027984 */ /* 0x000e240000000800 */
[----:B0-----:R-:W-:-:S05]  /*82f0*/  HADD2 R3, R2, R28 ;  /* 0x0000001c02037230 */ /* 0x001fca0000000000 */
[----:B------:R-:W0:Y:S02]  /*8300*/  ATOMS.CAST.SPIN P0, [R0+0x4], R2, R3 ;  /* 0x000004020000758d */ /* 0x000e240001800003 */
[----:B0-----:R-:W-:Y:S05]  /*8310*/  @!P0 BRA `(.L_x_2752) ;  /* 0xfffffffc00f08947 */ /* 0x001fea000383ffff */
[----:B------:R-:W-:Y:S05]  /*8320*/  BRA `(.L_x_2750) ;  /* 0x00000000000c7947 */ /* 0x000fea0003800000 */
.L_x_2751:
[----:B------:R-:W0:Y:S02]  /*8330*/  LD.E R0, desc[UR22][R4.64+0x4] ;  /* 0x0000041604007980 */ /* 0x000e24000c101900 */
[----:B0-----:R-:W-:-:S05]  /*8340*/  IADD3 R3, PT, PT, R28, R0, RZ ;  /* 0x000000001c037210 */ /* 0x001fca0007ffe0ff */
[----:B------:R1:W-:Y:S02]  /*8350*/  ST.E desc[UR22][R4.64+0x4], R3 ;  /* 0x0000040304007985 */ /* 0x0003e4000c101916 */
.L_x_2750:
[----:B------:R-:W-:Y:S05]  /*8360*/  BSYNC.RECONVERGENT B0 ;  /* 0x0000000000007941 */ /* 0x000fea0003800200 */
.L_x_2749:
        /* <DEDUP_REMOVED lines=12> */
.L_x_2756:
[----:B------:R-:W0:Y:S02]  /*8430*/  LDS R2, [R0] ;  /* 0x0000000000027984 */ /* 0x000e240000000800 */
[----:B0-----:R-:W-:-:S05]  /*8440*/  HFMA2 R3, R2, 1, 1, R29 ;  /* 0x3c003c0002037831 */ /* 0x001fca000000001d */
[----:B------:R-:W0:Y:S02]  /*8450*/  ATOMS.CAST.SPIN P0, [R0], R2, R3 ;  /* 0x000000020000758d */ /* 0x000e240001800003 */
[----:B0-----:R-:W-:Y:S05]  /*8460*/  @!P0 BRA `(.L_x_2756) ;  /* 0xfffffffc00f08947 */ /* 0x001fea000383ffff */
[----:B------:R-:W-:Y:S05]  /*8470*/  BRA `(.L_x_2754) ;  /* 0x00000000000c7947 */ /* 0x000fea0003800000 */
.L_x_2755:
[----:B------:R-:W2:Y:S02]  /*8480*/  LD.E R0, desc[UR22][R4.64] ;  /* 0x0000001604007980 */ /* 0x000ea4000c101900 */
[----:B--2---:R-:W-:-:S05]  /*8490*/  IADD3 R3, PT, PT, R29, R0, RZ ;  /* 0x000000001d037210 */ /* 0x004fca0007ffe0ff */
[----:B------:R0:W-:Y:S02]  /*84a0*/  ST.E desc[UR22][R4.64], R3 ;  /* 0x0000000304007985 */ /* 0x0001e4000c101916 */
.L_x_2754:
[----:B------:R-:W-:Y:S05]  /*84b0*/  BSYNC.RECONVERGENT B0 ;  /* 0x0000000000007941 */ /* 0x000fea0003800200 */
.L_x_2753:
[----:B------:R1:W-:Y:S02]  /*84c0*/  ATOM.E.ADD.F16x2.RN.STRONG.GPU P0, RZ, desc[UR22][R4.64+0x4], R30 ;  /* 0x8000041e04ff79a2 */ /* 0x0003e4000c10e116 */
[----:B-1----:R-:W-:Y:S05]  /*84d0*/  @P0 EXIT ;  /* 0x000000000000094d */ /* 0x002fea0003800000 */
[----:B------:R-:W1:Y:S02]  /*84e0*/  QSPC.E.S P0, RZ, [R4+0x4] ;  /* 0x0000040004ff73aa */ /* 0x000e640000000500 */
[----:B-1----:R-:W-:Y:S05]  /*84f0*/  @!P0 BRA `(.L_x_2757) ;  /* 0x00000000001c8947 */ /* 0x002fea0003800000 */
[----:B------:R-:W-:-:S04]  /*8500*/  MOV R2, R4 ;  /* 0x0000000400027202 */ /* 0x000fc80000000f00 */
[----:B------:R-:W-:-:S07]  /*8510*/  MOV R0, R2 ;  /* 0x0000000200007202 */ /* 0x000fce0000000f00 */
.L_x_2758:
[----:B------:R-:W0:Y:S02]  /*8520*/  LDS R2, [R0+0x4] ;  /* 0x0000040000027984 */ /* 0x000e240000000800 */
[----:B0-----:R-:W-:-:S05]  /*8530*/  HADD2 R3, R2, R30 ;  /* 0x0000001e02037230 */ /* 0x001fca0000000000 */
[----:B------:R-:W0:Y:S02]  /*8540*/  ATOMS.CAST.SPIN P0, [R0+0x4], R2, R3 ;  /* 0x000004020000758d */ /* 0x000e240001800003 */
[----:B0-----:R-:W-:Y:S05]  /*8550*/  @!P0 BRA `(.L_x_2758) ;  /* 0xfffffffc00f08947 */ /* 0x001fea000383ffff */
[----:B------:R-:W-:Y:S05]  /*8560*/  EXIT ;  /* 0x000000000000794d */ /* 0x000fea0003800000 */
.L_x_2757:
[----:B------:R-:W0:Y:S02]  /*8570*/  LD.E R0, desc[UR22][R4.64+0x4] ;  /* 0x0000041604007980 */ /* 0x000e24000c101900 */
[----:B0-----:R-:W-:-:S05]  /*8580*/  IADD3 R3, PT, PT, R30, R0, RZ ;  /* 0x000000001e037210 */ /* 0x001fca0007ffe0ff */
[----:B------:R-:W-:Y:S01]  /*8590*/  ST.E desc[UR22][R4.64+0x4], R3 ;  /* 0x0000040304007985 */ /* 0x000fe2000c101916 */
[----:B------:R-:W-:Y:S05]  /*85a0*/  EXIT ;  /* 0x000000000000794d */ /* 0x000fea0003800000 */
.L_x_2759:
        /* <DEDUP_REMOVED lines=13> */
.L_x_5317:


//--------------------- .text._Z23gemm_half_q_half_kernelILi3ELi190ELb1ELb0ELi32EEvPK6__halfPKjS4_S2_PS0_iiiiPKtS7_iiiiiibS2_i --------------------------
	.section	.text._Z23gemm_half_q_half_kernelILi3ELi190ELb1ELb0ELi32EEvPK6__halfPKjS4_S2_PS0_iiiiPKtS7_iiiiiibS2_i,"ax",@progbits
	.align	128
        .global         _Z23gemm_half_q_half_kernelILi3ELi190ELb1ELb0ELi32EEvPK6__halfPKjS4_S2_PS0_iiiiPKtS7_iiiiiibS2_i
        .type           _Z23gemm_half_q_half_kernelILi3ELi190ELb1ELb0ELi32EEvPK6__halfPKjS4_S2_PS0_iiiiPKtS7_iiiiiibS2_i,@function
        .size           _Z23gemm_half_q_half_kernelILi3ELi190ELb1ELb0ELi32EEvPK6__halfPKjS4_S2_PS0_iiiiPKtS7_iiiiiibS2_i,(.L_x_5318 - _Z23gemm_half_q_half_kernelILi3ELi190ELb1ELb0ELi32EEvPK6__halfPKjS4_S2_PS0_iiiiPKtS7_iiiiiibS2_i)
        .other          _Z23gemm_half_q_half_kernelILi3ELi190ELb1ELb0ELi32EEvPK6__halfPKjS4_S2_PS0_iiiiPKtS7_iiiiiibS2_i,@"STO_CUDA_ENTRY STV_DEFAULT"
_Z23gemm_half_q_half_kernelILi3ELi190ELb1ELb0ELi32EEvPK6__halfPKjS4_S2_PS0_iiiiPKtS7_iiiiiibS2_i:
.text._Z23gemm_half_q_half_kernelILi3ELi190ELb1ELb0ELi32EEvPK6__halfPKjS4_S2_PS0_iiiiPKtS7_iiiiiibS2_i:
        /* <DEDUP_REMOVED lines=8> */
[----:B------:R-:W1:Y:S01]  /*0080*/  S2R R7, SR_CTAID.X ;  /* 0x0000000000077919 */ /* 0x000e620000002500 */
[----:B------:R-:W2:Y:S01]  /*0090*/  LDCU UR12, c[0x0][0x3b0] ;  /* 0x00007600ff0c77ac */ /* 0x000ea20008000800 */
[----:B0-----:R-:W3:Y:S01]  /*00a0*/  LDG.E.U16 R4, desc[UR14][R4.64] ;  /* 0x0000000e04047981 */ /* 0x001ee2000c1e1500 */
[----:B------:R-:W-:-:S03]  /*00b0*/  ISETP.NE.AND P2, PT, R16, 0x1, PT ;  /* 0x000000011000780c */ /* 0x000fc60003f45270 */
[----:B------:R-:W0:Y:S01]  /*00c0*/  S2UR UR7, SR_CTAID.Z ;  /* 0x00000000000779c3 */ /* 0x000e220000002700 */
[----:B------:R-:W-:Y:S01]  /*00d0*/  PLOP3.LUT P0, PT, PT, PT, PT, 0x80, 0x8 ;  /* 0x000000000008781c */ /* 0x000fe20003f0f070 */
[----:B------:R-:W4:Y:S01]  /*00e0*/  S2R R6, SR_TID.X ;  /* 0x0000000000067919 */ /* 0x000f220000002100 */
[----:B------:R-:W-:Y:S02]  /*00f0*/  PRMT R88, RZ, 0x7610, R88 ;  /* 0x00007610ff587816 */ /* 0x000fe40000000058 */
[----:B---3--:R-:W-:-:S13]  /*0100*/  R2UR UR17, R4 ;  /* 0x00000000041172ca */ /* 0x008fda00000e0000 */
[----:B------:R-:W-:Y:S01]  /*0110*/  MOV R0, UR17 ;  /* 0x0000001100007c02 */ /* 0x000fe20008000f00 */
[----:B012-4-:R-:W-:Y:S06]  /*0120*/  @!P2 BRA `(.L_x_2760) ;  /* 0x00000000002ca947 */ /* 0x017fec0003800000 */
[----:B------:R-:W0:Y:S01]  /*0130*/  LDC R9, c[0x0][0x3f0] ;  /* 0x0000fc00ff097b82 */ /* 0x000e220000000800 */
[----:B------:R-:W-:-:S07]  /*0140*/  ISETP.NE.AND P1, PT, R16, 0x2, PT ;  /* 0x000000021000780c */ /* 0x000fce0003f25270 */
[----:B------:R-:W0:Y:S02]  /*0150*/  LDC.64 R4, c[0x0][0x3e8] ;  /* 0x0000fa00ff047b82 */ /* 0x000e240000000a00 */
[----:B0-----:R-:W-:-:S05]  /*0160*/  IMAD.WIDE R4, R9, 0x2, R4 ;  /* 0x0000000209047825 */ /* 0x001fca00078e0204 */
[----:B------:R-:W2:Y:S01]  /*0170*/  LDG.E.U16 R88, desc[UR14][R4.64] ;  /* 0x0000000e04587981 */ /* 0x000ea2000c1e1500 */
[----:B------:R-:W-:-:S06]  /*0180*/  IMAD.WIDE R8, R9, 0x2, R4 ;  /* 0x0000000209087825 */ /* 0x000fcc00078e0204 */
[----:B------:R-:W3:Y:S01]  /*0190*/  @P1 LDG.E.U16 R9, desc[UR14][R8.64] ;  /* 0x0000000e08091981 */ /* 0x000ee2000c1e1500 */
[----:B--2---:R-:W-:-:S04]  /*01a0*/  LOP3.LUT R0, R88, UR17, RZ, 0xfc, !PT ;  /* 0x0000001158007c12 */ /* 0x004fc8000f8efcff */
[C---:B---3--:R-:W-:Y:S02]  /*01b0*/  @P1 LOP3.LUT R3, R9.reuse, R0, RZ, 0xfc, !PT ;  /* 0x0000000009031212 */ /* 0x048fe400078efcff */
[----:B------:R-:W-:Y:S02]  /*01c0*/  @P1 ISETP.EQ.AND P0, PT, R9, RZ, PT ;  /* 0x000000ff0900120c */ /* 0x000fe40003f02270 */
[----:B------:R-:W-:-:S11]  /*01d0*/  @P1 PRMT R0, R3, 0x7610, R0 ;  /* 0x0000761003001816 */ /* 0x000fd60000000000 */
.L_x_2760:
[----:B------:R-:W-:Y:S01]  /*01e0*/  PRMT R0, R0, 0x9910, RZ ;  /* 0x0000991000007816 */ /* 0x000fe200000000ff */
[----:B------:R-:W-:-:S03]  /*01f0*/  USHF.L.U32 UR5, UR7, 0x5, URZ ;  /* 0x0000000507057899 */ /* 0x000fc600080006ff */
[----:B------:R-:W-:Y:S01]  /*0200*/  ISETP.NE.AND P1, PT, R0, RZ, PT ;  /* 0x000000ff0000720c */ /* 0x000fe20003f25270 */
[----:B------:R-:W-:-:S04]  /*0210*/  UIADD3 UR8, UPT, UPT, UR5, 0x20, URZ ;  /* 0x0000002005087890 */ /* 0x000fc8000fffe0ff */
[----:B------:R-:W-:-:S04]  /*0220*/  UISETP.LT.AND UP0, UPT, UR8, UR12, UPT ;  /* 0x0000000c0800728c */ /* 0x000fc8000bf01270 */
[----:B------:R-:W-:-:S04]  /*0230*/  USEL UR9, UR8, UR12, UP0 ;  /* 0x0000000c08097287 */ /* 0x000fc80008000000 */
[----:B------:R-:W-:Y:S08]  /*0240*/  @!P1 EXIT ;  /* 0x000000000000994d */ /* 0x000ff00003800000 */
[----:B------:R-:W-:Y:S01]  /*0250*/  IADD3 R24, PT, PT, R6, UR5, RZ ;  /* 0x0000000506187c10 */ /* 0x000fe2000fffe0ff */
[----:B------:R-:W-:Y:S01]  /*0260*/  BSSY.RECONVERGENT B0, `(.L_x_2761) ;  /* 0x00000b7000007945 */ /* 0x000fe20003800200 */
[----:B------:R-:W-:Y:S02]  /*0270*/  SHF.L.U32 R3, R7, 0x7, RZ ;  /* 0x0000000707037819 */ /* 0x000fe400000006ff */
[----:B------:R-:W-:Y:S02]  /*0280*/  ISETP.GE.AND P1, PT, R24, UR9, PT ;  /* 0x0000000918007c0c */ /* 0x000fe4000bf26270 */
        /* <DEDUP_REMOVED lines=32> */
.L_x_2766:
        /* <DEDUP_REMOVED lines=9> */
[C---:B------:R-:W-:Y:S01]  /*0520*/  IADD3 R13, P5, PT, R24.reuse, R7, RZ ;  /* 0x00000007180d7210 */ /* 0x040fe20007fbe0ff */
[----:B------:R-:W2:Y:S01]  /*0530*/  LDG.E.U16.CONSTANT R8, desc[UR14][R8.64] ;  /* 0x0000000e08087981 */ /* 0x000ea2000c1e9500 */
        /* <DEDUP_REMOVED lines=21> */
.L_x_2765:
        /* <DEDUP_REMOVED lines=20> */
.L_x_2767:
[----:B------:R-:W-:-:S13]  /*07d0*/  ISETP.EQ.AND P3, PT, R17, RZ, PT ;  /* 0x000000ff1100720c */ /* 0x000fda0003f62270 */
[----:B------:R-:W-:Y:S05]  /*07e0*/  @!P1 BRA P3, `(.L_x_2762) ;  /* 0x0000000400789947 */ /* 0x000fea0001800000 */
.L_x_2764:
        /* <DEDUP_REMOVED lines=12> */
.L_x_2763:
[C---:B------:R-:W-:Y:S01]  /*08b0*/  LEA R8, P1, R24.reuse, UR10, 0x1 ;  /* 0x0000000a18087c11 */ /* 0x040fe2000f8208ff */
[----:B------:R-:W0:Y:S03]  /*08c0*/  LDCU.64 UR18, c[0x0][0x380] ;  /* 0x00007000ff1277ac */ /* 0x000e260008000a00 */
[----:B------:R-:W-:-:S05]  /*08d0*/  LEA.HI.X R9, R24, UR11, RZ, 0x1, P1 ;  /* 0x0000000b18097c11 */ /* 0x000fca00088f0cff */
[----:B------:R1:W5:Y:S01]  /*08e0*/  LDG.E.U16.CONSTANT R22, desc[UR14][R8.64] ;  /* 0x0000000e08167981 */ /* 0x000362000c1e9500 */
[----:B------:R-:W-:Y:S01]  /*08f0*/  IADD3 R7, PT, PT, RZ, -R4, RZ ;  /* 0x80000004ff077210 */ /* 0x000fe20007ffe0ff */
[----:B------:R-:W-:-:S03]  /*0900*/  IMAD R17, R2, UR12, RZ ;  /* 0x0000000c02117c24 */ /* 0x000fc6000f8e02ff */
[----:B------:R-:W-:Y:S02]  /*0910*/  ISETP.GE.AND P1, PT, R7, RZ, PT ;  /* 0x000000ff0700720c */ /* 0x000fe40003f26270 */
[----:B------:R-:W-:-:S11]  /*0920*/  LEA R17, R17, R17, 0x1 ;  /* 0x0000001111117211 */ /* 0x000fd600078e08ff */
        /* <DEDUP_REMOVED lines=8> */
.L_x_2770:
        /* <DEDUP_REMOVED lines=32> */
.L_x_2769:
        /* <DEDUP_REMOVED lines=21> */
.L_x_2771:
[----:B------:R-:W-:-:S13]  /*0d00*/  ISETP.NE.OR P1, PT, R7, RZ, P1 ;  /* 0x000000ff0700720c */ /* 0x000fda0000f25670 */
[----:B------:R-:W-:Y:S05]  /*0d10*/  @!P1 BRA `(.L_x_2762) ;  /* 0x00000000002c9947 */ /* 0x000fea0003800000 */
.L_x_2768:
        /* <DEDUP_REMOVED lines=11> */
.L_x_2762:
[----:B------:R-:W-:Y:S05]  /*0dd0*/  BSYNC.RECONVERGENT B0 ;  /* 0x0000000000007941 */ /* 0x000fea0003800200 */
.L_x_2761:
[----:B------:R-:W1:Y:S02]  /*0de0*/  LDC R87, c[0x0][0x3ac] ;  /* 0x0000eb00ff577b82 */ /* 0x000e640000000800 */
[----:B-1----:R-:W-:-:S13]  /*0df0*/  ISETP.GE.AND P1, PT, R0, R87, PT ;  /* 0x000000570000720c */ /* 0x002fda0003f26270 */
[----:B------:R-:W-:Y:S05]  /*0e00*/  @P1 EXIT ;  /* 0x000000000000194d */ /* 0x000fea0003800000 */
[----:B------:R-:W1:Y:S02]  /*0e10*/  LDCU.U8 UR4, c[0x0][0x3e0] ;  /* 0x00007c00ff0477ac */ /* 0x000e640008000000 */
[----:B-1----:R-:W-:-:S04]  /*0e20*/  UPRMT UR4, UR4, 0x8880, URZ ;  /* 0x0000888004047896 */ /* 0x002fc800080000ff */
[----:B------:R-:W-:-:S04]  /*0e30*/  UISETP.NE.AND UP0, UPT, UR4, URZ, UPT ;  /* 0x000000ff0400728c */ /* 0x000fc8000bf05270 */
[----:B------:R-:W-:-:S09]  /*0e40*/  UISETP.NE.OR UP0, UPT, UR7, URZ, !UP0 ;  /* 0x000000ff0700728c */ /* 0x000fd2000c705670 */
[----:B------:R-:W-:Y:S05]  /*0e50*/  BRA.U UP0, `(.L_x_2772) ;  /* 0x0000000100c07547 */ /* 0x000fea000b800000 */
        /* <DEDUP_REMOVED lines=12> */
.L_x_2775:
[CC--:B--2---:R-:W-:Y:S01]  /*0f20*/  IADD3 R4, PT, PT, R14.reuse, R87.reuse, RZ ;  /* 0x000000570e047210 */ /* 0x0c4fe20007ffe0ff */
[--C-:B-1----:R-:W-:Y:S01]  /*0f30*/  IMAD.WIDE R2, R14, 0x2, R12.reuse ;  /* 0x000000020e027825 */ /* 0x102fe200078e020c */
[----:B------:R-:W-:Y:S02]  /*0f40*/  IADD3 R7, PT, PT, R7, 0x4, RZ ;  /* 0x0000000407077810 */ /* 0x000fe40007ffe0ff */
[CC--:B0-----:R-:W-:Y:S01]  /*0f50*/  IADD3 R8, PT, PT, R4.reuse, R87.reuse, RZ ;  /* 0x0000005704087210 */ /* 0x0c1fe20007ffe0ff */
        /* <DEDUP_REMOVED lines=11> */
.L_x_2774:
        /* <DEDUP_REMOVED lines=12> */
.L_x_2776:
[----:B------:R-:W-:-:S13]  /*10d0*/  ISETP.NE.OR P1, PT, R7, RZ, P1 ;  /* 0x000000ff0700720c */ /* 0x000fda0000f25670 */
[----:B------:R-:W-:Y:S05]  /*10e0*/  @!P1 BRA `(.L_x_2772) ;  /* 0x00000000001c9947 */ /* 0x000fea0003800000 */
.L_x_2773:
[----:B-1----:R-:W1:Y:S02]  /*10f0*/  LDC.64 R2, c[0x0][0x3a0] ;  /* 0x0000e800ff027b82 */ /* 0x002e640000000a00 */
.L_x_2777:
[C---:B01----:R-:W-:Y:S01]  /*1100*/  IMAD.WIDE R4, R14.reuse, 0x2, R2 ;  /* 0x000000020e047825 */ /* 0x043fe200078e0202 */
[----:B------:R-:W-:Y:S02]  /*1110*/  IADD3 R7, PT, PT, R7, 0x1, RZ ;  /* 0x0000000107077810 */ /* 0x000fe40007ffe0ff */
[----:B------:R-:W-:Y:S02]  /*1120*/  IADD3 R14, PT, PT, R14, R87, RZ ;  /* 0x000000570e0e7210 */ /* 0x000fe40007ffe0ff */
[----:B------:R2:W-:Y:S01]  /*1130*/  STG.E.64 desc[UR14][R4.64], RZ ;  /* 0x000000ff04007986 */ /* 0x0005e2000c101b0e */
[----:B------:R-:W-:-:S13]  /*1140*/  ISETP.NE.AND P1, PT, R7, RZ, PT ;  /* 0x000000ff0700720c */ /* 0x000fda0003f25270 */
[----:B--2---:R-:W-:Y:S05]  /*1150*/  @P1 BRA `(.L_x_2777) ;  /* 0xfffffffc00e81947 */ /* 0x004fea000383ffff */
.L_x_2772:
[----:B------:R-:W2:Y:S01]  /*1160*/  LDCU UR13, c[0x0][0x3c8] ;  /* 0x00007900ff0d77ac */ /* 0x000ea20008000800 */
[----:B------:R-:W3:Y:S01]  /*1170*/  LDCU UR16, c[0x0][0x3cc] ;  /* 0x00007980ff1077ac */ /* 0x000ee20008000800 */
[----:B------:R-:W4:Y:S01]  /*1180*/  LDCU UR20, c[0x0][0x3d0] ;  /* 0x00007a00ff1477ac */ /* 0x000f220008000800 */
[----:B------:R-:W0:Y:S01]  /*1190*/  LDCU UR21, c[0x0][0x3d4] ;  /* 0x00007a80ff1577ac */ /* 0x000e220008000800 */
[----:B------:R-:W1:Y:S01]  /*11a0*/  LDCU UR22, c[0x0][0x3d8] ;  /* 0x00007b00ff1677ac */ /* 0x000e620008000800 */
[----:B------:R-:W-:Y:S02]  /*11b0*/  UISETP.GE.AND UP4, UPT, UR5, UR12, UPT ;  /* 0x0000000c0500728c */ /* 0x000fe4000bf86270 */
[----:B--2---:R-:W-:-:S04]  /*11c0*/  UISETP.LT.AND UP0, UPT, UR5, UR13, UPT ;  /* 0x0000000d0500728c */ /* 0x004fc8000bf01270 */
[----:B------:R-:W-:Y:S02]  /*11d0*/  USEL UR4, UR5, UR13, UP0 ;  /* 0x0000000d05047287 */ /* 0x000fe40008000000 */
[----:B---3--:R-:W-:Y:S02]  /*11e0*/  UISETP.GT.AND UP0, UPT, UR5, UR16, UPT ;  /* 0x000000100500728c */ /* 0x008fe4000bf04270 */
[----:B------:R-:W-:Y:S02]  /*11f0*/  USHF.R.S32.HI UR6, URZ, 0x1f, UR4 ;  /* 0x0000001fff067899 */ /* 0x000fe40008011404 */
[----:B----4-:R-:W-:Y:S02]  /*1200*/  UISETP.GT.AND UP1, UPT, UR5, UR20, UPT ;  /* 0x000000140500728c */ /* 0x010fe4000bf24270 */
[----:B0-----:R-:W-:Y:S02]  /*1210*/  UISETP.GT.AND UP2, UPT, UR5, UR21, UPT ;  /* 0x000000150500728c */ /* 0x001fe4000bf44270 */
[----:B-1----:R-:W-:-:S02]  /*1220*/  UISETP.GT.AND UP3, UPT, UR5, UR22, UPT ;  /* 0x000000160500728c */ /* 0x002fc4000bf64270 */
[----:B------:R-:W-:Y:S01]  /*1230*/  ULEA.HI UR11, UR6, UR4, URZ, 0x5 ;  /* 0x00000004060b7291 */ /* 0x000fe2000f8f28ff */
[----:B------:R-:W-:Y:S06]  /*1240*/  BAR.SYNC.DEFER_BLOCKING 0x0 ;  /* 0x0000000000007b1d */ /* 0x000fec0000010000 */
[----:B------:R-:W-:Y:S05]  /*1250*/  BRA.U UP4, `(.L_x_2778) ;  /* 0x0000000104e87547 */ /* 0x000fea000b800000 */
[----:B------:R-:W0:Y:S01]  /*1260*/  LDCU.64 UR18, c[0x0][0x3b8] ;  /* 0x00007700ff1277ac */ /* 0x000e220008000a00 */
[----:B------:R-:W1:Y:S01]  /*1270*/  LDC.64 R2, c[0x0][0x390] ;  /* 0x0000e400ff027b82 */ /* 0x000e620000000a00 */
[----:B------:R-:W-:-:S07]  /*1280*/  USHF.L.U32 UR6, UR7, 0x6, URZ ;  /* 0x0000000607067899 */ /* 0x000fce00080006ff */
[----:B------:R-:W2:Y:S01]  /*1290*/  LDC.64 R4, c[0x0][0x398] ;  /* 0x0000e600ff047b82 */ /* 0x000ea20000000a00 */
[----:B0-----:R-:W-:-:S06]  /*12a0*/  UIMAD.WIDE.U32 UR6, UR6, 0x2, UR18 ;  /* 0x00000002060678a5 */ /* 0x001fcc000f8e0012 */
[----:B------:R-:W-:Y:S02]  /*12b0*/  MOV R8, UR6 ;  /* 0x0000000600087c02 */ /* 0x000fe40008000f00 */
[----:B------:R-:W-:-:S05]  /*12c0*/  MOV R9, UR7 ;  /* 0x0000000700097c02 */ /* 0x000fca0008000f00 */
[----:B------:R0:W5:Y:S01]  /*12d0*/  LDG.E.U16.CONSTANT R12, desc[UR14][R8.64] ;  /* 0x0000000e080c7981 */ /* 0x000162000c1e9500 */
[----:B------:R-:W-:Y:S01]  /*12e0*/  SHF.R.S32.HI R7, RZ, 0x1f, R0 ;  /* 0x0000001fff077819 */ /* 0x000fe20000011400 */
[----:B------:R-:W-:Y:S01]  /*12f0*/  UMOV UR4, URZ ;  /* 0x000000ff00047c82 */ /* 0x000fe20008000000 */
[----:B------:R-:W-:Y:S01]  /*1300*/  SHF.L.U32 R6, R6, 0x4, RZ ;  /* 0x0000000406067819 */ /* 0x000fe200000006ff */
[----:B------:R-:W-:Y:S01]  /*1310*/  UMOV UR10, UR5 ;  /* 0x00000005000a7c82 */ /* 0x000fe20008000000 */
[----:B------:R-:W-:Y:S02]  /*1320*/  LEA.HI R7, R7, R0, RZ, 0x3 ;  /* 0x0000000007077211 */ /* 0x000fe400078f18ff */
[----:B------:R-:W-:Y:S02]  /*1330*/  LOP3.LUT R13, R6, 0x10, RZ, 0xc0, !PT ;  /* 0x00000010060d7812 */ /* 0x000fe400078ec0ff */
[----:B------:R-:W-:-:S07]  /*1340*/  SHF.R.S32.HI R14, RZ, 0x3, R7 ;  /* 0x00000003ff0e7819 */ /* 0x000fce0000011407 */
.L_x_2779:
[----:B0----5:R-:W-:-:S05]  /*1350*/  IADD3 R8, PT, PT, R12, UR4, RZ ;  /* 0x000000040c087c10 */ /* 0x021fca000fffe0ff */
[----:B------:R-:W-:-:S05]  /*1360*/  IMAD R6, R8, R87, RZ ;  /* 0x0000005708067224 */ /* 0x000fca00078e02ff */
[----:B------:R-:W-:-:S04]  /*1370*/  SHF.R.S32.HI R7, RZ, 0x1f, R6 ;  /* 0x0000001fff077819 */ /* 0x000fc80000011406 */
[----:B------:R-:W-:-:S04]  /*1380*/  LEA.HI R7, R7, R6, RZ, 0x3 ;  /* 0x0000000607077211 */ /* 0x000fc800078f18ff */
[----:B------:R-:W-:-:S05]  /*1390*/  LEA.HI.SX32 R7, R7, R14, 0x1d ;  /* 0x0000000e07077211 */ /* 0x000fca00078feaff */
[----:B-1----:R-:W-:-:S06]  /*13a0*/  IMAD.WIDE R6, R7, 0x4, R2 ;  /* 0x0000000407067825 */ /* 0x002fcc00078e0202 */
[----:B------:R-:W3:Y:S01]  /*13b0*/  LDG.E.CONSTANT R6, desc[UR14][R6.64] ;  /* 0x0000000e06067981 */ /* 0x000ee2000c1e9900 */
[----:B------:R-:W-:-:S04]  /*13c0*/  USHF.L.U32 UR6, UR10, 0x1, URZ ;  /* 0x000000010a067899 */ /* 0x000fc800080006ff */
[----:B------:R-:W-:-:S06]  /*13d0*/  UIMAD.WIDE.U32 UR6, UR6, 0x2, UR18 ;  /* 0x00000002060678a5 */ /* 0x000fcc000f8e0012 */
[----:B------:R-:W-:Y:S02]  /*13e0*/  MOV R10, UR6 ;  /* 0x00000006000a7c02 */ /* 0x000fe40008000f00 */
[----:B------:R-:W-:-:S05]  /*13f0*/  MOV R11, UR7 ;  /* 0x00000007000b7c02 */ /* 0x000fca0008000f00 */
[----:B------:R-:W4:Y:S01]  /*1400*/  LDG.E.U16.CONSTANT R21, desc[UR14][R10.64+0x2] ;  /* 0x0000020e0a157981 */ /* 0x000f22000c1e9500 */
[----:B--2---:R-:W-:-:S05]  /*1410*/  IMAD.WIDE.U32 R8, R8, 0x2, R4 ;  /* 0x0000000208087825 */ /* 0x004fca00078e0004 */
[----:B------:R-:W2:Y:S01]  /*1420*/  LDG.E.U16.CONSTANT R19, desc[UR14][R8.64] ;  /* 0x0000000e08137981 */ /* 0x000ea2000c1e9500 */
[----:B------:R-:W-:Y:S01]  /*1430*/  UIADD3 UR4, UPT, UPT, UR4, 0x1, URZ ;  /* 0x0000000104047890 */ /* 0x000fe2000fffe0ff */
[----:B---3--:R-:W-:-:S04]  /*1440*/  SHF.R.U32.HI R15, RZ, R13, R6 ;  /* 0x0000000dff0f7219 */ /* 0x008fc80000011606 */
        /* <DEDUP_REMOVED lines=11> */
[----:B----4-:R-:W-:Y:S02]  /*1500*/  R2UR UR6, R21 ;  /* 0x00000000150672ca */ /* 0x010fe400000e0000 */
[----:B------:R-:W-:Y:S01]  /*1510*/  IADD3 R11, PT, PT, R6, 0x1, R7 ;  /* 0x00000001060b7810 */ /* 0x000fe20007ffe007 */
[----:B------:R-:W-:Y:S01]  /*1520*/  IMAD R6, R15, R15, R15 ;  /* 0x0000000f0f067224 */ /* 0x000fe200078e020f */
[----:B------:R-:W-:Y:S01]  /*1530*/  IADD3 R20, PT, PT, R17, 0x1, R20 ;  /* 0x0000000111147810 */ /* 0x000fe20007ffe014 */
[----:B------:R-:W2:Y:S03]  /*1540*/  I2F.F16 R18, R18 ;  /* 0x0000001200127306 */ /* 0x000ea60000200c00 */
[----:B------:R-:W-:-:S05]  /*1550*/  IADD3 R6, PT, PT, R15, 0x1, R6 ;  /* 0x000000010f067810 */ /* 0x000fca0007ffe006 */
[----:B------:R-:W0:Y:S01]  /*1560*/  I2F.F16 R10, R20 ;  /* 0x00000014000a7306 */ /* 0x000e220000200c00 */
[----:B------:R-:W-:-:S04]  /*1570*/  UIADD3 UR10, UPT, UPT, UR6, UR10, URZ ;  /* 0x0000000a060a7290 */ /* 0x000fc8000fffe0ff */
[----:B------:R-:W-:Y:S01]  /*1580*/  UISETP.GE.AND UP4, UPT, UR10, UR9, UPT ;  /* 0x000000090a00728c */ /* 0x000fe2000bf86270 */
[-C--:B--2---:R-:W-:Y:S02]  /*1590*/  HMUL2 R9, R18.H0_H0, R19.reuse.H0_H0 ;  /* 0x2000001312097232 */ /* 0x084fe40000000800 */
[----:B------:R-:W1:Y:S01]  /*15a0*/  I2F.F16 R8, R11 ;  /* 0x0000000b00087306 */ /* 0x000e620000200c00 */
[----:B0-----:R-:W-:-:S07]  /*15b0*/  HMUL2 R10, R10.H0_H0, R19.H0_H0 ;  /* 0x200000130a0a7232 */ /* 0x001fce0000000800 */
[----:B------:R-:W0:Y:S01]  /*15c0*/  I2F.F16 R6, R6 ;  /* 0x0000000600067306 */ /* 0x000e220000200c00 */
[-C--:B-1----:R-:W-:Y:S02]  /*15d0*/  HMUL2 R8, R8.H0_H0, R19.reuse.H0_H0 ;  /* 0x2000001308087232 */ /* 0x082fe40000000800 */
[----:B0-----:R-:W-:Y:S01]  /*15e0*/  HMUL2 R7, R6.H0_H0, R19.H0_H0 ;  /* 0x2000001306077232 */ /* 0x001fe20000000800 */
[----:B------:R-:W-:Y:S06]  /*15f0*/  BRA.U !UP4, `(.L_x_2779) ;  /* 0xfffffffd0c547547 */ /* 0x000fec000b83ffff */
.L_x_2778:
[----:B------:R-:W-:Y:S01]  /*1600*/  UISETP.GT.AND UP4, UPT, UR5, UR13, UPT ;  /* 0x0000000d0500728c */ /* 0x000fe2000bf84270 */
[----:B------:R-:W-:Y:S01]  /*1610*/  HFMA2 R2, -RZ, RZ, 0, 0 ;  /* 0x00000000ff027431 */ /* 0x000fe200000001ff */
[----:B------:R-:W-:Y:S01]  /*1620*/  MOV R5, RZ ;  /* 0x000000ff00057202 */ /* 0x000fe20000000f00 */
[----:B------:R-:W-:Y:S01]  /*1630*/  HFMA2 R6, -RZ, RZ, 0, 0 ;  /* 0x00000000ff067431 */ /* 0x000fe200000001ff */
[----:B------:R-:W-:Y:S01]  /*1640*/  MOV R11, RZ ;  /* 0x000000ff000b7202 */ /* 0x000fe20000000f00 */
[----:B------:R-:W-:Y:S01]  /*1650*/  USHF.R.S32.HI UR11, URZ, 0x5, UR11 ;  /* 0x00000005ff0b7899 */ /* 0x000fe2000801140b */
[----:B------:R-:W-:-:S03]  /*1660*/  UMOV UR4, URZ ;  /* 0x000000ff00047c82 */ /* 0x000fc60008000000 */
[----:B------:R-:W-:Y:S08]  /*1670*/  BRA.U !UP4, `(.L_x_2780) ;  /* 0x000000010c207547 */ /* 0x000ff0000b800000 */
        /* <DEDUP_REMOVED lines=8> */
.L_x_2780:
[----:B------:R-:W-:Y:S05]  /*1700*/  BRA.U !UP0, `(.L_x_2781) ;  /* 0x00000001081c7547 */ /* 0x000fea000b800000 */
[----:B------:R-:W0:Y:S02]  /*1710*/  LDC R2, c[0x0][0x3d0] ;  /* 0x0000f400ff027b82 */ /* 0x000e240000000800 */
[----:B0-----:R-:W-:-:S04]  /*1720*/  VIMNMX R2, PT, PT, R2, UR5, PT ;  /* 0x0000000502027c48 */ /* 0x001fc8000bfe0100 */
[----:B------:R-:W-:-:S04]  /*1730*/  IADD3 R2, PT, PT, R2, -UR16, RZ ;  /* 0x8000001002027c10 */ /* 0x000fc8000fffe0ff */
[----:B------:R-:W-:-:S04]  /*1740*/  SHF.R.S32.HI R3, RZ, 0x1f, R2 ;  /* 0x0000001fff037819 */ /* 0x000fc80000011402 */
[----:B------:R-:W-:-:S04]  /*1750*/  LEA.HI R3, R3, R2, RZ, 0x5 ;  /* 0x0000000203037211 */ /* 0x000fc800078f28ff */
[----:B------:R-:W-:-:S04]  /*1760*/  SHF.R.S32.HI R3, RZ, 0x5, R3 ;  /* 0x00000005ff037819 */ /* 0x000fc80000011403 */
[----:B------:R-:W-:-:S07]  /*1770*/  LEA R2, R3, R3, 0x2 ;  /* 0x0000000303027211 */ /* 0x000fce00078e10ff */
.L_x_2781:
[----:B------:R-:W-:Y:S05]  /*1780*/  BRA.U !UP1, `(.L_x_2782) ;  /* 0x00000001091c7547 */ /* 0x000fea000b800000 */
[----:B------:R-:W0:Y:S02]  /*1790*/  LDC R3, c[0x0][0x3d4] ;  /* 0x0000f500ff037b82 */ /* 0x000e240000000800 */
[----:B0-----:R-:W-:-:S04]  /*17a0*/  VIMNMX R3, PT, PT, R3, UR5, PT ;  /* 0x0000000503037c48 */ /* 0x001fc8000bfe0100 */
[----:B------:R-:W-:-:S04]  /*17b0*/  IADD3 R3, PT, PT, R3, -UR20, RZ ;  /* 0x8000001403037c10 */ /* 0x000fc8000fffe0ff */
[----:B------:R-:W-:-:S04]  /*17c0*/  SHF.R.S32.HI R4, RZ, 0x1f, R3 ;  /* 0x0000001fff047819 */ /* 0x000fc80000011403 */
[----:B------:R-:W-:-:S04]  /*17d0*/  LEA.HI R4, R4, R3, RZ, 0x5 ;  /* 0x0000000304047211 */ /* 0x000fc800078f28ff */
[----:B------:R-:W-:-:S04]  /*17e0*/  SHF.R.S32.HI R4, RZ, 0x5, R4 ;  /* 0x00000005ff047819 */ /* 0x000fc80000011404 */
[----:B------:R-:W-:-:S07]  /*17f0*/  SHF.L.U32 R5, R4, 0x2, RZ ;  /* 0x0000000204057819 */ /* 0x000fce00000006ff */
.L_x_2782:
        /* <DEDUP_REMOVED lines=8> */
.L_x_2783:
        /* <DEDUP_REMOVED lines=8> */
.L_x_2784:
[----:B------:R-:W-:Y:S01]  /*1900*/  ULEA UR4, UR11, UR4, 0x3 ;  /* 0x000000040b047291 */ /* 0x000fe2000f8e18ff */
[----:B------:R-:W0:Y:S01]  /*1910*/  S2UR UR7, SR_CgaCtaId ;  /* 0x00000000000779c3 */ /* 0x000e220000008800 */
[----:B------:R-:W1:Y:S01]  /*1920*/  LDCU.64 UR10, c[0x0][0x388] ;  /* 0x00007100ff0a77ac */ /* 0x000e620008000a00 */
[----:B------:R-:W-:-:S03]  /*1930*/  PRMT R4, RZ, 0x5410, RZ ;  /* 0x00005410ff047816 */ /* 0x000fc600000000ff */
[----:B------:R-:W-:Y:S01]  /*1940*/  IADD3 R2, PT, PT, R5, UR4, R2 ;  /* 0x0000000405027c10 */ /* 0x000fe2000fffe002 */
[----:B------:R-:W-:Y:S01]  /*1950*/  UISETP.LT.AND UP0, UPT, UR12, UR13, UPT ;  /* 0x0000000d0c00728c */ /* 0x000fe2000bf01270 */
[----:B------:R-:W-:Y:S01]  /*1960*/  PRMT R5, RZ, 0x5410, RZ ;  /* 0x00005410ff057816 */ /* 0x000fe200000000ff */
[----:B------:R-:W-:Y:S01]  /*1970*/  UMOV UR6, 0x400 ;  /* 0x0000040000067882 */ /* 0x000fe20000000000 */
[----:B------:R-:W-:Y:S01]  /*1980*/  IADD3 R2, PT, PT, R11, R2, R6 ;  /* 0x000000020b027210 */ /* 0x000fe20007ffe006 */
[----:B------:R-:W-:Y:S01]  /*1990*/  USEL UR4, UR12, UR13, UP0 ;  /* 0x0000000d0c047287 */ /* 0x000fe20008000000 */
[----:B------:R-:W-:-:S03]  /*19a0*/  PRMT R6, RZ, 0x5410, RZ ;  /* 0x00005410ff067816 */ /* 0x000fc600000000ff */
[----:B------:R-:W-:Y:S01]  /*19b0*/  IMAD R3, R2, R87, RZ ;  /* 0x0000005702037224 */ /* 0x000fe200078e02ff */
[----:B------:R-:W-:Y:S01]  /*19c0*/  SHF.R.S32.HI R2, RZ, 0x1f, R0 ;  /* 0x0000001fff027819 */ /* 0x000fe20000011400 */
[----:B------:R-:W-:-:S03]  /*19d0*/  UISETP.GT.AND UP0, UPT, UR4, UR5, UPT ;  /* 0x000000050400728c */ /* 0x000fc6000bf04270 */
[----:B------:R-:W-:-:S04]  /*19e0*/  IADD3 R0, P1, PT, R0, R3, RZ ;  /* 0x0000000300007210 */ /* 0x000fc80007f3e0ff */
[----:B------:R-:W-:Y:S01]  /*19f0*/  LEA.HI.X.SX32 R3, R3, R2, 0x1, P1 ;  /* 0x0000000203037211 */ /* 0x000fe200008f0eff */
[----:B0-----:R-:W-:Y:S01]  /*1a00*/  ULEA UR6, UR7, UR6, 0x18 ;  /* 0x0000000607067291 */ /* 0x001fe2000f8ec0ff */
[C---:B-1----:R-:W-:Y:S02]  /*1a10*/  LEA R92, P1, R0.reuse, UR10, 0x2 ;  /* 0x0000000a005c7c11 */ /* 0x042fe4000f8210ff */
[----:B------:R-:W-:Y:S02]  /*1a20*/  PRMT R2, RZ, 0x5410, RZ ;  /* 0x00005410ff027816 */ /* 0x000fe400000000ff */
[----:B------:R-:W-:Y:S02]  /*1a30*/  LEA.HI.X R93, R0, UR11, R3, 0x2, P1 ;  /* 0x0000000b005d7c11 */ /* 0x000fe400088f1403 */
[----:B------:R-:W-:Y:S01]  /*1a40*/  PRMT R3, RZ, 0x5410, RZ ;  /* 0x00005410ff037816 */ /* 0x000fe200000000ff */
[----:B------:R-:W-:Y:S01]  /*1a50*/  UMOV UR4, UR6 ;  /* 0x0000000600047c82 */ /* 0x000fe20008000000 */
[----:B------:R-:W-:Y:S01]  /*1a60*/  PRMT R0, RZ, 0x5410, RZ ;  /* 0x00005410ff007816 */ /* 0x000fe200000000ff */
[----:B------:R-:W-:Y:S06]  /*1a70*/  BRA.U !UP0, `(.L_x_2785) ;  /* 0x0000006108487547 */ /* 0x000fec000b800000 */
[----:B------:R-:W2:Y:S01]  /*1a80*/  LDG.E.128.CONSTANT R12, desc[UR14][R92.64] ;  /* 0x0000000e5c0c7981 */ /* 0x000ea2000c1e9d00 */
[----:B------:R-:W-:-:S05]  /*1a90*/  IMAD.WIDE R18, R87, 0x4, R92 ;  /* 0x0000000457127825 */ /* 0x000fca00078e025c */
[----:B-----5:R-:W3:Y:S01]  /*1aa0*/  LDG.E.128.CONSTANT R20, desc[UR14][R18.64] ;  /* 0x0000000e12147981 */ /* 0x020ee2000c1e9d00 */
[----:B------:R-:W-:Y:S01]  /*1ab0*/  UISETP.NE.AND UP0, UPT, UR17, URZ, UPT ;  /* 0x000000ff1100728c */ /* 0x000fe2000bf05270 */
[----:B------:R-:W-:Y:S02]  /*1ac0*/  PRMT R6, RZ, 0x7610, R6 ;  /* 0x00007610ff067816 */ /* 0x000fe40000000006 */
[----:B--2---:R-:W-:Y:S02]  /*1ad0*/  LOP3.LUT R2, R13, 0xff, RZ, 0xc0, !PT ;  /* 0x000000ff0d027812 */ /* 0x004fe400078ec0ff */
[----:B------:R-:W-:Y:S02]  /*1ae0*/  LOP3.LUT R0, R12, 0xff, RZ, 0xc0, !PT ;  /* 0x000000ff0c007812 */ /* 0x000fe400078ec0ff */
[----:B------:R-:W-:Y:S02]  /*1af0*/  IADD3 R2, PT, PT, R2, -0x80, RZ ;  /* 0xffffff8002027810 */ /* 0x000fe40007ffe0ff */
[----:B------:R-:W-:-:S02]  /*1b00*/  IADD3 R0, PT, PT, R0, -0x80, RZ ;  /* 0xffffff8000007810 */ /* 0x000fc40007ffe0ff */
[----:B------:R0:W1:Y:S01]  /*1b10*/  I2F.F16 R34, R2 ;  /* 0x0000000200227306 */ /* 0x0000620000200c00 */
[----:B------:R-:W-:Y:S02]  /*1b20*/  LOP3.LUT R3, R14, 0xff, RZ, 0xc0, !PT ;  /* 0x000000ff0e037812 */ /* 0x000fe400078ec0ff */
[----:B---3--:R-:W-:Y:S02]  /*1b30*/  LEA.HI R27, R20, 0xffffff80, RZ, 0x8 ;  /* 0xffffff80141b7811 */ /* 0x008fe400078f40ff */
[----:B------:R-:W-:Y:S02]  /*1b40*/  IADD3 R3, PT, PT, R3, -0x80, RZ ;  /* 0xffffff8003037810 */ /* 0x000fe40007ffe0ff */
[----:B------:R-:W-:Y:S01]  /*1b50*/  LOP3.LUT R4, R15, 0xff, RZ, 0xc0, !PT ;  /* 0x000000ff0f047812 */ /* 0x000fe200078ec0ff */
[----:B------:R2:W3:Y:S01]  /*1b60*/  I2F.F16 R33, R0 ;  /* 0x0000000000217306 */ /* 0x0004e20000200c00 */
[----:B0-----:R-:W-:Y:S02]  /*1b70*/  SHF.R.U32.HI R2, RZ, 0x8, R13 ;  /* 0x00000008ff027819 */ /* 0x001fe4000001160d */
[----:B------:R-:W-:-:S02]  /*1b80*/  LEA.HI R28, R21, 0xffffff80, RZ, 0x8 ;  /* 0xffffff80151c7811 */ /* 0x000fc400078f40ff */
[----:B------:R-:W-:Y:S02]  /*1b90*/  LOP3.LUT R2, R2, 0xff, RZ, 0xc0, !PT ;  /* 0x000000ff02027812 */ /* 0x000fe400078ec0ff */
[----:B------:R-:W-:Y:S01]  /*1ba0*/  IADD3 R4, PT, PT, R4, -0x80, RZ ;  /* 0xffffff8004047810 */ /* 0x000fe20007ffe0ff */
[----:B------:R0:W4:Y:S01]  /*1bb0*/  I2F.F16 R32, R3 ;  /* 0x0000000300207306 */ /* 0x0001220000200c00 */
[----:B--2---:R-:W-:Y:S02]  /*1bc0*/  SHF.R.U32.HI R0, RZ, 0x8, R12 ;  /* 0x00000008ff007819 */ /* 0x004fe4000001160c */
[----:B------:R-:W-:Y:S02]  /*1bd0*/  IADD3 R2, PT, PT, R2, -0x80, RZ ;  /* 0xffffff8002027810 */ /* 0x000fe40007ffe0ff */
[----:B------:R-:W-:Y:S02]  /*1be0*/  LOP3.LUT R0, R0, 0xff, RZ, 0xc0, !PT ;  /* 0x000000ff00007812 */ /* 0x000fe400078ec0ff */
[----:B------:R-:W-:Y:S01]  /*1bf0*/  LEA.HI R17, R12, 0xffffff80, RZ, 0x8 ;  /* 0xffffff800c117811 */ /* 0x000fe200078f40ff */
[----:B------:R2:W1:Y:S01]  /*1c00*/  I2F.F16 R37, R2 ;  /* 0x0000000200257306 */ /* 0x0004620000200c00 */
[----:B0-----:R-:W-:-:S02]  /*1c10*/  SHF.R.U32.HI R3, RZ, 0x8, R14 ;  /* 0x00000008ff037819 */ /* 0x001fc4000001160e */
[----:B------:R-:W-:Y:S02]  /*1c20*/  IADD3 R0, PT, PT, R0, -0x80, RZ ;  /* 0xffffff8000007810 */ /* 0x000fe40007ffe0ff */
[----:B------:R-:W-:Y:S02]  /*1c30*/  LOP3.LUT R3, R3, 0xff, RZ, 0xc0, !PT ;  /* 0x000000ff03037812 */ /* 0x000fe400078ec0ff */
[----:B------:R-:W-:Y:S01]  /*1c40*/  LEA.HI R24, R13, 0xffffff80, RZ, 0x8 ;  /* 0xffffff800d187811 */ /* 0x000fe200078f40ff */
[----:B------:R0:W1:Y:S01]  /*1c50*/  I2F.F16 R35, R0 ;  /* 0x0000000000237306 */ /* 0x0000620000200c00 */
[----:B--2---:R-:W-:Y:S02]  /*1c60*/  LOP3.LUT R2, R21, 0xff, RZ, 0xc0, !PT ;  /* 0x000000ff15027812 */ /* 0x004fe400078ec0ff */
[----:B------:R-:W-:Y:S02]  /*1c70*/  IADD3 R3, PT, PT, R3, -0x80, RZ ;  /* 0xffffff8003037810 */ /* 0x000fe40007ffe0ff */
[----:B------:R-:W-:-:S02]  /*1c80*/  IADD3 R44, PT, PT, R2, -0x80, RZ ;  /* 0xffffff80022c7810 */ /* 0x000fc40007ffe0ff */
[----:B------:R-:W-:Y:S01]  /*1c90*/  LOP3.LUT R2, R22, 0xff, RZ, 0xc0, !PT ;  /* 0x000000ff16027812 */ /* 0x000fe200078ec0ff */
[----:B------:R2:W1:Y:S01]  /*1ca0*/  I2F.F16 R39, R3 ;  /* 0x0000000300277306 */ /* 0x0004620000200c00 */
[----:B0-----:R-:W-:Y:S02]  /*1cb0*/  SHF.R.U32.HI R0, RZ, 0x8, R15 ;  /* 0x00000008ff007819 */ /* 0x001fe4000001160f */
[----:B------:R-:W-:Y:S02]  /*1cc0*/  IADD3 R45, PT, PT, R2, -0x80, RZ ;  /* 0xffffff80022d7810 */ /* 0x000fe40007ffe0ff */
[----:B------:R-:W-:Y:S02]  /*1cd0*/  LOP3.LUT R0, R0, 0xff, RZ, 0xc0, !PT ;  /* 0x000000ff00007812 */ /* 0x000fe400078ec0ff */
[----:B------:R-:W-:Y:S01]  /*1ce0*/  SHF.R.U32.HI R2, RZ, 0x8, R20 ;  /* 0x00000008ff027819 */ /* 0x000fe20000011614 */
[----:B------:R0:W0:Y:S01]  /*1cf0*/  I2F.F16 R30, R4 ;  /* 0x00000004001e7306 */ /* 0x0000220000200c00 */
[----:B--2---:R-:W-:-:S02]  /*1d00*/  LOP3.LUT R3, R23, 0xff, RZ, 0xc0, !PT ;  /* 0x000000ff17037812 */ /* 0x004fc400078ec0ff */
[----:B------:R-:W-:Y:S02]  /*1d10*/  IADD3 R41, PT, PT, R0, -0x80, RZ ;  /* 0xffffff8000297810 */ /* 0x000fe40007ffe0ff */
[----:B------:R-:W-:Y:S02]  /*1d20*/  LOP3.LUT R0, R20, 0xff, RZ, 0xc0, !PT ;  /* 0x000000ff14007812 */ /* 0x000fe400078ec0ff */
[----:B------:R-:W-:Y:S01]  /*1d30*/  IADD3 R46, PT, PT, R3, -0x80, RZ ;  /* 0xffffff80032e7810 */ /* 0x000fe20007ffe0ff */
[----:B------:R-:W2:Y:S01]  /*1d40*/  I2F.F16 R17, R17 ;  /* 0x0000001100117306 */ /* 0x000ea20000200c00 */
[----:B------:R-:W-:Y:S02]  /*1d50*/  LOP3.LUT R2, R2, 0xff, RZ, 0xc0, !PT ;  /* 0x000000ff02027812 */ /* 0x000fe400078ec0ff */
[----:B------:R-:W-:Y:S02]  /*1d60*/  SHF.R.U32.HI R3, RZ, 0x8, R21 ;  /* 0x00000008ff037819 */ /* 0x000fe40000011615 */
[----:B------:R-:W-:-:S02]  /*1d70*/  IADD3 R0, PT, PT, R0, -0x80, RZ ;  /* 0xffffff8000007810 */ /* 0x000fc40007ffe0ff */
[----:B------:R-:W-:Y:S01]  /*1d80*/  SHF.R.U32.HI R20, RZ, 0x10, R20 ;  /* 0x00000010ff147819 */ /* 0x000fe20000011614 */
[----:B------:R-:W1:Y:S01]  /*1d90*/  I2F.F16 R24, R24 ;  /* 0x0000001800187306 */ /* 0x000e620000200c00 */
[----:B------:R-:W-:Y:S02]  /*1da0*/  IADD3 R2, PT, PT, R2, -0x80, RZ ;  /* 0xffffff8002027810 */ /* 0x000fe40007ffe0ff */
[----:B------:R-:W-:Y:S02]  /*1db0*/  LOP3.LUT R3, R3, 0xff, RZ, 0xc0, !PT ;  /* 0x000000ff03037812 */ /* 0x000fe400078ec0ff */
[----:B------:R-:W-:Y:S02]  /*1dc0*/  SHF.R.U32.HI R21, RZ, 0x10, R21 ;  /* 0x00000010ff157819 */ /* 0x000fe40000011615 */
[----:B------:R-:W-:Y:S01]  /*1dd0*/  IADD3 R3, PT, PT, R3, -0x80, RZ ;  /* 0xffffff8003037810 */ /* 0x000fe20007ffe0ff */
[----:B------:R3:W1:Y:S01]  /*1de0*/  I2F.F16 R43, R0 ;  /* 0x00000000002b7306 */ /* 0x0006620000200c00 */
[----:B0-----:R-:W-:-:S02]  /*1df0*/  LOP3.LUT R4, R21, 0xff, RZ, 0xc0, !PT ;  /* 0x000000ff15047812 */ /* 0x001fc400078ec0ff */
[----:B------:R-:W-:Y:S02]  /*1e00*/  LEA.HI R25, R14, 0xffffff80, RZ, 0x8 ;  /* 0xffffff800e197811 */ /* 0x000fe400078f40ff */
[----:B------:R-:W-:Y:S02]  /*1e10*/  LEA.HI R26, R15, 0xffffff80, RZ, 0x8 ;  /* 0xffffff800f1a7811 */ /* 0x000fe400078f40ff */
[----:B------:R-:W-:Y:S01]  /*1e20*/  LEA.HI R31, R23, 0xffffff80, RZ, 0x8 ;  /* 0xffffff80171f7811 */ /* 0x000fe200078f40ff */
[----:B------:R0:W1:Y:S01]  /*1e30*/  I2F.F16 R21, R3 ;  /* 0x0000000300157306 */ /* 0x0000620000200c00 */
[----:B---3--:R-:W-:Y:S02]  /*1e40*/  LOP3.LUT R0, R20, 0xff, RZ, 0xc0, !PT ;  /* 0x000000ff14007812 */ /* 0x008fe400078ec0ff */
[----:B------:R-:W-:Y:S02]  /*1e50*/  SHF.R.U32.HI R12, RZ, 0x10, R12 ;  /* 0x00000010ff0c7819 */ /* 0x000fe4000001160c */
[----:B------:R-:W-:-:S02]  /*1e60*/  SHF.R.U32.HI R13, RZ, 0x10, R13 ;  /* 0x00000010ff0d7819 */ /* 0x000fc4000001160d */
[----:B------:R-:W-:Y:S01]  /*1e70*/  SHF.R.U32.HI R14, RZ, 0x10, R14 ;  /* 0x00000010ff0e7819 */ /* 0x000fe2000001160e */
[----:B------:R3:W1:Y:S01]  /*1e80*/  I2F.F16 R20, R2 ;  /* 0x0000000200147306 */ /* 0x0006620000200c00 */
[----:B0-----:R-:W-:Y:S02]  /*1e90*/  SHF.R.U32.HI R3, RZ, 0x10, R23 ;  /* 0x00000010ff037819 */ /* 0x001fe40000011617 */
[----:B------:R-:W-:Y:S02]  /*1ea0*/  SHF.R.U32.HI R15, RZ, 0x10, R15 ;  /* 0x00000010ff0f7819 */ /* 0x000fe4000001160f */
[----:B------:R-:W-:Y:S02]  /*1eb0*/  SHF.R.U32.HI R11, RZ, 0x8, R22 ;  /* 0x00000008ff0b7819 */ /* 0x000fe40000011616 */
[----:B------:R-:W-:Y:S01]  /*1ec0*/  LOP3.LUT R12, R12, 0xff, RZ, 0xc0, !PT ;  /* 0x000000ff0c0c7812 */ /* 0x000fe200078ec0ff */
[----:B------:R-:W0:Y:S01]  /*1ed0*/  I2F.F16 R25, R25 ;  /* 0x0000001900197306 */ /* 0x000e220000200c00 */
[----:B---3--:R-:W-:-:S02]  /*1ee0*/  SHF.R.U32.HI R2, RZ, 0x8, R23 ;  /* 0x00000008ff027819 */ /* 0x008fc40000011617 */
[----:B------:R-:W-:Y:S02]  /*1ef0*/  LOP3.LUT R13, R13, 0xff, RZ, 0xc0, !PT ;  /* 0x000000ff0d0d7812 */ /* 0x000fe400078ec0ff */
[----:B------:R-:W-:Y:S02]  /*1f00*/  LOP3.LUT R2, R2, 0xff, RZ, 0xc0, !PT ;  /* 0x000000ff02027812 */ /* 0x000fe400078ec0ff */
[----:B------:R-:W-:Y:S01]  /*1f10*/  LOP3.LUT R14, R14, 0xff, RZ, 0xc0, !PT ;  /* 0x000000ff0e0e7812 */ /* 0x000fe200078ec0ff */
[----:B------:R-:W3:Y:S01]  /*1f20*/  I2F.F16 R26, R26 ;  /* 0x0000001a001a7306 */ /* 0x000ee20000200c00 */
[----:B------:R-:W-:Y:S02]  /*1f30*/  IADD3 R23, PT, PT, R2, -0x80, RZ ;  /* 0xffffff8002177810 */ /* 0x000fe40007ffe0ff */
[----:B------:R-:W-:Y:S02]  /*1f40*/  LOP3.LUT R2, R3, 0xff, RZ, 0xc0, !PT ;  /* 0x000000ff03027812 */ /* 0x000fe400078ec0ff */
[----:B------:R-:W-:-:S02]  /*1f50*/  LOP3.LUT R15, R15, 0xff, RZ, 0xc0, !PT ;  /* 0x000000ff0f0f7812 */ /* 0x000fc400078ec0ff */
[----:B------:R-:W-:Y:S01]  /*1f60*/  LOP3.LUT R11, R11, 0xff, RZ, 0xc0, !PT ;  /* 0x000000ff0b0b7812 */ /* 0x000fe200078ec0ff */
[----:B------:R-:W0:Y:S01]  /*1f70*/  I2F.F16 R27, R27 ;  /* 0x0000001b001b7306 */ /* 0x000e220000200c00 */
[----:B------:R-:W-:Y:S02]  /*1f80*/  LEA.HI R29, R22, 0xffffff80, RZ, 0x8 ;  /* 0xffffff80161d7811 */ /* 0x000fe400078f40ff */
[----:B------:R-:W-:Y:S02]  /*1f90*/  IADD3 R0, PT, PT, R0, -0x80, RZ ;  /* 0xffffff8000007810 */ /* 0x000fe40007ffe0ff */
[----:B------:R-:W-:Y:S02]  /*1fa0*/  SHF.R.U32.HI R22, RZ, 0x10, R22 ;  /* 0x00000010ff167819 */ /* 0x000fe40000011616 */
[----:B------:R-:W-:Y:S01]  /*1fb0*/  IADD3 R50, PT, PT, R2, -0x80, RZ ;  /* 0xffffff8002327810 */ /* 0x000fe20007ffe0ff */
[----:B------:R4:W0:Y:S01]  /*1fc0*/  I2F.F16 R47, R0 ;  /* 0x00000000002f7306 */ /* 0x0008220000200c00 */
[----:B------:R-:W-:-:S02]  /*1fd0*/  IADD3 R12, PT, PT, R12, -0x80, RZ ;  /* 0xffffff800c0c7810 */ /* 0x000fc40007ffe0ff */
[----:B------:R-:W-:Y:S02]  /*1fe0*/  IADD3 R13, PT, PT, R13, -0x80, RZ ;  /* 0xffffff800d0d7810 */ /* 0x000fe40007ffe0ff */
[----:B------:R-:W-:Y:S02]  /*1ff0*/  IADD3 R14, PT, PT, R14, -0x80, RZ ;  /* 0xffffff800e0e7810 */ /* 0x000fe40007ffe0ff */
[----:B------:R-:W-:Y:S01]  /*2000*/  IADD3 R15, PT, PT, R15, -0x80, RZ ;  /* 0xffffff800f0f7810 */ /* 0x000fe20007ffe0ff */
[----:B------:R-:W0:Y:S01]  /*2010*/  I2F.F16 R28, R28 ;  /* 0x0000001c001c7306 */ /* 0x000e220000200c00 */
[----:B------:R-:W-:Y:S02]  /*2020*/  IADD3 R11, PT, PT, R11, -0x80, RZ ;  /* 0xffffff800b0b7810 */ /* 0x000fe40007ffe0ff */
[----:B----4-:R-:W-:Y:S02]  /*2030*/  LOP3.LUT R0, R22, 0xff, RZ, 0xc0, !PT ;  /* 0x000000ff16007812 */ /* 0x010fe400078ec0ff */
[----:B------:R-:W-:-:S02]  /*2040*/  IADD3 R4, PT, PT, R4, -0x80, RZ ;  /* 0xffffff8004047810 */ /* 0x000fc40007ffe0ff */
[----:B------:R-:W-:Y:S01]  /*2050*/  IADD3 R0, PT, PT, R0, -0x80, RZ ;  /* 0xffffff8000007810 */ /* 0x000fe20007ffe0ff */
[----:B------:R-:W4:Y:S01]  /*2060*/  I2F.F16 R29, R29 ;  /* 0x0000001d001d7306 */ /* 0x000f220000200c00 */
        /* <DEDUP_REMOVED lines=16> */
[----:B--2---:R-:W-:-:S02]  /*2170*/  PRMT R4, RZ, 0x5410, RZ ;  /* 0x00005410ff047816 */ /* 0x004fc400000000ff */
[----:B-1----:R-:W-:Y:S01]  /*2180*/  PRMT R0, RZ, 0x7610, R0 ;  /* 0x00007610ff007816 */ /* 0x002fe20000000000 */
[----:B---34-:R-:W-:Y:S06]  /*2190*/  BRA.U !UP0, `(.L_x_2786) ;  /* 0x0000000508687547 */ /* 0x018fec000b800000 */
[----:B------:R-:W1:Y:S01]  /*21a0*/  LDS.64 R12, [UR6] ;  /* 0x00000006ff0c7984 */ /* 0x000e620008000a00 */
[----:B------:R-:W-:Y:S02]  /*21b0*/  HADD2.F32 R53, -RZ, R34.H0_H0 ;  /* 0x20000022ff357230 */ /* 0x000fe40000004100 */
[----:B------:R-:W-:Y:S01]  /*21c0*/  HADD2.F32 R5, -RZ, R33.H0_H0 ;  /* 0x20000021ff057230 */ /* 0x000fe20000004100 */
[----:B------:R-:W2:Y:S01]  /*21d0*/  LDS.64 R14, [UR6+0x8] ;  /* 0x00000806ff0e7984 */ /* 0x000ea20008000a00 */
[----:B------:R-:W-:Y:S02]  /*21e0*/  HADD2.F32 R11, -RZ, R32.H0_H0 ;  /* 0x20000020ff0b7230 */ /* 0x000fe40000004100 */
[----:B------:R-:W-:Y:S02]  /*21f0*/  HADD2.F32 R56, -RZ, R37.H0_H0 ;  /* 0x20000025ff387230 */ /* 0x000fe40000004100 */
[----:B0-----:R-:W-:Y:S02]  /*2200*/  HADD2.F32 R62, -RZ, R41.H0_H0 ;  /* 0x20000029ff3e7230 */ /* 0x001fe40000004100 */
        /* <DEDUP_REMOVED lines=30> */
[--C-:B--2---:R-:W-:Y:S02]  /*23f0*/  HADD2.F32 R12, -RZ, R14.reuse.H0_H0 ;  /* 0x2000000eff0c7230 */ /* 0x104fe40000004100 */
        /* <DEDUP_REMOVED lines=52> */
.L_x_2786:
[----:B------:R-:W-:Y:S01]  /*2740*/  PRMT R0, R0, 0x5410, RZ ;  /* 0x0000541000007816 */ /* 0x000fe200000000ff */
[----:B------:R-:W-:Y:S01]  /*2750*/  IMAD.WIDE R14, R87, 0x4, R18 ;  /* 0x00000004570e7825 */ /* 0x000fe200078e0212 */
        /* <DEDUP_REMOVED lines=13> */
[----:B------:R-:W-:Y:S02]  /*2830*/  HADD2.F32 R11, -RZ, R30.H0_H0 ;  /* 0x2000001eff0b7230 */ /* 0x000fe40000004100 */
[----:B------:R-:W-:-:S02]  /*2840*/  HADD2.F32 R56, -RZ, R37.H0_H0 ;  /* 0x20000025ff387230 */ /* 0x000fc40000004100 */
[----:B0-----:R-:W-:Y:S02]  /*2850*/  HADD2.F32 R58, -RZ, R41.H0_H0 ;  /* 0x20000029ff3a7230 */ /* 0x001fe40000004100 */
[--C-:B-1----:R-:W-:Y:S02]  /*2860*/  HADD2.F32 R51, -RZ, R18.reuse.H0_H0 ;  /* 0x20000012ff337230 */ /* 0x102fe40000004100 */
[----:B------:R-:W-:Y:S02]  /*2870*/  HADD2.F32 R18, -RZ, R18.H1_H1 ;  /* 0x30000012ff127230 */ /* 0x000fe40000004100 */
[--C-:B------:R-:W-:Y:S02]  /*2880*/  HADD2.F32 R52, -RZ, R19.reuse.H0_H0 ;  /* 0x20000013ff347230 */ /* 0x100fe40000004100 */
[-C--:B------:R-:W-:Y:S01]  /*2890*/  FFMA.FTZ R3, R3, R51.reuse, RZ ;  /* 0x0000003303037223 */ /* 0x080fe200000100ff */
[----:B------:R-:W-:Y:S02]  /*28a0*/  HADD2.F32 R53, -RZ, R19.H1_H1 ;  /* 0x30000013ff357230 */ /* 0x000fe40000004100 */
[-C--:B------:R-:W-:Y:S01]  /*28b0*/  FFMA.FTZ R19, R0, R51.reuse, RZ ;  /* 0x0000003300137223 */ /* 0x080fe200000100ff */
[----:B------:R-:W-:Y:S01]  /*28c0*/  FFMA.FTZ R55, R4, R51, RZ ;  /* 0x0000003304377223 */ /* 0x000fe200000100ff */
[----:B------:R-:W-:-:S02]  /*28d0*/  HADD2.F32 R4, -RZ, R38.H0_H0 ;  /* 0x20000026ff047230 */ /* 0x000fc40000004100 */
        /* <DEDUP_REMOVED lines=19> */
[----:B--2---:R-:W-:-:S02]  /*2a10*/  HADD2.F32 R3, -RZ, R12.H0_H0 ;  /* 0x2000000cff037230 */ /* 0x004fc40000004100 */
        /* <DEDUP_REMOVED lines=53> */
.L_x_2788:
        /* <DEDUP_REMOVED lines=23> */
[--C-:B------:R-:W-:Y:S02]  /*2ee0*/  HADD2.F32 R54, -RZ, R13.reuse.H0_H0 ;  /* 0x2000000dff367230 */ /* 0x100fe40000004100 */
[-C--:B------:R-:W-:Y:S01]  /*2ef0*/  FFMA.FTZ R11, R11, R51.reuse, RZ ;  /* 0x000000330b0b7223 */ /* 0x080fe200000100ff */
[----:B------:R-:W-:Y:S02]  /*2f00*/  HADD2.F32 R53, -RZ, R13.H1_H1 ;  /* 0x3000000dff357230 */ /* 0x000fe40000004100 */
        /* <DEDUP_REMOVED lines=17> */
[-C--:B------:R-:W-:Y:S01]  /*3020*/  FFMA.FTZ R0, R17, R53.reuse, R0 ;  /* 0x0000003511007223 */ /* 0x080fe20000010000 */
[-C--:B------:R-:W-:Y:S01]  /*3030*/  FFMA.FTZ R12, R11, R53.reuse, R2 ;  /* 0x000000350b0c7223 */ /* 0x080fe20000010002 */
[----:B--2---:R-:W-:Y:S02]  /*3040*/  HADD2.F32 R11, -RZ, R18.H0_H0 ;  /* 0x20000012ff0b7230 */ /* 0x004fe40000004100 */
        /* <DEDUP_REMOVED lines=46> */
.L_x_2787:
        /* <DEDUP_REMOVED lines=107> */
[----:B-1234-:R-:W-:Y:S05]  /*39e0*/  BRA.U !UP0, `(.L_x_2789) ;  /* 0x0000000508687547 */ /* 0x01efea000b800000 */
        /* <DEDUP_REMOVED lines=90> */
.L_x_2789:
[----:B------:R-:W-:Y:S01]  /*3f90*/  IMAD.WIDE R18, R87, 0x4, R18 ;  /* 0x0000000457127825 */ /* 0x000fe200078e0212 */
[----:B------:R-:W-:Y:S06]  /*3fa0*/  @!P2 BRA `(.L_x_2790) ;  /* 0x0000000800e4a947 */ /* 0x000fec0003800000 */
[----:B0-----:R-:W-:Y:S02]  /*3fb0*/  PRMT R11, R88, 0x9910, RZ ;  /* 0x00009910580b7816 */ /* 0x001fe400000000ff */
        /* <DEDUP_REMOVED lines=93> */
.L_x_2791:
        /* <DEDUP_REMOVED lines=23> */
[-C--:B------:R-:W-:Y:S01]  /*4700*/  FFMA.FTZ R34, R11, R15.reuse, RZ ;  /* 0x0000000f0b227223 */ /* 0x080fe200000100ff */
[----:B------:R-:W-:Y:S02]  /*4710*/  HADD2.F32 R54, -RZ, R13.H1_H1 ;  /* 0x3000000dff367230 */ /* 0x000fe40000004100 */
[----:B------:R-:W-:Y:S01]  /*4720*/  FFMA.FTZ R14, R14, R15, RZ ;  /* 0x0000000f0e0e7223 */ /* 0x000fe200000100ff */
[----:B------:R-:W-:Y:S02]  /*4730*/  HADD2.F32 R12, -RZ, R38.H0_H0 ;  /* 0x20000026ff0c7230 */ /* 0x000fe40000004100 */
[----:B------:R-:W-:Y:S01]  /*4740*/  FFMA.FTZ R34, R39, R53, R34 ;  /* 0x0000003527227223 */ /* 0x000fe20000010022 */
[----:B------:R-:W-:-:S02]  /*4750*/  HADD2.F32 R13, -RZ, R36.H0_H0 ;  /* 0x20000024ff0d7230 */ /* 0x000fc40000004100 */
[----:B------:R-:W-:Y:S01]  /*4760*/  FFMA.FTZ R14, R23, R53, R14 ;  /* 0x00000035170e7223 */ /* 0x000fe2000001000e */
        /* <DEDUP_REMOVED lines=13> */
[----:B------:R-:W-:Y:S01]  /*4840*/  FFMA.FTZ R55, R23, R55, R14 ;  /* 0x0000003717377223 */ /* 0x000fe2000001000e */
[----:B------:R-:W-:Y:S01]  /*4850*/  FFMA.FTZ R13, R28, R54, R13 ;  /* 0x000000361c0d7223 */ /* 0x000fe2000001000d */
[----:B------:R-:W-:-:S02]  /*4860*/  HADD2.F32 R28, -RZ, R47.H0_H0 ;  /* 0x2000002fff1c7230 */ /* 0x000fc40000004100 */
[-C--:B------:R-:W-:Y:S01]  /*4870*/  FFMA.FTZ R11, R12, R54.reuse, R11 ;  /* 0x000000360c0b7223 */ /* 0x080fe2000001000b */
[-C--:B------:R-:W-:Y:S01]  /*4880*/  FFMA.FTZ R15, R22, R54.reuse, R15 ;  /* 0x00000036160f7223 */ /* 0x080fe2000001000f */
[--C-:B-1----:R-:W-:Y:S02]  /*4890*/  HADD2.F32 R12, -RZ, R20.reuse.H0_H0 ;  /* 0x20000014ff0c7230 */ /* 0x102fe40000004100 */
[----:B------:R-:W-:Y:S01]  /*48a0*/  FFMA.FTZ R55, R30, R54, R55 ;  /* 0x000000361e377223 */ /* 0x000fe20000010037 */
[----:B------:R-:W-:Y:S02]  /*48b0*/  HADD2.F32 R22, -RZ, R45.H0_H0 ;  /* 0x2000002dff167230 */ /* 0x000fe40000004100 */
[----:B------:R-:W-:Y:S02]  /*48c0*/  HADD2.F32 R20, -RZ, R20.H1_H1 ;  /* 0x30000014ff147230 */ /* 0x000fe40000004100 */
[-C--:B------:R-:W-:Y:S01]  /*48d0*/  FFMA.FTZ R13, R46, R12.reuse, R13 ;  /* 0x0000000c2e0d7223 */ /* 0x080fe2000001000d */
[-C--:B------:R-:W-:Y:S01]  /*48e0*/  FFMA.FTZ R15, R28, R12.reuse, R15 ;  /* 0x0000000c1c0f7223 */ /* 0x080fe2000001000f */
        /* <DEDUP_REMOVED lines=21> */
[----:B------:R-:W-:Y:S02]  /*4a40*/  HADD2.F32 R15, -RZ, R8.H0_H0 ;  /* 0x20000008ff0f7230 */ /* 0x000fe40000004100 */
[-C--:B------:R-:W-:Y:S01]  /*4a50*/  FFMA.FTZ R22, R33, R21.reuse, R22 ;  /* 0x0000001521167223 */ /* 0x080fe20000010016 */
[----:B------:R-:W-:Y:S02]  /*4a60*/  HADD2.F32 R17, -RZ, R7.H0_H0 ;  /* 0x20000007ff117230 */ /* 0x000fe40000004100 */
        /* <DEDUP_REMOVED lines=13> */
.L_x_2790:
[----:B0-----:R-:W2:Y:S01]  /*4b40*/  LDG.E.128.CONSTANT R12, desc[UR14][R18.64] ;  /* 0x0000000e120c7981 */ /* 0x001ea2000c1e9d00 */
[----:B------:R-:W-:-:S05]  /*4b50*/  IMAD.WIDE R24, R87, 0x4, R18 ;  /* 0x0000000457187825 */ /* 0x000fca00078e0212 */
[----:B------:R-:W3:Y:S01]  /*4b60*/  LDG.E.128.CONSTANT R20, desc[UR14][R24.64] ;  /* 0x0000000e18147981 */ /* 0x000ee2000c1e9d00 */
[C---:B--2---:R-:W-:Y:S02]  /*4b70*/  LOP3.LUT R11, R12.reuse, 0xff, RZ, 0xc0, !PT ;  /* 0x000000ff0c0b7812 */ /* 0x044fe400078ec0ff */
[----:B------:R-:W-:Y:S02]  /*4b80*/  LEA.HI R17, R12, 0xffffff80, RZ, 0x8 ;  /* 0xffffff800c117811 */ /* 0x000fe400078f40ff */
[----:B------:R-:W-:Y:S02]  /*4b90*/  IADD3 R11, PT, PT, R11, -0x80, RZ ;  /* 0xffffff800b0b7810 */ /* 0x000fe40007ffe0ff */
[C---:B------:R-:W-:Y:S02]  /*4ba0*/  LOP3.LUT R18, R13.reuse, 0xff, RZ, 0xc0, !PT ;  /* 0x000000ff0d127812 */ /* 0x040fe400078ec0ff */
[----:B------:R0:W1:Y:S01]  /*4bb0*/  I2F.F16 R35, R11 ;  /* 0x0000000b00237306 */ /* 0x0000620000200c00 */
[----:B------:R-:W-:-:S02]  /*4bc0*/  LEA.HI R26, R13, 0xffffff80, RZ, 0x8 ;  /* 0xffffff800d1a7811 */ /* 0x000fc400078f40ff */
[----:B------:R-:W-:Y:S02]  /*4bd0*/  IADD3 R18, PT, PT, R18, -0x80, RZ ;  /* 0xffffff8012127810 */ /* 0x000fe40007ffe0ff */
[C---:B------:R-:W-:Y:S02]  /*4be0*/  LOP3.LUT R19, R14.reuse, 0xff, RZ, 0xc0, !PT ;  /* 0x000000ff0e137812 */ /* 0x040fe400078ec0ff */
[----:B------:R-:W-:Y:S01]  /*4bf0*/  LEA.HI R27, R14, 0xffffff80, RZ, 0x8 ;  /* 0xffffff800e1b7811 */ /* 0x000fe200078f40ff */
[----:B------:R2:W4:Y:S01]  /*4c00*/  I2F.F16 R36, R18 ;  /* 0x0000001200247306 */ /* 0x0005220000200c00 */
[--C-:B0-----:R-:W-:Y:S02]  /*4c10*/  SHF.R.U32.HI R11, RZ, 0x8, R12.reuse ;  /* 0x00000008ff0b7819 */ /* 0x101fe4000001160c */
[----:B------:R-:W-:Y:S02]  /*4c20*/  SHF.R.U32.HI R12, RZ, 0x10, R12 ;  /* 0x00000010ff0c7819 */ /* 0x000fe4000001160c */
[----:B------:R-:W-:-:S02]  /*4c30*/  LOP3.LUT R11, R11, 0xff, RZ, 0xc0, !PT ;  /* 0x000000ff0b0b7812 */ /* 0x000fc400078ec0ff */
[----:B------:R-:W-:Y:S01]  /*4c40*/  LOP3.LUT R12, R12, 0xff, RZ, 0xc0, !PT ;  /* 0x000000ff0c0c7812 */ /* 0x000fe200078ec0ff */
[----:B------:R-:W0:Y:S01]  /*4c50*/  I2F.F16 R17, R17 ;  /* 0x0000001100117306 */ /* 0x000e220000200c00 */
[----:B------:R-:W-:Y:S02]  /*4c60*/  IADD3 R11, PT, PT, R11, -0x80, RZ ;  /* 0xffffff800b0b7810 */ /* 0x000fe40007ffe0ff */
[--C-:B--2---:R-:W-:Y:S02]  /*4c70*/  SHF.R.U32.HI R18, RZ, 0x8, R13.reuse ;  /* 0x00000008ff127819 */ /* 0x104fe4000001160d */
[----:B------:R-:W-:Y:S02]  /*4c80*/  IADD3 R12, PT, PT, R12, -0x80, RZ ;  /* 0xffffff800c0c7810 */ /* 0x000fe40007ffe0ff */
[----:B------:R-:W-:Y:S01]  /*4c90*/  SHF.R.U32.HI R13, RZ, 0x10, R13 ;  /* 0x00000010ff0d7819 */ /* 0x000fe2000001160d */
[----:B------:R2:W0:Y:S01]  /*4ca0*/  I2F.F16 R37, R11 ;  /* 0x0000000b00257306 */ /* 0x0004220000200c00 */
[----:B------:R-:W-:-:S02]  /*4cb0*/  IADD3 R19, PT, PT, R19, -0x80, RZ ;  /* 0xffffff8013137810 */ /* 0x000fc40007ffe0ff */
[----:B------:R-:W-:Y:S02]  /*4cc0*/  LOP3.LUT R13, R13, 0xff, RZ, 0xc0, !PT ;  /* 0x000000ff0d0d7812 */ /* 0x000fe400078ec0ff */
[----:B------:R-:W-:Y:S02]  /*4cd0*/  LOP3.LUT R29, R15, 0xff, RZ, 0xc0, !PT ;  /* 0x000000ff0f1d7812 */ /* 0x000fe400078ec0ff */
[----:B------:R-:W-:Y:S01]  /*4ce0*/  IADD3 R13, PT, PT, R13, -0x80, RZ ;  /* 0xffffff800d0d7810 */ /* 0x000fe20007ffe0ff */
[----:B------:R3:W0:Y:S01]  /*4cf0*/  I2F.F16 R38, R12 ;  /* 0x0000000c00267306 */ /* 0x0006220000200c00 */
[----:B--2---:R-:W-:Y:S02]  /*4d00*/  SHF.R.U32.HI R11, RZ, 0x8, R15 ;  /* 0x00000008ff0b7819 */ /* 0x004fe4000001160f */
[----:B------:R-:W-:Y:S02]  /*4d10*/  IADD3 R32, PT, PT, R29, -0x80, RZ ;  /* 0xffffff801d207810 */ /* 0x000fe40007ffe0ff */
[----:B------:R-:W-:-:S02]  /*4d20*/  LOP3.LUT R11, R11, 0xff, RZ, 0xc0, !PT ;  /* 0x000000ff0b0b7812 */ /* 0x000fc400078ec0ff */
[----:B------:R-:W-:Y:S01]  /*4d30*/  LEA.HI R28, R15, 0xffffff80, RZ, 0x8 ;  /* 0xffffff800f1c7811 */ /* 0x000fe200078f40ff */
[----:B------:R2:W0:Y:S01]  /*4d40*/  I2F.F16 R34, R19 ;  /* 0x0000001300227306 */ /* 0x0004220000200c00 */
[----:B------:R-:W-:Y:S02]  /*4d50*/  IADD3 R43, PT, PT, R11, -0x80, RZ ;  /* 0xffffff800b2b7810 */ /* 0x000fe40007ffe0ff */
[----:B---3--:R-:W-:Y:S02]  /*4d60*/  LOP3.LUT R12, R21, 0xff, RZ, 0xc0, !PT ;  /* 0x000000ff150c7812 */ /* 0x008fe400078ec0ff */
[----:B------:R-:W-:Y:S02]  /*4d70*/  LOP3.LUT R11, R20, 0xff, RZ, 0xc0, !PT ;  /* 0x000000ff140b7812 */ /* 0x000fe400078ec0ff */
[----:B------:R-:W-:Y:S01]  /*4d80*/  IADD3 R46, PT, PT, R12, -0x80, RZ ;  /* 0xffffff800c2e7810 */ /* 0x000fe20007ffe0ff */
[----:B------:R3:W0:Y:S01]  /*4d90*/  I2F.F16 R40, R13 ;  /* 0x0000000d00287306 */ /* 0x0006220000200c00 */
[----:B--2---:R-:W-:-:S02]  /*4da0*/  SHF.R.U32.HI R19, RZ, 0x8, R14 ;  /* 0x00000008ff137819 */ /* 0x004fc4000001160e */
[----:B------:R-:W-:Y:S02]  /*4db0*/  SHF.R.U32.HI R14, RZ, 0x10, R14 ;  /* 0x00000010ff0e7819 */ /* 0x000fe4000001160e */
[----:B------:R-:W-:Y:S02]  /*4dc0*/  IADD3 R11, PT, PT, R11, -0x80, RZ ;  /* 0xffffff800b0b7810 */ /* 0x000fe40007ffe0ff */
[----:B------:R-:W-:Y:S01]  /*4dd0*/  LOP3.LUT R12, R22, 0xff, RZ, 0xc0, !PT ;  /* 0x000000ff160c7812 */ /* 0x000fe200078ec0ff */
[----:B------:R-:W2:Y:S01]  /*4de0*/  I2F.F16 R26, R26 ;  /* 0x0000001a001a7306 */ /* 0x000ea20000200c00 */
[----:B------:R-:W-:Y:S02]  /*4df0*/  LOP3.LUT R14, R14, 0xff, RZ, 0xc0, !PT ;  /* 0x000000ff0e0e7812 */ /* 0x000fe400078ec0ff */
[----:B------:R-:W-:Y:S02]  /*4e00*/  IADD3 R47, PT, PT, R12, -0x80, RZ ;  /* 0xffffff800c2f7810 */ /* 0x000fe40007ffe0ff */
[----:B---3--:R-:W-:-:S02]  /*4e10*/  LOP3.LUT R13, R23, 0xff, RZ, 0xc0, !PT ;  /* 0x000000ff170d7812 */ /* 0x008fc400078ec0ff */
[----:B------:R-:W-:Y:S01]  /*4e20*/  SHF.R.U32.HI R12, RZ, 0x8, R20 ;  /* 0x00000008ff0c7819 */ /* 0x000fe20000011614 */
[----:B------:R3:W0:Y:S01]  /*4e30*/  I2F.F16 R45, R11 ;  /* 0x0000000b002d7306 */ /* 0x0006220000200c00 */
[----:B------:R-:W-:Y:S02]  /*4e40*/  IADD3 R14, PT, PT, R14, -0x80, RZ ;  /* 0xffffff800e0e7810 */ /* 0x000fe40007ffe0ff */
[----:B------:R-:W-:Y:S02]  /*4e50*/  IADD3 R13, PT, PT, R13, -0x80, RZ ;  /* 0xffffff800d0d7810 */ /* 0x000fe40007ffe0ff */
[----:B------:R-:W-:Y:S02]  /*4e60*/  LOP3.LUT R12, R12, 0xff, RZ, 0xc0, !PT ;  /* 0x000000ff0c0c7812 */ /* 0x000fe400078ec0ff */
[----:B------:R-:W-:Y:S01]  /*4e70*/  LEA.HI R29, R20, 0xffffff80, RZ, 0x8 ;  /* 0xffffff80141d7811 */ /* 0x000fe200078f40ff */
[----:B------:R5:W0:Y:S01]  /*4e80*/  I2F.F16 R42, R14 ;  /* 0x0000000e002a7306 */ /* 0x000a220000200c00 */
[----:B---3--:R-:W-:-:S02]  /*4e90*/  SHF.R.U32.HI R11, RZ, 0x8, R21 ;  /* 0x00000008ff0b7819 */ /* 0x008fc40000011615 */
[----:B------:R-:W-:Y:S02]  /*4ea0*/  LEA.HI R30, R21, 0xffffff80, RZ, 0x8 ;  /* 0xffffff80151e7811 */ /* 0x000fe400078f40ff */
[----:B------:R-:W-:Y:S02]  /*4eb0*/  LOP3.LUT R11, R11, 0xff, RZ, 0xc0, !PT ;  /* 0x000000ff0b0b7812 */ /* 0x000fe400078ec0ff */
[----:B------:R-:W-:Y:S01]  /*4ec0*/  LEA.HI R31, R22, 0xffffff80, RZ, 0x8 ;  /* 0xffffff80161f7811 */ /* 0x000fe200078f40ff */
[----:B------:R3:W0:Y:S01]  /*4ed0*/  I2F.F16 R48, R13 ;  /* 0x0000000d00307306 */ /* 0x0006220000200c00 */
[----:B------:R-:W-:Y:S02]  /*4ee0*/  LEA.HI R33, R23, 0xffffff80, RZ, 0x8 ;  /* 0xffffff8017217811 */ /* 0x000fe400078f40ff */
[----:B------:R-:W-:Y:S02]  /*4ef0*/  IADD3 R12, PT, PT, R12, -0x80, RZ ;  /* 0xffffff800c0c7810 */ /* 0x000fe40007ffe0ff */
[----:B------:R-:W-:-:S02]  /*4f00*/  IADD3 R11, PT, PT, R11, -0x80, RZ ;  /* 0xffffff800b0b7810 */ /* 0x000fc40007ffe0ff */
[----:B-----5:R-:W-:Y:S01]  /*4f10*/  SHF.R.U32.HI R14, RZ, 0x8, R23 ;  /* 0x00000008ff0e7819 */ /* 0x020fe20000011617 */
[----:B------:R5:W0:Y:S01]  /*4f20*/  I2F.F16 R49, R12 ;  /* 0x0000000c00317306 */ /* 0x000a220000200c00 */
[----:B---3--:R-:W-:Y:S02]  /*4f30*/  SHF.R.U32.HI R13, RZ, 0x8, R22 ;  /* 0x00000008ff0d7819 */ /* 0x008fe40000011616 */
[----:B------:R-:W-:Y:S02]  /*4f40*/  SHF.R.U32.HI R15, RZ, 0x10, R15 ;  /* 0x00000010ff0f7819 */ /* 0x000fe4000001160f */
[----:B------:R-:W-:Y:S02]  /*4f50*/  SHF.R.U32.HI R20, RZ, 0x10, R20 ;  /* 0x00000010ff147819 */ /* 0x000fe40000011614 */
[----:B------:R-:W-:Y:S01]  /*4f60*/  SHF.R.U32.HI R21, RZ, 0x10, R21 ;  /* 0x00000010ff157819 */ /* 0x000fe20000011615 */
[----:B------:R3:W0:Y:S01]  /*4f70*/  I2F.F16 R51, R11 ;  /* 0x0000000b00337306 */ /* 0x0006220000200c00 */
[----:B------:R-:W-:-:S02]  /*4f80*/  SHF.R.U32.HI R22, RZ, 0x10, R22 ;  /* 0x00000010ff167819 */ /* 0x000fc40000011616 */
[----:B------:R-:W-:Y:S02]  /*4f90*/  SHF.R.U32.HI R23, RZ, 0x10, R23 ;  /* 0x00000010ff177819 */ /* 0x000fe40000011617 */
        /* <DEDUP_REMOVED lines=8> */
[----:B-----5:R-:W-:Y:S02]  /*5020*/  LOP3.LUT R12, R22, 0xff, RZ, 0xc0, !PT ;  /* 0x000000ff160c7812 */ /* 0x020fe400078ec0ff */
[----:B------:R-:W-:Y:S02]  /*5030*/  LOP3.LUT R14, R14, 0xff, RZ, 0xc0, !PT ;  /* 0x000000ff0e0e7812 */ /* 0x000fe400078ec0ff */
[----:B---3--:R-:W-:Y:S02]  /*5040*/  LOP3.LUT R11, R23, 0xff, RZ, 0xc0, !PT ;  /* 0x000000ff170b7812 */ /* 0x008fe400078ec0ff */
[----:B------:R-:W-:Y:S01]  /*5050*/  IADD3 R18, PT, PT, R18, -0x80, RZ ;  /* 0xffffff8012127810 */ /* 0x000fe20007ffe0ff */
[----:B------:R-:W3:Y:S01]  /*5060*/  I2F.F16 R32, R32 ;  /* 0x0000002000207306 */ /* 0x000ee20000200c00 */
        /* <DEDUP_REMOVED lines=115> */
.L_x_2792:
[----:B0-----:R-:W-:Y:S01]  /*57a0*/  IMAD.WIDE R18, R87, 0x4, R24 ;  /* 0x0000000457127825 */ /* 0x001fe200078e0218 */
        /* <DEDUP_REMOVED lines=95> */
.L_x_2794:
        /* <DEDUP_REMOVED lines=20> */
[----:B------:R-:W-:Y:S01]  /*5ee0*/  FFMA.FTZ R11, R11, R15, RZ ;  /* 0x0000000f0b0b7223 */ /* 0x000fe200000100ff */
[----:B------:R-:W-:-:S02]  /*5ef0*/  HADD2.F32 R56, -RZ, R13.H0_H0 ;  /* 0x2000000dff387230 */ /* 0x000fc40000004100 */
[----:B------:R-:W-:Y:S02]  /*5f00*/  HADD2.F32 R25, -RZ, R13.H1_H1 ;  /* 0x3000000dff197230 */ /* 0x000fe40000004100 */
[-C--:B------:R-:W-:Y:S01]  /*5f10*/  FFMA.FTZ R35, R12, R15.reuse, RZ ;  /* 0x0000000f0c237223 */ /* 0x080fe200000100ff */
[----:B------:R-:W-:Y:S02]  /*5f20*/  HADD2.F32 R13, -RZ, R34.H0_H0 ;  /* 0x20000022ff0d7230 */ /* 0x000fe40000004100 */
[-C--:B------:R-:W-:Y:S01]  /*5f30*/  FFMA.FTZ R11, R58, R24.reuse, R11 ;  /* 0x000000183a0b7223 */ /* 0x080fe2000001000b */
[----:B------:R-:W-:Y:S02]  /*5f40*/  HADD2.F32 R34, -RZ, R43.H0_H0 ;  /* 0x2000002bff227230 */ /* 0x000fe40000004100 */
[----:B------:R-:W-:Y:S01]  /*5f50*/  FFMA.FTZ R35, R32, R24, R35 ;  /* 0x0000001820237223 */ /* 0x000fe20000010023 */
[----:B------:R-:W-:Y:S02]  /*5f60*/  HADD2.F32 R32, -RZ, R41.H0_H0 ;  /* 0x20000029ff207230 */ /* 0x000fe40000004100 */
[-C--:B------:R-:W-:Y:S01]  /*5f70*/  FFMA.FTZ R13, R13, R15.reuse, RZ ;  /* 0x0000000f0d0d7223 */ /* 0x080fe200000100ff */
[----:B------:R-:W-:Y:S01]  /*5f80*/  FFMA.FTZ R15, R14, R15, RZ ;  /* 0x0000000f0e0f7223 */ /* 0x000fe200000100ff */
[----:B------:R-:W-:-:S02]  /*5f90*/  HADD2.F32 R12, -RZ, R38.H0_H0 ;  /* 0x20000026ff0c7230 */ /* 0x000fc40000004100 */
[----:B------:R-:W-:Y:S02]  /*5fa0*/  HADD2.F32 R14, -RZ, R40.H0_H0 ;  /* 0x20000028ff0e7230 */ /* 0x000fe40000004100 */
[-C--:B------:R-:W-:Y:S01]  /*5fb0*/  FFMA.FTZ R13, R32, R24.reuse, R13 ;  /* 0x00000018200d7223 */ /* 0x080fe2000001000d */
[----:B------:R-:W-:Y:S01]  /*5fc0*/  FFMA.FTZ R15, R34, R24, R15 ;  /* 0x00000018220f7223 */ /* 0x000fe2000001000f */
[-C--:B------:R-:W-:Y:S01]  /*5fd0*/  FFMA.FTZ R12, R12, R56.reuse, R11 ;  /* 0x000000380c0c7223 */ /* 0x080fe2000001000b */
[----:B------:R-:W-:Y:S02]  /*5fe0*/  HADD2.F32 R11, -RZ, R26.H0_H0 ;  /* 0x2000001aff0b7230 */ /* 0x000fe40000004100 */
[-C--:B------:R-:W-:Y:S01]  /*5ff0*/  FFMA.FTZ R32, R42, R56.reuse, R13 ;  /* 0x000000382a207223 */ /* 0x080fe2000001000d */
        /* <DEDUP_REMOVED lines=53> */
.L_x_2793:
[----:B------:R-:W2:Y:S01]  /*6350*/  LDG.E.128.CONSTANT R12, desc[UR14][R18.64] ;  /* 0x0000000e120c7981 */ /* 0x000ea2000c1e9d00 */
[----:B------:R-:W-:-:S05]  /*6360*/  IMAD.WIDE R92, R87, 0x4, R18 ;  /* 0x00000004575c7825 */ /* 0x000fca00078e0212 */
[----:B------:R-:W3:Y:S01]  /*6370*/  LDG.E.128.CONSTANT R20, desc[UR14][R92.64] ;  /* 0x0000000e5c147981 */ /* 0x000ee2000c1e9d00 */
[----:B------:R-:W-:Y:S01]  /*6380*/  UIADD3 UR4, UPT, UPT, UR6, 0x40, URZ ;  /* 0x0000004006047890 */ /* 0x000fe2000fffe0ff */
[C---:B--2---:R-:W-:Y:S02]  /*6390*/  LOP3.LUT R11, R12.reuse, 0xff, RZ, 0xc0, !PT ;  /* 0x000000ff0c0b7812 */ /* 0x044fe400078ec0ff */
[----:B------:R-:W-:Y:S02]  /*63a0*/  LEA.HI R17, R12, 0xffffff80, RZ, 0x8 ;  /* 0xffffff800c117811 */ /* 0x000fe400078f40ff */
[----:B------:R-:W-:Y:S02]  /*63b0*/  IADD3 R11, PT, PT, R11, -0x80, RZ ;  /* 0xffffff800b0b7810 */ /* 0x000fe40007ffe0ff */
[C---:B------:R-:W-:Y:S02]  /*63c0*/  LOP3.LUT R18, R13.reuse, 0xff, RZ, 0xc0, !PT ;  /* 0x000000ff0d127812 */ /* 0x040fe400078ec0ff */
[----:B------:R0:W1:Y:S01]  /*63d0*/  I2F.F16 R33, R11 ;  /* 0x0000000b00217306 */ /* 0x0000620000200c00 */
[----:B------:R-:W-:-:S02]  /*63e0*/  LEA.HI R24, R13, 0xffffff80, RZ, 0x8 ;  /* 0xffffff800d187811 */ /* 0x000fc400078f40ff */
[----:B------:R-:W-:Y:S02]  /*63f0*/  IADD3 R18, PT, PT, R18, -0x80, RZ ;  /* 0xffffff8012127810 */ /* 0x000fe40007ffe0ff */
[----:B------:R-:W-:Y:S02]  /*6400*/  LOP3.LUT R19, R14, 0xff, RZ, 0xc0, !PT ;  /* 0x000000ff0e137812 */ /* 0x000fe400078ec0ff */
        /* <DEDUP_REMOVED lines=8> */
[----:B------:R-:W-:Y:S02]  /*6490*/  IADD3 R12, PT, PT, R12, -0x80, RZ ;  /* 0xffffff800c0c7810 */ /* 0x000fe40007ffe0ff */
[--C-:B--2---:R-:W-:Y:S02]  /*64a0*/  SHF.R.U32.HI R18, RZ, 0x8, R13.reuse ;  /* 0x00000008ff127819 */ /* 0x104fe4000001160d */
[----:B------:R-:W-:Y:S01]  /*64b0*/  SHF.R.U32.HI R13, RZ, 0x10, R13 ;  /* 0x00000010ff0d7819 */ /* 0x000fe2000001160d */
[----:B------:R3:W2:Y:S01]  /*64c0*/  I2F.F16 R36, R12 ;  /* 0x0000000c00247306 */ /* 0x0006a20000200c00 */
[----:B------:R-:W-:-:S02]  /*64d0*/  IADD3 R19, PT, PT, R19, -0x80, RZ ;  /* 0xffffff8013137810 */ /* 0x000fc40007ffe0ff */
[----:B------:R-:W-:Y:S02]  /*64e0*/  LOP3.LUT R13, R13, 0xff, RZ, 0xc0, !PT ;  /* 0x000000ff0d0d7812 */ /* 0x000fe400078ec0ff */
[----:B------:R-:W-:Y:S02]  /*64f0*/  LOP3.LUT R27, R15, 0xff, RZ, 0xc0, !PT ;  /* 0x000000ff0f1b7812 */ /* 0x000fe400078ec0ff */
[----:B------:R-:W-:Y:S01]  /*6500*/  IADD3 R13, PT, PT, R13, -0x80, RZ ;  /* 0xffffff800d0d7810 */ /* 0x000fe20007ffe0ff */
[----:B------:R5:W0:Y:S01]  /*6510*/  I2F.F16 R35, R11 ;  /* 0x0000000b00237306 */ /* 0x000a220000200c00 */
[----:B---3--:R-:W-:Y:S02]  /*6520*/  LOP3.LUT R12, R21, 0xff, RZ, 0xc0, !PT ;  /* 0x000000ff150c7812 */ /* 0x008fe400078ec0ff */
[----:B------:R-:W-:Y:S02]  /*6530*/  LEA.HI R25, R14, 0xffffff80, RZ, 0x8 ;  /* 0xffffff800e197811 */ /* 0x000fe400078f40ff */
[----:B------:R-:W-:-:S02]  /*6540*/  IADD3 R44, PT, PT, R12, -0x80, RZ ;  /* 0xffffff800c2c7810 */ /* 0x000fc40007ffe0ff */
[----:B------:R-:W-:Y:S01]  /*6550*/  LOP3.LUT R12, R22, 0xff, RZ, 0xc0, !PT ;  /* 0x000000ff160c7812 */ /* 0x000fe200078ec0ff */
[----:B------:R3:W0:Y:S01]  /*6560*/  I2F.F16 R38, R13 ;  /* 0x0000000d00267306 */ /* 0x0006220000200c00 */
[--C-:B-----5:R-:W-:Y:S02]  /*6570*/  SHF.R.U32.HI R11, RZ, 0x8, R15.reuse ;  /* 0x00000008ff0b7819 */ /* 0x120fe4000001160f */
[----:B------:R-:W-:Y:S02]  /*6580*/  IADD3 R45, PT, PT, R12, -0x80, RZ ;  /* 0xffffff800c2d7810 */ /* 0x000fe40007ffe0ff */
[----:B------:R-:W-:Y:S02]  /*6590*/  LOP3.LUT R11, R11, 0xff, RZ, 0xc0, !PT ;  /* 0x000000ff0b0b7812 */ /* 0x000fe400078ec0ff */
[----:B------:R-:W-:Y:S01]  /*65a0*/  SHF.R.U32.HI R15, RZ, 0x10, R15 ;  /* 0x00000010ff0f7819 */ /* 0x000fe2000001160f */
[----:B------:R5:W0:Y:S01]  /*65b0*/  I2F.F16 R32, R19 ;  /* 0x0000001300207306 */ /* 0x000a220000200c00 */
[----:B------:R-:W-:-:S02]  /*65c0*/  IADD3 R41, PT, PT, R11, -0x80, RZ ;  /* 0xffffff800b297810 */ /* 0x000fc40007ffe0ff */
[----:B------:R-:W-:Y:S02]  /*65d0*/  LOP3.LUT R11, R20, 0xff, RZ, 0xc0, !PT ;  /* 0x000000ff140b7812 */ /* 0x000fe400078ec0ff */
[----:B---3--:R-:W-:Y:S02]  /*65e0*/  LOP3.LUT R13, R23, 0xff, RZ, 0xc0, !PT ;  /* 0x000000ff170d7812 */ /* 0x008fe400078ec0ff */
[----:B------:R-:W-:Y:S01]  /*65f0*/  SHF.R.U32.HI R12, RZ, 0x8, R20 ;  /* 0x00000008ff0c7819 */ /* 0x000fe20000011614 */
[----:B------:R-:W3:Y:S01]  /*6600*/  I2F.F16 R24, R24 ;  /* 0x0000001800187306 */ /* 0x000ee20000200c00 */
[--C-:B-----5:R-:W-:Y:S02]  /*6610*/  SHF.R.U32.HI R19, RZ, 0x8, R14.reuse ;  /* 0x00000008ff137819 */ /* 0x120fe4000001160e */
[----:B------:R-:W-:Y:S02]  /*6620*/  IADD3 R30, PT, PT, R27, -0x80, RZ ;  /* 0xffffff801b1e7810 */ /* 0x000fe40007ffe0ff */
[----:B------:R-:W-:-:S02]  /*6630*/  SHF.R.U32.HI R14, RZ, 0x10, R14 ;  /* 0x00000010ff0e7819 */ /* 0x000fc4000001160e */
[----:B------:R-:W-:Y:S01]  /*6640*/  LEA.HI R27, R20, 0xffffff80, RZ, 0x8 ;  /* 0xffffff80141b7811 */ /* 0x000fe200078f40ff */
[----:B------:R-:W0:Y:S01]  /*6650*/  I2F.F16 R25, R25 ;  /* 0x0000001900197306 */ /* 0x000e220000200c00 */
[----:B------:R-:W-:Y:S02]  /*6660*/  LOP3.LUT R15, R15, 0xff, RZ, 0xc0, !PT ;  /* 0x000000ff0f0f7812 */ /* 0x000fe400078ec0ff */
[----:B------:R-:W-:Y:S02]  /*6670*/  IADD3 R11, PT, PT, R11, -0x80, RZ ;  /* 0xffffff800b0b7810 */ /* 0x000fe40007ffe0ff */
[----:B------:R-:W-:Y:S02]  /*6680*/  IADD3 R46, PT, PT, R13, -0x80, RZ ;  /* 0xffffff800d2e7810 */ /* 0x000fe40007ffe0ff */
[----:B------:R-:W-:Y:S01]  /*6690*/  LOP3.LUT R12, R12, 0xff, RZ, 0xc0, !PT ;  /* 0x000000ff0c0c7812 */ /* 0x000fe200078ec0ff */
[----:B------:R5:W0:Y:S01]  /*66a0*/  I2F.F16 R43, R11 ;  /* 0x0000000b002b7306 */ /* 0x000a220000200c00 */
[----:B------:R-:W-:-:S02]  /*66b0*/  SHF.R.U32.HI R20, RZ, 0x10, R20 ;  /* 0x00000010ff147819 */ /* 0x000fc40000011614 */
[----:B------:R-:W-:Y:S02]  /*66c0*/  SHF.R.U32.HI R13, RZ, 0x8, R21 ;  /* 0x00000008ff0d7819 */ /* 0x000fe40000011615 */
[----:B------:R-:W-:Y:S02]  /*66d0*/  LOP3.LUT R14, R14, 0xff, RZ, 0xc0, !PT ;  /* 0x000000ff0e0e7812 */ /* 0x000fe400078ec0ff */
[----:B------:R-:W-:Y:S01]  /*66e0*/  IADD3 R15, PT, PT, R15, -0x80, RZ ;  /* 0xffffff800f0f7810 */ /* 0x000fe20007ffe0ff */
[----:B------:R-:W0:Y:S01]  /*66f0*/  I2F.F16 R26, R26 ;  /* 0x0000001a001a7306 */ /* 0x000e220000200c00 */
[----:B------:R-:W-:Y:S02]  /*6700*/  IADD3 R12, PT, PT, R12, -0x80, RZ ;  /* 0xffffff800c0c7810 */ /* 0x000fe40007ffe0ff */
[----:B-----5:R-:W-:Y:S02]  /*6710*/  LOP3.LUT R11, R20, 0xff, RZ, 0xc0, !PT ;  /* 0x000000ff140b7812 */ /* 0x020fe400078ec0ff */
[----:B------:R-:W-:-:S02]  /*6720*/  LOP3.LUT R13, R13, 0xff, RZ, 0xc0, !PT ;  /* 0x000000ff0d0d7812 */ /* 0x000fc400078ec0ff */
[----:B------:R-:W-:Y:S01]  /*6730*/  LEA.HI R28, R21, 0xffffff80, RZ, 0x8 ;  /* 0xffffff80151c7811 */ /* 0x000fe200078f40ff */
[----:B------:R5:W0:Y:S01]  /*6740*/  I2F.F16 R42, R15 ;  /* 0x0000000f002a7306 */ /* 0x000a220000200c00 */
[----:B------:R-:W-:Y:S02]  /*6750*/  IADD3 R14, PT, PT, R14, -0x80, RZ ;  /* 0xffffff800e0e7810 */ /* 0x000fe40007ffe0ff */
[----:B------:R-:W-:Y:S02]  /*6760*/  SHF.R.U32.HI R21, RZ, 0x10, R21 ;  /* 0x00000010ff157819 */ /* 0x000fe40000011615 */
[----:B------:R-:W-:Y:S02]  /*6770*/  LEA.HI R29, R22, 0xffffff80, RZ, 0x8 ;  /* 0xffffff80161d7811 */ /* 0x000fe400078f40ff */
[----:B------:R-:W-:Y:S01]  /*6780*/  LEA.HI R31, R23, 0xffffff80, RZ, 0x8 ;  /* 0xffffff80171f7811 */ /* 0x000fe200078f40ff */
[----:B------:R1:W0:Y:S01]  /*6790*/  I2F.F16 R20, R12 ;  /* 0x0000000c00147306 */ /* 0x0002220000200c00 */
[----:B------:R-:W-:-:S02]  /*67a0*/  IADD3 R11, PT, PT, R11, -0x80, RZ ;  /* 0xffffff800b0b7810 */ /* 0x000fc40007ffe0ff */
[----:B------:R-:W-:Y:S02]  /*67b0*/  IADD3 R13, PT, PT, R13, -0x80, RZ ;  /* 0xffffff800d0d7810 */ /* 0x000fe40007ffe0ff */
[--C-:B-----5:R-:W-:Y:S02]  /*67c0*/  SHF.R.U32.HI R15, RZ, 0x8, R22.reuse ;  /* 0x00000008ff0f7819 */ /* 0x120fe40000011616 */
[----:B------:R-:W-:Y:S01]  /*67d0*/  SHF.R.U32.HI R22, RZ, 0x10, R22 ;  /* 0x00000010ff167819 */ /* 0x000fe20000011616 */
[----:B------:R5:W0:Y:S01]  /*67e0*/  I2F.F16 R40, R14 ;  /* 0x0000000e00287306 */ /* 0x000a220000200c00 */
[--C-:B-1----:R-:W-:Y:S02]  /*67f0*/  SHF.R.U32.HI R12, RZ, 0x8, R23.reuse ;  /* 0x00000008ff0c7819 */ /* 0x102fe40000011617 */
[----:B------:R-:W-:Y:S02]  /*6800*/  SHF.R.U32.HI R23, RZ, 0x10, R23 ;  /* 0x00000010ff177819 */ /* 0x000fe40000011617 */
[----:B------:R-:W-:-:S02]  /*6810*/  LOP3.LUT R18, R18, 0xff, RZ, 0xc0, !PT ;  /* 0x000000ff12127812 */ /* 0x000fc400078ec0ff */
[----:B------:R-:W-:Y:S01]  /*6820*/  LOP3.LUT R19, R19, 0xff, RZ, 0xc0, !PT ;  /* 0x000000ff13137812 */ /* 0x000fe200078ec0ff */
[----:B------:R1:W0:Y:S01]  /*6830*/  I2F.F16 R47, R11 ;  /* 0x0000000b002f7306 */ /* 0x0002220000200c00 */
[----:B-----5:R-:W-:Y:S02]  /*6840*/  LOP3.LUT R14, R21, 0xff, RZ, 0xc0, !PT ;  /* 0x000000ff150e7812 */ /* 0x020fe400078ec0ff */
[----:B------:R-:W-:Y:S02]  /*6850*/  LOP3.LUT R15, R15, 0xff, RZ, 0xc0, !PT ;  /* 0x000000ff0f0f7812 */ /* 0x000fe400078ec0ff */
[----:B------:R-:W-:Y:S02]  /*6860*/  LOP3.LUT R12, R12, 0xff, RZ, 0xc0, !PT ;  /* 0x000000ff0c0c7812 */ /* 0x000fe400078ec0ff */
[----:B------:R-:W-:Y:S01]  /*6870*/  IADD3 R18, PT, PT, R18, -0x80, RZ ;  /* 0xffffff8012127810 */ /* 0x000fe20007ffe0ff */
[----:B------:R5:W0:Y:S01]  /*6880*/  I2F.F16 R21, R13 ;  /* 0x0000000d00157306 */ /* 0x000a220000200c00 */
[----:B-1----:R-:W-:-:S02]  /*6890*/  LOP3.LUT R11, R22, 0xff, RZ, 0xc0, !PT ;  /* 0x000000ff160b7812 */ /* 0x002fc400078ec0ff */
[----:B------:R-:W-:Y:S02]  /*68a0*/  IADD3 R19, PT, PT, R19, -0x80, RZ ;  /* 0xffffff8013137810 */ /* 0x000fe40007ffe0ff */
[----:B------:R-:W-:Y:S02]  /*68b0*/  IADD3 R14, PT, PT, R14, -0x80, RZ ;  /* 0xffffff800e0e7810 */ /* 0x000fe40007ffe0ff */
[----:B------:R-:W-:Y:S01]  /*68c0*/  IADD3 R15, PT, PT, R15, -0x80, RZ ;  /* 0xffffff800f0f7810 */ /* 0x000fe20007ffe0ff */
[----:B------:R-:W1:Y:S01]  /*68d0*/  I2F.F16 R30, R30 ;  /* 0x0000001e001e7306 */ /* 0x000e620000200c00 */
        /* <DEDUP_REMOVED lines=110> */
.L_x_2795:
[----:B------:R-:W-:Y:S01]  /*6fc0*/  UMOV UR5, UR8 ;  /* 0x0000000800057c82 */ /* 0x000fe20008000000 */
        /* <DEDUP_REMOVED lines=96> */
.L_x_2796:
[----:B------:R-:W-:Y:S01]  /*75d0*/  UMOV UR5, UR8 ;  /* 0x0000000800057c82 */ /* 0x000fe20008000000 */
[----:B------:R-:W-:Y:S05]  /*75e0*/  @P2 BRA `(.L_x_2785) ;  /* 0x00000004006c2947 */ /* 0x000fea0003800000 */
[----:B------:R-:W0:Y:S01]  /*75f0*/  LDS.64 R12, [UR6+0xb0] ;  /* 0x0000b006ff0c7984 */ /* 0x000e220008000a00 */
[----:B------:R-:W-:Y:S01]  /*7600*/  HADD2.F32 R11, -RZ, R33.H0_H0 ;  /* 0x20000021ff0b7230 */ /* 0x000fe20000004100 */
[----:B------:R-:W-:Y:S01]  /*7610*/  UMOV UR5, UR8 ;  /* 0x0000000800057c82 */ /* 0x000fe20008000000 */
        /* <DEDUP_REMOVED lines=29> */
[-C--:B------:R-:W-:Y:S01]  /*77f0*/  FFMA.FTZ R12, R37, R51.reuse, R12 ;  /* 0x00000033250c7223 */ /* 0x080fe2000001000c */
[----:B------:R-:W-:Y:S01]  /*7800*/  FFMA.FTZ R14, R41, R51, R14 ;  /* 0x00000033290e7223 */ /* 0x000fe2000001000e */
        /* <DEDUP_REMOVED lines=13> */
[----:B-1----:R-:W-:-:S02]  /*78e0*/  HADD2.F32 R12, -RZ, R18.H0_H0 ;  /* 0x20000012ff0c7230 */ /* 0x002fc40000004100 */
[-C--:B------:R-:W-:Y:S01]  /*78f0*/  FFMA.FTZ R53, R26, R52.reuse, R53 ;  /* 0x000000341a357223 */ /* 0x080fe20000010035 */
[----:B------:R-:W-:Y:S02]  /*7900*/  HADD2.F32 R18, -RZ, R18.H1_H1 ;  /* 0x30000012ff127230 */ /* 0x000fe40000004100 */
[----:B------:R-:W-:Y:S01]  /*7910*/  FFMA.FTZ R15, R30, R52, R15 ;  /* 0x000000341e0f7223 */ /* 0x000fe2000001000f */
        /* <DEDUP_REMOVED lines=9> */
[----:B------:R-:W-:Y:S02]  /*79b0*/  HADD2.F32 R24, -RZ, R23.H0_H0 ;  /* 0x20000017ff187230 */ /* 0x000fe40000004100 */
[----:B------:R-:W-:Y:S01]  /*79c0*/  FFMA.FTZ R13, R20, R18, R13 ;  /* 0x00000012140d7223 */ /* 0x000fe2000001000d */
[----:B------:R-:W-:Y:S02]  /*79d0*/  HADD2.F32 R19, -RZ, R19.H1_H1 ;  /* 0x30000013ff137230 */ /* 0x000fe40000004100 */
        /* <DEDUP_REMOVED lines=28> */
.L_x_2785:
[----:B------:R-:W-:-:S04]  /*7ba0*/  UISETP.LT.AND UP0, UPT, UR9, UR16, UPT ;  /* 0x000000100900728c */ /* 0x000fc8000bf01270 */
[----:B------:R-:W-:-:S04]  /*7bb0*/  USEL UR6, UR9, UR16, UP0 ;  /* 0x0000001009067287 */ /* 0x000fc80008000000 */
[----:B------:R-:W-:-:S09]  /*7bc0*/  UISETP.GT.AND UP0, UPT, UR6, UR5, UPT ;  /* 0x000000050600728c */ /* 0x000fd2000bf04270 */
[----:B------:R-:W-:Y:S05]  /*7bd0*/  BRA.U !UP0, `(.L_x_2797) ;  /* 0x0000002108dc7547 */ /* 0x000fea000b800000 */
[----:B------:R-:W-:Y:S01]  /*7be0*/  UISETP.LT.U32.AND UP0, UPT, UR9, UR16, UPT ;  /* 0x000000100900728c */ /* 0x000fe2000bf01070 */
[----:B------:R-:W-:Y:S02]  /*7bf0*/  ISETP.EQ.OR P1, PT, R16, 0x2, P0 ;  /* 0x000000021000780c */ /* 0x000fe40000722670 */
[----:B------:R-:W-:Y:S01]  /*7c00*/  MOV R24, R92 ;  /* 0x0000005c00187202 */ /* 0x000fe20000000f00 */
[----:B------:R-:W-:Y:S01]  /*7c10*/  USEL UR6, UR9, UR16, UP0 ;  /* 0x0000001009067287 */ /* 0x000fe20008000000 */
[----:B0-----:R-:W-:-:S11]  /*7c20*/  MOV R25, R93 ;  /* 0x0000005d00197202 */ /* 0x001fd60000000f00 */
.L_x_2804:
[----:B------:R-:W0:Y:S01]  /*7c30*/  LDC R87, c[0x0][0x3ac] ;  /* 0x0000eb00ff577b82 */ /* 0x000e220000000800 */
[----:B------:R-:W2:Y:S01]  /*7c40*/  LDG.E.128.CONSTANT R28, desc[UR14][R24.64] ;  /* 0x0000000e181c7981 */ /* 0x000ea2000c1e9d00 */
[----:B0-----:R-:W-:-:S04]  /*7c50*/  IMAD.WIDE R12, R87, 0x4, R24 ;  /* 0x00000004570c7825 */ /* 0x001fc800078e0218 */
[----:B------:R-:W-:Y:S02]  /*7c60*/  IMAD.WIDE R18, R87, 0x4, R12 ;  /* 0x0000000457127825 */ /* 0x000fe400078e020c */
[----:B------:R-:W3:Y:S04]  /*7c70*/  LDG.E.128.CONSTANT R12, desc[UR14][R12.64] ;  /* 0x0000000e0c0c7981 */ /* 0x000ee8000c1e9d00 */
[----:B-----5:R-:W4:Y:S01]  /*7c80*/  LDG.E.128.CONSTANT R20, desc[UR14][R18.64] ;  /* 0x0000000e12147981 */ /* 0x020f22000c1e9d00 */
[----:B------:R-:W-:Y:S01]  /*7c90*/  UISETP.NE.AND UP0, UPT, UR17, URZ, UPT ;  /* 0x000000ff1100728c */ /* 0x000fe2000bf05270 */
[----:B------:R-:W-:Y:S02]  /*7ca0*/  ISETP.NE.AND P2, PT, R16, 0x1, PT ;  /* 0x000000011000780c */ /* 0x000fe40003f45270 */
[----:B--2---:R-:W-:-:S02]  /*7cb0*/  LOP3.LUT R40, R29, 0x3f003f, RZ, 0xc0, !PT ;  /* 0x003f003f1d287812 */ /* 0x004fc400078ec0ff */
[--C-:B------:R-:W-:Y:S02]  /*7cc0*/  SHF.R.U32.HI R41, RZ, 0x6, R29.reuse ;  /* 0x00000006ff297819 */ /* 0x100fe4000001161d */
[----:B------:R-:W-:Y:S02]  /*7cd0*/  SHF.R.U32.HI R29, RZ, 0xc, R29 ;  /* 0x0000000cff1d7819 */ /* 0x000fe4000001161d */
[----:B------:R-:W-:Y:S02]  /*7ce0*/  SHF.R.U32.HI R42, RZ, 0xc, R31 ;  /* 0x0000000cff2a7819 */ /* 0x000fe4000001161f */
[----:B------:R-:W-:Y:S02]  /*7cf0*/  LOP3.LUT R44, R30, 0x3f003f, RZ, 0xc0, !PT ;  /* 0x003f003f1e2c7812 */ /* 0x000fe400078ec0ff */
[----:B------:R-:W-:Y:S02]  /*7d00*/  SHF.R.U32.HI R45, RZ, 0x6, R30 ;  /* 0x00000006ff2d7819 */ /* 0x000fe4000001161e */
[----:B------:R-:W-:-:S02]  /*7d10*/  LOP3.LUT R11, R28, 0x3f003f, RZ, 0xc0, !PT ;  /* 0x003f003f1c0b7812 */ /* 0x000fc400078ec0ff */
[----:B------:R-:W-:Y:S02]  /*7d20*/  SHF.R.U32.HI R17, RZ, 0x6, R28 ;  /* 0x00000006ff117819 */ /* 0x000fe4000001161c */
[----:B------:R-:W-:Y:S02]  /*7d30*/  SHF.R.U32.HI R30, RZ, 0xc, R30 ;  /* 0x0000000cff1e7819 */ /* 0x000fe4000001161e */
[----:B------:R-:W-:Y:S02]  /*7d40*/  LOP3.LUT R29, R29, 0xf000f, RZ, 0xc0, !PT ;  /* 0x000f000f1d1d7812 */ /* 0x000fe400078ec0ff */
[----:B------:R-:W-:Y:S02]  /*7d50*/  SHF.R.U32.HI R28, RZ, 0xc, R28 ;  /* 0x0000000cff1c7819 */ /* 0x000fe4000001161c */
[----:B------:R-:W-:Y:S02]  /*7d60*/  LOP3.LUT R49, R31, 0x3f003f, RZ, 0xc0, !PT ;  /* 0x003f003f1f317812 */ /* 0x000fe400078ec0ff */
[----:B------:R-:W-:-:S02]  /*7d70*/  SHF.R.U32.HI R50, RZ, 0x6, R31 ;  /* 0x00000006ff327819 */ /* 0x000fc4000001161f */
[----:B------:R-:W-:Y:S02]  /*7d80*/  LOP3.LUT R42, R42, 0xf000f, RZ, 0xc0, !PT ;  /* 0x000f000f2a2a7812 */ /* 0x000fe400078ec0ff */
[----:B------:R-:W-:Y:S02]  /*7d90*/  LOP3.LUT R30, R30, 0xf000f, RZ, 0xc0, !PT ;  /* 0x000f000f1e1e7812 */ /* 0x000fe400078ec0ff */
[--C-:B----4-:R-:W-:Y:S02]  /*7da0*/  SHF.R.U32.HI R26, RZ, 0x8, R20.reuse ;  /* 0x00000008ff1a7819 */ /* 0x110fe40000011614 */
[----:B------:R-:W-:Y:S02]  /*7db0*/  LOP3.LUT R39, R20, 0x3f003f, RZ, 0xc0, !PT ;  /* 0x003f003f14277812 */ /* 0x000fe400078ec0ff */
[--C-:B------:R-:W-:Y:S02]  /*7dc0*/  SHF.R.U32.HI R38, RZ, 0x6, R20.reuse ;  /* 0x00000006ff267819 */ /* 0x100fe40000011614 */
[----:B------:R-:W-:-:S02]  /*7dd0*/  SHF.R.U32.HI R27, RZ, 0xa, R20 ;  /* 0x0000000aff1b7819 */ /* 0x000fc40000011614 */
[----:B------:R-:W-:Y:S02]  /*7de0*/  SHF.R.U32.HI R20, RZ, 0x8, R21 ;  /* 0x00000008ff147819 */ /* 0x000fe40000011615 */
[----:B------:R-:W-:Y:S02]  /*7df0*/  SHF.R.U32.HI R43, RZ, 0x8, R23 ;  /* 0x00000008ff2b7819 */ /* 0x000fe40000011617 */
        /* <DEDUP_REMOVED lines=8> */
[--C-:B------:R-:W-:Y:S02]  /*7e80*/  SHF.R.U32.HI R34, RZ, 0x6, R23.reuse ;  /* 0x00000006ff227819 */ /* 0x100fe40000011617 */
[----:B------:R-:W-:-:S02]  /*7e90*/  SHF.R.U32.HI R53, RZ, 0xa, R23 ;  /* 0x0000000aff357819 */ /* 0x000fc40000011617 */
[----:B------:R-:W-:Y:S02]  /*7ea0*/  LOP3.LUT R22, R29, 0x300030, R20, 0xf8, !PT ;  /* 0x003000301d167812 */ /* 0x000fe400078ef814 */
[----:B------:R-:W-:Y:S02]  /*7eb0*/  LOP3.LUT R23, R28, 0xf000f, RZ, 0xc0, !PT ;  /* 0x000f000f1c177812 */ /* 0x000fe400078ec0ff */
[----:B------:R-:W-:Y:S02]  /*7ec0*/  LOP3.LUT R20, R42, 0x300030, R43, 0xf8, !PT ;  /* 0x003000302a147812 */ /* 0x000fe400078ef82b */
[----:B---3--:R-:W-:Y:S02]  /*7ed0*/  LOP3.LUT R42, R13, 0x3f003f, RZ, 0xc0, !PT ;  /* 0x003f003f0d2a7812 */ /* 0x008fe400078ec0ff */
[--C-:B------:R-:W-:Y:S02]  /*7ee0*/  SHF.R.U32.HI R43, RZ, 0x6, R13.reuse ;  /* 0x00000006ff2b7819 */ /* 0x100fe4000001160d */
[----:B------:R-:W-:-:S02]  /*7ef0*/  SHF.R.U32.HI R13, RZ, 0xc, R13 ;  /* 0x0000000cff0d7819 */ /* 0x000fc4000001160d */
[----:B------:R-:W-:Y:S02]  /*7f00*/  LOP3.LUT R21, R30, 0x300030, R21, 0xf8, !PT ;  /* 0x003000301e157812 */ /* 0x000fe400078ef815 */
[----:B------:R-:W-:Y:S02]  /*7f10*/  LOP3.LUT R23, R23, 0x300030, R26, 0xf8, !PT ;  /* 0x0030003017177812 */ /* 0x000fe400078ef81a */
        /* <DEDUP_REMOVED lines=16> */
[----:B------:R-:W-:Y:S02]  /*8020*/  SHF.R.U32.HI R52, RZ, 0x6, R15 ;  /* 0x00000006ff347819 */ /* 0x000fe4000001160f */
[----:B------:R-:W-:Y:S02]  /*8030*/  LOP3.LUT R13, R14, 0x300030, R31, 0xf8, !PT ;  /* 0x003000300e0d7812 */ /* 0x000fe400078ef81f */
[----:B------:R-:W-:Y:S02]  /*8040*/  LOP3.LUT R15, R26, 0xf000f, RZ, 0xc0, !PT ;  /* 0x000f000f1a0f7812 */ /* 0x000fe400078ec0ff */
[----:B------:R-:W-:Y:S02]  /*8050*/  LOP3.LUT R31, R41, 0x64006400, RZ, 0xfc, !PT ;  /* 0x64006400291f7812 */ /* 0x000fe400078efcff */
[----:B------:R-:W-:Y:S02]  /*8060*/  LOP3.LUT R14, R28, 0x300030, R53, 0xf8, !PT ;  /* 0x003000301c0e7812 */ /* 0x000fe400078ef835 */
        /* <DEDUP_REMOVED lines=11> */
[----:B------:R-:W-:Y:S02]  /*8120*/  LOP3.LUT R15, R15, 0x300030, R48, 0xf8, !PT ;  /* 0x003000300f0f7812 */ /* 0x000fe400078ef830 */
        /* <DEDUP_REMOVED lines=60> */
[----:B------:R-:W-:Y:S06]  /*84f0*/  BRA.U !UP0, `(.L_x_2798) ;  /* 0x0000000108b07547 */ /* 0x000fec000b800000 */
        /* <DEDUP_REMOVED lines=44> */
.L_x_2798:
[----:B------:R-:W-:Y:S02]  /*87c0*/  MOV R92, R24 ;  /* 0x00000018005c7202 */ /* 0x000fe40000000f00 */
[----:B------:R-:W-:Y:S01]  /*87d0*/  MOV R93, R25 ;  /* 0x00000019005d7202 */ /* 0x000fe20000000f00 */
[----:B------:R-:W-:Y:S06]  /*87e0*/  @!P2 BRA `(.L_x_2799) ;  /* 0x000000040070a947 */ /* 0x000fec0003800000 */
        /* <DEDUP_REMOVED lines=47> */
.L_x_2800:
        /* <DEDUP_REMOVED lines=45> */
.L_x_2799:
        /* <DEDUP_REMOVED lines=9> */
[----:B------:R-:W-:Y:S02]  /*8e40*/  SHF.R.U32.HI R44, RZ, 0x6, R30 ;  /* 0x00000006ff2c7819 */ /* 0x000fe4000001161e */
[----:B------:R-:W-:Y:S02]  /*8e50*/  LOP3.LUT R46, R31, 0x3f003f, RZ, 0xc0, !PT ;  /* 0x003f003f1f2e7812 */ /* 0x000fe400078ec0ff */
        /* <DEDUP_REMOVED lines=11> */
[----:B------:R-:W-:Y:S02]  /*8f10*/  SHF.R.U32.HI R45, RZ, 0x8, R23 ;  /* 0x00000008ff2d7819 */ /* 0x000fe40000011617 */
[----:B------:R-:W-:Y:S02]  /*8f20*/  LOP3.LUT R42, R42, 0xf000f, RZ, 0xc0, !PT ;  /* 0x000f000f2a2a7812 */ /* 0x000fe400078ec0ff */
[----:B------:R-:W-:Y:S02]  /*8f30*/  SHF.R.U32.HI R34, RZ, 0xc, R28 ;  /* 0x0000000cff227819 */ /* 0x000fe4000001161c */
[----:B------:R-:W-:Y:S02]  /*8f40*/  SHF.R.U32.HI R37, RZ, 0xc, R29 ;  /* 0x0000000cff257819 */ /* 0x000fe4000001161d */
[----:B------:R-:W-:-:S02]  /*8f50*/  LOP3.LUT R11, R28, 0x3f003f, RZ, 0xc0, !PT ;  /* 0x003f003f1c0b7812 */ /* 0x000fc400078ec0ff */
[----:B------:R-:W-:Y:S02]  /*8f60*/  SHF.R.U32.HI R17, RZ, 0x6, R28 ;  /* 0x00000006ff117819 */ /* 0x000fe4000001161c */
[----:B------:R-:W-:Y:S02]  /*8f70*/  LOP3.LUT R36, R29, 0x3f003f, RZ, 0xc0, !PT ;  /* 0x003f003f1d247812 */ /* 0x000fe400078ec0ff */
[----:B------:R-:W-:Y:S02]  /*8f80*/  SHF.R.U32.HI R38, RZ, 0x6, R29 ;  /* 0x00000006ff267819 */ /* 0x000fe4000001161d */
[----:B------:R-:W-:Y:S02]  /*8f90*/  LOP3.LUT R21, R20, 0x300030, R21, 0xf8, !PT ;  /* 0x0030003014157812 */ /* 0x000fe400078ef815 */
[----:B------:R-:W-:Y:S02]  /*8fa0*/  LOP3.LUT R29, R22, 0x3f003f, RZ, 0xc0, !PT ;  /* 0x003f003f161d7812 */ /* 0x000fe400078ec0ff */
[----:B------:R-:W-:-:S02]  /*8fb0*/  SHF.R.U32.HI R26, RZ, 0x6, R22 ;  /* 0x00000006ff1a7819 */ /* 0x000fc40000011616 */
[----:B------:R-:W-:Y:S02]  /*8fc0*/  SHF.R.U32.HI R43, RZ, 0xa, R22 ;  /* 0x0000000aff2b7819 */ /* 0x000fe40000011616 */
[----:B------:R-:W-:Y:S02]  /*8fd0*/  LOP3.LUT R27, R23, 0x3f003f, RZ, 0xc0, !PT ;  /* 0x003f003f171b7812 */ /* 0x000fe400078ec0ff */
[--C-:B------:R-:W-:Y:S02]  /*8fe0*/  SHF.R.U32.HI R28, RZ, 0x6, R23.reuse ;  /* 0x00000006ff1c7819 */ /* 0x100fe40000011617 */
[----:B------:R-:W-:Y:S02]  /*8ff0*/  SHF.R.U32.HI R49, RZ, 0xa, R23 ;  /* 0x0000000aff317819 */ /* 0x000fe40000011617 */
[----:B------:R-:W-:Y:S02]  /*9000*/  LOP3.LUT R20, R42, 0x300030, R45, 0xf8, !PT ;  /* 0x003000302a147812 */ /* 0x000fe400078ef82d */
[----:B------:R-:W-:-:S02]  /*9010*/  LOP3.LUT R23, R34, 0xf000f, RZ, 0xc0, !PT ;  /* 0x000f000f22177812 */ /* 0x000fc400078ec0ff */
[----:B------:R-:W-:Y:S02]  /*9020*/  LOP3.LUT R22, R37, 0xf000f, RZ, 0xc0, !PT ;  /* 0x000f000f25167812 */ /* 0x000fe400078ec0ff */
[----:B---3--:R-:W-:Y:S02]  /*9030*/  LOP3.LUT R45, R14, 0x3f003f, RZ, 0xc0, !PT ;  /* 0x003f003f0e2d7812 */ /* 0x008fe400078ec0ff */
[--C-:B------:R-:W-:Y:S02]  /*9040*/  SHF.R.U32.HI R48, RZ, 0x6, R14.reuse ;  /* 0x00000006ff307819 */ /* 0x100fe4000001160e */
[----:B------:R-:W-:Y:S02]  /*9050*/  SHF.R.U32.HI R14, RZ, 0xc, R14 ;  /* 0x0000000cff0e7819 */ /* 0x000fe4000001160e */
[----:B------:R-:W-:Y:S02]  /*9060*/  LOP3.LUT R50, R15, 0x3f003f, RZ, 0xc0, !PT ;  /* 0x003f003f0f327812 */ /* 0x000fe400078ec0ff */
[----:B------:R-:W-:-:S02]  /*9070*/  SHF.R.U32.HI R53, RZ, 0x6, R15 ;  /* 0x00000006ff357819 */ /* 0x000fc4000001160f */
[----:B------:R-:W-:Y:S02]  /*9080*/  SHF.R.U32.HI R15, RZ, 0xc, R15 ;  /* 0x0000000cff0f7819 */ /* 0x000fe4000001160f */
[----:B------:R-:W-:Y:S02]  /*9090*/  LOP3.LUT R23, R23, 0x300030, R18, 0xf8, !PT ;  /* 0x0030003017177812 */ /* 0x000fe400078ef812 */
[----:B------:R-:W-:Y:S02]  /*90a0*/  LOP3.LUT R22, R22, 0x300030, R19, 0xf8, !PT ;  /* 0x0030003016167812 */ /* 0x000fe400078ef813 */
[----:B------:R-:W-:Y:S02]  /*90b0*/  LOP3.LUT R18, R12, 0x3f003f, RZ, 0xc0, !PT ;  /* 0x003f003f0c127812 */ /* 0x000fe400078ec0ff */
        /* <DEDUP_REMOVED lines=134> */
.L_x_2801:
        /* <DEDUP_REMOVED lines=48> */
.L_x_2803:
        /* <DEDUP_REMOVED lines=45> */
.L_x_2802:
[----:B------:R-:W-:Y:S01]  /*9ef0*/  UIADD3 UR5, UPT, UPT, UR5, 0x20, URZ ;  /* 0x0000002005057890 */ /* 0x000fe2000fffe0ff */
[----:B------:R-:W-:Y:S01]  /*9f00*/  IMAD.WIDE R24, R87, 0x4, R24 ;  /* 0x0000000457187825 */ /* 0x000fe200078e0218 */
[----:B------:R-:W-:Y:S02]  /*9f10*/  UIADD3 UR4, UPT, UPT, UR4, 0x40, URZ ;  /* 0x0000004004047890 */ /* 0x000fe4000fffe0ff */
[----:B------:R-:W-:-:S09]  /*9f20*/  UISETP.GE.AND UP0, UPT, UR5, UR6, UPT ;  /* 0x000000060500728c */ /* 0x000fd2000bf06270 */
[----:B------:R-:W-:Y:S05]  /*9f30*/  BRA.U !UP0, `(.L_x_2804) ;  /* 0xffffffdd083c7547 */ /* 0x000fea000b83ffff */
[----:B------:R-:W-:-:S07]  /*9f40*/  IMAD.WIDE R92, R87, 0x18, R92 ;  /* 0x00000018575c7825 */ /* 0x000fce00078e025c */
.L_x_2797:
[----:B------:R-:W1:Y:S02]  /*9f50*/  LDCU UR6, c[0x0][0x3d0] ;  /* 0x00007a00ff0677ac */ /* 0x000e640008000800 */
[----:B-1----:R-:W-:-:S04]  /*9f60*/  UISETP.LT.AND UP0, UPT, UR9, UR6, UPT ;  /* 0x000000060900728c */ /* 0x002fc8000bf01270 */
[----:B------:R-:W-:-:S04]  /*9f70*/  USEL UR6, UR9, UR6, UP0 ;  /* 0x0000000609067287 */ /* 0x000fc80008000000 */
[----:B------:R-:W-:-:S09]  /*9f80*/  UISETP.GT.AND UP0, UPT, UR6, UR5, UPT ;  /* 0x000000050600728c */ /* 0x000fd2000bf04270 */
[----:B------:R-:W-:Y:S05]  /*9f90*/  BRA.U !UP0, `(.L_x_2805) ;  /* 0x0000002108087547 */ /* 0x000fea000b800000 */
[----:B------:R-:W-:Y:S01]  /*9fa0*/  ISETP.EQ.OR P1, PT, R16, 0x2, P0 ;  /* 0x000000021000780c */ /* 0x000fe20000722670 */
[----:B------:R-:W1:-:S12]  /*9fb0*/  LDCU UR8, c[0x0][0x3a8] ;  /* 0x00007500ff0877ac */ /* 0x000e580008000800 */
.L_x_2809:
[----:B------:R-:W2:Y:S01]  /*9fc0*/  LDC R87, c[0x0][0x3ac] ;  /* 0x0000eb00ff577b82 */ /* 0x000ea20000000800 */
[----:B0-----:R-:W3:Y:S01]  /*9fd0*/  LDG.E.128.CONSTANT R28, desc[UR14][R92.64] ;  /* 0x0000000e5c1c7981 */ /* 0x001ee2000c1e9d00 */
[----:B--2---:R-:W-:-:S05]  /*9fe0*/  IMAD.WIDE R32, R87, 0x4, R92 ;  /* 0x0000000457207825 */ /* 0x004fca00078e025c */
[----:B------:R0:W2:Y:S01]  /*9ff0*/  LDG.E.128.CONSTANT R24, desc[UR14][R32.64] ;  /* 0x0000000e20187981 */ /* 0x0000a2000c1e9d00 */
[----:B------:R-:W-:-:S05]  /*a000*/  IMAD.WIDE R34, R87, 0x4, R32 ;  /* 0x0000000457227825 */ /* 0x000fca00078e0220 */
[----:B-----5:R4:W2:Y:S01]  /*a010*/  LDG.E.128.CONSTANT R20, desc[UR14][R34.64] ;  /* 0x0000000e22147981 */ /* 0x0208a2000c1e9d00 */
[----:B------:R-:W-:-:S05]  /*a020*/  IMAD.WIDE R36, R87, 0x4, R34 ;  /* 0x0000000457247825 */ /* 0x000fca00078e0222 */
[----:B------:R2:W2:Y:S01]  /*a030*/  LDG.E.128.CONSTANT R16, desc[UR14][R36.64] ;  /* 0x0000000e24107981 */ /* 0x0004a2000c1e9d00 */
[----:B------:R-:W-:-:S05]  /*a040*/  IMAD.WIDE R90, R87, 0x4, R36 ;  /* 0x00000004575a7825 */ /* 0x000fca00078e0224 */
[----:B------:R-:W2:Y:S01]  /*a050*/  LDG.E.128.CONSTANT R12, desc[UR14][R90.64] ;  /* 0x0000000e5a0c7981 */ /* 0x000ea2000c1e9d00 */
[----:B------:R-:W-:Y:S01]  /*a060*/  MOV R11, 0x2800 ;  /* 0x00002800000b7802 */ /* 0x000fe20000000f00 */
[----:B------:R-:W1:Y:S01]  /*a070*/  S2UR UR7, SR_CTAID.Y ;  /* 0x00000000000779c3 */ /* 0x000e620000002600 */
[----:B------:R-:W-:Y:S02]  /*a080*/  UISETP.NE.AND UP0, UPT, UR17, URZ, UPT ;  /* 0x000000ff1100728c */ /* 0x000fe4000bf05270 */
[----:B------:R-:W-:Y:S01]  /*a090*/  PRMT R7, R7, 0x5410, R11 ;  /* 0x0000541007077816 */ /* 0x000fe2000000000b */
[----:B-1----:R-:W-:-:S04]  /*a0a0*/  UIMAD UR7, UR7, -0x3, UR8 ;  /* 0xfffffffd070778a4 */ /* 0x002fc8000f8e0208 */
[----:B------:R-:W-:Y:S01]  /*a0b0*/  UISETP.NE.AND UP1, UPT, UR7, 0x1, UPT ;  /* 0x000000010700788c */ /* 0x000fe2000bf25270 */
[C---:B---3--:R-:W-:Y:S02]  /*a0c0*/  LOP3.LUT R45, R28.reuse, 0x1f001f, RZ, 0xc0, !PT ;  /* 0x001f001f1c2d7812 */ /* 0x048fe400078ec0ff */
[--C-:B------:R-:W-:Y:S02]  /*a0d0*/  SHF.R.U32.HI R44, RZ, 0xa, R28.reuse ;  /* 0x0000000aff2c7819 */ /* 0x100fe4000001161c */
[----:B0-----:R-:W-:Y:S02]  /*a0e0*/  LOP3.LUT R32, R28, 0x3e003e0, RZ, 0xc0, !PT ;  /* 0x03e003e01c207812 */ /* 0x001fe400078ec0ff */
[----:B------:R-:W-:Y:S02]  /*a0f0*/  SHF.R.U32.HI R28, RZ, 0xf, R28 ;  /* 0x0000000fff1c7819 */ /* 0x000fe4000001161c */
[----:B----4-:R-:W-:Y:S02]  /*a100*/  SHF.R.U32.HI R34, RZ, 0xf, R29 ;  /* 0x0000000fff227819 */ /* 0x010fe4000001161d */
        /* <DEDUP_REMOVED lines=9> */
[C---:B--2---:R-:W-:Y:S02]  /*a1a0*/  LOP3.LUT R49, R25.reuse, 0x1f001f, RZ, 0xc0, !PT ;  /* 0x001f001f19317812 */ /* 0x044fe400078ec0ff */
[----:B------:R-:W-:Y:S02]  /*a1b0*/  SHF.R.U32.HI R43, RZ, 0xa, R25 ;  /* 0x0000000aff2b7819 */ /* 0x000fe40000011619 */
[----:B------:R-:W-:Y:S02]  /*a1c0*/  LOP3.LUT R60, R25, 0x3e003e0, RZ, 0xc0, !PT ;  /* 0x03e003e0193c7812 */ /* 0x000fe400078ec0ff */
[----:B------:R-:W-:-:S02]  /*a1d0*/  SHF.R.U32.HI R29, RZ, 0xe, R24 ;  /* 0x0000000eff1d7819 */ /* 0x000fc40000011618 */
[----:B------:R-:W-:Y:S02]  /*a1e0*/  SHF.R.U32.HI R25, RZ, 0xe, R25 ;  /* 0x0000000eff197819 */ /* 0x000fe40000011619 */
[----:B------:R-:W-:Y:S02]  /*a1f0*/  LOP3.LUT R34, R34, 0x10001, RZ, 0xc0, !PT ;  /* 0x0001000122227812 */ /* 0x000fe400078ec0ff */
[C---:B------:R-:W-:Y:S02]  /*a200*/  LOP3.LUT R42, R24.reuse, 0x1f001f, RZ, 0xc0, !PT ;  /* 0x001f001f182a7812 */ /* 0x040fe400078ec0ff */
[----:B------:R-:W-:Y:S02]  /*a210*/  SHF.R.U32.HI R41, RZ, 0xa, R24 ;  /* 0x0000000aff297819 */ /* 0x000fe40000011618 */
        /* <DEDUP_REMOVED lines=21> */
[----:B------:R-:W-:Y:S02]  /*a370*/  LOP3.LUT R26, R35, 0x20002, R24, 0xf8, !PT ;  /* 0x00020002231a7812 */ /* 0x000fe400078ef818 */
[C---:B------:R-:W-:Y:S02]  /*a380*/  LOP3.LUT R56, R22.reuse, 0x1f001f, RZ, 0xc0, !PT ;  /* 0x001f001f16387812 */ /* 0x040fe400078ec0ff */
[--C-:B------:R-:W-:Y:S02]  /*a390*/  SHF.R.U32.HI R52, RZ, 0xa, R22.reuse ;  /* 0x0000000aff347819 */ /* 0x100fe40000011616 */
[----:B------:R-:W-:Y:S02]  /*a3a0*/  LOP3.LUT R76, R22, 0x3e003e0, RZ, 0xc0, !PT ;  /* 0x03e003e0164c7812 */ /* 0x000fe400078ec0ff */
[----:B------:R-:W-:-:S02]  /*a3b0*/  SHF.R.U32.HI R24, RZ, 0xd, R22 ;  /* 0x0000000dff187819 */ /* 0x000fc40000011616 */
[C---:B------:R-:W-:Y:S02]  /*a3c0*/  LOP3.LUT R58, R23.reuse, 0x1f001f, RZ, 0xc0, !PT ;  /* 0x001f001f173a7812 */ /* 0x040fe400078ec0ff */
[----:B------:R-:W-:Y:S02]  /*a3d0*/  SHF.R.U32.HI R59, RZ, 0xa, R23 ;  /* 0x0000000aff3b7819 */ /* 0x000fe40000011617 */
[----:B------:R-:W-:Y:S02]  /*a3e0*/  LOP3.LUT R78, R23, 0x3e003e0, RZ, 0xc0, !PT ;  /* 0x03e003e0174e7812 */ /* 0x000fe400078ec0ff */
[----:B------:R-:W-:Y:S02]  /*a3f0*/  LOP3.LUT R31, R30, 0x20002, R31, 0xf8, !PT ;  /* 0x000200021e1f7812 */ /* 0x000fe400078ef81f */
[----:B------:R-:W-:Y:S02]  /*a400*/  SHF.R.U32.HI R23, RZ, 0xd, R23 ;  /* 0x0000000dff177819 */ /* 0x000fe40000011617 */
        /* <DEDUP_REMOVED lines=18> */
[----:B------:R-:W-:-:S02]  /*a530*/  LOP3.LUT R26, R26, 0x40004, R23, 0xf8, !PT ;  /* 0x000400041a1a7812 */ /* 0x000fc400078ef817 */
[----:B------:R-:W-:Y:S02]  /*a540*/  SHF.R.U32.HI R19, RZ, 0xc, R19 ;  /* 0x0000000cff137819 */ /* 0x000fe40000011613 */
[----:B------:R-:W-:Y:S02]  /*a550*/  LOP3.LUT R74, R31, 0x80008, R16, 0xf8, !PT ;  /* 0x000800081f4a7812 */ /* 0x000fe400078ef810 */
[----:B------:R-:W-:Y:S02]  /*a560*/  LOP3.LUT R80, R26, 0x80008, R19, 0xf8, !PT ;  /* 0x000800081a507812 */ /* 0x000fe400078ef813 */
[C---:B------:R-:W-:Y:S02]  /*a570*/  LOP3.LUT R65, R27.reuse, 0x1f001f, RZ, 0xc0, !PT ;  /* 0x001f001f1b417812 */ /* 0x040fe400078ec0ff */
[----:B------:R-:W-:Y:S02]  /*a580*/  SHF.R.U32.HI R63, RZ, 0xa, R27 ;  /* 0x0000000aff3f7819 */ /* 0x000fe4000001161b */
[----:B------:R-:W-:-:S02]  /*a590*/  LOP3.LUT R70, R27, 0x3e003e0, RZ, 0xc0, !PT ;  /* 0x03e003e01b467812 */ /* 0x000fc400078ec0ff */
[----:B------:R-:W-:Y:S02]  /*a5a0*/  LOP3.LUT R21, R22, 0x80008, R21, 0xf8, !PT ;  /* 0x0008000816157812 */ /* 0x000fe400078ef815 */
[C---:B------:R-:W-:Y:S02]  /*a5b0*/  LOP3.LUT R24, R12.reuse, 0x1f001f, RZ, 0xc0, !PT ;  /* 0x001f001f0c187812 */ /* 0x040fe400078ec0ff */
[--C-:B------:R-:W-:Y:S02]  /*a5c0*/  SHF.R.U32.HI R25, RZ, 0xa, R12.reuse ;  /* 0x0000000aff197819 */ /* 0x100fe4000001160c */
[----:B------:R-:W-:Y:S02]  /*a5d0*/  LOP3.LUT R16, R12, 0x3e003e0, RZ, 0xc0, !PT ;  /* 0x03e003e00c107812 */ /* 0x000fe400078ec0ff */
[----:B------:R-:W-:Y:S02]  /*a5e0*/  SHF.R.U32.HI R19, RZ, 0xb, R12 ;  /* 0x0000000bff137819 */ /* 0x000fe4000001160c */
        /* <DEDUP_REMOVED lines=11> */
[--C-:B------:R-:W-:Y:S02]  /*a6a0*/  SHF.R.U32.HI R31, RZ, 0xa, R15.reuse ;  /* 0x0000000aff1f7819 */ /* 0x100fe4000001160f */
[----:B------:R-:W-:-:S02]  /*a6b0*/  SHF.R.U32.HI R15, RZ, 0xb, R15 ;  /* 0x0000000bff0f7819 */ /* 0x000fc4000001160f */
[----:B------:R-:W-:Y:S02]  /*a6c0*/  LOP3.LUT R32, R32, 0x64006400, RZ, 0xfc, !PT ;  /* 0x6400640020207812 */ /* 0x000fe400078efcff */
[----:B------:R-:W-:Y:S02]  /*a6d0*/  LOP3.LUT R21, R21, 0x100010, R22, 0xf8, !PT ;  /* 0x0010001015157812 */ /* 0x000fe400078ef816 */
[----:B------:R-:W-:Y:S01]  /*a6e0*/  LOP3.LUT R22, R74, 0x100010, R23, 0xf8, !PT ;  /* 0x001000104a167812 */ /* 0x000fe200078ef817 */
[----:B------:R-:W-:Y:S01]  /*a6f0*/  HFMA2 R85, R32, R7.H1_H1, -48, -48 ;  /* 0xd200d20020557431 */ /* 0x000fe20000060007 */
[----:B------:R-:W-:Y:S02]  /*a700*/  LOP3.LUT R84, R70, 0x64006400, RZ, 0xfc, !PT ;  /* 0x6400640046547812 */ /* 0x000fe400078efcff */
[----:B------:R-:W-:Y:S02]  /*a710*/  LOP3.LUT R23, R80, 0x100010, R15, 0xf8, !PT ;  /* 0x0010001050177812 */ /* 0x000fe400078ef80f */
[----:B------:R-:W-:-:S02]  /*a720*/  LOP3.LUT R74, R33, 0x64006400, RZ, 0xfc, !PT ;  /* 0x64006400214a7812 */ /* 0x000fc400078efcff */
        /* <DEDUP_REMOVED lines=29> */
[----:B------:R-:W-:Y:S01]  /*a900*/  HFMA2 R11, R82, R7.H1_H1, -48, -48 ;  /* 0xd200d200520b7431 */ /* 0x000fe20000060007 */
[----:B------:R-:W-:-:S02]  /*a910*/  LOP3.LUT R40, R40, 0x1f001f, RZ, 0xc0, !PT ;  /* 0x001f001f28287812 */ /* 0x000fc400078ec0ff */
[----:B------:R-:W-:Y:S01]  /*a920*/  LOP3.LUT R39, R52, 0x1f001f, RZ, 0xc0, !PT ;  /* 0x001f001f34277812 */ /* 0x000fe200078ec0ff */
[----:B------:R-:W-:Y:S01]  /*a930*/  HADD2 R66, R66, -1040, -1040 ;  /* 0xe410e41042427430 */ /* 0x000fe20000000000 */
[----:B------:R-:W-:Y:S02]  /*a940*/  LOP3.LUT R86, R78, 0x64006400, RZ, 0xfc, !PT ;  /* 0x640064004e567812 */ /* 0x000fe400078efcff */
[----:B------:R-:W-:Y:S02]  /*a950*/  LOP3.LUT R84, R17, 0x64006400, RZ, 0xfc, !PT ;  /* 0x6400640011547812 */ /* 0x000fe400078efcff */
[----:B------:R-:W-:Y:S02]  /*a960*/  LOP3.LUT R83, R42, 0x64006400, RZ, 0xfc, !PT ;  /* 0x640064002a537812 */ /* 0x000fe400078efcff */
        /* <DEDUP_REMOVED lines=20> */
[----:B------:R-:W-:Y:S01]  /*aab0*/  HADD2 R82, R47, -1040, -1040 ;  /* 0xe410e4102f527430 */ /* 0x000fe20000000000 */
[----:B------:R-:W-:Y:S01]  /*aac0*/  LOP3.LUT R20, R20, 0x100010, R19, 0xf8, !PT ;  /* 0x0010001014147812 */ /* 0x000fe200078ef813 */
        /* <DEDUP_REMOVED lines=34> */
[----:B------:R-:W-:Y:S01]  /*acf0*/  HADD2 R61, R43, -1040, -1040 ;  /* 0xe410e4102b3d7430 */ /* 0x000fe20000000000 */
        /* <DEDUP_REMOVED lines=69> */
[----:B------:R-:W-:Y:S02]  /*b150*/  HFMA2 R89, R59, R31, R89 ;  /* 0x0000001f3b597231 */ /* 0x000fe40000000059 */
[----:B------:R-:W-:Y:S02]  /*b160*/  HFMA2 R28, R76, R30, R24 ;  /* 0x0000001e4c1c7231 */ /* 0x000fe40000000018 */
[-C--:B-1----:R-:W-:Y:S02]  /*b170*/  HFMA2 R29, R68, R20.reuse, R29 ;  /* 0x00000014441d7231 */ /* 0x082fe4000000001d */
[----:B------:R-:W-:-:S02]  /*b180*/  HFMA2 R89, R60, R20, R89 ;  /* 0x000000143c597231 */ /* 0x000fc40000000059 */
[----:B------:R-:W-:Y:S02]  /*b190*/  HFMA2 R29, R67, R21, R29 ;  /* 0x00000015431d7231 */ /* 0x000fe4000000001d */
[----:B------:R-:W-:Y:S02]  /*b1a0*/  HFMA2 R30, R83, R31, R26 ;  /* 0x0000001f531e7231 */ /* 0x000fe4000000001a */
[----:B------:R-:W-:Y:S01]  /*b1b0*/  HFMA2 R89, R58, R21, R89 ;  /* 0x000000153a597231 */ /* 0x000fe20000000059 */
[----:B------:R-:W0:Y:S01]  /*b1c0*/  LDS.128 R24, [UR4+0x20] ;  /* 0x00002004ff187984 */ /* 0x000e220008000c00 */
[----:B------:R-:W-:Y:S02]  /*b1d0*/  HFMA2 R28, R65, R31, R28 ;  /* 0x0000001f411c7231 */ /* 0x000fe4000000001c */
        /* <DEDUP_REMOVED lines=10> */
[-C--:B------:R-:W-:Y:S01]  /*b280*/  HFMA2 R22, R19, R23.reuse, R22 ;  /* 0x0000001713167231 */ /* 0x080fe20000000016 */
[----:B------:R-:W1:Y:S01]  /*b290*/  LDS.128 R28, [UR4+0x30] ;  /* 0x00003004ff1c7984 */ /* 0x000e620008000c00 */
[----:B------:R-:W-:Y:S02]  /*b2a0*/  HFMA2 R20, R32, R23, R20 ;  /* 0x0000001720147231 */ /* 0x000fe40000000014 */
[-C--:B0-----:R-:W-:Y:S02]  /*b2b0*/  HFMA2 R89, R34, R24.reuse, R89 ;  /* 0x0000001822597231 */ /* 0x081fe40000000059 */
        /* <DEDUP_REMOVED lines=11> */
[-C--:B------:R-:W-:Y:S02]  /*b370*/  HFMA2 R89, R18, R26.reuse, R89 ;  /* 0x0000001a12597231 */ /* 0x080fe40000000059 */
[----:B------:R-:W-:-:S02]  /*b380*/  HFMA2 R20, R16, R26, R20 ;  /* 0x0000001a10147231 */ /* 0x000fc40000000014 */
[-C--:B------:R-:W-:Y:S02]  /*b390*/  HFMA2 R89, R42, R27.reuse, R89 ;  /* 0x0000001b2a597231 */ /* 0x080fe40000000059 */
[----:B------:R-:W-:Y:S02]  /*b3a0*/  HFMA2 R20, R44, R27, R20 ;  /* 0x0000001b2c147231 */ /* 0x000fe40000000014 */
[-C--:B-1----:R-:W-:Y:S02]  /*b3b0*/  HFMA2 R89, R46, R28.reuse, R89 ;  /* 0x0000001c2e597231 */ /* 0x082fe40000000059 */
[-C--:B------:R-:W-:Y:S02]  /*b3c0*/  HFMA2 R21, R47, R28.reuse, R21 ;  /* 0x0000001c2f157231 */ /* 0x080fe40000000015 */
[-C--:B------:R-:W-:Y:S02]  /*b3d0*/  HFMA2 R20, R48, R28.reuse, R20 ;  /* 0x0000001c30147231 */ /* 0x080fe40000000014 */
[----:B------:R-:W-:-:S02]  /*b3e0*/  HFMA2 R22, R49, R28, R22 ;  /* 0x0000001c31167231 */ /* 0x000fc40000000016 */
        /* <DEDUP_REMOVED lines=20> */
.L_x_2806:
[----:B------:R-:W-:Y:S02]  /*b530*/  MOV R94, R92 ;  /* 0x0000005c005e7202 */ /* 0x000fe40000000f00 */
[----:B------:R-:W-:Y:S01]  /*b540*/  MOV R95, R93 ;  /* 0x0000005d005f7202 */ /* 0x000fe20000000f00 */
[----:B------:R-:W-:Y:S06]  /*b550*/  BRA.U !UP1, `(.L_x_2807) ;  /* 0x0000000909807547 */ /* 0x000fec000b800000 */
        /* <DEDUP_REMOVED lines=81> */
.L_x_2808:
        /* <DEDUP_REMOVED lines=79> */
.L_x_2807:
[----:B------:R-:W-:Y:S01]  /*bf60*/  UIADD3 UR5, UPT, UPT, UR5, 0x20, URZ ;  /* 0x0000002005057890 */ /* 0x000fe2000fffe0ff */
[----:B------:R-:W-:Y:S01]  /*bf70*/  IMAD.WIDE R92, R87, 0x4, R90 ;  /* 0x00000004575c7825 */ /* 0x000fe200078e025a */
[----:B------:R-:W-:Y:S02]  /*bf80*/  UIADD3 UR4, UPT, UPT, UR4, 0x40, URZ ;  /* 0x0000004004047890 */ /* 0x000fe4000fffe0ff */
[----:B------:R-:W-:-:S09]  /*bf90*/  UISETP.GE.AND UP0, UPT, UR5, UR6, UPT ;  /* 0x000000060500728c */ /* 0x000fd2000bf06270 */
[----:B------:R-:W-:Y:S05]  /*bfa0*/  BRA.U !UP0, `(.L_x_2809) ;  /* 0xffffffe108047547 */ /* 0x000fea000b83ffff */
[----:B------:R-:W-:-:S07]  /*bfb0*/  IMAD.WIDE R92, R87, 0x14, R94 ;  /* 0x00000014575c7825 */ /* 0x000fce00078e025e */
.L_x_2805:
[----:B------:R-:W1:Y:S01]  /*bfc0*/  LDCU UR6, c[0x0][0x3d4] ;  /* 0x00007a80ff0677ac */ /* 0x000e620008000800 */
[----:B0-----:R-:W0:Y:S01]  /*bfd0*/  S2R R18, SR_CTAID.Y ;  /* 0x0000000000127919 */ /* 0x001e220000002600 */
[----:B------:R-:W0:Y:S01]  /*bfe0*/  LDC R11, c[0x0][0x3a8] ;  /* 0x0000ea00ff0b7b82 */ /* 0x000e220000000800 */
[----:B-1----:R-:W-:-:S04]  /*bff0*/  UISETP.LT.AND UP0, UPT, UR9, UR6, UPT ;  /* 0x000000060900728c */ /* 0x002fc8000bf01270 */
[----:B------:R-:W-:-:S04]  /*c000*/  USEL UR6, UR9, UR6, UP0 ;  /* 0x0000000609067287 */ /* 0x000fc80008000000 */
[----:B------:R-:W-:Y:S01]  /*c010*/  UISETP.GT.AND UP0, UPT, UR6, UR5, UPT ;  /* 0x000000050600728c */ /* 0x000fe2000bf04270 */
[----:B0-----:R-:W-:-:S08]  /*c020*/  IMAD R18, R18, -0x3, R11 ;  /* 0xfffffffd12127824 */ /* 0x001fd000078e020b */
[----:B------:R-:W-:Y:S05]  /*c030*/  BRA.U !UP0, `(.L_x_2810) ;  /* 0x0000005108d47547 */ /* 0x000fea000b800000 */
[----:B------:R-:W-:-:S13]  /*c040*/  ISETP.EQ.OR P1, PT, R18, 0x2, P0 ;  /* 0x000000021200780c */ /* 0x000fda0000722670 */
.L_x_2823:
[----:B------:R-:W2:Y:S01]  /*c050*/  LDG.E.128.CONSTANT R12, desc[UR14][R92.64] ;  /* 0x0000000e5c0c7981 */ /* 0x000ea2000c1e9d00 */
[----:B------:R-:W-:Y:S01]  /*c060*/  MOV R11, 0x2c00 ;  /* 0x00002c00000b7802 */ /* 0x000fe20000000f00 */
[----:B------:R-:W-:Y:S01]  /*c070*/  UISETP.NE.AND UP0, UPT, UR17, URZ, UPT ;  /* 0x000000ff1100728c */ /* 0x000fe2000bf05270 */
[----:B------:R-:W-:Y:S02]  /*c080*/  ISETP.NE.AND P2, PT, R18, 0x1, PT ;  /* 0x000000011200780c */ /* 0x000fe40003f45270 */
[----:B------:R-:W-:Y:S02]  /*c090*/  PRMT R7, R7, 0x5410, R11 ;  /* 0x0000541007077816 */ /* 0x000fe4000000000b */
[C---:B--2---:R-:W-:Y:S02]  /*c0a0*/  LOP3.LUT R11, R12.reuse, 0xf000f, RZ, 0xc0, !PT ;  /* 0x000f000f0c0b7812 */ /* 0x044fe400078ec0ff */
[----:B------:R-:W-:Y:S02]  /*c0b0*/  LOP3.LUT R16, R12, 0xf000f0, RZ, 0xc0, !PT ;  /* 0x00f000f00c107812 */ /* 0x000fe400078ec0ff */
[----:B------:R-:W-:-:S02]  /*c0c0*/  LOP3.LUT R19, R13, 0xf000f0, RZ, 0xc0, !PT ;  /* 0x00f000f00d137812 */ /* 0x000fc400078ec0ff */
[----:B------:R-:W-:Y:S02]  /*c0d0*/  SHF.R.U32.HI R12, RZ, 0x8, R12 ;  /* 0x00000008ff0c7819 */ /* 0x000fe4000001160c */
[----:B------:R-:W-:Y:S02]  /*c0e0*/  SHF.R.U32.HI R20, RZ, 0x8, R13 ;  /* 0x00000008ff147819 */ /* 0x000fe4000001160d */
[----:B------:R-:W-:Y:S02]  /*c0f0*/  SHF.R.U32.HI R25, RZ, 0x8, R14 ;  /* 0x00000008ff197819 */ /* 0x000fe4000001160e */
[----:B------:R-:W-:Y:S02]  /*c100*/  SHF.R.U32.HI R29, RZ, 0x8, R15 ;  /* 0x00000008ff1d7819 */ /* 0x000fe4000001160f */
[----:B------:R-:W-:Y:S02]  /*c110*/  LOP3.LUT R17, R13, 0xf000f, RZ, 0xc0, !PT ;  /* 0x000f000f0d117812 */ /* 0x000fe400078ec0ff */
[----:B------:R-:W-:-:S02]  /*c120*/  LOP3.LUT R21, R14, 0xf000f, RZ, 0xc0, !PT ;  /* 0x000f000f0e157812 */ /* 0x000fc400078ec0ff */
[----:B------:R-:W-:Y:S02]  /*c130*/  LOP3.LUT R24, R14, 0xf000f0, RZ, 0xc0, !PT ;  /* 0x00f000f00e187812 */ /* 0x000fe400078ec0ff */
[C---:B------:R-:W-:Y:S02]  /*c140*/  LOP3.LUT R26, R15.reuse, 0xf000f, RZ, 0xc0, !PT ;  /* 0x000f000f0f1a7812 */ /* 0x040fe400078ec0ff */
[----:B------:R-:W-:Y:S02]  /*c150*/  LOP3.LUT R27, R15, 0xf000f0, RZ, 0xc0, !PT ;  /* 0x00f000f00f1b7812 */ /* 0x000fe400078ec0ff */
[----:B-----5:R-:W-:Y:S02]  /*c160*/  LOP3.LUT R22, R19, 0x64006400, RZ, 0xfc, !PT ;  /* 0x6400640013167812 */ /* 0x020fe400078efcff */
[----:B------:R-:W-:Y:S02]  /*c170*/  LOP3.LUT R13, R12, 0xf000f, RZ, 0xc0, !PT ;  /* 0x000f000f0c0d7812 */ /* 0x000fe400078ec0ff */
        /* <DEDUP_REMOVED lines=30> */
[----:B------:R-:W-:-:S02]  /*c360*/  HFMA2 R19, R16, R7.H1_H1, -72, -72 ;  /* 0xd480d48010137431 */ /* 0x000fc40000060007 */
[-C--:B------:R-:W-:Y:S02]  /*c370*/  HFMA2 R28, R12, R7.reuse.H1_H1, -72, -72 ;  /* 0xd480d4800c1c7431 */ /* 0x080fe40000060007 */
[----:B------:R-:W-:Y:S02]  /*c380*/  HADD2 R29, R14, -1032, -1032 ;  /* 0xe408e4080e1d7430 */ /* 0x000fe40000000000 */
[-C--:B------:R-:W-:Y:S02]  /*c390*/  HFMA2 R30, R30, R7.reuse.H1_H1, -72, -72 ;  /* 0xd480d4801e1e7431 */ /* 0x080fe40000060007 */
[----:B------:R-:W-:Y:S02]  /*c3a0*/  HADD2 R31, R15, -1032, -1032 ;  /* 0xe408e4080f1f7430 */ /* 0x000fe40000000000 */
[----:B------:R-:W-:Y:S02]  /*c3b0*/  HFMA2 R32, R32, R7.H1_H1, -72, -72 ;  /* 0xd480d48020207431 */ /* 0x000fe40000060007 */
[----:B------:R-:W-:-:S02]  /*c3c0*/  HADD2 R33, R33, -1032, -1032 ;  /* 0xe408e40821217430 */ /* 0x000fc40000000000 */
[----:B------:R-:W-:Y:S01]  /*c3d0*/  HFMA2 R34, R34, R7.H1_H1, -72, -72 ;  /* 0xd480d48022227431 */ /* 0x000fe20000060007 */
[----:B------:R-:W-:Y:S06]  /*c3e0*/  BRA.U !UP0, `(.L_x_2811) ;  /* 0x0000000508687547 */ /* 0x000fec000b800000 */
        /* <DEDUP_REMOVED lines=90> */
.L_x_2811:
        /* <DEDUP_REMOVED lines=96> */
.L_x_2813:
        /* <DEDUP_REMOVED lines=19> */
[----:B------:R-:W-:Y:S01]  /*d0c0*/  FFMA.FTZ R12, R41, R35, R12 ;  /* 0x00000023290c7223 */ /* 0x000fe2000001000c */
[----:B------:R-:W-:Y:S02]  /*d0d0*/  HADD2.F32 R11, -RZ, R19.H0_H0 ;  /* 0x20000013ff0b7230 */ /* 0x000fe40000004100 */
[----:B------:R-:W-:Y:S01]  /*d0e0*/  FFMA.FTZ R40, R13, R15, RZ ;  /* 0x0000000f0d287223 */ /* 0x000fe200000100ff */
[----:B------:R-:W-:Y:S02]  /*d0f0*/  HADD2.F32 R13, -RZ, R22.H0_H0 ;  /* 0x20000016ff0d7230 */ /* 0x000fe40000004100 */
[----:B------:R-:W-:Y:S01]  /*d100*/  FFMA.FTZ R14, R25, R35, R14 ;  /* 0x00000023190e7223 */ /* 0x000fe2000001000e */
[----:B------:R-:W-:-:S02]  /*d110*/  HADD2.F32 R15, -RZ, R24.H0_H0 ;  /* 0x20000018ff0f7230 */ /* 0x000fc40000004100 */
[----:B------:R-:W-:Y:S01]  /*d120*/  FFMA.FTZ R40, R23, R35, R40 ;  /* 0x0000002317287223 */ /* 0x000fe20000010028 */
[-C--:B------:R-:W-:Y:S01]  /*d130*/  FFMA.FTZ R11, R11, R39.reuse, R20 ;  /* 0x000000270b0b7223 */ /* 0x080fe20000010014 */
[-C--:B------:R-:W-:Y:S01]  /*d140*/  FFMA.FTZ R13, R13, R39.reuse, R12 ;  /* 0x000000270d0d7223 */ /* 0x080fe2000001000c */
[----:B------:R-:W-:Y:S02]  /*d150*/  HADD2.F32 R12, -RZ, R19.H1_H1 ;  /* 0x30000013ff0c7230 */ /* 0x000fe40000004100 */
[----:B------:R-:W-:Y:S01]  /*d160*/  FFMA.FTZ R15, R15, R39, R40 ;  /* 0x000000270f0f7223 */ /* 0x000fe20000010028 */
[----:B------:R-:W-:Y:S02]  /*d170*/  HADD2.F32 R24, -RZ, R24.H1_H1 ;  /* 0x30000018ff187230 */ /* 0x000fe40000004100 */
        /* <DEDUP_REMOVED lines=60> */
.L_x_2812:
[----:B------:R-:W0:Y:S02]  /*d540*/  LDC R87, c[0x0][0x3ac] ;  /* 0x0000eb00ff577b82 */ /* 0x000e240000000800 */
[----:B0-----:R-:W-:-:S05]  /*d550*/  IMAD.WIDE R20, R87, 0x4, R92 ;  /* 0x0000000457147825 */ /* 0x001fca00078e025c */
[----:B------:R-:W2:Y:S02]  /*d560*/  LDG.E.128.CONSTANT R12, desc[UR14][R20.64] ;  /* 0x0000000e140c7981 */ /* 0x000ea4000c1e9d00 */
[----:B--2---:R-:W-:Y:S02]  /*d570*/  LOP3.LUT R19, R12, 0xf000f0, RZ, 0xc0, !PT ;  /* 0x00f000f00c137812 */ /* 0x004fe400078ec0ff */
[----:B------:R-:W-:Y:S02]  /*d580*/  SHF.R.U32.HI R22, RZ, 0x8, R12 ;  /* 0x00000008ff167819 */ /* 0x000fe4000001160c */
[----:B------:R-:W-:Y:S02]  /*d590*/  SHF.R.U32.HI R25, RZ, 0x8, R13 ;  /* 0x00000008ff197819 */ /* 0x000fe4000001160d */
[----:B------:R-:W-:Y:S02]  /*d5a0*/  SHF.R.U32.HI R29, RZ, 0x8, R14 ;  /* 0x00000008ff1d7819 */ /* 0x000fe4000001160e */
[----:B------:R-:W-:-:S02]  /*d5b0*/  SHF.R.U32.HI R33, RZ, 0x8, R15 ;  /* 0x00000008ff217819 */ /* 0x000fc4000001160f */
[----:B------:R-:W-:Y:S02]  /*d5c0*/  LOP3.LUT R11, R12, 0xf000f, RZ, 0xc0, !PT ;  /* 0x000f000f0c0b7812 */ /* 0x000fe400078ec0ff */
        /* <DEDUP_REMOVED lines=38> */
[-C--:B------:R-:W-:Y:S02]  /*d830*/  HFMA2 R19, R12, R7.reuse.H1_H1, -72, -72 ;  /* 0xd480d4800c137431 */ /* 0x080fe40000060007 */
[-C--:B------:R-:W-:Y:S02]  /*d840*/  HFMA2 R32, R22, R7.reuse.H1_H1, -72, -72 ;  /* 0xd480d48016207431 */ /* 0x080fe40000060007 */
[----:B------:R-:W-:Y:S02]  /*d850*/  HADD2 R33, R14, -1032, -1032 ;  /* 0xe408e4080e217430 */ /* 0x000fe40000000000 */
[----:B------:R-:W-:-:S02]  /*d860*/  HFMA2 R34, R34, R7.H1_H1, -72, -72 ;  /* 0xd480d48022227431 */ /* 0x000fc40000060007 */
[----:B------:R-:W-:Y:S02]  /*d870*/  HADD2 R35, R15, -1032, -1032 ;  /* 0xe408e4080f237430 */ /* 0x000fe40000000000 */
[-C--:B------:R-:W-:Y:S02]  /*d880*/  HFMA2 R36, R36, R7.reuse.H1_H1, -72, -72 ;  /* 0xd480d48024247431 */ /* 0x080fe40000060007 */
[----:B------:R-:W-:Y:S02]  /*d890*/  HADD2 R37, R37, -1032, -1032 ;  /* 0xe408e40825257430 */ /* 0x000fe40000000000 */
[----:B------:R-:W-:Y:S01]  /*d8a0*/  HFMA2 R38, R38, R7.H1_H1, -72, -72 ;  /* 0xd480d48026267431 */ /* 0x000fe20000060007 */
[----:B------:R-:W-:Y:S06]  /*d8b0*/  BRA.U !UP0, `(.L_x_2814) ;  /* 0x0000000508687547 */ /* 0x000fec000b800000 */
        /* <DEDUP_REMOVED lines=90> */
.L_x_2814:
        /* <DEDUP_REMOVED lines=94> */
.L_x_2816:
        /* <DEDUP_REMOVED lines=60> */
[--C-:B------:R-:W-:Y:S02]  /*e800*/  HADD2.F32 R24, -RZ, R36.reuse.H0_H0 ;  /* 0x20000024ff187230 */ /* 0x100fe40000004100 */
        /* <DEDUP_REMOVED lines=30> */
.L_x_2815:
[----:B------:R-:W-:-:S05]  /*e9f0*/  IMAD.WIDE R20, R87, 0x4, R20 ;  /* 0x0000000457147825 */ /* 0x000fca00078e0214 */
        /* <DEDUP_REMOVED lines=144> */
.L_x_2817:
        /* <DEDUP_REMOVED lines=94> */
.L_x_2819:
        /* <DEDUP_REMOVED lines=91> */
.L_x_2818:
[----:B------:R-:W-:-:S05]  /*fe90*/  IMAD.WIDE R20, R87, 0x4, R20 ;  /* 0x0000000457147825 */ /* 0x000fca00078e0214 */
[----:B------:R-:W2:Y:S02]  /*fea0*/  LDG.E.128.CONSTANT R12, desc[UR14][R20.64] ;  /* 0x0000000e140c7981 */ /* 0x000ea4000c1e9d00 */
[C---:B--2---:R-:W-:Y:S02]  /*feb0*/  LOP3.LUT R19, R12.reuse, 0xf000f0, RZ, 0xc0, !PT ;  /* 0x00f000f00c137812 */ /* 0x044fe400078ec0ff */
[----:B------:R-:W-:Y:S02]  /*fec0*/  SHF.R.U32.HI R33, RZ, 0x8, R14 ;  /* 0x00000008ff217819 */ /* 0x000fe4000001160e */
[----:B------:R-:W-:Y:S02]  /*fed0*/  SHF.R.U32.HI R35, RZ, 0x8, R15 ;  /* 0x00000008ff237819 */ /* 0x000fe4000001160f */
[----:B------:R-:W-:Y:S02]  /*fee0*/  LOP3.LUT R11, R12, 0xf000f, RZ, 0xc0, !PT ;  /* 0x000f000f0c0b7812 */ /* 0x000fe400078ec0ff */
[----:B------:R-:W-:-:S02]  /*fef0*/  SHF.R.U32.HI R22, RZ, 0x8, R12 ;  /* 0x00000008ff167819 */ /* 0x000fc4000001160c */
[C---:B------:R-:W-:Y:S02]  /*ff00*/  LOP3.LUT R23, R13.reuse, 0xf000f, RZ, 0xc0, !PT ;  /* 0x000f000f0d177812 */ /* 0x040fe400078ec0ff */
[----:B------:R-:W-:Y:S02]  /*ff10*/  LOP3.LUT R24, R13, 0xf000f0, RZ, 0xc0, !PT ;  /* 0x00f000f00d187812 */ /* 0x000fe400078ec0ff */
        /* <DEDUP_REMOVED lines=45> */
[----:B------:R-:W-:Y:S06]  /*101f0*/  BRA.U !UP0, `(.L_x_2820) ;  /* 0x0000000508687547 */ /* 0x000fec000b800000 */
        /* <DEDUP_REMOVED lines=90> */
.L_x_2820:
        /* <DEDUP_REMOVED lines=94> */
.L_x_2822:
        /* <DEDUP_REMOVED lines=91> */
.L_x_2821:
[----:B------:R-:W-:Y:S01]  /*11330*/  UIADD3 UR5, UPT, UPT, UR5, 0x20, URZ ;  /* 0x0000002005057890 */ /* 0x000fe2000fffe0ff */
[----:B------:R-:W-:Y:S01]  /*11340*/  IMAD.WIDE R92, R87, 0x4, R20 ;  /* 0x00000004575c7825 */ /* 0x000fe200078e0214 */
[----:B------:R-:W-:Y:S02]  /*11350*/  UIADD3 UR4, UPT, UPT, UR4, 0x40, URZ ;  /* 0x0000004004047890 */ /* 0x000fe4000fffe0ff */
[----:B------:R-:W-:-:S09]  /*11360*/  UISETP.GE.AND UP0, UPT, UR5, UR6, UPT ;  /* 0x000000060500728c */ /* 0x000fd2000bf06270 */
[----:B------:R-:W-:Y:S05]  /*11370*/  BRA.U !UP0, `(.L_x_2823) ;  /* 0xffffffad08347547 */ /* 0x000fea000b83ffff */
[----:B------:R-:W-:-:S07]  /*11380*/  IMAD.WIDE R92, R87, 0x10, R16 ;  /* 0x00000010575c7825 */ /* 0x000fce00078e0210 */
.L_x_2810:
[----:B------:R-:W0:Y:S02]  /*11390*/  LDCU UR6, c[0x0][0x3d8] ;  /* 0x00007b00ff0677ac */ /* 0x000e240008000800 */
[----:B0-----:R-:W-:-:S04]  /*113a0*/  UISETP.LT.AND UP0, UPT, UR9, UR6, UPT ;  /* 0x000000060900728c */ /* 0x001fc8000bf01270 */
[----:B------:R-:W-:-:S04]  /*113b0*/  USEL UR6, UR9, UR6, UP0 ;  /* 0x0000000609067287 */ /* 0x000fc80008000000 */
[----:B------:R-:W-:-:S09]  /*113c0*/  UISETP.GT.AND UP0, UPT, UR6, UR5, UPT ;  /* 0x000000050600728c */ /* 0x000fd2000bf04270 */
[----:B------:R-:W-:Y:S05]  /*113d0*/  BRA.U !UP0, `(.L_x_2824) ;  /* 0x0000001d08a07547 */ /* 0x000fea000b800000 */
[----:B------:R-:W-:Y:S01]  /*113e0*/  ISETP.EQ.OR P1, PT, R18, 0x2, P0 ;  /* 0x000000021200780c */ /* 0x000fe20000722670 */
[----:B------:R-:W0:Y:S01]  /*113f0*/  LDCU UR8, c[0x0][0x3a8] ;  /* 0x00007500ff0877ac */ /* 0x000e220008000800 */
[----:B------:R-:W-:Y:S02]  /*11400*/  MOV R94, R92 ;  /* 0x0000005c005e7202 */ /* 0x000fe40000000f00 */
[----:B------:R-:W-:-:S09]  /*11410*/  MOV R95, R93 ;  /* 0x0000005d005f7202 */ /* 0x000fd20000000f00 */
.L_x_2828:
[----:B------:R-:W1:Y:S01]  /*11420*/  LDC R87, c[0x0][0x3ac] ;  /* 0x0000eb00ff577b82 */ /* 0x000e620000000800 */
[----:B-----5:R-:W2:Y:S01]  /*11430*/  LDG.E.128.CONSTANT R20, desc[UR14][R94.64] ;  /* 0x0000000e5e147981 */ /* 0x020ea2000c1e9d00 */
[----:B-1----:R-:W-:-:S05]  /*11440*/  IMAD.WIDE R24, R87, 0x4, R94 ;  /* 0x0000000457187825 */ /* 0x002fca00078e025e */
[----:B------:R1:W3:Y:S01]  /*11450*/  LDG.E.128.CONSTANT R16, desc[UR14][R24.64] ;  /* 0x0000000e18107981 */ /* 0x0002e2000c1e9d00 */
[----:B------:R-:W-:-:S05]  /*11460*/  IMAD.WIDE R90, R87, 0x4, R24 ;  /* 0x00000004575a7825 */ /* 0x000fca00078e0218 */
[----:B------:R-:W4:Y:S01]  /*11470*/  LDG.E.128.CONSTANT R12, desc[UR14][R90.64] ;  /* 0x0000000e5a0c7981 */ /* 0x000f22000c1e9d00 */
[----:B------:R-:W-:Y:S01]  /*11480*/  HFMA2 R34, -RZ, RZ, 0, 0.125 ;  /* 0x00003000ff227431 */ /* 0x000fe200000001ff */
[----:B------:R-:W-:Y:S01]  /*11490*/  MOV R42, 0x2400 ;  /* 0x00002400002a7802 */ /* 0x000fe20000000f00 */
[----:B------:R-:W0:Y:S01]  /*114a0*/  S2UR UR7, SR_CTAID.Y ;  /* 0x00000000000779c3 */ /* 0x000e220000002600 */
[----:B------:R-:W-:Y:S02]  /*114b0*/  UISETP.NE.AND UP0, UPT, UR17, URZ, UPT ;  /* 0x000000ff1100728c */ /* 0x000fe4000bf05270 */
[----:B0-----:R-:W-:-:S04]  /*114c0*/  UIMAD UR7, UR7, -0x3, UR8 ;  /* 0xfffffffd070778a4 */ /* 0x001fc8000f8e0208 */
[----:B------:R-:W-:Y:S01]  /*114d0*/  UISETP.NE.AND UP1, UPT, UR7, 0x1, UPT ;  /* 0x000000010700788c */ /* 0x000fe2000bf25270 */
[C---:B--2---:R-:W-:Y:S02]  /*114e0*/  LOP3.LUT R44, R20.reuse, 0x70007, RZ, 0xc0, !PT ;  /* 0x00070007142c7812 */ /* 0x044fe400078ec0ff */
[----:B------:R-:W-:Y:S02]  /*114f0*/  LOP3.LUT R32, R20, 0x380038, RZ, 0xc0, !PT ;  /* 0x0038003814207812 */ /* 0x000fe400078ec0ff */
[----:B------:R-:W-:Y:S02]  /*11500*/  SHF.R.U32.HI R43, RZ, 0x6, R20 ;  /* 0x00000006ff2b7819 */ /* 0x000fe40000011614 */
[C---:B------:R-:W-:Y:S02]  /*11510*/  LOP3.LUT R54, R21.reuse, 0x70007, RZ, 0xc0, !PT ;  /* 0x0007000715367812 */ /* 0x040fe400078ec0ff */
[----:B------:R-:W-:Y:S02]  /*11520*/  LOP3.LUT R33, R21, 0x380038, RZ, 0xc0, !PT ;  /* 0x0038003815217812 */ /* 0x000fe400078ec0ff */
[----:B------:R-:W-:-:S02]  /*11530*/  SHF.R.U32.HI R53, RZ, 0x6, R21 ;  /* 0x00000006ff357819 */ /* 0x000fc40000011615 */
[----:B-1----:R-:W-:Y:S02]  /*11540*/  SHF.R.U32.HI R24, RZ, 0xf, R21 ;  /* 0x0000000fff187819 */ /* 0x002fe40000011615 */
[C---:B------:R-:W-:Y:S02]  /*11550*/  LOP3.LUT R56, R22.reuse, 0x70007, RZ, 0xc0, !PT ;  /* 0x0007000716387812 */ /* 0x040fe400078ec0ff */
[----:B------:R-:W-:Y:S02]  /*11560*/  LOP3.LUT R35, R22, 0x380038, RZ, 0xc0, !PT ;  /* 0x0038003816237812 */ /* 0x000fe400078ec0ff */
[----:B------:R-:W-:Y:S02]  /*11570*/  SHF.R.U32.HI R55, RZ, 0x6, R22 ;  /* 0x00000006ff377819 */ /* 0x000fe40000011616 */
[----:B------:R-:W-:Y:S02]  /*11580*/  SHF.R.U32.HI R20, RZ, 0xf, R20 ;  /* 0x0000000fff147819 */ /* 0x000fe40000011614 */
[----:B------:R-:W-:-:S02]  /*11590*/  SHF.R.U32.HI R22, RZ, 0xf, R22 ;  /* 0x0000000fff167819 */ /* 0x000fc40000011616 */
[C---:B------:R-:W-:Y:S02]  /*115a0*/  LOP3.LUT R61, R23.reuse, 0x70007, RZ, 0xc0, !PT ;  /* 0x00070007173d7812 */ /* 0x040fe400078ec0ff */
[----:B------:R-:W-:Y:S02]  /*115b0*/  LOP3.LUT R38, R23, 0x380038, RZ, 0xc0, !PT ;  /* 0x0038003817267812 */ /* 0x000fe400078ec0ff */
[--C-:B------:R-:W-:Y:S02]  /*115c0*/  SHF.R.U32.HI R57, RZ, 0x6, R23.reuse ;  /* 0x00000006ff397819 */ /* 0x100fe40000011617 */
[----:B------:R-:W-:Y:S02]  /*115d0*/  SHF.R.U32.HI R25, RZ, 0xf, R23 ;  /* 0x0000000fff197819 */ /* 0x000fe40000011617 */
[C---:B---3--:R-:W-:Y:S02]  /*115e0*/  LOP3.LUT R45, R16.reuse, 0x70007, RZ, 0xc0, !PT ;  /* 0x00070007102d7812 */ /* 0x048fe400078ec0ff */
[----:B------:R-:W-:-:S02]  /*115f0*/  LOP3.LUT R11, R16, 0x380038, RZ, 0xc0, !PT ;  /* 0x00380038100b7812 */ /* 0x000fc400078ec0ff */
[--C-:B------:R-:W-:Y:S02]  /*11600*/  SHF.R.U32.HI R46, RZ, 0x6, R16.reuse ;  /* 0x00000006ff2e7819 */ /* 0x100fe40000011610 */
[----:B------:R-:W-:Y:S02]  /*11610*/  SHF.R.U32.HI R21, RZ, 0xe, R16 ;  /* 0x0000000eff157819 */ /* 0x000fe40000011610 */
        /* <DEDUP_REMOVED lines=16> */
[----:B------:R-:W-:Y:S02]  /*11720*/  LOP3.LUT R22, R20, 0x20002, R21, 0xf8, !PT ;  /* 0x0002000214167812 */ /* 0x000fe400078ef815 */
[----:B------:R-:W-:Y:S02]  /*11730*/  LOP3.LUT R37, R19, 0x20002, R26, 0xf8, !PT ;  /* 0x0002000213257812 */ /* 0x000fe400078ef81a */
[----:B------:R-:W-:Y:S02]  /*11740*/  LOP3.LUT R40, R25, 0x20002, R28, 0xf8, !PT ;  /* 0x0002000219287812 */ /* 0x000fe400078ef81c */
[----:B------:R-:W-:Y:S02]  /*11750*/  LOP3.LUT R24, R24, 0x20002, R23, 0xf8, !PT ;  /* 0x0002000218187812 */ /* 0x000fe400078ef817 */
[C---:B----4-:R-:W-:Y:S02]  /*11760*/  LOP3.LUT R28, R12.reuse, 0x70007, RZ, 0xc0, !PT ;  /* 0x000700070c1c7812 */ /* 0x050fe400078ec0ff */
        /* <DEDUP_REMOVED lines=15> */
[----:B------:R-:W-:Y:S02]  /*11860*/  LOP3.LUT R21, R22, 0x40004, R21, 0xf8, !PT ;  /* 0x0004000416157812 */ /* 0x000fe400078ef815 */
[----:B------:R-:W-:Y:S02]  /*11870*/  LOP3.LUT R22, R24, 0x40004, R23, 0xf8, !PT ;  /* 0x0004000418167812 */ /* 0x000fe400078ef817 */
[----:B------:R-:W-:Y:S02]  /*11880*/  LOP3.LUT R24, R40, 0x40004, R15, 0xf8, !PT ;  /* 0x0004000428187812 */ /* 0x000fe400078ef80f */
[----:B------:R-:W-:-:S02]  /*11890*/  LOP3.LUT R33, R33, 0x64006400, RZ, 0xfc, !PT ;  /* 0x6400640021217812 */ /* 0x000fc400078efcff */
[----:B------:R-:W-:Y:S02]  /*118a0*/  LOP3.LUT R15, R43, 0x380038, RZ, 0xc0, !PT ;  /* 0x003800382b0f7812 */ /* 0x000fe400078ec0ff */
[----:B------:R-:W-:Y:S01]  /*118b0*/  LOP3.LUT R23, R37, 0x40004, R36, 0xf8, !PT ;  /* 0x0004000425177812 */ /* 0x000fe200078ef824 */
        /* <DEDUP_REMOVED lines=62> */
[----:B------:R-:W-:Y:S01]  /*11ca0*/  HFMA2 R68, R37, R42.H0_H0, -20, -20 ;  /* 0xcd00cd0025447431 */ /* 0x000fe2000004002a */
[----:B------:R-:W-:Y:S01]  /*11cb0*/  LOP3.LUT R41, R40, 0x64006400, RZ, 0xfc, !PT ;  /* 0x6400640028297812 */ /* 0x000fe200078efcff */
[-C--:B------:R-:W-:Y:S01]  /*11cc0*/  HFMA2 R14, R67, R34.reuse.H0_H0, -132, -132 ;  /* 0xd820d820430e7431 */ /* 0x080fe20000040022 */
[----:B------:R-:W-:Y:S01]  /*11cd0*/  LOP3.LUT R38, R47, 0x1c001c0, RZ, 0xc0, !PT ;  /* 0x01c001c02f267812 */ /* 0x000fe200078ec0ff */
[----:B------:R-:W-:Y:S01]  /*11ce0*/  HFMA2 R33, R63, R34.H0_H0, -132, -132 ;  /* 0xd820d8203f217431 */ /* 0x000fe20000040022 */
        /* <DEDUP_REMOVED lines=117> */
[----:B------:R-:W-:Y:S01]  /*12440*/  HFMA2 R89, R61, R21, R89 ;  /* 0x000000153d597231 */ /* 0x000fe20000000059 */
[----:B------:R-:W0:Y:S01]  /*12450*/  LDS.128 R24, [UR4+0x20] ;  /* 0x00002004ff187984 */ /* 0x000e220008000c00 */
[----:B------:R-:W-:Y:S02]  /*12460*/  HFMA2 R28, R65, R31, R28 ;  /* 0x0000001f411c7231 */ /* 0x000fe4000000001c */
        /* <DEDUP_REMOVED lines=9> */
[-C--:B------:R-:W-:Y:S02]  /*12500*/  HFMA2 R30, R70, R22.reuse, R30 ;  /* 0x00000016461e7231 */ /* 0x080fe4000000001e */
[----:B------:R-:W-:Y:S02]  /*12510*/  HFMA2 R21, R62, R22, R28 ;  /* 0x000000163e157231 */ /* 0x000fe4000000001c */
[-C--:B------:R-:W-:Y:S02]  /*12520*/  HFMA2 R22, R69, R23.reuse, R30 ;  /* 0x0000001745167231 */ /* 0x080fe4000000001e */
        /* <DEDUP_REMOVED lines=42> */
.L_x_2825:
        /* <DEDUP_REMOVED lines=84> */
.L_x_2827:
        /* <DEDUP_REMOVED lines=79> */
.L_x_2826:
[----:B------:R-:W-:Y:S01]  /*13200*/  UIADD3 UR5, UPT, UPT, UR5, 0x20, URZ ;  /* 0x0000002005057890 */ /* 0x000fe2000fffe0ff */
[----:B------:R-:W-:Y:S01]  /*13210*/  IMAD.WIDE R94, R87, 0x4, R90 ;  /* 0x00000004575e7825 */ /* 0x000fe200078e025a */
[----:B------:R-:W-:Y:S02]  /*13220*/  UIADD3 UR4, UPT, UPT, UR4, 0x40, URZ ;  /* 0x0000004004047890 */ /* 0x000fe4000fffe0ff */
[----:B------:R-:W-:-:S09]  /*13230*/  UISETP.GE.AND UP0, UPT, UR5, UR6, UPT ;  /* 0x000000060500728c */ /* 0x000fd2000bf06270 */
[----:B------:R-:W-:Y:S05]  /*13240*/  BRA.U !UP0, `(.L_x_2828) ;  /* 0xffffffe108747547 */ /* 0x000fea000b83ffff */
[----:B------:R-:W-:-:S07]  /*13250*/  IMAD.WIDE R92, R87, 0xc, R92 ;  /* 0x0000000c575c7825 */ /* 0x000fce00078e025c */
.L_x_2824:
[----:B------:R-:W0:Y:S02]  /*13260*/  LDCU UR6, c[0x0][0x3dc] ;  /* 0x00007b80ff0677ac */ /* 0x000e240008000800 */
[----:B0-----:R-:W-:-:S04]  /*13270*/  UISETP.LT.AND UP0, UPT, UR9, UR6, UPT ;  /* 0x000000060900728c */ /* 0x001fc8000bf01270 */
[----:B------:R-:W-:-:S04]  /*13280*/  USEL UR9, UR9, UR6, UP0 ;  /* 0x0000000609097287 */ /* 0x000fc80008000000 */
[----:B------:R-:W-:-:S09]  /*13290*/  UISETP.GT.AND UP0, UPT, UR9, UR5, UPT ;  /* 0x000000050900728c */ /* 0x000fd2000bf04270 */
[----:B------:R-:W-:Y:S05]  /*132a0*/  BRA.U !UP0, `(.L_x_2829) ;  /* 0x0000001108107547 */ /* 0x000fea000b800000 */
[----:B------:R-:W0:Y:S01]  /*132b0*/  S2R R11, SR_CTAID.Y ;  /* 0x00000000000b7919 */ /* 0x000e220000002600 */
[----:B------:R-:W0:Y:S01]  /*132c0*/  LDC R12, c[0x0][0x3a8] ;  /* 0x0000ea00ff0c7b82 */ /* 0x000e220000000800 */
[----:B------:R-:W-:Y:S01]  /*132d0*/  UIADD3 UR4, UPT, UPT, UR4, 0x50, URZ ;  /* 0x0000005004047890 */ /* 0x000fe2000fffe0ff */
[----:B0-----:R-:W-:-:S05]  /*132e0*/  IMAD R12, R11, -0x3, R12 ;  /* 0xfffffffd0b0c7824 */ /* 0x001fca00078e020c */
[----:B------:R-:W-:-:S13]  /*132f0*/  ISETP.EQ.OR P0, PT, R12, 0x2, P0 ;  /* 0x000000020c00780c */ /* 0x000fda0000702670 */
.L_x_2833:
[----:B------:R-:W2:Y:S01]  /*13300*/  LDG.E.128.CONSTANT R12, desc[UR14][R92.64] ;  /* 0x0000000e5c0c7981 */ /* 0x000ea2000c1e9d00 */
[----:B------:R-:W0:Y:S01]  /*13310*/  LDC R24, c[0x0][0x3a8] ;  /* 0x0000ea00ff187b82 */ /* 0x000e220000000800 */
[----:B------:R-:W-:Y:S01]  /*13320*/  MOV R16, 0x3400 ;  /* 0x0000340000107802 */ /* 0x000fe20000000f00 */
[----:B------:R-:W-:Y:S01]  /*13330*/  HFMA2 R35, -RZ, RZ, 0, 0.0625 ;  /* 0x00002c00ff237431 */ /* 0x000fe200000001ff */
[----:B------:R-:W-:Y:S01]  /*13340*/  MOV R17, 0x2400 ;  /* 0x0000240000117802 */ /* 0x000fe20000000f00 */
[----:B------:R-:W-:Y:S01]  /*13350*/  UISETP.NE.AND UP0, UPT, UR17, URZ, UPT ;  /* 0x000000ff1100728c */ /* 0x000fe2000bf05270 */
[----:B------:R-:W-:Y:S02]  /*13360*/  PRMT R8, R8, 0x5410, R16 ;  /* 0x0000541008087816 */ /* 0x000fe40000000010 */
[----:B------:R-:W-:Y:S01]  /*13370*/  PRMT R7, R7, 0x5410, R17 ;  /* 0x0000541007077816 */ /* 0x000fe20000000011 */
[----:B0-----:R-:W-:-:S05]  /*13380*/  IMAD R23, R11, -0x3, R24 ;  /* 0xfffffffd0b177824 */ /* 0x001fca00078e0218 */
[----:B------:R-:W-:Y:S02]  /*13390*/  ISETP.NE.AND P1, PT, R23, 0x1, PT ;  /* 0x000000011700780c */ /* 0x000fe40003f25270 */
[C---:B--2---:R-:W-:Y:S02]  /*133a0*/  LOP3.LUT R16, R14.reuse, 0x30003, RZ, 0xc0, !PT ;  /* 0x000300030e107812 */ /* 0x044fe400078ec0ff */
[C---:B-----5:R-:W-:Y:S02]  /*133b0*/  LOP3.LUT R22, R14.reuse, 0xc000c, RZ, 0xc0, !PT ;  /* 0x000c000c0e167812 */ /* 0x060fe400078ec0ff */
[C---:B------:R-:W-:Y:S02]  /*133c0*/  LOP3.LUT R31, R14.reuse, 0x300030, RZ, 0xc0, !PT ;  /* 0x003000300e1f7812 */ /* 0x040fe400078ec0ff */
[----:B------:R-:W-:Y:S02]  /*133d0*/  LOP3.LUT R39, R14, 0xc000c0, RZ, 0xc0, !PT ;  /* 0x00c000c00e277812 */ /* 0x000fe400078ec0ff */
[----:B------:R-:W-:-:S02]  /*133e0*/  SHF.R.U32.HI R14, RZ, 0x8, R14 ;  /* 0x00000008ff0e7819 */ /* 0x000fc4000001160e */
[C---:B------:R-:W-:Y:S02]  /*133f0*/  LOP3.LUT R17, R15.reuse, 0x30003, RZ, 0xc0, !PT ;  /* 0x000300030f117812 */ /* 0x040fe400078ec0ff */
        /* <DEDUP_REMOVED lines=19> */
[----:B------:R-:W-:Y:S01]  /*13530*/  LOP3.LUT R30, R24, 0x64006400, RZ, 0xfc, !PT ;  /* 0x64006400181e7812 */ /* 0x000fe200078efcff */
[----:B------:R-:W-:Y:S01]  /*13540*/  HFMA2 R23, R23, R8.H1_H1, -258, -258 ;  /* 0xdc08dc0817177431 */ /* 0x000fe20000060008 */
        /* <DEDUP_REMOVED lines=73> */
[----:B------:R-:W-:Y:S06]  /*139e0*/  BRA.U !UP0, `(.L_x_2830) ;  /* 0x0000000108b07547 */ /* 0x000fec000b800000 */
        /* <DEDUP_REMOVED lines=44> */
.L_x_2830:
[----:B------:R-:W-:Y:S05]  /*13cb0*/  @!P1 BRA `(.L_x_2831) ;  /* 0x0000000400749947 */ /* 0x000fea0003800000 */
[----:B------:R-:W-:-:S04]  /*13cc0*/  PRMT R12, R88, 0x9910, RZ ;  /* 0x00009910580c7816 */ /* 0x000fc800000000ff */
[----:B------:R-:W-:-:S13]  /*13cd0*/  ISETP.NE.AND P1, PT, R12, RZ, PT ;  /* 0x000000ff0c00720c */ /* 0x000fda0003f25270 */
[----:B------:R-:W-:Y:S05]  /*13ce0*/  @!P1 BRA `(.L_x_2832) ;  /* 0x0000000000b09947 */ /* 0x000fea0003800000 */
[----:B------:R-:W0:Y:S01]  /*13cf0*/  LDS.128 R12, [UR4+-0x10] ;  /* 0xfffff004ff0c7984 */ /* 0x000e220008000c00 */
[----:B------:R-:W-:Y:S02]  /*13d00*/  PRMT R10, R10, 0x5410, R9 ;  /* 0x000054100a0a7816 */ /* 0x000fe40000000009 */
[----:B------:R-:W-:Y:S01]  /*13d10*/  PRMT R8, R8, 0x5410, R7 ;  /* 0x0000541008087816 */ /* 0x000fe20000000007 */
        /* <DEDUP_REMOVED lines=41> */
.L_x_2832:
        /* <DEDUP_REMOVED lines=46> */
.L_x_2831:
[----:B------:R-:W0:Y:S01]  /*14290*/  LDC R87, c[0x0][0x3ac] ;  /* 0x0000eb00ff577b82 */ /* 0x000e220000000800 */
[----:B------:R-:W-:Y:S02]  /*142a0*/  UIADD3 UR5, UPT, UPT, UR5, 0x10, URZ ;  /* 0x0000001005057890 */ /* 0x000fe4000fffe0ff */
[----:B------:R-:W-:Y:S02]  /*142b0*/  UIADD3 UR4, UPT, UPT, UR4, 0x20, URZ ;  /* 0x0000002004047890 */ /* 0x000fe4000fffe0ff */
[----:B------:R-:W-:Y:S01]  /*142c0*/  UISETP.GE.AND UP0, UPT, UR5, UR9, UPT ;  /* 0x000000090500728c */ /* 0x000fe2000bf06270 */
[----:B0-----:R-:W-:-:S08]  /*142d0*/  IMAD.WIDE R92, R87, 0x4, R92 ;  /* 0x00000004575c7825 */ /* 0x001fd000078e025c */
[----:B------:R-:W-:Y:S05]  /*142e0*/  BRA.U !UP0, `(.L_x_2833) ;  /* 0xfffffff108047547 */ /* 0x000fea000b83ffff */
.L_x_2829:
[----:B------:R-:W0:Y:S01]  /*142f0*/  S2R R8, SR_CTAID.X ;  /* 0x0000000000087919 */ /* 0x000e220000002500 */
[----:B------:R-:W1:Y:S01]  /*14300*/  S2UR UR4, SR_CTAID.Y ;  /* 0x00000000000479c3 */ /* 0x000e620000002600 */
[----:B------:R-:W0:Y:S07]  /*14310*/  S2R R7, SR_TID.X ;  /* 0x0000000000077919 */ /* 0x000e2e0000002100 */
[----:B------:R-:W2:Y:S08]  /*14320*/  LDC.64 R10, c[0x0][0x3a0] ;  /* 0x0000e800ff0a7b82 */ /* 0x000eb00000000a00 */
[----:B------:R-:W3:Y:S01]  /*14330*/  LDC R12, c[0x0][0x3a8] ;  /* 0x0000ea00ff0c7b82 */ /* 0x000ee20000000800 */
[----:B-1----:R-:W-:Y:S01]  /*14340*/  UIMAD UR4, UR4, 0x3, URZ ;  /* 0x00000003040478a4 */ /* 0x002fe2000f8e02ff */
        /* <DEDUP_REMOVED lines=16> */
.L_x_2837:
[----:B------:R-:W0:Y:S02]  /*14450*/  LDS R6, [R8] ;  /* 0x0000000008067984 */ /* 0x000e240000000800 */
[----:B0-----:R-:W-:-:S05]  /*14460*/  HADD2 R7, R6, R9 ;  /* 0x0000000906077230 */ /* 0x001fca0000000000 */
[----:B------:R-:W0:Y:S02]  /*14470*/  ATOMS.CAST.SPIN P1, [R8], R6, R7 ;  /* 0x000000060800758d */ /* 0x000e240001820007 */
[----:B0-----:R-:W-:Y:S05]  /*14480*/  @!P1 BRA `(.L_x_2837) ;  /* 0xfffffffc00f09947 */ /* 0x001fea000383ffff */
[----:B------:R-:W-:Y:S05]  /*14490*/  BRA `(.L_x_2835) ;  /* 0x00000000000c7947 */ /* 0x000fea0003800000 */
.L_x_2836:
[----:B------:R-:W2:Y:S02]  /*144a0*/  LD.E R6, desc[UR14][R10.64] ;  /* 0x0000000e0a067980 */ /* 0x000ea4000c101900 */
[----:B--2---:R-:W-:-:S05]  /*144b0*/  IADD3 R7, PT, PT, R7, R6, RZ ;  /* 0x0000000607077210 */ /* 0x004fca0007ffe0ff */
[----:B------:R0:W-:Y:S02]  /*144c0*/  ST.E desc[UR14][R10.64], R7 ;  /* 0x000000070a007985 */ /* 0x0001e4000c10190e */
.L_x_2835:
[----:B------:R-:W-:Y:S05]  /*144d0*/  BSYNC.RECONVERGENT B0 ;  /* 0x0000000000007941 */ /* 0x000fea0003800200 */
.L_x_2834:
[----:B------:R1:W-:Y:S01]  /*144e0*/  ATOM.E.ADD.F16x2.RN.STRONG.GPU P1, RZ, desc[UR14][R10.64+0x4], R13 ;  /* 0x8000040d0aff79a2 */ /* 0x0003e2000c12e10e */
[----:B------:R-:W-:Y:S04]  /*144f0*/  BSSY.RECONVERGENT B0, `(.L_x_2838) ;  /* 0x000000e000007945 */ /* 0x000fe80003800200 */
[----:B-1----:R-:W-:Y:S05]  /*14500*/  @P1 BRA `(.L_x_2839) ;  /* 0x0000000000301947 */ /* 0x002fea0003800000 */
[----:B------:R-:W1:Y:S02]  /*14510*/  QSPC.E.S P1, RZ, [R10+0x4] ;  /* 0x000004000aff73aa */ /* 0x000e640000020500 */
[----:B-1----:R-:W-:Y:S05]  /*14520*/  @!P1 BRA `(.L_x_2840) ;  /* 0x00000000001c9947 */ /* 0x002fea0003800000 */
[----:B------:R-:W-:-:S04]  /*14530*/  MOV R6, R10 ;  /* 0x0000000a00067202 */ /* 0x000fc80000000f00 */
[----:B------:R-:W-:-:S07]  /*14540*/  MOV R8, R6 ;  /* 0x0000000600087202 */ /* 0x000fce0000000f00 */
.L_x_2841:
[----:B------:R-:W0:Y:S02]  /*14550*/  LDS R6, [R8+0x4] ;  /* 0x0000040008067984 */ /* 0x000e240000000800 */
[----:B0-----:R-:W-:-:S05]  /*14560*/  HFMA2 R7, R6, 1, 1, R5 ;  /* 0x3c003c0006077831 */ /* 0x001fca0000000005 */
[----:B------:R-:W0:Y:S02]  /*14570*/  ATOMS.CAST.SPIN P1, [R8+0x4], R6, R7 ;  /* 0x000004060800758d */ /* 0x000e240001820007 */
[----:B0-----:R-:W-:Y:S05]  /*14580*/  @!P1 BRA `(.L_x_2841) ;  /* 0xfffffffc00f09947 */ /* 0x001fea000383ffff */
[----:B------:R-:W-:Y:S05]  /*14590*/  BRA `(.L_x_2839) ;  /* 0x00000000000c7947 */ /* 0x000fea0003800000 */
.L_x_2840:
[----:B------:R-:W2:Y:S02]  /*145a0*/  LD.E R5, desc[UR14][R10.64+0x4] ;  /* 0x0000040e0a057980 */ /* 0x000ea4000c101900 */
[----:B--2---:R-:W-:-:S05]  /*145b0*/  IADD3 R5, PT, PT, R13, R5, RZ ;  /* 0x000000050d057210 */ /* 0x004fca0007ffe0ff */
[----:B------:R1:W-:Y:S02]  /*145c0*/  ST.E desc[UR14][R10.64+0x4], R5 ;  /* 0x000004050a007985 */ /* 0x0003e4000c10190e */
.L_x_2839:
[----:B------:R-:W-:Y:S05]  /*145d0*/  BSYNC.RECONVERGENT B0 ;  /* 0x0000000000007941 */ /* 0x000fea0003800200 */
.L_x_2838:
        /* <DEDUP_REMOVED lines=12> */
.L_x_2845:
[----:B------:R-:W0:Y:S02]  /*146a0*/  LDS R4, [R6] ;  /* 0x0000000006047984 */ /* 0x000e240000000800 */
[----:B0-----:R-:W-:-:S05]  /*146b0*/  HADD2 R5, R4, R7 ;  /* 0x0000000704057230 */ /* 0x001fca0000000000 */
[----:B------:R-:W0:Y:S02]  /*146c0*/  ATOMS.CAST.SPIN P0, [R6], R4, R5 ;  /* 0x000000040600758d */ /* 0x000e240001800005 */
[----:B0-----:R-:W-:Y:S05]  /*146d0*/  @!P0 BRA `(.L_x_2845) ;  /* 0xfffffffc00f08947 */ /* 0x001fea000383ffff */
[----:B------:R-:W-:Y:S05]  /*146e0*/  BRA `(.L_x_2843) ;  /* 0x00000000000c7947 */ /* 0x000fea0003800000 */
.L_x_2844:
[----:B------:R-:W2:Y:S02]  /*146f0*/  LD.E R4, desc[UR14][R10.64] ;  /* 0x0000000e0a047980 */ /* 0x000ea4000c101900 */
[----:B--2---:R-:W-:-:S05]  /*14700*/  IADD3 R5, PT, PT, R5, R4, RZ ;  /* 0x0000000405057210 */ /* 0x004fca0007ffe0ff */
[----:B------:R0:W-:Y:S02]  /*14710*/  ST.E desc[UR14][R10.64], R5 ;  /* 0x000000050a007985 */ /* 0x0001e4000c10190e */
.L_x_2843:
[----:B------:R-:W-:Y:S05]  /*14720*/  BSYNC.RECONVERGENT B0 ;  /* 0x0000000000007941 */ /* 0x000fea0003800200 */
.L_x_2842:
[----:B------:R1:W-:Y:S01]  /*14730*/  ATOM.E.ADD.F16x2.RN.STRONG.GPU P0, RZ, desc[UR14][R10.64+0x4], R8 ;  /* 0x800004080aff79a2 */ /* 0x0003e2000c10e10e */
[----:B------:R-:W-:Y:S04]  /*14740*/  BSSY.RECONVERGENT B0, `(.L_x_2846) ;  /* 0x000000e000007945 */ /* 0x000fe80003800200 */
[----:B-1----:R-:W-:Y:S05]  /*14750*/  @P0 BRA `(.L_x_2847) ;  /* 0x0000000000300947 */ /* 0x002fea0003800000 */
[----:B------:R-:W1:Y:S02]  /*14760*/  QSPC.E.S P0, RZ, [R10+0x4] ;  /* 0x000004000aff73aa */ /* 0x000e640000000500 */
[----:B-1----:R-:W-:Y:S05]  /*14770*/  @!P0 BRA `(.L_x_2848) ;  /* 0x00000000001c8947 */ /* 0x002fea0003800000 */
[----:B------:R-:W-:-:S04]  /*14780*/  MOV R4, R10 ;  /* 0x0000000a00047202 */ /* 0x000fc80000000f00 */
[----:B------:R-:W-:-:S07]  /*14790*/  MOV R6, R4 ;  /* 0x0000000400067202 */ /* 0x000fce0000000f00 */
.L_x_2849:
[----:B------:R-:W0:Y:S02]  /*147a0*/  LDS R4, [R6+0x4] ;  /* 0x0000040006047984 */ /* 0x000e240000000800 */
[----:B0-----:R-:W-:-:S05]  /*147b0*/  HFMA2 R5, R4, 1, 1, R3 ;  /* 0x3c003c0004057831 */ /* 0x001fca0000000003 */
[----:B------:R-:W0:Y:S02]  /*147c0*/  ATOMS.CAST.SPIN P0, [R6+0x4], R4, R5 ;  /* 0x000004040600758d */ /* 0x000e240001800005 */
[----:B0-----:R-:W-:Y:S05]  /*147d0*/  @!P0 BRA `(.L_x_2849) ;  /* 0xfffffffc00f08947 */ /* 0x001fea000383ffff */
[----:B------:R-:W-:Y:S05]  /*147e0*/  BRA `(.L_x_2847) ;  /* 0x00000000000c7947 */ /* 0x000fea0003800000 */
.L_x_2848:
[----:B------:R-:W2:Y:S02]  /*147f0*/  LD.E R3, desc[UR14][R10.64+0x4] ;  /* 0x0000040e0a037980 */ /* 0x000ea4000c101900 */
[----:B--2---:R-:W-:-:S05]  /*14800*/  IADD3 R3, PT, PT, R8, R3, RZ ;  /* 0x0000000308037210 */ /* 0x004fca0007ffe0ff */
[----:B------:R1:W-:Y:S02]  /*14810*/  ST.E desc[UR14][R10.64+0x4], R3 ;  /* 0x000004030a007985 */ /* 0x0003e4000c10190e */
.L_x_2847:
[----:B------:R-:W-:Y:S05]  /*14820*/  BSYNC.RECONVERGENT B0 ;  /* 0x0000000000007941 */ /* 0x000fea0003800200 */
.L_x_2846:
        /* <DEDUP_REMOVED lines=13> */
.L_x_2853:
[----:B------:R-:W0:Y:S02]  /*14900*/  LDS R2, [R4] ;  /* 0x0000000004027984 */ /* 0x000e240000000800 */
[----:B0-----:R-:W-:-:S05]  /*14910*/  HADD2 R3, R2, R5 ;  /* 0x0000000502037230 */ /* 0x001fca0000000000 */
[----:B------:R-:W0:Y:S02]  /*14920*/  ATOMS.CAST.SPIN P0, [R4], R2, R3 ;  /* 0x000000020400758d */ /* 0x000e240001800003 */
[----:B0-----:R-:W-:Y:S05]  /*14930*/  @!P0 BRA `(.L_x_2853) ;  /* 0xfffffffc00f08947 */ /* 0x001fea000383ffff */
[----:B------:R-:W-:Y:S05]  /*14940*/  BRA `(.L_x_2851) ;  /* 0x00000000000c7947 */ /* 0x000fea0003800000 */
.L_x_2852:
[----:B------:R-:W2:Y:S02]  /*14950*/  LD.E R2, desc[UR14][R10.64] ;  /* 0x0000000e0a027980 */ /* 0x000ea4000c101900 */
[----:B--2---:R-:W-:-:S05]  /*14960*/  IADD3 R3, PT, PT, R3, R2, RZ ;  /* 0x0000000203037210 */ /* 0x004fca0007ffe0ff */
[----:B------:R0:W-:Y:S02]  /*14970*/  ST.E desc[UR14][R10.64], R3 ;  /* 0x000000030a007985 */ /* 0x0001e4000c10190e */
.L_x_2851:
[----:B------:R-:W-:Y:S05]  /*14980*/  BSYNC.RECONVERGENT B0 ;  /* 0x0000000000007941 */ /* 0x000fea0003800200 */
.L_x_2850:
[----:B------:R1:W-:Y:S02]  /*14990*/  ATOM.E.ADD.F16x2.RN.STRONG.GPU P0, RZ, desc[UR14][R10.64+0x4], R7 ;  /* 0x800004070aff79a2 */ /* 0x0003e4000c10e10e */
[----:B-1----:R-:W-:Y:S05]  /*149a0*/  @P0 EXIT ;  /* 0x000000000000094d */ /* 0x002fea0003800000 */
[----:B------:R-:W1:Y:S02]  /*149b0*/  QSPC.E.S P0, RZ, [R10+0x4] ;  /* 0x000004000aff73aa */ /* 0x000e640000000500 */
[----:B-1----:R-:W-:Y:S05]  /*149c0*/  @!P0 BRA `(.L_x_2854) ;  /* 0x00000000001c8947 */ /* 0x002fea0003800000 */
[----:B------:R-:W-:-:S04]  /*149d0*/  MOV R2, R10 ;  /* 0x0000000a00027202 */ /* 0x000fc80000000f00 */
[----:B------:R-:W-:-:S07]  /*149e0*/  MOV R4, R2 ;  /* 0x0000000200047202 */ /* 0x000fce0000000f00 */
.L_x_2855:
[----:B------:R-:W0:Y:S02]  /*149f0*/  LDS R2, [R4+0x4] ;  /* 0x0000040004027984 */ /* 0x000e240000000800 */
[----:B0-----:R-:W-:-:S05]  /*14a00*/  HFMA2 R3, R2, 1, 1, R0 ;  /* 0x3c003c0002037831 */ /* 0x001fca0000000000 */
[----:B------:R-:W0:Y:S02]  /*14a10*/  ATOMS.CAST.SPIN P0, [R4+0x4], R2, R3 ;  /* 0x000004020400758d */ /* 0x000e240001800003 */
[----:B0-----:R-:W-:Y:S05]  /*14a20*/  @!P0 BRA `(.L_x_2855) ;  /* 0xfffffffc00f08947 */ /* 0x001fea000383ffff */
[----:B------:R-:W-:Y:S05]  /*14a30*/  EXIT ;  /* 0x000000000000794d */ /* 0x000fea0003800000 */
.L_x_2854:
[----:B------:R-:W0:Y:S02]  /*14a40*/  LD.E R0, desc[UR14][R10.64+0x4] ;  /* 0x0000040e0a007980 */ /* 0x000e24000c101900 */
[----:B0-----:R-:W-:-:S05]  /*14a50*/  IADD3 R3, PT, PT, R7, R0, RZ ;  /* 0x0000000007037210 */ /* 0x001fca0007ffe0ff */
[----:B------:R-:W-:Y:S01]  /*14a60*/  ST.E desc[UR14][R10.64+0x4], R3 ;  /* 0x000004030a007985 */ /* 0x000fe2000c10190e */
[----:B------:R-:W-:Y:S05]  /*14a70*/  EXIT ;  /* 0x000000000000794d */ /* 0x000fea0003800000 */
.L_x_2856:
        /* <DEDUP_REMOVED lines=16> */
.L_x_5318:


//--------------------- .text._Z23gemm_half_q_half_kernelILi3ELi160ELb1ELb0ELi32EEvPK6__halfPKjS4_S2_PS0_iiiiPKtS7_iiiiiibS2_i --------------------------
	.section	.text._Z23gemm_half_q_half_kernelILi3ELi160ELb1ELb0ELi32EEvPK6__halfPKjS4_S2_PS0_iiiiPKtS7_iiiiiibS2_i,"ax",@progbits
	.align	128
        .global         _Z23gemm_half_q_half_kernelILi3ELi160ELb1ELb0ELi32EEvPK6__halfPKjS4_S2_PS0_iiiiPKtS7_iiiiiibS2_i
        .type           _Z23gemm_half_q_half_kernelILi3ELi160ELb1ELb0ELi32EEvPK6__halfPKjS4_S2_PS0_iiiiPKtS7_iiiiiibS2_i,@function
        .size           _Z23gemm_half_q_half_kernelILi3ELi160ELb1ELb0ELi32EEvPK6__halfPKjS4_S2_PS0_iiiiPKtS7_iiiiiibS2_i,(.L_x_5319 - _Z23gemm_half_q_half_kernelILi3ELi160ELb1ELb0ELi32EEvPK6__halfPKjS4_S2_PS0_iiiiPKtS7_iiiiiibS2_i)
        .other          _Z23gemm_half_q_half_kernelILi3ELi160ELb1ELb0ELi32EEvPK6__halfPKjS4_S2_PS0_iiiiPKtS7_iiiiiibS2_i,@"STO_CUDA_ENTRY STV_DEFAULT"
_Z23gemm_half_q_half_kernelILi3ELi160ELb1ELb0ELi32EEvPK6__halfPKjS4_S2_PS0_iiiiPKtS7_iiiiiibS2_i:
.text._Z23gemm_half_q_half_kernelILi3ELi160ELb1ELb0ELi32EEvPK6__halfPKjS4_S2_PS0_iiiiPKtS7_iiiiiibS2_i:
        /* <DEDUP_REMOVED lines=9> */
[----:B------:R-:W1:Y:S01]  /*0090*/  S2R R8, SR_CTAID.X ;  /* 0x0000000000087919 */ /* 0x000e620000002500 */
[----:B------:R-:W2:Y:S01]  /*00a0*/  LDCU UR10, c[0x0][0x3b0] ;  /* 0x00007600ff0a77ac */ /* 0x000ea20008000800 */
[----:B0-----:R-:W3:Y:S04]  /*00b0*/  LDG.E.U16 R53, desc[UR16][R2.64] ;  /* 0x0000001002357981 */ /* 0x001ee8000c1e1500 */
[----:B------:R-:W0:Y:S01]  /*00c0*/  S2UR UR13, SR_CTAID.Z ;  /* 0x00000000000d79c3 */ /* 0x000e220000002700 */
[----:B------:R-:W-:Y:S01]  /*00d0*/  UISETP.NE.AND UP2, UPT, UR19, 0x1, UPT ;  /* 0x000000011300788c */ /* 0x000fe2000bf45270 */
[----:B------:R-:W-:Y:S01]  /*00e0*/  PRMT R52, RZ, 0x7610, R52 ;  /* 0x00007610ff347816 */ /* 0x000fe20000000034 */
[----:B------:R-:W4:Y:S01]  /*00f0*/  S2R R0, SR_TID.X ;  /* 0x0000000000007919 */ /* 0x000f220000002100 */
[----:B------:R-:W-:Y:S01]  /*0100*/  UPLOP3.LUT UP0, UPT, UPT, UPT, UPT, 0x80, 0x8 ;  /* 0x000000000008789c */ /* 0x000fe20003f0f070 */
[----:B---3--:R-:W-:-:S05]  /*0110*/  PRMT R6, R53, 0x7610, R6 ;  /* 0x0000761035067816 */ /* 0x008fca0000000006 */
[----:B012-4-:R-:W-:Y:S05]  /*0120*/  BRA.U !UP2, `(.L_x_2857) ;  /* 0x000000010a347547 */ /* 0x017fea000b800000 */
        /* <DEDUP_REMOVED lines=13> */
.L_x_2857:
[----:B------:R-:W-:Y:S01]  /*0200*/  PRMT R2, R6, 0x9910, RZ ;  /* 0x0000991006027816 */ /* 0x000fe200000000ff */
[----:B------:R-:W-:Y:S02]  /*0210*/  USHF.L.U32 UR7, UR13, 0x5, URZ ;  /* 0x000000050d077899 */ /* 0x000fe400080006ff */
[----:B------:R-:W-:Y:S01]  /*0220*/  UISETP.LT.U32.AND UP3, UPT, UR19, 0x3, UPT ;  /* 0x000000031300788c */ /* 0x000fe2000bf61070 */
[----:B------:R-:W-:Y:S01]  /*0230*/  ISETP.NE.AND P0, PT, R2, RZ, PT ;  /* 0x000000ff0200720c */ /* 0x000fe20003f05270 */
[----:B------:R-:W-:Y:S02]  /*0240*/  UIADD3 UR9, UPT, UPT, UR7, 0x20, URZ ;  /* 0x0000002007097890 */ /* 0x000fe4000fffe0ff */
[----:B------:R-:W-:Y:S02]  /*0250*/  USEL UR14, UR19, 0x3, UP3 ;  /* 0x00000003130e7887 */ /* 0x000fe40009800000 */
[----:B------:R-:W-:-:S04]  /*0260*/  UISETP.LT.AND UP1, UPT, UR9, UR10, UPT ;  /* 0x0000000a0900728c */ /* 0x000fc8000bf21270 */
[----:B------:R-:W-:-:S04]  /*0270*/  USEL UR8, UR9, UR10, UP1 ;  /* 0x0000000a09087287 */ /* 0x000fc80008800000 */
[----:B------:R-:W-:Y:S08]  /*0280*/  @!P0 EXIT ;  /* 0x000000000000894d */ /* 0x000ff00003800000 */
[----:B------:R-:W-:Y:S01]  /*0290*/  IADD3 R15, PT, PT, R0, UR7, RZ ;  /* 0x00000007000f7c10 */ /* 0x000fe2000fffe0ff */
[----:B------:R-:W-:Y:S01]  /*02a0*/  BSSY.RECONVERGENT B0, `(.L_x_2858) ;  /* 0x00000b9000007945 */ /* 0x000fe20003800200 */
[----:B------:R-:W-:Y:S02]  /*02b0*/  SHF.L.U32 R3, R8, 0x7, RZ ;  /* 0x0000000708037819 */ /* 0x000fe400000006ff */
[----:B------:R-:W-:Y:S02]  /*02c0*/  ISETP.GE.AND P0, PT, R15, UR8, PT ;  /* 0x000000080f007c0c */ /* 0x000fe4000bf06270 */
        /* <DEDUP_REMOVED lines=11> */
[----:B------:R-:W-:-:S04]  /*0380*/  UIMAD UR4, UR5, UR10, URZ ;  /* 0x0000000a050472a4 */ /* 0x000fc8000f8e02ff */
[----:B------:R-:W-:-:S06]  /*0390*/  UIMAD UR4, UR4, 0x3, URZ ;  /* 0x00000003040478a4 */ /* 0x000fcc000f8e02ff */
[----:B------:R-:W-:Y:S02]  /*03a0*/  IADD3 R5, P0, PT, R15, UR4, RZ ;  /* 0x000000040f057c10 */ /* 0x000fe4000ff1e0ff */
[----:B------:R-:W-:-:S04]  /*03b0*/  MOV R8, UR4 ;  /* 0x0000000400087c02 */ /* 0x000fc80008000f00 */
        /* <DEDUP_REMOVED lines=8> */
[----:B------:R-:W-:Y:S01]  /*0440*/  UIADD3 UR12, UPT, UPT, UR4, UR10, URZ ;  /* 0x0000000a040c7290 */ /* 0x000fe2000fffe0ff */
[----:B------:R-:W-:Y:S02]  /*0450*/  IADD3 R7, PT, PT, R2, 0x40, RZ ;  /* 0x0000004002077810 */ /* 0x000fe40007ffe0ff */
[----:B------:R-:W-:Y:S02]  /*0460*/  UMOV UR4, UR11 ;  /* 0x0000000b00047c82 */ /* 0x000fe40008000000 */
[----:B------:R-:W-:Y:S01]  /*0470*/  UISETP.GE.AND UP1, UPT, UR4, URZ, UPT ;  /* 0x000000ff0400728c */ /* 0x000fe2000bf26270 */
[----:B0-----:R-:W-:-:S08]  /*0480*/  MOV R2, UR12 ;  /* 0x0000000c00027c02 */ /* 0x001fd00008000f00 */
[----:B------:R-:W-:Y:S05]  /*0490*/  BRA.U UP1, `(.L_x_2861) ;  /* 0x0000000101ec7547 */ /* 0x000fea000b800000 */
[----:B------:R-:W-:Y:S01]  /*04a0*/  UIADD3 UR11, UPT, UPT, URZ, -UR4, URZ ;  /* 0x80000004ff0b7290 */ /* 0x000fe2000fffe0ff */
[----:B------:R-:W-:-:S03]  /*04b0*/  PLOP3.LUT P0, PT, PT, PT, PT, 0x80, 0x8 ;  /* 0x000000000008781c */ /* 0x000fc60003f0f070 */
[----:B------:R-:W-:-:S09]  /*04c0*/  UISETP.GT.AND UP1, UPT, UR11, 0x3, UPT ;  /* 0x000000030b00788c */ /* 0x000fd2000bf24270 */
[----:B------:R-:W-:Y:S05]  /*04d0*/  BRA.U !UP1, `(.L_x_2862) ;  /* 0x0000000109847547 */ /* 0x000fea000b800000 */
[----:B------:R-:W-:-:S13]  /*04e0*/  PLOP3.LUT P0, PT, PT, PT, PT, 0x8, 0x80 ;  /* 0x000000000080781c */ /* 0x000fda0003f0e170 */
.L_x_2863:
        /* <DEDUP_REMOVED lines=25> */
[----:B------:R-:W-:Y:S01]  /*0680*/  IADD3 R2, PT, PT, R14, UR10, RZ ;  /* 0x0000000a0e027c10 */ /* 0x000fe2000fffe0ff */
[----:B--2---:R-:W-:Y:S04]  /*0690*/  STS.U16 [R7], R4 ;  /* 0x0000000407007388 */ /* 0x004fe80000000400 */
[----:B---3--:R-:W-:Y:S04]  /*06a0*/  STS.U16 [R7+0x40], R8 ;  /* 0x0000400807007388 */ /* 0x008fe80000000400 */
[----:B----4-:R-:W-:Y:S04]  /*06b0*/  STS.U16 [R7+0x80], R10 ;  /* 0x0000800a07007388 */ /* 0x010fe80000000400 */
[----:B-----5:R0:W-:Y:S02]  /*06c0*/  STS.U16 [R7+0xc0], R12 ;  /* 0x0000c00c07007388 */ /* 0x0201e40000000400 */
[----:B0-----:R-:W-:Y:S01]  /*06d0*/  IADD3 R7, PT, PT, R7, 0x100, RZ ;  /* 0x0000010007077810 */ /* 0x001fe20007ffe0ff */
[----:B------:R-:W-:Y:S06]  /*06e0*/  BRA.U !UP1, `(.L_x_2863) ;  /* 0xfffffffd09807547 */ /* 0x000fec000b83ffff */
.L_x_2862:
[----:B------:R-:W-:-:S04]  /*06f0*/  UIADD3 UR11, UPT, UPT, URZ, -UR4, URZ ;  /* 0x80000004ff0b7290 */ /* 0x000fc8000fffe0ff */
[----:B------:R-:W-:-:S09]  /*0700*/  UISETP.GT.AND UP1, UPT, UR11, 0x1, UPT ;  /* 0x000000010b00788c */ /* 0x000fd2000bf24270 */
[----:B------:R-:W-:Y:S05]  /*0710*/  BRA.U !UP1, `(.L_x_2864) ;  /* 0x0000000109447547 */ /* 0x000fea000b800000 */
        /* <DEDUP_REMOVED lines=13> */
[----:B------:R-:W-:Y:S01]  /*07f0*/  IADD3 R2, PT, PT, R10, UR10, RZ ;  /* 0x0000000a0a027c10 */ /* 0x000fe2000fffe0ff */
[----:B--2---:R-:W-:Y:S04]  /*0800*/  STS.U16 [R7], R4 ;  /* 0x0000000407007388 */ /* 0x004fe80000000400 */
[----:B---3--:R0:W-:Y:S02]  /*0810*/  STS.U16 [R7+0x40], R8 ;  /* 0x0000400807007388 */ /* 0x0081e40000000400 */
[----:B0-----:R-:W-:-:S07]  /*0820*/  IADD3 R7, PT, PT, R7, 0x80, RZ ;  /* 0x0000008007077810 */ /* 0x001fce0007ffe0ff */
.L_x_2864:
[----:B------:R-:W-:-:S13]  /*0830*/  ISETP.EQ.AND P1, PT, RZ, UR4, PT ;  /* 0x00000004ff007c0c */ /* 0x000fda000bf22270 */
[----:B------:R-:W-:Y:S05]  /*0840*/  @!P0 BRA P1, `(.L_x_2859) ;  /* 0x0000000400788947 */ /* 0x000fea0000800000 */
.L_x_2861:
[----:B------:R-:W-:-:S04]  /*0850*/  IADD3 R5, P0, PT, R15, R2, RZ ;  /* 0x000000020f057210 */ /* 0x000fc80007f1e0ff */
[----:B------:R-:W-:Y:S02]  /*0860*/  LEA.HI.X.SX32 R8, R2, RZ, 0x1, P0 ;  /* 0x000000ff02087211 */ /* 0x000fe400000f0eff */
[----:B------:R-:W-:-:S04]  /*0870*/  LEA R4, P0, R5, UR20, 0x1 ;  /* 0x0000001405047c11 */ /* 0x000fc8000f8008ff */
[----:B------:R-:W-:-:S05]  /*0880*/  LEA.HI.X R5, R5, UR21, R8, 0x1, P0 ;  /* 0x0000001505057c11 */ /* 0x000fca00080f0c08 */
[----:B------:R-:W2:Y:S01]  /*0890*/  LDG.E.U16.CONSTANT R4, desc[UR16][R4.64] ;  /* 0x0000001004047981 */ /* 0x000ea2000c1e9500 */
[----:B------:R-:W-:Y:S01]  /*08a0*/  UIADD3 UR4, UPT, UPT, UR4, 0x1, URZ ;  /* 0x0000000104047890 */ /* 0x000fe2000fffe0ff */
[----:B------:R-:W-:-:S03]  /*08b0*/  IADD3 R2, PT, PT, R2, UR10, RZ ;  /* 0x0000000a02027c10 */ /* 0x000fc6000fffe0ff */
[----:B------:R-:W-:Y:S01]  /*08c0*/  UISETP.NE.AND UP1, UPT, UR4, URZ, UPT ;  /* 0x000000ff0400728c */ /* 0x000fe2000bf25270 */
[----:B--2---:R0:W-:Y:S02]  /*08d0*/  STS.U16 [R7], R4 ;  /* 0x0000000407007388 */ /* 0x0041e40000000400 */
[----:B0-----:R-:W-:-:S06]  /*08e0*/  IADD3 R7, PT, PT, R7, 0x40, RZ ;  /* 0x0000004007077810 */ /* 0x001fcc0007ffe0ff */
[----:B------:R-:W-:Y:S05]  /*08f0*/  BRA.U UP1, `(.L_x_2861) ;  /* 0xfffffffd01d47547 */ /* 0x000fea000b83ffff */
[----:B------:R-:W-:Y:S05]  /*0900*/  BRA `(.L_x_2859) ;  /* 0x0000000400487947 */ /* 0x000fea0003800000 */
.L_x_2860:
[C---:B------:R-:W-:Y:S01]  /*0910*/  LEA R4, P0, R15.reuse, UR20, 0x1 ;  /* 0x000000140f047c11 */ /* 0x040fe2000f8008ff */
[----:B------:R-:W0:Y:S03]  /*0920*/  LDCU.64 UR22, c[0x0][0x380] ;  /* 0x00007000ff1677ac */ /* 0x000e260008000a00 */
[----:B------:R-:W-:-:S05]  /*0930*/  LEA.HI.X R5, R15, UR21, RZ, 0x1, P0 ;  /* 0x000000150f057c11 */ /* 0x000fca00080f0cff */
[----:B------:R1:W5:Y:S01]  /*0940*/  LDG.E.U16.CONSTANT R20, desc[UR16][R4.64] ;  /* 0x0000001004147981 */ /* 0x000362000c1e9500 */
[----:B------:R-:W-:Y:S02]  /*0950*/  UIADD3 UR11, UPT, UPT, URZ, -UR14, URZ ;  /* 0x8000000eff0b7290 */ /* 0x000fe4000fffe0ff */
[----:B------:R-:W-:Y:S02]  /*0960*/  UIMAD UR4, UR5, UR10, URZ ;  /* 0x0000000a050472a4 */ /* 0x000fe4000f8e02ff */
[----:B------:R-:W-:Y:S02]  /*0970*/  UISETP.GE.AND UP1, UPT, UR11, URZ, UPT ;  /* 0x000000ff0b00728c */ /* 0x000fe4000bf26270 */
[----:B------:R-:W-:-:S06]  /*0980*/  UIMAD UR4, UR4, 0x3, URZ ;  /* 0x00000003040478a4 */ /* 0x000fcc000f8e02ff */
[----:B------:R-:W-:Y:S01]  /*0990*/  MOV R7, UR4 ;  /* 0x0000000400077c02 */ /* 0x000fe20008000f00 */
[----:B01----:R-:W-:Y:S06]  /*09a0*/  BRA.U UP1, `(.L_x_2865) ;  /* 0x0000000101f47547 */ /* 0x003fec000b800000 */
[----:B------:R-:W-:Y:S02]  /*09b0*/  UIADD3 UR4, UPT, UPT, URZ, -UR11, URZ ;  /* 0x8000000bff047290 */ /* 0x000fe4000fffe0ff */
[----:B------:R-:W-:Y:S02]  /*09c0*/  UPLOP3.LUT UP1, UPT, UPT, UPT, UPT, 0x80, 0x8 ;  /* 0x000000000008789c */ /* 0x000fe40003f2f070 */
[----:B------:R-:W-:-:S09]  /*09d0*/  UISETP.GT.AND UP3, UPT, UR4, 0x3, UPT ;  /* 0x000000030400788c */ /* 0x000fd2000bf64270 */
[----:B------:R-:W-:Y:S05]  /*09e0*/  BRA.U !UP3, `(.L_x_2866) ;  /* 0x000000010b887547 */ /* 0x000fea000b800000 */
[----:B------:R-:W0:Y:S01]  /*09f0*/  LDCU.64 UR20, c[0x0][0x380] ;  /* 0x00007000ff1477ac */ /* 0x000e220008000a00 */
[----:B------:R-:W-:-:S11]  /*0a00*/  UPLOP3.LUT UP1, UPT, UPT, UPT, UPT, 0x40, 0x4 ;  /* 0x000000000004789c */ /* 0x000fd60003f2e870 */
.L_x_2867:
        /* <DEDUP_REMOVED lines=25> */
[----:B------:R-:W-:Y:S01]  /*0ba0*/  IADD3 R7, PT, PT, R14, UR10, RZ ;  /* 0x0000000a0e077c10 */ /* 0x000fe2000fffe0ff */
[----:B--2---:R-:W-:Y:S04]  /*0bb0*/  STS.U16 [R2], R5 ;  /* 0x0000000502007388 */ /* 0x004fe80000000400 */
[----:B---3--:R-:W-:Y:S04]  /*0bc0*/  STS.U16 [R2+0x40], R9 ;  /* 0x0000400902007388 */ /* 0x008fe80000000400 */
[----:B----4-:R-:W-:Y:S04]  /*0bd0*/  STS.U16 [R2+0x80], R11 ;  /* 0x0000800b02007388 */ /* 0x010fe80000000400 */
[----:B------:R0:W-:Y:S02]  /*0be0*/  STS.U16 [R2+0xc0], R13 ;  /* 0x0000c00d02007388 */ /* 0x0001e40000000400 */
[----:B0-----:R-:W-:Y:S01]  /*0bf0*/  IADD3 R2, PT, PT, R2, 0x100, RZ ;  /* 0x0000010002027810 */ /* 0x001fe20007ffe0ff */
[----:B------:R-:W-:Y:S06]  /*0c00*/  BRA.U !UP3, `(.L_x_2867) ;  /* 0xfffffffd0b807547 */ /* 0x000fec000b83ffff */
.L_x_2866:
[----:B------:R-:W-:-:S04]  /*0c10*/  UIADD3 UR4, UPT, UPT, URZ, -UR11, URZ ;  /* 0x8000000bff047290 */ /* 0x000fc8000fffe0ff */
[----:B------:R-:W-:-:S09]  /*0c20*/  UISETP.GT.AND UP3, UPT, UR4, 0x1, UPT ;  /* 0x000000010400788c */ /* 0x000fd2000bf64270 */
[----:B------:R-:W-:Y:S05]  /*0c30*/  BRA.U !UP3, `(.L_x_2868) ;  /* 0x000000010b487547 */ /* 0x000fea000b800000 */
        /* <DEDUP_REMOVED lines=12> */
[----:B------:R-:W-:Y:S01]  /*0d00*/  IADD3 R7, PT, PT, R10, UR10, RZ ;  /* 0x0000000a0a077c10 */ /* 0x000fe2000fffe0ff */
[----:B------:R-:W-:Y:S02]  /*0d10*/  UIADD3 UR11, UPT, UPT, UR11, 0x2, URZ ;  /* 0x000000020b0b7890 */ /* 0x000fe4000fffe0ff */
[----:B------:R-:W-:Y:S01]  /*0d20*/  UPLOP3.LUT UP1, UPT, UPT, UPT, UPT, 0x40, 0x4 ;  /* 0x000000000004789c */ /* 0x000fe20003f2e870 */
[----:B--2---:R-:W-:Y:S04]  /*0d30*/  STS.U16 [R2], R5 ;  /* 0x0000000502007388 */ /* 0x004fe80000000400 */
[----:B---3--:R0:W-:Y:S02]  /*0d40*/  STS.U16 [R2+0x40], R9 ;  /* 0x0000400902007388 */ /* 0x0081e40000000400 */
[----:B0-----:R-:W-:-:S07]  /*0d50*/  IADD3 R2, PT, PT, R2, 0x80, RZ ;  /* 0x0000008002027810 */ /* 0x001fce0007ffe0ff */
.L_x_2868:
[----:B------:R-:W-:-:S09]  /*0d60*/  UISETP.NE.OR UP1, UPT, UR11, URZ, UP1 ;  /* 0x000000ff0b00728c */ /* 0x000fd20008f25670 */
[----:B------:R-:W-:Y:S05]  /*0d70*/  BRA.U !UP1, `(.L_x_2859) ;  /* 0x00000001092c7547 */ /* 0x000fea000b800000 */
.L_x_2865:
[----:B-----5:R-:W-:-:S04]  /*0d80*/  IADD3 R5, P0, PT, R20, R7, RZ ;  /* 0x0000000714057210 */ /* 0x020fc80007f1e0ff */
[----:B------:R-:W-:Y:S02]  /*0d90*/  LEA.HI.X.SX32 R8, R7, RZ, 0x1, P0 ;  /* 0x000000ff07087211 */ /* 0x000fe400000f0eff */
[----:B------:R-:W-:-:S04]  /*0da0*/  LEA R4, P0, R5, UR22, 0x1 ;  /* 0x0000001605047c11 */ /* 0x000fc8000f8008ff */
[----:B------:R-:W-:-:S06]  /*0db0*/  LEA.HI.X R5, R5, UR23, R8, 0x1, P0 ;  /* 0x0000001705057c11 */ /* 0x000fcc00080f0c08 */
[----:B------:R-:W2:Y:S01]  /*0dc0*/  LDG.E.U16.CONSTANT R5, desc[UR16][R4.64] ;  /* 0x0000001004057981 */ /* 0x000ea2000c1e9500 */
[----:B------:R-:W-:Y:S01]  /*0dd0*/  UIADD3 UR11, UPT, UPT, UR11, 0x1, URZ ;  /* 0x000000010b0b7890 */ /* 0x000fe2000fffe0ff */
[----:B------:R-:W-:-:S03]  /*0de0*/  IADD3 R7, PT, PT, R7, UR10, RZ ;  /* 0x0000000a07077c10 */ /* 0x000fc6000fffe0ff */
[----:B------:R-:W-:Y:S01]  /*0df0*/  UISETP.NE.AND UP1, UPT, UR11, URZ, UPT ;  /* 0x000000ff0b00728c */ /* 0x000fe2000bf25270 */
[----:B--2---:R0:W-:Y:S02]  /*0e00*/  STS.U16 [R2], R5 ;  /* 0x0000000502007388 */ /* 0x0041e40000000400 */
[----:B0-----:R-:W-:-:S06]  /*0e10*/  IADD3 R2, PT, PT, R2, 0x40, RZ ;  /* 0x0000004002027810 */ /* 0x001fcc0007ffe0ff */
[----:B------:R-:W-:Y:S05]  /*0e20*/  BRA.U UP1, `(.L_x_2865) ;  /* 0xfffffffd01d47547 */ /* 0x000fea000b83ffff */
.L_x_2859:
[----:B------:R-:W-:Y:S05]  /*0e30*/  BSYNC.RECONVERGENT B0 ;  /* 0x0000000000007941 */ /* 0x000fea0003800200 */
.L_x_2858:
        /* <DEDUP_REMOVED lines=8> */
[----:B------:R-:W-:Y:S01]  /*0ec0*/  UIADD3 UR4, UPT, UPT, URZ, -UR14, URZ ;  /* 0x8000000eff047290 */ /* 0x000fe2000fffe0ff */
[----:B0-----:R-:W-:-:S03]  /*0ed0*/  IMAD R2, R51, UR5, RZ ;  /* 0x0000000533027c24 */ /* 0x001fc6000f8e02ff */
[----:B------:R-:W-:Y:S01]  /*0ee0*/  UISETP.GE.AND UP1, UPT, UR4, URZ, UPT ;  /* 0x000000ff0400728c */ /* 0x000fe2000bf26270 */
[----:B------:R-:W-:-:S05]  /*0ef0*/  IMAD R3, R2, 0x3, R3 ;  /* 0x0000000302037824 */ /* 0x000fca00078e0203 */
[----:B------:R-:W-:-:S03]  /*0f00*/  LEA R7, R0, R3, 0x2 ;  /* 0x0000000300077211 */ /* 0x000fc600078e10ff */
[----:B------:R-:W-:Y:S05]  /*0f10*/  BRA.U UP1, `(.L_x_2870) ;  /* 0x00000001018c7547 */ /* 0x000fea000b800000 */
[----:B------:R-:W-:Y:S02]  /*0f20*/  UIADD3 UR11, UPT, UPT, URZ, -UR4, URZ ;  /* 0x80000004ff0b7290 */ /* 0x000fe4000fffe0ff */
[----:B------:R-:W-:Y:S02]  /*0f30*/  UPLOP3.LUT UP1, UPT, UPT, UPT, UPT, 0x80, 0x8 ;  /* 0x000000000008789c */ /* 0x000fe40003f2f070 */
[----:B------:R-:W-:-:S09]  /*0f40*/  UISETP.GT.AND UP3, UPT, UR11, 0x3, UPT ;  /* 0x000000030b00788c */ /* 0x000fd2000bf64270 */
[----:B------:R-:W-:Y:S05]  /*0f50*/  BRA.U !UP3, `(.L_x_2871) ;  /* 0x000000010b447547 */ /* 0x000fea000b800000 */
[----:B------:R-:W0:Y:S01]  /*0f60*/  LDC.64 R12, c[0x0][0x3a0] ;  /* 0x0000e800ff0c7b82 */ /* 0x000e220000000a00 */
[----:B------:R-:W-:-:S11]  /*0f70*/  UPLOP3.LUT UP1, UPT, UPT, UPT, UPT, 0x40, 0x4 ;  /* 0x000000000004789c */ /* 0x000fd60003f2e870 */
.L_x_2872:
[CC--:B-1----:R-:W-:Y:S01]  /*0f80*/  IADD3 R4, PT, PT, R7.reuse, R51.reuse, RZ ;  /* 0x0000003307047210 */ /* 0x0c2fe20007ffe0ff */
[--C-:B0-----:R-:W-:Y:S01]  /*0f90*/  IMAD.WIDE R2, R7, 0x2, R12.reuse ;  /* 0x0000000207027825 */ /* 0x101fe200078e020c */
[----:B------:R-:W-:Y:S02]  /*0fa0*/  UIADD3 UR4, UPT, UPT, UR4, 0x4, URZ ;  /* 0x0000000404047890 */ /* 0x000fe4000fffe0ff */
[CC--:B------:R-:W-:Y:S01]  /*0fb0*/  IADD3 R8, PT, PT, R4.reuse, R51.reuse, RZ ;  /* 0x0000003304087210 */ /* 0x0c0fe20007ffe0ff */
[--C-:B------:R-:W-:Y:S01]  /*0fc0*/  IMAD.WIDE R4, R4, 0x2, R12.reuse ;  /* 0x0000000204047825 */ /* 0x100fe200078e020c */
[----:B------:R1:W-:Y:S01]  /*0fd0*/  STG.E.64 desc[UR16][R2.64], RZ ;  /* 0x000000ff02007986 */ /* 0x0003e2000c101b10 */
[----:B------:R-:W-:Y:S01]  /*0fe0*/  UISETP.GE.AND UP3, UPT, UR4, -0x3, UPT ;  /* 0xfffffffd0400788c */ /* 0x000fe2000bf66270 */
[CC--:B------:R-:W-:Y:S01]  /*0ff0*/  IADD3 R14, PT, PT, R8.reuse, R51.reuse, RZ ;  /* 0x00000033080e7210 */ /* 0x0c0fe20007ffe0ff */
[--C-:B------:R-:W-:Y:S01]  /*1000*/  IMAD.WIDE R8, R8, 0x2, R12.reuse ;  /* 0x0000000208087825 */ /* 0x100fe200078e020c */
[----:B------:R1:W-:Y:S02]  /*1010*/  STG.E.64 desc[UR16][R4.64], RZ ;  /* 0x000000ff04007986 */ /* 0x0003e4000c101b10 */
[C---:B------:R-:W-:Y:S01]  /*1020*/  IADD3 R7, PT, PT, R14.reuse, R51, RZ ;  /* 0x000000330e077210 */ /* 0x040fe20007ffe0ff */
[----:B------:R-:W-:Y:S01]  /*1030*/  IMAD.WIDE R10, R14, 0x2, R12 ;  /* 0x000000020e0a7825 */ /* 0x000fe200078e020c */
[----:B------:R1:W-:Y:S04]  /*1040*/  STG.E.64 desc[UR16][R8.64], RZ ;  /* 0x000000ff08007986 */ /* 0x0003e8000c101b10 */
[----:B------:R1:W-:Y:S01]  /*1050*/  STG.E.64 desc[UR16][R10.64], RZ ;  /* 0x000000ff0a007986 */ /* 0x0003e2000c101b10 */
[----:B------:R-:W-:Y:S05]  /*1060*/  BRA.U !UP3, `(.L_x_2872) ;  /* 0xfffffffd0bc47547 */ /* 0x000fea000b83ffff */
.L_x_2871:
[----:B------:R-:W-:-:S04]  /*1070*/  UIADD3 UR11, UPT, UPT, URZ, -UR4, URZ ;  /* 0x80000004ff0b7290 */ /* 0x000fc8000fffe0ff */
[----:B------:R-:W-:-:S09]  /*1080*/  UISETP.GT.AND UP3, UPT, UR11, 0x1, UPT ;  /* 0x000000010b00788c */ /* 0x000fd2000bf64270 */
[----:B------:R-:W-:Y:S05]  /*1090*/  BRA.U !UP3, `(.L_x_2873) ;  /* 0x000000010b247547 */ /* 0x000fea000b800000 */
[----:B-1----:R-:W0:Y:S01]  /*10a0*/  LDC.64 R4, c[0x0][0x3a0] ;  /* 0x0000e800ff047b82 */ /* 0x002e220000000a00 */
[CC--:B------:R-:W-:Y:S01]  /*10b0*/  IADD3 R8, PT, PT, R7.reuse, R51.reuse, RZ ;  /* 0x0000003307087210 */ /* 0x0c0fe20007ffe0ff */
[----:B------:R-:W-:Y:S02]  /*10c0*/  UIADD3 UR4, UPT, UPT, UR4, 0x2, URZ ;  /* 0x0000000204047890 */ /* 0x000fe4000fffe0ff */
[----:B------:R-:W-:Y:S01]  /*10d0*/  UPLOP3.LUT UP1, UPT, UPT, UPT, UPT, 0x40, 0x4 ;  /* 0x000000000004789c */ /* 0x000fe20003f2e870 */
[----:B0-----:R-:W-:Y:S01]  /*10e0*/  IMAD.WIDE R2, R7, 0x2, R4 ;  /* 0x0000000207027825 */ /* 0x001fe200078e0204 */
[----:B------:R-:W-:-:S03]  /*10f0*/  IADD3 R7, PT, PT, R8, R51, RZ ;  /* 0x0000003308077210 */ /* 0x000fc60007ffe0ff */
[----:B------:R-:W-:Y:S01]  /*1100*/  IMAD.WIDE R4, R8, 0x2, R4 ;  /* 0x0000000208047825 */ /* 0x000fe200078e0204 */
[----:B------:R0:W-:Y:S04]  /*1110*/  STG.E.64 desc[UR16][R2.64], RZ ;  /* 0x000000ff02007986 */ /* 0x0001e8000c101b10 */
[----:B------:R0:W-:Y:S02]  /*1120*/  STG.E.64 desc[UR16][R4.64], RZ ;  /* 0x000000ff04007986 */ /* 0x0001e4000c101b10 */
.L_x_2873:
[----:B------:R-:W-:-:S09]  /*1130*/  UISETP.NE.OR UP1, UPT, UR4, URZ, UP1 ;  /* 0x000000ff0400728c */ /* 0x000fd20008f25670 */
[----:B------:R-:W-:Y:S05]  /*1140*/  BRA.U !UP1, `(.L_x_2869) ;  /* 0x00000001091c7547 */ /* 0x000fea000b800000 */
.L_x_2870:
[----:B01----:R-:W0:Y:S02]  /*1150*/  LDC.64 R2, c[0x0][0x3a0] ;  /* 0x0000e800ff027b82 */ /* 0x003e240000000a00 */
.L_x_2874:
[C---:B0-----:R-:W-:Y:S01]  /*1160*/  IMAD.WIDE R4, R7.reuse, 0x2, R2 ;  /* 0x0000000207047825 */ /* 0x041fe200078e0202 */
[----:B------:R-:W-:Y:S01]  /*1170*/  UIADD3 UR4, UPT, UPT, UR4, 0x1, URZ ;  /* 0x0000000104047890 */ /* 0x000fe2000fffe0ff */
[----:B------:R-:W-:-:S03]  /*1180*/  IADD3 R7, PT, PT, R7, R51, RZ ;  /* 0x0000003307077210 */ /* 0x000fc60007ffe0ff */
[----:B------:R2:W-:Y:S01]  /*1190*/  STG.E.64 desc[UR16][R4.64], RZ ;  /* 0x000000ff04007986 */ /* 0x0005e2000c101b10 */
[----:B------:R-:W-:-:S09]  /*11a0*/  UISETP.NE.AND UP1, UPT, UR4, URZ, UPT ;  /* 0x000000ff0400728c */ /* 0x000fd2000bf25270 */
[----:B--2---:R-:W-:Y:S05]  /*11b0*/  BRA.U UP1, `(.L_x_2874) ;  /* 0xfffffffd01e87547 */ /* 0x004fea000b83ffff */
.L_x_2869:
        /* <DEDUP_REMOVED lines=31> */
.L_x_2876:
[----:B-----5:R-:W-:-:S05]  /*13b0*/  IADD3 R4, PT, PT, R7, UR4, RZ ;  /* 0x0000000407047c10 */ /* 0x020fca000fffe0ff */
[----:B------:R-:W-:-:S05]  /*13c0*/  IMAD R0, R4, R51, RZ ;  /* 0x0000003304007224 */ /* 0x000fca00078e02ff */
[----:B0-----:R-:W-:-:S04]  /*13d0*/  SHF.R.S32.HI R3, RZ, 0x1f, R0 ;  /* 0x0000001fff037819 */ /* 0x001fc80000011400 */
[----:B------:R-:W-:-:S04]  /*13e0*/  LEA.HI R0, R3, R0, RZ, 0x3 ;  /* 0x0000000003007211 */ /* 0x000fc800078f18ff */
[----:B------:R-:W-:-:S05]  /*13f0*/  LEA.HI.SX32 R3, R0, R15, 0x1d ;  /* 0x0000000f00037211 */ /* 0x000fca00078feaff */
[----:B-1----:R-:W-:Y:S01]  /*1400*/  IMAD.WIDE R2, R3, 0x4, R8 ;  /* 0x0000000403027825 */ /* 0x002fe200078e0208 */
[----:B------:R-:W-:-:S05]  /*1410*/  USHF.L.U32 UR12, UR11, 0x1, URZ ;  /* 0x000000010b0c7899 */ /* 0x000fca00080006ff */
[----:B------:R-:W3:Y:S01]  /*1420*/  LDG.E.CONSTANT R3, desc[UR16][R2.64] ;  /* 0x0000001002037981 */ /* 0x000ee2000c1e9900 */
[----:B------:R-:W-:-:S06]  /*1430*/  UIMAD.WIDE.U32 UR12, UR12, 0x2, UR20 ;  /* 0x000000020c0c78a5 */ /* 0x000fcc000f8e0014 */
[----:B------:R-:W-:Y:S02]  /*1440*/  MOV R12, UR12 ;  /* 0x0000000c000c7c02 */ /* 0x000fe40008000f00 */
[----:B------:R-:W-:-:S05]  /*1450*/  MOV R13, UR13 ;  /* 0x0000000d000d7c02 */ /* 0x000fca0008000f00 */
[----:B------:R-:W4:Y:S01]  /*1460*/  LDG.E.U16.CONSTANT R18, desc[UR16][R12.64+0x2] ;  /* 0x000002100c127981 */ /* 0x000f22000c1e9500 */
[----:B--2---:R-:W-:-:S06]  /*1470*/  IMAD.WIDE.U32 R4, R4, 0x2, R10 ;  /* 0x0000000204047825 */ /* 0x004fcc00078e000a */
[----:B------:R-:W2:Y:S01]  /*1480*/  LDG.E.U16.CONSTANT R5, desc[UR16][R4.64] ;  /* 0x0000001004057981 */ /* 0x000ea2000c1e9500 */
[----:B------:R-:W-:Y:S01]  /*1490*/  UIADD3 UR4, UPT, UPT, UR4, 0x1, URZ ;  /* 0x0000000104047890 */ /* 0x000fe2000fffe0ff */
[----:B---3--:R-:W-:-:S04]  /*14a0*/  SHF.R.U32.HI R0, RZ, R14, R3 ;  /* 0x0000000eff007219 */ /* 0x008fc80000011603 */
        /* <DEDUP_REMOVED lines=9> */
[----:B----4-:R-:W-:Y:S02]  /*1540*/  R2UR UR12, R18 ;  /* 0x00000000120c72ca */ /* 0x010fe400000e0000 */
[----:B------:R-:W-:Y:S01]  /*1550*/  IADD3 R19, PT, PT, R16, 0x1, R19 ;  /* 0x0000000110137810 */ /* 0x000fe20007ffe013 */
[C---:B------:R-:W-:Y:S01]  /*1560*/  IMAD R16, R17.reuse, R17, R17 ;  /* 0x0000001111107224 */ /* 0x040fe200078e0211 */
[----:B------:R-:W-:Y:S01]  /*1570*/  IADD3 R13, PT, PT, R2, 0x1, R3 ;  /* 0x00000001020d7810 */ /* 0x000fe20007ffe003 */
[C---:B------:R-:W-:Y:S01]  /*1580*/  IMAD R3, R0.reuse, R0, R0 ;  /* 0x0000000000037224 */ /* 0x040fe200078e0200 */
[----:B------:R-:W2:Y:S02]  /*1590*/  I2F.F16 R12, R19 ;  /* 0x00000013000c7306 */ /* 0x000ea40000200c00 */
[----:B------:R-:W-:Y:S02]  /*15a0*/  IADD3 R16, PT, PT, R17, 0x1, R16 ;  /* 0x0000000111107810 */ /* 0x000fe40007ffe010 */
[----:B------:R-:W-:-:S03]  /*15b0*/  IADD3 R17, PT, PT, R0, 0x1, R3 ;  /* 0x0000000100117810 */ /* 0x000fc60007ffe003 */
[----:B------:R-:W-:Y:S01]  /*15c0*/  UIADD3 UR11, UPT, UPT, UR12, UR11, URZ ;  /* 0x0000000b0c0b7290 */ /* 0x000fe2000fffe0ff */
[----:B------:R-:W0:Y:S03]  /*15d0*/  I2F.F16 R16, R16 ;  /* 0x0000001000107306 */ /* 0x000e260000200c00 */
[----:B------:R-:W-:Y:S01]  /*15e0*/  UISETP.GE.AND UP6, UPT, UR11, UR8, UPT ;  /* 0x000000080b00728c */ /* 0x000fe2000bfc6270 */
[----:B--2---:R-:W-:-:S04]  /*15f0*/  HMUL2 R4, R12.H0_H0, R5.H0_H0 ;  /* 0x200000050c047232 */ /* 0x004fc80000000800 */
[----:B------:R-:W1:Y:S01]  /*1600*/  I2F.F16 R2, R13 ;  /* 0x0000000d00027306 */ /* 0x000e620000200c00 */
[----:B0-----:R-:W-:-:S07]  /*1610*/  HMUL2 R3, R16.H0_H0, R5.H0_H0 ;  /* 0x2000000510037232 */ /* 0x001fce0000000800 */
[----:B------:R-:W0:Y:S01]  /*1620*/  I2F.F16 R0, R17 ;  /* 0x0000001100007306 */ /* 0x000e220000200c00 */
[-C--:B-1----:R-:W-:Y:S02]  /*1630*/  HMUL2 R2, R2.H0_H0, R5.reuse.H0_H0 ;  /* 0x2000000502027232 */ /* 0x082fe40000000800 */
[----:B0-----:R-:W-:Y:S01]  /*1640*/  HMUL2 R0, R0.H0_H0, R5.H0_H0 ;  /* 0x2000000500007232 */ /* 0x001fe20000000800 */
[----:B------:R-:W-:Y:S06]  /*1650*/  BRA.U !UP6, `(.L_x_2876) ;  /* 0xfffffffd0e547547 */ /* 0x000fec000b83ffff */
.L_x_2875:
        /* <DEDUP_REMOVED lines=16> */
.L_x_2877:
        /* <DEDUP_REMOVED lines=8> */
.L_x_2878:
        /* <DEDUP_REMOVED lines=8> */
.L_x_2879:
        /* <DEDUP_REMOVED lines=8> */
.L_x_2880:
        /* <DEDUP_REMOVED lines=8> */
.L_x_2881:
[----:B------:R-:W-:Y:S01]  /*1960*/  ULEA UR4, UR14, UR4, 0x3 ;  /* 0x000000040e047291 */ /* 0x000fe2000f8e18ff */
[----:B------:R-:W0:Y:S01]  /*1970*/  S2UR UR11, SR_CgaCtaId ;  /* 0x00000000000b79c3 */ /* 0x000e220000008800 */
[----:B------:R-:W1:Y:S01]  /*1980*/  LDCU.64 UR12, c[0x0][0x388] ;  /* 0x00007100ff0c77ac */ /* 0x000e620008000a00 */
[----:B------:R-:W-:Y:S02]  /*1990*/  SHF.R.S32.HI R8, RZ, 0x1f, R6 ;  /* 0x0000001fff087819 */ /* 0x000fe40000011406 */
[----:B------:R-:W-:Y:S01]  /*19a0*/  PRMT R50, RZ, 0x5410, RZ ;  /* 0x00005410ff327816 */ /* 0x000fe200000000ff */
[----:B------:R-:W-:Y:S01]  /*19b0*/  UISETP.LT.AND UP1, UPT, UR10, UR15, UPT ;  /* 0x0000000f0a00728c */ /* 0x000fe2000bf21270 */
[----:B------:R-:W-:Y:S01]  /*19c0*/  IADD3 R5, PT, PT, R10, UR4, R5 ;  /* 0x000000040a057c10 */ /* 0x000fe2000fffe005 */
[----:B------:R-:W-:Y:S01]  /*19d0*/  UMOV UR4, 0x400 ;  /* 0x0000040000047882 */ /* 0x000fe20000000000 */
[----:B------:R-:W-:Y:S01]  /*19e0*/  PRMT R49, RZ, 0x5410, RZ ;  /* 0x00005410ff317816 */ /* 0x000fe200000000ff */
[----:B------:R-:W-:Y:S01]  /*19f0*/  USEL UR10, UR10, UR15, UP1 ;  /* 0x0000000f0a0a7287 */ /* 0x000fe20008800000 */
[----:B------:R-:W-:-:S02]  /*1a00*/  IADD3 R12, PT, PT, R12, R5, R9 ;  /* 0x000000050c0c7210 */ /* 0x000fc40007ffe009 */
[----:B------:R-:W-:Y:S01]  /*1a10*/  PRMT R48, RZ, 0x5410, RZ ;  /* 0x00005410ff307816 */ /* 0x000fe200000000ff */
[----:B------:R-:W-:Y:S01]  /*1a20*/  UISETP.GT.AND UP1, UPT, UR10, UR7, UPT ;  /* 0x000000070a00728c */ /* 0x000fe2000bf24270 */
[----:B------:R-:W-:Y:S01]  /*1a30*/  PRMT R47, RZ, 0x5410, RZ ;  /* 0x00005410ff2f7816 */ /* 0x000fe200000000ff */
[----:B------:R-:W-:Y:S01]  /*1a40*/  IMAD R5, R12, R51, RZ ;  /* 0x000000330c057224 */ /* 0x000fe200078e02ff */
[----:B------:R-:W-:-:S04]  /*1a50*/  PRMT R46, RZ, 0x5410, RZ ;  /* 0x00005410ff2e7816 */ /* 0x000fc800000000ff */
[----:B------:R-:W-:-:S04]  /*1a60*/  IADD3 R6, P0, PT, R6, R5, RZ ;  /* 0x0000000506067210 */ /* 0x000fc80007f1e0ff */
[----:B------:R-:W-:Y:S01]  /*1a70*/  LEA.HI.X.SX32 R5, R5, R8, 0x1, P0 ;  /* 0x0000000805057211 */ /* 0x000fe200000f0eff */
[----:B0-----:R-:W-:Y:S01]  /*1a80*/  ULEA UR11, UR11, UR4, 0x18 ;  /* 0x000000040b0b7291 */ /* 0x001fe2000f8ec0ff */
[----:B-1---5:R-:W-:-:S04]  /*1a90*/  LEA R20, P0, R6, UR12, 0x2 ;  /* 0x0000000c06147c11 */ /* 0x022fc8000f8010ff */
[----:B------:R-:W-:Y:S02]  /*1aa0*/  LEA.HI.X R21, R6, UR13, R5, 0x2, P0 ;  /* 0x0000000d06157c11 */ /* 0x000fe400080f1405 */
[----:B------:R-:W-:Y:S01]  /*1ab0*/  PRMT R5, RZ, 0x5410, RZ ;  /* 0x00005410ff057816 */ /* 0x000fe200000000ff */
[----:B------:R-:W-:Y:S01]  /*1ac0*/  UMOV UR4, UR11 ;  /* 0x0000000b00047c82 */ /* 0x000fe20008000000 */
[----:B------:R-:W-:Y:S05]  /*1ad0*/  BRA.U !UP1, `(.L_x_2882) ;  /* 0x00000061094c7547 */ /* 0x000fea000b800000 */
[----:B------:R-:W2:Y:S01]  /*1ae0*/  LDG.E.128.CONSTANT R8, desc[UR16][R20.64] ;  /* 0x0000001014087981 */ /* 0x000ea2000c1e9d00 */
[----:B------:R-:W-:-:S05]  /*1af0*/  IMAD.WIDE R6, R51, 0x4, R20 ;  /* 0x0000000433067825 */ /* 0x000fca00078e0214 */
[----:B------:R-:W3:Y:S01]  /*1b00*/  LDG.E.128.CONSTANT R12, desc[UR16][R6.64] ;  /* 0x00000010060c7981 */ /* 0x000ee2000c1e9d00 */
[----:B------:R-:W-:Y:S02]  /*1b10*/  ISETP.NE.AND P0, PT, R53, RZ, PT ;  /* 0x000000ff3500720c */ /* 0x000fe40003f05270 */
[----:B------:R-:W-:Y:S02]  /*1b20*/  PRMT R46, RZ, 0x5410, RZ ;  /* 0x00005410ff2e7816 */ /* 0x000fe400000000ff */
[----:B--2---:R-:W-:Y:S02]  /*1b30*/  LOP3.LUT R5, R8, 0xff, RZ, 0xc0, !PT ;  /* 0x000000ff08057812 */ /* 0x004fe400078ec0ff */
[----:B------:R-:W-:Y:S02]  /*1b40*/  SHF.R.U32.HI R28, RZ, 0x8, R9 ;  /* 0x00000008ff1c7819 */ /* 0x000fe40000011609 */
[----:B------:R-:W-:Y:S02]  /*1b50*/  IADD3 R5, PT, PT, R5, -0x80, RZ ;  /* 0xffffff8005057810 */ /* 0x000fe40007ffe0ff */
[----:B------:R-:W-:-:S02]  /*1b60*/  LOP3.LUT R30, R28, 0xff, RZ, 0xc0, !PT ;  /* 0x000000ff1c1e7812 */ /* 0x000fc400078ec0ff */
[----:B------:R0:W1:Y:S01]  /*1b70*/  I2F.F16 R23, R5 ;  /* 0x0000000500177306 */ /* 0x0000620000200c00 */
[----:B------:R-:W-:Y:S02]  /*1b80*/  LEA.HI R27, R8, 0xffffff80, RZ, 0x8 ;  /* 0xffffff80081b7811 */ /* 0x000fe400078f40ff */
[----:B------:R-:W-:Y:S02]  /*1b90*/  IADD3 R31, PT, PT, R30, -0x80, RZ ;  /* 0xffffff801e1f7810 */ /* 0x000fe40007ffe0ff */
[----:B------:R-:W-:Y:S02]  /*1ba0*/  SHF.R.U32.HI R30, RZ, 0x8, R10 ;  /* 0x00000008ff1e7819 */ /* 0x000fe4000001160a */
[----:B------:R-:W-:Y:S01]  /*1bb0*/  LEA.HI R26, R9, 0xffffff80, RZ, 0x8 ;  /* 0xffffff80091a7811 */ /* 0x000fe200078f40ff */
[----:B------:R-:W2:Y:S01]  /*1bc0*/  I2F.F16 R27, R27 ;  /* 0x0000001b001b7306 */ /* 0x000ea20000200c00 */
[--C-:B0-----:R-:W-:Y:S02]  /*1bd0*/  SHF.R.U32.HI R5, RZ, 0x8, R8.reuse ;  /* 0x00000008ff057819 */ /* 0x101fe40000011608 */
[----:B------:R-:W-:-:S02]  /*1be0*/  SHF.R.U32.HI R8, RZ, 0x10, R8 ;  /* 0x00000010ff087819 */ /* 0x000fc40000011608 */
[----:B------:R-:W-:Y:S02]  /*1bf0*/  LOP3.LUT R5, R5, 0xff, RZ, 0xc0, !PT ;  /* 0x000000ff05057812 */ /* 0x000fe400078ec0ff */
[----:B------:R-:W-:Y:S01]  /*1c00*/  LOP3.LUT R8, R8, 0xff, RZ, 0xc0, !PT ;  /* 0x000000ff08087812 */ /* 0x000fe200078ec0ff */
[----:B------:R-:W0:Y:S01]  /*1c10*/  I2F.F16 R26, R26 ;  /* 0x0000001a001a7306 */ /* 0x000e220000200c00 */
[----:B------:R-:W-:Y:S02]  /*1c20*/  IADD3 R5, PT, PT, R5, -0x80, RZ ;  /* 0xffffff8005057810 */ /* 0x000fe40007ffe0ff */
[----:B------:R-:W-:Y:S02]  /*1c30*/  IADD3 R8, PT, PT, R8, -0x80, RZ ;  /* 0xffffff8008087810 */ /* 0x000fe40007ffe0ff */
[----:B------:R-:W-:Y:S02]  /*1c40*/  LOP3.LUT R16, R9, 0xff, RZ, 0xc0, !PT ;  /* 0x000000ff09107812 */ /* 0x000fe400078ec0ff */
[----:B------:R-:W-:Y:S01]  /*1c50*/  SHF.R.U32.HI R9, RZ, 0x10, R9 ;  /* 0x00000010ff097819 */ /* 0x000fe20000011609 */
[----:B------:R4:W0:Y:S01]  /*1c60*/  I2F.F16 R29, R5 ;  /* 0x00000005001d7306 */ /* 0x0008220000200c00 */
[----:B------:R-:W-:-:S02]  /*1c70*/  LOP3.LUT R17, R10, 0xff, RZ, 0xc0, !PT ;  /* 0x000000ff0a117812 */ /* 0x000fc400078ec0ff */
[----:B------:R-:W-:Y:S02]  /*1c80*/  LOP3.LUT R9, R9, 0xff, RZ, 0xc0, !PT ;  /* 0x000000ff09097812 */ /* 0x000fe400078ec0ff */
[----:B------:R-:W-:Y:S02]  /*1c90*/  IADD3 R21, PT, PT, R17, -0x80, RZ ;  /* 0xffffff8011157810 */ /* 0x000fe40007ffe0ff */
[----:B------:R-:W-:Y:S01]  /*1ca0*/  IADD3 R9, PT, PT, R9, -0x80, RZ ;  /* 0xffffff8009097810 */ /* 0x000fe20007ffe0ff */
[----:B------:R3:W0:Y:S01]  /*1cb0*/  I2F.F16 R28, R8 ;  /* 0x00000008001c7306 */ /* 0x0006220000200c00 */
[----:B----4-:R-:W-:Y:S02]  /*1cc0*/  LOP3.LUT R5, R30, 0xff, RZ, 0xc0, !PT ;  /* 0x000000ff1e057812 */ /* 0x010fe400078ec0ff */
[----:B------:R-:W-:Y:S02]  /*1cd0*/  IADD3 R16, PT, PT, R16, -0x80, RZ ;  /* 0xffffff8010107810 */ /* 0x000fe40007ffe0ff */
[----:B------:R-:W-:-:S02]  /*1ce0*/  IADD3 R33, PT, PT, R5, -0x80, RZ ;  /* 0xffffff8005217810 */ /* 0x000fc40007ffe0ff */
[----:B------:R-:W-:Y:S01]  /*1cf0*/  SHF.R.U32.HI R5, RZ, 0x8, R11 ;  /* 0x00000008ff057819 */ /* 0x000fe2000001160b */
[----:B------:R4:W0:Y:S01]  /*1d00*/  I2F.F16 R30, R9 ;  /* 0x00000009001e7306 */ /* 0x0008220000200c00 */
[----:B---3--:R-:W-:Y:S02]  /*1d10*/  LOP3.LUT R8, R13, 0xff, RZ, 0xc0, !PT ;  /* 0x000000ff0d087812 */ /* 0x008fe400078ec0ff */
[----:B------:R-:W-:Y:S02]  /*1d20*/  LOP3.LUT R5, R5, 0xff, RZ, 0xc0, !PT ;  /* 0x000000ff05057812 */ /* 0x000fe400078ec0ff */
[----:B------:R-:W-:Y:S02]  /*1d30*/  IADD3 R36, PT, PT, R8, -0x80, RZ ;  /* 0xffffff8008247810 */ /* 0x000fe40007ffe0ff */
[----:B------:R-:W-:Y:S01]  /*1d40*/  IADD3 R39, PT, PT, R5, -0x80, RZ ;  /* 0xffffff8005277810 */ /* 0x000fe20007ffe0ff */
[----:B------:R-:W3:Y:S01]  /*1d50*/  I2F.F16 R22, R16 ;  /* 0x0000001000167306 */ /* 0x000ee20000200c00 */
[----:B------:R-:W-:-:S02]  /*1d60*/  LOP3.LUT R8, R14, 0xff, RZ, 0xc0, !PT ;  /* 0x000000ff0e087812 */ /* 0x000fc400078ec0ff */
[----:B------:R-:W-:Y:S02]  /*1d70*/  LOP3.LUT R5, R12, 0xff, RZ, 0xc0, !PT ;  /* 0x000000ff0c057812 */ /* 0x000fe400078ec0ff */
[----:B------:R-:W-:Y:S02]  /*1d80*/  IADD3 R35, PT, PT, R8, -0x80, RZ ;  /* 0xffffff8008237810 */ /* 0x000fe40007ffe0ff */
[----:B------:R-:W-:Y:S01]  /*1d90*/  IADD3 R5, PT, PT, R5, -0x80, RZ ;  /* 0xffffff8005057810 */ /* 0x000fe20007ffe0ff */
[----:B------:R-:W0:Y:S01]  /*1da0*/  I2F.F16 R21, R21 ;  /* 0x0000001500157306 */ /* 0x000e220000200c00 */
[----:B------:R-:W-:Y:S02]  /*1db0*/  SHF.R.U32.HI R8, RZ, 0x8, R12 ;  /* 0x00000008ff087819 */ /* 0x000fe4000001160c */
[----:B----4-:R-:W-:Y:S02]  /*1dc0*/  LOP3.LUT R9, R15, 0xff, RZ, 0xc0, !PT ;  /* 0x000000ff0f097812 */ /* 0x010fe400078ec0ff */
[----:B------:R-:W-:-:S02]  /*1dd0*/  LOP3.LUT R8, R8, 0xff, RZ, 0xc0, !PT ;  /* 0x000000ff08087812 */ /* 0x000fc400078ec0ff */
[----:B------:R-:W-:Y:S01]  /*1de0*/  LOP3.LUT R17, R11, 0xff, RZ, 0xc0, !PT ;  /* 0x000000ff0b117812 */ /* 0x000fe200078ec0ff */
[----:B------:R4:W0:Y:S01]  /*1df0*/  I2F.F16 R37, R5 ;  /* 0x0000000500257306 */ /* 0x0008220000200c00 */
[----:B------:R-:W-:Y:S02]  /*1e00*/  IADD3 R9, PT, PT, R9, -0x80, RZ ;  /* 0xffffff8009097810 */ /* 0x000fe40007ffe0ff */
[----:B------:R-:W-:Y:S02]  /*1e10*/  IADD3 R8, PT, PT, R8, -0x80, RZ ;  /* 0xffffff8008087810 */ /* 0x000fe40007ffe0ff */
[----:B------:R-:W-:Y:S02]  /*1e20*/  IADD3 R20, PT, PT, R17, -0x80, RZ ;  /* 0xffffff8011147810 */ /* 0x000fe40007ffe0ff */
[----:B------:R-:W-:Y:S01]  /*1e30*/  LEA.HI R19, R12, 0xffffff80, RZ, 0x8 ;  /* 0xffffff800c137811 */ /* 0x000fe200078f40ff */
[----:B------:R5:W0:Y:S01]  /*1e40*/  I2F.F16 R34, R9 ;  /* 0x0000000900227306 */ /* 0x000a220000200c00 */
[----:B----4-:R-:W-:-:S02]  /*1e50*/  SHF.R.U32.HI R5, RZ, 0x8, R13 ;  /* 0x00000008ff057819 */ /* 0x010fc4000001160d */
[----:B------:R-:W-:Y:S02]  /*1e60*/  LEA.HI R18, R13, 0xffffff80, RZ, 0x8 ;  /* 0xffffff800d127811 */ /* 0x000fe400078f40ff */
[----:B------:R-:W-:Y:S02]  /*1e70*/  LOP3.LUT R5, R5, 0xff, RZ, 0xc0, !PT ;  /* 0x000000ff05057812 */ /* 0x000fe400078ec0ff */
[----:B------:R-:W-:Y:S01]  /*1e80*/  LEA.HI R17, R14, 0xffffff80, RZ, 0x8 ;  /* 0xffffff800e117811 */ /* 0x000fe200078f40ff */
[----:B------:R4:W0:Y:S01]  /*1e90*/  I2F.F16 R40, R8 ;  /* 0x0000000800287306 */ /* 0x0008220000200c00 */
[----:B------:R-:W-:Y:S02]  /*1ea0*/  LEA.HI R16, R15, 0xffffff80, RZ, 0x8 ;  /* 0xffffff800f107811 */ /* 0x000fe400078f40ff */
[----:B------:R-:W-:Y:S02]  /*1eb0*/  IADD3 R5, PT, PT, R5, -0x80, RZ ;  /* 0xffffff8005057810 */ /* 0x000fe40007ffe0ff */
[----:B-----5:R-:W-:-:S02]  /*1ec0*/  SHF.R.U32.HI R9, RZ, 0x8, R14 ;  /* 0x00000008ff097819 */ /* 0x020fc4000001160e */
[----:B------:R-:W-:Y:S01]  /*1ed0*/  SHF.R.U32.HI R12, RZ, 0x10, R12 ;  /* 0x00000010ff0c7819 */ /* 0x000fe2000001160c */
[----:B------:R5:W0:Y:S01]  /*1ee0*/  I2F.F16 R41, R5 ;  /* 0x0000000500297306 */ /* 0x000a220000200c00 */
[----:B----4-:R-:W-:Y:S02]  /*1ef0*/  SHF.R.U32.HI R8, RZ, 0x8, R15 ;  /* 0x00000008ff087819 */ /* 0x010fe4000001160f */
[----:B------:R-:W-:Y:S02]  /*1f00*/  SHF.R.U32.HI R13, RZ, 0x10, R13 ;  /* 0x00000010ff0d7819 */ /* 0x000fe4000001160d */
[----:B------:R-:W-:Y:S02]  /*1f10*/  SHF.R.U32.HI R14, RZ, 0x10, R14 ;  /* 0x00000010ff0e7819 */ /* 0x000fe4000001160e */
[----:B------:R-:W-:Y:S01]  /*1f20*/  SHF.R.U32.HI R15, RZ, 0x10, R15 ;  /* 0x00000010ff0f7819 */ /* 0x000fe2000001160f */
[----:B------:R-:W4:Y:S01]  /*1f30*/  I2F.F16 R20, R20 ;  /* 0x0000001400147306 */ /* 0x000f220000200c00 */
[----:B------:R-:W-:-:S02]  /*1f40*/  LEA.HI R25, R10, 0xffffff80, RZ, 0x8 ;  /* 0xffffff800a197811 */ /* 0x000fc400078f40ff */
[----:B------:R-:W-:Y:S02]  /*1f50*/  LEA.HI R24, R11, 0xffffff80, RZ, 0x8 ;  /* 0xffffff800b187811 */ /* 0x000fe400078f40ff */
[----:B------:R-:W-:Y:S02]  /*1f60*/  SHF.R.U32.HI R10, RZ, 0x10, R10 ;  /* 0x00000010ff0a7819 */ /* 0x000fe4000001160a */
[----:B------:R-:W-:Y:S01]  /*1f70*/  SHF.R.U32.HI R11, RZ, 0x10, R11 ;  /* 0x00000010ff0b7819 */ /* 0x000fe2000001160b */
[----:B------:R-:W0:Y:S01]  /*1f80*/  I2F.F16 R25, R25 ;  /* 0x0000001900197306 */ /* 0x000e220000200c00 */
[----:B------:R-:W-:Y:S02]  /*1f90*/  LOP3.LUT R12, R12, 0xff, RZ, 0xc0, !PT ;  /* 0x000000ff0c0c7812 */ /* 0x000fe400078ec0ff */
[----:B------:R-:W-:Y:S02]  /*1fa0*/  LOP3.LUT R13, R13, 0xff, RZ, 0xc0, !PT ;  /* 0x000000ff0d0d7812 */ /* 0x000fe400078ec0ff */
[----:B------:R-:W-:-:S02]  /*1fb0*/  LOP3.LUT R14, R14, 0xff, RZ, 0xc0, !PT ;  /* 0x000000ff0e0e7812 */ /* 0x000fc400078ec0ff */
[----:B-----5:R-:W-:Y:S01]  /*1fc0*/  LOP3.LUT R5, R15, 0xff, RZ, 0xc0, !PT ;  /* 0x000000ff0f057812 */ /* 0x020fe200078ec0ff */
        /* <DEDUP_REMOVED lines=16> */
[----:B------:R-:W-:-:S07]  /*20d0*/  PRMT R5, RZ, 0x5410, RZ ;  /* 0x00005410ff057816 */ /* 0x000fce00000000ff */
        /* <DEDUP_REMOVED lines=13> */
[----:B------:R-:W0:Y:S01]  /*21b0*/  I2F.F16 R43, R43 ;  /* 0x0000002b002b7306 */ /* 0x000e220000200c00 */
        /* <DEDUP_REMOVED lines=29> */
[----:B------:R-:W-:Y:S01]  /*2390*/  FFMA.FTZ R44, R44, R46, R5 ;  /* 0x0000002e2c2c7223 */ /* 0x000fe20000010005 */
[C---:B------:R-:W-:Y:S01]  /*23a0*/  FFMA.FTZ R50, R46.reuse, R50, R49 ;  /* 0x000000322e327223 */ /* 0x040fe20000010031 */
        /* <DEDUP_REMOVED lines=8> */
[C---:B------:R-:W-:Y:S01]  /*2430*/  FFMA.FTZ R50, R8.reuse, R47, R50 ;  /* 0x0000002f08327223 */ /* 0x040fe20000010032 */
[----:B-1----:R-:W-:Y:S02]  /*2440*/  HADD2.F32 R47, -RZ, R10.H0_H0 ;  /* 0x2000000aff2f7230 */ /* 0x002fe40000004100 */
[----:B------:R-:W-:Y:S01]  /*2450*/  FFMA.FTZ R48, R8, R49, R48 ;  /* 0x0000003108307223 */ /* 0x000fe20000010030 */
[----:B------:R-:W-:-:S02]  /*2460*/  HADD2.F32 R8, -RZ, R37.H0_H0 ;  /* 0x20000025ff087230 */ /* 0x000fc40000004100 */
        /* <DEDUP_REMOVED lines=9> */
[----:B------:R-:W-:Y:S01]  /*2500*/  FFMA.FTZ R50, R47, R55, R50 ;  /* 0x000000372f327223 */ /* 0x000fe20000010032 */
[----:B------:R-:W-:Y:S02]  /*2510*/  HADD2.F32 R47, -RZ, R42.H0_H0 ;  /* 0x2000002aff2f7230 */ /* 0x000fe40000004100 */
        /* <DEDUP_REMOVED lines=37> */
.L_x_2883:
[----:B------:R-:W-:Y:S01]  /*2770*/  PRMT R50, RZ, 0x5410, RZ ;  /* 0x00005410ff327816 */ /* 0x000fe200000000ff */
[----:B------:R-:W-:Y:S01]  /*2780*/  IMAD.WIDE R6, R51, 0x4, R6 ;  /* 0x0000000433067825 */ /* 0x000fe200078e0206 */
[----:B------:R-:W-:Y:S02]  /*2790*/  PRMT R49, RZ, 0x5410, RZ ;  /* 0x00005410ff317816 */ /* 0x000fe400000000ff */
[----:B------:R-:W-:Y:S02]  /*27a0*/  PRMT R48, RZ, 0x5410, RZ ;  /* 0x00005410ff307816 */ /* 0x000fe400000000ff */
[----:B------:R-:W-:Y:S01]  /*27b0*/  PRMT R47, RZ, 0x5410, RZ ;  /* 0x00005410ff2f7816 */ /* 0x000fe200000000ff */
[----:B------:R-:W-:Y:S06]  /*27c0*/  BRA.U !UP2, `(.L_x_2884) ;  /* 0x000000090af47547 */ /* 0x000fec000b800000 */
[----:B0-----:R-:W-:Y:S01]  /*27d0*/  PRMT R8, R52, 0x9910, RZ ;  /* 0x0000991034087816 */ /* 0x001fe200000000ff */
[----:B------:R-:W-:Y:S01]  /*27e0*/  UISETP.EQ.OR UP1, UPT, UR19, 0x2, UP0 ;  /* 0x000000021300788c */ /* 0x000fe20008722670 */
[----:B------:R-:W-:Y:S02]  /*27f0*/  PRMT R48, RZ, 0x5410, RZ ;  /* 0x00005410ff307816 */ /* 0x000fe400000000ff */
[----:B------:R-:W-:Y:S02]  /*2800*/  ISETP.NE.AND P1, PT, R8, RZ, PT ;  /* 0x000000ff0800720c */ /* 0x000fe40003f25270 */
[----:B------:R-:W-:-:S11]  /*2810*/  PRMT R47, RZ, 0x5410, RZ ;  /* 0x00005410ff2f7816 */ /* 0x000fd600000000ff */
        /* <DEDUP_REMOVED lines=33> */
[----:B------:R-:W-:Y:S02]  /*2a30*/  HADD2.F32 R55, -RZ, R25.H0_H0 ;  /* 0x20000019ff377230 */ /* 0x000fe40000004100 */
[----:B------:R-:W-:Y:S01]  /*2a40*/  FFMA.FTZ R54, R54, R44, R45 ;  /* 0x0000002c36367223 */ /* 0x000fe2000001002d */
[----:B------:R-:W-:Y:S02]  /*2a50*/  HADD2.F32 R57, -RZ, R24.H0_H0 ;  /* 0x20000018ff397230 */ /* 0x000fe40000004100 */
[-C--:B------:R-:W-:Y:S01]  /*2a60*/  FFMA.FTZ R44, R47, R9.reuse, R8 ;  /* 0x000000092f2c7223 */ /* 0x080fe20000010008 */
[-C--:B------:R-:W-:Y:S01]  /*2a70*/  FFMA.FTZ R45, R49, R9.reuse, R48 ;  /* 0x00000009312d7223 */ /* 0x080fe20000010030 */
[----:B------:R-:W-:Y:S01]  /*2a80*/  FFMA.FTZ R47, R55, R9, R50 ;  /* 0x00000009372f7223 */ /* 0x000fe20000010032 */
[----:B-1----:R-:W-:-:S02]  /*2a90*/  HADD2.F32 R48, -RZ, R10.H0_H0 ;  /* 0x2000000aff307230 */ /* 0x002fc40000004100 */
        /* <DEDUP_REMOVED lines=51> */
.L_x_2885:
[----:B------:R-:W-:Y:S02]  /*2dd0*/  PRMT R50, RZ, 0x5410, RZ ;  /* 0x00005410ff327816 */ /* 0x000fe400000000ff */
[----:B------:R-:W-:Y:S01]  /*2de0*/  PRMT R49, RZ, 0x5410, RZ ;  /* 0x00005410ff317816 */ /* 0x000fe200000000ff */
[----:B------:R-:W-:Y:S06]  /*2df0*/  BRA.U UP1, `(.L_x_2884) ;  /* 0x0000000501687547 */ /* 0x000fec000b800000 */
        /* <DEDUP_REMOVED lines=90> */
.L_x_2884:
        /* <DEDUP_REMOVED lines=8> */
[----:B------:R-:W-:-:S02]  /*3420*/  SHF.R.U32.HI R32, RZ, 0x8, R10 ;  /* 0x00000008ff207819 */ /* 0x000fc4000001160a */
[C---:B------:R-:W-:Y:S02]  /*3430*/  LEA.HI R29, R8.reuse, 0xffffff80, RZ, 0x8 ;  /* 0xffffff80081d7811 */ /* 0x040fe400078f40ff */
        /* <DEDUP_REMOVED lines=9> */
[----:B--2---:R-:W-:Y:S02]  /*34d0*/  SHF.R.U32.HI R7, RZ, 0x8, R9 ;  /* 0x00000008ff077819 */ /* 0x004fe40000011609 */
[----:B------:R-:W-:Y:S02]  /*34e0*/  LOP3.LUT R19, R11, 0xff, RZ, 0xc0, !PT ;  /* 0x000000ff0b137812 */ /* 0x000fe400078ec0ff */
[----:B------:R-:W-:Y:S01]  /*34f0*/  LOP3.LUT R7, R7, 0xff, RZ, 0xc0, !PT ;  /* 0x000000ff07077812 */ /* 0x000fe200078ec0ff */
[----:B------:R2:W0:Y:S01]  /*3500*/  I2F.F16 R31, R6 ;  /* 0x00000006001f7306 */ /* 0x0004220000200c00 */
[----:B------:R-:W-:-:S02]  /*3510*/  IADD3 R8, PT, PT, R8, -0x80, RZ ;  /* 0xffffff8008087810 */ /* 0x000fc40007ffe0ff */
[----:B------:R-:W-:Y:S02]  /*3520*/  IADD3 R7, PT, PT, R7, -0x80, RZ ;  /* 0xffffff8007077810 */ /* 0x000fe40007ffe0ff */
[----:B------:R-:W-:Y:S02]  /*3530*/  IADD3 R18, PT, PT, R18, -0x80, RZ ;  /* 0xffffff8012127810 */ /* 0x000fe40007ffe0ff */
[----:B------:R-:W-:Y:S01]  /*3540*/  IADD3 R22, PT, PT, R19, -0x80, RZ ;  /* 0xffffff8013167810 */ /* 0x000fe20007ffe0ff */
[----:B------:R3:W0:Y:S01]  /*3550*/  I2F.F16 R33, R7 ;  /* 0x0000000700217306 */ /* 0x0006220000200c00 */
[----:B--2---:R-:W-:Y:S02]  /*3560*/  LOP3.LUT R6, R32, 0xff, RZ, 0xc0, !PT ;  /* 0x000000ff20067812 */ /* 0x004fe400078ec0ff */
[----:B------:R-:W-:Y:S02]  /*3570*/  LEA.HI R27, R10, 0xffffff80, RZ, 0x8 ;  /* 0xffffff800a1b7811 */ /* 0x000fe400078f40ff */
        /* <DEDUP_REMOVED lines=9> */
[----:B------:R-:W-:Y:S02]  /*3610*/  SHF.R.U32.HI R11, RZ, 0x10, R11 ;  /* 0x00000010ff0b7819 */ /* 0x000fe4000001160b */
[----:B------:R-:W-:Y:S02]  /*3620*/  LOP3.LUT R6, R12, 0xff, RZ, 0xc0, !PT ;  /* 0x000000ff0c067812 */ /* 0x000fe400078ec0ff */
[----:B------:R-:W-:Y:S01]  /*3630*/  IADD3 R35, PT, PT, R7, -0x80, RZ ;  /* 0xffffff8007237810 */ /* 0x000fe20007ffe0ff */
[----:B------:R-:W0:Y:S01]  /*3640*/  I2F.F16 R27, R27 ;  /* 0x0000001b001b7306 */ /* 0x000e220000200c00 */
[----:B------:R-:W-:Y:S02]  /*3650*/  LOP3.LUT R11, R11, 0xff, RZ, 0xc0, !PT ;  /* 0x000000ff0b0b7812 */ /* 0x000fe400078ec0ff */
[----:B------:R-:W-:Y:S02]  /*3660*/  IADD3 R6, PT, PT, R6, -0x80, RZ ;  /* 0xffffff8006067810 */ /* 0x000fe40007ffe0ff */
[----:B------:R-:W-:-:S02]  /*3670*/  SHF.R.U32.HI R7, RZ, 0x8, R12 ;  /* 0x00000008ff077819 */ /* 0x000fc4000001160c */
[----:B--2---:R-:W-:Y:S01]  /*3680*/  LOP3.LUT R8, R15, 0xff, RZ, 0xc0, !PT ;  /* 0x000000ff0f087812 */ /* 0x004fe200078ec0ff */
[----:B------:R2:W0:Y:S01]  /*3690*/  I2F.F16 R37, R6 ;  /* 0x0000000600257306 */ /* 0x0004220000200c00 */
[----:B------:R-:W-:Y:S02]  /*36a0*/  IADD3 R11, PT, PT, R11, -0x80, RZ ;  /* 0xffffff800b0b7810 */ /* 0x000fe40007ffe0ff */
[----:B------:R-:W-:Y:S02]  /*36b0*/  LOP3.LUT R7, R7, 0xff, RZ, 0xc0, !PT ;  /* 0x000000ff07077812 */ /* 0x000fe400078ec0ff */
[----:B------:R-:W-:Y:S02]  /*36c0*/  IADD3 R8, PT, PT, R8, -0x80, RZ ;  /* 0xffffff8008087810 */ /* 0x000fe40007ffe0ff */
[----:B------:R-:W-:Y:S01]  /*36d0*/  IADD3 R7, PT, PT, R7, -0x80, RZ ;  /* 0xffffff8007077810 */ /* 0x000fe20007ffe0ff */
[----:B------:R-:W0:Y:S01]  /*36e0*/  I2F.F16 R38, R11 ;  /* 0x0000000b00267306 */ /* 0x000e220000200c00 */
[----:B--2---:R-:W-:-:S02]  /*36f0*/  SHF.R.U32.HI R6, RZ, 0x8, R13 ;  /* 0x00000008ff067819 */ /* 0x004fc4000001160d */
[----:B------:R-:W-:Y:S02]  /*3700*/  LEA.HI R21, R12, 0xffffff80, RZ, 0x8 ;  /* 0xffffff800c157811 */ /* 0x000fe400078f40ff */
[----:B------:R-:W-:Y:S02]  /*3710*/  LOP3.LUT R6, R6, 0xff, RZ, 0xc0, !PT ;  /* 0x000000ff06067812 */ /* 0x000fe400078ec0ff */
[----:B------:R-:W-:Y:S01]  /*3720*/  LEA.HI R20, R13, 0xffffff80, RZ, 0x8 ;  /* 0xffffff800d147811 */ /* 0x000fe200078f40ff */
[----:B------:R2:W0:Y:S01]  /*3730*/  I2F.F16 R11, R8 ;  /* 0x00000008000b7306 */ /* 0x0004220000200c00 */
[----:B------:R-:W-:Y:S02]  /*3740*/  LEA.HI R19, R14, 0xffffff80, RZ, 0x8 ;  /* 0xffffff800e137811 */ /* 0x000fe400078f40ff */
[----:B------:R-:W-:Y:S02]  /*3750*/  SHF.R.U32.HI R10, RZ, 0x10, R10 ;  /* 0x00000010ff0a7819 */ /* 0x000fe4000001160a */
[----:B------:R-:W-:-:S02]  /*3760*/  SHF.R.U32.HI R12, RZ, 0x10, R12 ;  /* 0x00000010ff0c7819 */ /* 0x000fc4000001160c */
[----:B------:R-:W-:Y:S01]  /*3770*/  SHF.R.U32.HI R13, RZ, 0x10, R13 ;  /* 0x00000010ff0d7819 */ /* 0x000fe2000001160d */
[----:B------:R5:W0:Y:S01]  /*3780*/  I2F.F16 R40, R7 ;  /* 0x0000000700287306 */ /* 0x000a220000200c00 */
[--C-:B--2---:R-:W-:Y:S02]  /*3790*/  SHF.R.U32.HI R8, RZ, 0x8, R14.reuse ;  /* 0x00000008ff087819 */ /* 0x104fe4000001160e */
[----:B------:R-:W-:Y:S02]  /*37a0*/  SHF.R.U32.HI R14, RZ, 0x10, R14 ;  /* 0x00000010ff0e7819 */ /* 0x000fe4000001160e */
[----:B------:R-:W-:Y:S02]  /*37b0*/  LEA.HI R28, R9, 0xffffff80, RZ, 0x8 ;  /* 0xffffff80091c7811 */ /* 0x000fe400078f40ff */
[----:B------:R-:W-:Y:S01]  /*37c0*/  LEA.HI R18, R15, 0xffffff80, RZ, 0x8 ;  /* 0xffffff800f127811 */ /* 0x000fe200078f40ff */
[----:B------:R-:W2:Y:S01]  /*37d0*/  I2F.F16 R26, R26 ;  /* 0x0000001a001a7306 */ /* 0x000ea20000200c00 */
[----:B------:R-:W-:-:S02]  /*37e0*/  IADD3 R6, PT, PT, R6, -0x80, RZ ;  /* 0xffffff8006067810 */ /* 0x000fc40007ffe0ff */
[----:B-----5:R-:W-:Y:S02]  /*37f0*/  SHF.R.U32.HI R7, RZ, 0x8, R15 ;  /* 0x00000008ff077819 */ /* 0x020fe4000001160f */
[----:B------:R-:W-:Y:S02]  /*3800*/  SHF.R.U32.HI R9, RZ, 0x10, R9 ;  /* 0x00000010ff097819 */ /* 0x000fe40000011609 */
[----:B------:R-:W-:Y:S01]  /*3810*/  SHF.R.U32.HI R15, RZ, 0x10, R15 ;  /* 0x00000010ff0f7819 */ /* 0x000fe2000001160f */
        /* <DEDUP_REMOVED lines=8> */
[----:B------:R-:W-:Y:S02]  /*38a0*/  LOP3.LUT R7, R7, 0xff, RZ, 0xc0, !PT ;  /* 0x000000ff07077812 */ /* 0x000fe400078ec0ff */
[----:B-----5:R-:W-:Y:S01]  /*38b0*/  LOP3.LUT R6, R15, 0xff, RZ, 0xc0, !PT ;  /* 0x000000ff0f067812 */ /* 0x020fe200078ec0ff */
        /* <DEDUP_REMOVED lines=64> */
[----:B-1----:R-:W-:Y:S02]  /*3cc0*/  HADD2.F32 R6, -RZ, R8.H0_H0 ;  /* 0x20000008ff067230 */ /* 0x002fe40000004100 */
[----:B------:R-:W-:Y:S01]  /*3cd0*/  FFMA.FTZ R7, R7, R59, R54 ;  /* 0x0000003b07077223 */ /* 0x000fe20000010036 */
[----:B------:R-:W-:Y:S02]  /*3ce0*/  HADD2.F32 R54, -RZ, R36.H0_H0 ;  /* 0x20000024ff367230 */ /* 0x000fe40000004100 */
        /* <DEDUP_REMOVED lines=49> */
.L_x_2886:
[----:B------:R-:W-:Y:S01]  /*4000*/  IMAD.WIDE R16, R51, 0x4, R16 ;  /* 0x0000000433107825 */ /* 0x000fe200078e0210 */
[----:B------:R-:W-:Y:S06]  /*4010*/  BRA.U !UP2, `(.L_x_2887) ;  /* 0x000000090ae47547 */ /* 0x000fec000b800000 */
[----:B0-----:R-:W-:Y:S01]  /*4020*/  PRMT R6, R52, 0x9910, RZ ;  /* 0x0000991034067816 */ /* 0x001fe200000000ff */
[----:B------:R-:W-:-:S03]  /*4030*/  UISETP.EQ.OR UP1, UPT, UR19, 0x2, UP0 ;  /* 0x000000021300788c */ /* 0x000fc60008722670 */
        /* <DEDUP_REMOVED lines=11> */
[-C--:B------:R-:W-:Y:S01]  /*40f0*/  FFMA.FTZ R59, R44, R56.reuse, RZ ;  /* 0x000000382c3b7223 */ /* 0x080fe200000100ff */
[-C--:B------:R-:W-:Y:S01]  /*4100*/  FFMA.FTZ R57, R45, R56.reuse, RZ ;  /* 0x000000382d397223 */ /* 0x080fe200000100ff */
[-C--:B------:R-:W-:Y:S01]  /*4110*/  FFMA.FTZ R45, R54, R56.reuse, RZ ;  /* 0x00000038362d7223 */ /* 0x080fe200000100ff */
[----:B------:R-:W-:Y:S01]  /*4120*/  FFMA.FTZ R55, R55, R56, RZ ;  /* 0x0000003837377223 */ /* 0x000fe200000100ff */
[-C--:B------:R-:W-:Y:S01]  /*4130*/  FFMA.FTZ R44, R58, R6.reuse, R59 ;  /* 0x000000063a2c7223 */ /* 0x080fe2000001003b */
[----:B------:R-:W-:Y:S02]  /*4140*/  HADD2.F32 R54, -RZ, R33.H0_H0 ;  /* 0x20000021ff367230 */ /* 0x000fe40000004100 */
        /* <DEDUP_REMOVED lines=62> */
[----:B------:R-:W-:Y:S01]  /*4530*/  FFMA.FTZ R8, R55, R9, R8 ;  /* 0x0000000937087223 */ /* 0x000fe20000010008 */
[----:B------:R-:W-:Y:S02]  /*4540*/  HADD2.F32 R57, -RZ, R0.H0_H0 ;  /* 0x20000000ff397230 */ /* 0x000fe40000004100 */
[----:B------:R-:W-:Y:S01]  /*4550*/  FMUL.FTZ R54, R7, R54 ;  /* 0x0000003607367220 */ /* 0x000fe20000410000 */
[----:B------:R-:W-:Y:S01]  /*4560*/  F2FP.F16.F32.PACK_AB R44, RZ, R44 ;  /* 0x0000002cff2c723e */ /* 0x000fe200000000ff */
[----:B------:R-:W-:Y:S01]  /*4570*/  FMUL.FTZ R6, R45, R6 ;  /* 0x000000062d067220 */ /* 0x000fe20000410000 */
        /* <DEDUP_REMOVED lines=8> */
.L_x_2888:
        /* <DEDUP_REMOVED lines=46> */
[----:B-1----:R-:W-:Y:S02]  /*48e0*/  HADD2.F32 R7, -RZ, R8.H0_H0 ;  /* 0x20000008ff077230 */ /* 0x002fe40000004100 */
[----:B------:R-:W-:Y:S02]  /*48f0*/  HADD2.F32 R25, -RZ, R35.H0_H0 ;  /* 0x20000023ff197230 */ /* 0x000fe40000004100 */
[----:B------:R-:W-:-:S02]  /*4900*/  HADD2.F32 R27, -RZ, R11.H0_H0 ;  /* 0x2000000bff1b7230 */ /* 0x000fc40000004100 */
[-C--:B------:R-:W-:Y:S01]  /*4910*/  FFMA.FTZ R11, R37, R7.reuse, R10 ;  /* 0x00000007250b7223 */ /* 0x080fe2000001000a */
[----:B------:R-:W-:Y:S02]  /*4920*/  HADD2.F32 R8, -RZ, R8.H1_H1 ;  /* 0x30000008ff087230 */ /* 0x000fe40000004100 */
[-C--:B------:R-:W-:Y:S01]  /*4930*/  FFMA.FTZ R25, R25, R7.reuse, R24 ;  /* 0x0000000719197223 */ /* 0x080fe20000010018 */
        /* <DEDUP_REMOVED lines=13> */
[----:B------:R-:W-:Y:S02]  /*4a10*/  HADD2.F32 R9, -RZ, R9.H1_H1 ;  /* 0x30000009ff097230 */ /* 0x000fe40000004100 */
        /* <DEDUP_REMOVED lines=25> */
.L_x_2887:
[----:B0-----:R-:W2:Y:S01]  /*4bb0*/  LDG.E.128.CONSTANT R8, desc[UR16][R16.64] ;  /* 0x0000001010087981 */ /* 0x001ea2000c1e9d00 */
[----:B------:R-:W-:-:S05]  /*4bc0*/  IMAD.WIDE R6, R51, 0x4, R16 ;  /* 0x0000000433067825 */ /* 0x000fca00078e0210 */
[----:B------:R-:W3:Y:S01]  /*4bd0*/  LDG.E.128.CONSTANT R12, desc[UR16][R6.64] ;  /* 0x00000010060c7981 */ /* 0x000ee2000c1e9d00 */
[C---:B--2---:R-:W-:Y:S02]  /*4be0*/  LOP3.LUT R16, R9.reuse, 0xff, RZ, 0xc0, !PT ;  /* 0x000000ff09107812 */ /* 0x044fe400078ec0ff */
[----:B------:R-:W-:Y:S02]  /*4bf0*/  LEA.HI R27, R8, 0xffffff80, RZ, 0x8 ;  /* 0xffffff80081b7811 */ /* 0x000fe400078f40ff */
[----:B------:R-:W-:Y:S02]  /*4c00*/  IADD3 R16, PT, PT, R16, -0x80, RZ ;  /* 0xffffff8010107810 */ /* 0x000fe40007ffe0ff */
[----:B------:R-:W-:Y:S02]  /*4c10*/  LOP3.LUT R18, R8, 0xff, RZ, 0xc0, !PT ;  /* 0x000000ff08127812 */ /* 0x000fe400078ec0ff */
[----:B------:R0:W1:Y:S01]  /*4c20*/  I2F.F16 R22, R16 ;  /* 0x0000001000167306 */ /* 0x0000620000200c00 */
[----:B------:R-:W-:-:S02]  /*4c30*/  LEA.HI R26, R9, 0xffffff80, RZ, 0x8 ;  /* 0xffffff80091a7811 */ /* 0x000fc400078f40ff */
        /* <DEDUP_REMOVED lines=16> */
[----:B------:R-:W-:Y:S02]  /*4d40*/  IADD3 R31, PT, PT, R30, -0x80, RZ ;  /* 0xffffff801e1f7810 */ /* 0x000fe40007ffe0ff */
[--C-:B------:R-:W-:Y:S01]  /*4d50*/  SHF.R.U32.HI R30, RZ, 0x8, R10.reuse ;  /* 0x00000008ff1e7819 */ /* 0x100fe2000001160a */
[----:B------:R5:W1:Y:S01]  /*4d60*/  I2F.F16 R28, R8 ;  /* 0x00000008001c7306 */ /* 0x000a620000200c00 */
[----:B------:R-:W-:Y:S02]  /*4d70*/  IADD3 R9, PT, PT, R9, -0x80, RZ ;  /* 0xffffff8009097810 */ /* 0x000fe40007ffe0ff */
[----:B0-----:R-:W-:Y:S02]  /*4d80*/  LOP3.LUT R32, R30, 0xff, RZ, 0xc0, !PT ;  /* 0x000000ff1e207812 */ /* 0x001fe400078ec0ff */
[----:B------:R-:W-:-:S02]  /*4d90*/  SHF.R.U32.HI R10, RZ, 0x10, R10 ;  /* 0x00000010ff0a7819 */ /* 0x000fc4000001160a */
[----:B------:R-:W-:Y:S01]  /*4da0*/  IADD3 R33, PT, PT, R32, -0x80, RZ ;  /* 0xffffff8020217810 */ /* 0x000fe20007ffe0ff */
[----:B------:R0:W1:Y:S01]  /*4db0*/  I2F.F16 R30, R9 ;  /* 0x00000009001e7306 */ /* 0x0000620000200c00 */
[----:B-----5:R-:W-:Y:S02]  /*4dc0*/  SHF.R.U32.HI R8, RZ, 0x8, R11 ;  /* 0x00000008ff087819 */ /* 0x020fe4000001160b */
[----:B------:R-:W-:Y:S02]  /*4dd0*/  LOP3.LUT R10, R10, 0xff, RZ, 0xc0, !PT ;  /* 0x000000ff0a0a7812 */ /* 0x000fe400078ec0ff */
[----:B------:R-:W-:Y:S02]  /*4de0*/  LOP3.LUT R8, R8, 0xff, RZ, 0xc0, !PT ;  /* 0x000000ff08087812 */ /* 0x000fe400078ec0ff */
[----:B------:R-:W-:Y:S01]  /*4df0*/  IADD3 R10, PT, PT, R10, -0x80, RZ ;  /* 0xffffff800a0a7810 */ /* 0x000fe20007ffe0ff */
[----:B------:R-:W1:Y:S01]  /*4e00*/  I2F.F16 R25, R25 ;  /* 0x0000001900197306 */ /* 0x000e620000200c00 */
[----:B0-----:R-:W-:-:S02]  /*4e10*/  LOP3.LUT R9, R13, 0xff, RZ, 0xc0, !PT ;  /* 0x000000ff0d097812 */ /* 0x001fc400078ec0ff */
[----:B------:R-:W-:Y:S02]  /*4e20*/  IADD3 R39, PT, PT, R8, -0x80, RZ ;  /* 0xffffff8008277810 */ /* 0x000fe40007ffe0ff */
[----:B------:R-:W-:Y:S02]  /*4e30*/  IADD3 R36, PT, PT, R9, -0x80, RZ ;  /* 0xffffff8009247810 */ /* 0x000fe40007ffe0ff */
[----:B------:R-:W-:Y:S01]  /*4e40*/  LOP3.LUT R9, R14, 0xff, RZ, 0xc0, !PT ;  /* 0x000000ff0e097812 */ /* 0x000fe200078ec0ff */
[----:B------:R0:W1:Y:S01]  /*4e50*/  I2F.F16 R32, R10 ;  /* 0x0000000a00207306 */ /* 0x0000620000200c00 */
[----:B------:R-:W-:Y:S02]  /*4e60*/  LOP3.LUT R8, R12, 0xff, RZ, 0xc0, !PT ;  /* 0x000000ff0c087812 */ /* 0x000fe400078ec0ff */
[----:B------:R-:W-:Y:S02]  /*4e70*/  IADD3 R35, PT, PT, R9, -0x80, RZ ;  /* 0xffffff8009237810 */ /* 0x000fe40007ffe0ff */
[----:B------:R-:W-:-:S02]  /*4e80*/  IADD3 R8, PT, PT, R8, -0x80, RZ ;  /* 0xffffff8008087810 */ /* 0x000fc40007ffe0ff */
[----:B------:R-:W-:Y:S01]  /*4e90*/  SHF.R.U32.HI R9, RZ, 0x8, R12 ;  /* 0x00000008ff097819 */ /* 0x000fe2000001160c */
[----:B------:R-:W1:Y:S01]  /*4ea0*/  I2F.F16 R29, R29 ;  /* 0x0000001d001d7306 */ /* 0x000e620000200c00 */
        /* <DEDUP_REMOVED lines=8> */
[----:B------:R-:W-:Y:S01]  /*4f30*/  IADD3 R20, PT, PT, R17, -0x80, RZ ;  /* 0xffffff8011147810 */ /* 0x000fe20007ffe0ff */
[----:B------:R5:W1:Y:S01]  /*4f40*/  I2F.F16 R23, R18 ;  /* 0x0000001200177306 */ /* 0x000a620000200c00 */
[----:B0-----:R-:W-:Y:S02]  /*4f50*/  SHF.R.U32.HI R8, RZ, 0x8, R13 ;  /* 0x00000008ff087819 */ /* 0x001fe4000001160d */
[----:B------:R-:W-:Y:S02]  /*4f60*/  LEA.HI R19, R12, 0xffffff80, RZ, 0x8 ;  /* 0xffffff800c137811 */ /* 0x000fe400078f40ff */
[----:B------:R-:W-:-:S02]  /*4f70*/  LOP3.LUT R8, R8, 0xff, RZ, 0xc0, !PT ;  /* 0x000000ff08087812 */ /* 0x000fc400078ec0ff */
[----:B------:R-:W-:Y:S01]  /*4f80*/  LEA.HI R17, R14, 0xffffff80, RZ, 0x8 ;  /* 0xffffff800e117811 */ /* 0x000fe200078f40ff */
[----:B------:R0:W1:Y:S01]  /*4f90*/  I2F.F16 R34, R10 ;  /* 0x0000000a00227306 */ /* 0x0000620000200c00 */
[----:B-----5:R-:W-:Y:S02]  /*4fa0*/  LEA.HI R18, R13, 0xffffff80, RZ, 0x8 ;  /* 0xffffff800d127811 */ /* 0x020fe400078f40ff */
[----:B------:R-:W-:Y:S02]  /*4fb0*/  SHF.R.U32.HI R12, RZ, 0x10, R12 ;  /* 0x00000010ff0c7819 */ /* 0x000fe4000001160c */
[----:B------:R-:W-:Y:S02]  /*4fc0*/  SHF.R.U32.HI R13, RZ, 0x10, R13 ;  /* 0x00000010ff0d7819 */ /* 0x000fe4000001160d */
[----:B------:R-:W-:Y:S01]  /*4fd0*/  LEA.HI R24, R11, 0xffffff80, RZ, 0x8 ;  /* 0xffffff800b187811 */ /* 0x000fe200078f40ff */
[----:B------:R5:W1:Y:S01]  /*4fe0*/  I2F.F16 R40, R9 ;  /* 0x0000000900287306 */ /* 0x000a620000200c00 */
[----:B0-----:R-:W-:-:S02]  /*4ff0*/  SHF.R.U32.HI R10, RZ, 0x8, R14 ;  /* 0x00000008ff0a7819 */ /* 0x001fc4000001160e */
[----:B------:R-:W-:Y:S02]  /*5000*/  SHF.R.U32.HI R14, RZ, 0x10, R14 ;  /* 0x00000010ff0e7819 */ /* 0x000fe4000001160e */
[----:B------:R-:W-:Y:S02]  /*5010*/  IADD3 R8, PT, PT, R8, -0x80, RZ ;  /* 0xffffff8008087810 */ /* 0x000fe40007ffe0ff */
[----:B------:R-:W-:Y:S01]  /*5020*/  SHF.R.U32.HI R11, RZ, 0x10, R11 ;  /* 0x00000010ff0b7819 */ /* 0x000fe2000001160b */
[----:B------:R-:W0:Y:S01]  /*5030*/  I2F.F16 R24, R24 ;  /* 0x0000001800187306 */ /* 0x000e220000200c00 */
[--C-:B-----5:R-:W-:Y:S02]  /*5040*/  SHF.R.U32.HI R9, RZ, 0x8, R15.reuse ;  /* 0x00000008ff097819 */ /* 0x120fe4000001160f */
        /* <DEDUP_REMOVED lines=124> */
.L_x_2889:
        /* <DEDUP_REMOVED lines=96> */
.L_x_2891:
        /* <DEDUP_REMOVED lines=91> */
.L_x_2890:
        /* <DEDUP_REMOVED lines=199> */
.L_x_2892:
[----:B------:R-:W-:Y:S01]  /*7030*/  IMAD.WIDE R20, R51, 0x4, R20 ;  /* 0x0000000433147825 */ /* 0x000fe200078e0214 */
[----:B------:R-:W-:Y:S01]  /*7040*/  UMOV UR7, UR9 ;  /* 0x0000000900077c82 */ /* 0x000fe20008000000 */
[----:B------:R-:W-:Y:S05]  /*7050*/  BRA.U !UP2, `(.L_x_2882) ;  /* 0x000000090aec7547 */ /* 0x000fea000b800000 */
        /* <DEDUP_REMOVED lines=94> */
.L_x_2893:
[----:B------:R-:W-:Y:S01]  /*7640*/  UMOV UR7, UR9 ;  /* 0x0000000900077c82 */ /* 0x000fe20008000000 */
[----:B------:R-:W-:Y:S05]  /*7650*/  BRA.U UP1, `(.L_x_2882) ;  /* 0x00000005016c7547 */ /* 0x000fea000b800000 */
        /* <DEDUP_REMOVED lines=91> */
.L_x_2882:
[----:B------:R-:W-:-:S04]  /*7c10*/  UISETP.LT.AND UP1, UPT, UR8, UR18, UPT ;  /* 0x000000120800728c */ /* 0x000fc8000bf21270 */
[----:B------:R-:W-:-:S04]  /*7c20*/  USEL UR9, UR8, UR18, UP1 ;  /* 0x0000001208097287 */ /* 0x000fc80008800000 */
[----:B------:R-:W-:-:S09]  /*7c30*/  UISETP.GT.AND UP1, UPT, UR9, UR7, UPT ;  /* 0x000000070900728c */ /* 0x000fd2000bf24270 */
[----:B------:R-:W-:Y:S05]  /*7c40*/  BRA.U !UP1, `(.L_x_2894) ;  /* 0x0000002109e07547 */ /* 0x000fea000b800000 */
[----:B------:R-:W-:Y:S01]  /*7c50*/  UISETP.LT.U32.AND UP1, UPT, UR8, UR18, UPT ;  /* 0x000000120800728c */ /* 0x000fe2000bf21070 */
[----:B------:R-:W1:Y:S01]  /*7c60*/  LDCU UR6, c[0x0][0x3a8] ;  /* 0x00007500ff0677ac */ /* 0x000e620008000800 */
[----:B------:R-:W-:Y:S02]  /*7c70*/  UIADD3 UR4, UPT, UPT, UR4, 0x60, URZ ;  /* 0x0000006004047890 */ /* 0x000fe4000fffe0ff */
[----:B------:R-:W-:Y:S02]  /*7c80*/  USEL UR8, UR8, UR18, UP1 ;  /* 0x0000001208087287 */ /* 0x000fe40008800000 */
[----:B------:R-:W-:-:S11]  /*7c90*/  UISETP.EQ.OR UP0, UPT, UR19, 0x2, UP0 ;  /* 0x000000021300788c */ /* 0x000fd60008702670 */
.L_x_2901:
[----:B------:R-:W2:Y:S01]  /*7ca0*/  LDC R51, c[0x0][0x3ac] ;  /* 0x0000eb00ff337b82 */ /* 0x000ea20000000800 */
[----:B0-----:R-:W3:Y:S01]  /*7cb0*/  LDG.E.128.CONSTANT R8, desc[UR16][R20.64] ;  /* 0x0000001014087981 */ /* 0x001ee2000c1e9d00 */
[----:B--2---:R-:W-:-:S04]  /*7cc0*/  IMAD.WIDE R16, R51, 0x4, R20 ;  /* 0x0000000433107825 */ /* 0x004fc800078e0214 */
[----:B------:R-:W-:Y:S02]  /*7cd0*/  IMAD.WIDE R54, R51, 0x4, R16 ;  /* 0x0000000433367825 */ /* 0x000fe400078e0210 */
[----:B------:R-:W2:Y:S04]  /*7ce0*/  LDG.E.128.CONSTANT R16, desc[UR16][R16.64] ;  /* 0x0000001010107981 */ /* 0x000ea8000c1e9d00 */
[----:B------:R-:W4:Y:S01]  /*7cf0*/  LDG.E.128.CONSTANT R12, desc[UR16][R54.64] ;  /* 0x00000010360c7981 */ /* 0x000f22000c1e9d00 */
[----:B------:R-:W1:Y:S01]  /*7d00*/  S2UR UR5, SR_CTAID.Y ;  /* 0x00000000000579c3 */ /* 0x000e620000002600 */
[----:B------:R-:W-:Y:S01]  /*7d10*/  ISETP.NE.AND P0, PT, R53, RZ, PT ;  /* 0x000000ff3500720c */ /* 0x000fe20003f05270 */
[----:B-1----:R-:W-:-:S04]  /*7d20*/  UIMAD UR9, UR5, -0x3, UR6 ;  /* 0xfffffffd050978a4 */ /* 0x002fc8000f8e0206 */
[----:B------:R-:W-:Y:S01]  /*7d30*/  UISETP.NE.AND UP1, UPT, UR9, 0x1, UPT ;  /* 0x000000010900788c */ /* 0x000fe2000bf25270 */
[--C-:B---3--:R-:W-:Y:S02]  /*7d40*/  SHF.R.U32.HI R31, RZ, 0xc, R9.reuse ;  /* 0x0000000cff1f7819 */ /* 0x108fe40000011609 */
[----:B------:R-:W-:Y:S02]  /*7d50*/  LOP3.LUT R28, R9, 0x3f003f, RZ, 0xc0, !PT ;  /* 0x003f003f091c7812 */ /* 0x000fe400078ec0ff */
        /* <DEDUP_REMOVED lines=25> */
[----:B------:R-:W-:Y:S02]  /*7ef0*/  LOP3.LUT R31, R12, 0x300030, R11, 0xf8, !PT ;  /* 0x003000300c1f7812 */ /* 0x000fe400078ef80b */
[----:B--2---:R-:W-:Y:S02]  /*7f00*/  SHF.R.U32.HI R12, RZ, 0xc, R16 ;  /* 0x0000000cff0c7819 */ /* 0x004fe40000011610 */
[----:B------:R-:W-:-:S02]  /*7f10*/  SHF.R.U32.HI R35, RZ, 0x8, R15 ;  /* 0x00000008ff237819 */ /* 0x000fc4000001160f */
        /* <DEDUP_REMOVED lines=13> */
[----:B------:R-:W-:Y:S02]  /*7ff0*/  LOP3.LUT R16, R17, 0x3f003f, RZ, 0xc0, !PT ;  /* 0x003f003f11107812 */ /* 0x000fe400078ec0ff */
[----:B------:R-:W-:Y:S02]  /*8000*/  SHF.R.U32.HI R10, RZ, 0x6, R17 ;  /* 0x00000006ff0a7819 */ /* 0x000fe40000011611 */
[----:B------:R-:W-:Y:S02]  /*8010*/  SHF.R.U32.HI R19, RZ, 0xc, R19 ;  /* 0x0000000cff137819 */ /* 0x000fe40000011613 */
[----:B------:R-:W-:Y:S02]  /*8020*/  SHF.R.U32.HI R17, RZ, 0xc, R17 ;  /* 0x0000000cff117819 */ /* 0x000fe40000011611 */
[----:B------:R-:W-:-:S02]  /*8030*/  LOP3.LUT R37, R18, 0x300030, R37, 0xf8, !PT ;  /* 0x0030003012257812 */ /* 0x000fc400078ef825 */
        /* <DEDUP_REMOVED lines=129> */
.L_x_2895:
[----:B------:R-:W-:Y:S05]  /*8850*/  BRA.U !UP1, `(.L_x_2896) ;  /* 0x0000000509787547 */ /* 0x000fea000b800000 */
[----:B------:R-:W-:-:S04]  /*8860*/  PRMT R8, R52, 0x9910, RZ ;  /* 0x0000991034087816 */ /* 0x000fc800000000ff */
        /* <DEDUP_REMOVED lines=46> */
.L_x_2897:
[----:B------:R-:W-:Y:S05]  /*8b50*/  BRA.U UP0, `(.L_x_2896) ;  /* 0x0000000100b87547 */ /* 0x000fea000b800000 */
        /* <DEDUP_REMOVED lines=46> */
.L_x_2896:
        /* <DEDUP_REMOVED lines=183> */
.L_x_2898:
        /* <DEDUP_REMOVED lines=48> */
.L_x_2900:
[----:B------:R-:W-:Y:S05]  /*9cb0*/  BRA.U UP0, `(.L_x_2899) ;  /* 0x0000000100b07547 */ /* 0x000fea000b800000 */
        /* <DEDUP_REMOVED lines=44> */
.L_x_2899:
[----:B------:R-:W-:Y:S01]  /*9f80*/  UIADD3 UR7, UPT, UPT, UR7, 0x20, URZ ;  /* 0x0000002007077890 */ /* 0x000fe2000fffe0ff */
[----:B------:R-:W-:Y:S01]  /*9f90*/  IMAD.WIDE R20, R51, 0x4, R54 ;  /* 0x0000000433147825 */ /* 0x000fe200078e0236 */
[----:B------:R-:W-:Y:S02]  /*9fa0*/  UIADD3 UR4, UPT, UPT, UR4, 0x40, URZ ;  /* 0x0000004004047890 */ /* 0x000fe4000fffe0ff */
[----:B------:R-:W-:-:S09]  /*9fb0*/  UISETP.GE.AND UP1, UPT, UR7, UR8, UPT ;  /* 0x000000080700728c */ /* 0x000fd2000bf26270 */
[----:B------:R-:W-:Y:S05]  /*9fc0*/  BRA.U !UP1, `(.L_x_2901) ;  /* 0xffffffdd09347547 */ /* 0x000fea000b83ffff */
.L_x_2894:
[----:B------:R-:W1:Y:S01]  /*9fd0*/  S2R R0, SR_CTAID.X ;  /* 0x0000000000007919 */ /* 0x000e620000002500 */
[----:B0-----:R-:W0:Y:S01]  /*9fe0*/  LDC.64 R6, c[0x0][0x3a0] ;  /* 0x0000e800ff067b82 */ /* 0x001e220000000a00 */
[----:B------:R-:W-:Y:S01]  /*9ff0*/  UIMAD UR5, UR5, 0x3, URZ ;  /* 0x00000003050578a4 */ /* 0x000fe2000f8e02ff */
[----:B------:R-:W1:Y:S02]  /*a000*/  S2R R3, SR_TID.X ;  /* 0x0000000000037919 */ /* 0x000e640000002100 */
[----:B-1----:R-:W-:-:S04]  /*a010*/  LEA R0, R0, R3, 0x5 ;  /* 0x0000000300007211 */ /* 0x002fc800078e28ff */
[----:B------:R-:W-:-:S05]  /*a020*/  SHF.L.U32 R0, R0, 0x2, RZ ;  /* 0x0000000200007819 */ /* 0x000fca00000006ff */
[----:B------:R-:W-:-:S04]  /*a030*/  IMAD R3, R51, UR5, R0 ;  /* 0x0000000533037c24 */ /* 0x000fc8000f8e0200 */
[----:B0-----:R-:W-:-:S05]  /*a040*/  IMAD.WIDE R6, R3, 0x2, R6 ;  /* 0x0000000203067825 */ /* 0x001fca00078e0206 */
        /* <DEDUP_REMOVED lines=9> */
.L_x_2905:
[----:B------:R-:W0:Y:S02]  /*a0e0*/  LDS R2, [R0] ;  /* 0x0000000000027984 */ /* 0x000e240000000800 */
[----:B0-----:R-:W-:-:S05]  /*a0f0*/  HADD2 R3, R2, R5 ;  /* 0x0000000502037230 */ /* 0x001fca0000000000 */
[----:B------:R-:W0:Y:S02]  /*a100*/  ATOMS.CAST.SPIN P0, [R0], R2, R3 ;  /* 0x000000020000758d */ /* 0x000e240001800003 */
[----:B0-----:R-:W-:Y:S05]  /*a110*/  @!P0 BRA `(.L_x_2905) ;  /* 0xfffffffc00f08947 */ /* 0x001fea000383ffff */
[----:B------:R-:W-:Y:S05]  /*a120*/  BRA `(.L_x_2903) ;  /* 0x00000000000c7947 */ /* 0x000fea0003800000 */
.L_x_2904:
[----:B------:R-:W2:Y:S02]  /*a130*/  LD.E R0, desc[UR16][R6.64] ;  /* 0x0000001006007980 */ /* 0x000ea4000c101900 */
[----:B--2---:R-:W-:-:S05]  /*a140*/  IADD3 R3, PT, PT, R5, R0, RZ ;  /* 0x0000000005037210 */ /* 0x004fca0007ffe0ff */
[----:B------:R0:W-:Y:S02]  /*a150*/  ST.E desc[UR16][R6.64], R3 ;  /* 0x0000000306007985 */ /* 0x0001e4000c101910 */
.L_x_2903:
[----:B------:R-:W-:Y:S05]  /*a160*/  BSYNC.RECONVERGENT B0 ;  /* 0x0000000000007941 */ /* 0x000fea0003800200 */
.L_x_2902:
[----:B------:R1:W-:Y:S01]  /*a170*/  ATOM.E.ADD.F16x2.RN.STRONG.GPU P0, RZ, desc[UR16][R6.64+0x4], R46 ;  /* 0x8000042e06ff79a2 */ /* 0x0003e2000c10e110 */
[----:B------:R-:W-:Y:S04]  /*a180*/  BSSY.RECONVERGENT B0, `(.L_x_2906) ;  /* 0x000000e000007945 */ /* 0x000fe80003800200 */
[----:B-1----:R-:W-:Y:S05]  /*a190*/  @P0 BRA `(.L_x_2907) ;  /* 0x0000000000300947 */ /* 0x002fea0003800000 */
[----:B------:R-:W1:Y:S02]  /*a1a0*/  QSPC.E.S P0, RZ, [R6+0x4] ;  /* 0x0000040006ff73aa */ /* 0x000e640000000500 */
[----:B-1----:R-:W-:Y:S05]  /*a1b0*/  @!P0 BRA `(.L_x_2908) ;  /* 0x00000000001c8947 */ /* 0x002fea0003800000 */
[----:B------:R-:W-:-:S04]  /*a1c0*/  MOV R2, R6 ;  /* 0x0000000600027202 */ /* 0x000fc80000000f00 */
[----:B------:R-:W-:-:S07]  /*a1d0*/  MOV R0, R2 ;  /* 0x0000000200007202 */ /* 0x000fce0000000f00 */
.L_x_2909:
[----:B------:R-:W0:Y:S02]  /*a1e0*/  LDS R2, [R0+0x4] ;  /* 0x0000040000027984 */ /* 0x000e240000000800 */
[----:B0-----:R-:W-:-:S05]  /*a1f0*/  HFMA2 R3, R2, 1, 1, R46 ;  /* 0x3c003c0002037831 */ /* 0x001fca000000002e */
[----:B------:R-:W0:Y:S02]  /*a200*/  ATOMS.CAST.SPIN P0, [R0+0x4], R2, R3 ;  /* 0x000004020000758d */ /* 0x000e240001800003 */
[----:B0-----:R-:W-:Y:S05]  /*a210*/  @!P0 BRA `(.L_x_2909) ;  /* 0xfffffffc00f08947 */ /* 0x001fea000383ffff */
[----:B------:R-:W-:Y:S05]  /*a220*/  BRA `(.L_x_2907) ;  /* 0x00000000000c7947 */ /* 0x000fea0003800000 */
.L_x_2908:
[----:B------:R-:W0:Y:S02]  /*a230*/  LD.E R0, desc[UR16][R6.64+0x4] ;  /* 0x0000041006007980 */ /* 0x000e24000c101900 */
[----:B0-----:R-:W-:-:S05]  /*a240*/  IADD3 R3, PT, PT, R46, R0, RZ ;  /* 0x000000002e037210 */ /* 0x001fca0007ffe0ff */
[----:B------:R1:W-:Y:S02]  /*a250*/  ST.E desc[UR16][R6.64+0x4], R3 ;  /* 0x0000040306007985 */ /* 0x0003e4000c101910 */
.L_x_2907:
[----:B------:R-:W-:Y:S05]  /*a260*/  BSYNC.RECONVERGENT B0 ;  /* 0x0000000000007941 */ /* 0x000fea0003800200 */
.L_x_2906:
[----:B------:R-:W-:-:S13]  /*a270*/  PLOP3.LUT P0, PT, PT, PT, UP0, 0x80, 0x8 ;  /* 0x000000000008781c */ /* 0x000fda0003f0f008 */
        /* <DEDUP_REMOVED lines=9> */
.L_x_2913:
[----:B------:R-:W0:Y:S02]  /*a310*/  LDS R2, [R0] ;  /* 0x0000000000027984 */ /* 0x000e240000000800 */
[----:B0-----:R-:W-:-:S05]  /*a320*/  HADD2 R3, R2, R47 ;  /* 0x0000002f02037230 */ /* 0x001fca0000000000 */
[----:B------:R-:W0:Y:S02]  /*a330*/  ATOMS.CAST.SPIN P0, [R0], R2, R3 ;  /* 0x000000020000758d */ /* 0x000e240001800003 */
[----:B0-----:R-:W-:Y:S05]  /*a340*/  @!P0 BRA `(.L_x_2913) ;  /* 0xfffffffc00f08947 */ /* 0x001fea000383ffff */
[----:B------:R-:W-:Y:S05]  /*a350*/  BRA `(.L_x_2911) ;  /* 0x00000000000c7947 */ /* 0x000fea0003800000 */
.L_x_2912:
[----:B------:R-:W2:Y:S02]  /*a360*/  LD.E R0, desc[UR16][R6.64] ;  /* 0x0000001006007980 */ /* 0x000ea4000c101900 */
[----:B--2---:R-:W-:-:S05]  /*a370*/  IADD3 R3, PT, PT, R47, R0, RZ ;  /* 0x000000002f037210 */ /* 0x004fca0007ffe0ff */
[----:B------:R0:W-:Y:S02]  /*a380*/  ST.E desc[UR16][R6.64], R3 ;  /* 0x0000000306007985 */ /* 0x0001e4000c101910 */
.L_x_2911:
[----:B------:R-:W-:Y:S05]  /*a390*/  BSYNC.RECONVERGENT B0 ;  /* 0x0000000000007941 */ /* 0x000fea0003800200 */
.L_x_2910:
[----:B------:R1:W-:Y:S01]  /*a3a0*/  ATOM.E.ADD.F16x2.RN.STRONG.GPU P0, RZ, desc[UR16][R6.64+0x4], R48 ;  /* 0x8000043006ff79a2 */ /* 0x0003e2000c10e110 */
[----:B------:R-:W-:Y:S04]  /*a3b0*/  BSSY.RECONVERGENT B0, `(.L_x_2914) ;  /* 0x000000e000007945 */ /* 0x000fe80003800200 */
[----:B-1----:R-:W-:Y:S05]  /*a3c0*/  @P0 BRA `(.L_x_2915) ;  /* 0x0000000000300947 */ /* 0x002fea0003800000 */
[----:B------:R-:W1:Y:S02]  /*a3d0*/  QSPC.E.S P0, RZ, [R6+0x4] ;  /* 0x0000040006ff73aa */ /* 0x000e640000000500 */
[----:B-1----:R-:W-:Y:S05]  /*a3e0*/  @!P0 BRA `(.L_x_2916) ;  /* 0x00000000001c8947 */ /* 0x002fea0003800000 */
[----:B------:R-:W-:-:S04]  /*a3f0*/  MOV R2, R6 ;  /* 0x0000000600027202 */ /* 0x000fc80000000f00 */
[----:B------:R-:W-:-:S07]  /*a400*/  MOV R0, R2 ;  /* 0x0000000200007202 */ /* 0x000fce0000000f00 */
.L_x_2917:
[----:B------:R-:W0:Y:S02]  /*a410*/  LDS R2, [R0+0x4] ;  /* 0x0000040000027984 */ /* 0x000e240000000800 */
[----:B0-----:R-:W-:-:S05]  /*a420*/  HFMA2 R3, R2, 1, 1, R48 ;  /* 0x3c003c0002037831 */ /* 0x001fca0000000030 */
[----:B------:R-:W0:Y:S02]  /*a430*/  ATOMS.CAST.SPIN P0, [R0+0x4], R2, R3 ;  /* 0x000004020000758d */ /* 0x000e240001800003 */
[----:B0-----:R-:W-:Y:S05]  /*a440*/  @!P0 BRA `(.L_x_2917) ;  /* 0xfffffffc00f08947 */ /* 0x001fea000383ffff */
[----:B------:R-:W-:Y:S05]  /*a450*/  BRA `(.L_x_2915) ;  /* 0x00000000000c7947 */ /* 0x000fea0003800000 */
.L_x_2916:
[----:B------:R-:W0:Y:S02]  /*a460*/  LD.E R0, desc[UR16][R6.64+0x4] ;  /* 0x0000041006007980 */ /* 0x000e24000c101900 */
[----:B0-----:R-:W-:-:S05]  /*a470*/  IADD3 R3, PT, PT, R48, R0, RZ ;  /* 0x0000000030037210 */ /* 0x001fca0007ffe0ff */
[----:B------:R1:W-:Y:S02]  /*a480*/  ST.E desc[UR16][R6.64+0x4], R3 ;  /* 0x0000040306007985 */ /* 0x0003e4000c101910 */
.L_x_2915:
[----:B------:R-:W-:Y:S05]  /*a490*/  BSYNC.RECONVERGENT B0 ;  /* 0x0000000000007941 */ /* 0x000fea0003800200 */
.L_x_2914:
[----:B------:R-:W-:-:S06]  /*a4a0*/  UISETP.NE.AND UP0, UPT, UR5, 0x2, UPT ;  /* 0x000000020500788c */ /* 0x000fcc000bf05270 */
        /* <DEDUP_REMOVED lines=10> */
.L_x_2921:
[----:B------:R-:W0:Y:S02]  /*a550*/  LDS R2, [R0] ;  /* 0x0000000000027984 */ /* 0x000e240000000800 */
[----:B0-----:R-:W-:-:S05]  /*a560*/  HADD2 R3, R2, R49 ;  /* 0x0000003102037230 */ /* 0x001fca0000000000 */
[----:B------:R-:W0:Y:S02]  /*a570*/  ATOMS.CAST.SPIN P0, [R0], R2, R3 ;  /* 0x000000020000758d */ /* 0x000e240001800003 */
[----:B0-----:R-:W-:Y:S05]  /*a580*/  @!P0 BRA `(.L_x_2921) ;  /* 0xfffffffc00f08947 */ /* 0x001fea000383ffff */
[----:B------:R-:W-:Y:S05]  /*a590*/  BRA `(.L_x_2919) ;  /* 0x00000000000c7947 */ /* 0x000fea0003800000 */
.L_x_2920:
[----:B------:R-:W2:Y:S02]  /*a5a0*/  LD.E R0, desc[UR16][R6.64] ;  /* 0x0000001006007980 */ /* 0x000ea4000c101900 */
[----:B--2---:R-:W-:-:S05]  /*a5b0*/  IADD3 R3, PT, PT, R49, R0, RZ ;  /* 0x0000000031037210 */ /* 0x004fca0007ffe0ff */
[----:B------:R0:W-:Y:S02]  /*a5c0*/  ST.E desc[UR16][R6.64], R3 ;  /* 0x0000000306007985 */ /* 0x0001e4000c101910 */
.L_x_2919:
[----:B------:R-:W-:Y:S05]  /*a5d0*/  BSYNC.RECONVERGENT B0 ;  /* 0x0000000000007941 */ /* 0x000fea0003800200 */
.L_x_2918:
[----:B------:R1:W-:Y:S02]  /*a5e0*/  ATOM.E.ADD.F16x2.RN.STRONG.GPU P0, RZ, desc[UR16][R6.64+0x4], R50 ;  /* 0x8000043206ff79a2 */ /* 0x0003e4000c10e110 */
[----:B-1----:R-:W-:Y:S05]  /*a5f0*/  @P0 EXIT ;  /* 0x000000000000094d */ /* 0x002fea0003800000 */
[----:B------:R-:W1:Y:S02]  /*a600*/  QSPC.E.S P0, RZ, [R6+0x4] ;  /* 0x0000040006ff73aa */ /* 0x000e640000000500 */
[----:B-1----:R-:W-:Y:S05]  /*a610*/  @!P0 BRA `(.L_x_2922) ;  /* 0x00000000001c8947 */ /* 0x002fea0003800000 */
[----:B------:R-:W-:-:S04]  /*a620*/  MOV R2, R6 ;  /* 0x0000000600027202 */ /* 0x000fc80000000f00 */
[----:B------:R-:W-:-:S07]  /*a630*/  MOV R0, R2 ;  /* 0x0000000200007202 */ /* 0x000fce0000000f00 */
.L_x_2923:
[----:B------:R-:W0:Y:S02]  /*a640*/  LDS R2, [R0+0x4] ;  /* 0x0000040000027984 */ /* 0x000e240000000800 */
[----:B0-----:R-:W-:-:S05]  /*a650*/  HFMA2 R3, R2, 1, 1, R50 ;  /* 0x3c003c0002037831 */ /* 0x001fca0000000032 */
[----:B------:R-:W0:Y:S02]  /*a660*/  ATOMS.CAST.SPIN P0, [R0+0x4], R2, R3 ;  /* 0x000004020000758d */ /* 0x000e240001800003 */
[----:B0-----:R-:W-:Y:S05]  /*a670*/  @!P0 BRA `(.L_x_2923) ;  /* 0xfffffffc00f08947 */ /* 0x001fea000383ffff */
[----:B------:R-:W-:Y:S05]  /*a680*/  EXIT ;  /* 0x000000000000794d */ /* 0x000fea0003800000 */
.L_x_2922:
[----:B------:R-:W0:Y:S02]  /*a690*/  LD.E R0, desc[UR16][R6.64+0x4] ;  /* 0x0000041006007980 */ /* 0x000e24000c101900 */
[----:B0-----:R-:W-:-:S05]  /*a6a0*/  IADD3 R3, PT, PT, R50, R0, RZ ;  /* 0x0000000032037210 */ /* 0x001fca0007ffe0ff */
[----:B------:R-:W-:Y:S01]  /*a6b0*/  ST.E desc[UR16][R6.64+0x4], R3 ;  /* 0x0000040306007985 */ /* 0x000fe2000c101910 */
[----:B------:R-:W-:Y:S05]  /*a6c0*/  EXIT ;  /* 0x000000000000794d */ /* 0x000fea0003800000 */
.L_x_2924:
        /* <DEDUP_REMOVED lines=11> */
.L_x_5319:


//--------------------- .text._Z23gemm_half_q_half_kernelILi3ELi40ELb1ELb0ELi32EEvPK6__halfPKjS4_S2_PS0_iiiiPKtS7_iiiiiibS2_i --------------------------
	.section	.text._Z23gemm_half_q_half_kernelILi3ELi40ELb1ELb0ELi32EEvPK6__halfPKjS4_S2_PS0_iiiiPKtS7_iiiiiibS2_i,"ax",@progbits
	.align	128
        .global         _Z23gemm_half_q_half_kernelILi3ELi40ELb1ELb0ELi32EEvPK6__halfPKjS4_S2_PS0_iiiiPKtS7_iiiiiibS2_i
        .type           _Z23gemm_half_q_half_kernelILi3ELi40ELb1ELb0ELi32EEvPK6__halfPKjS4_S2_PS0_iiiiPKtS7_iiiiiibS2_i,@function
        .size           _Z23gemm_half_q_half_kernelILi3ELi40ELb1ELb0ELi32EEvPK6__halfPKjS4_S2_PS0_iiiiPKtS7_iiiiiibS2_i,(.L_x_5320 - _Z23gemm_half_q_half_kernelILi3ELi40ELb1ELb0ELi32EEvPK6__halfPKjS4_S2_PS0_iiiiPKtS7_iiiiiibS2_i)
        .other          _Z23gemm_half_q_half_kernelILi3ELi40ELb1ELb0ELi32EEvPK6__halfPKjS4_S2_PS0_iiiiPKtS7_iiiiiibS2_i,@"STO_CUDA_ENTRY STV_DEFAULT"
_Z23gemm_half_q_half_kernelILi3ELi40ELb1ELb0ELi32EEvPK6__halfPKjS4_S2_PS0_iiiiPKtS7_iiiiiibS2_i:
.text._Z23gemm_half_q_half_kernelILi3ELi40ELb1ELb0ELi32EEvPK6__halfPKjS4_S2_PS0_iiiiPKtS7_iiiiiibS2_i:
        /* <DEDUP_REMOVED lines=14> */
[----:B------:R-:W-:-:S05]  /*00e0*/  PRMT R51, RZ, 0x7610, R51 ;  /* 0x00007610ff337816 */ /* 0x000fca0000000033 */
[----:B------:R-:W-:Y:S01]  /*00f0*/  PLOP3.LUT P1, PT, PT, PT, UP0, 0x80, 0x8 ;  /* 0x000000000008781c */ /* 0x000fe20003f2f008 */
[----:B-1----:R-:W-:Y:S02]  /*0100*/  USHF.L.U32 UR7, UR13, 0x5, URZ ;  /* 0x000000050d077899 */ /* 0x002fe400080006ff */
[----:B------:R-:W-:Y:S01]  /*0110*/  UPLOP3.LUT UP0, UPT, UPT, UPT, UPT, 0x80, 0x8 ;  /* 0x000000000008789c */ /* 0x000fe20003f0f070 */
[----:B----4-:R-:W-:-:S09]  /*0120*/  PRMT R4, R52, 0x7610, R4 ;  /* 0x0000761034047816 */ /* 0x010fd20000000004 */
[----:B--23--:R-:W-:Y:S05]  /*0130*/  @!P1 BRA `(.L_x_2925) ;  /* 0x0000000000349947 */ /* 0x00cfea0003800000 */
        /* <DEDUP_REMOVED lines=13> */
.L_x_2925:
        /* <DEDUP_REMOVED lines=44> */
.L_x_2931:
        /* <DEDUP_REMOVED lines=32> */
.L_x_2930:
        /* <DEDUP_REMOVED lines=20> */
.L_x_2932:
[----:B------:R-:W-:-:S13]  /*0810*/  ISETP.EQ.AND P2, PT, RZ, UR10, PT ;  /* 0x0000000aff007c0c */ /* 0x000fda000bf42270 */
[----:B------:R-:W-:Y:S05]  /*0820*/  @!P0 BRA P2, `(.L_x_2927) ;  /* 0x0000000400748947 */ /* 0x000fea0001000000 */
.L_x_2929:
        /* <DEDUP_REMOVED lines=12> */
.L_x_2928:
        /* <DEDUP_REMOVED lines=15> */
.L_x_2935:
        /* <DEDUP_REMOVED lines=32> */
.L_x_2934:
        /* <DEDUP_REMOVED lines=21> */
.L_x_2936:
[----:B------:R-:W-:-:S09]  /*0d30*/  UISETP.NE.OR UP1, UPT, UR10, URZ, UP1 ;  /* 0x000000ff0a00728c */ /* 0x000fd20008f25670 */
[----:B------:R-:W-:Y:S05]  /*0d40*/  BRA.U !UP1, `(.L_x_2927) ;  /* 0x00000001092c7547 */ /* 0x000fea000b800000 */
.L_x_2933:
        /* <DEDUP_REMOVED lines=11> */
.L_x_2927:
[----:B------:R-:W-:Y:S05]  /*0e00*/  BSYNC.RECONVERGENT B0 ;  /* 0x0000000000007941 */ /* 0x000fea0003800200 */
.L_x_2926:
        /* <DEDUP_REMOVED lines=18> */
[----:B-----5:R-:W1:Y:S01]  /*0f30*/  LDC.64 R14, c[0x0][0x3a0] ;  /* 0x0000e800ff0e7b82 */ /* 0x020e620000000a00 */
[----:B------:R-:W-:-:S11]  /*0f40*/  UPLOP3.LUT UP1, UPT, UPT, UPT, UPT, 0x40, 0x4 ;  /* 0x000000000004789c */ /* 0x000fd60003f2e870 */
.L_x_2940:
        /* <DEDUP_REMOVED lines=15> */
.L_x_2939:
        /* <DEDUP_REMOVED lines=12> */
.L_x_2941:
[----:B------:R-:W-:-:S09]  /*1100*/  UISETP.NE.OR UP1, UPT, UR9, URZ, UP1 ;  /* 0x000000ff0900728c */ /* 0x000fd20008f25670 */
[----:B------:R-:W-:Y:S05]  /*1110*/  BRA.U !UP1, `(.L_x_2937) ;  /* 0x00000001091c7547 */ /* 0x000fea000b800000 */
.L_x_2938:
[----:B012---:R-:W0:Y:S02]  /*1120*/  LDC.64 R2, c[0x0][0x3a0] ;  /* 0x0000e800ff027b82 */ /* 0x007e240000000a00 */
.L_x_2942:
[C---:B0-----:R-:W-:Y:S01]  /*1130*/  IMAD.WIDE R8, R7.reuse, 0x2, R2 ;  /* 0x0000000207087825 */ /* 0x041fe200078e0202 */
[----:B------:R-:W-:Y:S01]  /*1140*/  UIADD3 UR9, UPT, UPT, UR9, 0x1, URZ ;  /* 0x0000000109097890 */ /* 0x000fe2000fffe0ff */
[----:B------:R-:W-:-:S03]  /*1150*/  IADD3 R7, PT, PT, R7, UR16, RZ ;  /* 0x0000001007077c10 */ /* 0x000fc6000fffe0ff */
[----:B------:R3:W-:Y:S01]  /*1160*/  STG.E.64 desc[UR14][R8.64], RZ ;  /* 0x000000ff08007986 */ /* 0x0007e2000c101b0e */
[----:B------:R-:W-:-:S09]  /*1170*/  UISETP.NE.AND UP1, UPT, UR9, URZ, UPT ;  /* 0x000000ff0900728c */ /* 0x000fd2000bf25270 */
[----:B---3--:R-:W-:Y:S05]  /*1180*/  BRA.U UP1, `(.L_x_2942) ;  /* 0xfffffffd01e87547 */ /* 0x008fea000b83ffff */
.L_x_2937:
[----:B------:R-:W3:Y:S01]  /*1190*/  LDCU UR17, c[0x0][0x3c8] ;  /* 0x00007900ff1177ac */ /* 0x000ee20008000800 */
[----:B------:R-:W-:Y:S01]  /*11a0*/  BAR.SYNC.DEFER_BLOCKING 0x0 ;  /* 0x0000000000007b1d */ /* 0x000fe20000010000 */
[----:B------:R-:W-:-:S05]  /*11b0*/  ISETP.LE.AND P0, PT, R5, UR7, PT ;  /* 0x0000000705007c0c */ /* 0x000fca000bf03270 */
[----:B------:R-:W4:Y:S01]  /*11c0*/  LDCU UR19, c[0x0][0x3cc] ;  /* 0x00007980ff1377ac */ /* 0x000f220008000800 */
[----:B------:R-:W0:Y:S01]  /*11d0*/  LDCU UR22, c[0x0][0x3d0] ;  /* 0x00007a00ff1677ac */ /* 0x000e220008000800 */
[----:B------:R-:W1:Y:S01]  /*11e0*/  LDCU UR18, c[0x0][0x3d4] ;  /* 0x00007a80ff1277ac */ /* 0x000e620008000800 */
[----:B------:R-:W2:Y:S01]  /*11f0*/  LDCU UR23, c[0x0][0x3d8] ;  /* 0x00007b00ff1777ac */ /* 0x000ea20008000800 */
[----:B---3--:R-:W-:-:S04]  /*1200*/  UISETP.LT.AND UP1, UPT, UR7, UR17, UPT ;  /* 0x000000110700728c */ /* 0x008fc8000bf21270 */
[----:B------:R-:W-:Y:S02]  /*1210*/  USEL UR4, UR7, UR17, UP1 ;  /* 0x0000001107047287 */ /* 0x000fe40008800000 */
[----:B----4-:R-:W-:Y:S02]  /*1220*/  UISETP.GT.AND UP1, UPT, UR7, UR19, UPT ;  /* 0x000000130700728c */ /* 0x010fe4000bf24270 */
[----:B------:R-:W-:Y:S02]  /*1230*/  USHF.R.S32.HI UR9, URZ, 0x1f, UR4 ;  /* 0x0000001fff097899 */ /* 0x000fe40008011404 */
[----:B0-----:R-:W-:Y:S02]  /*1240*/  UISETP.GT.AND UP2, UPT, UR7, UR22, UPT ;  /* 0x000000160700728c */ /* 0x001fe4000bf44270 */
[----:B-1----:R-:W-:Y:S02]  /*1250*/  UISETP.GT.AND UP3, UPT, UR7, UR18, UPT ;  /* 0x000000120700728c */ /* 0x002fe4000bf64270 */
[----:B------:R-:W-:-:S02]  /*1260*/  ULEA.HI UR12, UR9, UR4, URZ, 0x5 ;  /* 0x00000004090c7291 */ /* 0x000fc4000f8f28ff */
[----:B--2---:R-:W-:Y:S01]  /*1270*/  UISETP.GT.AND UP4, UPT, UR7, UR23, UPT ;  /* 0x000000170700728c */ /* 0x004fe2000bf84270 */
[----:B------:R-:W-:Y:S10]  /*1280*/  @P0 BRA `(.L_x_2943) ;  /* 0x0000000000e80947 */ /* 0x000ff40003800000 */
        /* <DEDUP_REMOVED lines=15> */
.L_x_2944:
[----:B-----5:R-:W-:-:S05]  /*1380*/  IADD3 R13, PT, PT, R7, UR4, RZ ;  /* 0x00000004070d7c10 */ /* 0x020fca000fffe0ff */
[----:B------:R-:W-:-:S05]  /*1390*/  IMAD R0, R13, UR16, RZ ;  /* 0x000000100d007c24 */ /* 0x000fca000f8e02ff */
[----:B0-----:R-:W-:-:S04]  /*13a0*/  SHF.R.S32.HI R3, RZ, 0x1f, R0 ;  /* 0x0000001fff037819 */ /* 0x001fc80000011400 */
        /* <DEDUP_REMOVED lines=9> */
[----:B--2---:R-:W-:-:S06]  /*1440*/  IMAD.WIDE.U32 R12, R13, 0x2, R10 ;  /* 0x000000020d0c7825 */ /* 0x004fcc00078e000a */
[----:B------:R0:W2:Y:S01]  /*1450*/  LDG.E.U16.CONSTANT R12, desc[UR14][R12.64] ;  /* 0x0000000e0c0c7981 */ /* 0x0000a2000c1e9500 */
[----:B------:R-:W-:Y:S01]  /*1460*/  UIADD3 UR4, UPT, UPT, UR4, 0x1, URZ ;  /* 0x0000000104047890 */ /* 0x000fe2000fffe0ff */
[----:B---3--:R-:W-:-:S04]  /*1470*/  SHF.R.U32.HI R0, RZ, R16, R3 ;  /* 0x00000010ff007219 */ /* 0x008fc80000011603 */
[--C-:B------:R-:W-:Y:S02]  /*1480*/  SHF.R.U32.HI R18, RZ, 0x4, R0.reuse ;  /* 0x00000004ff127819 */ /* 0x100fe40000011600 */
[----:B------:R-:W-:Y:S02]  /*1490*/  SHF.R.U32.HI R2, RZ, 0x8, R0 ;  /* 0x00000008ff027819 */ /* 0x000fe40000011600 */
[----:B------:R-:W-:Y:S02]  /*14a0*/  LOP3.LUT R18, R18, 0xf, RZ, 0xc0, !PT ;  /* 0x0000000f12127812 */ /* 0x000fe400078ec0ff */
[----:B------:R-:W-:Y:S02]  /*14b0*/  LOP3.LUT R2, R2, 0xf, RZ, 0xc0, !PT ;  /* 0x0000000f02027812 */ /* 0x000fe400078ec0ff */
[----:B------:R-:W-:Y:S01]  /*14c0*/  LOP3.LUT R4, R0, 0xf, RZ, 0xc0, !PT ;  /* 0x0000000f00047812 */ /* 0x000fe200078ec0ff */
[----:B------:R-:W-:Y:S01]  /*14d0*/  IMAD R3, R18, R18, R18 ;  /* 0x0000001212037224 */ /* 0x000fe200078e0212 */
[----:B------:R-:W-:-:S03]  /*14e0*/  SHF.R.U32.HI R0, RZ, 0xc, R0 ;  /* 0x0000000cff007819 */ /* 0x000fc60000011600 */
[----:B------:R-:W-:Y:S01]  /*14f0*/  IMAD R19, R4, R4, R4 ;  /* 0x0000000404137224 */ /* 0x000fe200078e0204 */
[----:B------:R-:W-:Y:S01]  /*1500*/  IADD3 R18, PT, PT, R18, 0x1, R3 ;  /* 0x0000000112127810 */ /* 0x000fe20007ffe003 */
[----:B------:R-:W-:Y:S01]  /*1510*/  IMAD R3, R2, R2, R2 ;  /* 0x0000000202037224 */ /* 0x000fe200078e0202 */
[----:B------:R-:W-:Y:S02]  /*1520*/  LOP3.LUT R0, R0, 0xf, RZ, 0xc0, !PT ;  /* 0x0000000f00007812 */ /* 0x000fe400078ec0ff */
[----:B----4-:R-:W-:Y:S01]  /*1530*/  R2UR UR10, R20 ;  /* 0x00000000140a72ca */ /* 0x010fe200000e0000 */
[----:B0-----:R-:W2:Y:S01]  /*1540*/  I2F.F16 R13, R18 ;  /* 0x00000012000d7306 */ /* 0x001ea20000200c00 */
[----:B------:R-:W-:Y:S01]  /*1550*/  IADD3 R14, PT, PT, R2, 0x1, R3 ;  /* 0x00000001020e7810 */ /* 0x000fe20007ffe003 */
[----:B------:R-:W-:Y:S01]  /*1560*/  IMAD R3, R0, R0, R0 ;  /* 0x0000000000037224 */ /* 0x000fe200078e0200 */
[----:B------:R-:W-:-:S04]  /*1570*/  IADD3 R19, PT, PT, R4, 0x1, R19 ;  /* 0x0000000104137810 */ /* 0x000fc80007ffe013 */
[----:B------:R-:W-:Y:S01]  /*1580*/  IADD3 R20, PT, PT, R0, 0x1, R3 ;  /* 0x0000000100147810 */ /* 0x000fe20007ffe003 */
[----:B------:R-:W0:Y:S04]  /*1590*/  I2F.F16 R15, R14 ;  /* 0x0000000e000f7306 */ /* 0x000e280000200c00 */
[----:B------:R-:W-:Y:S01]  /*15a0*/  UIADD3 UR9, UPT, UPT, UR10, UR9, URZ ;  /* 0x000000090a097290 */ /* 0x000fe2000fffe0ff */
[----:B--2---:R-:W-:-:S03]  /*15b0*/  HMUL2 R3, R13.H0_H0, R12.H0_H0 ;  /* 0x2000000c0d037232 */ /* 0x004fc60000000800 */
[----:B------:R-:W1:Y:S01]  /*15c0*/  I2F.F16 R19, R19 ;  /* 0x0000001300137306 */ /* 0x000e620000200c00 */
[----:B------:R-:W-:Y:S01]  /*15d0*/  UISETP.GE.AND UP5, UPT, UR9, UR8, UPT ;  /* 0x000000080900728c */ /* 0x000fe2000bfa6270 */
[----:B0-----:R-:W-:-:S06]  /*15e0*/  HMUL2 R2, R15.H0_H0, R12.H0_H0 ;  /* 0x2000000c0f027232 */ /* 0x001fcc0000000800 */
[----:B------:R-:W0:Y:S01]  /*15f0*/  I2F.F16 R21, R20 ;  /* 0x0000001400157306 */ /* 0x000e220000200c00 */
[-C--:B-1----:R-:W-:Y:S02]  /*1600*/  HMUL2 R4, R19.H0_H0, R12.reuse.H0_H0 ;  /* 0x2000000c13047232 */ /* 0x082fe40000000800 */
[----:B0-----:R-:W-:Y:S01]  /*1610*/  HMUL2 R0, R21.H0_H0, R12.H0_H0 ;  /* 0x2000000c15007232 */ /* 0x001fe20000000800 */
[----:B------:R-:W-:Y:S06]  /*1620*/  BRA.U !UP5, `(.L_x_2944) ;  /* 0xfffffffd0d547547 */ /* 0x000fec000b83ffff */
.L_x_2943:
[----:B------:R-:W-:Y:S01]  /*1630*/  UISETP.GT.AND UP5, UPT, UR7, UR17, UPT ;  /* 0x000000110700728c */ /* 0x000fe2000bfa4270 */
[----:B------:R-:W-:Y:S01]  /*1640*/  HFMA2 R7, -RZ, RZ, 0, 0 ;  /* 0x00000000ff077431 */ /* 0x000fe200000001ff */
[----:B------:R-:W-:Y:S02]  /*1650*/  CS2R R10, SRZ ;  /* 0x00000000000a7805 */ /* 0x000fe4000001ff00 */
        /* <DEDUP_REMOVED lines=12> */
.L_x_2945:
        /* <DEDUP_REMOVED lines=8> */
.L_x_2946:
        /* <DEDUP_REMOVED lines=8> */
.L_x_2947:
        /* <DEDUP_REMOVED lines=8> */
.L_x_2948:
        /* <DEDUP_REMOVED lines=8> */
.L_x_2949:
[----:B------:R-:W-:Y:S01]  /*1920*/  ULEA UR4, UR12, UR4, 0x3 ;  /* 0x000000040c047291 */ /* 0x000fe2000f8e18ff */
[----:B------:R-:W0:Y:S01]  /*1930*/  S2UR UR9, SR_CgaCtaId ;  /* 0x00000000000979c3 */ /* 0x000e220000008800 */
[----:B------:R-:W1:Y:S01]  /*1940*/  LDCU.64 UR10, c[0x0][0x388] ;  /* 0x00007100ff0a77ac */ /* 0x000e620008000a00 */
[----:B------:R-:W-:Y:S02]  /*1950*/  SHF.R.S32.HI R8, RZ, 0x1f, R6 ;  /* 0x0000001fff087819 */ /* 0x000fe40000011406 */
[----:B------:R-:W-:Y:S02]  /*1960*/  VIMNMX R5, PT, PT, R5, UR19, PT ;  /* 0x0000001305057c48 */ /* 0x000fe4000bfe0100 */
[----:B------:R-:W-:Y:S01]  /*1970*/  IADD3 R7, PT, PT, R10, UR4, R7 ;  /* 0x000000040a077c10 */ /* 0x000fe2000fffe007 */
[----:B------:R-:W-:Y:S01]  /*1980*/  UMOV UR4, 0x400 ;  /* 0x0000040000047882 */ /* 0x000fe20000000000 */
[----:B------:R-:W-:Y:S02]  /*1990*/  PRMT R50, RZ, 0x5410, RZ ;  /* 0x00005410ff327816 */ /* 0x000fe400000000ff */
[----:B------:R-:W-:-:S02]  /*19a0*/  IADD3 R7, PT, PT, R12, R7, R11 ;  /* 0x000000070c077210 */ /* 0x000fc40007ffe00b */
[----:B------:R-:W-:Y:S02]  /*19b0*/  PRMT R49, RZ, 0x5410, RZ ;  /* 0x00005410ff317816 */ /* 0x000fe400000000ff */
[----:B------:R-:W-:Y:S01]  /*19c0*/  PRMT R48, RZ, 0x5410, RZ ;  /* 0x00005410ff307816 */ /* 0x000fe200000000ff */
[----:B------:R-:W-:Y:S01]  /*19d0*/  IMAD R7, R7, UR16, RZ ;  /* 0x0000001007077c24 */ /* 0x000fe2000f8e02ff */
[----:B------:R-:W-:Y:S02]  /*19e0*/  PRMT R47, RZ, 0x5410, RZ ;  /* 0x00005410ff2f7816 */ /* 0x000fe400000000ff */
[----:B------:R-:W-:Y:S02]  /*19f0*/  PRMT R46, RZ, 0x5410, RZ ;  /* 0x00005410ff2e7816 */ /* 0x000fe400000000ff */
[----:B------:R-:W-:-:S04]  /*1a00*/  IADD3 R6, P0, PT, R6, R7, RZ ;  /* 0x0000000706067210 */ /* 0x000fc80007f1e0ff */
[----:B------:R-:W-:Y:S01]  /*1a10*/  LEA.HI.X.SX32 R7, R7, R8, 0x1, P0 ;  /* 0x0000000807077211 */ /* 0x000fe200000f0eff */
[----:B0-----:R-:W-:Y:S01]  /*1a20*/  ULEA UR9, UR9, UR4, 0x18 ;  /* 0x0000000409097291 */ /* 0x001fe2000f8ec0ff */
[----:B------:R-:W-:Y:S02]  /*1a30*/  ISETP.GT.AND P0, PT, R5, UR7, PT ;  /* 0x0000000705007c0c */ /* 0x000fe4000bf04270 */
[C---:B-1----:R-:W-:Y:S02]  /*1a40*/  LEA R56, P2, R6.reuse, UR10, 0x2 ;  /* 0x0000000a06387c11 */ /* 0x042fe4000f8410ff */
[----:B------:R-:W-:Y:S02]  /*1a50*/  PRMT R5, RZ, 0x5410, RZ ;  /* 0x00005410ff057816 */ /* 0x000fe400000000ff */
[----:B------:R-:W-:Y:S01]  /*1a60*/  LEA.HI.X R57, R6, UR11, R7, 0x2, P2 ;  /* 0x0000000b06397c11 */ /* 0x000fe200090f1407 */
[----:B------:R-:W-:-:S06]  /*1a70*/  UMOV UR4, UR9 ;  /* 0x0000000900047c82 */ /* 0x000fcc0008000000 */
[----:B------:R-:W-:Y:S05]  /*1a80*/  @!P0 BRA `(.L_x_2950) ;  /* 0x0000002000fc8947 */ /* 0x000fea0003800000 */
[----:B------:R-:W-:Y:S01]  /*1a90*/  MOV R9, UR16 ;  /* 0x0000001000097c02 */ /* 0x000fe20008000f00 */
[----:B------:R-:W2:Y:S01]  /*1aa0*/  LDG.E.128.CONSTANT R16, desc[UR14][R56.64] ;  /* 0x0000000e38107981 */ /* 0x000ea2000c1e9d00 */
[----:B------:R-:W-:-:S03]  /*1ab0*/  MOV R7, UR16 ;  /* 0x0000001000077c02 */ /* 0x000fc60008000f00 */
[----:B------:R-:W-:-:S04]  /*1ac0*/  IMAD.WIDE R8, R9, 0x4, R56 ;  /* 0x0000000409087825 */ /* 0x000fc800078e0238 */
[----:B------:R-:W-:Y:S02]  /*1ad0*/  IMAD.WIDE R6, R7, 0x4, R8 ;  /* 0x0000000407067825 */ /* 0x000fe400078e0208 */
[----:B------:R-:W3:Y:S04]  /*1ae0*/  LDG.E.128.CONSTANT R8, desc[UR14][R8.64] ;  /* 0x0000000e08087981 */ /* 0x000ee8000c1e9d00 */
[----:B-----5:R-:W4:Y:S01]  /*1af0*/  LDG.E.128.CONSTANT R12, desc[UR14][R6.64] ;  /* 0x0000000e060c7981 */ /* 0x020f22000c1e9d00 */
[----:B------:R-:W-:-:S05]  /*1b00*/  MOV R55, UR16 ;  /* 0x0000001000377c02 */ /* 0x000fca0008000f00 */
[----:B------:R-:W-:Y:S01]  /*1b10*/  IMAD.WIDE R54, R55, 0x4, R6 ;  /* 0x0000000437367825 */ /* 0x000fe200078e0206 */
[----:B------:R-:W-:Y:S02]  /*1b20*/  ISETP.NE.AND P2, PT, R52, RZ, PT ;  /* 0x000000ff3400720c */ /* 0x000fe40003f45270 */
[----:B------:R-:W-:Y:S02]  /*1b30*/  PRMT R46, RZ, 0x5410, RZ ;  /* 0x00005410ff2e7816 */ /* 0x000fe400000000ff */
[----:B------:R-:W-:Y:S02]  /*1b40*/  PRMT R50, RZ, 0x5410, RZ ;  /* 0x00005410ff327816 */ /* 0x000fe400000000ff */
[----:B--2---:R-:W-:Y:S02]  /*1b50*/  SHF.R.U32.HI R35, RZ, 0xc, R17 ;  /* 0x0000000cff237819 */ /* 0x004fe40000011611 */
[----:B------:R-:W-:Y:S02]  /*1b60*/  SHF.R.U32.HI R36, RZ, 0xc, R18 ;  /* 0x0000000cff247819 */ /* 0x000fe40000011612 */
[----:B------:R-:W-:-:S02]  /*1b70*/  SHF.R.U32.HI R5, RZ, 0xc, R16 ;  /* 0x0000000cff057819 */ /* 0x000fc40000011610 */
        /* <DEDUP_REMOVED lines=17> */
[----:B------:R-:W-:-:S02]  /*1c90*/  SHF.R.U32.HI R20, RZ, 0x6, R17 ;  /* 0x00000006ff147819 */ /* 0x000fc40000011611 */
[----:B------:R-:W-:Y:S02]  /*1ca0*/  SHF.R.U32.HI R38, RZ, 0x8, R15 ;  /* 0x00000008ff267819 */ /* 0x000fe4000001160f */
[----:B------:R-:W-:Y:S02]  /*1cb0*/  LOP3.LUT R5, R5, 0xf000f, RZ, 0xc0, !PT ;  /* 0x000f000f05057812 */ /* 0x000fe400078ec0ff */
[----:B------:R-:W-:Y:S02]  /*1cc0*/  LOP3.LUT R37, R37, 0xf000f, RZ, 0xc0, !PT ;  /* 0x000f000f25257812 */ /* 0x000fe400078ec0ff */
[----:B------:R-:W-:Y:S02]  /*1cd0*/  LOP3.LUT R25, R14, 0x3f003f, RZ, 0xc0, !PT ;  /* 0x003f003f0e197812 */ /* 0x000fe400078ec0ff */
[--C-:B------:R-:W-:Y:S02]  /*1ce0*/  SHF.R.U32.HI R7, RZ, 0x6, R14.reuse ;  /* 0x00000006ff077819 */ /* 0x100fe4000001160e */
[----:B------:R-:W-:-:S02]  /*1cf0*/  SHF.R.U32.HI R17, RZ, 0xa, R14 ;  /* 0x0000000aff117819 */ /* 0x000fc4000001160e */
[----:B------:R-:W-:Y:S02]  /*1d00*/  LOP3.LUT R29, R16, 0x3f003f, RZ, 0xc0, !PT ;  /* 0x003f003f101d7812 */ /* 0x000fe400078ec0ff */
        /* <DEDUP_REMOVED lines=38> */
[----:B------:R-:W-:-:S02]  /*1f70*/  LOP3.LUT R16, R11, 0x300030, R16, 0xf8, !PT ;  /* 0x003000300b107812 */ /* 0x000fc400078ef810 */
[----:B------:R-:W-:Y:S01]  /*1f80*/  LOP3.LUT R11, R20, 0x64006400, RZ, 0xfc, !PT ;  /* 0x64006400140b7812 */ /* 0x000fe200078efcff */
[----:B------:R-:W-:Y:S01]  /*1f90*/  HADD2 R20, R33, -1056, -1056 ;  /* 0xe420e42021147430 */ /* 0x000fe20000000000 */
[----:B------:R-:W-:Y:S02]  /*1fa0*/  LOP3.LUT R36, R36, 0x64006400, RZ, 0xfc, !PT ;  /* 0x6400640024247812 */ /* 0x000fe400078efcff */
[----:B------:R-:W-:Y:S02]  /*1fb0*/  LOP3.LUT R8, R8, 0x3f003f, RZ, 0xc0, !PT ;  /* 0x003f003f08087812 */ /* 0x000fe400078ec0ff */
[----:B------:R-:W-:Y:S01]  /*1fc0*/  LOP3.LUT R29, R9, 0x3f003f, RZ, 0xc0, !PT ;  /* 0x003f003f091d7812 */ /* 0x000fe200078ec0ff */
[----:B------:R-:W-:Y:S01]  /*1fd0*/  HADD2 R9, R32, -1056, -1056 ;  /* 0xe420e42020097430 */ /* 0x000fe20000000000 */
[----:B------:R-:W-:Y:S02]  /*1fe0*/  LOP3.LUT R34, R34, 0x64006400, RZ, 0xfc, !PT ;  /* 0x6400640022227812 */ /* 0x000fe400078efcff */
[----:B------:R-:W-:-:S02]  /*1ff0*/  LOP3.LUT R18, R39, 0x300030, R18, 0xf8, !PT ;  /* 0x0030003027127812 */ /* 0x000fc400078ef812 */
[----:B------:R-:W-:Y:S02]  /*2000*/  LOP3.LUT R31, R24, 0x3f003f, RZ, 0xc0, !PT ;  /* 0x003f003f181f7812 */ /* 0x000fe400078ec0ff */
[----:B------:R-:W-:Y:S02]  /*2010*/  LOP3.LUT R19, R40, 0x300030, R19, 0xf8, !PT ;  /* 0x0030003028137812 */ /* 0x000fe400078ef813 */
[----:B------:R-:W-:Y:S02]  /*2020*/  LOP3.LUT R17, R42, 0x300030, R17, 0xf8, !PT ;  /* 0x003000302a117812 */ /* 0x000fe400078ef811 */
        /* <DEDUP_REMOVED lines=32> */
[----:B------:R-:W-:Y:S01]  /*2230*/  HADD2 R26, R30, -1056, -1056 ;  /* 0xe420e4201e1a7430 */ /* 0x000fe20000000000 */
[----:B------:R-:W-:Y:S01]  /*2240*/  PRMT R5, RZ, 0x5410, RZ ;  /* 0x00005410ff057816 */ /* 0x000fe200000000ff */
        /* <DEDUP_REMOVED lines=66> */
.L_x_2951:
[----:B------:R-:W-:Y:S02]  /*2670*/  PRMT R49, RZ, 0x5410, RZ ;  /* 0x00005410ff317816 */ /* 0x000fe400000000ff */
[----:B------:R-:W-:Y:S02]  /*2680*/  PRMT R48, RZ, 0x5410, RZ ;  /* 0x00005410ff307816 */ /* 0x000fe400000000ff */
[----:B------:R-:W-:Y:S01]  /*2690*/  PRMT R47, RZ, 0x5410, RZ ;  /* 0x00005410ff2f7816 */ /* 0x000fe200000000ff */
[----:B------:R-:W-:Y:S06]  /*26a0*/  @!P1 BRA `(.L_x_2952) ;  /* 0x00000004008c9947 */ /* 0x000fec0003800000 */
[----:B------:R-:W-:Y:S01]  /*26b0*/  PRMT R12, R51, 0x9910, RZ ;  /* 0x00009910330c7816 */ /* 0x000fe200000000ff */
[----:B------:R-:W-:Y:S01]  /*26c0*/  UISETP.EQ.OR UP1, UPT, UR6, 0x2, UP0 ;  /* 0x000000020600788c */ /* 0x000fe20008722670 */
[----:B------:R-:W-:Y:S02]  /*26d0*/  PRMT R48, RZ, 0x5410, RZ ;  /* 0x00005410ff307816 */ /* 0x000fe400000000ff */
[----:B------:R-:W-:Y:S02]  /*26e0*/  ISETP.NE.AND P0, PT, R12, RZ, PT ;  /* 0x000000ff0c00720c */ /* 0x000fe40003f05270 */
[----:B------:R-:W-:-:S11]  /*26f0*/  PRMT R47, RZ, 0x5410, RZ ;  /* 0x00005410ff2f7816 */ /* 0x000fd600000000ff */
        /* <DEDUP_REMOVED lines=45> */
.L_x_2953:
[----:B------:R-:W-:Y:S02]  /*29d0*/  PRMT R50, RZ, 0x5410, RZ ;  /* 0x00005410ff327816 */ /* 0x000fe400000000ff */
[----:B------:R-:W-:Y:S01]  /*29e0*/  PRMT R49, RZ, 0x5410, RZ ;  /* 0x00005410ff317816 */ /* 0x000fe200000000ff */
[----:B------:R-:W-:Y:S06]  /*29f0*/  BRA.U UP1, `(.L_x_2952) ;  /* 0x0000000101b87547 */ /* 0x000fec000b800000 */
        /* <DEDUP_REMOVED lines=46> */
.L_x_2952:
[----:B------:R-:W-:Y:S01]  /*2ce0*/  MOV R17, UR16 ;  /* 0x0000001000117c02 */ /* 0x000fe20008000f00 */
[----:B------:R-:W2:Y:S01]  /*2cf0*/  LDG.E.128.CONSTANT R8, desc[UR14][R54.64] ;  /* 0x0000000e36087981 */ /* 0x000ea2000c1e9d00 */
[----:B------:R-:W-:-:S03]  /*2d00*/  MOV R57, UR16 ;  /* 0x0000001000397c02 */ /* 0x000fc60008000f00 */
[----:B------:R-:W-:-:S04]  /*2d10*/  IMAD.WIDE R16, R17, 0x4, R54 ;  /* 0x0000000411107825 */ /* 0x000fc800078e0236 */
[----:B------:R-:W-:Y:S02]  /*2d20*/  IMAD.WIDE R56, R57, 0x4, R16 ;  /* 0x0000000439387825 */ /* 0x000fe400078e0210 */
[----:B------:R-:W3:Y:S04]  /*2d30*/  LDG.E.128.CONSTANT R16, desc[UR14][R16.64] ;  /* 0x0000000e10107981 */ /* 0x000ee8000c1e9d00 */
[----:B------:R-:W4:Y:S01]  /*2d40*/  LDG.E.128.CONSTANT R12, desc[UR14][R56.64] ;  /* 0x0000000e380c7981 */ /* 0x000f22000c1e9d00 */
[----:B------:R-:W-:Y:S02]  /*2d50*/  ULEA UR7, UR13, 0x20, 0x5 ;  /* 0x000000200d077891 */ /* 0x000fe4000f8e28ff */
[----:B------:R-:W-:Y:S01]  /*2d60*/  UIADD3 UR4, UPT, UPT, UR9, 0x40, URZ ;  /* 0x0000004009047890 */ /* 0x000fe2000fffe0ff */
[----:B------:R-:W-:-:S02]  /*2d70*/  MOV R53, UR16 ;  /* 0x0000001000357c02 */ /* 0x000fc40008000f00 */
[----:B--2---:R-:W-:Y:S02]  /*2d80*/  LOP3.LUT R6, R8, 0x3f003f, RZ, 0xc0, !PT ;  /* 0x003f003f08067812 */ /* 0x004fe400078ec0ff */
        /* <DEDUP_REMOVED lines=13> */
[----:B------:R-:W-:Y:S02]  /*2e60*/  SHF.R.U32.HI R38, RZ, 0x8, R14 ;  /* 0x00000008ff267819 */ /* 0x000fe4000001160e */
[----:B------:R-:W-:Y:S02]  /*2e70*/  LOP3.LUT R13, R10, 0xf000f, RZ, 0xc0, !PT ;  /* 0x000f000f0a0d7812 */ /* 0x000fe400078ec0ff */
[----:B------:R-:W-:Y:S02]  /*2e80*/  LOP3.LUT R33, R11, 0x3f003f, RZ, 0xc0, !PT ;  /* 0x003f003f0b217812 */ /* 0x000fe400078ec0ff */
        /* <DEDUP_REMOVED lines=11> */
[----:B------:R-:W-:Y:S02]  /*2f40*/  LOP3.LUT R38, R13, 0x300030, R38, 0xf8, !PT ;  /* 0x003000300d267812 */ /* 0x000fe400078ef826 */
[----:B---3--:R-:W-:-:S02]  /*2f50*/  LOP3.LUT R13, R16, 0x3f003f, RZ, 0xc0, !PT ;  /* 0x003f003f100d7812 */ /* 0x008fc400078ec0ff */
[----:B------:R-:W-:Y:S02]  /*2f60*/  SHF.R.U32.HI R30, RZ, 0x6, R16 ;  /* 0x00000006ff1e7819 */ /* 0x000fe40000011610 */
[----:B------:R-:W-:Y:S02]  /*2f70*/  LOP3.LUT R25, R25, 0xf000f, RZ, 0xc0, !PT ;  /* 0x000f000f19197812 */ /* 0x000fe400078ec0ff */
[----:B------:R-:W-:Y:S02]  /*2f80*/  LOP3.LUT R34, R11, 0x300030, R34, 0xf8, !PT ;  /* 0x003000300b227812 */ /* 0x000fe400078ef822 */
[----:B------:R-:W-:Y:S02]  /*2f90*/  SHF.R.U32.HI R16, RZ, 0xc, R16 ;  /* 0x0000000cff107819 */ /* 0x000fe40000011610 */
[----:B------:R-:W-:Y:S02]  /*2fa0*/  SHF.R.U32.HI R35, RZ, 0xc, R17 ;  /* 0x0000000cff237819 */ /* 0x000fe40000011611 */
[----:B------:R-:W-:-:S02]  /*2fb0*/  LOP3.LUT R24, R18, 0x3f003f, RZ, 0xc0, !PT ;  /* 0x003f003f12187812 */ /* 0x000fc400078ec0ff */
[----:B------:R-:W-:Y:S02]  /*2fc0*/  SHF.R.U32.HI R11, RZ, 0x6, R18 ;  /* 0x00000006ff0b7819 */ /* 0x000fe40000011612 */
[----:B------:R-:W-:Y:S02]  /*2fd0*/  LOP3.LUT R26, R12, 0x3f003f, RZ, 0xc0, !PT ;  /* 0x003f003f0c1a7812 */ /* 0x000fe400078ec0ff */
[--C-:B------:R-:W-:Y:S02]  /*2fe0*/  SHF.R.U32.HI R22, RZ, 0x6, R12.reuse ;  /* 0x00000006ff167819 */ /* 0x100fe4000001160c */
[----:B------:R-:W-:Y:S02]  /*2ff0*/  SHF.R.U32.HI R42, RZ, 0xa, R12 ;  /* 0x0000000aff2a7819 */ /* 0x000fe4000001160c */
[----:B------:R-:W-:Y:S02]  /*3000*/  LOP3.LUT R40, R15, 0x300030, R40, 0xf8, !PT ;  /* 0x003000300f287812 */ /* 0x000fe400078ef828 */
[----:B------:R-:W-:-:S02]  /*3010*/  SHF.R.U32.HI R18, RZ, 0xc, R18 ;  /* 0x0000000cff127819 */ /* 0x000fc40000011612 */
[----:B------:R-:W-:Y:S02]  /*3020*/  LOP3.LUT R15, R17, 0x3f003f, RZ, 0xc0, !PT ;  /* 0x003f003f110f7812 */ /* 0x000fe400078ec0ff */
[----:B------:R-:W-:Y:S02]  /*3030*/  SHF.R.U32.HI R12, RZ, 0x6, R17 ;  /* 0x00000006ff0c7819 */ /* 0x000fe40000011611 */
[----:B------:R-:W-:Y:S02]  /*3040*/  LOP3.LUT R36, R25, 0x300030, R36, 0xf8, !PT ;  /* 0x0030003019247812 */ /* 0x000fe400078ef824 */
[----:B------:R-:W-:Y:S02]  /*3050*/  LOP3.LUT R17, R16, 0xf000f, RZ, 0xc0, !PT ;  /* 0x000f000f10117812 */ /* 0x000fe400078ec0ff */
[----:B------:R-:W-:Y:S02]  /*3060*/  LOP3.LUT R25, R19, 0x3f003f, RZ, 0xc0, !PT ;  /* 0x003f003f13197812 */ /* 0x000fe400078ec0ff */
        /* <DEDUP_REMOVED lines=12> */
[----:B------:R-:W-:-:S02]  /*3130*/  LOP3.LUT R42, R17, 0x300030, R42, 0xf8, !PT ;  /* 0x00300030112a7812 */ /* 0x000fc400078ef82a */
[----:B------:R-:W-:Y:S02]  /*3140*/  LOP3.LUT R7, R7, 0x3f003f, RZ, 0xc0, !PT ;  /* 0x003f003f07077812 */ /* 0x000fe400078ec0ff */
[----:B------:R-:W-:Y:S01]  /*3150*/  LOP3.LUT R19, R8, 0x64006400, RZ, 0xfc, !PT ;  /* 0x6400640008137812 */ /* 0x000fe200078efcff */
[----:B------:R-:W-:Y:S01]  /*3160*/  HADD2 R8, R31, -1056, -1056 ;  /* 0xe420e4201f087430 */ /* 0x000fe20000000000 */
        /* <DEDUP_REMOVED lines=114> */
.L_x_2954:
[----:B------:R-:W-:Y:S01]  /*3890*/  IMAD.WIDE R56, R53, 0x4, R56 ;  /* 0x0000000435387825 */ /* 0x000fe200078e0238 */
[----:B------:R-:W-:Y:S06]  /*38a0*/  @!P1 BRA `(.L_x_2950) ;  /* 0x0000000400749947 */ /* 0x000fec0003800000 */
[----:B------:R-:W-:Y:S01]  /*38b0*/  PRMT R16, R51, 0x9910, RZ ;  /* 0x0000991033107816 */ /* 0x000fe200000000ff */
[----:B------:R-:W-:-:S03]  /*38c0*/  UISETP.EQ.OR UP1, UPT, UR6, 0x2, UP0 ;  /* 0x000000020600788c */ /* 0x000fc60008722670 */
        /* <DEDUP_REMOVED lines=46> */
.L_x_2955:
        /* <DEDUP_REMOVED lines=45> */
.L_x_2950:
[----:B------:R-:W-:-:S04]  /*3e80*/  UISETP.LT.AND UP1, UPT, UR8, UR18, UPT ;  /* 0x000000120800728c */ /* 0x000fc8000bf21270 */
[----:B------:R-:W-:-:S04]  /*3e90*/  USEL UR9, UR8, UR18, UP1 ;  /* 0x0000001208097287 */ /* 0x000fc80008800000 */
[----:B------:R-:W-:-:S09]  /*3ea0*/  UISETP.GT.AND UP1, UPT, UR9, UR7, UPT ;  /* 0x000000070900728c */ /* 0x000fd2000bf24270 */
[----:B------:R-:W-:Y:S05]  /*3eb0*/  BRA.U !UP1, `(.L_x_2956) ;  /* 0x0000005109e87547 */ /* 0x000fea000b800000 */
[----:B------:R-:W-:Y:S01]  /*3ec0*/  UISETP.LT.U32.AND UP1, UPT, UR8, UR18, UPT ;  /* 0x000000120800728c */ /* 0x000fe2000bf21070 */
[----:B------:R-:W0:Y:S01]  /*3ed0*/  LDCU UR16, c[0x0][0x3ac] ;  /* 0x00007580ff1077ac */ /* 0x000e220008000800 */
[----:B------:R-:W-:Y:S02]  /*3ee0*/  UIADD3 UR4, UPT, UPT, UR4, 0x60, URZ ;  /* 0x0000006004047890 */ /* 0x000fe4000fffe0ff */
[----:B------:R-:W-:Y:S02]  /*3ef0*/  USEL UR8, UR8, UR18, UP1 ;  /* 0x0000001208087287 */ /* 0x000fe40008800000 */
[----:B------:R-:W-:-:S11]  /*3f00*/  UISETP.EQ.OR UP0, UPT, UR6, 0x2, UP0 ;  /* 0x000000020600788c */ /* 0x000fd60008702670 */
.L_x_2969:
[----:B------:R-:W2:Y:S01]  /*3f10*/  LDG.E.128.CONSTANT R8, desc[UR14][R56.64] ;  /* 0x0000000e38087981 */ /* 0x000ea2000c1e9d00 */
[----:B------:R-:W-:Y:S01]  /*3f20*/  MOV R6, 0x2c00 ;  /* 0x00002c0000067802 */ /* 0x000fe20000000f00 */
[----:B------:R-:W-:Y:S01]  /*3f30*/  UISETP.NE.AND UP1, UPT, UR6, 0x1, UPT ;  /* 0x000000010600788c */ /* 0x000fe2000bf25270 */
[----:B------:R-:W-:Y:S02]  /*3f40*/  ISETP.NE.AND P0, PT, R52, RZ, PT ;  /* 0x000000ff3400720c */ /* 0x000fe40003f05270 */
[----:B------:R-:W-:-:S03]  /*3f50*/  PRMT R0, R0, 0x5410, R6 ;  /* 0x0000541000007816 */ /* 0x000fc60000000006 */
[----:B------:R-:W-:Y:S02]  /*3f60*/  PLOP3.LUT P1, PT, PT, PT, UP1, 0x80, 0x8 ;  /* 0x000000000008781c */ /* 0x000fe40003f2f018 */
[C---:B--2---:R-:W-:Y:S02]  /*3f70*/  LOP3.LUT R6, R8.reuse, 0xf000f, RZ, 0xc0, !PT ;  /* 0x000f000f08067812 */ /* 0x044fe400078ec0ff */
[----:B------:R-:W-:Y:S02]  /*3f80*/  LOP3.LUT R7, R8, 0xf000f0, RZ, 0xc0, !PT ;  /* 0x00f000f008077812 */ /* 0x000fe400078ec0ff */
[----:B-----5:R-:W-:Y:S02]  /*3f90*/  LOP3.LUT R15, R10, 0xf000f, RZ, 0xc0, !PT ;  /* 0x000f000f0a0f7812 */ /* 0x020fe400078ec0ff */
[----:B------:R-:W-:Y:S02]  /*3fa0*/  SHF.R.U32.HI R8, RZ, 0x8, R8 ;  /* 0x00000008ff087819 */ /* 0x000fe40000011608 */
[----:B------:R-:W-:-:S02]  /*3fb0*/  SHF.R.U32.HI R14, RZ, 0x8, R9 ;  /* 0x00000008ff0e7819 */ /* 0x000fc40000011609 */
[----:B------:R-:W-:Y:S02]  /*3fc0*/  SHF.R.U32.HI R17, RZ, 0x8, R10 ;  /* 0x00000008ff117819 */ /* 0x000fe4000001160a */
[----:B------:R-:W-:Y:S02]  /*3fd0*/  SHF.R.U32.HI R22, RZ, 0x8, R11 ;  /* 0x00000008ff167819 */ /* 0x000fe4000001160b */
[C---:B------:R-:W-:Y:S02]  /*3fe0*/  LOP3.LUT R12, R9.reuse, 0xf000f, RZ, 0xc0, !PT ;  /* 0x000f000f090c7812 */ /* 0x040fe400078ec0ff */
        /* <DEDUP_REMOVED lines=21> */
[----:B------:R-:W-:Y:S02]  /*4140*/  LOP3.LUT R20, R20, 0x64006400, RZ, 0xfc, !PT ;  /* 0x6400640014147812 */ /* 0x000fe400078efcff */
        /* <DEDUP_REMOVED lines=15> */
[----:B------:R-:W-:Y:S01]  /*4240*/  LOP3.LUT R31, R22, 0x64006400, RZ, 0xfc, !PT ;  /* 0x64006400161f7812 */ /* 0x000fe200078efcff */
[----:B------:R-:W-:Y:S02]  /*4250*/  HADD2 R22, R9, -1032, -1032 ;  /* 0xe408e40809167430 */ /* 0x000fe40000000000 */
[----:B------:R-:W-:-:S02]  /*4260*/  HFMA2 R25, R25, R0.H1_H1, -72, -72 ;  /* 0xd480d48019197431 */ /* 0x000fc40000060000 */
[----:B------:R-:W-:Y:S02]  /*4270*/  HADD2 R26, R11, -1032, -1032 ;  /* 0xe408e4080b1a7430 */ /* 0x000fe40000000000 */
[-C--:B------:R-:W-:Y:S02]  /*4280*/  HFMA2 R27, R27, R0.reuse.H1_H1, -72, -72 ;  /* 0xd480d4801b1b7431 */ /* 0x080fe40000060000 */
[----:B------:R-:W-:Y:S02]  /*4290*/  HADD2 R28, R28, -1032, -1032 ;  /* 0xe408e4081c1c7430 */ /* 0x000fe40000000000 */
[----:B------:R-:W-:Y:S01]  /*42a0*/  HFMA2 R14, R31, R0.H1_H1, -72, -72 ;  /* 0xd480d4801f0e7431 */ /* 0x000fe20000060000 */
[----:B------:R-:W-:Y:S06]  /*42b0*/  @!P0 BRA `(.L_x_2957) ;  /* 0x0000000400688947 */ /* 0x000fec0003800000 */
[----:B------:R-:W1:Y:S01]  /*42c0*/  LDS.64 R8, [UR4+-0x60] ;  /* 0xffffa004ff087984 */ /* 0x000e620008000a00 */
[--C-:B------:R-:W-:Y:S02]  /*42d0*/  HADD2.F32 R6, -RZ, R29.reuse.H0_H0 ;  /* 0x2000001dff067230 */ /* 0x100fe40000004100 */
[----:B------:R-:W-:Y:S01]  /*42e0*/  HADD2.F32 R32, -RZ, R16.H0_H0 ;  /* 0x20000010ff207230 */ /* 0x000fe20000004100 */
[----:B------:R-:W2:Y:S01]  /*42f0*/  LDS.64 R12, [UR4+-0x58] ;  /* 0xffffa804ff0c7984 */ /* 0x000ea20008000a00 */
[----:B------:R-:W-:Y:S02]  /*4300*/  HADD2.F32 R10, -RZ, R20.H0_H0 ;  /* 0x20000014ff0a7230 */ /* 0x000fe40000004100 */
[----:B------:R-:W-:Y:S02]  /*4310*/  HADD2.F32 R30, -RZ, R29.H1_H1 ;  /* 0x3000001dff1e7230 */ /* 0x000fe40000004100 */
[----:B------:R-:W-:Y:S02]  /*4320*/  HADD2.F32 R34, -RZ, R16.H1_H1 ;  /* 0x30000010ff227230 */ /* 0x000fe40000004100 */
[----:B-1----:R-:W-:-:S02]  /*4330*/  HADD2.F32 R7, -RZ, R8.H0_H0 ;  /* 0x20000008ff077230 */ /* 0x002fc40000004100 */
        /* <DEDUP_REMOVED lines=28> */
[----:B--2---:R-:W-:Y:S02]  /*4500*/  HADD2.F32 R10, -RZ, R12.H0_H0 ;  /* 0x2000000cff0a7230 */ /* 0x004fe40000004100 */
        /* <DEDUP_REMOVED lines=53> */
.L_x_2957:
[----:B------:R-:W-:Y:S05]  /*4860*/  @!P1 BRA `(.L_x_2958) ;  /* 0x0000000800e09947 */ /* 0x000fea0003800000 */
[----:B------:R-:W-:-:S04]  /*4870*/  PRMT R6, R51, 0x9910, RZ ;  /* 0x0000991033067816 */ /* 0x000fc800000000ff */
[----:B------:R-:W-:-:S13]  /*4880*/  ISETP.NE.AND P2, PT, R6, RZ, PT ;  /* 0x000000ff0600720c */ /* 0x000fda0003f45270 */
[----:B------:R-:W-:Y:S05]  /*4890*/  @!P2 BRA `(.L_x_2959) ;  /* 0x000000040068a947 */ /* 0x000fea0003800000 */
[----:B------:R-:W1:Y:S01]  /*48a0*/  LDS.64 R6, [UR4+-0x20] ;  /* 0xffffe004ff067984 */ /* 0x000e620008000a00 */
[----:B------:R-:W-:Y:S02]  /*48b0*/  HADD2.F32 R33, -RZ, R29.H1_H1 ;  /* 0x3000001dff217230 */ /* 0x000fe40000004100 */
[----:B------:R-:W-:Y:S01]  /*48c0*/  HADD2.F32 R8, -RZ, R18.H0_H0 ;  /* 0x20000012ff087230 */ /* 0x000fe20000004100 */
[----:B------:R-:W2:Y:S01]  /*48d0*/  LDS.64 R10, [UR4+-0x18] ;  /* 0xffffe804ff0a7984 */ /* 0x000ea20008000a00 */
[----:B------:R-:W-:Y:S02]  /*48e0*/  HADD2.F32 R9, -RZ, R20.H0_H0 ;  /* 0x20000014ff097230 */ /* 0x000fe40000004100 */
[----:B------:R-:W-:Y:S02]  /*48f0*/  HADD2.F32 R35, -RZ, R16.H1_H1 ;  /* 0x30000010ff237230 */ /* 0x000fe40000004100 */
[----:B------:R-:W-:Y:S02]  /*4900*/  HADD2.F32 R37, -RZ, R20.H1_H1 ;  /* 0x30000014ff257230 */ /* 0x000fe40000004100 */
[----:B------:R-:W-:-:S02]  /*4910*/  HADD2.F32 R34, -RZ, R21.H1_H1 ;  /* 0x30000015ff227230 */ /* 0x000fc40000004100 */
        /* <DEDUP_REMOVED lines=30> */
[----:B--2---:R-:W-:Y:S02]  /*4b00*/  HADD2.F32 R8, -RZ, R10.H0_H0 ;  /* 0x2000000aff087230 */ /* 0x004fe40000004100 */
        /* <DEDUP_REMOVED lines=51> */
.L_x_2959:
[----:B------:R-:W-:Y:S05]  /*4e40*/  BRA.U UP0, `(.L_x_2958) ;  /* 0x0000000500687547 */ /* 0x000fea000b800000 */
[----:B------:R-:W1:Y:S01]  /*4e50*/  LDS.64 R6, [UR4+0x20] ;  /* 0x00002004ff067984 */ /* 0x000e620008000a00 */
[----:B------:R-:W-:Y:S02]  /*4e60*/  HADD2.F32 R8, -RZ, R18.H0_H0 ;  /* 0x20000012ff087230 */ /* 0x000fe40000004100 */
[----:B------:R-:W-:Y:S01]  /*4e70*/  HADD2.F32 R9, -RZ, R20.H0_H0 ;  /* 0x20000014ff097230 */ /* 0x000fe20000004100 */
[----:B------:R-:W2:Y:S01]  /*4e80*/  LDS.64 R10, [UR4+0x28] ;  /* 0x00002804ff0a7984 */ /* 0x000ea20008000a00 */
[----:B------:R-:W-:Y:S02]  /*4e90*/  HADD2.F32 R33, -RZ, R16.H1_H1 ;  /* 0x30000010ff217230 */ /* 0x000fe40000004100 */
[----:B------:R-:W-:Y:S02]  /*4ea0*/  HADD2.F32 R35, -RZ, R20.H1_H1 ;  /* 0x30000014ff237230 */ /* 0x000fe40000004100 */
[--C-:B------:R-:W-:Y:S02]  /*4eb0*/  HADD2.F32 R20, -RZ, R28.reuse.H0_H0 ;  /* 0x2000001cff147230 */ /* 0x100fe40000004100 */
[----:B------:R-:W-:-:S02]  /*4ec0*/  HADD2.F32 R28, -RZ, R28.H1_H1 ;  /* 0x3000001cff1c7230 */ /* 0x000fc40000004100 */
[--C-:B-1----:R-:W-:Y:S02]  /*4ed0*/  HADD2.F32 R30, -RZ, R6.reuse.H0_H0 ;  /* 0x20000006ff1e7230 */ /* 0x102fe40000004100 */
[----:B------:R-:W-:Y:S02]  /*4ee0*/  HADD2.F32 R31, -RZ, R6.H1_H1 ;  /* 0x30000006ff1f7230 */ /* 0x000fe40000004100 */
[----:B------:R-:W-:Y:S02]  /*4ef0*/  HADD2.F32 R6, -RZ, R29.H0_H0 ;  /* 0x2000001dff067230 */ /* 0x000fe40000004100 */
[-C--:B------:R-:W-:Y:S01]  /*4f00*/  FFMA.FTZ R8, R8, R30.reuse, RZ ;  /* 0x0000001e08087223 */ /* 0x080fe200000100ff */
[--C-:B------:R-:W-:Y:S02]  /*4f10*/  HADD2.F32 R13, -RZ, R7.reuse.H0_H0 ;  /* 0x20000007ff0d7230 */ /* 0x100fe40000004100 */
[----:B------:R-:W-:Y:S02]  /*4f20*/  HADD2.F32 R12, -RZ, R7.H1_H1 ;  /* 0x30000007ff0c7230 */ /* 0x000fe40000004100 */
[----:B------:R-:W-:Y:S01]  /*4f30*/  FFMA.FTZ R6, R6, R30, RZ ;  /* 0x0000001e06067223 */ /* 0x000fe200000100ff */
[----:B------:R-:W-:-:S02]  /*4f40*/  HADD2.F32 R29, -RZ, R29.H1_H1 ;  /* 0x3000001dff1d7230 */ /* 0x000fc40000004100 */
[----:B------:R-:W-:-:S03]  /*4f50*/  HADD2.F32 R7, -RZ, R16.H0_H0 ;  /* 0x20000010ff077230 */ /* 0x000fc60000004100 */
[-C--:B------:R-:W-:Y:S01]  /*4f60*/  FFMA.FTZ R6, R29, R31.reuse, R6 ;  /* 0x0000001f1d067223 */ /* 0x080fe20000010006 */
[----:B------:R-:W-:Y:S02]  /*4f70*/  HADD2.F32 R29, -RZ, R18.H1_H1 ;  /* 0x30000012ff1d7230 */ /* 0x000fe40000004100 */
[-C--:B------:R-:W-:Y:S01]  /*4f80*/  FFMA.FTZ R16, R7, R30.reuse, RZ ;  /* 0x0000001e07107223 */ /* 0x080fe200000100ff */
[----:B------:R-:W-:Y:S01]  /*4f90*/  FFMA.FTZ R30, R9, R30, RZ ;  /* 0x0000001e091e7223 */ /* 0x000fe200000100ff */
[----:B------:R-:W-:Y:S02]  /*4fa0*/  HADD2.F32 R7, -RZ, R15.H0_H0 ;  /* 0x2000000fff077230 */ /* 0x000fe40000004100 */
        /* <DEDUP_REMOVED lines=16> */
[----:B--2---:R-:W-:Y:S02]  /*50b0*/  HADD2.F32 R6, -RZ, R10.H0_H0 ;  /* 0x2000000aff067230 */ /* 0x004fe40000004100 */
        /* <DEDUP_REMOVED lines=51> */
.L_x_2958:
[----:B0-----:R-:W-:-:S05]  /*53f0*/  MOV R7, UR16 ;  /* 0x0000001000077c02 */ /* 0x001fca0008000f00 */
        /* <DEDUP_REMOVED lines=145> */
.L_x_2960:
        /* <DEDUP_REMOVED lines=94> */
.L_x_2962:
[----:B------:R-:W-:Y:S05]  /*62f0*/  BRA.U UP0, `(.L_x_2961) ;  /* 0x0000000500687547 */ /* 0x000fea000b800000 */
[----:B------:R-:W0:Y:S01]  /*6300*/  LDS.64 R6, [UR4+0x30] ;  /* 0x00003004ff067984 */ /* 0x000e220008000a00 */
[----:B------:R-:W-:Y:S02]  /*6310*/  HADD2.F32 R8, -RZ, R18.H0_H0 ;  /* 0x20000012ff087230 */ /* 0x000fe40000004100 */
[----:B------:R-:W-:Y:S01]  /*6320*/  HADD2.F32 R9, -RZ, R20.H0_H0 ;  /* 0x20000014ff097230 */ /* 0x000fe20000004100 */
[----:B------:R-:W1:Y:S01]  /*6330*/  LDS.64 R10, [UR4+0x38] ;  /* 0x00003804ff0a7984 */ /* 0x000e620008000a00 */
[----:B------:R-:W-:Y:S02]  /*6340*/  HADD2.F32 R33, -RZ, R16.H1_H1 ;  /* 0x30000010ff217230 */ /* 0x000fe40000004100 */
[----:B------:R-:W-:Y:S02]  /*6350*/  HADD2.F32 R35, -RZ, R20.H1_H1 ;  /* 0x30000014ff237230 */ /* 0x000fe40000004100 */
[--C-:B------:R-:W-:Y:S02]  /*6360*/  HADD2.F32 R20, -RZ, R28.reuse.H0_H0 ;  /* 0x2000001cff147230 */ /* 0x100fe40000004100 */
        /* <DEDUP_REMOVED lines=83> */
.L_x_2961:
[----:B------:R-:W-:-:S05]  /*68a0*/  MOV R7, UR16 ;  /* 0x0000001000077c02 */ /* 0x000fca0008000f00 */
        /* <DEDUP_REMOVED lines=145> */
.L_x_2963:
        /* <DEDUP_REMOVED lines=94> */
.L_x_2965:
        /* <DEDUP_REMOVED lines=91> */
.L_x_2964:
[----:B------:R-:W-:-:S05]  /*7d50*/  MOV R7, UR16 ;  /* 0x0000001000077c02 */ /* 0x000fca0008000f00 */
[----:B------:R-:W-:-:S05]  /*7d60*/  IMAD.WIDE R56, R7, 0x4, R56 ;  /* 0x0000000407387825 */ /* 0x000fca00078e0238 */
[----:B------:R-:W2:Y:S02]  /*7d70*/  LDG.E.128.CONSTANT R8, desc[UR14][R56.64] ;  /* 0x0000000e38087981 */ /* 0x000ea4000c1e9d00 */
[----:B--2---:R-:W-:Y:S02]  /*7d80*/  LOP3.LUT R7, R8, 0xf000f0, RZ, 0xc0, !PT ;  /* 0x00f000f008077812 */ /* 0x004fe400078ec0ff */
[----:B------:R-:W-:Y:S02]  /*7d90*/  SHF.R.U32.HI R25, RZ, 0x8, R10 ;  /* 0x00000008ff197819 */ /* 0x000fe4000001160a */
[C---:B------:R-:W-:Y:S02]  /*7da0*/  LOP3.LUT R12, R9.reuse, 0xf000f, RZ, 0xc0, !PT ;  /* 0x000f000f090c7812 */ /* 0x040fe400078ec0ff */
[----:B------:R-:W-:Y:S02]  /*7db0*/  LOP3.LUT R13, R9, 0xf000f0, RZ, 0xc0, !PT ;  /* 0x00f000f0090d7812 */ /* 0x000fe400078ec0ff */
[----:B------:R-:W-:-:S02]  /*7dc0*/  SHF.R.U32.HI R21, RZ, 0x8, R9 ;  /* 0x00000008ff157819 */ /* 0x000fc40000011609 */
[C---:B------:R-:W-:Y:S02]  /*7dd0*/  LOP3.LUT R23, R10.reuse, 0xf000f, RZ, 0xc0, !PT ;  /* 0x000f000f0a177812 */ /* 0x040fe400078ec0ff */
[----:B------:R-:W-:Y:S02]  /*7de0*/  LOP3.LUT R9, R10, 0xf000f0, RZ, 0xc0, !PT ;  /* 0x00f000f00a097812 */ /* 0x000fe400078ec0ff */
[----:B------:R-:W-:Y:S02]  /*7df0*/  LOP3.LUT R10, R11, 0xf000f0, RZ, 0xc0, !PT ;  /* 0x00f000f00b0a7812 */ /* 0x000fe400078ec0ff */
[----:B------:R-:W-:Y:S02]  /*7e00*/  LOP3.LUT R6, R8, 0xf000f, RZ, 0xc0, !PT ;  /* 0x000f000f08067812 */ /* 0x000fe400078ec0ff */
[----:B------:R-:W-:Y:S02]  /*7e10*/  LOP3.LUT R7, R7, 0x64006400, RZ, 0xfc, !PT ;  /* 0x6400640007077812 */ /* 0x000fe400078efcff */
[----:B------:R-:W-:-:S02]  /*7e20*/  LOP3.LUT R14, R25, 0xf000f0, RZ, 0xc0, !PT ;  /* 0x00f000f0190e7812 */ /* 0x000fc400078ec0ff */
[----:B------:R-:W-:Y:S02]  /*7e30*/  SHF.R.U32.HI R8, RZ, 0x8, R8 ;  /* 0x00000008ff087819 */ /* 0x000fe40000011608 */
[----:B------:R-:W-:Y:S02]  /*7e40*/  SHF.R.U32.HI R28, RZ, 0x8, R11 ;  /* 0x00000008ff1c7819 */ /* 0x000fe4000001160b */
[----:B------:R-:W-:Y:S02]  /*7e50*/  LOP3.LUT R26, R11, 0xf000f, RZ, 0xc0, !PT ;  /* 0x000f000f0b1a7812 */ /* 0x000fe400078ec0ff */
[----:B------:R-:W-:Y:S02]  /*7e60*/  LOP3.LUT R17, R10, 0x64006400, RZ, 0xfc, !PT ;  /* 0x640064000a117812 */ /* 0x000fe400078efcff */
[----:B------:R-:W-:Y:S02]  /*7e70*/  LOP3.LUT R11, R9, 0x64006400, RZ, 0xfc, !PT ;  /* 0x64006400090b7812 */ /* 0x000fe400078efcff */
[C---:B------:R-:W-:Y:S01]  /*7e80*/  LOP3.LUT R10, R21.reuse, 0xf000f0, RZ, 0xc0, !PT ;  /* 0x00f000f0150a7812 */ /* 0x040fe200078ec0ff */
        /* <DEDUP_REMOVED lines=126> */
.L_x_2966:
        /* <DEDUP_REMOVED lines=94> */
.L_x_2968:
[----:B------:R-:W-:Y:S05]  /*8c50*/  BRA.U UP0, `(.L_x_2967) ;  /* 0x0000000500687547 */ /* 0x000fea000b800000 */
        /* <DEDUP_REMOVED lines=14> */
[-C--:B------:R-:W-:Y:S01]  /*8d40*/  FFMA.FTZ R6, R6, R30.reuse, RZ ;  /* 0x0000001e06067223 */ /* 0x080fe200000100ff */
[----:B------:R-:W-:Y:S01]  /*8d50*/  FFMA.FTZ R30, R9, R30, RZ ;  /* 0x0000001e091e7223 */ /* 0x000fe200000100ff */
[----:B------:R-:W-:Y:S01]  /*8d60*/  FFMA.FTZ R32, R23, R31, R32 ;  /* 0x0000001f17207223 */ /* 0x000fe20000010020 */
[----:B------:R-:W-:-:S02]  /*8d70*/  HADD2.F32 R23, -RZ, R24.H1_H1 ;  /* 0x30000018ff177230 */ /* 0x000fc40000004100 */
[-C--:B------:R-:W-:Y:S01]  /*8d80*/  FFMA.FTZ R6, R29, R31.reuse, R6 ;  /* 0x0000001f1d067223 */ /* 0x080fe20000010006 */
[----:B------:R-:W-:Y:S02]  /*8d90*/  HADD2.F32 R29, -RZ, R25.H1_H1 ;  /* 0x30000019ff1d7230 */ /* 0x000fe40000004100 */
        /* <DEDUP_REMOVED lines=70> */
.L_x_2967:
[----:B------:R-:W-:Y:S01]  /*9200*/  UIADD3 UR7, UPT, UPT, UR7, 0x20, URZ ;  /* 0x0000002007077890 */ /* 0x000fe2000fffe0ff */
[----:B------:R-:W-:Y:S01]  /*9210*/  MOV R7, UR16 ;  /* 0x0000001000077c02 */ /* 0x000fe20008000f00 */
[----:B------:R-:W-:Y:S02]  /*9220*/  UIADD3 UR4, UPT, UPT, UR4, 0x40, URZ ;  /* 0x0000004004047890 */ /* 0x000fe4000fffe0ff */
[----:B------:R-:W-:Y:S02]  /*9230*/  UISETP.GE.AND UP1, UPT, UR7, UR8, UPT ;  /* 0x000000080700728c */ /* 0x000fe4000bf26270 */
[----:B------:R-:W-:-:S07]  /*9240*/  IMAD.WIDE R56, R7, 0x4, R56 ;  /* 0x0000000407387825 */ /* 0x000fce00078e0238 */
[----:B------:R-:W-:Y:S05]  /*9250*/  BRA.U !UP1, `(.L_x_2969) ;  /* 0xffffffad092c7547 */ /* 0x000fea000b83ffff */
.L_x_2956:
[----:B------:R-:W0:Y:S01]  /*9260*/  S2R R0, SR_CTAID.X ;  /* 0x0000000000007919 */ /* 0x000e220000002500 */
[----:B------:R-:W1:Y:S01]  /*9270*/  LDC.64 R6, c[0x0][0x3a0] ;  /* 0x0000e800ff067b82 */ /* 0x000e620000000a00 */
[----:B------:R-:W-:Y:S01]  /*9280*/  UIMAD UR5, UR5, UR16, URZ ;  /* 0x00000010050572a4 */ /* 0x000fe2000f8e02ff */
[----:B------:R-:W0:Y:S02]  /*9290*/  S2R R3, SR_TID.X ;  /* 0x0000000000037919 */ /* 0x000e240000002100 */
[----:B0-----:R-:W-:-:S03]  /*92a0*/  LEA R0, R0, R3, 0x5 ;  /* 0x0000000300007211 */ /* 0x001fc600078e28ff */
[----:B------:R-:W-:Y:S02]  /*92b0*/  MOV R3, UR5 ;  /* 0x0000000500037c02 */ /* 0x000fe40008000f00 */
[----:B------:R-:W-:-:S05]  /*92c0*/  SHF.L.U32 R0, R0, 0x2, RZ ;  /* 0x0000000200007819 */ /* 0x000fca00000006ff */
[----:B------:R-:W-:-:S04]  /*92d0*/  IMAD R3, R3, 0x3, R0 ;  /* 0x0000000303037824 */ /* 0x000fc800078e0200 */
        /* <DEDUP_REMOVED lines=8> */
.L_x_2973:
[----:B------:R-:W0:Y:S02]  /*9360*/  LDS R2, [R0] ;  /* 0x0000000000027984 */ /* 0x000e240000000800 */
[----:B0-----:R-:W-:-:S05]  /*9370*/  HFMA2 R3, R2, 1, 1, R5 ;  /* 0x3c003c0002037831 */ /* 0x001fca0000000005 */
[----:B------:R-:W0:Y:S02]  /*9380*/  ATOMS.CAST.SPIN P0, [R0], R2, R3 ;  /* 0x000000020000758d */ /* 0x000e240001800003 */
[----:B0-----:R-:W-:Y:S05]  /*9390*/  @!P0 BRA `(.L_x_2973) ;  /* 0xfffffffc00f08947 */ /* 0x001fea000383ffff */
[----:B------:R-:W-:Y:S05]  /*93a0*/  BRA `(.L_x_2971) ;  /* 0x00000000000c7947 */ /* 0x000fea0003800000 */
.L_x_2972:
[----:B------:R-:W2:Y:S02]  /*93b0*/  LD.E R0, desc[UR14][R6.64] ;  /* 0x0000000e06007980 */ /* 0x000ea4000c101900 */
[----:B--2---:R-:W-:-:S05]  /*93c0*/  IADD3 R3, PT, PT, R5, R0, RZ ;  /* 0x0000000005037210 */ /* 0x004fca0007ffe0ff */
[----:B------:R0:W-:Y:S02]  /*93d0*/  ST.E desc[UR14][R6.64], R3 ;  /* 0x0000000306007985 */ /* 0x0001e4000c10190e */
.L_x_2971:
[----:B------:R-:W-:Y:S05]  /*93e0*/  BSYNC.RECONVERGENT B0 ;  /* 0x0000000000007941 */ /* 0x000fea0003800200 */
.L_x_2970:
[----:B------:R1:W-:Y:S01]  /*93f0*/  ATOM.E.ADD.F16x2.RN.STRONG.GPU P0, RZ, desc[UR14][R6.64+0x4], R46 ;  /* 0x8000042e06ff79a2 */ /* 0x0003e2000c10e10e */
[----:B------:R-:W-:Y:S04]  /*9400*/  BSSY.RECONVERGENT B0, `(.L_x_2974) ;  /* 0x000000e000007945 */ /* 0x000fe80003800200 */
[----:B-1----:R-:W-:Y:S05]  /*9410*/  @P0 BRA `(.L_x_2975) ;  /* 0x0000000000300947 */ /* 0x002fea0003800000 */
[----:B------:R-:W1:Y:S02]  /*9420*/  QSPC.E.S P0, RZ, [R6+0x4] ;  /* 0x0000040006ff73aa */ /* 0x000e640000000500 */
[----:B-1----:R-:W-:Y:S05]  /*9430*/  @!P0 BRA `(.L_x_2976) ;  /* 0x00000000001c8947 */ /* 0x002fea0003800000 */
[----:B------:R-:W-:-:S04]  /*9440*/  MOV R2, R6 ;  /* 0x0000000600027202 */ /* 0x000fc80000000f00 */
[----:B------:R-:W-:-:S07]  /*9450*/  MOV R0, R2 ;  /* 0x0000000200007202 */ /* 0x000fce0000000f00 */
.L_x_2977:
[----:B------:R-:W0:Y:S02]  /*9460*/  LDS R2, [R0+0x4] ;  /* 0x0000040000027984 */ /* 0x000e240000000800 */
[----:B0-----:R-:W-:-:S05]  /*9470*/  HADD2 R3, R2, R46 ;  /* 0x0000002e02037230 */ /* 0x001fca0000000000 */
[----:B------:R-:W0:Y:S02]  /*9480*/  ATOMS.CAST.SPIN P0, [R0+0x4], R2, R3 ;  /* 0x000004020000758d */ /* 0x000e240001800003 */
[----:B0-----:R-:W-:Y:S05]  /*9490*/  @!P0 BRA `(.L_x_2977) ;  /* 0xfffffffc00f08947 */ /* 0x001fea000383ffff */
[----:B------:R-:W-:Y:S05]  /*94a0*/  BRA `(.L_x_2975) ;  /* 0x00000000000c7947 */ /* 0x000fea0003800000 */
.L_x_2976:
[----:B------:R-:W0:Y:S02]  /*94b0*/  LD.E R0, desc[UR14][R6.64+0x4] ;  /* 0x0000040e06007980 */ /* 0x000e24000c101900 */
[----:B0-----:R-:W-:-:S05]  /*94c0*/  IADD3 R3, PT, PT, R46, R0, RZ ;  /* 0x000000002e037210 */ /* 0x001fca0007ffe0ff */
[----:B------:R1:W-:Y:S02]  /*94d0*/  ST.E desc[UR14][R6.64+0x4], R3 ;  /* 0x0000040306007985 */ /* 0x0003e4000c10190e */
.L_x_2975:
[----:B------:R-:W-:Y:S05]  /*94e0*/  BSYNC.RECONVERGENT B0 ;  /* 0x0000000000007941 */ /* 0x000fea0003800200 */
.L_x_2974:
        /* <DEDUP_REMOVED lines=10> */
.L_x_2981:
[----:B------:R-:W0:Y:S02]  /*9590*/  LDS R2, [R0] ;  /* 0x0000000000027984 */ /* 0x000e240000000800 */
[----:B0-----:R-:W-:-:S05]  /*95a0*/  HFMA2 R3, R2, 1, 1, R47 ;  /* 0x3c003c0002037831 */ /* 0x001fca000000002f */
[----:B------:R-:W0:Y:S02]  /*95b0*/  ATOMS.CAST.SPIN P0, [R0], R2, R3 ;  /* 0x000000020000758d */ /* 0x000e240001800003 */
[----:B0-----:R-:W-:Y:S05]  /*95c0*/  @!P0 BRA `(.L_x_2981) ;  /* 0xfffffffc00f08947 */ /* 0x001fea000383ffff */
[----:B------:R-:W-:Y:S05]  /*95d0*/  BRA `(.L_x_2979) ;  /* 0x00000000000c7947 */ /* 0x000fea0003800000 */
.L_x_2980:
[----:B------:R-:W2:Y:S02]  /*95e0*/  LD.E R0, desc[UR14][R6.64] ;  /* 0x0000000e06007980 */ /* 0x000ea4000c101900 */
[----:B--2---:R-:W-:-:S05]  /*95f0*/  IADD3 R3, PT, PT, R47, R0, RZ ;  /* 0x000000002f037210 */ /* 0x004fca0007ffe0ff */
[----:B------:R0:W-:Y:S02]  /*9600*/  ST.E desc[UR14][R6.64], R3 ;  /* 0x0000000306007985 */ /* 0x0001e4000c10190e */
.L_x_2979:
[----:B------:R-:W-:Y:S05]  /*9610*/  BSYNC.RECONVERGENT B0 ;  /* 0x0000000000007941 */ /* 0x000fea0003800200 */
.L_x_2978:
[----:B------:R1:W-:Y:S01]  /*9620*/  ATOM.E.ADD.F16x2.RN.STRONG.GPU P0, RZ, desc[UR14][R6.64+0x4], R48 ;  /* 0x8000043006ff79a2 */ /* 0x0003e2000c10e10e */
[----:B------:R-:W-:Y:S04]  /*9630*/  BSSY.RECONVERGENT B0, `(.L_x_2982) ;  /* 0x000000e000007945 */ /* 0x000fe80003800200 */
[----:B-1----:R-:W-:Y:S05]  /*9640*/  @P0 BRA `(.L_x_2983) ;  /* 0x0000000000300947 */ /* 0x002fea0003800000 */
[----:B------:R-:W1:Y:S02]  /*9650*/  QSPC.E.S P0, RZ, [R6+0x4] ;  /* 0x0000040006ff73aa */ /* 0x000e640000000500 */
[----:B-1----:R-:W-:Y:S05]  /*9660*/  @!P0 BRA `(.L_x_2984) ;  /* 0x00000000001c8947 */ /* 0x002fea0003800000 */
[----:B------:R-:W-:-:S04]  /*9670*/  MOV R2, R6 ;  /* 0x0000000600027202 */ /* 0x000fc80000000f00 */
[----:B------:R-:W-:-:S07]  /*9680*/  MOV R0, R2 ;  /* 0x0000000200007202 */ /* 0x000fce0000000f00 */
.L_x_2985:
[----:B------:R-:W0:Y:S02]  /*9690*/  LDS R2, [R0+0x4] ;  /* 0x0000040000027984 */ /* 0x000e240000000800 */
[----:B0-----:R-:W-:-:S05]  /*96a0*/  HADD2 R3, R2, R48 ;  /* 0x0000003002037230 */ /* 0x001fca0000000000 */
[----:B------:R-:W0:Y:S02]  /*96b0*/  ATOMS.CAST.SPIN P0, [R0+0x4], R2, R3 ;  /* 0x000004020000758d */ /* 0x000e240001800003 */
[----:B0-----:R-:W-:Y:S05]  /*96c0*/  @!P0 BRA `(.L_x_2985) ;  /* 0xfffffffc00f08947 */ /* 0x001fea000383ffff */
[----:B------:R-:W-:Y:S05]  /*96d0*/  BRA `(.L_x_2983) ;  /* 0x00000000000c7947 */ /* 0x000fea0003800000 */
.L_x_2984:
[----:B------:R-:W0:Y:S02]  /*96e0*/  LD.E R0, desc[UR14][R6.64+0x4] ;  /* 0x0000040e06007980 */ /* 0x000e24000c101900 */
[----:B0-----:R-:W-:-:S05]  /*96f0*/  IADD3 R3, PT, PT, R48, R0, RZ ;  /* 0x0000000030037210 */ /* 0x001fca0007ffe0ff */
[----:B------:R1:W-:Y:S02]  /*9700*/  ST.E desc[UR14][R6.64+0x4], R3 ;  /* 0x0000040306007985 */ /* 0x0003e4000c10190e */
.L_x_2983:
[----:B------:R-:W-:Y:S05]  /*9710*/  BSYNC.RECONVERGENT B0 ;  /* 0x0000000000007941 */ /* 0x000fea0003800200 */
.L_x_2982:
        /* <DEDUP_REMOVED lines=12> */
.L_x_2989:
[----:B------:R-:W0:Y:S02]  /*97e0*/  LDS R2, [R0] ;  /* 0x0000000000027984 */ /* 0x000e240000000800 */
[----:B0-----:R-:W-:-:S05]  /*97f0*/  HFMA2 R3, R2, 1, 1, R49 ;  /* 0x3c003c0002037831 */ /* 0x001fca0000000031 */
[----:B------:R-:W0:Y:S02]  /*9800*/  ATOMS.CAST.SPIN P0, [R0], R2, R3 ;  /* 0x000000020000758d */ /* 0x000e240001800003 */
[----:B0-----:R-:W-:Y:S05]  /*9810*/  @!P0 BRA `(.L_x_2989) ;  /* 0xfffffffc00f08947 */ /* 0x001fea000383ffff */
[----:B------:R-:W-:Y:S05]  /*9820*/  BRA `(.L_x_2987) ;  /* 0x00000000000c7947 */ /* 0x000fea0003800000 */
.L_x_2988:
[----:B------:R-:W2:Y:S02]  /*9830*/  LD.E R0, desc[UR14][R6.64] ;  /* 0x0000000e06007980 */ /* 0x000ea4000c101900 */
[----:B--2---:R-:W-:-:S05]  /*9840*/  IADD3 R3, PT, PT, R49, R0, RZ ;  /* 0x0000000031037210 */ /* 0x004fca0007ffe0ff */
[----:B------:R0:W-:Y:S02]  /*9850*/  ST.E desc[UR14][R6.64], R3 ;  /* 0x0000000306007985 */ /* 0x0001e4000c10190e */
.L_x_2987:
[----:B------:R-:W-:Y:S05]  /*9860*/  BSYNC.RECONVERGENT B0 ;  /* 0x0000000000007941 */ /* 0x000fea0003800200 */
.L_x_2986:
[----:B------:R1:W-:Y:S02]  /*9870*/  ATOM.E.ADD.F16x2.RN.STRONG.GPU P0, RZ, desc[UR14][R6.64+0x4], R50 ;  /* 0x8000043206ff79a2 */ /* 0x0003e4000c10e10e */
[----:B-1----:R-:W-:Y:S05]  /*9880*/  @P0 EXIT ;  /* 0x000000000000094d */ /* 0x002fea0003800000 */
[----:B------:R-:W1:Y:S02]  /*9890*/  QSPC.E.S P0, RZ, [R6+0x4] ;  /* 0x0000040006ff73aa */ /* 0x000e640000000500 */
[----:B-1----:R-:W-:Y:S05]  /*98a0*/  @!P0 BRA `(.L_x_2990) ;  /* 0x00000000001c8947 */ /* 0x002fea0003800000 */
[----:B------:R-:W-:-:S04]  /*98b0*/  MOV R2, R6 ;  /* 0x0000000600027202 */ /* 0x000fc80000000f00 */
[----:B------:R-:W-:-:S07]  /*98c0*/  MOV R0, R2 ;  /* 0x0000000200007202 */ /* 0x000fce0000000f00 */
.L_x_2991:
[----:B------:R-:W0:Y:S02]  /*98d0*/  LDS R2, [R0+0x4] ;  /* 0x0000040000027984 */ /* 0x000e240000000800 */
[----:B0-----:R-:W-:-:S05]  /*98e0*/  HADD2 R3, R2, R50 ;  /* 0x0000003202037230 */ /* 0x001fca0000000000 */
[----:B------:R-:W0:Y:S02]  /*98f0*/  ATOMS.CAST.SPIN P0, [R0+0x4], R2, R3 ;  /* 0x000004020000758d */ /* 0x000e240001800003 */
[----:B0-----:R-:W-:Y:S05]  /*9900*/  @!P0 BRA `(.L_x_2991) ;  /* 0xfffffffc00f08947 */ /* 0x001fea000383ffff */
[----:B------:R-:W-:Y:S05]  /*9910*/  EXIT ;  /* 0x000000000000794d */ /* 0x000fea0003800000 */
.L_x_2990:
[----:B------:R-:W0:Y:S02]  /*9920*/  LD.E R0, desc[UR14][R6.64+0x4] ;  /* 0x0000040e06007980 */ /* 0x000e24000c101900 */
[----:B0-----:R-:W-:-:S05]  /*9930*/  IADD3 R3, PT, PT, R50, R0, RZ ;  /* 0x0000000032037210 */ /* 0x001fca0007ffe0ff */
[----:B------:R-:W-:Y:S01]  /*9940*/  ST.E desc[UR14][R6.64+0x4], R3 ;  /* 0x0000040306007985 */ /* 0x000fe2000c10190e */
[----:B------:R-:W-:Y:S05]  /*9950*/  EXIT ;  /* 0x000000000000794d */ /* 0x000fea0003800000 */
.L_x_2992:
        /* <DEDUP_REMOVED lines=10> */
.L_x_5320:


//--------------------- .text._Z23gemm_half_q_half_kernelILi3ELi10ELb1ELb0ELi32EEvPK6__halfPKjS4_S2_PS0_iiiiPKtS7_iiiiiibS2_i --------------------------
	.section	.text._Z23gemm_half_q_half_kernelILi3ELi10ELb1ELb0ELi32EEvPK6__halfPKjS4_S2_PS0_iiiiPKtS7_iiiiiibS2_i,"ax",@progbits
	.align	128
        .global         _Z23gemm_half_q_half_kernelILi3ELi10ELb1ELb0ELi32EEvPK6__halfPKjS4_S2_PS0_iiiiPKtS7_iiiiiibS2_i
        .type           _Z23gemm_half_q_half_kernelILi3ELi10ELb1ELb0ELi32EEvPK6__halfPKjS4_S2_PS0_iiiiPKtS7_iiiiiibS2_i,@function
        .size           _Z23gemm_half_q_half_kernelILi3ELi10ELb1ELb0ELi32EEvPK6__halfPKjS4_S2_PS0_iiiiPKtS7_iiiiiibS2_i,(.L_x_5321 - _Z23gemm_half_q_half_kernelILi3ELi10ELb1ELb0ELi32EEvPK6__halfPKjS4_S2_PS0_iiiiPKtS7_iiiiiibS2_i)
        .other          _Z23gemm_half_q_half_kernelILi3ELi10ELb1ELb0ELi32EEvPK6__halfPKjS4_S2_PS0_iiiiPKtS7_iiiiiibS2_i,@"STO_CUDA_ENTRY STV_DEFAULT"
_Z23gemm_half_q_half_kernelILi3ELi10ELb1ELb0ELi32EEvPK6__halfPKjS4_S2_PS0_iiiiPKtS7_iiiiiibS2_i:
.text._Z23gemm_half_q_half_kernelILi3ELi10ELb1ELb0ELi32EEvPK6__halfPKjS4_S2_PS0_iiiiPKtS7_iiiiiibS2_i:
        /* <DEDUP_REMOVED lines=9> */
[----:B------:R-:W1:Y:S01]  /*0090*/  S2R R9, SR_CTAID.X ;  /* 0x0000000000097919 */ /* 0x000e620000002500 */
[----:B------:R-:W2:Y:S01]  /*00a0*/  LDCU UR6, c[0x0][0x3b0] ;  /* 0x00007600ff0677ac */ /* 0x000ea20008000800 */
[----:B0-----:R-:W3:Y:S01]  /*00b0*/  LDG.E.U16 R52, desc[UR10][R4.64] ;  /* 0x0000000a04347981 */ /* 0x001ee2000c1e1500 */
[----:B------:R-:W-:Y:S02]  /*00c0*/  ISETP.NE.AND P2, PT, R14, 0x1, PT ;  /* 0x000000010e00780c */ /* 0x000fe40003f45270 */
[----:B------:R-:W-:Y:S01]  /*00d0*/  PLOP3.LUT P0, PT, PT, PT, PT, 0x80, 0x8 ;  /* 0x000000000008781c */ /* 0x000fe20003f0f070 */
[----:B------:R-:W0:Y:S01]  /*00e0*/  S2R R3, SR_TID.X ;  /* 0x0000000000037919 */ /* 0x000e220000002100 */
[----:B------:R-:W-:Y:S01]  /*00f0*/  PRMT R51, RZ, 0x7610, R51 ;  /* 0x00007610ff337816 */ /* 0x000fe20000000033 */
[----:B------:R-:W4:Y:S01]  /*0100*/  S2R R0, SR_CTAID.Z ;  /* 0x0000000000007919 */ /* 0x000f220000002700 */
        /* <DEDUP_REMOVED lines=13> */
.L_x_2993:
[----:B------:R-:W-:Y:S02]  /*01e0*/  PRMT R2, R2, 0x9910, RZ ;  /* 0x0000991002027816 */ /* 0x000fe400000000ff */
[----:B------:R-:W-:Y:S02]  /*01f0*/  SHF.L.U32 R56, R0, 0x5, RZ ;  /* 0x0000000500387819 */ /* 0x000fe400000006ff */
[----:B------:R-:W-:Y:S02]  /*0200*/  ISETP.NE.AND P1, PT, R2, RZ, PT ;  /* 0x000000ff0200720c */ /* 0x000fe40003f25270 */
[----:B------:R-:W-:-:S04]  /*0210*/  IADD3 R12, PT, PT, R56, 0x20, RZ ;  /* 0x00000020380c7810 */ /* 0x000fc80007ffe0ff */
[----:B------:R-:W-:-:S07]  /*0220*/  VIMNMX R55, PT, PT, R12, UR6, PT ;  /* 0x000000060c377c48 */ /* 0x000fce000bfe0100 */
        /* <DEDUP_REMOVED lines=30> */
[----:B------:R-:W-:-:S09]  /*0410*/  IADD3 R7, PT, PT, R7, UR6, RZ ;  /* 0x0000000607077c10 */ /* 0x000fd2000fffe0ff */
[----:B------:R-:W-:Y:S05]  /*0420*/  @P1 BRA `(.L_x_2997) ;  /* 0x0000000000ec1947 */ /* 0x000fea0003800000 */
[----:B------:R-:W-:Y:S02]  /*0430*/  IADD3 R10, PT, PT, RZ, -R9, RZ ;  /* 0x80000009ff0a7210 */ /* 0x000fe40007ffe0ff */
[----:B------:R-:W-:Y:S02]  /*0440*/  PLOP3.LUT P1, PT, PT, PT, PT, 0x80, 0x8 ;  /* 0x000000000008781c */ /* 0x000fe40003f2f070 */
[----:B------:R-:W-:-:S13]  /*0450*/  ISETP.GT.AND P3, PT, R10, 0x3, PT ;  /* 0x000000030a00780c */ /* 0x000fda0003f64270 */
[----:B------:R-:W-:Y:S05]  /*0460*/  @!P3 BRA `(.L_x_2998) ;  /* 0x000000000084b947 */ /* 0x000fea0003800000 */
[----:B------:R-:W-:-:S13]  /*0470*/  PLOP3.LUT P1, PT, PT, PT, PT, 0x8, 0x80 ;  /* 0x000000000080781c */ /* 0x000fda0003f2e170 */
.L_x_2999:
[C---:B------:R-:W-:Y:S02]  /*0480*/  IADD3 R11, P3, PT, R8.reuse, R7, RZ ;  /* 0x00000007080b7210 */ /* 0x040fe40007f7e0ff */
        /* <DEDUP_REMOVED lines=31> */
.L_x_2998:
        /* <DEDUP_REMOVED lines=20> */
.L_x_3000:
[----:B------:R-:W-:-:S13]  /*07c0*/  ISETP.EQ.AND P3, PT, R9, RZ, PT ;  /* 0x000000ff0900720c */ /* 0x000fda0003f62270 */
[----:B------:R-:W-:Y:S05]  /*07d0*/  @!P1 BRA P3, `(.L_x_2995) ;  /* 0x0000000400789947 */ /* 0x000fea0001800000 */
.L_x_2997:
        /* <DEDUP_REMOVED lines=12> */
.L_x_2996:
        /* <DEDUP_REMOVED lines=16> */
.L_x_3003:
[C---:B------:R-:W-:Y:S02]  /*09a0*/  IADD3 R10, PT, PT, R13.reuse, UR6, RZ ;  /* 0x000000060d0a7c10 */ /* 0x040fe4000fffe0ff */
[----:B-----5:R-:W-:Y:S02]  /*09b0*/  IADD3 R9, P3, PT, R24, R13, RZ ;  /* 0x0000000d18097210 */ /* 0x020fe40007f7e0ff */
[----:B------:R-:W-:Y:S02]  /*09c0*/  IADD3 R11, PT, PT, R10, UR6, RZ ;  /* 0x000000060a0b7c10 */ /* 0x000fe4000fffe0ff */
[----:B------:R-:W-:Y:S02]  /*09d0*/  LEA.HI.X.SX32 R16, R13, RZ, 0x1, P3 ;  /* 0x000000ff0d107211 */ /* 0x000fe400018f0eff */
[----:B-1----:R-:W-:Y:S02]  /*09e0*/  LEA R8, P3, R9, UR4, 0x1 ;  /* 0x0000000409087c11 */ /* 0x002fe4000f8608ff */
        /* <DEDUP_REMOVED lines=25> */
[----:B-1----:R-:W-:Y:S01]  /*0b80*/  IADD3 R5, PT, PT, R5, 0x100, RZ ;  /* 0x0000010005057810 */ /* 0x002fe20007ffe0ff */
[----:B------:R-:W-:Y:S06]  /*0b90*/  @!P3 BRA `(.L_x_3003) ;  /* 0xfffffffc0080b947 */ /* 0x000fec000383ffff */
.L_x_3002:
[----:B------:R-:W-:-:S04]  /*0ba0*/  IADD3 R8, PT, PT, RZ, -R7, RZ ;  /* 0x80000007ff087210 */ /* 0x000fc80007ffe0ff */
[----:B------:R-:W-:-:S13]  /*0bb0*/  ISETP.GT.AND P3, PT, R8, 0x1, PT ;  /* 0x000000010800780c */ /* 0x000fda0003f64270 */
[----:B------:R-:W-:Y:S05]  /*0bc0*/  @!P3 BRA `(.L_x_3004) ;  /* 0x000000000048b947 */ /* 0x000fea0003800000 */
[----:B------:R-:W1:Y:S01]  /*0bd0*/  LDCU.64 UR4, c[0x0][0x380] ;  /* 0x00007000ff0477ac */ /* 0x000e620008000a00 */
[C---:B------:R-:W-:Y:S02]  /*0be0*/  IADD3 R15, PT, PT, R13.reuse, UR6, RZ ;  /* 0x000000060d0f7c10 */ /* 0x040fe4000fffe0ff */
        /* <DEDUP_REMOVED lines=15> */
[----:B-1----:R-:W-:-:S07]  /*0ce0*/  IADD3 R5, PT, PT, R5, 0x80, RZ ;  /* 0x0000008005057810 */ /* 0x002fce0007ffe0ff */
.L_x_3004:
[----:B------:R-:W-:-:S13]  /*0cf0*/  ISETP.NE.OR P1, PT, R7, RZ, P1 ;  /* 0x000000ff0700720c */ /* 0x000fda0000f25670 */
[----:B------:R-:W-:Y:S05]  /*0d00*/  @!P1 BRA `(.L_x_2995) ;  /* 0x00000000002c9947 */ /* 0x000fea0003800000 */
.L_x_3001:
[----:B-----5:R-:W-:-:S04]  /*0d10*/  IADD3 R9, P1, PT, R24, R13, RZ ;  /* 0x0000000d18097210 */ /* 0x020fc80007f3e0ff */
        /* <DEDUP_REMOVED lines=10> */
.L_x_2995:
[----:B0-----:R-:W-:Y:S05]  /*0dc0*/  BSYNC.RECONVERGENT B0 ;  /* 0x0000000000007941 */ /* 0x001fea0003800200 */
.L_x_2994:
        /* <DEDUP_REMOVED lines=20> */
.L_x_3008:
        /* <DEDUP_REMOVED lines=15> */
.L_x_3007:
        /* <DEDUP_REMOVED lines=12> */
.L_x_3009:
[----:B------:R-:W-:-:S13]  /*10c0*/  ISETP.NE.OR P1, PT, R7, RZ, P1 ;  /* 0x000000ff0700720c */ /* 0x000fda0000f25670 */
[----:B------:R-:W-:Y:S05]  /*10d0*/  @!P1 BRA `(.L_x_3005) ;  /* 0x00000000001c9947 */ /* 0x000fea0003800000 */
.L_x_3006:
[----:B0-----:R-:W0:Y:S02]  /*10e0*/  LDC.64 R4, c[0x0][0x3a0] ;  /* 0x0000e800ff047b82 */ /* 0x001e240000000a00 */
.L_x_3010:
[C---:B0-----:R-:W-:Y:S01]  /*10f0*/  IMAD.WIDE R8, R2.reuse, 0x2, R4 ;  /* 0x0000000202087825 */ /* 0x041fe200078e0204 */
[----:B------:R-:W-:Y:S02]  /*1100*/  IADD3 R7, PT, PT, R7, 0x1, RZ ;  /* 0x0000000107077810 */ /* 0x000fe40007ffe0ff */
[----:B------:R-:W-:Y:S02]  /*1110*/  IADD3 R2, PT, PT, R2, R13, RZ ;  /* 0x0000000d02027210 */ /* 0x000fe40007ffe0ff */
[----:B------:R2:W-:Y:S01]  /*1120*/  STG.E.64 desc[UR10][R8.64], RZ ;  /* 0x000000ff08007986 */ /* 0x0005e2000c101b0a */
[----:B------:R-:W-:-:S13]  /*1130*/  ISETP.NE.AND P1, PT, R7, RZ, PT ;  /* 0x000000ff0700720c */ /* 0x000fda0003f25270 */
[----:B--2---:R-:W-:Y:S05]  /*1140*/  @P1 BRA `(.L_x_3010) ;  /* 0xfffffffc00e81947 */ /* 0x004fea000383ffff */
.L_x_3005:
[----:B------:R-:W0:Y:S01]  /*1150*/  LDCU UR7, c[0x0][0x3c8] ;  /* 0x00007900ff0777ac */ /* 0x000e220008000800 */
[----:B------:R-:W-:Y:S01]  /*1160*/  BAR.SYNC.DEFER_BLOCKING 0x0 ;  /* 0x0000000000007b1d */ /* 0x000fe20000010000 */
[----:B------:R-:W-:-:S05]  /*1170*/  ISETP.GE.AND P1, PT, R56, UR6, PT ;  /* 0x0000000638007c0c */ /* 0x000fca000bf26270 */
[----:B------:R-:W2:Y:S01]  /*1180*/  LDCU UR8, c[0x0][0x3cc] ;  /* 0x00007980ff0877ac */ /* 0x000ea20008000800 */
[----:B------:R-:W3:Y:S01]  /*1190*/  LDCU UR9, c[0x0][0x3d0] ;  /* 0x00007a00ff0977ac */ /* 0x000ee20008000800 */
[----:B------:R-:W4:Y:S01]  /*11a0*/  LDCU UR5, c[0x0][0x3d4] ;  /* 0x00007a80ff0577ac */ /* 0x000f220008000800 */
[----:B01----:R-:W-:Y:S01]  /*11b0*/  VIMNMX R5, PT, PT, R56, UR7, PT ;  /* 0x0000000738057c48 */ /* 0x003fe2000bfe0100 */
[----:B------:R-:W0:Y:S04]  /*11c0*/  LDCU UR12, c[0x0][0x3d8] ;  /* 0x00007b00ff0c77ac */ /* 0x000e280008000800 */
[----:B------:R-:W-:Y:S05]  /*11d0*/  @P1 BRA `(.L_x_3011) ;  /* 0x0000000000d41947 */ /* 0x000fea0003800000 */
[----:B------:R-:W1:Y:S01]  /*11e0*/  LDC.64 R8, c[0x0][0x3b8] ;  /* 0x0000ee00ff087b82 */ /* 0x000e620000000a00 */
[----:B------:R-:W-:-:S05]  /*11f0*/  SHF.L.U32 R17, R0, 0x6, RZ ;  /* 0x0000000600117819 */ /* 0x000fca00000006ff */
        /* <DEDUP_REMOVED lines=8> */
[----:B-1----:R-:W-:-:S07]  /*1280*/  SHF.R.S32.HI R15, RZ, 0x3, R0 ;  /* 0x00000003ff0f7819 */ /* 0x002fce0000011400 */
.L_x_3012:
[----:B------:R-:W1:Y:S01]  /*1290*/  LDC.64 R2, c[0x0][0x390] ;  /* 0x0000e400ff027b82 */ /* 0x000e620000000a00 */
[----:B-----5:R-:W-:-:S05]  /*12a0*/  IADD3 R0, PT, PT, R7, UR4, RZ ;  /* 0x0000000407007c10 */ /* 0x020fca000fffe0ff */
[----:B------:R-:W-:-:S05]  /*12b0*/  IMAD R4, R0, R13, RZ ;  /* 0x0000000d00047224 */ /* 0x000fca00078e02ff */
[----:B------:R-:W-:-:S04]  /*12c0*/  SHF.R.S32.HI R17, RZ, 0x1f, R4 ;  /* 0x0000001fff117819 */ /* 0x000fc80000011404 */
[----:B------:R-:W-:-:S04]  /*12d0*/  LEA.HI R4, R17, R4, RZ, 0x3 ;  /* 0x0000000411047211 */ /* 0x000fc800078f18ff */
[----:B------:R-:W-:-:S05]  /*12e0*/  LEA.HI.SX32 R17, R4, R15, 0x1d ;  /* 0x0000000f04117211 */ /* 0x000fca00078feaff */
[----:B-1----:R-:W-:Y:S01]  /*12f0*/  IMAD.WIDE R2, R17, 0x4, R2 ;  /* 0x0000000411027825 */ /* 0x002fe200078e0202 */
[----:B------:R-:W-:Y:S01]  /*1300*/  SHF.L.U32 R19, R10, 0x1, RZ ;  /* 0x000000010a137819 */ /* 0x000fe200000006ff */
[----:B------:R-:W1:Y:S04]  /*1310*/  LDC.64 R16, c[0x0][0x398] ;  /* 0x0000e600ff107b82 */ /* 0x000e680000000a00 */
[----:B------:R-:W2:Y:S01]  /*1320*/  LDG.E.CONSTANT R2, desc[UR10][R2.64] ;  /* 0x0000000a02027981 */ /* 0x000ea2000c1e9900 */
[----:B------:R-:W-:-:S05]  /*1330*/  IMAD.WIDE.U32 R18, R19, 0x2, R8 ;  /* 0x0000000213127825 */ /* 0x000fca00078e0008 */
[----:B------:R-:W3:Y:S01]  /*1340*/  LDG.E.U16.CONSTANT R25, desc[UR10][R18.64+0x2] ;  /* 0x0000020a12197981 */ /* 0x000ee2000c1e9500 */
[----:B-1----:R-:W-:-:S06]  /*1350*/  IMAD.WIDE.U32 R16, R0, 0x2, R16 ;  /* 0x0000000200107825 */ /* 0x002fcc00078e0010 */
        /* <DEDUP_REMOVED lines=16> */
[----:B-1----:R-:W4:Y:S01]  /*1460*/  I2F.F16 R17, R20 ;  /* 0x0000001400117306 */ /* 0x002f220000200c00 */
[----:B------:R-:W-:Y:S01]  /*1470*/  IADD3 R18, PT, PT, R2, 0x1, R3 ;  /* 0x0000000102127810 */ /* 0x000fe20007ffe003 */
[----:B------:R-:W-:Y:S01]  /*1480*/  IMAD R3, R0, R0, R0 ;  /* 0x0000000000037224 */ /* 0x000fe200078e0200 */
[----:B------:R-:W-:-:S04]  /*1490*/  ISETP.GE.AND P1, PT, R10, R55, PT ;  /* 0x000000370a00720c */ /* 0x000fc80003f26270 */
[----:B------:R-:W-:Y:S01]  /*14a0*/  IADD3 R22, PT, PT, R0, 0x1, R3 ;  /* 0x0000000100167810 */ /* 0x000fe20007ffe003 */
[----:B------:R-:W1:Y:S01]  /*14b0*/  I2F.F16 R21, R21 ;  /* 0x0000001500157306 */ /* 0x000e620000200c00 */
[----:B----4-:R-:W-:-:S07]  /*14c0*/  HMUL2 R3, R17.H0_H0, R16.H0_H0 ;  /* 0x2000001011037232 */ /* 0x010fce0000000800 */
[----:B------:R-:W2:Y:S01]  /*14d0*/  I2F.F16 R19, R18 ;  /* 0x0000001200137306 */ /* 0x000ea20000200c00 */
[----:B-1----:R-:W-:-:S07]  /*14e0*/  HMUL2 R4, R21.H0_H0, R16.H0_H0 ;  /* 0x2000001015047232 */ /* 0x002fce0000000800 */
[----:B------:R-:W1:Y:S01]  /*14f0*/  I2F.F16 R23, R22 ;  /* 0x0000001600177306 */ /* 0x000e620000200c00 */
[-C--:B--2---:R-:W-:Y:S02]  /*1500*/  HMUL2 R2, R19.H0_H0, R16.reuse.H0_H0 ;  /* 0x2000001013027232 */ /* 0x084fe40000000800 */
[----:B-1----:R-:W-:Y:S01]  /*1510*/  HMUL2 R0, R23.H0_H0, R16.H0_H0 ;  /* 0x2000001017007232 */ /* 0x002fe20000000800 */
[----:B------:R-:W-:Y:S06]  /*1520*/  @!P1 BRA `(.L_x_3012) ;  /* 0xfffffffc00589947 */ /* 0x000fec000383ffff */
.L_x_3011:
[C---:B------:R-:W-:Y:S01]  /*1530*/  ISETP.GT.AND P1, PT, R56.reuse, UR7, PT ;  /* 0x0000000738007c0c */ /* 0x040fe2000bf24270 */
[----:B------:R-:W-:Y:S01]  /*1540*/  HFMA2 R7, -RZ, RZ, 0, 0 ;  /* 0x00000000ff077431 */ /* 0x000fe200000001ff */
[----:B------:R-:W-:Y:S02]  /*1550*/  SHF.R.S32.HI R8, RZ, 0x1f, R5 ;  /* 0x0000001fff087819 */ /* 0x000fe40000011405 */
[----:B------:R-:W-:Y:S02]  /*1560*/  CS2R R10, SRZ ;  /* 0x00000000000a7805 */ /* 0x000fe4000001ff00 */
[----:B--2---:R-:W-:Y:S02]  /*1570*/  ISETP.GT.AND P3, PT, R56, UR8, PT ;  /* 0x0000000838007c0c */ /* 0x004fe4000bf64270 */
[----:B------:R-:W-:Y:S01]  /*1580*/  LEA.HI R8, R8, R5, RZ, 0x5 ;  /* 0x0000000508087211 */ /* 0x000fe200078f28ff */
[----:B------:R-:W-:Y:S01]  /*1590*/  HFMA2 R5, -RZ, RZ, 0, 0 ;  /* 0x00000000ff057431 */ /* 0x000fe200000001ff */
[----:B---3--:R-:W-:-:S02]  /*15a0*/  ISETP.GT.AND P4, PT, R56, UR9, PT ;  /* 0x0000000938007c0c */ /* 0x008fc4000bf84270 */
[C---:B----4-:R-:W-:Y:S02]  /*15b0*/  ISETP.GT.AND P5, PT, R56.reuse, UR5, PT ;  /* 0x0000000538007c0c */ /* 0x050fe4000bfa4270 */
        /* <DEDUP_REMOVED lines=11> */
.L_x_3013:
        /* <DEDUP_REMOVED lines=8> */
.L_x_3014:
        /* <DEDUP_REMOVED lines=8> */
.L_x_3015:
        /* <DEDUP_REMOVED lines=8> */
.L_x_3016:
        /* <DEDUP_REMOVED lines=8> */
.L_x_3017:
        /* <DEDUP_REMOVED lines=15> */
[----:B------:R-:W-:-:S04]  /*1960*/  IADD3 R6, P1, PT, R6, R5, RZ ;  /* 0x0000000506067210 */ /* 0x000fc80007f3e0ff */
[----:B------:R-:W-:Y:S02]  /*1970*/  LEA.HI.X.SX32 R5, R5, R8, 0x1, P1 ;  /* 0x0000000805057211 */ /* 0x000fe400008f0eff */
[----:B0-----:R-:W-:Y:S01]  /*1980*/  LEA R58, P1, R6, UR12, 0x2 ;  /* 0x0000000c063a7c11 */ /* 0x001fe2000f8210ff */
[----:B-1----:R-:W-:-:S03]  /*1990*/  ULEA UR7, UR8, UR7, 0x18 ;  /* 0x0000000708077291 */ /* 0x002fc6000f8ec0ff */
        /* <DEDUP_REMOVED lines=13> */
[C---:B--2---:R-:W-:Y:S02]  /*1a70*/  LOP3.LUT R5, R8.reuse, 0xf000f, RZ, 0xc0, !PT ;  /* 0x000f000f08057812 */ /* 0x044fe400078ec0ff */
[----:B------:R-:W-:Y:S02]  /*1a80*/  LOP3.LUT R6, R8, 0xf000f0, RZ, 0xc0, !PT ;  /* 0x00f000f008067812 */ /* 0x000fe400078ec0ff */
[----:B------:R-:W-:Y:S02]  /*1a90*/  LOP3.LUT R17, R10, 0xf000f, RZ, 0xc0, !PT ;  /* 0x000f000f0a117812 */ /* 0x000fe400078ec0ff */
[----:B------:R-:W-:Y:S02]  /*1aa0*/  SHF.R.U32.HI R8, RZ, 0x8, R8 ;  /* 0x00000008ff087819 */ /* 0x000fe40000011608 */
[----:B------:R-:W-:-:S02]  /*1ab0*/  LOP3.LUT R15, R9, 0xf000f, RZ, 0xc0, !PT ;  /* 0x000f000f090f7812 */ /* 0x000fc400078ec0ff */
[----:B------:R-:W-:Y:S02]  /*1ac0*/  LOP3.LUT R16, R9, 0xf000f0, RZ, 0xc0, !PT ;  /* 0x00f000f009107812 */ /* 0x000fe400078ec0ff */
[----:B------:R-:W-:Y:S02]  /*1ad0*/  LOP3.LUT R18, R10, 0xf000f0, RZ, 0xc0, !PT ;  /* 0x00f000f00a127812 */ /* 0x000fe400078ec0ff */
[----:B------:R-:W-:Y:S02]  /*1ae0*/  SHF.R.U32.HI R20, RZ, 0x8, R10 ;  /* 0x00000008ff147819 */ /* 0x000fe4000001160a */
[----:B------:R-:W-:Y:S02]  /*1af0*/  SHF.R.U32.HI R9, RZ, 0x8, R9 ;  /* 0x00000008ff097819 */ /* 0x000fe40000011609 */
[----:B-----5:R-:W-:Y:S02]  /*1b00*/  SHF.R.U32.HI R24, RZ, 0x8, R11 ;  /* 0x00000008ff187819 */ /* 0x020fe4000001160b */
        /* <DEDUP_REMOVED lines=33> */
[----:B------:R-:W-:Y:S01]  /*1d20*/  LOP3.LUT R33, R24, 0x64006400, RZ, 0xfc, !PT ;  /* 0x6400640018217812 */ /* 0x000fe200078efcff */
[----:B------:R-:W-:-:S02]  /*1d30*/  HADD2 R30, R5, -1032, -1032 ;  /* 0xe408e408051e7430 */ /* 0x000fc40000000000 */
[-C--:B------:R-:W-:Y:S02]  /*1d40*/  HFMA2 R18, R11, R0.reuse.H1_H1, -72, -72 ;  /* 0xd480d4800b127431 */ /* 0x080fe40000060000 */
[----:B------:R-:W-:Y:S02]  /*1d50*/  HADD2 R23, R6, -1032, -1032 ;  /* 0xe408e40806177430 */ /* 0x000fe40000000000 */
[----:B------:R-:W-:Y:S02]  /*1d60*/  HFMA2 R24, R9, R0.H1_H1, -72, -72 ;  /* 0xd480d48009187431 */ /* 0x000fe40000060000 */
[----:B------:R-:W-:Y:S02]  /*1d70*/  HADD2 R25, R10, -1032, -1032 ;  /* 0xe408e4080a197430 */ /* 0x000fe40000000000 */
[----:B------:R-:W-:Y:S02]  /*1d80*/  HADD2 R27, R8, -1032, -1032 ;  /* 0xe408e408081b7430 */ /* 0x000fe40000000000 */
[----:B------:R-:W-:-:S02]  /*1d90*/  HADD2 R29, R31, -1032, -1032 ;  /* 0xe408e4081f1d7430 */ /* 0x000fc40000000000 */
[----:B------:R-:W-:Y:S01]  /*1da0*/  HFMA2 R15, R33, R0.H1_H1, -72, -72 ;  /* 0xd480d480210f7431 */ /* 0x000fe20000060000 */
[----:B------:R-:W-:Y:S06]  /*1db0*/  @!P1 BRA `(.L_x_3019) ;  /* 0x0000000400689947 */ /* 0x000fec0003800000 */
[----:B------:R-:W0:Y:S01]  /*1dc0*/  LDS.64 R8, [UR7] ;  /* 0x00000007ff087984 */ /* 0x000e220008000a00 */
[----:B------:R-:W-:Y:S02]  /*1dd0*/  HADD2.F32 R35, -RZ, R17.H0_H0 ;  /* 0x20000011ff237230 */ /* 0x000fe40000004100 */
[--C-:B------:R-:W-:Y:S01]  /*1de0*/  HADD2.F32 R5, -RZ, R30.reuse.H0_H0 ;  /* 0x2000001eff057230 */ /* 0x100fe20000004100 */
        /* <DEDUP_REMOVED lines=45> */
[----:B------:R-:W-:-:S02]  /*20c0*/  HADD2.F32 R32, -RZ, R27.H1_H1 ;  /* 0x3000001bff207230 */ /* 0x000fc40000004100 */
        /* <DEDUP_REMOVED lines=13> */
[C---:B------:R-:W-:Y:S01]  /*21a0*/  FFMA.FTZ R10, R5.reuse, R31, R8 ;  /* 0x0000001f050a7223 */ /* 0x040fe20000010008 */
        /* <DEDUP_REMOVED lines=27> */
.L_x_3019:
        /* <DEDUP_REMOVED lines=98> */
.L_x_3021:
[----:B------:R-:W-:Y:S01]  /*2980*/  PRMT R5, RZ, 0x5410, RZ ;  /* 0x00005410ff057816 */ /* 0x000fe200000000ff */
[----:B------:R-:W-:Y:S06]  /*2990*/  @P3 BRA `(.L_x_3020) ;  /* 0x0000000400683947 */ /* 0x000fec0003800000 */
        /* <DEDUP_REMOVED lines=90> */
.L_x_3020:
        /* <DEDUP_REMOVED lines=8> */
[C---:B------:R-:W-:Y:S02]  /*2fc0*/  LOP3.LUT R19, R10.reuse, 0xf000f, RZ, 0xc0, !PT ;  /* 0x000f000f0a137812 */ /* 0x040fe400078ec0ff */
        /* <DEDUP_REMOVED lines=37> */
[----:B------:R-:W-:-:S02]  /*3220*/  HFMA2 R18, R7, R0.H1_H1, -72, -72 ;  /* 0xd480d48007127431 */ /* 0x000fc40000060000 */
        /* <DEDUP_REMOVED lines=98> */
.L_x_3022:
        /* <DEDUP_REMOVED lines=95> */
.L_x_3024:
        /* <DEDUP_REMOVED lines=11> */
[--C-:B------:R-:W-:Y:S02]  /*3ef0*/  HADD2.F32 R7, -RZ, R19.reuse.H0_H0 ;  /* 0x20000013ff077230 */ /* 0x100fe40000004100 */
[----:B------:R-:W-:Y:S02]  /*3f00*/  HADD2.F32 R33, -RZ, R6.H1_H1 ;  /* 0x30000006ff217230 */ /* 0x000fe40000004100 */
[-C--:B------:R-:W-:Y:S01]  /*3f10*/  FFMA.FTZ R8, R8, R34.reuse, RZ ;  /* 0x0000002208087223 */ /* 0x080fe200000100ff */
        /* <DEDUP_REMOVED lines=77> */
.L_x_3023:
        /* <DEDUP_REMOVED lines=145> */
.L_x_3025:
        /* <DEDUP_REMOVED lines=95> */
.L_x_3027:
        /* <DEDUP_REMOVED lines=91> */
.L_x_3026:
[----:B------:R-:W-:-:S05]  /*58a0*/  IMAD.WIDE R58, R13, 0x4, R58 ;  /* 0x000000040d3a7825 */ /* 0x000fca00078e023a */
[----:B------:R-:W2:Y:S01]  /*58b0*/  LDG.E.128.CONSTANT R8, desc[UR10][R58.64] ;  /* 0x0000000a3a087981 */ /* 0x000ea2000c1e9d00 */
[----:B------:R-:W-:Y:S01]  /*58c0*/  UIADD3 UR4, UPT, UPT, UR7, 0x40, URZ ;  /* 0x0000004007047890 */ /* 0x000fe2000fffe0ff */
[----:B--2---:R-:W-:Y:S02]  /*58d0*/  SHF.R.U32.HI R26, RZ, 0x8, R10 ;  /* 0x00000008ff1a7819 */ /* 0x004fe4000001160a */
[C---:B------:R-:W-:Y:S02]  /*58e0*/  LOP3.LUT R16, R9.reuse, 0xf000f, RZ, 0xc0, !PT ;  /* 0x000f000f09107812 */ /* 0x040fe400078ec0ff */
[----:B------:R-:W-:Y:S02]  /*58f0*/  LOP3.LUT R15, R9, 0xf000f0, RZ, 0xc0, !PT ;  /* 0x00f000f0090f7812 */ /* 0x000fe400078ec0ff */
[----:B------:R-:W-:Y:S02]  /*5900*/  SHF.R.U32.HI R17, RZ, 0x8, R9 ;  /* 0x00000008ff117819 */ /* 0x000fe40000011609 */
[----:B------:R-:W-:-:S02]  /*5910*/  LOP3.LUT R25, R10, 0xf000f, RZ, 0xc0, !PT ;  /* 0x000f000f0a197812 */ /* 0x000fc400078ec0ff */
[----:B------:R-:W-:Y:S02]  /*5920*/  LOP3.LUT R9, R10, 0xf000f0, RZ, 0xc0, !PT ;  /* 0x00f000f00a097812 */ /* 0x000fe400078ec0ff */
[C---:B------:R-:W-:Y:S02]  /*5930*/  LOP3.LUT R6, R8.reuse, 0xf000f, RZ, 0xc0, !PT ;  /* 0x000f000f08067812 */ /* 0x040fe400078ec0ff */
[----:B------:R-:W-:Y:S02]  /*5940*/  LOP3.LUT R7, R8, 0xf000f0, RZ, 0xc0, !PT ;  /* 0x00f000f008077812 */ /* 0x000fe400078ec0ff */
[----:B------:R-:W-:Y:S02]  /*5950*/  LOP3.LUT R10, R11, 0xf000f0, RZ, 0xc0, !PT ;  /* 0x00f000f00b0a7812 */ /* 0x000fe400078ec0ff */
[----:B------:R-:W-:Y:S02]  /*5960*/  LOP3.LUT R18, R26, 0xf000f0, RZ, 0xc0, !PT ;  /* 0x00f000f01a127812 */ /* 0x000fe400078ec0ff */
[----:B------:R-:W-:-:S02]  /*5970*/  SHF.R.U32.HI R8, RZ, 0x8, R8 ;  /* 0x00000008ff087819 */ /* 0x000fc40000011608 */
[----:B------:R-:W-:Y:S02]  /*5980*/  SHF.R.U32.HI R29, RZ, 0x8, R11 ;  /* 0x00000008ff1d7819 */ /* 0x000fe4000001160b */
[----:B------:R-:W-:Y:S02]  /*5990*/  LOP3.LUT R15, R15, 0x64006400, RZ, 0xfc, !PT ;  /* 0x640064000f0f7812 */ /* 0x000fe400078efcff */
[----:B------:R-:W-:Y:S02]  /*59a0*/  LOP3.LUT R21, R9, 0x64006400, RZ, 0xfc, !PT ;  /* 0x6400640009157812 */ /* 0x000fe400078efcff */
[----:B------:R-:W-:Y:S01]  /*59b0*/  LOP3.LUT R19, R10, 0x64006400, RZ, 0xfc, !PT ;  /* 0x640064000a137812 */ /* 0x000fe200078efcff */
[-C--:B------:R-:W-:Y:S01]  /*59c0*/  HFMA2 R22, R15, R0.reuse.H1_H1, -72, -72 ;  /* 0xd480d4800f167431 */ /* 0x080fe20000060000 */
[----:B------:R-:W-:Y:S01]  /*59d0*/  LOP3.LUT R27, R18, 0x64006400, RZ, 0xfc, !PT ;  /* 0x64006400121b7812 */ /* 0x000fe200078efcff */
[----:B------:R-:W-:Y:S01]  /*59e0*/  HFMA2 R21, R21, R0.H1_H1, -72, -72 ;  /* 0xd480d48015157431 */ /* 0x000fe20000060000 */
[----:B------:R-:W-:-:S02]  /*59f0*/  LOP3.LUT R28, R11, 0xf000f, RZ, 0xc0, !PT ;  /* 0x000f000f0b1c7812 */ /* 0x000fc400078ec0ff */
[C---:B------:R-:W-:Y:S01]  /*5a00*/  LOP3.LUT R9, R8.reuse, 0xf000f0, RZ, 0xc0, !PT ;  /* 0x00f000f008097812 */ /* 0x040fe200078ec0ff */
[----:B------:R-:W-:Y:S01]  /*5a10*/  HFMA2 R15, R27, R0.H1_H1, -72, -72 ;  /* 0xd480d4801b0f7431 */ /* 0x000fe20000060000 */
        /* <DEDUP_REMOVED lines=122> */
.L_x_3028:
[----:B------:R-:W-:Y:S01]  /*61c0*/  MOV R56, R12 ;  /* 0x0000000c00387202 */ /* 0x000fe20000000f00 */
[----:B------:R-:W-:Y:S01]  /*61d0*/  IMAD.WIDE R58, R13, 0x4, R58 ;  /* 0x000000040d3a7825 */ /* 0x000fe200078e023a */
        /* <DEDUP_REMOVED lines=95> */
.L_x_3029:
[----:B------:R-:W-:Y:S01]  /*67d0*/  MOV R56, R12 ;  /* 0x0000000c00387202 */ /* 0x000fe20000000f00 */
[----:B------:R-:W-:Y:S06]  /*67e0*/  @P2 BRA `(.L_x_3018) ;  /* 0x00000004006c2947 */ /* 0x000fec0003800000 */
[----:B------:R-:W0:Y:S01]  /*67f0*/  LDS.64 R6, [UR7+0xb0] ;  /* 0x0000b007ff067984 */ /* 0x000e220008000a00 */
[----:B------:R-:W-:Y:S01]  /*6800*/  HADD2.F32 R36, -RZ, R31.H1_H1 ;  /* 0x3000001fff247230 */ /* 0x000fe20000004100 */
[----:B------:R-:W-:Y:S01]  /*6810*/  MOV R56, R12 ;  /* 0x0000000c00387202 */ /* 0x000fe20000000f00 */
[----:B------:R-:W-:Y:S01]  /*6820*/  HADD2.F32 R8, -RZ, R25.H0_H0 ;  /* 0x20000019ff087230 */ /* 0x000fe20000004100 */
[----:B------:R-:W1:Y:S01]  /*6830*/  LDS.64 R10, [UR7+0xb8] ;  /* 0x0000b807ff0a7984 */ /* 0x000e620008000a00 */
[----:B------:R-:W-:Y:S02]  /*6840*/  HADD2.F32 R9, -RZ, R30.H0_H0 ;  /* 0x2000001eff097230 */ /* 0x000fe40000004100 */
[--C-:B0-----:R-:W-:Y:S02]  /*6850*/  HADD2.F32 R33, -RZ, R6.reuse.H0_H0 ;  /* 0x20000006ff217230 */ /* 0x101fe40000004100 */
[----:B------:R-:W-:Y:S02]  /*6860*/  HADD2.F32 R34, -RZ, R6.H1_H1 ;  /* 0x30000006ff227230 */ /* 0x000fe40000004100 */
[----:B------:R-:W-:-:S02]  /*6870*/  HADD2.F32 R6, -RZ, R32.H0_H0 ;  /* 0x20000020ff067230 */ /* 0x000fc40000004100 */
[-C--:B------:R-:W-:Y:S01]  /*6880*/  FFMA.FTZ R35, R8, R33.reuse, RZ ;  /* 0x0000002108237223 */ /* 0x080fe200000100ff */
[--C-:B------:R-:W-:Y:S02]  /*6890*/  HADD2.F32 R17, -RZ, R7.reuse.H0_H0 ;  /* 0x20000007ff117230 */ /* 0x100fe40000004100 */
[-C--:B------:R-:W-:Y:S01]  /*68a0*/  FFMA.FTZ R9, R9, R33.reuse, RZ ;  /* 0x0000002109097223 */ /* 0x080fe200000100ff */
[----:B------:R-:W-:Y:S02]  /*68b0*/  HADD2.F32 R16, -RZ, R7.H1_H1 ;  /* 0x30000007ff107230 */ /* 0x000fe40000004100 */
[----:B------:R-:W-:Y:S02]  /*68c0*/  HADD2.F32 R7, -RZ, R31.H0_H0 ;  /* 0x2000001fff077230 */ /* 0x000fe40000004100 */
[-C--:B------:R-:W-:Y:S01]  /*68d0*/  FFMA.FTZ R31, R6, R33.reuse, RZ ;  /* 0x00000021061f7223 */ /* 0x080fe200000100ff */
[----:B------:R-:W-:Y:S02]  /*68e0*/  HADD2.F32 R32, -RZ, R32.H1_H1 ;  /* 0x30000020ff207230 */ /* 0x000fe40000004100 */
[----:B------:R-:W-:-:S03]  /*68f0*/  FFMA.FTZ R7, R7, R33, RZ ;  /* 0x0000002107077223 */ /* 0x000fc600000100ff */
[-C--:B------:R-:W-:Y:S01]  /*6900*/  FFMA.FTZ R6, R32, R34.reuse, R31 ;  /* 0x0000002220067223 */ /* 0x080fe2000001001f */
[----:B------:R-:W-:Y:S02]  /*6910*/  HADD2.F32 R32, -RZ, R25.H1_H1 ;  /* 0x30000019ff207230 */ /* 0x000fe40000004100 */
[-C--:B------:R-:W-:Y:S01]  /*6920*/  FFMA.FTZ R8, R36, R34.reuse, R7 ;  /* 0x0000002224087223 */ /* 0x080fe20000010007 */
[----:B------:R-:W-:Y:S02]  /*6930*/  HADD2.F32 R36, -RZ, R30.H1_H1 ;  /* 0x3000001eff247230 */ /* 0x000fe40000004100 */
        /* <DEDUP_REMOVED lines=18> */
[----:B-1----:R-:W-:Y:S02]  /*6a60*/  HADD2.F32 R8, -RZ, R10.H0_H0 ;  /* 0x2000000aff087230 */ /* 0x002fe40000004100 */
        /* <DEDUP_REMOVED lines=51> */
.L_x_3018:
[----:B------:R-:W0:Y:S02]  /*6da0*/  LDCU UR5, c[0x0][0x3dc] ;  /* 0x00007b80ff0577ac */ /* 0x000e240008000800 */
[----:B0-----:R-:W-:-:S04]  /*6db0*/  VIMNMX R7, PT, PT, R55, UR5, PT ;  /* 0x0000000537077c48 */ /* 0x001fc8000bfe0100 */
[----:B------:R-:W-:-:S13]  /*6dc0*/  ISETP.GT.AND P1, PT, R7, R56, PT ;  /* 0x000000380700720c */ /* 0x000fda0003f24270 */
[----:B------:R-:W-:Y:S05]  /*6dd0*/  @!P1 BRA `(.L_x_3030) ;  /* 0x0000001000049947 */ /* 0x000fea0003800000 */
[----:B------:R-:W-:Y:S01]  /*6de0*/  ISETP.EQ.OR P0, PT, R14, 0x2, P0 ;  /* 0x000000020e00780c */ /* 0x000fe20000702670 */
[----:B------:R-:W-:Y:S01]  /*6df0*/  UIADD3 UR4, UPT, UPT, UR4, 0x50, URZ ;  /* 0x0000005004047890 */ /* 0x000fe2000fffe0ff */
[----:B------:R-:W-:-:S11]  /*6e00*/  VIMNMX.U32 R55, PT, PT, R55, UR5, PT ;  /* 0x0000000537377c48 */ /* 0x000fd6000bfe0000 */
.L_x_3034:
[----:B------:R-:W2:Y:S01]  /*6e10*/  LDG.E.128.CONSTANT R8, desc[UR10][R58.64] ;  /* 0x0000000a3a087981 */ /* 0x000ea2000c1e9d00 */
[----:B------:R-:W-:Y:S01]  /*6e20*/  HFMA2 R13, -RZ, RZ, 0, 0.25 ;  /* 0x00003400ff0d7431 */ /* 0x000fe200000001ff */
[----:B------:R-:W-:Y:S01]  /*6e30*/  MOV R29, 0x2c00 ;  /* 0x00002c00001d7802 */ /* 0x000fe20000000f00 */
[----:B------:R-:W-:Y:S01]  /*6e40*/  HFMA2 R37, -RZ, RZ, 0, 0.015625 ;  /* 0x00002400ff257431 */ /* 0x000fe200000001ff */
[----:B------:R-:W-:Y:S02]  /*6e50*/  ISETP.NE.AND P1, PT, R52, RZ, PT ;  /* 0x000000ff3400720c */ /* 0x000fe40003f25270 */
[C---:B--2---:R-:W-:Y:S02]  /*6e60*/  LOP3.LUT R18, R9.reuse, 0x30003, RZ, 0xc0, !PT ;  /* 0x0003000309127812 */ /* 0x044fe400078ec0ff */
[C---:B------:R-:W-:Y:S02]  /*6e70*/  LOP3.LUT R7, R9.reuse, 0xc000c, RZ, 0xc0, !PT ;  /* 0x000c000c09077812 */ /* 0x040fe400078ec0ff */
[----:B------:R-:W-:-:S02]  /*6e80*/  LOP3.LUT R14, R9, 0x300030, RZ, 0xc0, !PT ;  /* 0x00300030090e7812 */ /* 0x000fc400078ec0ff */
[----:B------:R-:W-:Y:S02]  /*6e90*/  LOP3.LUT R30, R9, 0xc000c0, RZ, 0xc0, !PT ;  /* 0x00c000c0091e7812 */ /* 0x000fe400078ec0ff */
[----:B------:R-:W-:Y:S02]  /*6ea0*/  SHF.R.U32.HI R20, RZ, 0x8, R9 ;  /* 0x00000008ff147819 */ /* 0x000fe40000011609 */
[C---:B------:R-:W-:Y:S02]  /*6eb0*/  LOP3.LUT R19, R10.reuse, 0x30003, RZ, 0xc0, !PT ;  /* 0x000300030a137812 */ /* 0x040fe400078ec0ff */
[C---:B------:R-:W-:Y:S02]  /*6ec0*/  LOP3.LUT R9, R10.reuse, 0xc000c, RZ, 0xc0, !PT ;  /* 0x000c000c0a097812 */ /* 0x040fe400078ec0ff */
[C---:B-----5:R-:W-:Y:S02]  /*6ed0*/  LOP3.LUT R24, R10.reuse, 0x300030, RZ, 0xc0, !PT ;  /* 0x003000300a187812 */ /* 0x060fe400078ec0ff */
[----:B------:R-:W-:-:S02]  /*6ee0*/  LOP3.LUT R32, R10, 0xc000c0, RZ, 0xc0, !PT ;  /* 0x00c000c00a207812 */ /* 0x000fc400078ec0ff */
[----:B------:R-:W-:Y:S02]  /*6ef0*/  SHF.R.U32.HI R21, RZ, 0x8, R10 ;  /* 0x00000008ff157819 */ /* 0x000fe4000001160a */
[----:B------:R-:W-:Y:S02]  /*6f00*/  LOP3.LUT R10, R11, 0xc000c, RZ, 0xc0, !PT ;  /* 0x000c000c0b0a7812 */ /* 0x000fe400078ec0ff */
[----:B------:R-:W-:Y:S02]  /*6f10*/  SHF.R.U32.HI R17, RZ, 0x8, R8 ;  /* 0x00000008ff117819 */ /* 0x000fe40000011608 */
[----:B------:R-:W-:Y:S02]  /*6f20*/  LOP3.LUT R26, R9, 0x64006400, RZ, 0xfc, !PT ;  /* 0x64006400091a7812 */ /* 0x000fe400078efcff */
[C---:B------:R-:W-:Y:S02]  /*6f30*/  LOP3.LUT R22, R11.reuse, 0x30003, RZ, 0xc0, !PT ;  /* 0x000300030b167812 */ /* 0x040fe400078ec0ff */
[----:B------:R-:W-:-:S02]  /*6f40*/  LOP3.LUT R25, R11, 0x300030, RZ, 0xc0, !PT ;  /* 0x003000300b197812 */ /* 0x000fc400078ec0ff */
[----:B------:R-:W-:Y:S02]  /*6f50*/  LOP3.LUT R33, R11, 0xc000c0, RZ, 0xc0, !PT ;  /* 0x00c000c00b217812 */ /* 0x000fe400078ec0ff */
[----:B------:R-:W-:Y:S02]  /*6f60*/  SHF.R.U32.HI R23, RZ, 0x8, R11 ;  /* 0x00000008ff177819 */ /* 0x000fe4000001160b */
[----:B------:R-:W-:Y:S02]  /*6f70*/  LOP3.LUT R34, R10, 0x64006400, RZ, 0xfc, !PT ;  /* 0x640064000a227812 */ /* 0x000fe400078efcff */
[----:B------:R-:W-:Y:S02]  /*6f80*/  LOP3.LUT R9, R20, 0xc000c, RZ, 0xc0, !PT ;  /* 0x000c000c14097812 */ /* 0x000fe400078ec0ff */
[C---:B------:R-:W-:Y:S02]  /*6f90*/  LOP3.LUT R16, R8.reuse, 0x30003, RZ, 0xc0, !PT ;  /* 0x0003000308107812 */ /* 0x040fe400078ec0ff */
[----:B------:R-:W-:-:S02]  /*6fa0*/  LOP3.LUT R6, R8, 0xc000c, RZ, 0xc0, !PT ;  /* 0x000c000c08067812 */ /* 0x000fc400078ec0ff */
[C---:B------:R-:W-:Y:S02]  /*6fb0*/  LOP3.LUT R15, R8.reuse, 0x300030, RZ, 0xc0, !PT ;  /* 0x00300030080f7812 */ /* 0x040fe400078ec0ff */
        /* <DEDUP_REMOVED lines=84> */
[----:B------:R-:W-:-:S04]  /*7500*/  HFMA2 R54, R39, R16, RZ.H0_H0 ;  /* 0x0000001027367231 */ /* 0x000fc800000400ff */
[-C--:B------:R-:W-:Y:S02]  /*7510*/  HFMA2 R54, R7, R17.reuse, R54 ;  /* 0x0000001107367231 */ /* 0x080fe40000000036 */
[----:B------:R-:W-:Y:S02]  /*7520*/  HFMA2 R53, R6, R17, R53 ;  /* 0x0000001106357231 */ /* 0x000fe40000000035 */
[----:B------:R-:W-:-:S04]  /*7530*/  HFMA2 R54, R15, R18, R54 ;  /* 0x000000120f367231 */ /* 0x000fc80000000036 */
[----:B------:R-:W-:Y:S02]  /*7540*/  HFMA2 R54, R31, R19, R54 ;  /* 0x000000131f367231 */ /* 0x000fe40000000036 */
[----:B------:R-:W-:Y:S02]  /*7550*/  HFMA2 R53, R14, R18, R53 ;  /* 0x000000120e357231 */ /* 0x000fe40000000035 */
[----:B-1----:R-:W-:-:S04]  /*7560*/  HFMA2 R54, R43, R20, R54 ;  /* 0x000000142b367231 */ /* 0x002fc80000000036 */
[----:B------:R-:W-:Y:S02]  /*7570*/  HFMA2 R54, R11, R21, R54 ;  /* 0x000000150b367231 */ /* 0x000fe40000000036 */
[----:B------:R-:W-:Y:S02]  /*7580*/  HFMA2 R53, R30, R19, R53 ;  /* 0x000000131e357231 */ /* 0x000fe40000000035 */
[----:B------:R-:W-:Y:S02]  /*7590*/  HFMA2 R57, R27, R22, R54 ;  /* 0x000000161b397231 */ /* 0x000fe40000000036 */
[----:B------:R-:W-:-:S04]  /*75a0*/  HFMA2 R53, R42, R20, R53 ;  /* 0x000000142a357231 */ /* 0x000fc80000000035 */
[----:B------:R-:W-:-:S04]  /*75b0*/  HFMA2 R53, R10, R21, R53 ;  /* 0x000000150a357231 */ /* 0x000fc80000000035 */
[----:B------:R-:W-:-:S04]  /*75c0*/  HFMA2 R53, R26, R22, R53 ;  /* 0x000000161a357231 */ /* 0x000fc80000000035 */
[-C--:B------:R-:W-:Y:S02]  /*75d0*/  HFMA2 R54, R34, R23.reuse, R53 ;  /* 0x0000001722367231 */ /* 0x080fe40000000035 */
[----:B------:R-:W-:Y:S02]  /*75e0*/  HFMA2 R53, R35, R23, R57 ;  /* 0x0000001723357231 */ /* 0x000fe40000000039 */
[-C--:B------:R-:W-:Y:S02]  /*75f0*/  HFMA2 R57, R40, R16.reuse, RZ ;  /* 0x0000001028397231 */ /* 0x080fe400000000ff */
[----:B------:R-:W-:Y:S02]  /*7600*/  HFMA2 R16, R41, R16, RZ.H0_H0 ;  /* 0x0000001029107231 */ /* 0x000fe400000400ff */
[----:B------:R-:W-:Y:S02]  /*7610*/  HADD2 R53, R53.H0_H0, R53.H1_H1 ;  /* 0x3000003535357230 */ /* 0x000fe40000000800 */
[----:B------:R-:W-:-:S02]  /*7620*/  HFMA2 R16, R9, R17, R16 ;  /* 0x0000001109107231 */ /* 0x000fc40000000010 */
[----:B------:R-:W-:Y:S02]  /*7630*/  HFMA2 R57, R8, R17, R57 ;  /* 0x0000001108397231 */ /* 0x000fe40000000039 */
[-C--:B------:R-:W-:Y:S02]  /*7640*/  HFMA2 R16, R25, R18.reuse, R16 ;  /* 0x0000001219107231 */ /* 0x080fe40000000010 */
[----:B------:R-:W-:Y:S02]  /*7650*/  HADD2 R54, R54.H0_H0, R54.H1_H1 ;  /* 0x3000003636367230 */ /* 0x000fe40000000800 */
[----:B------:R-:W-:Y:S02]  /*7660*/  HFMA2 R16, R33, R19, R16 ;  /* 0x0000001321107231 */ /* 0x000fe40000000010 */
[----:B------:R-:W-:Y:S02]  /*7670*/  HFMA2 R57, R24, R18, R57 ;  /* 0x0000001218397231 */ /* 0x000fe40000000039 */
[----:B------:R-:W-:Y:S01]  /*7680*/  HFMA2 R16, R45, R20, R16 ;  /* 0x000000142d107231 */ /* 0x000fe20000000010 */
[----:B------:R-:W-:-:S03]  /*7690*/  PRMT R54, R54, 0x5410, R53 ;  /* 0x0000541036367816 */ /* 0x000fc60000000035 */
[----:B------:R-:W-:Y:S02]  /*76a0*/  HFMA2 R16, R13, R21, R16 ;  /* 0x000000150d107231 */ /* 0x000fe40000000010 */
[----:B------:R-:W-:Y:S02]  /*76b0*/  HFMA2 R57, R32, R19, R57 ;  /* 0x0000001320397231 */ /* 0x000fe40000000039 */
[----:B------:R-:W-:Y:S02]  /*76c0*/  HFMA2 R16, R29, R22, R16 ;  /* 0x000000161d107231 */ /* 0x000fe40000000010 */
[----:B------:R-:W-:Y:S02]  /*76d0*/  HFMA2 R50, R54, R4, R50 ;  /* 0x0000000436327231 */ /* 0x000fe40000000032 */
[----:B------:R-:W-:Y:S02]  /*76e0*/  HFMA2 R16, R37, R23, R16 ;  /* 0x0000001725107231 */ /* 0x000fe40000000010 */
[----:B------:R-:W-:-:S02]  /*76f0*/  HFMA2 R57, R44, R20, R57 ;  /* 0x000000142c397231 */ /* 0x000fc40000000039 */
[----:B------:R-:W-:Y:S02]  /*7700*/  HADD2 R16, R16.H0_H0, R16.H1_H1 ;  /* 0x3000001010107230 */ /* 0x000fe40000000800 */
[----:B------:R-:W-:-:S04]  /*7710*/  HFMA2 R57, R12, R21, R57 ;  /* 0x000000150c397231 */ /* 0x000fc80000000039 */
[----:B------:R-:W-:-:S04]  /*7720*/  HFMA2 R57, R28, R22, R57 ;  /* 0x000000161c397231 */ /* 0x000fc80000000039 */
[----:B------:R-:W-:-:S04]  /*7730*/  HFMA2 R57, R36, R23, R57 ;  /* 0x0000001724397231 */ /* 0x000fc80000000039 */
[----:B------:R-:W-:-:S05]  /*7740*/  HADD2 R57, R57.H0_H0, R57.H1_H1 ;  /* 0x3000003939397230 */ /* 0x000fca0000000800 */
[----:B------:R-:W-:-:S05]  /*7750*/  PRMT R57, R57, 0x5410, R16 ;  /* 0x0000541039397816 */ /* 0x000fca0000000010 */
[----:B------:R-:W-:-:S07]  /*7760*/  HFMA2 R49, R57, R2, R49 ;  /* 0x0000000239317231 */ /* 0x000fce0000000031 */
.L_x_3031:
[----:B------:R-:W0:Y:S01]  /*7770*/  S2R R54, SR_CTAID.Y ;  /* 0x0000000000367919 */ /* 0x000e220000002600 */
[----:B------:R-:W0:Y:S02]  /*7780*/  LDC R53, c[0x0][0x3a8] ;  /* 0x0000ea00ff357b82 */ /* 0x000e240000000800 */
[----:B0-----:R-:W-:-:S05]  /*7790*/  IMAD R16, R54, -0x3, R53 ;  /* 0xfffffffd36107824 */ /* 0x001fca00078e0235 */
[----:B------:R-:W-:-:S13]  /*77a0*/  ISETP.NE.AND P1, PT, R16, 0x1, PT ;  /* 0x000000011000780c */ /* 0x000fda0003f25270 */
        /* <DEDUP_REMOVED lines=9> */
[----:B------:R-:W-:Y:S02]  /*7840*/  HFMA2 R60, R39, R16, RZ ;  /* 0x00000010273c7231 */ /* 0x000fe400000000ff */
[-C--:B------:R-:W-:Y:S02]  /*7850*/  HFMA2 R57, R6, R17.reuse, R57 ;  /* 0x0000001106397231 */ /* 0x080fe40000000039 */
[----:B------:R-:W-:-:S02]  /*7860*/  HFMA2 R60, R7, R17, R60 ;  /* 0x00000011073c7231 */ /* 0x000fc4000000003c */
[-C--:B------:R-:W-:Y:S02]  /*7870*/  HFMA2 R57, R14, R18.reuse, R57 ;  /* 0x000000120e397231 */ /* 0x080fe40000000039 */
[----:B------:R-:W-:Y:S02]  /*7880*/  HFMA2 R60, R15, R18, R60 ;  /* 0x000000120f3c7231 */ /* 0x000fe4000000003c */
[-C--:B------:R-:W-:Y:S02]  /*7890*/  HFMA2 R57, R30, R19.reuse, R57 ;  /* 0x000000131e397231 */ /* 0x080fe40000000039 */
[----:B------:R-:W-:Y:S02]  /*78a0*/  HFMA2 R60, R31, R19, R60 ;  /* 0x000000131f3c7231 */ /* 0x000fe4000000003c */
[-C--:B-1----:R-:W-:Y:S02]  /*78b0*/  HFMA2 R57, R42, R20.reuse, R57 ;  /* 0x000000142a397231 */ /* 0x082fe40000000039 */
[----:B------:R-:W-:-:S02]  /*78c0*/  HFMA2 R60, R43, R20, R60 ;  /* 0x000000142b3c7231 */ /* 0x000fc4000000003c */
[-C--:B------:R-:W-:Y:S02]  /*78d0*/  HFMA2 R57, R10, R21.reuse, R57 ;  /* 0x000000150a397231 */ /* 0x080fe40000000039 */
[----:B------:R-:W-:Y:S02]  /*78e0*/  HFMA2 R60, R11, R21, R60 ;  /* 0x000000150b3c7231 */ /* 0x000fe4000000003c */
[-C--:B------:R-:W-:Y:S02]  /*78f0*/  HFMA2 R57, R26, R22.reuse, R57 ;  /* 0x000000161a397231 */ /* 0x080fe40000000039 */
[----:B------:R-:W-:Y:S02]  /*7900*/  HFMA2 R60, R27, R22, R60 ;  /* 0x000000161b3c7231 */ /* 0x000fe4000000003c */
[-C--:B------:R-:W-:Y:S02]  /*7910*/  HFMA2 R57, R34, R23.reuse, R57 ;  /* 0x0000001722397231 */ /* 0x080fe40000000039 */
[----:B------:R-:W-:-:S02]  /*7920*/  HFMA2 R60, R35, R23, R60 ;  /* 0x00000017233c7231 */ /* 0x000fc4000000003c */
        /* <DEDUP_REMOVED lines=24> */
.L_x_3033:
        /* <DEDUP_REMOVED lines=46> */
.L_x_3032:
[----:B------:R-:W0:Y:S01]  /*7d90*/  LDC R13, c[0x0][0x3ac] ;  /* 0x0000eb00ff0d7b82 */ /* 0x000e220000000800 */
[----:B------:R-:W-:Y:S01]  /*7da0*/  IADD3 R56, PT, PT, R56, 0x10, RZ ;  /* 0x0000001038387810 */ /* 0x000fe20007ffe0ff */
[----:B------:R-:W-:-:S03]  /*7db0*/  UIADD3 UR4, UPT, UPT, UR4, 0x20, URZ ;  /* 0x0000002004047890 */ /* 0x000fc6000fffe0ff */
[----:B------:R-:W-:Y:S01]  /*7dc0*/  ISETP.GE.AND P1, PT, R56, R55, PT ;  /* 0x000000373800720c */ /* 0x000fe20003f26270 */
[----:B0-----:R-:W-:-:S12]  /*7dd0*/  IMAD.WIDE R58, R13, 0x4, R58 ;  /* 0x000000040d3a7825 */ /* 0x001fd800078e023a */
[----:B------:R-:W-:Y:S05]  /*7de0*/  @!P1 BRA `(.L_x_3034) ;  /* 0xfffffff000089947 */ /* 0x000fea000383ffff */
.L_x_3030:
        /* <DEDUP_REMOVED lines=17> */
.L_x_3038:
[----:B------:R-:W0:Y:S02]  /*7f00*/  LDS R2, [R0] ;  /* 0x0000000000027984 */ /* 0x000e240000000800 */
[----:B0-----:R-:W-:-:S05]  /*7f10*/  HADD2 R3, R2, R50 ;  /* 0x0000003202037230 */ /* 0x001fca0000000000 */
[----:B------:R-:W0:Y:S02]  /*7f20*/  ATOMS.CAST.SPIN P0, [R0], R2, R3 ;  /* 0x000000020000758d */ /* 0x000e240001800003 */
[----:B0-----:R-:W-:Y:S05]  /*7f30*/  @!P0 BRA `(.L_x_3038) ;  /* 0xfffffffc00f08947 */ /* 0x001fea000383ffff */
[----:B------:R-:W-:Y:S05]  /*7f40*/  BRA `(.L_x_3036) ;  /* 0x00000000000c7947 */ /* 0x000fea0003800000 */
.L_x_3037:
[----:B------:R-:W2:Y:S02]  /*7f50*/  LD.E R0, desc[UR10][R6.64] ;  /* 0x0000000a06007980 */ /* 0x000ea4000c101900 */
[----:B--2---:R-:W-:-:S05]  /*7f60*/  IADD3 R3, PT, PT, R50, R0, RZ ;  /* 0x0000000032037210 */ /* 0x004fca0007ffe0ff */
[----:B------:R0:W-:Y:S02]  /*7f70*/  ST.E desc[UR10][R6.64], R3 ;  /* 0x0000000306007985 */ /* 0x0001e4000c10190a */
.L_x_3036:
[----:B------:R-:W-:Y:S05]  /*7f80*/  BSYNC.RECONVERGENT B0 ;  /* 0x0000000000007941 */ /* 0x000fea0003800200 */
.L_x_3035:
[----:B------:R1:W-:Y:S01]  /*7f90*/  ATOM.E.ADD.F16x2.RN.STRONG.GPU P0, RZ, desc[UR10][R6.64+0x4], R49 ;  /* 0x8000043106ff79a2 */ /* 0x0003e2000c10e10a */
[----:B------:R-:W-:Y:S04]  /*7fa0*/  BSSY.RECONVERGENT B0, `(.L_x_3039) ;  /* 0x000000e000007945 */ /* 0x000fe80003800200 */
[----:B-1----:R-:W-:Y:S05]  /*7fb0*/  @P0 BRA `(.L_x_3040) ;  /* 0x0000000000300947 */ /* 0x002fea0003800000 */
[----:B------:R-:W1:Y:S02]  /*7fc0*/  QSPC.E.S P0, RZ, [R6+0x4] ;  /* 0x0000040006ff73aa */ /* 0x000e640000000500 */
[----:B-1----:R-:W-:Y:S05]  /*7fd0*/  @!P0 BRA `(.L_x_3041) ;  /* 0x00000000001c8947 */ /* 0x002fea0003800000 */
[----:B------:R-:W-:-:S04]  /*7fe0*/  MOV R2, R6 ;  /* 0x0000000600027202 */ /* 0x000fc80000000f00 */
[----:B------:R-:W-:-:S07]  /*7ff0*/  MOV R0, R2 ;  /* 0x0000000200007202 */ /* 0x000fce0000000f00 */
.L_x_3042:
[----:B------:R-:W0:Y:S02]  /*8000*/  LDS R2, [R0+0x4] ;  /* 0x0000040000027984 */ /* 0x000e240000000800 */
[----:B0-----:R-:W-:-:S05]  /*8010*/  HFMA2 R3, R2, 1, 1, R49 ;  /* 0x3c003c0002037831 */ /* 0x001fca0000000031 */
[----:B------:R-:W0:Y:S02]  /*8020*/  ATOMS.CAST.SPIN P0, [R0+0x4], R2, R3 ;  /* 0x000004020000758d */ /* 0x000e240001800003 */
[----:B0-----:R-:W-:Y:S05]  /*8030*/  @!P0 BRA `(.L_x_3042) ;  /* 0xfffffffc00f08947 */ /* 0x001fea000383ffff */
[----:B------:R-:W-:Y:S05]  /*8040*/  BRA `(.L_x_3040) ;  /* 0x00000000000c7947 */ /* 0x000fea0003800000 */
.L_x_3041:
[----:B------:R-:W0:Y:S02]  /*8050*/  LD.E R0, desc[UR10][R6.64+0x4] ;  /* 0x0000040a06007980 */ /* 0x000e24000c101900 */
[----:B0-----:R-:W-:-:S05]  /*8060*/  IADD3 R3, PT, PT, R49, R0, RZ ;  /* 0x0000000031037210 */ /* 0x001fca0007ffe0ff */
[----:B------:R1:W-:Y:S02]  /*8070*/  ST.E desc[UR10][R6.64+0x4], R3 ;  /* 0x0000040306007985 */ /* 0x0003e4000c10190a */
.L_x_3040:
[----:B------:R-:W-:Y:S05]  /*8080*/  BSYNC.RECONVERGENT B0 ;  /* 0x0000000000007941 */ /* 0x000fea0003800200 */
.L_x_3039:
        /* <DEDUP_REMOVED lines=9> */
.L_x_3046:
[----:B------:R-:W0:Y:S02]  /*8120*/  LDS R2, [R0] ;  /* 0x0000000000027984 */ /* 0x000e240000000800 */
[----:B0-----:R-:W-:-:S05]  /*8130*/  HADD2 R3, R2, R48 ;  /* 0x0000003002037230 */ /* 0x001fca0000000000 */
[----:B------:R-:W0:Y:S02]  /*8140*/  ATOMS.CAST.SPIN P0, [R0], R2, R3 ;  /* 0x000000020000758d */ /* 0x000e240001800003 */
[----:B0-----:R-:W-:Y:S05]  /*8150*/  @!P0 BRA `(.L_x_3046) ;  /* 0xfffffffc00f08947 */ /* 0x001fea000383ffff */
[----:B------:R-:W-:Y:S05]  /*8160*/  BRA `(.L_x_3044) ;  /* 0x00000000000c7947 */ /* 0x000fea0003800000 */
.L_x_3045:
[----:B------:R-:W2:Y:S02]  /*8170*/  LD.E R0, desc[UR10][R6.64] ;  /* 0x0000000a06007980 */ /* 0x000ea4000c101900 */
[----:B--2---:R-:W-:-:S05]  /*8180*/  IADD3 R3, PT, PT, R48, R0, RZ ;  /* 0x0000000030037210 */ /* 0x004fca0007ffe0ff */
[----:B------:R0:W-:Y:S02]  /*8190*/  ST.E desc[UR10][R6.64], R3 ;  /* 0x0000000306007985 */ /* 0x0001e4000c10190a */
.L_x_3044:
[----:B------:R-:W-:Y:S05]  /*81a0*/  BSYNC.RECONVERGENT B0 ;  /* 0x0000000000007941 */ /* 0x000fea0003800200 */
.L_x_3043:
[----:B------:R1:W-:Y:S01]  /*81b0*/  ATOM.E.ADD.F16x2.RN.STRONG.GPU P0, RZ, desc[UR10][R6.64+0x4], R47 ;  /* 0x8000042f06ff79a2 */ /* 0x0003e2000c10e10a */
[----:B------:R-:W-:Y:S04]  /*81c0*/  BSSY.RECONVERGENT B0, `(.L_x_3047) ;  /* 0x000000e000007945 */ /* 0x000fe80003800200 */
[----:B-1----:R-:W-:Y:S05]  /*81d0*/  @P0 BRA `(.L_x_3048) ;  /* 0x0000000000300947 */ /* 0x002fea0003800000 */
[----:B------:R-:W1:Y:S02]  /*81e0*/  QSPC.E.S P0, RZ, [R6+0x4] ;  /* 0x0000040006ff73aa */ /* 0x000e640000000500 */
[----:B-1----:R-:W-:Y:S05]  /*81f0*/  @!P0 BRA `(.L_x_3049) ;  /* 0x00000000001c8947 */ /* 0x002fea0003800000 */
[----:B------:R-:W-:-:S04]  /*8200*/  MOV R2, R6 ;  /* 0x0000000600027202 */ /* 0x000fc80000000f00 */
[----:B------:R-:W-:-:S07]  /*8210*/  MOV R0, R2 ;  /* 0x0000000200007202 */ /* 0x000fce0000000f00 */
.L_x_3050:
[----:B------:R-:W0:Y:S02]  /*8220*/  LDS R2, [R0+0x4] ;  /* 0x0000040000027984 */ /* 0x000e240000000800 */
[----:B0-----:R-:W-:-:S05]  /*8230*/  HFMA2 R3, R2, 1, 1, R47 ;  /* 0x3c003c0002037831 */ /* 0x001fca000000002f */
[----:B------:R-:W0:Y:S02]  /*8240*/  ATOMS.CAST.SPIN P0, [R0+0x4], R2, R3 ;  /* 0x000004020000758d */ /* 0x000e240001800003 */
[----:B0-----:R-:W-:Y:S05]  /*8250*/  @!P0 BRA `(.L_x_3050) ;  /* 0xfffffffc00f08947 */ /* 0x001fea000383ffff */
[----:B------:R-:W-:Y:S05]  /*8260*/  BRA `(.L_x_3048) ;  /* 0x00000000000c7947 */ /* 0x000fea0003800000 */
.L_x_3049:
[----:B------:R-:W0:Y:S02]  /*8270*/  LD.E R0, desc[UR10][R6.64+0x4] ;  /* 0x0000040a06007980 */ /* 0x000e24000c101900 */
[----:B0-----:R-:W-:-:S05]  /*8280*/  IADD3 R3, PT, PT, R47, R0, RZ ;  /* 0x000000002f037210 */ /* 0x001fca0007ffe0ff */
[----:B------:R1:W-:Y:S02]  /*8290*/  ST.E desc[UR10][R6.64+0x4], R3 ;  /* 0x0000040306007985 */ /* 0x0003e4000c10190a */
.L_x_3048:
[----:B------:R-:W-:Y:S05]  /*82a0*/  BSYNC.RECONVERGENT B0 ;  /* 0x0000000000007941 */ /* 0x000fea0003800200 */
.L_x_3047:
        /* <DEDUP_REMOVED lines=10> */
.L_x_3054:
[----:B------:R-:W0:Y:S02]  /*8350*/  LDS R2, [R0] ;  /* 0x0000000000027984 */ /* 0x000e240000000800 */
[----:B0-----:R-:W-:-:S05]  /*8360*/  HADD2 R3, R2, R46 ;  /* 0x0000002e02037230 */ /* 0x001fca0000000000 */
[----:B------:R-:W0:Y:S02]  /*8370*/  ATOMS.CAST.SPIN P0, [R0], R2, R3 ;  /* 0x000000020000758d */ /* 0x000e240001800003 */
[----:B0-----:R-:W-:Y:S05]  /*8380*/  @!P0 BRA `(.L_x_3054) ;  /* 0xfffffffc00f08947 */ /* 0x001fea000383ffff */
[----:B------:R-:W-:Y:S05]  /*8390*/  BRA `(.L_x_3052) ;  /* 0x00000000000c7947 */ /* 0x000fea0003800000 */
.L_x_3053:
[----:B------:R-:W2:Y:S02]  /*83a0*/  LD.E R0, desc[UR10][R6.64] ;  /* 0x0000000a06007980 */ /* 0x000ea4000c101900 */
[----:B--2---:R-:W-:-:S05]  /*83b0*/  IADD3 R3, PT, PT, R46, R0, RZ ;  /* 0x000000002e037210 */ /* 0x004fca0007ffe0ff */
[----:B------:R0:W-:Y:S02]  /*83c0*/  ST.E desc[UR10][R6.64], R3 ;  /* 0x0000000306007985 */ /* 0x0001e4000c10190a */
.L_x_3052:
[----:B------:R-:W-:Y:S05]  /*83d0*/  BSYNC.RECONVERGENT B0 ;  /* 0x0000000000007941 */ /* 0x000fea0003800200 */
.L_x_3051:
[----:B------:R1:W-:Y:S02]  /*83e0*/  ATOM.E.ADD.F16x2.RN.STRONG.GPU P0, RZ, desc[UR10][R6.64+0x4], R5 ;  /* 0x8000040506ff79a2 */ /* 0x0003e4000c10e10a */
[----:B-1----:R-:W-:Y:S05]  /*83f0*/  @P0 EXIT ;  /* 0x000000000000094d */ /* 0x002fea0003800000 */
[----:B------:R-:W1:Y:S02]  /*8400*/  QSPC.E.S P0, RZ, [R6+0x4] ;  /* 0x0000040006ff73aa */ /* 0x000e640000000500 */
[----:B-1----:R-:W-:Y:S05]  /*8410*/  @!P0 BRA `(.L_x_3055) ;  /* 0x00000000001c8947 */ /* 0x002fea0003800000 */
[----:B------:R-:W-:-:S04]  /*8420*/  MOV R2, R6 ;  /* 0x0000000600027202 */ /* 0x000fc80000000f00 */
[----:B------:R-:W-:-:S07]  /*8430*/  MOV R0, R2 ;  /* 0x0000000200007202 */ /* 0x000fce0000000f00 */
.L_x_3056:
[----:B------:R-:W0:Y:S02]  /*8440*/  LDS R2, [R0+0x4] ;  /* 0x0000040000027984 */ /* 0x000e240000000800 */
[----:B0-----:R-:W-:-:S05]  /*8450*/  HFMA2 R3, R2, 1, 1, R5 ;  /* 0x3c003c0002037831 */ /* 0x001fca0000000005 */
[----:B------:R-:W0:Y:S02]  /*8460*/  ATOMS.CAST.SPIN P0, [R0+0x4], R2, R3 ;  /* 0x000004020000758d */ /* 0x000e240001800003 */
[----:B0-----:R-:W-:Y:S05]  /*8470*/  @!P0 BRA `(.L_x_3056) ;  /* 0xfffffffc00f08947 */ /* 0x001fea000383ffff */
[----:B------:R-:W-:Y:S05]  /*8480*/  EXIT ;  /* 0x000000000000794d */ /* 0x000fea0003800000 */
.L_x_3055:
[----:B------:R-:W0:Y:S02]  /*8490*/  LD.E R0, desc[UR10][R6.64+0x4] ;  /* 0x0000040a06007980 */ /* 0x000e24000c101900 */
[----:B0-----:R-:W-:-:S05]  /*84a0*/  IADD3 R3, PT, PT, R5, R0, RZ ;  /* 0x0000000005037210 */ /* 0x001fca0007ffe0ff */
[----:B------:R-:W-:Y:S01]  /*84b0*/  ST.E desc[UR10][R6.64+0x4], R3 ;  /* 0x0000040306007985 */ /* 0x000fe2000c10190a */
[----:B------:R-:W-:Y:S05]  /*84c0*/  EXIT ;  /* 0x000000000000794d */ /* 0x000fea0003800000 */
.L_x_3057:
        /* <DEDUP_REMOVED lines=11> */
.L_x_5321:


//--------------------- .text._Z23gemm_half_q_half_kernelILi3ELi172ELb1ELb0ELi32EEvPK6__halfPKjS4_S2_PS0_iiiiPKtS7_iiiiiibS2_i --------------------------
	.section	.text._Z23gemm_half_q_half_kernelILi3ELi172ELb1ELb0ELi32EEvPK6__halfPKjS4_S2_PS0_iiiiPKtS7_iiiiiibS2_i,"ax",@progbits
	.align	128
        .global         _Z23gemm_half_q_half_kernelILi3ELi172ELb1ELb0ELi32EEvPK6__halfPKjS4_S2_PS0_iiiiPKtS7_iiiiiibS2_i
        .type           _Z23gemm_half_q_half_kernelILi3ELi172ELb1ELb0ELi32EEvPK6__halfPKjS4_S2_PS0_iiiiPKtS7_iiiiiibS2_i,@function
        .size           _Z23gemm_half_q_half_kernelILi3ELi172ELb1ELb0ELi32EEvPK6__halfPKjS4_S2_PS0_iiiiPKtS7_iiiiiibS2_i,(.L_x_5322 - _Z23gemm_half_q_half_kernelILi3ELi172ELb1ELb0ELi32EEvPK6__halfPKjS4_S2_PS0_iiiiPKtS7_iiiiiibS2_i)
        .other          _Z23gemm_half_q_half_kernelILi3ELi172ELb1ELb0ELi32EEvPK6__halfPKjS4_S2_PS0_iiiiPKtS7_iiiiiibS2_i,@"STO_CUDA_ENTRY STV_DEFAULT"
_Z23gemm_half_q_half_kernelILi3ELi172ELb1ELb0ELi32EEvPK6__halfPKjS4_S2_PS0_iiiiPKtS7_iiiiiibS2_i:
.text._Z23gemm_half_q_half_kernelILi3ELi172ELb1ELb0ELi32EEvPK6__halfPKjS4_S2_PS0_iiiiPKtS7_iiiiiibS2_i:
        /* <DEDUP_REMOVED lines=29> */
.L_x_3058:
        /* <DEDUP_REMOVED lines=35> */
[----:B-1----:R-:W-:-:S09]  /*0400*/  IADD3 R7, PT, PT, R10, UR6, RZ ;  /* 0x000000060a077c10 */ /* 0x002fd2000fffe0ff */
[----:B------:R-:W-:Y:S05]  /*0410*/  @P1 BRA `(.L_x_3062) ;  /* 0x0000000000ec1947 */ /* 0x000fea0003800000 */
[----:B------:R-:W-:Y:S02]  /*0420*/  IADD3 R8, PT, PT, RZ, -R18, RZ ;  /* 0x80000012ff087210 */ /* 0x000fe40007ffe0ff */
[----:B------:R-:W-:Y:S02]  /*0430*/  PLOP3.LUT P1, PT, PT, PT, PT, 0x80, 0x8 ;  /* 0x000000000008781c */ /* 0x000fe40003f2f070 */
[----:B------:R-:W-:-:S13]  /*0440*/  ISETP.GT.AND P3, PT, R8, 0x3, PT ;  /* 0x000000030800780c */ /* 0x000fda0003f64270 */
[----:B------:R-:W-:Y:S05]  /*0450*/  @!P3 BRA `(.L_x_3063) ;  /* 0x000000000084b947 */ /* 0x000fea0003800000 */
[----:B------:R-:W-:-:S13]  /*0460*/  PLOP3.LUT P1, PT, PT, PT, PT, 0x8, 0x80 ;  /* 0x000000000080781c */ /* 0x000fda0003f2e170 */
.L_x_3064:
        /* <DEDUP_REMOVED lines=32> */
.L_x_3063:
[----:B------:R-:W-:-:S04]  /*0670*/  IADD3 R8, PT, PT, RZ, -R18, RZ ;  /* 0x80000012ff087210 */ /* 0x000fc80007ffe0ff */
[----:B------:R-:W-:-:S13]  /*0680*/  ISETP.GT.AND P3, PT, R8, 0x1, PT ;  /* 0x000000010800780c */ /* 0x000fda0003f64270 */
[----:B------:R-:W-:Y:S05]  /*0690*/  @!P3 BRA `(.L_x_3065) ;  /* 0x000000000044b947 */ /* 0x000fea0003800000 */
[----:B------:R-:W-:Y:S02]  /*06a0*/  IADD3 R12, PT, PT, R7, UR6, RZ ;  /* 0x00000006070c7c10 */ /* 0x000fe4000fffe0ff */
        /* <DEDUP_REMOVED lines=16> */
.L_x_3065:
[----:B------:R-:W-:-:S13]  /*07b0*/  ISETP.EQ.AND P3, PT, R18, RZ, PT ;  /* 0x000000ff1200720c */ /* 0x000fda0003f62270 */
[----:B------:R-:W-:Y:S05]  /*07c0*/  @!P1 BRA P3, `(.L_x_3060) ;  /* 0x0000000400789947 */ /* 0x000fea0001800000 */
.L_x_3062:
        /* <DEDUP_REMOVED lines=12> */
.L_x_3061:
        /* <DEDUP_REMOVED lines=16> */
.L_x_3068:
        /* <DEDUP_REMOVED lines=32> */
.L_x_3067:
        /* <DEDUP_REMOVED lines=21> */
.L_x_3069:
[----:B------:R-:W-:-:S13]  /*0ce0*/  ISETP.NE.OR P1, PT, R18, RZ, P1 ;  /* 0x000000ff1200720c */ /* 0x000fda0000f25670 */
[----:B------:R-:W-:Y:S05]  /*0cf0*/  @!P1 BRA `(.L_x_3060) ;  /* 0x00000000002c9947 */ /* 0x000fea0003800000 */
.L_x_3066:
        /* <DEDUP_REMOVED lines=11> */
.L_x_3060:
[----:B0-----:R-:W-:Y:S05]  /*0db0*/  BSYNC.RECONVERGENT B0 ;  /* 0x0000000000007941 */ /* 0x001fea0003800200 */
.L_x_3059:
        /* <DEDUP_REMOVED lines=20> */
.L_x_3073:
[CC--:B--2---:R-:W-:Y:S01]  /*0f00*/  IADD3 R6, PT, PT, R15.reuse, R87.reuse, RZ ;  /* 0x000000570f067210 */ /* 0x0c4fe20007ffe0ff */
[--C-:B0-----:R-:W-:Y:S01]  /*0f10*/  IMAD.WIDE R4, R15, 0x2, R12.reuse ;  /* 0x000000020f047825 */ /* 0x101fe200078e020c */
[----:B------:R-:W-:Y:S02]  /*0f20*/  IADD3 R14, PT, PT, R14, 0x4, RZ ;  /* 0x000000040e0e7810 */ /* 0x000fe40007ffe0ff */
[CC--:B-1----:R-:W-:Y:S01]  /*0f30*/  IADD3 R8, PT, PT, R6.reuse, R87.reuse, RZ ;  /* 0x0000005706087210 */ /* 0x0c2fe20007ffe0ff */
        /* <DEDUP_REMOVED lines=11> */
.L_x_3072:
[----:B--2---:R-:W-:-:S04]  /*0ff0*/  IADD3 R4, PT, PT, RZ, -R14, RZ ;  /* 0x8000000eff047210 */ /* 0x004fc80007ffe0ff */
        /* <DEDUP_REMOVED lines=11> */
.L_x_3074:
[----:B------:R-:W-:-:S13]  /*10b0*/  ISETP.NE.OR P1, PT, R14, RZ, P1 ;  /* 0x000000ff0e00720c */ /* 0x000fda0000f25670 */
[----:B------:R-:W-:Y:S05]  /*10c0*/  @!P1 BRA `(.L_x_3070) ;  /* 0x00000000001c9947 */ /* 0x000fea0003800000 */
.L_x_3071:
[----:B0-----:R-:W0:Y:S02]  /*10d0*/  LDC.64 R4, c[0x0][0x3a0] ;  /* 0x0000e800ff047b82 */ /* 0x001e240000000a00 */
.L_x_3075:
[C---:B01----:R-:W-:Y:S01]  /*10e0*/  IMAD.WIDE R6, R15.reuse, 0x2, R4 ;  /* 0x000000020f067825 */ /* 0x043fe200078e0204 */
[----:B------:R-:W-:Y:S02]  /*10f0*/  IADD3 R14, PT, PT, R14, 0x1, RZ ;  /* 0x000000010e0e7810 */ /* 0x000fe40007ffe0ff */
[----:B------:R-:W-:Y:S02]  /*1100*/  IADD3 R15, PT, PT, R15, R87, RZ ;  /* 0x000000570f0f7210 */ /* 0x000fe40007ffe0ff */
[----:B------:R2:W-:Y:S01]  /*1110*/  STG.E.64 desc[UR10][R6.64], RZ ;  /* 0x000000ff06007986 */ /* 0x0005e2000c101b0a */
[----:B------:R-:W-:-:S13]  /*1120*/  ISETP.NE.AND P1, PT, R14, RZ, PT ;  /* 0x000000ff0e00720c */ /* 0x000fda0003f25270 */
[----:B--2---:R-:W-:Y:S05]  /*1130*/  @P1 BRA `(.L_x_3075) ;  /* 0xfffffffc00e81947 */ /* 0x004fea000383ffff */
.L_x_3070:
        /* <DEDUP_REMOVED lines=9> */
[----:B0-----:R-:W0:Y:S01]  /*11d0*/  LDC.64 R4, c[0x0][0x3b8] ;  /* 0x0000ee00ff047b82 */ /* 0x001e220000000a00 */
[----:B-1----:R-:W-:-:S05]  /*11e0*/  SHF.L.U32 R7, R3, 0x6, RZ ;  /* 0x0000000603077819 */ /* 0x002fca00000006ff */
        /* <DEDUP_REMOVED lines=9> */
.L_x_3077:
[----:B------:R-:W0:Y:S01]  /*1280*/  LDC.64 R2, c[0x0][0x390] ;  /* 0x0000e400ff027b82 */ /* 0x000e220000000a00 */
[----:B-----5:R-:W-:-:S05]  /*1290*/  IADD3 R10, PT, PT, R11, UR4, RZ ;  /* 0x000000040b0a7c10 */ /* 0x020fca000fffe0ff */
        /* <DEDUP_REMOVED lines=40> */
.L_x_3076:
[C---:B------:R-:W-:Y:S01]  /*1520*/  ISETP.GT.AND P1, PT, R91.reuse, UR5, PT ;  /* 0x000000055b007c0c */ /* 0x040fe2000bf24270 */
[----:B------:R-:W-:Y:S01]  /*1530*/  HFMA2 R11, -RZ, RZ, 0, 0 ;  /* 0x00000000ff0b7431 */ /* 0x000fe200000001ff */
[----:B------:R-:W-:Y:S02]  /*1540*/  SHF.R.S32.HI R2, RZ, 0x1f, R21 ;  /* 0x0000001fff027819 */ /* 0x000fe40000011415 */
[----:B0-----:R-:W-:Y:S02]  /*1550*/  CS2R R4, SRZ ;  /* 0x0000000000047805 */ /* 0x001fe4000001ff00 */
        /* <DEDUP_REMOVED lines=16> */
.L_x_3078:
        /* <DEDUP_REMOVED lines=8> */
.L_x_3079:
        /* <DEDUP_REMOVED lines=8> */
.L_x_3080:
        /* <DEDUP_REMOVED lines=8> */
.L_x_3081:
        /* <DEDUP_REMOVED lines=8> */
.L_x_3082:
[----:B------:R-:W-:Y:S01]  /*1860*/  LEA R2, R13, R2, 0x3 ;  /* 0x000000020d027211 */ /* 0x000fe200078e18ff */
[----:B------:R-:W0:Y:S01]  /*1870*/  LDCU.64 UR12, c[0x0][0x388] ;  /* 0x00007100ff0c77ac */ /* 0x000e220008000a00 */
[----:B------:R-:W2:Y:S01]  /*1880*/  S2UR UR8, SR_CgaCtaId ;  /* 0x00000000000879c3 */ /* 0x000ea20000008800 */
[----:B------:R-:W-:Y:S02]  /*1890*/  PRMT R6, RZ, 0x5410, RZ ;  /* 0x00005410ff067816 */ /* 0x000fe400000000ff */
[----:B------:R-:W-:Y:S01]  /*18a0*/  IADD3 R2, PT, PT, R5, R2, R4 ;  /* 0x0000000205027210 */ /* 0x000fe20007ffe004 */
[----:B------:R-:W-:Y:S01]  /*18b0*/  UISETP.LT.AND UP0, UPT, UR6, UR5, UPT ;  /* 0x000000050600728c */ /* 0x000fe2000bf01270 */
[----:B------:R-:W-:Y:S01]  /*18c0*/  PRMT R5, RZ, 0x5410, RZ ;  /* 0x00005410ff057816 */ /* 0x000fe200000000ff */
[----:B------:R-:W-:Y:S01]  /*18d0*/  UMOV UR7, 0x400 ;  /* 0x0000040000077882 */ /* 0x000fe20000000000 */
[----:B------:R-:W-:Y:S01]  /*18e0*/  IADD3 R2, PT, PT, R12, R2, R11 ;  /* 0x000000020c027210 */ /* 0x000fe20007ffe00b */
[----:B------:R-:W-:Y:S01]  /*18f0*/  USEL UR4, UR6, UR5, UP0 ;  /* 0x0000000506047287 */ /* 0x000fe20008000000 */
[----:B------:R-:W-:-:S03]  /*1900*/  PRMT R4, RZ, 0x5410, RZ ;  /* 0x00005410ff047816 */ /* 0x000fc600000000ff */
[----:B------:R-:W-:Y:S01]  /*1910*/  IMAD R3, R2, R87, RZ ;  /* 0x0000005702037224 */ /* 0x000fe200078e02ff */
[----:B------:R-:W-:-:S04]  /*1920*/  SHF.R.S32.HI R2, RZ, 0x1f, R0 ;  /* 0x0000001fff027819 */ /* 0x000fc80000011400 */
[----:B------:R-:W-:-:S04]  /*1930*/  IADD3 R0, P1, PT, R0, R3, RZ ;  /* 0x0000000300007210 */ /* 0x000fc80007f3e0ff */
[----:B------:R-:W-:Y:S02]  /*1940*/  LEA.HI.X.SX32 R3, R3, R2, 0x1, P1 ;  /* 0x0000000203037211 */ /* 0x000fe400008f0eff */
[C---:B0----5:R-:W-:Y:S01]  /*1950*/  LEA R24, P1, R0.reuse, UR12, 0x2 ;  /* 0x0000000c00187c11 */ /* 0x061fe2000f8210ff */
[----:B--2---:R-:W-:Y:S01]  /*1960*/  ULEA UR7, UR8, UR7, 0x18 ;  /* 0x0000000708077291 */ /* 0x004fe2000f8ec0ff */
[----:B------:R-:W-:Y:S02]  /*1970*/  PRMT R2, RZ, 0x5410, RZ ;  /* 0x00005410ff027816 */ /* 0x000fe400000000ff */
[----:B------:R-:W-:Y:S02]  /*1980*/  LEA.HI.X R25, R0, UR13, R3, 0x2, P1 ;  /* 0x0000000d00197c11 */ /* 0x000fe400088f1403 */
[----:B------:R-:W-:Y:S02]  /*1990*/  ISETP.LT.AND P1, PT, R91, UR4, PT ;  /* 0x000000045b007c0c */ /* 0x000fe4000bf21270 */
[----:B------:R-:W-:Y:S01]  /*19a0*/  UMOV UR4, UR7 ;  /* 0x0000000700047c82 */ /* 0x000fe20008000000 */
[----:B------:R-:W-:-:S02]  /*19b0*/  PRMT R3, RZ, 0x5410, RZ ;  /* 0x00005410ff037816 */ /* 0x000fc400000000ff */
[----:B------:R-:W-:-:S08]  /*19c0*/  PRMT R0, RZ, 0x5410, RZ ;  /* 0x00005410ff007816 */ /* 0x000fd000000000ff */
[----:B------:R-:W-:Y:S05]  /*19d0*/  @!P1 BRA `(.L_x_3083) ;  /* 0x0000006000489947 */ /* 0x000fea0003800000 */
[----:B------:R-:W2:Y:S01]  /*19e0*/  LDG.E.128.CONSTANT R12, desc[UR10][R24.64] ;  /* 0x0000000a180c7981 */ /* 0x000ea2000c1e9d00 */
[----:B------:R-:W-:-:S05]  /*19f0*/  IMAD.WIDE R18, R87, 0x4, R24 ;  /* 0x0000000457127825 */ /* 0x000fca00078e0218 */
[----:B------:R-:W3:Y:S01]  /*1a00*/  LDG.E.128.CONSTANT R20, desc[UR10][R18.64] ;  /* 0x0000000a12147981 */ /* 0x000ee2000c1e9d00 */
[----:B------:R-:W-:Y:S02]  /*1a10*/  ISETP.NE.AND P1, PT, R90, RZ, PT ;  /* 0x000000ff5a00720c */ /* 0x000fe40003f25270 */
[----:B------:R-:W-:Y:S02]  /*1a20*/  PRMT R6, RZ, 0x7610, R6 ;  /* 0x00007610ff067816 */ /* 0x000fe40000000006 */
[----:B--2---:R-:W-:Y:S02]  /*1a30*/  LOP3.LUT R2, R13, 0xff, RZ, 0xc0, !PT ;  /* 0x000000ff0d027812 */ /* 0x004fe400078ec0ff */
[----:B------:R-:W-:Y:S02]  /*1a40*/  LOP3.LUT R0, R12, 0xff, RZ, 0xc0, !PT ;  /* 0x000000ff0c007812 */ /* 0x000fe400078ec0ff */
[----:B------:R-:W-:Y:S02]  /*1a50*/  IADD3 R2, PT, PT, R2, -0x80, RZ ;  /* 0xffffff8002027810 */ /* 0x000fe40007ffe0ff */
[----:B------:R-:W-:-:S02]  /*1a60*/  IADD3 R0, PT, PT, R0, -0x80, RZ ;  /* 0xffffff8000007810 */ /* 0x000fc40007ffe0ff */
[----:B------:R0:W2:Y:S01]  /*1a70*/  I2F.F16 R34, R2 ;  /* 0x0000000200227306 */ /* 0x0000a20000200c00 */
[----:B------:R-:W-:Y:S02]  /*1a80*/  LOP3.LUT R3, R14, 0xff, RZ, 0xc0, !PT ;  /* 0x000000ff0e037812 */ /* 0x000fe400078ec0ff */
[----:B---3--:R-:W-:Y:S02]  /*1a90*/  LEA.HI R25, R20, 0xffffff80, RZ, 0x8 ;  /* 0xffffff8014197811 */ /* 0x008fe400078f40ff */
[----:B------:R-:W-:Y:S02]  /*1aa0*/  IADD3 R3, PT, PT, R3, -0x80, RZ ;  /* 0xffffff8003037810 */ /* 0x000fe40007ffe0ff */
[----:B------:R-:W-:Y:S01]  /*1ab0*/  LOP3.LUT R4, R15, 0xff, RZ, 0xc0, !PT ;  /* 0x000000ff0f047812 */ /* 0x000fe200078ec0ff */
[----:B------:R3:W4:Y:S01]  /*1ac0*/  I2F.F16 R35, R0 ;  /* 0x0000000000237306 */ /* 0x0007220000200c00 */
[----:B0-----:R-:W-:Y:S02]  /*1ad0*/  SHF.R.U32.HI R2, RZ, 0x8, R13 ;  /* 0x00000008ff027819 */ /* 0x001fe4000001160d */
[----:B------:R-:W-:-:S02]  /*1ae0*/  LEA.HI R29, R21, 0xffffff80, RZ, 0x8 ;  /* 0xffffff80151d7811 */ /* 0x000fc400078f40ff */
[----:B------:R-:W-:Y:S02]  /*1af0*/  LOP3.LUT R2, R2, 0xff, RZ, 0xc0, !PT ;  /* 0x000000ff02027812 */ /* 0x000fe400078ec0ff */
[----:B------:R-:W-:Y:S01]  /*1b00*/  IADD3 R4, PT, PT, R4, -0x80, RZ ;  /* 0xffffff8004047810 */ /* 0x000fe20007ffe0ff */
[----:B------:R0:W1:Y:S01]  /*1b10*/  I2F.F16 R33, R3 ;  /* 0x0000000300217306 */ /* 0x0000620000200c00 */
[----:B---3--:R-:W-:Y:S02]  /*1b20*/  SHF.R.U32.HI R0, RZ, 0x8, R12 ;  /* 0x00000008ff007819 */ /* 0x008fe4000001160c */
        /* <DEDUP_REMOVED lines=9> */
[----:B---3--:R-:W-:Y:S02]  /*1bc0*/  LOP3.LUT R2, R21, 0xff, RZ, 0xc0, !PT ;  /* 0x000000ff15027812 */ /* 0x008fe400078ec0ff */
        /* <DEDUP_REMOVED lines=9> */
[----:B---3--:R-:W-:-:S02]  /*1c60*/  LOP3.LUT R3, R23, 0xff, RZ, 0xc0, !PT ;  /* 0x000000ff17037812 */ /* 0x008fc400078ec0ff */
[----:B------:R-:W-:Y:S02]  /*1c70*/  IADD3 R42, PT, PT, R0, -0x80, RZ ;  /* 0xffffff80002a7810 */ /* 0x000fe40007ffe0ff */
[----:B------:R-:W-:Y:S02]  /*1c80*/  LOP3.LUT R0, R20, 0xff, RZ, 0xc0, !PT ;  /* 0x000000ff14007812 */ /* 0x000fe400078ec0ff */
[----:B------:R-:W-:Y:S01]  /*1c90*/  IADD3 R47, PT, PT, R3, -0x80, RZ ;  /* 0xffffff80032f7810 */ /* 0x000fe20007ffe0ff */
[----:B------:R-:W3:Y:S01]  /*1ca0*/  I2F.F16 R24, R11 ;  /* 0x0000000b00187306 */ /* 0x000ee20000200c00 */
        /* <DEDUP_REMOVED lines=15> */
[----:B-----5:R-:W-:Y:S02]  /*1da0*/  LOP3.LUT R0, R20, 0xff, RZ, 0xc0, !PT ;  /* 0x000000ff14007812 */ /* 0x020fe400078ec0ff */
        /* <DEDUP_REMOVED lines=9> */
[----:B-----5:R-:W-:-:S02]  /*1e40*/  SHF.R.U32.HI R2, RZ, 0x8, R23 ;  /* 0x00000008ff027819 */ /* 0x020fc40000011617 */
[----:B------:R-:W-:Y:S02]  /*1e50*/  LOP3.LUT R13, R13, 0xff, RZ, 0xc0, !PT ;  /* 0x000000ff0d0d7812 */ /* 0x000fe400078ec0ff */
[----:B------:R-:W-:Y:S02]  /*1e60*/  LOP3.LUT R2, R2, 0xff, RZ, 0xc0, !PT ;  /* 0x000000ff02027812 */ /* 0x000fe400078ec0ff */
[----:B------:R-:W-:Y:S01]  /*1e70*/  LOP3.LUT R14, R14, 0xff, RZ, 0xc0, !PT ;  /* 0x000000ff0e0e7812 */ /* 0x000fe200078ec0ff */
[----:B------:R-:W0:Y:S01]  /*1e80*/  I2F.F16 R28, R28 ;  /* 0x0000001c001c7306 */ /* 0x000e220000200c00 */
        /* <DEDUP_REMOVED lines=16> */
[----:B-----5:R-:W-:Y:S02]  /*1f90*/  LOP3.LUT R0, R22, 0xff, RZ, 0xc0, !PT ;  /* 0x000000ff16007812 */ /* 0x020fe400078ec0ff */
[----:B------:R-:W-:-:S02]  /*1fa0*/  IADD3 R4, PT, PT, R4, -0x80, RZ ;  /* 0xffffff8004047810 */ /* 0x000fc40007ffe0ff */
        /* <DEDUP_REMOVED lines=18> */
[----:B-----5:R-:W-:-:S02]  /*20d0*/  PRMT R4, RZ, 0x5410, RZ ;  /* 0x00005410ff047816 */ /* 0x020fc400000000ff */
[----:B--2---:R-:W-:Y:S01]  /*20e0*/  PRMT R0, RZ, 0x7610, R0 ;  /* 0x00007610ff007816 */ /* 0x004fe20000000000 */
[----:B-1-34-:R-:W-:Y:S06]  /*20f0*/  @!P1 BRA `(.L_x_3084) ;  /* 0x0000000400689947 */ /* 0x01afec0003800000 */
        /* <DEDUP_REMOVED lines=90> */
.L_x_3084:
        /* <DEDUP_REMOVED lines=17> */
[----:B------:R-:W-:Y:S02]  /*27b0*/  HADD2.F32 R57, -RZ, R24.H0_H0 ;  /* 0x20000018ff397230 */ /* 0x000fe40000004100 */
[--C-:B-1----:R-:W-:Y:S02]  /*27c0*/  HADD2.F32 R52, -RZ, R18.reuse.H0_H0 ;  /* 0x20000012ff347230 */ /* 0x102fe40000004100 */
[----:B------:R-:W-:Y:S02]  /*27d0*/  HADD2.F32 R18, -RZ, R18.H1_H1 ;  /* 0x30000012ff127230 */ /* 0x000fe40000004100 */
[--C-:B------:R-:W-:Y:S02]  /*27e0*/  HADD2.F32 R54, -RZ, R19.reuse.H0_H0 ;  /* 0x20000013ff367230 */ /* 0x100fe40000004100 */
[-C--:B------:R-:W-:Y:S01]  /*27f0*/  FFMA.FTZ R3, R3, R52.reuse, RZ ;  /* 0x0000003403037223 */ /* 0x080fe200000100ff */
[----:B------:R-:W-:Y:S02]  /*2800*/  HADD2.F32 R53, -RZ, R19.H1_H1 ;  /* 0x30000013ff357230 */ /* 0x000fe40000004100 */
[-C--:B------:R-:W-:Y:S01]  /*2810*/  FFMA.FTZ R19, R0, R52.reuse, RZ ;  /* 0x0000003400137223 */ /* 0x080fe200000100ff */
[-C--:B------:R-:W-:Y:S01]  /*2820*/  FFMA.FTZ R55, R4, R52.reuse, RZ ;  /* 0x0000003404377223 */ /* 0x080fe200000100ff */
[----:B------:R-:W-:Y:S01]  /*2830*/  FFMA.FTZ R11, R11, R52, RZ ;  /* 0x000000340b0b7223 */ /* 0x000fe200000100ff */
[----:B------:R-:W-:Y:S01]  /*2840*/  FFMA.FTZ R3, R58, R18, R3 ;  /* 0x000000123a037223 */ /* 0x000fe20000010003 */
[----:B------:R-:W-:-:S02]  /*2850*/  HADD2.F32 R52, -RZ, R40.H0_H0 ;  /* 0x20000028ff347230 */ /* 0x000fc40000004100 */
[-C--:B------:R-:W-:Y:S01]  /*2860*/  FFMA.FTZ R19, R56, R18.reuse, R19 ;  /* 0x0000001238137223 */ /* 0x080fe20000010013 */
[----:B0-----:R-:W-:Y:S02]  /*2870*/  HADD2.F32 R58, -RZ, R42.H0_H0 ;  /* 0x2000002aff3a7230 */ /* 0x001fe40000004100 */
        /* <DEDUP_REMOVED lines=14> */
[----:B--2---:R-:W-:-:S02]  /*2960*/  HADD2.F32 R3, -RZ, R12.H0_H0 ;  /* 0x2000000cff037230 */ /* 0x004fc40000004100 */
        /* <DEDUP_REMOVED lines=52> */
[----:B------:R-:W-:Y:S02]  /*2cb0*/  HFMA2 R4, R0, 1, 1, RZ ;  /* 0x3c003c0000047831 */ /* 0x000fe400000000ff */
[----:B------:R-:W-:-:S07]  /*2cc0*/  HADD2 R3, R18, RZ.H0_H0 ;  /* 0x200000ff12037230 */ /* 0x000fce0000000000 */
.L_x_3086:
        /* <DEDUP_REMOVED lines=21> */
[----:B------:R-:W-:Y:S01]  /*2e20*/  FFMA.FTZ R11, R11, R53, RZ ;  /* 0x000000350b0b7223 */ /* 0x000fe200000100ff */
[----:B------:R-:W-:-:S02]  /*2e30*/  HADD2.F32 R54, -RZ, R13.H0_H0 ;  /* 0x2000000dff367230 */ /* 0x000fc40000004100 */
[-C--:B------:R-:W-:Y:S01]  /*2e40*/  FFMA.FTZ R31, R2, R53.reuse, RZ ;  /* 0x00000035021f7223 */ /* 0x080fe200000100ff */
[----:B------:R-:W-:Y:S02]  /*2e50*/  HADD2.F32 R55, -RZ, R13.H1_H1 ;  /* 0x3000000dff377230 */ /* 0x000fe40000004100 */
        /* <DEDUP_REMOVED lines=18> */
[----:B--2---:R-:W-:Y:S02]  /*2f80*/  HADD2.F32 R11, -RZ, R18.H0_H0 ;  /* 0x20000012ff0b7230 */ /* 0x004fe40000004100 */
        /* <DEDUP_REMOVED lines=48> */
.L_x_3085:
        /* <DEDUP_REMOVED lines=198> */
.L_x_3087:
        /* <DEDUP_REMOVED lines=96> */
.L_x_3089:
        /* <DEDUP_REMOVED lines=22> */
[----:B------:R-:W-:-:S02]  /*4650*/  HADD2.F32 R38, -RZ, R44.H0_H0 ;  /* 0x2000002cff267230 */ /* 0x000fc40000004100 */
[-C--:B------:R-:W-:Y:S01]  /*4660*/  FFMA.FTZ R11, R40, R54.reuse, R11 ;  /* 0x00000036280b7223 */ /* 0x080fe2000001000b */
[----:B------:R-:W-:Y:S02]  /*4670*/  HADD2.F32 R40, -RZ, R23.H0_H0 ;  /* 0x20000017ff287230 */ /* 0x000fe40000004100 */
[-C--:B------:R-:W-:Y:S01]  /*4680*/  FFMA.FTZ R35, R12, R15.reuse, RZ ;  /* 0x0000000f0c237223 */ /* 0x080fe200000100ff */
[----:B------:R-:W-:Y:S02]  /*4690*/  HADD2.F32 R12, -RZ, R41.H0_H0 ;  /* 0x20000029ff0c7230 */ /* 0x000fe40000004100 */
[-C--:B------:R-:W-:Y:S01]  /*46a0*/  FFMA.FTZ R13, R22, R54.reuse, R13 ;  /* 0x00000036160d7223 */ /* 0x080fe2000001000d */
[----:B------:R-:W-:Y:S01]  /*46b0*/  FFMA.FTZ R15, R14, R15, RZ ;  /* 0x0000000f0e0f7223 */ /* 0x000fe200000100ff */
[----:B------:R-:W-:Y:S02]  /*46c0*/  HADD2.F32 R14, -RZ, R43.H0_H0 ;  /* 0x2000002bff0e7230 */ /* 0x000fe40000004100 */
[----:B------:R-:W-:Y:S01]  /*46d0*/  FFMA.FTZ R35, R42, R54, R35 ;  /* 0x000000362a237223 */ /* 0x000fe20000010023 */
[-C--:B------:R-:W-:Y:S01]  /*46e0*/  FFMA.FTZ R12, R12, R56.reuse, R11 ;  /* 0x000000380c0c7223 */ /* 0x080fe2000001000b */
        /* <DEDUP_REMOVED lines=12> */
[-C--:B------:R-:W-:Y:S01]  /*47b0*/  FFMA.FTZ R22, R29, R55.reuse, R14 ;  /* 0x000000371d167223 */ /* 0x080fe2000001000e */
[----:B------:R-:W-:Y:S02]  /*47c0*/  HADD2.F32 R20, -RZ, R20.H1_H1 ;  /* 0x30000014ff147230 */ /* 0x000fe40000004100 */
[----:B------:R-:W-:Y:S01]  /*47d0*/  FFMA.FTZ R56, R31, R55, R56 ;  /* 0x000000371f387223 */ /* 0x000fe20000010038 */
[----:B------:R-:W-:Y:S02]  /*47e0*/  HADD2.F32 R23, -RZ, R48.H0_H0 ;  /* 0x20000030ff177230 */ /* 0x000fe40000004100 */
[-C--:B------:R-:W-:Y:S01]  /*47f0*/  FFMA.FTZ R13, R13, R11.reuse, R12 ;  /* 0x0000000b0d0d7223 */ /* 0x080fe2000001000c */
[----:B------:R-:W-:Y:S01]  /*4800*/  FFMA.FTZ R15, R15, R11, R22 ;  /* 0x0000000b0f0f7223 */ /* 0x000fe20000010016 */
[----:B------:R-:W-:-:S02]  /*4810*/  HADD2.F32 R22, -RZ, R25.H0_H0 ;  /* 0x20000019ff167230 */ /* 0x000fc40000004100 */
        /* <DEDUP_REMOVED lines=40> */
.L_x_3088:
        /* <DEDUP_REMOVED lines=198> */
.L_x_3090:
        /* <DEDUP_REMOVED lines=96> */
.L_x_3092:
        /* <DEDUP_REMOVED lines=28> */
[-C--:B------:R-:W-:Y:S01]  /*5ec0*/  FFMA.FTZ R33, R40, R24.reuse, R33 ;  /* 0x0000001828217223 */ /* 0x080fe20000010021 */
[----:B------:R-:W-:Y:S02]  /*5ed0*/  HADD2.F32 R14, -RZ, R41.H0_H0 ;  /* 0x20000029ff0e7230 */ /* 0x000fe40000004100 */
[-C--:B------:R-:W-:Y:S01]  /*5ee0*/  FFMA.FTZ R13, R42, R24.reuse, R13 ;  /* 0x000000182a0d7223 */ /* 0x080fe2000001000d */
[----:B------:R-:W-:Y:S01]  /*5ef0*/  FFMA.FTZ R15, R44, R24, R15 ;  /* 0x000000182c0f7223 */ /* 0x000fe2000001000f */
[----:B------:R-:W-:-:S02]  /*5f00*/  HADD2.F32 R24, -RZ, R45.H0_H0 ;  /* 0x2000002dff187230 */ /* 0x000fc40000004100 */
        /* <DEDUP_REMOVED lines=10> */
[-C--:B------:R-:W-:Y:S01]  /*5fb0*/  FFMA.FTZ R24, R27, R25.reuse, R14 ;  /* 0x000000191b187223 */ /* 0x080fe2000001000e */
        /* <DEDUP_REMOVED lines=20> */
[----:B------:R-:W-:Y:S02]  /*6100*/  HADD2.F32 R21, -RZ, R21.H1_H1 ;  /* 0x30000015ff157230 */ /* 0x000fe40000004100 */
        /* <DEDUP_REMOVED lines=26> */
.L_x_3091:
        /* <DEDUP_REMOVED lines=199> */
.L_x_3093:
[----:B------:R-:W-:Y:S01]  /*6f20*/  MOV R91, R17 ;  /* 0x00000011005b7202 */ /* 0x000fe20000000f00 */
        /* <DEDUP_REMOVED lines=96> */
.L_x_3094:
        /* <DEDUP_REMOVED lines=38> */
[----:B------:R-:W-:Y:S01]  /*7790*/  FFMA.FTZ R14, R14, R56, R33 ;  /* 0x000000380e0e7223 */ /* 0x000fe20000010021 */
[----:B------:R-:W-:Y:S02]  /*77a0*/  HADD2.F32 R28, -RZ, R23.H0_H0 ;  /* 0x20000017ff1c7230 */ /* 0x000fe40000004100 */
[-C--:B------:R-:W-:Y:S01]  /*77b0*/  FFMA.FTZ R12, R11, R55.reuse, R12 ;  /* 0x000000370b0c7223 */ /* 0x080fe2000001000c */
[----:B-1----:R-:W-:Y:S02]  /*77c0*/  HADD2.F32 R11, -RZ, R18.H0_H0 ;  /* 0x20000012ff0b7230 */ /* 0x002fe40000004100 */
[----:B------:R-:W-:Y:S01]  /*77d0*/  FFMA.FTZ R36, R13, R55, R36 ;  /* 0x000000370d247223 */ /* 0x000fe20000010024 */
[----:B------:R-:W-:-:S02]  /*77e0*/  HADD2.F32 R13, -RZ, R46.H0_H0 ;  /* 0x2000002eff0d7230 */ /* 0x000fc40000004100 */
[----:B------:R-:W-:Y:S01]  /*77f0*/  FFMA.FTZ R56, R38, R56, R15 ;  /* 0x0000003826387223 */ /* 0x000fe2000001000f */
        /* <DEDUP_REMOVED lines=48> */
.L_x_3083:
[----:B0-----:R-:W-:-:S04]  /*7b00*/  VIMNMX R12, PT, PT, R88, UR9, PT ;  /* 0x00000009580c7c48 */ /* 0x001fc8000bfe0100 */
[----:B------:R-:W-:-:S13]  /*7b10*/  ISETP.GT.AND P1, PT, R12, R91, PT ;  /* 0x0000005b0c00720c */ /* 0x000fda0003f24270 */
[----:B------:R-:W-:Y:S05]  /*7b20*/  @!P1 BRA `(.L_x_3095) ;  /* 0x0000002000e49947 */ /* 0x000fea0003800000 */
[----:B------:R-:W-:Y:S02]  /*7b30*/  MOV R28, R24 ;  /* 0x00000018001c7202 */ /* 0x000fe40000000f00 */
[----:B------:R-:W-:Y:S02]  /*7b40*/  ISETP.EQ.OR P2, PT, R16, 0x2, P0 ;  /* 0x000000021000780c */ /* 0x000fe40000742670 */
[----:B------:R-:W-:Y:S02]  /*7b50*/  MOV R29, R25 ;  /* 0x00000019001d7202 */ /* 0x000fe40000000f00 */
[----:B------:R-:W-:-:S09]  /*7b60*/  VIMNMX.U32 R24, PT, PT, R88, UR9, PT ;  /* 0x0000000958187c48 */ /* 0x000fd2000bfe0000 */
.L_x_3102:
        /* <DEDUP_REMOVED lines=8> */
[----:B--2---:R-:W-:-:S02]  /*7bf0*/  LOP3.LUT R41, R33, 0x3f003f, RZ, 0xc0, !PT ;  /* 0x003f003f21297812 */ /* 0x004fc400078ec0ff */
[--C-:B------:R-:W-:Y:S02]  /*7c00*/  SHF.R.U32.HI R42, RZ, 0x6, R33.reuse ;  /* 0x00000006ff2a7819 */ /* 0x100fe40000011621 */
[----:B------:R-:W-:Y:S02]  /*7c10*/  SHF.R.U32.HI R33, RZ, 0xc, R33 ;  /* 0x0000000cff217819 */ /* 0x000fe40000011621 */
[----:B------:R-:W-:Y:S02]  /*7c20*/  LOP3.LUT R11, R32, 0x3f003f, RZ, 0xc0, !PT ;  /* 0x003f003f200b7812 */ /* 0x000fe400078ec0ff */
        /* <DEDUP_REMOVED lines=31> */
[----:B------:R-:W-:Y:S02]  /*7e20*/  SHF.R.U32.HI R49, RZ, 0x6, R14 ;  /* 0x00000006ff317819 */ /* 0x000fe4000001160e */
[----:B------:R-:W-:-:S02]  /*7e30*/  LOP3.LUT R23, R23, 0x300030, R18, 0xf8, !PT ;  /* 0x0030003017177812 */ /* 0x000fc400078ef812 */
[----:B------:R-:W-:Y:S02]  /*7e40*/  LOP3.LUT R25, R12, 0x3f003f, RZ, 0xc0, !PT ;  /* 0x003f003f0c197812 */ /* 0x000fe400078ec0ff */
[----:B------:R-:W-:Y:S02]  /*7e50*/  SHF.R.U32.HI R30, RZ, 0x6, R12 ;  /* 0x00000006ff1e7819 */ /* 0x000fe4000001160c */
[----:B------:R-:W-:Y:S02]  /*7e60*/  SHF.R.U32.HI R14, RZ, 0xc, R14 ;  /* 0x0000000cff0e7819 */ /* 0x000fe4000001160e */
[----:B------:R-:W-:Y:S02]  /*7e70*/  LOP3.LUT R18, R33, 0x300030, R46, 0xf8, !PT ;  /* 0x0030003021127812 */ /* 0x000fe400078ef82e */
[----:B------:R-:W-:Y:S02]  /*7e80*/  SHF.R.U32.HI R12, RZ, 0xc, R12 ;  /* 0x0000000cff0c7819 */ /* 0x000fe4000001160c */
        /* <DEDUP_REMOVED lines=27> */
[----:B------:R-:W-:Y:S01]  /*8040*/  LOP3.LUT R13, R13, 0x300030, R34, 0xf8, !PT ;  /* 0x003000300d0d7812 */ /* 0x000fe200078ef822 */
        /* <DEDUP_REMOVED lines=65> */
[----:B-1----:R-:W-:Y:S01]  /*8460*/  PRMT R8, R8, 0x5410, R7 ;  /* 0x0000541008087816 */ /* 0x002fe20000000007 */
        /* <DEDUP_REMOVED lines=41> */
.L_x_3096:
        /* <DEDUP_REMOVED lines=50> */
.L_x_3098:
[----:B------:R-:W-:Y:S05]  /*8a20*/  @P2 BRA `(.L_x_3097) ;  /* 0x0000000000b42947 */ /* 0x000fea0003800000 */
[----:B------:R-:W0:Y:S01]  /*8a30*/  LDS.128 R12, [UR4+0x80] ;  /* 0x00008004ff0c7984 */ /* 0x000e220008000c00 */
[----:B------:R-:W-:Y:S02]  /*8a40*/  MOV R59, R30 ;  /* 0x0000001e003b7202 */ /* 0x000fe40000000f00 */
[----:B------:R-:W-:Y:S01]  /*8a50*/  PRMT R10, R10, 0x5410, R9 ;  /* 0x000054100a0a7816 */ /* 0x000fe20000000009 */
[----:B------:R-:W2:Y:S01]  /*8a60*/  LDS.128 R20, [UR4+0x90] ;  /* 0x00009004ff147984 */ /* 0x000ea20008000c00 */
[----:B-1----:R-:W-:Y:S01]  /*8a70*/  PRMT R8, R8, 0x5410, R7 ;  /* 0x0000541008087816 */ /* 0x002fe20000000007 */
        /* <DEDUP_REMOVED lines=13> */
[----:B--2---:R-:W-:Y:S02]  /*8b50*/  HFMA2 R29, R40, R20, R29 ;  /* 0x00000014281d7231 */ /* 0x004fe4000000001d */
        /* <DEDUP_REMOVED lines=26> */
.L_x_3097:
        /* <DEDUP_REMOVED lines=9> */
[--C-:B------:R-:W-:Y:S02]  /*8d90*/  SHF.R.U32.HI R50, RZ, 0x6, R35.reuse ;  /* 0x00000006ff327819 */ /* 0x100fe40000011623 */
[----:B------:R-:W-:Y:S02]  /*8da0*/  SHF.R.U32.HI R47, RZ, 0xc, R35 ;  /* 0x0000000cff2f7819 */ /* 0x000fe40000011623 */
[----:B------:R-:W-:Y:S02]  /*8db0*/  LOP3.LUT R38, R33, 0x3f003f, RZ, 0xc0, !PT ;  /* 0x003f003f21267812 */ /* 0x000fe400078ec0ff */
[----:B------:R-:W-:Y:S02]  /*8dc0*/  SHF.R.U32.HI R39, RZ, 0x6, R33 ;  /* 0x00000006ff277819 */ /* 0x000fe40000011621 */
[----:B------:R-:W-:Y:S02]  /*8dd0*/  LOP3.LUT R44, R34, 0x3f003f, RZ, 0xc0, !PT ;  /* 0x003f003f222c7812 */ /* 0x000fe400078ec0ff */
        /* <DEDUP_REMOVED lines=13> */
[--C-:B------:R-:W-:Y:S02]  /*8eb0*/  SHF.R.U32.HI R17, RZ, 0x6, R32.reuse ;  /* 0x00000006ff117819 */ /* 0x100fe40000011620 */
[----:B------:R-:W-:Y:S02]  /*8ec0*/  SHF.R.U32.HI R25, RZ, 0xc, R32 ;  /* 0x0000000cff197819 */ /* 0x000fe40000011620 */
[----:B------:R-:W-:Y:S02]  /*8ed0*/  LOP3.LUT R32, R22, 0x3f003f, RZ, 0xc0, !PT ;  /* 0x003f003f16207812 */ /* 0x000fe400078ec0ff */
[--C-:B------:R-:W-:Y:S02]  /*8ee0*/  SHF.R.U32.HI R27, RZ, 0x6, R22.reuse ;  /* 0x00000006ff1b7819 */ /* 0x100fe40000011616 */
[----:B------:R-:W-:Y:S02]  /*8ef0*/  SHF.R.U32.HI R46, RZ, 0xa, R22 ;  /* 0x0000000aff2e7819 */ /* 0x000fe40000011616 */
[----:B------:R-:W-:-:S02]  /*8f00*/  LOP3.LUT R22, R21, 0x300030, R20, 0xf8, !PT ;  /* 0x0030003015167812 */ /* 0x000fc400078ef814 */
[--C-:B------:R-:W-:Y:S02]  /*8f10*/  SHF.R.U32.HI R48, RZ, 0x8, R23.reuse ;  /* 0x00000008ff307819 */ /* 0x100fe40000011617 */
[----:B------:R-:W-:Y:S02]  /*8f20*/  LOP3.LUT R30, R23, 0x3f003f, RZ, 0xc0, !PT ;  /* 0x003f003f171e7812 */ /* 0x000fe400078ec0ff */
[--C-:B------:R-:W-:Y:S02]  /*8f30*/  SHF.R.U32.HI R31, RZ, 0x6, R23.reuse ;  /* 0x00000006ff1f7819 */ /* 0x100fe40000011617 */
[----:B------:R-:W-:Y:S02]  /*8f40*/  SHF.R.U32.HI R52, RZ, 0xa, R23 ;  /* 0x0000000aff347819 */ /* 0x000fe40000011617 */
[----:B------:R-:W-:Y:S02]  /*8f50*/  LOP3.LUT R47, R47, 0xf000f, RZ, 0xc0, !PT ;  /* 0x000f000f2f2f7812 */ /* 0x000fe400078ec0ff */
[----:B------:R-:W-:-:S02]  /*8f60*/  LOP3.LUT R21, R41, 0x300030, R42, 0xf8, !PT ;  /* 0x0030003029157812 */ /* 0x000fc400078ef82a */
[----:B------:R-:W-:Y:S02]  /*8f70*/  LOP3.LUT R23, R25, 0xf000f, RZ, 0xc0, !PT ;  /* 0x000f000f19177812 */ /* 0x000fe400078ec0ff */
[----:B---3--:R-:W-:Y:S02]  /*8f80*/  LOP3.LUT R41, R13, 0x3f003f, RZ, 0xc0, !PT ;  /* 0x003f003f0d297812 */ /* 0x008fe400078ec0ff */
[--C-:B------:R-:W-:Y:S02]  /*8f90*/  SHF.R.U32.HI R42, RZ, 0x6, R13.reuse ;  /* 0x00000006ff2a7819 */ /* 0x100fe4000001160d */
[----:B------:R-:W-:Y:S02]  /*8fa0*/  SHF.R.U32.HI R13, RZ, 0xc, R13 ;  /* 0x0000000cff0d7819 */ /* 0x000fe4000001160d */
[----:B------:R-:W-:Y:S02]  /*8fb0*/  SHF.R.U32.HI R51, RZ, 0xc, R15 ;  /* 0x0000000cff337819 */ /* 0x000fe4000001160f */
[----:B------:R-:W-:-:S02]  /*8fc0*/  LOP3.LUT R20, R47, 0x300030, R48, 0xf8, !PT ;  /* 0x003000302f147812 */ /* 0x000fc400078ef830 */
[----:B------:R-:W-:Y:S02]  /*8fd0*/  SHF.R.U32.HI R40, RZ, 0xc, R14 ;  /* 0x0000000cff287819 */ /* 0x000fe4000001160e */
[----:B------:R-:W-:Y:S02]  /*8fe0*/  LOP3.LUT R23, R23, 0x300030, R26, 0xf8, !PT ;  /* 0x0030003017177812 */ /* 0x000fe400078ef81a */
        /* <DEDUP_REMOVED lines=31> */
[----:B------:R-:W-:Y:S01]  /*91e0*/  LOP3.LUT R39, R26, 0x3f003f, RZ, 0xc0, !PT ;  /* 0x003f003f1a277812 */ /* 0x000fe200078ec0ff */
[----:B------:R-:W-:Y:S01]  /*91f0*/  HADD2 R26, R11, -1056, -1056 ;  /* 0xe420e4200b1a7430 */ /* 0x000fe20000000000 */
        /* <DEDUP_REMOVED lines=103> */
.L_x_3099:
[----:B------:R-:W-:Y:S05]  /*9870*/  @!P3 BRA `(.L_x_3100) ;  /* 0x000000040078b947 */ /* 0x000fea0003800000 */
        /* <DEDUP_REMOVED lines=47> */
.L_x_3101:
[----:B------:R-:W-:Y:S05]  /*9b70*/  @P2 BRA `(.L_x_3100) ;  /* 0x0000000000b82947 */ /* 0x000fea0003800000 */
[----:B------:R-:W0:Y:S01]  /*9b80*/  LDS.128 R12, [UR4+0xa0] ;  /* 0x0000a004ff0c7984 */ /* 0x000e220008000c00 */
[----:B------:R-:W-:Y:S02]  /*9b90*/  MOV R57, R17 ;  /* 0x0000001100397202 */ /* 0x000fe40000000f00 */
[----:B------:R-:W-:Y:S01]  /*9ba0*/  MOV R59, R11 ;  /* 0x0000000b003b7202 */ /* 0x000fe20000000f00 */
[----:B------:R-:W2:Y:S01]  /*9bb0*/  LDS.128 R20, [UR4+0xb0] ;  /* 0x0000b004ff147984 */ /* 0x000ea20008000c00 */
[----:B------:R-:W-:Y:S02]  /*9bc0*/  PRMT R10, R10, 0x5410, R9 ;  /* 0x000054100a0a7816 */ /* 0x000fe40000000009 */
[----:B-1----:R-:W-:Y:S01]  /*9bd0*/  PRMT R8, R8, 0x5410, R7 ;  /* 0x0000541008087816 */ /* 0x002fe20000000007 */
        /* <DEDUP_REMOVED lines=13> */
[----:B--2---:R-:W-:-:S02]  /*9cb0*/  HFMA2 R17, R38, R20, R17 ;  /* 0x0000001426117231 */ /* 0x004fc40000000011 */
        /* <DEDUP_REMOVED lines=26> */
.L_x_3100:
[----:B------:R-:W-:Y:S01]  /*9e60*/  IADD3 R91, PT, PT, R91, 0x20, RZ ;  /* 0x000000205b5b7810 */ /* 0x000fe20007ffe0ff */
[----:B------:R-:W-:Y:S01]  /*9e70*/  UIADD3 UR4, UPT, UPT, UR4, 0x40, URZ ;  /* 0x0000004004047890 */ /* 0x000fe2000fffe0ff */
[----:B------:R-:W-:Y:S02]  /*9e80*/  IMAD.WIDE R28, R87, 0x4, R28 ;  /* 0x00000004571c7825 */ /* 0x000fe400078e021c */
[----:B------:R-:W-:-:S13]  /*9e90*/  ISETP.GE.AND P1, PT, R91, R24, PT ;  /* 0x000000185b00720c */ /* 0x000fda0003f26270 */
[----:B------:R-:W-:Y:S05]  /*9ea0*/  @!P1 BRA `(.L_x_3102) ;  /* 0xffffffdc00309947 */ /* 0x000fea000383ffff */
[----:B------:R-:W-:-:S07]  /*9eb0*/  IMAD.WIDE R24, R87, 0x18, R18 ;  /* 0x0000001857187825 */ /* 0x000fce00078e0212 */
.L_x_3095:
[----:B------:R-:W0:Y:S02]  /*9ec0*/  LDCU UR5, c[0x0][0x3d4] ;  /* 0x00007a80ff0577ac */ /* 0x000e240008000800 */
[----:B0-----:R-:W-:-:S04]  /*9ed0*/  VIMNMX R20, PT, PT, R88, UR5, PT ;  /* 0x0000000558147c48 */ /* 0x001fc8000bfe0100 */
[----:B------:R-:W-:-:S13]  /*9ee0*/  ISETP.GT.AND P1, PT, R20, R91, PT ;  /* 0x0000005b1400720c */ /* 0x000fda0003f24270 */
[----:B------:R-:W-:Y:S05]  /*9ef0*/  @!P1 BRA `(.L_x_3103) ;  /* 0x0000005000d49947 */ /* 0x000fea0003800000 */
[----:B------:R-:W-:-:S13]  /*9f00*/  ISETP.EQ.OR P1, PT, R16, 0x2, P0 ;  /* 0x000000021000780c */ /* 0x000fda0000722670 */
.L_x_3116:
[----:B------:R-:W2:Y:S01]  /*9f10*/  LDG.E.128.CONSTANT R12, desc[UR10][R24.64] ;  /* 0x0000000a180c7981 */ /* 0x000ea2000c1e9d00 */
[----:B------:R-:W-:Y:S02]  /*9f20*/  MOV R11, 0x2c00 ;  /* 0x00002c00000b7802 */ /* 0x000fe40000000f00 */
[----:B------:R-:W-:Y:S02]  /*9f30*/  ISETP.NE.AND P2, PT, R90, RZ, PT ;  /* 0x000000ff5a00720c */ /* 0x000fe40003f45270 */
[----:B-1----:R-:W-:Y:S02]  /*9f40*/  PRMT R7, R7, 0x5410, R11 ;  /* 0x0000541007077816 */ /* 0x002fe4000000000b */
[----:B------:R-:W-:Y:S02]  /*9f50*/  ISETP.NE.AND P3, PT, R16, 0x1, PT ;  /* 0x000000011000780c */ /* 0x000fe40003f65270 */
[----:B--2---:R-:W-:Y:S02]  /*9f60*/  SHF.R.U32.HI R22, RZ, 0x8, R13 ;  /* 0x00000008ff167819 */ /* 0x004fe4000001160d */
[----:B------:R-:W-:-:S02]  /*9f70*/  LOP3.LUT R17, R12, 0xf000f0, RZ, 0xc0, !PT ;  /* 0x00f000f00c117812 */ /* 0x000fc400078ec0ff */
[----:B------:R-:W-:Y:S02]  /*9f80*/  SHF.R.U32.HI R29, RZ, 0x8, R14 ;  /* 0x00000008ff1d7819 */ /* 0x000fe4000001160e */
[----:B------:R-:W-:Y:S02]  /*9f90*/  LOP3.LUT R21, R13, 0xf000f0, RZ, 0xc0, !PT ;  /* 0x00f000f00d157812 */ /* 0x000fe400078ec0ff */
[C---:B------:R-:W-:Y:S02]  /*9fa0*/  LOP3.LUT R30, R15.reuse, 0xf000f, RZ, 0xc0, !PT ;  /* 0x000f000f0f1e7812 */ /* 0x040fe400078ec0ff */
[----:B------:R-:W-:Y:S02]  /*9fb0*/  LOP3.LUT R31, R15, 0xf000f0, RZ, 0xc0, !PT ;  /* 0x00f000f00f1f7812 */ /* 0x000fe400078ec0ff */
[----:B------:R-:W-:Y:S02]  /*9fc0*/  SHF.R.U32.HI R33, RZ, 0x8, R15 ;  /* 0x00000008ff217819 */ /* 0x000fe4000001160f */
[----:B------:R-:W-:-:S02]  /*9fd0*/  LOP3.LUT R11, R12, 0xf000f, RZ, 0xc0, !PT ;  /* 0x000f000f0c0b7812 */ /* 0x000fc400078ec0ff */
[----:B------:R-:W-:Y:S02]  /*9fe0*/  SHF.R.U32.HI R18, RZ, 0x8, R12 ;  /* 0x00000008ff127819 */ /* 0x000fe4000001160c */
[C---:B------:R-:W-:Y:S02]  /*9ff0*/  LOP3.LUT R15, R22.reuse, 0xf000f, RZ, 0xc0, !PT ;  /* 0x000f000f160f7812 */ /* 0x040fe400078ec0ff */
[----:B------:R-:W-:Y:S02]  /*a000*/  LOP3.LUT R12, R17, 0x64006400, RZ, 0xfc, !PT ;  /* 0x64006400110c7812 */ /* 0x000fe400078efcff */
        /* <DEDUP_REMOVED lines=17> */
[-C--:B------:R-:W-:Y:S01]  /*a120*/  HFMA2 R27, R28, R7.reuse.H1_H1, -72, -72 ;  /* 0xd480d4801c1b7431 */ /* 0x080fe20000060007 */
[----:B------:R-:W-:Y:S02]  /*a130*/  LOP3.LUT R32, R31, 0x64006400, RZ, 0xfc, !PT ;  /* 0x640064001f207812 */ /* 0x000fe400078efcff */
        /* <DEDUP_REMOVED lines=16> */
[-C--:B------:R-:W-:Y:S02]  /*a240*/  HFMA2 R35, R36, R7.reuse.H1_H1, -72, -72 ;  /* 0xd480d48024237431 */ /* 0x080fe40000060007 */
[----:B------:R-:W-:Y:S02]  /*a250*/  HADD2 R36, R37, -1032, -1032 ;  /* 0xe408e40825247430 */ /* 0x000fe40000000000 */
[----:B------:R-:W-:Y:S02]  /*a260*/  HADD2 R30, R13, -1032, -1032 ;  /* 0xe408e4080d1e7430 */ /* 0x000fe40000000000 */
[----:B------:R-:W-:Y:S02]  /*a270*/  HFMA2 R31, R18, R7.H1_H1, -72, -72 ;  /* 0xd480d480121f7431 */ /* 0x000fe40000060007 */
[----:B------:R-:W-:-:S02]  /*a280*/  HADD2 R32, R15, -1032, -1032 ;  /* 0xe408e4080f207430 */ /* 0x000fc40000000000 */
[----:B------:R-:W-:Y:S01]  /*a290*/  HFMA2 R37, R38, R7.H1_H1, -72, -72 ;  /* 0xd480d48026257431 */ /* 0x000fe20000060007 */
[----:B------:R-:W-:Y:S06]  /*a2a0*/  @!P2 BRA `(.L_x_3104) ;  /* 0x000000040068a947 */ /* 0x000fec0003800000 */
        /* <DEDUP_REMOVED lines=90> */
.L_x_3104:
[----:B------:R-:W-:Y:S02]  /*a850*/  MOV R18, R24 ;  /* 0x0000001800127202 */ /* 0x000fe40000000f00 */
[----:B------:R-:W-:Y:S01]  /*a860*/  MOV R19, R25 ;  /* 0x0000001900137202 */ /* 0x000fe20000000f00 */
        /* <DEDUP_REMOVED lines=94> */
.L_x_3106:
        /* <DEDUP_REMOVED lines=91> */
.L_x_3105:
[----:B------:R-:W0:Y:S02]  /*b400*/  LDC R87, c[0x0][0x3ac] ;  /* 0x0000eb00ff577b82 */ /* 0x000e240000000800 */
[----:B0-----:R-:W-:-:S05]  /*b410*/  IMAD.WIDE R22, R87, 0x4, R24 ;  /* 0x0000000457167825 */ /* 0x001fca00078e0218 */
[----:B------:R-:W2:Y:S02]  /*b420*/  LDG.E.128.CONSTANT R12, desc[UR10][R22.64] ;  /* 0x0000000a160c7981 */ /* 0x000ea4000c1e9d00 */
[----:B--2---:R-:W-:Y:S02]  /*b430*/  SHF.R.U32.HI R26, RZ, 0x8, R13 ;  /* 0x00000008ff1a7819 */ /* 0x004fe4000001160d */
[----:B------:R-:W-:Y:S02]  /*b440*/  LOP3.LUT R17, R12, 0xf000f0, RZ, 0xc0, !PT ;  /* 0x00f000f00c117812 */ /* 0x000fe400078ec0ff */
[----:B------:R-:W-:Y:S02]  /*b450*/  LOP3.LUT R25, R13, 0xf000f0, RZ, 0xc0, !PT ;  /* 0x00f000f00d197812 */ /* 0x000fe400078ec0ff */
[C---:B------:R-:W-:Y:S02]  /*b460*/  LOP3.LUT R27, R14.reuse, 0xf000f, RZ, 0xc0, !PT ;  /* 0x000f000f0e1b7812 */ /* 0x040fe400078ec0ff */
[----:B------:R-:W-:-:S02]  /*b470*/  LOP3.LUT R29, R14, 0xf000f0, RZ, 0xc0, !PT ;  /* 0x00f000f00e1d7812 */ /* 0x000fc400078ec0ff */
[----:B------:R-:W-:Y:S02]  /*b480*/  SHF.R.U32.HI R14, RZ, 0x8, R14 ;  /* 0x00000008ff0e7819 */ /* 0x000fe4000001160e */
[C---:B------:R-:W-:Y:S02]  /*b490*/  LOP3.LUT R31, R15.reuse, 0xf000f, RZ, 0xc0, !PT ;  /* 0x000f000f0f1f7812 */ /* 0x040fe400078ec0ff */
[----:B------:R-:W-:Y:S02]  /*b4a0*/  LOP3.LUT R32, R15, 0xf000f0, RZ, 0xc0, !PT ;  /* 0x00f000f00f207812 */ /* 0x000fe400078ec0ff */
[----:B------:R-:W-:Y:S02]  /*b4b0*/  SHF.R.U32.HI R33, RZ, 0x8, R15 ;  /* 0x00000008ff217819 */ /* 0x000fe4000001160f */
        /* <DEDUP_REMOVED lines=40> */
[-C--:B------:R-:W-:Y:S02]  /*b740*/  HFMA2 R33, R14, R7.reuse.H1_H1, -72, -72 ;  /* 0xd480d4800e217431 */ /* 0x080fe40000060007 */
[----:B------:R-:W-:Y:S02]  /*b750*/  HADD2 R34, R15, -1032, -1032 ;  /* 0xe408e4080f227430 */ /* 0x000fe40000000000 */
[----:B------:R-:W-:Y:S01]  /*b760*/  HFMA2 R39, R40, R7.H1_H1, -72, -72 ;  /* 0xd480d48028277431 */ /* 0x000fe20000060007 */
        /* <DEDUP_REMOVED lines=91> */
.L_x_3107:
        /* <DEDUP_REMOVED lines=94> */
.L_x_3109:
        /* <DEDUP_REMOVED lines=91> */
.L_x_3108:
[----:B------:R-:W-:-:S05]  /*c8b0*/  IMAD.WIDE R22, R87, 0x4, R22 ;  /* 0x0000000457167825 */ /* 0x000fca00078e0216 */
        /* <DEDUP_REMOVED lines=144> */
.L_x_3110:
        /* <DEDUP_REMOVED lines=94> */
.L_x_3112:
        /* <DEDUP_REMOVED lines=91> */
.L_x_3111:
        /* <DEDUP_REMOVED lines=145> */
.L_x_3113:
        /* <DEDUP_REMOVED lines=94> */
.L_x_3115:
[----:B------:R-:W-:Y:S05]  /*ec40*/  @P1 BRA `(.L_x_3114) ;  /* 0x0000000400681947 */ /* 0x000fea0003800000 */
[----:B------:R-:W0:Y:S01]  /*ec50*/  LDS.64 R12, [UR4+0xb0] ;  /* 0x0000b004ff0c7984 */ /* 0x000e220008000a00 */
[--C-:B------:R-:W-:Y:S02]  /*ec60*/  HADD2.F32 R11, -RZ, R34.reuse.H0_H0 ;  /* 0x20000022ff0b7230 */ /* 0x100fe40000004100 */
[----:B------:R-:W-:Y:S01]  /*ec70*/  HADD2.F32 R34, -RZ, R34.H1_H1 ;  /* 0x30000022ff227230 */ /* 0x000fe20000004100 */
[----:B------:R-:W1:Y:S01]  /*ec80*/  LDS.64 R24, [UR4+0xb8] ;  /* 0x0000b804ff187984 */ /* 0x000e620008000a00 */
[--C-:B------:R-:W-:Y:S02]  /*ec90*/  HADD2.F32 R14, -RZ, R35.reuse.H0_H0 ;  /* 0x20000023ff0e7230 */ /* 0x100fe40000004100 */
[----:B------:R-:W-:Y:S02]  /*eca0*/  HADD2.F32 R44, -RZ, R35.H1_H1 ;  /* 0x30000023ff2c7230 */ /* 0x000fe40000004100 */
[--C-:B0-----:R-:W-:Y:S02]  /*ecb0*/  HADD2.F32 R15, -RZ, R12.reuse.H0_H0 ;  /* 0x2000000cff0f7230 */ /* 0x101fe40000004100 */
[----:B------:R-:W-:-:S02]  /*ecc0*/  HADD2.F32 R40, -RZ, R12.H1_H1 ;  /* 0x3000000cff287230 */ /* 0x000fc40000004100 */
[--C-:B------:R-:W-:Y:S02]  /*ecd0*/  HADD2.F32 R12, -RZ, R32.reuse.H0_H0 ;  /* 0x20000020ff0c7230 */ /* 0x100fe40000004100 */
[-C--:B------:R-:W-:Y:S01]  /*ece0*/  FFMA.FTZ R11, R11, R15.reuse, RZ ;  /* 0x0000000f0b0b7223 */ /* 0x080fe200000100ff */
[----:B------:R-:W-:Y:S02]  /*ecf0*/  HADD2.F32 R32, -RZ, R32.H1_H1 ;  /* 0x30000020ff207230 */ /* 0x000fe40000004100 */
[--C-:B------:R-:W-:Y:S02]  /*ed00*/  HADD2.F32 R42, -RZ, R13.reuse.H0_H0 ;  /* 0x2000000dff2a7230 */ /* 0x100fe40000004100 */
[----:B------:R-:W-:Y:S01]  /*ed10*/  FFMA.FTZ R43, R12, R15, RZ ;  /* 0x0000000f0c2b7223 */ /* 0x000fe200000100ff */
[----:B------:R-:W-:Y:S02]  /*ed20*/  HADD2.F32 R41, -RZ, R13.H1_H1 ;  /* 0x3000000dff297230 */ /* 0x000fe40000004100 */
[----:B------:R-:W-:Y:S01]  /*ed30*/  FFMA.FTZ R11, R34, R40, R11 ;  /* 0x00000028220b7223 */ /* 0x000fe2000001000b */
[----:B------:R-:W-:-:S02]  /*ed40*/  HADD2.F32 R13, -RZ, R33.H0_H0 ;  /* 0x20000021ff0d7230 */ /* 0x000fc40000004100 */
[-C--:B------:R-:W-:Y:S01]  /*ed50*/  FFMA.FTZ R43, R32, R40.reuse, R43 ;  /* 0x00000028202b7223 */ /* 0x080fe2000001002b */
[----:B------:R-:W-:Y:S02]  /*ed60*/  HADD2.F32 R32, -RZ, R33.H1_H1 ;  /* 0x30000021ff207230 */ /* 0x000fe40000004100 */
[----:B------:R-:W-:Y:S02]  /*ed70*/  HADD2.F32 R12, -RZ, R17.H0_H0 ;  /* 0x20000011ff0c7230 */ /* 0x000fe40000004100 */
[-C--:B------:R-:W-:Y:S01]  /*ed80*/  FFMA.FTZ R13, R13, R15.reuse, RZ ;  /* 0x0000000f0d0d7223 */ /* 0x080fe200000100ff */
[--C-:B------:R-:W-:Y:S02]  /*ed90*/  HADD2.F32 R34, -RZ, R26.reuse.H0_H0 ;  /* 0x2000001aff227230 */ /* 0x100fe40000004100 */
[----:B------:R-:W-:Y:S01]  /*eda0*/  FFMA.FTZ R15, R14, R15, RZ ;  /* 0x0000000f0e0f7223 */ /* 0x000fe200000100ff */
[----:B------:R-:W-:Y:S02]  /*edb0*/  HADD2.F32 R14, -RZ, R21.H0_H0 ;  /* 0x20000015ff0e7230 */ /* 0x000fe40000004100 */
[----:B------:R-:W-:Y:S01]  /*edc0*/  FFMA.FTZ R13, R32, R40, R13 ;  /* 0x00000028200d7223 */ /* 0x000fe2000001000d */
[----:B------:R-:W-:Y:S01]  /*edd0*/  FFMA.FTZ R12, R12, R42, R11 ;  /* 0x0000002a0c0c7223 */ /* 0x000fe2000001000b */
[----:B------:R-:W-:-:S02]  /*ede0*/  HADD2.F32 R11, -RZ, R26.H1_H1 ;  /* 0x3000001aff0b7230 */ /* 0x000fc40000004100 */
[----:B------:R-:W-:Y:S01]  /*edf0*/  FFMA.FTZ R15, R44, R40, R15 ;  /* 0x000000282c0f7223 */ /* 0x000fe2000001000f */
[-C--:B------:R-:W-:Y:S01]  /*ee00*/  FFMA.FTZ R32, R34, R42.reuse, R13 ;  /* 0x0000002a22207223 */ /* 0x080fe2000001000d */
[----:B------:R-:W-:Y:S02]  /*ee10*/  HADD2.F32 R34, -RZ, R27.H0_H0 ;  /* 0x2000001bff227230 */ /* 0x000fe40000004100 */
[-C--:B------:R-:W-:Y:S01]  /*ee20*/  FFMA.FTZ R14, R14, R42.reuse, R43 ;  /* 0x0000002a0e0e7223 */ /* 0x080fe2000001002b */
[----:B------:R-:W-:Y:S02]  /*ee30*/  HADD2.F32 R21, -RZ, R21.H1_H1 ;  /* 0x30000015ff157230 */ /* 0x000fe40000004100 */
[----:B------:R-:W-:Y:S01]  /*ee40*/  FFMA.FTZ R32, R11, R41, R32 ;  /* 0x000000290b207223 */ /* 0x000fe20000010020 */
[----:B------:R-:W-:Y:S02]  /*ee50*/  HADD2.F32 R17, -RZ, R17.H1_H1 ;  /* 0x30000011ff117230 */ /* 0x000fe40000004100 */
[----:B------:R-:W-:Y:S01]  /*ee60*/  FFMA.FTZ R42, R34, R42, R15 ;  /* 0x0000002a222a7223 */ /* 0x000fe2000001000f */
[----:B-1----:R-:W-:-:S02]  /*ee70*/  HADD2.F32 R11, -RZ, R24.H0_H0 ;  /* 0x20000018ff0b7230 */ /* 0x002fc40000004100 */
        /* <DEDUP_REMOVED lines=55> */
.L_x_3114:
[----:B------:R-:W-:Y:S01]  /*f1f0*/  IADD3 R91, PT, PT, R91, 0x20, RZ ;  /* 0x000000205b5b7810 */ /* 0x000fe20007ffe0ff */
[----:B------:R-:W-:Y:S01]  /*f200*/  UIADD3 UR4, UPT, UPT, UR4, 0x40, URZ ;  /* 0x0000004004047890 */ /* 0x000fe2000fffe0ff */
[----:B------:R-:W-:Y:S02]  /*f210*/  IMAD.WIDE R24, R87, 0x4, R22 ;  /* 0x0000000457187825 */ /* 0x000fe400078e0216 */
[----:B------:R-:W-:-:S13]  /*f220*/  ISETP.GE.AND P2, PT, R91, R20, PT ;  /* 0x000000145b00720c */ /* 0x000fda0003f46270 */
[----:B------:R-:W-:Y:S05]  /*f230*/  @!P2 BRA `(.L_x_3116) ;  /* 0xffffffac0034a947 */ /* 0x000fea000383ffff */
[----:B------:R-:W-:-:S07]  /*f240*/  IMAD.WIDE R24, R87, 0x10, R18 ;  /* 0x0000001057187825 */ /* 0x000fce00078e0212 */
.L_x_3103:
[----:B------:R-:W0:Y:S02]  /*f250*/  LDCU UR5, c[0x0][0x3d8] ;  /* 0x00007b00ff0577ac */ /* 0x000e240008000800 */
[----:B0-----:R-:W-:-:S04]  /*f260*/  VIMNMX R88, PT, PT, R88, UR5, PT ;  /* 0x0000000558587c48 */ /* 0x001fc8000bfe0100 */
[----:B------:R-:W-:-:S13]  /*f270*/  ISETP.GT.AND P1, PT, R88, R91, PT ;  /* 0x0000005b5800720c */ /* 0x000fda0003f24270 */
[----:B------:R-:W-:Y:S05]  /*f280*/  @!P1 BRA `(.L_x_3117) ;  /* 0x0000001c00909947 */ /* 0x000fea0003800000 */
[----:B------:R-:W-:Y:S01]  /*f290*/  ISETP.EQ.OR P0, PT, R16, 0x2, P0 ;  /* 0x000000021000780c */ /* 0x000fe20000702670 */
[----:B------:R-:W0:Y:S01]  /*f2a0*/  LDCU UR6, c[0x0][0x3a8] ;  /* 0x00007500ff0677ac */ /* 0x000e220008000800 */
[----:B------:R-:W-:-:S12]  /*f2b0*/  UIADD3 UR4, UPT, UPT, UR4, 0x60, URZ ;  /* 0x0000006004047890 */ /* 0x000fd8000fffe0ff */
.L_x_3121:
[----:B------:R-:W2:Y:S01]  /*f2c0*/  LDC R87, c[0x0][0x3ac] ;  /* 0x0000eb00ff577b82 */ /* 0x000ea20000000800 */
[----:B------:R-:W3:Y:S01]  /*f2d0*/  LDG.E.128.CONSTANT R16, desc[UR10][R24.64] ;  /* 0x0000000a18107981 */ /* 0x000ee2000c1e9d00 */
[----:B--2---:R-:W-:-:S05]  /*f2e0*/  IMAD.WIDE R26, R87, 0x4, R24 ;  /* 0x00000004571a7825 */ /* 0x004fca00078e0218 */
[----:B------:R2:W4:Y:S01]  /*f2f0*/  LDG.E.128.CONSTANT R20, desc[UR10][R26.64] ;  /* 0x0000000a1a147981 */ /* 0x000522000c1e9d00 */
[----:B------:R-:W-:-:S05]  /*f300*/  IMAD.WIDE R94, R87, 0x4, R26 ;  /* 0x00000004575e7825 */ /* 0x000fca00078e021a */
[----:B------:R-:W5:Y:S01]  /*f310*/  LDG.E.128.CONSTANT R12, desc[UR10][R94.64] ;  /* 0x0000000a5e0c7981 */ /* 0x000f62000c1e9d00 */
[----:B------:R-:W-:Y:S01]  /*f320*/  MOV R34, 0x3000 ;  /* 0x0000300000227802 */ /* 0x000fe20000000f00 */
[----:B------:R-:W-:Y:S01]  /*f330*/  HFMA2 R42, -RZ, RZ, 0, 0.015625 ;  /* 0x00002400ff2a7431 */ /* 0x000fe200000001ff */
[----:B------:R-:W0:Y:S01]  /*f340*/  S2UR UR5, SR_CTAID.Y ;  /* 0x00000000000579c3 */ /* 0x000e220000002600 */
[----:B------:R-:W-:Y:S01]  /*f350*/  ISETP.NE.AND P1, PT, R90, RZ, PT ;  /* 0x000000ff5a00720c */ /* 0x000fe20003f25270 */
[----:B0-----:R-:W-:-:S04]  /*f360*/  UIMAD UR5, UR5, -0x3, UR6 ;  /* 0xfffffffd050578a4 */ /* 0x001fc8000f8e0206 */
[----:B------:R-:W-:Y:S01]  /*f370*/  UISETP.NE.AND UP0, UPT, UR5, 0x1, UPT ;  /* 0x000000010500788c */ /* 0x000fe2000bf05270 */
[----:B---3--:R-:W-:Y:S02]  /*f380*/  SHF.R.U32.HI R24, RZ, 0xf, R16 ;  /* 0x0000000fff187819 */ /* 0x008fe40000011610 */
[----:B------:R-:W-:Y:S02]  /*f390*/  SHF.R.U32.HI R25, RZ, 0xf, R17 ;  /* 0x0000000fff197819 */ /* 0x000fe40000011611 */
[----:B--2---:R-:W-:Y:S02]  /*f3a0*/  SHF.R.U32.HI R26, RZ, 0xf, R18 ;  /* 0x0000000fff1a7819 */ /* 0x004fe40000011612 */
[C---:B------:R-:W-:Y:S02]  /*f3b0*/  LOP3.LUT R61, R19.reuse, 0x70007, RZ, 0xc0, !PT ;  /* 0x00070007133d7812 */ /* 0x040fe400078ec0ff */
        /* <DEDUP_REMOVED lines=8> */
[----:B------:R-:W-:Y:S02]  /*f440*/  SHF.R.U32.HI R47, RZ, 0x6, R17 ;  /* 0x00000006ff2f7819 */ /* 0x000fe40000011611 */
[----:B------:R-:W-:Y:S02]  /*f450*/  LOP3.LUT R24, R24, 0x10001, RZ, 0xc0, !PT ;  /* 0x0001000118187812 */ /* 0x000fe400078ec0ff */
[C---:B----4-:R-:W-:Y:S02]  /*f460*/  LOP3.LUT R45, R20.reuse, 0x70007, RZ, 0xc0, !PT ;  /* 0x00070007142d7812 */ /* 0x050fe400078ec0ff */
        /* <DEDUP_REMOVED lines=13> */
[----:B------:R-:W-:Y:S02]  /*f540*/  SHF.R.U32.HI R22, RZ, 0xe, R23 ;  /* 0x0000000eff167819 */ /* 0x000fe40000011617 */
[----:B------:R-:W-:-:S02]  /*f550*/  LOP3.LUT R27, R27, 0x10001, RZ, 0xc0, !PT ;  /* 0x000100011b1b7812 */ /* 0x000fc400078ec0ff */
[C---:B------:R-:W-:Y:S02]  /*f560*/  LOP3.LUT R56, R18.reuse, 0x70007, RZ, 0xc0, !PT ;  /* 0x0007000712387812 */ /* 0x040fe400078ec0ff */
[----:B------:R-:W-:Y:S02]  /*f570*/  LOP3.LUT R35, R18, 0x380038, RZ, 0xc0, !PT ;  /* 0x0038003812237812 */ /* 0x000fe400078ec0ff */
[----:B------:R-:W-:Y:S02]  /*f580*/  SHF.R.U32.HI R55, RZ, 0x6, R18 ;  /* 0x00000006ff377819 */ /* 0x000fe40000011612 */
[C---:B------:R-:W-:Y:S02]  /*f590*/  LOP3.LUT R53, R23.reuse, 0x70007, RZ, 0xc0, !PT ;  /* 0x0007000717357812 */ /* 0x040fe400078ec0ff */
[----:B------:R-:W-:Y:S02]  /*f5a0*/  LOP3.LUT R18, R23, 0x380038, RZ, 0xc0, !PT ;  /* 0x0038003817127812 */ /* 0x000fe400078ec0ff */
[----:B------:R-:W-:-:S02]  /*f5b0*/  SHF.R.U32.HI R54, RZ, 0x6, R23 ;  /* 0x00000006ff367819 */ /* 0x000fc40000011617 */
[----:B------:R-:W-:Y:S02]  /*f5c0*/  LOP3.LUT R24, R24, 0x20002, R19, 0xf8, !PT ;  /* 0x0002000218187812 */ /* 0x000fe400078ef813 */
[----:B------:R-:W-:Y:S02]  /*f5d0*/  LOP3.LUT R23, R25, 0x20002, R20, 0xf8, !PT ;  /* 0x0002000219177812 */ /* 0x000fe400078ef814 */
[----:B------:R-:W-:Y:S02]  /*f5e0*/  LOP3.LUT R37, R26, 0x20002, R21, 0xf8, !PT ;  /* 0x000200021a257812 */ /* 0x000fe400078ef815 */
[----:B------:R-:W-:Y:S02]  /*f5f0*/  LOP3.LUT R40, R27, 0x20002, R22, 0xf8, !PT ;  /* 0x000200021b287812 */ /* 0x000fe400078ef816 */
        /* <DEDUP_REMOVED lines=18> */
[----:B------:R-:W-:Y:S02]  /*f720*/  LOP3.LUT R33, R33, 0x64006400, RZ, 0xfc, !PT ;  /* 0x6400640021217812 */ /* 0x000fe400078efcff */
[----:B------:R-:W-:-:S02]  /*f730*/  LOP3.LUT R22, R23, 0x40004, R22, 0xf8, !PT ;  /* 0x0004000417167812 */ /* 0x000fc400078ef816 */
[----:B------:R-:W-:Y:S01]  /*f740*/  LOP3.LUT R15, R43, 0x380038, RZ, 0xc0, !PT ;  /* 0x003800382b0f7812 */ /* 0x000fe200078ec0ff */
[-C--:B------:R-:W-:Y:S01]  /*f750*/  HFMA2 R81, R33, R34.reuse.H0_H0, -132, -132 ;  /* 0xd820d82021517431 */ /* 0x080fe20000040022 */
[----:B------:R-:W-:Y:S02]  /*f760*/  LOP3.LUT R23, R37, 0x40004, R36, 0xf8, !PT ;  /* 0x0004000425177812 */ /* 0x000fe400078ef824 */
        /* <DEDUP_REMOVED lines=162> */
[----:B------:R-:W0:Y:S01]  /*10190*/  LDS.128 R28, [UR4+-0x60] ;  /* 0xffffa004ff1c7984 */ /* 0x000e220008000c00 */
[----:B------:R-:W-:Y:S02]  /*101a0*/  PRMT R10, R10, 0x5410, R9 ;  /* 0x000054100a0a7816 */ /* 0x000fe40000000009 */
[----:B-1----:R-:W-:Y:S01]  /*101b0*/  PRMT R8, R8, 0x5410, R7 ;  /* 0x0000541008087816 */ /* 0x002fe20000000007 */
        /* <DEDUP_REMOVED lines=31> */
[-C--:B------:R-:W-:Y:S02]  /*103b0*/  HFMA2 R92, R69, R23.reuse, R30 ;  /* 0x00000017455c7231 */ /* 0x080fe4000000001e */
[-C--:B------:R-:W-:Y:S01]  /*103c0*/  HFMA2 R22, R45, R23.reuse, R22 ;  /* 0x000000172d167231 */ /* 0x080fe20000000016 */
[----:B------:R-:W1:Y:S01]  /*103d0*/  LDS.128 R28, [UR4+-0x30] ;  /* 0xffffd004ff1c7984 */ /* 0x000e620008000c00 */
        /* <DEDUP_REMOVED lines=41> */
.L_x_3118:
[----:B------:R-:W-:Y:S05]  /*10670*/  BRA.U !UP0, `(.L_x_3119) ;  /* 0x0000000908807547 */ /* 0x000fea000b800000 */
[----:B------:R-:W-:-:S04]  /*10680*/  PRMT R20, R89, 0x9910, RZ ;  /* 0x0000991059147816 */ /* 0x000fc800000000ff */
[----:B------:R-:W-:-:S13]  /*10690*/  ISETP.NE.AND P1, PT, R20, RZ, PT ;  /* 0x000000ff1400720c */ /* 0x000fda0003f25270 */
[----:B------:R-:W-:Y:S05]  /*106a0*/  @!P1 BRA `(.L_x_3120) ;  /* 0x0000000400389947 */ /* 0x000fea0003800000 */
        /* <DEDUP_REMOVED lines=78> */
.L_x_3120:
[----:B------:R-:W-:Y:S05]  /*10b90*/  @P0 BRA `(.L_x_3119) ;  /* 0x0000000400380947 */ /* 0x000fea0003800000 */
        /* <DEDUP_REMOVED lines=17> */
[----:B------:R-:W0:Y:S01]  /*10cb0*/  LDS.128 R24, [UR4+0x40] ;  /* 0x00004004ff187984 */ /* 0x000e220008000c00 */
[----:B-1----:R-:W-:Y:S02]  /*10cc0*/  HFMA2 R28, R68, R20, R28 ;  /* 0x00000014441c7231 */ /* 0x002fe4000000001c */
        /* <DEDUP_REMOVED lines=59> */
.L_x_3119:
[----:B------:R-:W-:Y:S01]  /*11080*/  IADD3 R91, PT, PT, R91, 0x20, RZ ;  /* 0x000000205b5b7810 */ /* 0x000fe20007ffe0ff */
[----:B------:R-:W-:Y:S01]  /*11090*/  UIADD3 UR4, UPT, UPT, UR4, 0x40, URZ ;  /* 0x0000004004047890 */ /* 0x000fe2000fffe0ff */
[----:B------:R-:W-:Y:S02]  /*110a0*/  IMAD.WIDE R24, R87, 0x4, R94 ;  /* 0x0000000457187825 */ /* 0x000fe400078e025e */
[----:B------:R-:W-:-:S13]  /*110b0*/  ISETP.GE.AND P1, PT, R91, R88, PT ;  /* 0x000000585b00720c */ /* 0x000fda0003f26270 */
[----:B------:R-:W-:Y:S05]  /*110c0*/  @!P1 BRA `(.L_x_3121) ;  /* 0xffffffe0007c9947 */ /* 0x000fea000383ffff */
.L_x_3117:
[----:B-1----:R-:W0:Y:S01]  /*110d0*/  S2R R8, SR_CTAID.X ;  /* 0x0000000000087919 */ /* 0x002e220000002500 */
        /* <DEDUP_REMOVED lines=21> */
.L_x_3125:
[----:B------:R-:W0:Y:S02]  /*11230*/  LDS R6, [R8] ;  /* 0x0000000008067984 */ /* 0x000e240000000800 */
[----:B0-----:R-:W-:-:S05]  /*11240*/  HADD2 R7, R6, R9 ;  /* 0x0000000906077230 */ /* 0x001fca0000000000 */
[----:B------:R-:W0:Y:S02]  /*11250*/  ATOMS.CAST.SPIN P1, [R8], R6, R7 ;  /* 0x000000060800758d */ /* 0x000e240001820007 */
[----:B0-----:R-:W-:Y:S05]  /*11260*/  @!P1 BRA `(.L_x_3125) ;  /* 0xfffffffc00f09947 */ /* 0x001fea000383ffff */
[----:B------:R-:W-:Y:S05]  /*11270*/  BRA `(.L_x_3123) ;  /* 0x00000000000c7947 */ /* 0x000fea0003800000 */
.L_x_3124:
[----:B------:R-:W2:Y:S02]  /*11280*/  LD.E R6, desc[UR10][R10.64] ;  /* 0x0000000a0a067980 */ /* 0x000ea4000c101900 */
[----:B--2---:R-:W-:-:S05]  /*11290*/  IADD3 R7, PT, PT, R7, R6, RZ ;  /* 0x0000000607077210 */ /* 0x004fca0007ffe0ff */
[----:B------:R0:W-:Y:S02]  /*112a0*/  ST.E desc[UR10][R10.64], R7 ;  /* 0x000000070a007985 */ /* 0x0001e4000c10190a */
.L_x_3123:
[----:B------:R-:W-:Y:S05]  /*112b0*/  BSYNC.RECONVERGENT B0 ;  /* 0x0000000000007941 */ /* 0x000fea0003800200 */
.L_x_3122:
[----:B------:R1:W-:Y:S01]  /*112c0*/  ATOM.E.ADD.F16x2.RN.STRONG.GPU P1, RZ, desc[UR10][R10.64+0x4], R13 ;  /* 0x8000040d0aff79a2 */ /* 0x0003e2000c12e10a */
[----:B------:R-:W-:Y:S04]  /*112d0*/  BSSY.RECONVERGENT B0, `(.L_x_3126) ;  /* 0x000000e000007945 */ /* 0x000fe80003800200 */
[----:B-1----:R-:W-:Y:S05]  /*112e0*/  @P1 BRA `(.L_x_3127) ;  /* 0x0000000000301947 */ /* 0x002fea0003800000 */
[----:B------:R-:W1:Y:S02]  /*112f0*/  QSPC.E.S P1, RZ, [R10+0x4] ;  /* 0x000004000aff73aa */ /* 0x000e640000020500 */
[----:B-1----:R-:W-:Y:S05]  /*11300*/  @!P1 BRA `(.L_x_3128) ;  /* 0x00000000001c9947 */ /* 0x002fea0003800000 */
[----:B------:R-:W-:-:S04]  /*11310*/  MOV R6, R10 ;  /* 0x0000000a00067202 */ /* 0x000fc80000000f00 */
[----:B------:R-:W-:-:S07]  /*11320*/  MOV R8, R6 ;  /* 0x0000000600087202 */ /* 0x000fce0000000f00 */
.L_x_3129:
[----:B------:R-:W0:Y:S02]  /*11330*/  LDS R6, [R8+0x4] ;  /* 0x0000040008067984 */ /* 0x000e240000000800 */
[----:B0-----:R-:W-:-:S05]  /*11340*/  HFMA2 R7, R6, 1, 1, R5 ;  /* 0x3c003c0006077831 */ /* 0x001fca0000000005 */
[----:B------:R-:W0:Y:S02]  /*11350*/  ATOMS.CAST.SPIN P1, [R8+0x4], R6, R7 ;  /* 0x000004060800758d */ /* 0x000e240001820007 */
[----:B0-----:R-:W-:Y:S05]  /*11360*/  @!P1 BRA `(.L_x_3129) ;  /* 0xfffffffc00f09947 */ /* 0x001fea000383ffff */
[----:B------:R-:W-:Y:S05]  /*11370*/  BRA `(.L_x_3127) ;  /* 0x00000000000c7947 */ /* 0x000fea0003800000 */
.L_x_3128:
[----:B------:R-:W2:Y:S02]  /*11380*/  LD.E R5, desc[UR10][R10.64+0x4] ;  /* 0x0000040a0a057980 */ /* 0x000ea4000c101900 */
[----:B--2---:R-:W-:-:S05]  /*11390*/  IADD3 R5, PT, PT, R13, R5, RZ ;  /* 0x000000050d057210 */ /* 0x004fca0007ffe0ff */
[----:B------:R1:W-:Y:S02]  /*113a0*/  ST.E desc[UR10][R10.64+0x4], R5 ;  /* 0x000004050a007985 */ /* 0x0003e4000c10190a */
.L_x_3127:
[----:B------:R-:W-:Y:S05]  /*113b0*/  BSYNC.RECONVERGENT B0 ;  /* 0x0000000000007941 */ /* 0x000fea0003800200 */
.L_x_3126:
        /* <DEDUP_REMOVED lines=12> */
.L_x_3133:
[----:B------:R-:W0:Y:S02]  /*11480*/  LDS R4, [R6] ;  /* 0x0000000006047984 */ /* 0x000e240000000800 */
[----:B0-----:R-:W-:-:S05]  /*11490*/  HADD2 R5, R4, R7 ;  /* 0x0000000704057230 */ /* 0x001fca0000000000 */
[----:B------:R-:W0:Y:S02]  /*114a0*/  ATOMS.CAST.SPIN P0, [R6], R4, R5 ;  /* 0x000000040600758d */ /* 0x000e240001800005 */
[----:B0-----:R-:W-:Y:S05]  /*114b0*/  @!P0 BRA `(.L_x_3133) ;  /* 0xfffffffc00f08947 */ /* 0x001fea000383ffff */
[----:B------:R-:W-:Y:S05]  /*114c0*/  BRA `(.L_x_3131) ;  /* 0x00000000000c7947 */ /* 0x000fea0003800000 */
.L_x_3132:
[----:B------:R-:W2:Y:S02]  /*114d0*/  LD.E R4, desc[UR10][R10.64] ;  /* 0x0000000a0a047980 */ /* 0x000ea4000c101900 */
[----:B--2---:R-:W-:-:S05]  /*114e0*/  IADD3 R5, PT, PT, R5, R4, RZ ;  /* 0x0000000405057210 */ /* 0x004fca0007ffe0ff */
[----:B------:R0:W-:Y:S02]  /*114f0*/  ST.E desc[UR10][R10.64], R5 ;  /* 0x000000050a007985 */ /* 0x0001e4000c10190a */
.L_x_3131:
[----:B------:R-:W-:Y:S05]  /*11500*/  BSYNC.RECONVERGENT B0 ;  /* 0x0000000000007941 */ /* 0x000fea0003800200 */
.L_x_3130:
[----:B------:R1:W-:Y:S01]  /*11510*/  ATOM.E.ADD.F16x2.RN.STRONG.GPU P0, RZ, desc[UR10][R10.64+0x4], R8 ;  /* 0x800004080aff79a2 */ /* 0x0003e2000c10e10a */
[----:B------:R-:W-:Y:S04]  /*11520*/  BSSY.RECONVERGENT B0, `(.L_x_3134) ;  /* 0x000000e000007945 */ /* 0x000fe80003800200 */
[----:B-1----:R-:W-:Y:S05]  /*11530*/  @P0 BRA `(.L_x_3135) ;  /* 0x0000000000300947 */ /* 0x002fea0003800000 */
[----:B------:R-:W1:Y:S02]  /*11540*/  QSPC.E.S P0, RZ, [R10+0x4] ;  /* 0x000004000aff73aa */ /* 0x000e640000000500 */
[----:B-1----:R-:W-:Y:S05]  /*11550*/  @!P0 BRA `(.L_x_3136) ;  /* 0x00000000001c8947 */ /* 0x002fea0003800000 */
[----:B------:R-:W-:-:S04]  /*11560*/  MOV R4, R10 ;  /* 0x0000000a00047202 */ /* 0x000fc80000000f00 */
[----:B------:R-:W-:-:S07]  /*11570*/  MOV R6, R4 ;  /* 0x0000000400067202 */ /* 0x000fce0000000f00 */
.L_x_3137:
[----:B------:R-:W0:Y:S02]  /*11580*/  LDS R4, [R6+0x4] ;  /* 0x0000040006047984 */ /* 0x000e240000000800 */
[----:B0-----:R-:W-:-:S05]  /*11590*/  HFMA2 R5, R4, 1, 1, R3 ;  /* 0x3c003c0004057831 */ /* 0x001fca0000000003 */
[----:B------:R-:W0:Y:S02]  /*115a0*/  ATOMS.CAST.SPIN P0, [R6+0x4], R4, R5 ;  /* 0x000004040600758d */ /* 0x000e240001800005 */
[----:B0-----:R-:W-:Y:S05]  /*115b0*/  @!P0 BRA `(.L_x_3137) ;  /* 0xfffffffc00f08947 */ /* 0x001fea000383ffff */
[----:B------:R-:W-:Y:S05]  /*115c0*/  BRA `(.L_x_3135) ;  /* 0x00000000000c7947 */ /* 0x000fea0003800000 */
.L_x_3136:
[----:B------:R-:W2:Y:S02]  /*115d0*/  LD.E R3, desc[UR10][R10.64+0x4] ;  /* 0x0000040a0a037980 */ /* 0x000ea4000c101900 */
[----:B--2---:R-:W-:-:S05]  /*115e0*/  IADD3 R3, PT, PT, R8, R3, RZ ;  /* 0x0000000308037210 */ /* 0x004fca0007ffe0ff */
[----:B------:R1:W-:Y:S02]  /*115f0*/  ST.E desc[UR10][R10.64+0x4], R3 ;  /* 0x000004030a007985 */ /* 0x0003e4000c10190a */
.L_x_3135:
[----:B------:R-:W-:Y:S05]  /*11600*/  BSYNC.RECONVERGENT B0 ;  /* 0x0000000000007941 */ /* 0x000fea0003800200 */
.L_x_3134:
        /* <DEDUP_REMOVED lines=13> */
.L_x_3141:
[----:B------:R-:W0:Y:S02]  /*116e0*/  LDS R2, [R4] ;  /* 0x0000000004027984 */ /* 0x000e240000000800 */
[----:B0-----:R-:W-:-:S05]  /*116f0*/  HADD2 R3, R2, R5 ;  /* 0x0000000502037230 */ /* 0x001fca0000000000 */
[----:B------:R-:W0:Y:S02]  /*11700*/  ATOMS.CAST.SPIN P0, [R4], R2, R3 ;  /* 0x000000020400758d */ /* 0x000e240001800003 */
[----:B0-----:R-:W-:Y:S05]  /*11710*/  @!P0 BRA `(.L_x_3141) ;  /* 0xfffffffc00f08947 */ /* 0x001fea000383ffff */
[----:B------:R-:W-:Y:S05]  /*11720*/  BRA `(.L_x_3139) ;  /* 0x00000000000c7947 */ /* 0x000fea0003800000 */
.L_x_3140:
[----:B------:R-:W2:Y:S02]  /*11730*/  LD.E R2, desc[UR10][R10.64] ;  /* 0x0000000a0a027980 */ /* 0x000ea4000c101900 */
[----:B--2---:R-:W-:-:S05]  /*11740*/  IADD3 R3, PT, PT, R3, R2, RZ ;  /* 0x0000000203037210 */ /* 0x004fca0007ffe0ff */
[----:B------:R0:W-:Y:S02]  /*11750*/  ST.E desc[UR10][R10.64], R3 ;  /* 0x000000030a007985 */ /* 0x0001e4000c10190a */
.L_x_3139:
[----:B------:R-:W-:Y:S05]  /*11760*/  BSYNC.RECONVERGENT B0 ;  /* 0x0000000000007941 */ /* 0x000fea0003800200 */
.L_x_3138:
[----:B------:R1:W-:Y:S02]  /*11770*/  ATOM.E.ADD.F16x2.RN.STRONG.GPU P0, RZ, desc[UR10][R10.64+0x4], R7 ;  /* 0x800004070aff79a2 */ /* 0x0003e4000c10e10a */
[----:B-1----:R-:W-:Y:S05]  /*11780*/  @P0 EXIT ;  /* 0x000000000000094d */ /* 0x002fea0003800000 */
[----:B------:R-:W1:Y:S02]  /*11790*/  QSPC.E.S P0, RZ, [R10+0x4] ;  /* 0x000004000aff73aa */ /* 0x000e640000000500 */
[----:B-1----:R-:W-:Y:S05]  /*117a0*/  @!P0 BRA `(.L_x_3142) ;  /* 0x00000000001c8947 */ /* 0x002fea0003800000 */
[----:B------:R-:W-:-:S04]  /*117b0*/  MOV R2, R10 ;  /* 0x0000000a00027202 */ /* 0x000fc80000000f00 */
[----:B------:R-:W-:-:S07]  /*117c0*/  MOV R4, R2 ;  /* 0x0000000200047202 */ /* 0x000fce0000000f00 */
.L_x_3143:
[----:B------:R-:W0:Y:S02]  /*117d0*/  LDS R2, [R4+0x4] ;  /* 0x0000040004027984 */ /* 0x000e240000000800 */
[----:B0-----:R-:W-:-:S05]  /*117e0*/  HFMA2 R3, R2, 1, 1, R0 ;  /* 0x3c003c0002037831 */ /* 0x001fca0000000000 */
[----:B------:R-:W0:Y:S02]  /*117f0*/  ATOMS.CAST.SPIN P0, [R4+0x4], R2, R3 ;  /* 0x000004020400758d */ /* 0x000e240001800003 */
[----:B0-----:R-:W-:Y:S05]  /*11800*/  @!P0 BRA `(.L_x_3143) ;  /* 0xfffffffc00f08947 */ /* 0x001fea000383ffff */
[----:B------:R-:W-:Y:S05]  /*11810*/  EXIT ;  /* 0x000000000000794d */ /* 0x000fea0003800000 */
.L_x_3142:
[----:B------:R-:W0:Y:S02]  /*11820*/  LD.E R0, desc[UR10][R10.64+0x4] ;  /* 0x0000040a0a007980 */ /* 0x000e24000c101900 */
[----:B0-----:R-:W-:-:S05]  /*11830*/  IADD3 R3, PT, PT, R7, R0, RZ ;  /* 0x0000000007037210 */ /* 0x001fca0007ffe0ff */
[----:B------:R-:W-:Y:S01]  /*11840*/  ST.E desc[UR10][R10.64+0x4], R3 ;  /* 0x000004030a007985 */ /* 0x000fe2000c10190a */
[----:B------:R-:W-:Y:S05]  /*11850*/  EXIT ;  /* 0x000000000000794d */ /* 0x000fea0003800000 */
.L_x_3144:
        /* <DEDUP_REMOVED lines=10> */
.L_x_5322:


//--------------------- .text._Z23gemm_half_q_half_kernelILi3ELi176ELb1ELb0ELi32EEvPK6__halfPKjS4_S2_PS0_iiiiPKtS7_iiiiiibS2_i --------------------------
	.section	.text._Z23gemm_half_q_half_kernelILi3ELi176ELb1ELb0ELi32EEvPK6__halfPKjS4_S2_PS0_iiiiPKtS7_iiiiiibS2_i,"ax",@progbits
	.align	128
        .global         _Z23gemm_half_q_half_kernelILi3ELi176ELb1ELb0ELi32EEvPK6__halfPKjS4_S2_PS0_iiiiPKtS7_iiiiiibS2_i
        .type           _Z23gemm_half_q_half_kernelILi3ELi176ELb1ELb0ELi32EEvPK6__halfPKjS4_S2_PS0_iiiiPKtS7_iiiiiibS2_i,@function
        .size           _Z23gemm_half_q_half_kernelILi3ELi176ELb1ELb0ELi32EEvPK6__halfPKjS4_S2_PS0_iiiiPKtS7_iiiiiibS2_i,(.L_x_5323 - _Z23gemm_half_q_half_kernelILi3ELi176ELb1ELb0ELi32EEvPK6__halfPKjS4_S2_PS0_iiiiPKtS7_iiiiiibS2_i)
        .other          _Z23gemm_half_q_half_kernelILi3ELi176ELb1ELb0ELi32EEvPK6__halfPKjS4_S2_PS0_iiiiPKtS7_iiiiiibS2_i,@"STO_CUDA_ENTRY STV_DEFAULT"
_Z23gemm_half_q_half_kernelILi3ELi176ELb1ELb0ELi32EEvPK6__halfPKjS4_S2_PS0_iiiiPKtS7_iiiiiibS2_i:
.text._Z23gemm_half_q_half_kernelILi3ELi176ELb1ELb0ELi32EEvPK6__halfPKjS4_S2_PS0_iiiiPKtS7_iiiiiibS2_i:
        /* <DEDUP_REMOVED lines=29> */
.L_x_3145:
        /* <DEDUP_REMOVED lines=42> */
.L_x_3151:
        /* <DEDUP_REMOVED lines=32> */
.L_x_3150:
        /* <DEDUP_REMOVED lines=20> */
.L_x_3152:
[----:B------:R-:W-:-:S13]  /*07b0*/  ISETP.EQ.AND P3, PT, R18, RZ, PT ;  /* 0x000000ff1200720c */ /* 0x000fda0003f62270 */
[----:B------:R-:W-:Y:S05]  /*07c0*/  @!P1 BRA P3, `(.L_x_3147) ;  /* 0x0000000400789947 */ /* 0x000fea0001800000 */
.L_x_3149:
        /* <DEDUP_REMOVED lines=12> */
.L_x_3148:
        /* <DEDUP_REMOVED lines=16> */
.L_x_3155:
        /* <DEDUP_REMOVED lines=32> */
.L_x_3154:
        /* <DEDUP_REMOVED lines=21> */
.L_x_3156:
[----:B------:R-:W-:-:S13]  /*0ce0*/  ISETP.NE.OR P1, PT, R18, RZ, P1 ;  /* 0x000000ff1200720c */ /* 0x000fda0000f25670 */
[----:B------:R-:W-:Y:S05]  /*0cf0*/  @!P1 BRA `(.L_x_3147) ;  /* 0x00000000002c9947 */ /* 0x000fea0003800000 */
.L_x_3153:
        /* <DEDUP_REMOVED lines=11> */
.L_x_3147:
[----:B0-----:R-:W-:Y:S05]  /*0db0*/  BSYNC.RECONVERGENT B0 ;  /* 0x0000000000007941 */ /* 0x001fea0003800200 */
.L_x_3146:
        /* <DEDUP_REMOVED lines=20> */
.L_x_3160:
[CC--:B-12---:R-:W-:Y:S01]  /*0f00*/  IADD3 R10, PT, PT, R7.reuse, R87.reuse, RZ ;  /* 0x00000057070a7210 */ /* 0x0c6fe20007ffe0ff */
        /* <DEDUP_REMOVED lines=14> */
.L_x_3159:
[----:B------:R-:W-:-:S04]  /*0ff0*/  IADD3 R4, PT, PT, RZ, -R18, RZ ;  /* 0x80000012ff047210 */ /* 0x000fc80007ffe0ff */
[----:B------:R-:W-:-:S13]  /*1000*/  ISETP.GT.AND P3, PT, R4, 0x1, PT ;  /* 0x000000010400780c */ /* 0x000fda0003f64270 */
[----:B------:R-:W-:Y:S05]  /*1010*/  @!P3 BRA `(.L_x_3161) ;  /* 0x000000000024b947 */ /* 0x000fea0003800000 */
[----:B-12---:R-:W0:Y:S01]  /*1020*/  LDC.64 R10, c[0x0][0x3a0] ;  /* 0x0000e800ff0a7b82 */ /* 0x006e220000000a00 */
        /* <DEDUP_REMOVED lines=8> */
.L_x_3161:
[----:B------:R-:W-:-:S13]  /*10b0*/  ISETP.NE.OR P1, PT, R18, RZ, P1 ;  /* 0x000000ff1200720c */ /* 0x000fda0000f25670 */
[----:B------:R-:W-:Y:S05]  /*10c0*/  @!P1 BRA `(.L_x_3157) ;  /* 0x00000000001c9947 */ /* 0x000fea0003800000 */
.L_x_3158:
[----:B012---:R-:W0:Y:S02]  /*10d0*/  LDC.64 R8, c[0x0][0x3a0] ;  /* 0x0000e800ff087b82 */ /* 0x007e240000000a00 */
.L_x_3162:
[C---:B0-----:R-:W-:Y:S01]  /*10e0*/  IMAD.WIDE R10, R7.reuse, 0x2, R8 ;  /* 0x00000002070a7825 */ /* 0x041fe200078e0208 */
[----:B------:R-:W-:Y:S02]  /*10f0*/  IADD3 R18, PT, PT, R18, 0x1, RZ ;  /* 0x0000000112127810 */ /* 0x000fe40007ffe0ff */
[----:B------:R-:W-:Y:S02]  /*1100*/  IADD3 R7, PT, PT, R7, R87, RZ ;  /* 0x0000005707077210 */ /* 0x000fe40007ffe0ff */
[----:B------:R3:W-:Y:S01]  /*1110*/  STG.E.64 desc[UR10][R10.64], RZ ;  /* 0x000000ff0a007986 */ /* 0x0007e2000c101b0a */
[----:B------:R-:W-:-:S13]  /*1120*/  ISETP.NE.AND P1, PT, R18, RZ, PT ;  /* 0x000000ff1200720c */ /* 0x000fda0003f25270 */
[----:B---3--:R-:W-:Y:S05]  /*1130*/  @P1 BRA `(.L_x_3162) ;  /* 0xfffffffc00e81947 */ /* 0x008fea000383ffff */
.L_x_3157:
        /* <DEDUP_REMOVED lines=20> */
.L_x_3164:
        /* <DEDUP_REMOVED lines=42> */
.L_x_3163:
        /* <DEDUP_REMOVED lines=21> */
.L_x_3165:
        /* <DEDUP_REMOVED lines=8> */
.L_x_3166:
        /* <DEDUP_REMOVED lines=8> */
.L_x_3167:
        /* <DEDUP_REMOVED lines=8> */
.L_x_3168:
        /* <DEDUP_REMOVED lines=8> */
.L_x_3169:
        /* <DEDUP_REMOVED lines=18> */
[----:B0-----:R-:W-:Y:S01]  /*1990*/  LEA R34, P1, R0, UR12, 0x2 ;  /* 0x0000000c00227c11 */ /* 0x001fe2000f8210ff */
[----:B-1----:R-:W-:-:S03]  /*19a0*/  ULEA UR7, UR8, UR7, 0x18 ;  /* 0x0000000708077291 */ /* 0x002fc6000f8ec0ff */
[----:B------:R-:W-:Y:S02]  /*19b0*/  LEA.HI.X R35, R0, UR13, R3, 0x2, P1 ;  /* 0x0000000d00237c11 */ /* 0x000fe400088f1403 */
[----:B------:R-:W-:Y:S02]  /*19c0*/  ISETP.LT.AND P1, PT, R91, UR4, PT ;  /* 0x000000045b007c0c */ /* 0x000fe4000bf21270 */
[----:B------:R-:W-:-:S11]  /*19d0*/  UMOV UR4, UR7 ;  /* 0x0000000700047c82 */ /* 0x000fd60008000000 */
        /* <DEDUP_REMOVED lines=14> */
[----:B------:R-:W-:Y:S01]  /*1ac0*/  LEA.HI R7, R8, 0xffffff80, RZ, 0x8 ;  /* 0xffffff8008077811 */ /* 0x000fe200078f40ff */
[----:B------:R2:W3:Y:S01]  /*1ad0*/  I2F.F16 R31, R2 ;  /* 0x00000002001f7306 */ /* 0x0004e20000200c00 */
[----:B0-----:R-:W-:Y:S02]  /*1ae0*/  SHF.R.U32.HI R0, RZ, 0x8, R8 ;  /* 0x00000008ff007819 */ /* 0x001fe40000011608 */
[----:B------:R-:W-:-:S02]  /*1af0*/  LEA.HI R22, R9, 0xffffff80, RZ, 0x8 ;  /* 0xffffff8009167811 */ /* 0x000fc400078f40ff */
[----:B------:R-:W-:Y:S02]  /*1b00*/  LOP3.LUT R0, R0, 0xff, RZ, 0xc0, !PT ;  /* 0x000000ff00007812 */ /* 0x000fe400078ec0ff */
[----:B------:R-:W-:Y:S01]  /*1b10*/  LEA.HI R23, R10, 0xffffff80, RZ, 0x8 ;  /* 0xffffff800a177811 */ /* 0x000fe200078f40ff */
[----:B------:R0:W4:Y:S01]  /*1b20*/  I2F.F16 R30, R3 ;  /* 0x00000003001e7306 */ /* 0x0001220000200c00 */
[----:B------:R-:W-:Y:S02]  /*1b30*/  IADD3 R0, PT, PT, R0, -0x80, RZ ;  /* 0xffffff8000007810 */ /* 0x000fe40007ffe0ff */
[----:B--2---:R-:W-:Y:S02]  /*1b40*/  SHF.R.U32.HI R2, RZ, 0x8, R9 ;  /* 0x00000008ff027819 */ /* 0x004fe40000011609 */
[----:B-----5:R-:W-:Y:S02]  /*1b50*/  LEA.HI R24, R11, 0xffffff80, RZ, 0x8 ;  /* 0xffffff800b187811 */ /* 0x020fe400078f40ff */
[----:B------:R-:W-:Y:S01]  /*1b60*/  LOP3.LUT R2, R2, 0xff, RZ, 0xc0, !PT ;  /* 0x000000ff02027812 */ /* 0x000fe200078ec0ff */
[----:B------:R2:W1:Y:S01]  /*1b70*/  I2F.F16 R36, R0 ;  /* 0x0000000000247306 */ /* 0x0004620000200c00 */
[----:B0-----:R-:W-:-:S02]  /*1b80*/  SHF.R.U32.HI R3, RZ, 0x8, R10 ;  /* 0x00000008ff037819 */ /* 0x001fc4000001160a */
[----:B------:R-:W-:Y:S02]  /*1b90*/  IADD3 R2, PT, PT, R2, -0x80, RZ ;  /* 0xffffff8002027810 */ /* 0x000fe40007ffe0ff */
[----:B------:R-:W-:Y:S02]  /*1ba0*/  LOP3.LUT R3, R3, 0xff, RZ, 0xc0, !PT ;  /* 0x000000ff03037812 */ /* 0x000fe400078ec0ff */
[----:B------:R-:W-:Y:S01]  /*1bb0*/  LOP3.LUT R4, R11, 0xff, RZ, 0xc0, !PT ;  /* 0x000000ff0b047812 */ /* 0x000fe200078ec0ff */
[----:B------:R0:W1:Y:S01]  /*1bc0*/  I2F.F16 R37, R2 ;  /* 0x0000000200257306 */ /* 0x0000620000200c00 */
[----:B--2---:R-:W-:Y:S02]  /*1bd0*/  SHF.R.U32.HI R0, RZ, 0x8, R11 ;  /* 0x00000008ff007819 */ /* 0x004fe4000001160b */
[----:B------:R-:W-:Y:S02]  /*1be0*/  IADD3 R3, PT, PT, R3, -0x80, RZ ;  /* 0xffffff8003037810 */ /* 0x000fe40007ffe0ff */
[----:B------:R-:W-:-:S02]  /*1bf0*/  LOP3.LUT R0, R0, 0xff, RZ, 0xc0, !PT ;  /* 0x000000ff00007812 */ /* 0x000fc400078ec0ff */
[----:B------:R-:W-:Y:S01]  /*1c00*/  SHF.R.U32.HI R8, RZ, 0x10, R8 ;  /* 0x00000010ff087819 */ /* 0x000fe20000011608 */
[----:B------:R2:W1:Y:S01]  /*1c10*/  I2F.F16 R39, R3 ;  /* 0x0000000300277306 */ /* 0x0004620000200c00 */
[----:B------:R-:W-:Y:S02]  /*1c20*/  IADD3 R41, PT, PT, R0, -0x80, RZ ;  /* 0xffffff8000297810 */ /* 0x000fe40007ffe0ff */
[----:B0-----:R-:W-:Y:S02]  /*1c30*/  LOP3.LUT R2, R13, 0xff, RZ, 0xc0, !PT ;  /* 0x000000ff0d027812 */ /* 0x001fe400078ec0ff */
[----:B------:R-:W-:Y:S02]  /*1c40*/  LOP3.LUT R0, R12, 0xff, RZ, 0xc0, !PT ;  /* 0x000000ff0c007812 */ /* 0x000fe400078ec0ff */
[----:B------:R-:W-:Y:S01]  /*1c50*/  IADD3 R44, PT, PT, R2, -0x80, RZ ;  /* 0xffffff80022c7810 */ /* 0x000fe20007ffe0ff */
[----:B------:R-:W0:Y:S01]  /*1c60*/  I2F.F16 R7, R7 ;  /* 0x0000000700077306 */ /* 0x000e220000200c00 */
[----:B------:R-:W-:-:S02]  /*1c70*/  IADD3 R0, PT, PT, R0, -0x80, RZ ;  /* 0xffffff8000007810 */ /* 0x000fc40007ffe0ff */
[----:B------:R-:W-:Y:S02]  /*1c80*/  LOP3.LUT R2, R14, 0xff, RZ, 0xc0, !PT ;  /* 0x000000ff0e027812 */ /* 0x000fe400078ec0ff */
[----:B--2---:R-:W-:Y:S02]  /*1c90*/  LOP3.LUT R3, R15, 0xff, RZ, 0xc0, !PT ;  /* 0x000000ff0f037812 */ /* 0x004fe400078ec0ff */
[----:B------:R-:W-:Y:S01]  /*1ca0*/  IADD3 R45, PT, PT, R2, -0x80, RZ ;  /* 0xffffff80022d7810 */ /* 0x000fe20007ffe0ff */
[----:B------:R2:W0:Y:S01]  /*1cb0*/  I2F.F16 R43, R0 ;  /* 0x00000000002b7306 */ /* 0x0004220000200c00 */
[----:B------:R-:W-:Y:S02]  /*1cc0*/  SHF.R.U32.HI R2, RZ, 0x8, R12 ;  /* 0x00000008ff027819 */ /* 0x000fe4000001160c */
[----:B------:R-:W-:Y:S02]  /*1cd0*/  IADD3 R3, PT, PT, R3, -0x80, RZ ;  /* 0xffffff8003037810 */ /* 0x000fe40007ffe0ff */
[----:B------:R-:W-:-:S02]  /*1ce0*/  LOP3.LUT R2, R2, 0xff, RZ, 0xc0, !PT ;  /* 0x000000ff02027812 */ /* 0x000fc400078ec0ff */
[----:B------:R-:W-:Y:S01]  /*1cf0*/  SHF.R.U32.HI R9, RZ, 0x10, R9 ;  /* 0x00000010ff097819 */ /* 0x000fe20000011609 */
[----:B------:R3:W0:Y:S01]  /*1d00*/  I2F.F16 R46, R3 ;  /* 0x00000003002e7306 */ /* 0x0006220000200c00 */
[----:B--2---:R-:W-:Y:S02]  /*1d10*/  SHF.R.U32.HI R0, RZ, 0x8, R13 ;  /* 0x00000008ff007819 */ /* 0x004fe4000001160d */
[----:B------:R-:W-:Y:S02]  /*1d20*/  IADD3 R2, PT, PT, R2, -0x80, RZ ;  /* 0xffffff8002027810 */ /* 0x000fe40007ffe0ff */
[----:B------:R-:W-:Y:S02]  /*1d30*/  LOP3.LUT R0, R0, 0xff, RZ, 0xc0, !PT ;  /* 0x000000ff00007812 */ /* 0x000fe400078ec0ff */
[----:B------:R-:W-:Y:S01]  /*1d40*/  SHF.R.U32.HI R10, RZ, 0x10, R10 ;  /* 0x00000010ff0a7819 */ /* 0x000fe2000001160a */
[----:B------:R2:W0:Y:S01]  /*1d50*/  I2F.F16 R47, R2 ;  /* 0x00000002002f7306 */ /* 0x0004220000200c00 */
[----:B------:R-:W-:-:S02]  /*1d60*/  IADD3 R0, PT, PT, R0, -0x80, RZ ;  /* 0xffffff8000007810 */ /* 0x000fc40007ffe0ff */
[--C-:B---3--:R-:W-:Y:S02]  /*1d70*/  SHF.R.U32.HI R3, RZ, 0x8, R14.reuse ;  /* 0x00000008ff037819 */ /* 0x108fe4000001160e */
[----:B------:R-:W-:Y:S02]  /*1d80*/  SHF.R.U32.HI R14, RZ, 0x10, R14 ;  /* 0x00000010ff0e7819 */ /* 0x000fe4000001160e */
[----:B------:R-:W-:Y:S01]  /*1d90*/  SHF.R.U32.HI R11, RZ, 0x10, R11 ;  /* 0x00000010ff0b7819 */ /* 0x000fe2000001160b */
[----:B------:R3:W0:Y:S01]  /*1da0*/  I2F.F16 R49, R0 ;  /* 0x0000000000317306 */ /* 0x0006220000200c00 */
[----:B--2---:R-:W-:Y:S02]  /*1db0*/  SHF.R.U32.HI R2, RZ, 0x8, R15 ;  /* 0x00000008ff027819 */ /* 0x004fe4000001160f */
[----:B------:R-:W-:Y:S02]  /*1dc0*/  LOP3.LUT R14, R14, 0xff, RZ, 0xc0, !PT ;  /* 0x000000ff0e0e7812 */ /* 0x000fe400078ec0ff */
[----:B------:R-:W-:-:S02]  /*1dd0*/  LOP3.LUT R8, R8, 0xff, RZ, 0xc0, !PT ;  /* 0x000000ff08087812 */ /* 0x000fc400078ec0ff */
[----:B------:R-:W-:Y:S01]  /*1de0*/  LOP3.LUT R9, R9, 0xff, RZ, 0xc0, !PT ;  /* 0x000000ff09097812 */ /* 0x000fe200078ec0ff */
[----:B------:R-:W2:Y:S01]  /*1df0*/  I2F.F16 R22, R22 ;  /* 0x0000001600167306 */ /* 0x000ea20000200c00 */
[----:B---3--:R-:W-:Y:S02]  /*1e00*/  SHF.R.U32.HI R0, RZ, 0x10, R15 ;  /* 0x00000010ff007819 */ /* 0x008fe4000001160f */
[----:B------:R-:W-:Y:S02]  /*1e10*/  LOP3.LUT R10, R10, 0xff, RZ, 0xc0, !PT ;  /* 0x000000ff0a0a7812 */ /* 0x000fe400078ec0ff */
[----:B------:R-:W-:Y:S02]  /*1e20*/  LOP3.LUT R11, R11, 0xff, RZ, 0xc0, !PT ;  /* 0x000000ff0b0b7812 */ /* 0x000fe400078ec0ff */
[----:B------:R-:W-:Y:S01]  /*1e30*/  LOP3.LUT R3, R3, 0xff, RZ, 0xc0, !PT ;  /* 0x000000ff03037812 */ /* 0x000fe200078ec0ff */
[----:B------:R-:W3:Y:S01]  /*1e40*/  I2F.F16 R23, R23 ;  /* 0x0000001700177306 */ /* 0x000ee20000200c00 */
[----:B------:R-:W-:-:S02]  /*1e50*/  LOP3.LUT R2, R2, 0xff, RZ, 0xc0, !PT ;  /* 0x000000ff02027812 */ /* 0x000fc400078ec0ff */
[----:B------:R-:W-:Y:S02]  /*1e60*/  LOP3.LUT R0, R0, 0xff, RZ, 0xc0, !PT ;  /* 0x000000ff00007812 */ /* 0x000fe400078ec0ff */
[----:B------:R-:W-:Y:S02]  /*1e70*/  LEA.HI R25, R12, 0xffffff80, RZ, 0x8 ;  /* 0xffffff800c197811 */ /* 0x000fe400078f40ff */
[----:B------:R-:W-:Y:S01]  /*1e80*/  LEA.HI R26, R13, 0xffffff80, RZ, 0x8 ;  /* 0xffffff800d1a7811 */ /* 0x000fe200078f40ff */
[----:B------:R-:W0:Y:S01]  /*1e90*/  I2F.F16 R24, R24 ;  /* 0x0000001800187306 */ /* 0x000e220000200c00 */
[----:B------:R-:W-:Y:S02]  /*1ea0*/  LEA.HI R29, R15, 0xffffff80, RZ, 0x8 ;  /* 0xffffff800f1d7811 */ /* 0x000fe400078f40ff */
[----:B------:R-:W-:Y:S02]  /*1eb0*/  IADD3 R52, PT, PT, R14, -0x80, RZ ;  /* 0xffffff800e347810 */ /* 0x000fe40007ffe0ff */
        /* <DEDUP_REMOVED lines=10> */
[----:B------:R-:W-:Y:S02]  /*1f60*/  SHF.R.U32.HI R12, RZ, 0x10, R12 ;  /* 0x00000010ff0c7819 */ /* 0x000fe4000001160c */
[----:B------:R-:W-:Y:S01]  /*1f70*/  SHF.R.U32.HI R13, RZ, 0x10, R13 ;  /* 0x00000010ff0d7819 */ /* 0x000fe2000001160d */
[----:B------:R-:W0:Y:S01]  /*1f80*/  I2F.F16 R26, R26 ;  /* 0x0000001a001a7306 */ /* 0x000e220000200c00 */
[----:B------:R-:W-:Y:S02]  /*1f90*/  LOP3.LUT R12, R12, 0xff, RZ, 0xc0, !PT ;  /* 0x000000ff0c0c7812 */ /* 0x000fe400078ec0ff */
[----:B------:R-:W-:Y:S02]  /*1fa0*/  LOP3.LUT R13, R13, 0xff, RZ, 0xc0, !PT ;  /* 0x000000ff0d0d7812 */ /* 0x000fe400078ec0ff */
        /* <DEDUP_REMOVED lines=19> */
[----:B----4-:R-:W-:-:S02]  /*20e0*/  PRMT R12, RZ, 0x7610, R12 ;  /* 0x00007610ff0c7816 */ /* 0x010fc4000000000c */
[----:B-1----:R-:W-:Y:S01]  /*20f0*/  PRMT R13, RZ, 0x5410, RZ ;  /* 0x00005410ff0d7816 */ /* 0x002fe200000000ff */
[----:B--23--:R-:W-:Y:S06]  /*2100*/  @!P1 BRA `(.L_x_3171) ;  /* 0x0000000400689947 */ /* 0x00cfec0003800000 */
[----:B------:R-:W1:Y:S01]  /*2110*/  LDS.64 R10, [UR7] ;  /* 0x00000007ff0a7984 */ /* 0x000e620008000a00 */
        /* <DEDUP_REMOVED lines=89> */
.L_x_3171:
        /* <DEDUP_REMOVED lines=46> */
[----:B0-----:R-:W-:Y:S02]  /*2990*/  HADD2.F32 R0, -RZ, R10.H0_H0 ;  /* 0x2000000aff007230 */ /* 0x001fe40000004100 */
        /* <DEDUP_REMOVED lines=52> */
.L_x_3173:
        /* <DEDUP_REMOVED lines=31> */
[----:B------:R-:W-:Y:S01]  /*2ed0*/  FFMA.FTZ R31, R28, R12, R31 ;  /* 0x0000000c1c1f7223 */ /* 0x000fe2000001001f */
[----:B------:R-:W-:Y:S02]  /*2ee0*/  HADD2.F32 R28, -RZ, R41.H0_H0 ;  /* 0x20000029ff1c7230 */ /* 0x000fe40000004100 */
[----:B------:R-:W-:Y:S01]  /*2ef0*/  FFMA.FTZ R0, R0, R20, R21 ;  /* 0x0000001400007223 */ /* 0x000fe20000010015 */
[----:B------:R-:W-:Y:S02]  /*2f00*/  HADD2.F32 R21, -RZ, R24.H0_H0 ;  /* 0x20000018ff157230 */ /* 0x000fe40000004100 */
[----:B------:R-:W-:Y:S01]  /*2f10*/  FFMA.FTZ R3, R4, R12, R3 ;  /* 0x0000000c04037223 */ /* 0x000fe20000010003 */
[----:B------:R-:W-:Y:S01]  /*2f20*/  FFMA.FTZ R2, R2, R20, R31 ;  /* 0x0000001402027223 */ /* 0x000fe2000001001f */
[----:B------:R-:W-:Y:S01]  /*2f30*/  FFMA.FTZ R13, R28, R12, R13 ;  /* 0x0000000c1c0d7223 */ /* 0x000fe2000001000d */
        /* <DEDUP_REMOVED lines=9> */
[----:B0-----:R-:W-:Y:S02]  /*2fd0*/  HADD2.F32 R3, -RZ, R10.H0_H0 ;  /* 0x2000000aff037230 */ /* 0x001fe40000004100 */
        /* <DEDUP_REMOVED lines=25> */
[-C--:B------:R-:W-:Y:S01]  /*3170*/  FFMA.FTZ R0, R25, R11.reuse, R0 ;  /* 0x0000000b19007223 */ /* 0x080fe20000010000 */
        /* <DEDUP_REMOVED lines=18> */
.L_x_3172:
[----:B------:R-:W2:Y:S01]  /*32a0*/  LDG.E.128.CONSTANT R20, desc[UR10][R8.64] ;  /* 0x0000000a08147981 */ /* 0x000ea2000c1e9d00 */
[----:B------:R-:W-:-:S05]  /*32b0*/  IMAD.WIDE R10, R87, 0x4, R8 ;  /* 0x00000004570a7825 */ /* 0x000fca00078e0208 */
[----:B0-----:R-:W3:Y:S01]  /*32c0*/  LDG.E.128.CONSTANT R24, desc[UR10][R10.64] ;  /* 0x0000000a0a187981 */ /* 0x001ee2000c1e9d00 */
        /* <DEDUP_REMOVED lines=195> */
.L_x_3174:
        /* <DEDUP_REMOVED lines=96> */
.L_x_3176:
        /* <DEDUP_REMOVED lines=26> */
[-C--:B------:R-:W-:Y:S01]  /*46a0*/  FFMA.FTZ R39, R40, R20.reuse, R39 ;  /* 0x0000001428277223 */ /* 0x080fe20000010027 */
[----:B------:R-:W-:Y:S02]  /*46b0*/  HADD2.F32 R0, -RZ, R42.H0_H0 ;  /* 0x2000002aff007230 */ /* 0x000fe40000004100 */
[----:B------:R-:W-:Y:S01]  /*46c0*/  FFMA.FTZ R41, R36, R20, R41 ;  /* 0x0000001424297223 */ /* 0x000fe20000010029 */
[----:B------:R-:W-:-:S02]  /*46d0*/  HADD2.F32 R36, -RZ, R23.H0_H0 ;  /* 0x20000017ff247230 */ /* 0x000fc40000004100 */
[-C--:B------:R-:W-:Y:S01]  /*46e0*/  FFMA.FTZ R3, R3, R21.reuse, RZ ;  /* 0x0000001503037223 */ /* 0x080fe200000100ff */
[----:B------:R-:W-:Y:S01]  /*46f0*/  FFMA.FTZ R21, R4, R21, RZ ;  /* 0x0000001504157223 */ /* 0x000fe200000100ff */
[----:B------:R-:W-:Y:S02]  /*4700*/  HADD2.F32 R4, -RZ, R45.H0_H0 ;  /* 0x2000002dff047230 */ /* 0x000fe40000004100 */
[----:B------:R-:W-:Y:S01]  /*4710*/  FFMA.FTZ R0, R0, R56, R39 ;  /* 0x0000003800007223 */ /* 0x000fe20000010027 */
        /* <DEDUP_REMOVED lines=57> */
.L_x_3175:
        /* <DEDUP_REMOVED lines=198> */
.L_x_3177:
        /* <DEDUP_REMOVED lines=96> */
.L_x_3179:
        /* <DEDUP_REMOVED lines=91> */
.L_x_3178:
        /* <DEDUP_REMOVED lines=199> */
.L_x_3180:
        /* <DEDUP_REMOVED lines=97> */
.L_x_3181:
        /* <DEDUP_REMOVED lines=93> */
.L_x_3170:
[----:B0-----:R-:W-:-:S04]  /*7b10*/  VIMNMX R0, PT, PT, R88, UR9, PT ;  /* 0x0000000958007c48 */ /* 0x001fc8000bfe0100 */
[----:B------:R-:W-:-:S13]  /*7b20*/  ISETP.GT.AND P1, PT, R0, R91, PT ;  /* 0x0000005b0000720c */ /* 0x000fda0003f24270 */
[----:B------:R-:W-:Y:S05]  /*7b30*/  @!P1 BRA `(.L_x_3182) ;  /* 0x0000002000e09947 */ /* 0x000fea0003800000 */
[----:B------:R-:W-:Y:S02]  /*7b40*/  ISETP.EQ.OR P2, PT, R5, 0x2, P0 ;  /* 0x000000020500780c */ /* 0x000fe40000742670 */
[----:B------:R-:W-:-:S11]  /*7b50*/  VIMNMX.U32 R0, PT, PT, R88, UR9, PT ;  /* 0x0000000958007c48 */ /* 0x000fd6000bfe0000 */
.L_x_3189:
[----:B------:R-:W0:Y:S01]  /*7b60*/  LDC R87, c[0x0][0x3ac] ;  /* 0x0000eb00ff577b82 */ /* 0x000e220000000800 */
[----:B-----5:R-:W2:Y:S01]  /*7b70*/  LDG.E.128.CONSTANT R24, desc[UR10][R34.64] ;  /* 0x0000000a22187981 */ /* 0x020ea2000c1e9d00 */
        /* <DEDUP_REMOVED lines=17> */
[----:B------:R-:W-:Y:S02]  /*7c90*/  SHF.R.U32.HI R52, RZ, 0x6, R27 ;  /* 0x00000006ff347819 */ /* 0x000fe4000001161b */
[----:B------:R-:W-:-:S02]  /*7ca0*/  LOP3.LUT R44, R44, 0xf000f, RZ, 0xc0, !PT ;  /* 0x000f000f2c2c7812 */ /* 0x000fc400078ec0ff */
        /* <DEDUP_REMOVED lines=21> */
[----:B------:R-:W-:Y:S02]  /*7e00*/  LOP3.LUT R3, R44, 0x300030, R27, 0xf8, !PT ;  /* 0x003000302c037812 */ /* 0x000fe400078ef81b */
[----:B------:R-:W-:Y:S02]  /*7e10*/  LOP3.LUT R2, R45, 0x300030, R46, 0xf8, !PT ;  /* 0x003000302d027812 */ /* 0x000fe400078ef82e */
[----:B---3--:R-:W-:-:S02]  /*7e20*/  SHF.R.U32.HI R27, RZ, 0xc, R9 ;  /* 0x0000000cff1b7819 */ /* 0x008fc40000011609 */
[----:B------:R-:W-:Y:S02]  /*7e30*/  SHF.R.U32.HI R45, RZ, 0xc, R10 ;  /* 0x0000000cff2d7819 */ /* 0x000fe4000001160a */
[----:B------:R-:W-:Y:S02]  /*7e40*/  LOP3.LUT R24, R8, 0x3f003f, RZ, 0xc0, !PT ;  /* 0x003f003f08187812 */ /* 0x000fe400078ec0ff */
[--C-:B------:R-:W-:Y:S02]  /*7e50*/  SHF.R.U32.HI R25, RZ, 0x6, R8.reuse ;  /* 0x00000006ff197819 */ /* 0x100fe40000011608 */
[----:B------:R-:W-:Y:S02]  /*7e60*/  LOP3.LUT R53, R11, 0x3f003f, RZ, 0xc0, !PT ;  /* 0x003f003f0b357812 */ /* 0x000fe400078ec0ff */
[----:B------:R-:W-:Y:S02]  /*7e70*/  SHF.R.U32.HI R54, RZ, 0x6, R11 ;  /* 0x00000006ff367819 */ /* 0x000fe4000001160b */
[----:B------:R-:W-:-:S02]  /*7e80*/  SHF.R.U32.HI R8, RZ, 0xc, R8 ;  /* 0x0000000cff087819 */ /* 0x000fc40000011608 */
        /* <DEDUP_REMOVED lines=19> */
[----:B------:R-:W-:Y:S01]  /*7fc0*/  LOP3.LUT R43, R30, 0x64006400, RZ, 0xfc, !PT ;  /* 0x640064001e2b7812 */ /* 0x000fe200078efcff */
[----:B------:R-:W-:Y:S01]  /*7fd0*/  HADD2 R30, R4, -1056, -1056 ;  /* 0xe420e420041e7430 */ /* 0x000fe20000000000 */
[----:B------:R-:W-:Y:S01]  /*7fe0*/  LOP3.LUT R8, R9, 0x300030, R26, 0xf8, !PT ;  /* 0x0030003009087812 */ /* 0x000fe200078ef81a */
[----:B------:R-:W-:Y:S01]  /*7ff0*/  HADD2 R4, R52, -1056, -1056 ;  /* 0xe420e42034047430 */ /* 0x000fe20000000000 */
[----:B------:R-:W-:Y:S02]  /*8000*/  LOP3.LUT R53, R53, 0x64006400, RZ, 0xfc, !PT ;  /* 0x6400640035357812 */ /* 0x000fe400078efcff */
[----:B------:R-:W-:Y:S02]  /*8010*/  LOP3.LUT R9, R10, 0x300030, R41, 0xf8, !PT ;  /* 0x003000300a097812 */ /* 0x000fe400078ef829 */
        /* <DEDUP_REMOVED lines=109> */
.L_x_3183:
        /* <DEDUP_REMOVED lines=50> */
.L_x_3185:
        /* <DEDUP_REMOVED lines=47> */
.L_x_3184:
        /* <DEDUP_REMOVED lines=36> */
[----:B------:R-:W-:Y:S02]  /*8f40*/  LOP3.LUT R47, R47, 0xf000f, RZ, 0xc0, !PT ;  /* 0x000f000f2f2f7812 */ /* 0x000fe400078ec0ff */
[----:B------:R-:W-:Y:S02]  /*8f50*/  LOP3.LUT R42, R42, 0xf000f, RZ, 0xc0, !PT ;  /* 0x000f000f2a2a7812 */ /* 0x000fe400078ec0ff */
[----:B------:R-:W-:-:S02]  /*8f60*/  LOP3.LUT R23, R23, 0x300030, R6, 0xf8, !PT ;  /* 0x0030003017177812 */ /* 0x000fc400078ef806 */
[----:B------:R-:W-:Y:S02]  /*8f70*/  LOP3.LUT R22, R22, 0x300030, R7, 0xf8, !PT ;  /* 0x0030003016167812 */ /* 0x000fe400078ef807 */
[----:B---3--:R-:W-:Y:S02]  /*8f80*/  LOP3.LUT R6, R8, 0x3f003f, RZ, 0xc0, !PT ;  /* 0x003f003f08067812 */ /* 0x008fe400078ec0ff */
[----:B------:R-:W-:Y:S02]  /*8f90*/  SHF.R.U32.HI R7, RZ, 0x6, R8 ;  /* 0x00000006ff077819 */ /* 0x000fe40000011608 */
[----:B------:R-:W-:Y:S02]  /*8fa0*/  LOP3.LUT R20, R47, 0x300030, R20, 0xf8, !PT ;  /* 0x003000302f147812 */ /* 0x000fe400078ef814 */
[----:B------:R-:W-:Y:S02]  /*8fb0*/  SHF.R.U32.HI R8, RZ, 0xc, R8 ;  /* 0x0000000cff087819 */ /* 0x000fe40000011608 */
[----:B------:R-:W-:-:S02]  /*8fc0*/  SHF.R.U32.HI R40, RZ, 0xc, R9 ;  /* 0x0000000cff287819 */ /* 0x000fc40000011609 */
[----:B------:R-:W-:Y:S02]  /*8fd0*/  LOP3.LUT R47, R10, 0x3f003f, RZ, 0xc0, !PT ;  /* 0x003f003f0a2f7812 */ /* 0x000fe400078ec0ff */
[--C-:B------:R-:W-:Y:S02]  /*8fe0*/  SHF.R.U32.HI R48, RZ, 0x6, R10.reuse ;  /* 0x00000006ff307819 */ /* 0x100fe4000001160a */
[----:B------:R-:W-:Y:S02]  /*8ff0*/  SHF.R.U32.HI R51, RZ, 0xc, R11 ;  /* 0x0000000cff337819 */ /* 0x000fe4000001160b */
[----:B------:R-:W-:Y:S02]  /*9000*/  LOP3.LUT R21, R42, 0x300030, R21, 0xf8, !PT ;  /* 0x003000302a157812 */ /* 0x000fe400078ef815 */
[----:B------:R-:W-:Y:S02]  /*9010*/  SHF.R.U32.HI R10, RZ, 0xc, R10 ;  /* 0x0000000cff0a7819 */ /* 0x000fe4000001160a */
        /* <DEDUP_REMOVED lines=133> */
.L_x_3186:
        /* <DEDUP_REMOVED lines=48> */
.L_x_3188:
        /* <DEDUP_REMOVED lines=47> */
.L_x_3187:
[----:B------:R-:W-:Y:S01]  /*9e60*/  IADD3 R91, PT, PT, R91, 0x20, RZ ;  /* 0x000000205b5b7810 */ /* 0x000fe20007ffe0ff */
[----:B------:R-:W-:Y:S01]  /*9e70*/  UIADD3 UR4, UPT, UPT, UR4, 0x40, URZ ;  /* 0x0000004004047890 */ /* 0x000fe2000fffe0ff */
[----:B------:R-:W-:Y:S02]  /*9e80*/  IMAD.WIDE R34, R87, 0x4, R34 ;  /* 0x0000000457227825 */ /* 0x000fe400078e0222 */
[----:B------:R-:W-:-:S13]  /*9e90*/  ISETP.GE.AND P1, PT, R91, R0, PT ;  /* 0x000000005b00720c */ /* 0x000fda0003f26270 */
[----:B------:R-:W-:Y:S05]  /*9ea0*/  @!P1 BRA `(.L_x_3189) ;  /* 0xffffffdc002c9947 */ /* 0x000fea000383ffff */
[----:B------:R-:W-:-:S07]  /*9eb0*/  IMAD.WIDE R34, R87, 0x18, R2 ;  /* 0x0000001857227825 */ /* 0x000fce00078e0202 */
.L_x_3182:
[----:B------:R-:W0:Y:S02]  /*9ec0*/  LDCU UR5, c[0x0][0x3d0] ;  /* 0x00007a00ff0577ac */ /* 0x000e240008000800 */
[----:B0-----:R-:W-:-:S04]  /*9ed0*/  VIMNMX R88, PT, PT, R88, UR5, PT ;  /* 0x0000000558587c48 */ /* 0x001fc8000bfe0100 */
[----:B------:R-:W-:-:S13]  /*9ee0*/  ISETP.GT.AND P1, PT, R88, R91, PT ;  /* 0x0000005b5800720c */ /* 0x000fda0003f24270 */
[----:B------:R-:W-:Y:S05]  /*9ef0*/  @!P1 BRA `(.L_x_3190) ;  /* 0x0000002000009947 */ /* 0x000fea0003800000 */
[----:B------:R-:W-:Y:S01]  /*9f00*/  ISETP.EQ.OR P0, PT, R5, 0x2, P0 ;  /* 0x000000020500780c */ /* 0x000fe20000702670 */
[----:B------:R-:W0:Y:S01]  /*9f10*/  LDCU UR6, c[0x0][0x3a8] ;  /* 0x00007500ff0677ac */ /* 0x000e220008000800 */
[----:B------:R-:W-:-:S12]  /*9f20*/  UIADD3 UR4, UPT, UPT, UR4, 0x60, URZ ;  /* 0x0000006004047890 */ /* 0x000fd8000fffe0ff */
.L_x_3194:
[----:B------:R-:W1:Y:S01]  /*9f30*/  LDC R87, c[0x0][0x3ac] ;  /* 0x0000eb00ff577b82 */ /* 0x000e620000000800 */
[----:B-----5:R-:W2:Y:S01]  /*9f40*/  LDG.E.128.CONSTANT R24, desc[UR10][R34.64] ;  /* 0x0000000a22187981 */ /* 0x020ea2000c1e9d00 */
[----:B-1----:R-:W-:-:S05]  /*9f50*/  IMAD.WIDE R2, R87, 0x4, R34 ;  /* 0x0000000457027825 */ /* 0x002fca00078e0222 */
[----:B------:R1:W3:Y:S01]  /*9f60*/  LDG.E.128.CONSTANT R28, desc[UR10][R2.64] ;  /* 0x0000000a021c7981 */ /* 0x0002e2000c1e9d00 */
[----:B------:R-:W-:-:S05]  /*9f70*/  IMAD.WIDE R38, R87, 0x4, R2 ;  /* 0x0000000457267825 */ /* 0x000fca00078e0202 */
[----:B------:R-:W4:Y:S01]  /*9f80*/  LDG.E.128.CONSTANT R8, desc[UR10][R38.64] ;  /* 0x0000000a26087981 */ /* 0x000f22000c1e9d00 */
[----:B------:R-:W-:-:S05]  /*9f90*/  IMAD.WIDE R40, R87, 0x4, R38 ;  /* 0x0000000457287825 */ /* 0x000fca00078e0226 */
[----:B------:R-:W4:Y:S01]  /*9fa0*/  LDG.E.128.CONSTANT R20, desc[UR10][R40.64] ;  /* 0x0000000a28147981 */ /* 0x000f22000c1e9d00 */
[----:B------:R-:W-:-:S05]  /*9fb0*/  IMAD.WIDE R94, R87, 0x4, R40 ;  /* 0x00000004575e7825 */ /* 0x000fca00078e0228 */
[----:B------:R-:W4:Y:S01]  /*9fc0*/  LDG.E.128.CONSTANT R4, desc[UR10][R94.64] ;  /* 0x0000000a5e047981 */ /* 0x000f22000c1e9d00 */
[----:B------:R-:W-:Y:S01]  /*9fd0*/  MOV R0, 0x2800 ;  /* 0x0000280000007802 */ /* 0x000fe20000000f00 */
[----:B------:R-:W0:Y:S01]  /*9fe0*/  S2UR UR5, SR_CTAID.Y ;  /* 0x00000000000579c3 */ /* 0x000e220000002600 */
[----:B------:R-:W-:Y:S02]  /*9ff0*/  ISETP.NE.AND P1, PT, R90, RZ, PT ;  /* 0x000000ff5a00720c */ /* 0x000fe40003f25270 */
[----:B------:R-:W-:Y:S01]  /*a000*/  PRMT R18, R18, 0x5410, R0 ;  /* 0x0000541012127816 */ /* 0x000fe20000000000 */
[----:B0-----:R-:W-:-:S04]  /*a010*/  UIMAD UR5, UR5, -0x3, UR6 ;  /* 0xfffffffd050578a4 */ /* 0x001fc8000f8e0206 */
[----:B------:R-:W-:Y:S01]  /*a020*/  UISETP.NE.AND UP0, UPT, UR5, 0x1, UPT ;  /* 0x000000010500788c */ /* 0x000fe2000bf05270 */
[C---:B--2---:R-:W-:Y:S02]  /*a030*/  LOP3.LUT R50, R26.reuse, 0x1f001f, RZ, 0xc0, !PT ;  /* 0x001f001f1a327812 */ /* 0x044fe400078ec0ff */
[--C-:B------:R-:W-:Y:S02]  /*a040*/  SHF.R.U32.HI R55, RZ, 0xa, R26.reuse ;  /* 0x0000000aff377819 */ /* 0x100fe4000001161a */
[----:B------:R-:W-:Y:S02]  /*a050*/  LOP3.LUT R68, R26, 0x3e003e0, RZ, 0xc0, !PT ;  /* 0x03e003e01a447812 */ /* 0x000fe400078ec0ff */
[----:B------:R-:W-:Y:S02]  /*a060*/  SHF.R.U32.HI R26, RZ, 0xf, R26 ;  /* 0x0000000fff1a7819 */ /* 0x000fe4000001161a */
[----:B------:R-:W-:Y:S02]  /*a070*/  SHF.R.U32.HI R34, RZ, 0xf, R27 ;  /* 0x0000000fff227819 */ /* 0x000fe4000001161b */
[----:B------:R-:W-:-:S02]  /*a080*/  LOP3.LUT R37, R24, 0x1f001f, RZ, 0xc0, !PT ;  /* 0x001f001f18257812 */ /* 0x000fc400078ec0ff */
[--C-:B------:R-:W-:Y:S02]  /*a090*/  SHF.R.U32.HI R36, RZ, 0xa, R24.reuse ;  /* 0x0000000aff247819 */ /* 0x100fe40000011618 */
[----:B-1----:R-:W-:Y:S02]  /*a0a0*/  LOP3.LUT R3, R24, 0x3e003e0, RZ, 0xc0, !PT ;  /* 0x03e003e018037812 */ /* 0x002fe400078ec0ff */
[----:B------:R-:W-:Y:S02]  /*a0b0*/  SHF.R.U32.HI R24, RZ, 0xf, R24 ;  /* 0x0000000fff187819 */ /* 0x000fe40000011618 */
[----:B------:R-:W-:Y:S02]  /*a0c0*/  SHF.R.U32.HI R0, RZ, 0xf, R25 ;  /* 0x0000000fff007819 */ /* 0x000fe40000011619 */
[----:B------:R-:W-:Y:S02]  /*a0d0*/  LOP3.LUT R67, R27, 0x1f001f, RZ, 0xc0, !PT ;  /* 0x001f001f1b437812 */ /* 0x000fe400078ec0ff */
[----:B------:R-:W-:-:S02]  /*a0e0*/  SHF.R.U32.HI R66, RZ, 0xa, R27 ;  /* 0x0000000aff427819 */ /* 0x000fc4000001161b */
[----:B------:R-:W-:Y:S02]  /*a0f0*/  LOP3.LUT R70, R27, 0x3e003e0, RZ, 0xc0, !PT ;  /* 0x03e003e01b467812 */ /* 0x000fe400078ec0ff */
[----:B------:R-:W-:Y:S02]  /*a100*/  LOP3.LUT R26, R26, 0x10001, RZ, 0xc0, !PT ;  /* 0x000100011a1a7812 */ /* 0x000fe400078ec0ff */
[----:B---3--:R-:W-:Y:S02]  /*a110*/  SHF.R.U32.HI R27, RZ, 0xe, R30 ;  /* 0x0000000eff1b7819 */ /* 0x008fe4000001161e */
        /* <DEDUP_REMOVED lines=16> */
[----:B------:R-:W-:Y:S02]  /*a220*/  LOP3.LUT R26, R34, 0x20002, R31, 0xf8, !PT ;  /* 0x00020002221a7812 */ /* 0x000fe400078ef81f */
[C---:B----4-:R-:W-:Y:S02]  /*a230*/  LOP3.LUT R34, R8.reuse, 0x1f001f, RZ, 0xc0, !PT ;  /* 0x001f001f08227812 */ /* 0x050fe400078ec0ff */
        /* <DEDUP_REMOVED lines=37> */
[----:B------:R-:W-:Y:S02]  /*a490*/  LOP3.LUT R20, R25, 0x80008, R20, 0xf8, !PT ;  /* 0x0008000819147812 */ /* 0x000fe400078ef814 */
[----:B------:R-:W-:-:S02]  /*a4a0*/  LOP3.LUT R21, R24, 0x80008, R21, 0xf8, !PT ;  /* 0x0008000818157812 */ /* 0x000fc400078ef815 */
[----:B------:R-:W-:Y:S02]  /*a4b0*/  LOP3.LUT R22, R27, 0x80008, R22, 0xf8, !PT ;  /* 0x000800081b167812 */ /* 0x000fe400078ef816 */
        /* <DEDUP_REMOVED lines=23> */
[----:B------:R-:W-:Y:S02]  /*a630*/  LOP3.LUT R22, R22, 0x100010, R23, 0xf8, !PT ;  /* 0x0010001016167812 */ /* 0x000fe400078ef817 */
[----:B------:R-:W-:Y:S02]  /*a640*/  LOP3.LUT R23, R80, 0x100010, R7, 0xf8, !PT ;  /* 0x0010001050177812 */ /* 0x000fe400078ef807 */
        /* <DEDUP_REMOVED lines=229> */
.L_x_3191:
        /* <DEDUP_REMOVED lines=82> */
.L_x_3193:
        /* <DEDUP_REMOVED lines=79> */
.L_x_3192:
[----:B------:R-:W-:Y:S01]  /*beb0*/  IADD3 R91, PT, PT, R91, 0x20, RZ ;  /* 0x000000205b5b7810 */ /* 0x000fe20007ffe0ff */
[----:B------:R-:W-:Y:S01]  /*bec0*/  UIADD3 UR4, UPT, UPT, UR4, 0x40, URZ ;  /* 0x0000004004047890 */ /* 0x000fe2000fffe0ff */
[----:B------:R-:W-:Y:S02]  /*bed0*/  IMAD.WIDE R34, R87, 0x4, R94 ;  /* 0x0000000457227825 */ /* 0x000fe400078e025e */
[----:B------:R-:W-:-:S13]  /*bee0*/  ISETP.GE.AND P1, PT, R91, R88, PT ;  /* 0x000000585b00720c */ /* 0x000fda0003f26270 */
[----:B------:R-:W-:Y:S05]  /*bef0*/  @!P1 BRA `(.L_x_3194) ;  /* 0xffffffe0000c9947 */ /* 0x000fea000383ffff */
.L_x_3190:
        /* <DEDUP_REMOVED lines=19> */
.L_x_3198:
[----:B------:R-:W0:Y:S02]  /*c030*/  LDS R2, [R6] ;  /* 0x0000000006027984 */ /* 0x000e240000000800 */
[----:B0-----:R-:W-:-:S05]  /*c040*/  HADD2 R3, R2, R17 ;  /* 0x0000001102037230 */ /* 0x001fca0000000000 */
[----:B------:R-:W0:Y:S02]  /*c050*/  ATOMS.CAST.SPIN P1, [R6], R2, R3 ;  /* 0x000000020600758d */ /* 0x000e240001820003 */
[----:B0-----:R-:W-:Y:S05]  /*c060*/  @!P1 BRA `(.L_x_3198) ;  /* 0xfffffffc00f09947 */ /* 0x001fea000383ffff */
[----:B------:R-:W-:Y:S05]  /*c070*/  BRA `(.L_x_3196) ;  /* 0x00000000000c7947 */ /* 0x000fea0003800000 */
.L_x_3197:
[----:B------:R-:W2:Y:S02]  /*c080*/  LD.E R2, desc[UR10][R4.64] ;  /* 0x0000000a04027980 */ /* 0x000ea4000c101900 */
[----:B--2---:R-:W-:-:S05]  /*c090*/  IADD3 R3, PT, PT, R17, R2, RZ ;  /* 0x0000000211037210 */ /* 0x004fca0007ffe0ff */
[----:B------:R0:W-:Y:S02]  /*c0a0*/  ST.E desc[UR10][R4.64], R3 ;  /* 0x0000000304007985 */ /* 0x0001e4000c10190a */
.L_x_3196:
[----:B------:R-:W-:Y:S05]  /*c0b0*/  BSYNC.RECONVERGENT B0 ;  /* 0x0000000000007941 */ /* 0x000fea0003800200 */
.L_x_3195:
[----:B------:R1:W-:Y:S01]  /*c0c0*/  ATOM.E.ADD.F16x2.RN.STRONG.GPU P1, RZ, desc[UR10][R4.64+0x4], R16 ;  /* 0x8000041004ff79a2 */ /* 0x0003e2000c12e10a */
[----:B------:R-:W-:Y:S04]  /*c0d0*/  BSSY.RECONVERGENT B0, `(.L_x_3199) ;  /* 0x000000e000007945 */ /* 0x000fe80003800200 */
[----:B-1----:R-:W-:Y:S05]  /*c0e0*/  @P1 BRA `(.L_x_3200) ;  /* 0x0000000000301947 */ /* 0x002fea0003800000 */
[----:B------:R-:W1:Y:S02]  /*c0f0*/  QSPC.E.S P1, RZ, [R4+0x4] ;  /* 0x0000040004ff73aa */ /* 0x000e640000020500 */
[----:B-1----:R-:W-:Y:S05]  /*c100*/  @!P1 BRA `(.L_x_3201) ;  /* 0x00000000001c9947 */ /* 0x002fea0003800000 */
[----:B------:R-:W-:-:S04]  /*c110*/  MOV R2, R4 ;  /* 0x0000000400027202 */ /* 0x000fc80000000f00 */
[----:B------:R-:W-:-:S07]  /*c120*/  MOV R6, R2 ;  /* 0x0000000200067202 */ /* 0x000fce0000000f00 */
.L_x_3202:
[----:B------:R-:W0:Y:S02]  /*c130*/  LDS R2, [R6+0x4] ;  /* 0x0000040006027984 */ /* 0x000e240000000800 */
[----:B0-----:R-:W-:-:S05]  /*c140*/  HFMA2 R3, R2, 1, 1, R16 ;  /* 0x3c003c0002037831 */ /* 0x001fca0000000010 */
[----:B------:R-:W0:Y:S02]  /*c150*/  ATOMS.CAST.SPIN P1, [R6+0x4], R2, R3 ;  /* 0x000004020600758d */ /* 0x000e240001820003 */
[----:B0-----:R-:W-:Y:S05]  /*c160*/  @!P1 BRA `(.L_x_3202) ;  /* 0xfffffffc00f09947 */ /* 0x001fea000383ffff */
[----:B------:R-:W-:Y:S05]  /*c170*/  BRA `(.L_x_3200) ;  /* 0x00000000000c7947 */ /* 0x000fea0003800000 */
.L_x_3201:
[----:B------:R-:W0:Y:S02]  /*c180*/  LD.E R2, desc[UR10][R4.64+0x4] ;  /* 0x0000040a04027980 */ /* 0x000e24000c101900 */
[----:B0-----:R-:W-:-:S05]  /*c190*/  IADD3 R3, PT, PT, R16, R2, RZ ;  /* 0x0000000210037210 */ /* 0x001fca0007ffe0ff */
[----:B------:R1:W-:Y:S02]  /*c1a0*/  ST.E desc[UR10][R4.64+0x4], R3 ;  /* 0x0000040304007985 */ /* 0x0003e4000c10190a */
.L_x_3200:
[----:B------:R-:W-:Y:S05]  /*c1b0*/  BSYNC.RECONVERGENT B0 ;  /* 0x0000000000007941 */ /* 0x000fea0003800200 */
.L_x_3199:
        /* <DEDUP_REMOVED lines=9> */
.L_x_3206:
[----:B------:R-:W0:Y:S02]  /*c250*/  LDS R2, [R6] ;  /* 0x0000000006027984 */ /* 0x000e240000000800 */
[----:B0-----:R-:W-:-:S05]  /*c260*/  HADD2 R3, R2, R15 ;  /* 0x0000000f02037230 */ /* 0x001fca0000000000 */
[----:B------:R-:W0:Y:S02]  /*c270*/  ATOMS.CAST.SPIN P0, [R6], R2, R3 ;  /* 0x000000020600758d */ /* 0x000e240001800003 */
[----:B0-----:R-:W-:Y:S05]  /*c280*/  @!P0 BRA `(.L_x_3206) ;  /* 0xfffffffc00f08947 */ /* 0x001fea000383ffff */
[----:B------:R-:W-:Y:S05]  /*c290*/  BRA `(.L_x_3204) ;  /* 0x00000000000c7947 */ /* 0x000fea0003800000 */
.L_x_3205:
[----:B------:R-:W2:Y:S02]  /*c2a0*/  LD.E R2, desc[UR10][R4.64] ;  /* 0x0000000a04027980 */ /* 0x000ea4000c101900 */
[----:B--2---:R-:W-:-:S05]  /*c2b0*/  IADD3 R3, PT, PT, R15, R2, RZ ;  /* 0x000000020f037210 */ /* 0x004fca0007ffe0ff */
[----:B------:R0:W-:Y:S02]  /*c2c0*/  ST.E desc[UR10][R4.64], R3 ;  /* 0x0000000304007985 */ /* 0x0001e4000c10190a */
.L_x_3204:
[----:B------:R-:W-:Y:S05]  /*c2d0*/  BSYNC.RECONVERGENT B0 ;  /* 0x0000000000007941 */ /* 0x000fea0003800200 */
.L_x_3203:
[----:B------:R1:W-:Y:S01]  /*c2e0*/  ATOM.E.ADD.F16x2.RN.STRONG.GPU P0, RZ, desc[UR10][R4.64+0x4], R14 ;  /* 0x8000040e04ff79a2 */ /* 0x0003e2000c10e10a */
[----:B------:R-:W-:Y:S04]  /*c2f0*/  BSSY.RECONVERGENT B0, `(.L_x_3207) ;  /* 0x000000e000007945 */ /* 0x000fe80003800200 */
[----:B-1----:R-:W-:Y:S05]  /*c300*/  @P0 BRA `(.L_x_3208) ;  /* 0x0000000000300947 */ /* 0x002fea0003800000 */
[----:B------:R-:W1:Y:S02]  /*c310*/  QSPC.E.S P0, RZ, [R4+0x4] ;  /* 0x0000040004ff73aa */ /* 0x000e640000000500 */
[----:B-1----:R-:W-:Y:S05]  /*c320*/  @!P0 BRA `(.L_x_3209) ;  /* 0x00000000001c8947 */ /* 0x002fea0003800000 */
[----:B------:R-:W-:-:S04]  /*c330*/  MOV R2, R4 ;  /* 0x0000000400027202 */ /* 0x000fc80000000f00 */
[----:B------:R-:W-:-:S07]  /*c340*/  MOV R6, R2 ;  /* 0x0000000200067202 */ /* 0x000fce0000000f00 */
.L_x_3210:
[----:B------:R-:W0:Y:S02]  /*c350*/  LDS R2, [R6+0x4] ;  /* 0x0000040006027984 */ /* 0x000e240000000800 */
[----:B0-----:R-:W-:-:S05]  /*c360*/  HFMA2 R3, R2, 1, 1, R14 ;  /* 0x3c003c0002037831 */ /* 0x001fca000000000e */
[----:B------:R-:W0:Y:S02]  /*c370*/  ATOMS.CAST.SPIN P0, [R6+0x4], R2, R3 ;  /* 0x000004020600758d */ /* 0x000e240001800003 */
[----:B0-----:R-:W-:Y:S05]  /*c380*/  @!P0 BRA `(.L_x_3210) ;  /* 0xfffffffc00f08947 */ /* 0x001fea000383ffff */
[----:B------:R-:W-:Y:S05]  /*c390*/  BRA `(.L_x_3208) ;  /* 0x00000000000c7947 */ /* 0x000fea0003800000 */
.L_x_3209:
[----:B------:R-:W0:Y:S02]  /*c3a0*/  LD.E R2, desc[UR10][R4.64+0x4] ;  /* 0x0000040a04027980 */ /* 0x000e24000c101900 */
[----:B0-----:R-:W-:-:S05]  /*c3b0*/  IADD3 R3, PT, PT, R14, R2, RZ ;  /* 0x000000020e037210 */ /* 0x001fca0007ffe0ff */
[----:B------:R1:W-:Y:S02]  /*c3c0*/  ST.E desc[UR10][R4.64+0x4], R3 ;  /* 0x0000040304007985 */ /* 0x0003e4000c10190a */
.L_x_3208:
[----:B------:R-:W-:Y:S05]  /*c3d0*/  BSYNC.RECONVERGENT B0 ;  /* 0x0000000000007941 */ /* 0x000fea0003800200 */
.L_x_3207:
        /* <DEDUP_REMOVED lines=10> */
.L_x_3214:
[----:B------:R-:W0:Y:S02]  /*c480*/  LDS R2, [R0] ;  /* 0x0000000000027984 */ /* 0x000e240000000800 */
[----:B0-----:R-:W-:-:S05]  /*c490*/  HADD2 R3, R2, R13 ;  /* 0x0000000d02037230 */ /* 0x001fca0000000000 */
[----:B------:R-:W0:Y:S02]  /*c4a0*/  ATOMS.CAST.SPIN P0, [R0], R2, R3 ;  /* 0x000000020000758d */ /* 0x000e240001800003 */
[----:B0-----:R-:W-:Y:S05]  /*c4b0*/  @!P0 BRA `(.L_x_3214) ;  /* 0xfffffffc00f08947 */ /* 0x001fea000383ffff */
[----:B------:R-:W-:Y:S05]  /*c4c0*/  BRA `(.L_x_3212) ;  /* 0x00000000000c7947 */ /* 0x000fea0003800000 */
.L_x_3213:
[----:B------:R-:W2:Y:S02]  /*c4d0*/  LD.E R0, desc[UR10][R4.64] ;  /* 0x0000000a04007980 */ /* 0x000ea4000c101900 */
[----:B--2---:R-:W-:-:S05]  /*c4e0*/  IADD3 R3, PT, PT, R13, R0, RZ ;  /* 0x000000000d037210 */ /* 0x004fca0007ffe0ff */
[----:B------:R0:W-:Y:S02]  /*c4f0*/  ST.E desc[UR10][R4.64], R3 ;  /* 0x0000000304007985 */ /* 0x0001e4000c10190a */
.L_x_3212:
[----:B------:R-:W-:Y:S05]  /*c500*/  BSYNC.RECONVERGENT B0 ;  /* 0x0000000000007941 */ /* 0x000fea0003800200 */
.L_x_3211:
[----:B------:R1:W-:Y:S02]  /*c510*/  ATOM.E.ADD.F16x2.RN.STRONG.GPU P0, RZ, desc[UR10][R4.64+0x4], R12 ;  /* 0x8000040c04ff79a2 */ /* 0x0003e4000c10e10a */
[----:B-1----:R-:W-:Y:S05]  /*c520*/  @P0 EXIT ;  /* 0x000000000000094d */ /* 0x002fea0003800000 */
[----:B------:R-:W1:Y:S02]  /*c530*/  QSPC.E.S P0, RZ, [R4+0x4] ;  /* 0x0000040004ff73aa */ /* 0x000e640000000500 */
[----:B-1----:R-:W-:Y:S05]  /*c540*/  @!P0 BRA `(.L_x_3215) ;  /* 0x00000000001c8947 */ /* 0x002fea0003800000 */
[----:B------:R-:W-:-:S04]  /*c550*/  MOV R2, R4 ;  /* 0x0000000400027202 */ /* 0x000fc80000000f00 */
[----:B------:R-:W-:-:S07]  /*c560*/  MOV R0, R2 ;  /* 0x0000000200007202 */ /* 0x000fce0000000f00 */
.L_x_3216:
[----:B------:R-:W0:Y:S02]  /*c570*/  LDS R2, [R0+0x4] ;  /* 0x0000040000027984 */ /* 0x000e240000000800 */
[----:B0-----:R-:W-:-:S05]  /*c580*/  HFMA2 R3, R2, 1, 1, R12 ;  /* 0x3c003c0002037831 */ /* 0x001fca000000000c */
[----:B------:R-:W0:Y:S02]  /*c590*/  ATOMS.CAST.SPIN P0, [R0+0x4], R2, R3 ;  /* 0x000004020000758d */ /* 0x000e240001800003 */
[----:B0-----:R-:W-:Y:S05]  /*c5a0*/  @!P0 BRA `(.L_x_3216) ;  /* 0xfffffffc00f08947 */ /* 0x001fea000383ffff */
[----:B------:R-:W-:Y:S05]  /*c5b0*/  EXIT ;  /* 0x000000000000794d */ /* 0x000fea0003800000 */
.L_x_3215:
[----:B------:R-:W0:Y:S02]  /*c5c0*/  LD.E R0, desc[UR10][R4.64+0x4] ;  /* 0x0000040a04007980 */ /* 0x000e24000c101900 */
[----:B0-----:R-:W-:-:S05]  /*c5d0*/  IADD3 R3, PT, PT, R12, R0, RZ ;  /* 0x000000000c037210 */ /* 0x001fca0007ffe0ff */
[----:B------:R-:W-:Y:S01]  /*c5e0*/  ST.E desc[UR10][R4.64+0x4], R3 ;  /* 0x0000040304007985 */ /* 0x000fe2000c10190a */
[----:B------:R-:W-:Y:S05]  /*c5f0*/  EXIT ;  /* 0x000000000000794d */ /* 0x000fea0003800000 */
.L_x_3217:
        /* <DEDUP_REMOVED lines=16> */
.L_x_5323:


//--------------------- .text._Z23gemm_half_q_half_kernelILi3ELi152ELb1ELb0ELi32EEvPK6__halfPKjS4_S2_PS0_iiiiPKtS7_iiiiiibS2_i --------------------------
	.section	.text._Z23gemm_half_q_half_kernelILi3ELi152ELb1ELb0ELi32EEvPK6__halfPKjS4_S2_PS0_iiiiPKtS7_iiiiiibS2_i,"ax",@progbits
	.align	128
        .global         _Z23gemm_half_q_half_kernelILi3ELi152ELb1ELb0ELi32EEvPK6__halfPKjS4_S2_PS0_iiiiPKtS7_iiiiiibS2_i
        .type           _Z23gemm_half_q_half_kernelILi3ELi152ELb1ELb0ELi32EEvPK6__halfPKjS4_S2_PS0_iiiiPKtS7_iiiiiibS2_i,@function
        .size           _Z23gemm_half_q_half_kernelILi3ELi152ELb1ELb0ELi32EEvPK6__halfPKjS4_S2_PS0_iiiiPKtS7_iiiiiibS2_i,(.L_x_5324 - _Z23gemm_half_q_half_kernelILi3ELi152ELb1ELb0ELi32EEvPK6__halfPKjS4_S2_PS0_iiiiPKtS7_iiiiiibS2_i)
        .other          _Z23gemm_half_q_half_kernelILi3ELi152ELb1ELb0ELi32EEvPK6__halfPKjS4_S2_PS0_iiiiPKtS7_iiiiiibS2_i,@"STO_CUDA_ENTRY STV_DEFAULT"
_Z23gemm_half_q_half_kernelILi3ELi152ELb1ELb0ELi32EEvPK6__halfPKjS4_S2_PS0_iiiiPKtS7_iiiiiibS2_i:
.text._Z23gemm_half_q_half_kernelILi3ELi152ELb1ELb0ELi32EEvPK6__halfPKjS4_S2_PS0_iiiiPKtS7_iiiiiibS2_i:
        /* <DEDUP_REMOVED lines=10> */
[----:B------:R-:W-:Y:S01]  /*00a0*/  UISETP.NE.AND UP0, UPT, UR5, 0x1, UPT ;  /* 0x000000010500788c */ /* 0x000fe2000bf05270 */
[----:B------:R-:W2:Y:S01]  /*00b0*/  S2R R2, SR_TID.X ;  /* 0x0000000000027919 */ /* 0x000ea20000002100 */
[----:B------:R-:W3:Y:S01]  /*00c0*/  LDCU UR9, c[0x0][0x3b0] ;  /* 0x00007600ff0977ac */ /* 0x000ee20008000800 */
[----:B0-----:R-:W4:Y:S03]  /*00d0*/  LDG.E.U16 R4, desc[UR14][R4.64] ;  /* 0x0000000e04047981 */ /* 0x001f26000c1e1500 */
[----:B------:R-:W-:Y:S01]  /*00e0*/  PLOP3.LUT P1, PT, PT, PT, UP0, 0x80, 0x8 ;  /* 0x000000000008781c */ /* 0x000fe20003f2f008 */
[----:B------:R-:W0:Y:S01]  /*00f0*/  S2UR UR12, SR_CTAID.Z ;  /* 0x00000000000c79c3 */ /* 0x000e220000002700 */
[----:B------:R-:W-:Y:S01]  /*0100*/  UPLOP3.LUT UP0, UPT, UPT, UPT, UPT, 0x80, 0x8 ;  /* 0x000000000008789c */ /* 0x000fe20003f0f070 */
[----:B------:R-:W-:-:S02]  /*0110*/  PRMT R88, RZ, 0x7610, R88 ;  /* 0x00007610ff587816 */ /* 0x000fc40000000058 */
[----:B----4-:R-:W-:-:S13]  /*0120*/  R2UR UR19, R4 ;  /* 0x00000000041372ca */ /* 0x010fda00000e0000 */
[----:B------:R-:W-:Y:S01]  /*0130*/  MOV R0, UR19 ;  /* 0x0000001300007c02 */ /* 0x000fe20008000f00 */
[----:B0123--:R-:W-:Y:S06]  /*0140*/  @!P1 BRA `(.L_x_3218) ;  /* 0x0000000000349947 */ /* 0x00ffec0003800000 */
[----:B------:R-:W0:Y:S01]  /*0150*/  LDC R5, c[0x0][0x3f0] ;  /* 0x0000fc00ff057b82 */ /* 0x000e220000000800 */
[----:B------:R-:W-:-:S06]  /*0160*/  UISETP.NE.AND UP1, UPT, UR5, 0x2, UPT ;  /* 0x000000020500788c */ /* 0x000fcc000bf25270 */
[----:B------:R-:W-:Y:S01]  /*0170*/  PLOP3.LUT P0, PT, PT, PT, UP1, 0x80, 0x8 ;  /* 0x000000000008781c */ /* 0x000fe20003f0f018 */
[----:B------:R-:W0:Y:S02]  /*0180*/  LDC.64 R88, c[0x0][0x3e8] ;  /* 0x0000fa00ff587b82 */ /* 0x000e240000000a00 */
[----:B0-----:R-:W-:-:S04]  /*0190*/  IMAD.WIDE R88, R5, 0x2, R88 ;  /* 0x0000000205587825 */ /* 0x001fc800078e0258 */
[----:B------:R-:W-:Y:S02]  /*01a0*/  IMAD.WIDE R4, R5, 0x2, R88 ;  /* 0x0000000205047825 */ /* 0x000fe400078e0258 */
[----:B------:R-:W2:Y:S04]  /*01b0*/  LDG.E.U16 R88, desc[UR14][R88.64] ;  /* 0x0000000e58587981 */ /* 0x000ea8000c1e1500 */
[----:B------:R-:W3:Y:S02]  /*01c0*/  @P0 LDG.E.U16 R4, desc[UR14][R4.64] ;  /* 0x0000000e04040981 */ /* 0x000ee4000c1e1500 */
[----:B---3--:R-:W-:Y:S02]  /*01d0*/  @P0 R2UR UR4, R4 ;  /* 0x00000000040402ca */ /* 0x008fe400000e0000 */
[----:B--2---:R-:W-:-:S11]  /*01e0*/  LOP3.LUT R0, R88, UR19, RZ, 0xfc, !PT ;  /* 0x0000001358007c12 */ /* 0x004fd6000f8efcff */
[----:B------:R-:W-:Y:S01]  /*01f0*/  @P0 LOP3.LUT R3, R0, UR4, RZ, 0xfc, !PT ;  /* 0x0000000400030c12 */ /* 0x000fe2000f8efcff */
[----:B------:R-:W-:-:S03]  /*0200*/  @UP1 UISETP.EQ.AND UP0, UPT, UR4, URZ, UPT ;  /* 0x000000ff0400128c */ /* 0x000fc6000bf02270 */
[----:B------:R-:W-:-:S08]  /*0210*/  @P0 PRMT R0, R3, 0x7610, R0 ;  /* 0x0000761003000816 */ /* 0x000fd00000000000 */
.L_x_3218:
        /* <DEDUP_REMOVED lines=47> */
.L_x_3224:
        /* <DEDUP_REMOVED lines=32> */
.L_x_3223:
        /* <DEDUP_REMOVED lines=20> */
.L_x_3225:
[----:B------:R-:W-:-:S13]  /*0850*/  ISETP.EQ.AND P2, PT, RZ, UR4, PT ;  /* 0x00000004ff007c0c */ /* 0x000fda000bf42270 */
[----:B------:R-:W-:Y:S05]  /*0860*/  @!P0 BRA P2, `(.L_x_3220) ;  /* 0x0000000400788947 */ /* 0x000fea0001000000 */
.L_x_3222:
        /* <DEDUP_REMOVED lines=12> */
.L_x_3221:
        /* <DEDUP_REMOVED lines=16> */
.L_x_3228:
        /* <DEDUP_REMOVED lines=32> */
.L_x_3227:
        /* <DEDUP_REMOVED lines=21> */
.L_x_3229:
[----:B------:R-:W-:-:S09]  /*0d80*/  UISETP.NE.OR UP1, UPT, UR10, URZ, UP1 ;  /* 0x000000ff0a00728c */ /* 0x000fd20008f25670 */
[----:B------:R-:W-:Y:S05]  /*0d90*/  BRA.U !UP1, `(.L_x_3220) ;  /* 0x00000001092c7547 */ /* 0x000fea000b800000 */
.L_x_3226:
        /* <DEDUP_REMOVED lines=11> */
.L_x_3220:
[----:B------:R-:W-:Y:S05]  /*0e50*/  BSYNC.RECONVERGENT B0 ;  /* 0x0000000000007941 */ /* 0x000fea0003800200 */
.L_x_3219:
        /* <DEDUP_REMOVED lines=9> */
[----:B------:R-:W-:-:S03]  /*0ef0*/  IMAD R4, R87, UR18, RZ ;  /* 0x0000001257047c24 */ /* 0x000fc6000f8e02ff */
        /* <DEDUP_REMOVED lines=8> */
[----:B0-----:R-:W0:Y:S01]  /*0f80*/  LDC.64 R12, c[0x0][0x3a0] ;  /* 0x0000e800ff0c7b82 */ /* 0x001e220000000a00 */
[----:B------:R-:W-:-:S11]  /*0f90*/  UPLOP3.LUT UP1, UPT, UPT, UPT, UPT, 0x40, 0x4 ;  /* 0x000000000004789c */ /* 0x000fd60003f2e870 */
.L_x_3233:
        /* <DEDUP_REMOVED lines=15> */
.L_x_3232:
        /* <DEDUP_REMOVED lines=12> */
.L_x_3234:
[----:B------:R-:W-:-:S09]  /*1150*/  UISETP.NE.OR UP1, UPT, UR4, URZ, UP1 ;  /* 0x000000ff0400728c */ /* 0x000fd20008f25670 */
[----:B------:R-:W-:Y:S05]  /*1160*/  BRA.U !UP1, `(.L_x_3230) ;  /* 0x00000001091c7547 */ /* 0x000fea000b800000 */
.L_x_3231:
[----:B012---:R-:W0:Y:S02]  /*1170*/  LDC.64 R4, c[0x0][0x3a0] ;  /* 0x0000e800ff047b82 */ /* 0x007e240000000a00 */
.L_x_3235:
[C---:B0-----:R-:W-:Y:S01]  /*1180*/  IMAD.WIDE R6, R3.reuse, 0x2, R4 ;  /* 0x0000000203067825 */ /* 0x041fe200078e0204 */
[----:B------:R-:W-:Y:S01]  /*1190*/  UIADD3 UR4, UPT, UPT, UR4, 0x1, URZ ;  /* 0x0000000104047890 */ /* 0x000fe2000fffe0ff */
[----:B------:R-:W-:-:S03]  /*11a0*/  IADD3 R3, PT, PT, R3, R87, RZ ;  /* 0x0000005703037210 */ /* 0x000fc60007ffe0ff */
[----:B------:R3:W-:Y:S01]  /*11b0*/  STG.E.64 desc[UR14][R6.64], RZ ;  /* 0x000000ff06007986 */ /* 0x0007e2000c101b0e */
[----:B------:R-:W-:-:S09]  /*11c0*/  UISETP.NE.AND UP1, UPT, UR4, URZ, UPT ;  /* 0x000000ff0400728c */ /* 0x000fd2000bf25270 */
[----:B---3--:R-:W-:Y:S05]  /*11d0*/  BRA.U UP1, `(.L_x_3235) ;  /* 0xfffffffd01e87547 */ /* 0x008fea000b83ffff */
.L_x_3230:
[----:B------:R-:W3:Y:S01]  /*11e0*/  LDCU UR16, c[0x0][0x3c8] ;  /* 0x00007900ff1077ac */ /* 0x000ee20008000800 */
[----:B------:R-:W4:Y:S01]  /*11f0*/  LDCU UR22, c[0x0][0x3cc] ;  /* 0x00007980ff1677ac */ /* 0x000f220008000800 */
[----:B------:R-:W0:Y:S01]  /*1200*/  LDCU UR17, c[0x0][0x3d0] ;  /* 0x00007a00ff1177ac */ /* 0x000e220008000800 */
[----:B------:R-:W1:Y:S01]  /*1210*/  LDCU UR23, c[0x0][0x3d4] ;  /* 0x00007a80ff1777ac */ /* 0x000e620008000800 */
[----:B------:R-:W2:Y:S01]  /*1220*/  LDCU UR24, c[0x0][0x3d8] ;  /* 0x00007b00ff1877ac */ /* 0x000ea20008000800 */
[----:B------:R-:W-:Y:S02]  /*1230*/  UISETP.GE.AND UP5, UPT, UR6, UR9, UPT ;  /* 0x000000090600728c */ /* 0x000fe4000bfa6270 */
[----:B---3--:R-:W-:-:S04]  /*1240*/  UISETP.LT.AND UP1, UPT, UR6, UR16, UPT ;  /* 0x000000100600728c */ /* 0x008fc8000bf21270 */
[----:B------:R-:W-:Y:S02]  /*1250*/  USEL UR4, UR6, UR16, UP1 ;  /* 0x0000001006047287 */ /* 0x000fe40008800000 */
[----:B----4-:R-:W-:Y:S02]  /*1260*/  UISETP.GT.AND UP1, UPT, UR6, UR22, UPT ;  /* 0x000000160600728c */ /* 0x010fe4000bf24270 */
[----:B------:R-:W-:Y:S02]  /*1270*/  USHF.R.S32.HI UR10, URZ, 0x1f, UR4 ;  /* 0x0000001fff0a7899 */ /* 0x000fe40008011404 */
[----:B0-----:R-:W-:Y:S02]  /*1280*/  UISETP.GT.AND UP2, UPT, UR6, UR17, UPT ;  /* 0x000000110600728c */ /* 0x001fe4000bf44270 */
[----:B-1----:R-:W-:Y:S02]  /*1290*/  UISETP.GT.AND UP3, UPT, UR6, UR23, UPT ;  /* 0x000000170600728c */ /* 0x002fe4000bf64270 */
[----:B--2---:R-:W-:-:S02]  /*12a0*/  UISETP.GT.AND UP4, UPT, UR6, UR24, UPT ;  /* 0x000000180600728c */ /* 0x004fc4000bf84270 */
        /* <DEDUP_REMOVED lines=18> */
.L_x_3237:
[----:B0----5:R-:W-:-:S05]  /*13d0*/  IADD3 R8, PT, PT, R12, UR4, RZ ;  /* 0x000000040c087c10 */ /* 0x021fca000fffe0ff */
[----:B------:R-:W-:-:S05]  /*13e0*/  IMAD R2, R8, R87, RZ ;  /* 0x0000005708027224 */ /* 0x000fca00078e02ff */
[----:B------:R-:W-:-:S04]  /*13f0*/  SHF.R.S32.HI R3, RZ, 0x1f, R2 ;  /* 0x0000001fff037819 */ /* 0x000fc80000011402 */
        /* <DEDUP_REMOVED lines=22> */
[----:B----4-:R-:W-:Y:S02]  /*1560*/  R2UR UR10, R10 ;  /* 0x000000000a0a72ca */ /* 0x010fe400000e0000 */
[----:B------:R-:W-:Y:S01]  /*1570*/  IADD3 R19, PT, PT, R16, 0x1, R19 ;  /* 0x0000000110137810 */ /* 0x000fe20007ffe013 */
[----:B------:R-:W-:Y:S01]  /*1580*/  IMAD R16, R17, R17, R17 ;  /* 0x0000001111107224 */ /* 0x000fe200078e0211 */
[----:B------:R-:W-:Y:S01]  /*1590*/  IADD3 R3, PT, PT, R2, 0x1, R3 ;  /* 0x0000000102037810 */ /* 0x000fe20007ffe003 */
[----:B------:R-:W-:Y:S01]  /*15a0*/  IMAD R2, R15, R15, R15 ;  /* 0x0000000f0f027224 */ /* 0x000fe200078e020f */
[----:B------:R-:W2:Y:S02]  /*15b0*/  I2F.F16 R33, R19 ;  /* 0x0000001300217306 */ /* 0x000ea40000200c00 */
[----:B------:R-:W-:-:S02]  /*15c0*/  IADD3 R16, PT, PT, R17, 0x1, R16 ;  /* 0x0000000111107810 */ /* 0x000fc40007ffe010 */
[----:B------:R-:W-:-:S03]  /*15d0*/  IADD3 R2, PT, PT, R15, 0x1, R2 ;  /* 0x000000010f027810 */ /* 0x000fc60007ffe002 */
[----:B------:R-:W-:Y:S01]  /*15e0*/  UIADD3 UR12, UPT, UPT, UR10, UR12, URZ ;  /* 0x0000000c0a0c7290 */ /* 0x000fe2000fffe0ff */
[----:B0-----:R-:W0:Y:S03]  /*15f0*/  I2F.F16 R9, R16 ;  /* 0x0000001000097306 */ /* 0x001e260000200c00 */
        /* <DEDUP_REMOVED lines=8> */
.L_x_3236:
[----:B------:R-:W-:Y:S01]  /*1680*/  UISETP.GT.AND UP5, UPT, UR6, UR16, UPT ;  /* 0x000000100600728c */ /* 0x000fe2000bfa4270 */
[----:B------:R-:W-:Y:S01]  /*1690*/  HFMA2 R2, -RZ, RZ, 0, 0 ;  /* 0x00000000ff027431 */ /* 0x000fe200000001ff */
[----:B------:R-:W-:Y:S02]  /*16a0*/  MOV R5, RZ ;  /* 0x000000ff00057202 */ /* 0x000fe40000000f00 */
[----:B------:R-:W-:Y:S01]  /*16b0*/  CS2R R6, SRZ ;  /* 0x0000000000067805 */ /* 0x000fe2000001ff00 */
        /* <DEDUP_REMOVED lines=11> */
.L_x_3238:
        /* <DEDUP_REMOVED lines=8> */
.L_x_3239:
        /* <DEDUP_REMOVED lines=8> */
.L_x_3240:
        /* <DEDUP_REMOVED lines=8> */
.L_x_3241:
        /* <DEDUP_REMOVED lines=8> */
.L_x_3242:
[----:B------:R-:W-:Y:S01]  /*1970*/  ULEA UR4, UR13, UR4, 0x3 ;  /* 0x000000040d047291 */ /* 0x000fe2000f8e18ff */
[----:B------:R-:W0:Y:S01]  /*1980*/  S2UR UR10, SR_CgaCtaId ;  /* 0x00000000000a79c3 */ /* 0x000e220000008800 */
[----:B------:R-:W1:Y:S01]  /*1990*/  LDCU.64 UR12, c[0x0][0x388] ;  /* 0x00007100ff0c77ac */ /* 0x000e620008000a00 */
[----:B------:R-:W-:Y:S02]  /*19a0*/  PRMT R17, RZ, 0x5410, RZ ;  /* 0x00005410ff117816 */ /* 0x000fe400000000ff */
        /* <DEDUP_REMOVED lines=11> */
[----:B------:R-:W-:Y:S02]  /*1a60*/  SHF.R.S32.HI R2, RZ, 0x1f, R0 ;  /* 0x0000001fff027819 */ /* 0x000fe40000011400 */
[----:B------:R-:W-:Y:S02]  /*1a70*/  PRMT R12, RZ, 0x5410, RZ ;  /* 0x00005410ff0c7816 */ /* 0x000fe400000000ff */
[----:B------:R-:W-:-:S04]  /*1a80*/  IADD3 R0, P0, PT, R0, R3, RZ ;  /* 0x0000000300007210 */ /* 0x000fc80007f1e0ff */
[----:B------:R-:W-:Y:S01]  /*1a90*/  LEA.HI.X.SX32 R3, R3, R2, 0x1, P0 ;  /* 0x0000000203037211 */ /* 0x000fe200000f0eff */
[----:B0-----:R-:W-:Y:S01]  /*1aa0*/  ULEA UR10, UR10, UR4, 0x18 ;  /* 0x000000040a0a7291 */ /* 0x001fe2000f8ec0ff */
[----:B-1----:R-:W-:-:S04]  /*1ab0*/  LEA R92, P0, R0, UR12, 0x2 ;  /* 0x0000000c005c7c11 */ /* 0x002fc8000f8010ff */
[----:B------:R-:W-:Y:S02]  /*1ac0*/  LEA.HI.X R93, R0, UR13, R3, 0x2, P0 ;  /* 0x0000000d005d7c11 */ /* 0x000fe400080f1403 */
[----:B------:R-:W-:Y:S01]  /*1ad0*/  UMOV UR4, UR10 ;  /* 0x0000000a00047c82 */ /* 0x000fe20008000000 */
[----:B------:R-:W-:Y:S06]  /*1ae0*/  BRA.U !UP1, `(.L_x_3243) ;  /* 0x0000006109487547 */ /* 0x000fec000b800000 */
[----:B------:R-:W2:Y:S01]  /*1af0*/  LDG.E.128.CONSTANT R4, desc[UR14][R92.64] ;  /* 0x0000000e5c047981 */ /* 0x000ea2000c1e9d00 */
[----:B------:R-:W-:-:S05]  /*1b00*/  IMAD.WIDE R20, R87, 0x4, R92 ;  /* 0x0000000457147825 */ /* 0x000fca00078e025c */
[----:B------:R-:W3:Y:S01]  /*1b10*/  LDG.E.128.CONSTANT R8, desc[UR14][R20.64] ;  /* 0x0000000e14087981 */ /* 0x000ee2000c1e9d00 */
[----:B------:R-:W-:Y:S01]  /*1b20*/  UISETP.NE.AND UP2, UPT, UR19, URZ, UPT ;  /* 0x000000ff1300728c */ /* 0x000fe2000bf45270 */
[----:B------:R-:W-:Y:S02]  /*1b30*/  PRMT R17, RZ, 0x7610, R17 ;  /* 0x00007610ff117816 */ /* 0x000fe40000000011 */
[----:B------:R-:W-:Y:S02]  /*1b40*/  PRMT R15, RZ, 0x5410, RZ ;  /* 0x00005410ff0f7816 */ /* 0x000fe400000000ff */
[----:B------:R-:W-:Y:S02]  /*1b50*/  PRMT R14, RZ, 0x5410, RZ ;  /* 0x00005410ff0e7816 */ /* 0x000fe400000000ff */
[----:B------:R-:W-:Y:S02]  /*1b60*/  PRMT R13, RZ, 0x5410, RZ ;  /* 0x00005410ff0d7816 */ /* 0x000fe400000000ff */
[----:B--2---:R-:W-:-:S02]  /*1b70*/  LOP3.LUT R0, R4, 0xff, RZ, 0xc0, !PT ;  /* 0x000000ff04007812 */ /* 0x004fc400078ec0ff */
[----:B------:R-:W-:Y:S02]  /*1b80*/  LOP3.LUT R2, R5, 0xff, RZ, 0xc0, !PT ;  /* 0x000000ff05027812 */ /* 0x000fe400078ec0ff */
[----:B------:R-:W-:Y:S02]  /*1b90*/  IADD3 R0, PT, PT, R0, -0x80, RZ ;  /* 0xffffff8000007810 */ /* 0x000fe40007ffe0ff */
[----:B------:R-:W-:Y:S02]  /*1ba0*/  IADD3 R2, PT, PT, R2, -0x80, RZ ;  /* 0xffffff8002027810 */ /* 0x000fe40007ffe0ff */
[----:B------:R0:W1:Y:S01]  /*1bb0*/  I2F.F16 R30, R0 ;  /* 0x00000000001e7306 */ /* 0x0000620000200c00 */
[----:B------:R-:W-:Y:S02]  /*1bc0*/  LOP3.LUT R3, R6, 0xff, RZ, 0xc0, !PT ;  /* 0x000000ff06037812 */ /* 0x000fe400078ec0ff */
[----:B------:R-:W-:Y:S02]  /*1bd0*/  LEA.HI R22, R4, 0xffffff80, RZ, 0x8 ;  /* 0xffffff8004167811 */ /* 0x000fe400078f40ff */
[----:B------:R-:W-:-:S02]  /*1be0*/  IADD3 R3, PT, PT, R3, -0x80, RZ ;  /* 0xffffff8003037810 */ /* 0x000fc40007ffe0ff */
[----:B------:R-:W-:Y:S01]  /*1bf0*/  LEA.HI R23, R5, 0xffffff80, RZ, 0x8 ;  /* 0xffffff8005177811 */ /* 0x000fe200078f40ff */
[----:B------:R2:W4:Y:S01]  /*1c00*/  I2F.F16 R35, R2 ;  /* 0x0000000200237306 */ /* 0x0005220000200c00 */
[--C-:B0-----:R-:W-:Y:S02]  /*1c10*/  SHF.R.U32.HI R0, RZ, 0x8, R4.reuse ;  /* 0x00000008ff007819 */ /* 0x101fe40000011604 */
[----:B------:R-:W-:Y:S02]  /*1c20*/  SHF.R.U32.HI R4, RZ, 0x10, R4 ;  /* 0x00000010ff047819 */ /* 0x000fe40000011604 */
[----:B------:R-:W-:Y:S02]  /*1c30*/  LOP3.LUT R0, R0, 0xff, RZ, 0xc0, !PT ;  /* 0x000000ff00007812 */ /* 0x000fe400078ec0ff */
[----:B------:R-:W-:Y:S01]  /*1c40*/  LOP3.LUT R4, R4, 0xff, RZ, 0xc0, !PT ;  /* 0x000000ff04047812 */ /* 0x000fe200078ec0ff */
[----:B------:R0:W1:Y:S01]  /*1c50*/  I2F.F16 R31, R3 ;  /* 0x00000003001f7306 */ /* 0x0000620000200c00 */
[----:B------:R-:W-:-:S02]  /*1c60*/  IADD3 R0, PT, PT, R0, -0x80, RZ ;  /* 0xffffff8000007810 */ /* 0x000fc40007ffe0ff */
[----:B--2---:R-:W-:Y:S02]  /*1c70*/  SHF.R.U32.HI R2, RZ, 0x8, R5 ;  /* 0x00000008ff027819 */ /* 0x004fe40000011605 */
[----:B------:R-:W-:Y:S02]  /*1c80*/  IADD3 R4, PT, PT, R4, -0x80, RZ ;  /* 0xffffff8004047810 */ /* 0x000fe40007ffe0ff */
[----:B------:R-:W-:Y:S01]  /*1c90*/  LOP3.LUT R2, R2, 0xff, RZ, 0xc0, !PT ;  /* 0x000000ff02027812 */ /* 0x000fe200078ec0ff */
[----:B------:R2:W1:Y:S01]  /*1ca0*/  I2F.F16 R36, R0 ;  /* 0x0000000000247306 */ /* 0x0004620000200c00 */
[----:B0-----:R-:W-:Y:S02]  /*1cb0*/  SHF.R.U32.HI R3, RZ, 0x8, R6 ;  /* 0x00000008ff037819 */ /* 0x001fe40000011606 */
[----:B------:R-:W-:Y:S02]  /*1cc0*/  IADD3 R2, PT, PT, R2, -0x80, RZ ;  /* 0xffffff8002027810 */ /* 0x000fe40007ffe0ff */
[----:B------:R-:W-:-:S02]  /*1cd0*/  LOP3.LUT R3, R3, 0xff, RZ, 0xc0, !PT ;  /* 0x000000ff03037812 */ /* 0x000fc400078ec0ff */
[----:B------:R-:W-:Y:S01]  /*1ce0*/  LEA.HI R24, R6, 0xffffff80, RZ, 0x8 ;  /* 0xffffff8006187811 */ /* 0x000fe200078f40ff */
[----:B------:R3:W0:Y:S01]  /*1cf0*/  I2F.F16 R38, R2 ;  /* 0x0000000200267306 */ /* 0x0006220000200c00 */
[----:B--2---:R-:W-:Y:S02]  /*1d00*/  SHF.R.U32.HI R0, RZ, 0x8, R7 ;  /* 0x00000008ff007819 */ /* 0x004fe40000011607 */
[----:B------:R-:W-:Y:S02]  /*1d10*/  IADD3 R3, PT, PT, R3, -0x80, RZ ;  /* 0xffffff8003037810 */ /* 0x000fe40007ffe0ff */
[----:B------:R-:W-:Y:S02]  /*1d20*/  LOP3.LUT R0, R0, 0xff, RZ, 0xc0, !PT ;  /* 0x000000ff00007812 */ /* 0x000fe400078ec0ff */
[----:B------:R-:W-:Y:S01]  /*1d30*/  LEA.HI R25, R7, 0xffffff80, RZ, 0x8 ;  /* 0xffffff8007197811 */ /* 0x000fe200078f40ff */
[----:B------:R2:W0:Y:S01]  /*1d40*/  I2F.F16 R40, R3 ;  /* 0x0000000300287306 */ /* 0x0004220000200c00 */
[----:B------:R-:W-:-:S02]  /*1d50*/  IADD3 R43, PT, PT, R0, -0x80, RZ ;  /* 0xffffff80002b7810 */ /* 0x000fc40007ffe0ff */
[----:B---3--:R-:W-:Y:S02]  /*1d60*/  LOP3.LUT R2, R9, 0xff, RZ, 0xc0, !PT ;  /* 0x000000ff09027812 */ /* 0x008fe400078ec0ff */
[----:B------:R-:W-:Y:S02]  /*1d70*/  LOP3.LUT R0, R8, 0xff, RZ, 0xc0, !PT ;  /* 0x000000ff08007812 */ /* 0x000fe400078ec0ff */
[----:B------:R-:W-:Y:S01]  /*1d80*/  IADD3 R45, PT, PT, R2, -0x80, RZ ;  /* 0xffffff80022d7810 */ /* 0x000fe20007ffe0ff */
[----:B------:R-:W3:Y:S01]  /*1d90*/  I2F.F16 R37, R4 ;  /* 0x0000000400257306 */ /* 0x000ee20000200c00 */
[----:B------:R-:W-:Y:S02]  /*1da0*/  IADD3 R0, PT, PT, R0, -0x80, RZ ;  /* 0xffffff8000007810 */ /* 0x000fe40007ffe0ff */
[----:B------:R-:W-:Y:S02]  /*1db0*/  LOP3.LUT R2, R10, 0xff, RZ, 0xc0, !PT ;  /* 0x000000ff0a027812 */ /* 0x000fe400078ec0ff */
[----:B--2---:R-:W-:-:S02]  /*1dc0*/  LOP3.LUT R3, R11, 0xff, RZ, 0xc0, !PT ;  /* 0x000000ff0b037812 */ /* 0x004fc400078ec0ff */
[----:B------:R-:W-:Y:S01]  /*1dd0*/  IADD3 R46, PT, PT, R2, -0x80, RZ ;  /* 0xffffff80022e7810 */ /* 0x000fe20007ffe0ff */
[----:B------:R2:W0:Y:S01]  /*1de0*/  I2F.F16 R44, R0 ;  /* 0x00000000002c7306 */ /* 0x0004220000200c00 */
[----:B------:R-:W-:Y:S02]  /*1df0*/  SHF.R.U32.HI R2, RZ, 0x8, R8 ;  /* 0x00000008ff027819 */ /* 0x000fe40000011608 */
[----:B------:R-:W-:Y:S02]  /*1e00*/  IADD3 R3, PT, PT, R3, -0x80, RZ ;  /* 0xffffff8003037810 */ /* 0x000fe40007ffe0ff */
[----:B------:R-:W-:Y:S02]  /*1e10*/  LOP3.LUT R2, R2, 0xff, RZ, 0xc0, !PT ;  /* 0x000000ff02027812 */ /* 0x000fe400078ec0ff */
[----:B------:R-:W-:Y:S01]  /*1e20*/  LOP3.LUT R12, R7, 0xff, RZ, 0xc0, !PT ;  /* 0x000000ff070c7812 */ /* 0x000fe200078ec0ff */
[----:B------:R4:W0:Y:S01]  /*1e30*/  I2F.F16 R47, R3 ;  /* 0x00000003002f7306 */ /* 0x0008220000200c00 */
[----:B--2---:R-:W-:-:S02]  /*1e40*/  SHF.R.U32.HI R0, RZ, 0x8, R9 ;  /* 0x00000008ff007819 */ /* 0x004fc40000011609 */
[----:B------:R-:W-:Y:S02]  /*1e50*/  LEA.HI R26, R8, 0xffffff80, RZ, 0x8 ;  /* 0xffffff80081a7811 */ /* 0x000fe400078f40ff */
[----:B------:R-:W-:Y:S02]  /*1e60*/  LOP3.LUT R0, R0, 0xff, RZ, 0xc0, !PT ;  /* 0x000000ff00007812 */ /* 0x000fe400078ec0ff */
[----:B------:R-:W-:Y:S01]  /*1e70*/  LEA.HI R27, R9, 0xffffff80, RZ, 0x8 ;  /* 0xffffff80091b7811 */ /* 0x000fe200078f40ff */
[----:B------:R-:W2:Y:S01]  /*1e80*/  I2F.F16 R22, R22 ;  /* 0x0000001600167306 */ /* 0x000ea20000200c00 */
[----:B------:R-:W-:Y:S02]  /*1e90*/  LEA.HI R28, R10, 0xffffff80, RZ, 0x8 ;  /* 0xffffff800a1c7811 */ /* 0x000fe400078f40ff */
[----:B------:R-:W-:Y:S02]  /*1ea0*/  LEA.HI R34, R11, 0xffffff80, RZ, 0x8 ;  /* 0xffffff800b227811 */ /* 0x000fe400078f40ff */
[----:B------:R-:W-:-:S02]  /*1eb0*/  IADD3 R2, PT, PT, R2, -0x80, RZ ;  /* 0xffffff8002027810 */ /* 0x000fc40007ffe0ff */
[----:B------:R-:W-:Y:S01]  /*1ec0*/  IADD3 R0, PT, PT, R0, -0x80, RZ ;  /* 0xffffff8000007810 */ /* 0x000fe20007ffe0ff */
[----:B------:R-:W0:Y:S01]  /*1ed0*/  I2F.F16 R23, R23 ;  /* 0x0000001700177306 */ /* 0x000e220000200c00 */
[----:B----4-:R-:W-:Y:S02]  /*1ee0*/  SHF.R.U32.HI R3, RZ, 0x8, R10 ;  /* 0x00000008ff037819 */ /* 0x010fe4000001160a */
[----:B------:R-:W-:Y:S02]  /*1ef0*/  SHF.R.U32.HI R4, RZ, 0x8, R11 ;  /* 0x00000008ff047819 */ /* 0x000fe4000001160b */
[----:B------:R-:W-:Y:S02]  /*1f00*/  SHF.R.U32.HI R5, RZ, 0x10, R5 ;  /* 0x00000010ff057819 */ /* 0x000fe40000011605 */
[----:B------:R-:W-:Y:S01]  /*1f10*/  SHF.R.U32.HI R6, RZ, 0x10, R6 ;  /* 0x00000010ff067819 */ /* 0x000fe20000011606 */
[----:B------:R4:W0:Y:S01]  /*1f20*/  I2F.F16 R48, R2 ;  /* 0x0000000200307306 */ /* 0x0008220000200c00 */
[----:B------:R-:W-:-:S02]  /*1f30*/  SHF.R.U32.HI R7, RZ, 0x10, R7 ;  /* 0x00000010ff077819 */ /* 0x000fc40000011607 */
[----:B------:R-:W-:Y:S02]  /*1f40*/  SHF.R.U32.HI R8, RZ, 0x10, R8 ;  /* 0x00000010ff087819 */ /* 0x000fe40000011608 */
[----:B------:R-:W-:Y:S02]  /*1f50*/  SHF.R.U32.HI R9, RZ, 0x10, R9 ;  /* 0x00000010ff097819 */ /* 0x000fe40000011609 */
[----:B------:R-:W-:Y:S01]  /*1f60*/  SHF.R.U32.HI R10, RZ, 0x10, R10 ;  /* 0x00000010ff0a7819 */ /* 0x000fe2000001160a */
[----:B------:R1:W0:Y:S01]  /*1f70*/  I2F.F16 R50, R0 ;  /* 0x0000000000327306 */ /* 0x0002220000200c00 */
[----:B------:R-:W-:Y:S02]  /*1f80*/  SHF.R.U32.HI R11, RZ, 0x10, R11 ;  /* 0x00000010ff0b7819 */ /* 0x000fe4000001160b */
[----:B------:R-:W-:Y:S02]  /*1f90*/  LOP3.LUT R5, R5, 0xff, RZ, 0xc0, !PT ;  /* 0x000000ff05057812 */ /* 0x000fe400078ec0ff */
[----:B------:R-:W-:-:S02]  /*1fa0*/  LOP3.LUT R6, R6, 0xff, RZ, 0xc0, !PT ;  /* 0x000000ff06067812 */ /* 0x000fc400078ec0ff */
[----:B------:R-:W-:Y:S01]  /*1fb0*/  LOP3.LUT R7, R7, 0xff, RZ, 0xc0, !PT ;  /* 0x000000ff07077812 */ /* 0x000fe200078ec0ff */
[----:B------:R-:W0:Y:S01]  /*1fc0*/  I2F.F16 R24, R24 ;  /* 0x0000001800187306 */ /* 0x000e220000200c00 */
[----:B------:R-:W-:Y:S02]  /*1fd0*/  LOP3.LUT R8, R8, 0xff, RZ, 0xc0, !PT ;  /* 0x000000ff08087812 */ /* 0x000fe400078ec0ff */
[----:B------:R-:W-:Y:S02]  /*1fe0*/  LOP3.LUT R9, R9, 0xff, RZ, 0xc0, !PT ;  /* 0x000000ff09097812 */ /* 0x000fe400078ec0ff */
[----:B------:R-:W-:Y:S02]  /*1ff0*/  LOP3.LUT R3, R3, 0xff, RZ, 0xc0, !PT ;  /* 0x000000ff03037812 */ /* 0x000fe400078ec0ff */
[----:B----4-:R-:W-:Y:S01]  /*2000*/  LOP3.LUT R2, R10, 0xff, RZ, 0xc0, !PT ;  /* 0x000000ff0a027812 */ /* 0x010fe200078ec0ff */
[----:B------:R-:W4:Y:S01]  /*2010*/  I2F.F16 R25, R25 ;  /* 0x0000001900197306 */ /* 0x000f220000200c00 */
[----:B------:R-:W-:-:S02]  /*2020*/  LOP3.LUT R4, R4, 0xff, RZ, 0xc0, !PT ;  /* 0x000000ff04047812 */ /* 0x000fc400078ec0ff */
[----:B-1----:R-:W-:Y:S02]  /*2030*/  LOP3.LUT R0, R11, 0xff, RZ, 0xc0, !PT ;  /* 0x000000ff0b007812 */ /* 0x002fe400078ec0ff */
[----:B------:R-:W-:Y:S02]  /*2040*/  IADD3 R5, PT, PT, R5, -0x80, RZ ;  /* 0xffffff8005057810 */ /* 0x000fe40007ffe0ff */
        /* <DEDUP_REMOVED lines=26> */
[----:B---3--:R-:W-:Y:S01]  /*21f0*/  PRMT R12, RZ, 0x7610, R12 ;  /* 0x00007610ff0c7816 */ /* 0x008fe2000000000c */
[----:B-12-4-:R-:W-:Y:S06]  /*2200*/  BRA.U !UP2, `(.L_x_3244) ;  /* 0x000000050a687547 */ /* 0x016fec000b800000 */
[----:B------:R-:W1:Y:S01]  /*2210*/  LDS.64 R4, [UR10] ;  /* 0x0000000aff047984 */ /* 0x000e620008000a00 */
[----:B------:R-:W-:Y:S02]  /*2220*/  HADD2.F32 R0, -RZ, R30.H0_H0 ;  /* 0x2000001eff007230 */ /* 0x000fe40000004100 */
[----:B------:R-:W-:Y:S01]  /*2230*/  HADD2.F32 R16, -RZ, R35.H0_H0 ;  /* 0x20000023ff107230 */ /* 0x000fe20000004100 */
[----:B------:R-:W2:Y:S01]  /*2240*/  LDS.64 R6, [UR10+0x8] ;  /* 0x0000080aff067984 */ /* 0x000ea20008000a00 */
[----:B------:R-:W-:Y:S02]  /*2250*/  HADD2.F32 R2, -RZ, R31.H0_H0 ;  /* 0x2000001fff027230 */ /* 0x000fe40000004100 */
[----:B0-----:R-:W-:Y:S02]  /*2260*/  HADD2.F32 R55, -RZ, R38.H0_H0 ;  /* 0x20000026ff377230 */ /* 0x001fe40000004100 */
[----:B-1----:R-:W-:Y:S02]  /*2270*/  HADD2.F32 R3, -RZ, R4.H0_H0 ;  /* 0x20000004ff037230 */ /* 0x002fe40000004100 */
[----:B------:R-:W-:-:S02]  /*2280*/  HADD2.F32 R9, -RZ, R5.H0_H0 ;  /* 0x20000005ff097230 */ /* 0x000fc40000004100 */
[----:B------:R-:W-:Y:S02]  /*2290*/  HADD2.F32 R17, -RZ, R5.H1_H1 ;  /* 0x30000005ff117230 */ /* 0x000fe40000004100 */
[----:B------:R-:W-:Y:S01]  /*22a0*/  FFMA.FTZ R0, R0, R3, RZ ;  /* 0x0000000300007223 */ /* 0x000fe200000100ff */
[----:B------:R-:W-:Y:S02]  /*22b0*/  HADD2.F32 R8, -RZ, R4.H1_H1 ;  /* 0x30000004ff087230 */ /* 0x000fe40000004100 */
[C---:B------:R-:W-:Y:S01]  /*22c0*/  FFMA.FTZ R57, R3.reuse, R16, RZ ;  /* 0x0000001003397223 */ /* 0x040fe200000100ff */
[----:B------:R-:W-:Y:S02]  /*22d0*/  HADD2.F32 R5, -RZ, R36.H0_H0 ;  /* 0x20000024ff057230 */ /* 0x000fe40000004100 */
[----:B------:R-:W-:Y:S01]  /*22e0*/  FFMA.FTZ R59, R3, R2, RZ ;  /* 0x00000002033b7223 */ /* 0x000fe200000100ff */
[----:B------:R-:W-:Y:S02]  /*22f0*/  HADD2.F32 R4, -RZ, R29.H0_H0 ;  /* 0x2000001dff047230 */ /* 0x000fe40000004100 */
[----:B------:R-:W-:Y:S01]  /*2300*/  FFMA.FTZ R2, R8, R55, R57 ;  /* 0x0000003708027223 */ /* 0x000fe20000010039 */
[----:B------:R-:W-:-:S02]  /*2310*/  HADD2.F32 R57, -RZ, R43.H0_H0 ;  /* 0x2000002bff397230 */ /* 0x000fc40000004100 */
[----:B------:R-:W-:Y:S01]  /*2320*/  FFMA.FTZ R0, R5, R8, R0 ;  /* 0x0000000805007223 */ /* 0x000fe20000010000 */
[----:B------:R-:W-:Y:S02]  /*2330*/  HADD2.F32 R5, -RZ, R40.H0_H0 ;  /* 0x20000028ff057230 */ /* 0x000fe40000004100 */
[----:B------:R-:W-:Y:S01]  /*2340*/  FFMA.FTZ R54, R3, R4, RZ ;  /* 0x0000000403367223 */ /* 0x000fe200000100ff */
[----:B------:R-:W-:Y:S02]  /*2350*/  HADD2.F32 R3, -RZ, R37.H0_H0 ;  /* 0x20000025ff037230 */ /* 0x000fe40000004100 */
[----:B------:R-:W-:Y:S02]  /*2360*/  HADD2.F32 R4, -RZ, R39.H0_H0 ;  /* 0x20000027ff047230 */ /* 0x000fe40000004100 */
[C---:B------:R-:W-:Y:S01]  /*2370*/  FFMA.FTZ R16, R8.reuse, R5, R59 ;  /* 0x0000000508107223 */ /* 0x040fe2000001003b */
[----:B------:R-:W-:Y:S02]  /*2380*/  HADD2.F32 R55, -RZ, R41.H0_H0 ;  /* 0x20000029ff377230 */ /* 0x000fe40000004100 */
[----:B------:R-:W-:Y:S01]  /*2390*/  FFMA.FTZ R54, R8, R57, R54 ;  /* 0x0000003908367223 */ /* 0x000fe20000010036 */
[----:B------:R-:W-:-:S02]  /*23a0*/  HADD2.F32 R5, -RZ, R42.H0_H0 ;  /* 0x2000002aff057230 */ /* 0x000fc40000004100 */
[----:B------:R-:W-:Y:S01]  /*23b0*/  FFMA.FTZ R3, R3, R9, R0 ;  /* 0x0000000903037223 */ /* 0x000fe20000010000 */
[C---:B------:R-:W-:Y:S01]  /*23c0*/  FFMA.FTZ R4, R9.reuse, R4, R2 ;  /* 0x0000000409047223 */ /* 0x040fe20000010002 */
        /* <DEDUP_REMOVED lines=62> */
.L_x_3244:
[----:B------:R-:W-:Y:S01]  /*27b0*/  PRMT R12, R12, 0x5410, RZ ;  /* 0x000054100c0c7816 */ /* 0x000fe200000000ff */
[----:B------:R-:W-:Y:S01]  /*27c0*/  IMAD.WIDE R6, R87, 0x4, R20 ;  /* 0x0000000457067825 */ /* 0x000fe200078e0214 */
[----:B------:R-:W-:Y:S06]  /*27d0*/  @!P1 BRA `(.L_x_3245) ;  /* 0x0000000800f09947 */ /* 0x000fec0003800000 */
[----:B------:R-:W-:Y:S01]  /*27e0*/  PRMT R0, R88, 0x9910, RZ ;  /* 0x0000991058007816 */ /* 0x000fe200000000ff */
[----:B------:R-:W-:Y:S01]  /*27f0*/  UISETP.EQ.OR UP1, UPT, UR5, 0x2, UP0 ;  /* 0x000000020500788c */ /* 0x000fe20008722670 */
[----:B------:R-:W-:Y:S02]  /*2800*/  PRMT R13, RZ, 0x5410, RZ ;  /* 0x00005410ff0d7816 */ /* 0x000fe400000000ff */
[----:B------:R-:W-:Y:S02]  /*2810*/  ISETP.NE.AND P0, PT, R0, RZ, PT ;  /* 0x000000ff0000720c */ /* 0x000fe40003f05270 */
[----:B------:R-:W-:-:S11]  /*2820*/  PRMT R15, RZ, 0x7610, R15 ;  /* 0x00007610ff0f7816 */ /* 0x000fd6000000000f */
        /* <DEDUP_REMOVED lines=91> */
.L_x_3246:
[----:B------:R-:W-:Y:S01]  /*2de0*/  PRMT R12, RZ, 0x5410, RZ ;  /* 0x00005410ff0c7816 */ /* 0x000fe200000000ff */
[----:B------:R-:W-:Y:S06]  /*2df0*/  BRA.U UP1, `(.L_x_3245) ;  /* 0x0000000501687547 */ /* 0x000fec000b800000 */
        /* <DEDUP_REMOVED lines=60> */
[-C--:B------:R-:W-:Y:S01]  /*31c0*/  FFMA.FTZ R0, R0, R2.reuse, R5 ;  /* 0x0000000200007223 */ /* 0x080fe20000010005 */
[----:B------:R-:W-:Y:S02]  /*31d0*/  HADD2.F32 R8, -RZ, R52.H0_H0 ;  /* 0x20000034ff087230 */ /* 0x000fe40000004100 */
[----:B------:R-:W-:Y:S01]  /*31e0*/  FFMA.FTZ R4, R4, R2, R13 ;  /* 0x0000000204047223 */ /* 0x000fe2000001000d */
[----:B------:R-:W-:-:S02]  /*31f0*/  HADD2.F32 R9, -RZ, R9.H1_H1 ;  /* 0x30000009ff097230 */ /* 0x000fc40000004100 */
        /* <DEDUP_REMOVED lines=26> */
.L_x_3245:
        /* <DEDUP_REMOVED lines=58> */
[----:B----4-:R-:W-:Y:S02]  /*3740*/  LOP3.LUT R0, R20, 0xff, RZ, 0xc0, !PT ;  /* 0x000000ff14007812 */ /* 0x010fe400078ec0ff */
        /* <DEDUP_REMOVED lines=10> */
[----:B----4-:R-:W-:Y:S02]  /*37f0*/  SHF.R.U32.HI R2, RZ, 0x8, R23 ;  /* 0x00000008ff027819 */ /* 0x010fe40000011617 */
[----:B------:R-:W-:Y:S02]  /*3800*/  SHF.R.U32.HI R8, RZ, 0x10, R8 ;  /* 0x00000010ff087819 */ /* 0x000fe40000011608 */
[----:B------:R-:W-:Y:S01]  /*3810*/  SHF.R.U32.HI R9, RZ, 0x10, R9 ;  /* 0x00000010ff097819 */ /* 0x000fe20000011609 */
[----:B------:R4:W0:Y:S01]  /*3820*/  I2F.F16 R50, R0 ;  /* 0x0000000000327306 */ /* 0x0008220000200c00 */
[----:B------:R-:W-:Y:S02]  /*3830*/  SHF.R.U32.HI R22, RZ, 0x10, R22 ;  /* 0x00000010ff167819 */ /* 0x000fe40000011616 */
[----:B------:R-:W-:Y:S02]  /*3840*/  SHF.R.U32.HI R23, RZ, 0x10, R23 ;  /* 0x00000010ff177819 */ /* 0x000fe40000011617 */
[----:B---3--:R-:W-:-:S02]  /*3850*/  LOP3.LUT R4, R21, 0xff, RZ, 0xc0, !PT ;  /* 0x000000ff15047812 */ /* 0x008fc400078ec0ff */
[----:B------:R-:W-:Y:S01]  /*3860*/  LOP3.LUT R8, R8, 0xff, RZ, 0xc0, !PT ;  /* 0x000000ff08087812 */ /* 0x000fe200078ec0ff */
[----:B------:R3:W0:Y:S01]  /*3870*/  I2F.F16 R21, R3 ;  /* 0x0000000300157306 */ /* 0x0006220000200c00 */
[----:B------:R-:W-:Y:S02]  /*3880*/  LOP3.LUT R9, R9, 0xff, RZ, 0xc0, !PT ;  /* 0x000000ff09097812 */ /* 0x000fe400078ec0ff */
[----:B------:R-:W-:Y:S02]  /*3890*/  LOP3.LUT R5, R5, 0xff, RZ, 0xc0, !PT ;  /* 0x000000ff05057812 */ /* 0x000fe400078ec0ff */
[----:B----4-:R-:W-:Y:S02]  /*38a0*/  LOP3.LUT R0, R22, 0xff, RZ, 0xc0, !PT ;  /* 0x000000ff16007812 */ /* 0x010fe400078ec0ff */
[----:B------:R-:W-:Y:S01]  /*38b0*/  LOP3.LUT R2, R2, 0xff, RZ, 0xc0, !PT ;  /* 0x000000ff02027812 */ /* 0x000fe200078ec0ff */
[----:B------:R-:W4:Y:S01]  /*38c0*/  I2F.F16 R26, R26 ;  /* 0x0000001a001a7306 */ /* 0x000f220000200c00 */
[----:B---3--:R-:W-:-:S02]  /*38d0*/  LOP3.LUT R3, R23, 0xff, RZ, 0xc0, !PT ;  /* 0x000000ff17037812 */ /* 0x008fc400078ec0ff */
[----:B------:R-:W-:Y:S02]  /*38e0*/  IADD3 R8, PT, PT, R8, -0x80, RZ ;  /* 0xffffff8008087810 */ /* 0x000fe40007ffe0ff */
[----:B------:R-:W-:Y:S02]  /*38f0*/  IADD3 R9, PT, PT, R9, -0x80, RZ ;  /* 0xffffff8009097810 */ /* 0x000fe40007ffe0ff */
[----:B------:R-:W-:Y:S01]  /*3900*/  IADD3 R4, PT, PT, R4, -0x80, RZ ;  /* 0xffffff8004047810 */ /* 0x000fe20007ffe0ff */
[----:B------:R-:W3:Y:S01]  /*3910*/  I2F.F16 R27, R27 ;  /* 0x0000001b001b7306 */ /* 0x000ee20000200c00 */
        /* <DEDUP_REMOVED lines=26> */
[----:B0-----:R-:W-:Y:S02]  /*3ac0*/  HADD2.F32 R3, -RZ, R4.H0_H0 ;  /* 0x20000004ff037230 */ /* 0x001fe40000004100 */
        /* <DEDUP_REMOVED lines=15> */
[----:B------:R-:W-:Y:S01]  /*3bc0*/  FFMA.FTZ R54, R8, R5, R61 ;  /* 0x0000000508367223 */ /* 0x000fe2000001003d */
[----:B------:R-:W-:Y:S02]  /*3bd0*/  HADD2.F32 R57, -RZ, R44.H0_H0 ;  /* 0x2000002cff397230 */ /* 0x000fe40000004100 */
[----:B------:R-:W-:Y:S01]  /*3be0*/  FFMA.FTZ R3, R3, R9, R0 ;  /* 0x0000000903037223 */ /* 0x000fe20000010000 */
[----:B------:R-:W-:-:S02]  /*3bf0*/  HADD2.F32 R5, -RZ, R45.H0_H0 ;  /* 0x2000002dff057230 */ /* 0x000fc40000004100 */
[C---:B------:R-:W-:Y:S01]  /*3c00*/  FFMA.FTZ R4, R9.reuse, R4, R2 ;  /* 0x0000000409047223 */ /* 0x040fe20000010002 */
        /* <DEDUP_REMOVED lines=63> */
.L_x_3247:
[----:B------:R-:W-:Y:S01]  /*4000*/  IMAD.WIDE R6, R87, 0x4, R24 ;  /* 0x0000000457067825 */ /* 0x000fe200078e0218 */
[----:B------:R-:W-:Y:S06]  /*4010*/  @!P1 BRA `(.L_x_3248) ;  /* 0x0000000800e49947 */ /* 0x000fec0003800000 */
        /* <DEDUP_REMOVED lines=94> */
.L_x_3249:
        /* <DEDUP_REMOVED lines=20> */
[----:B------:R-:W-:Y:S01]  /*4740*/  FFMA.FTZ R25, R0, R5, RZ ;  /* 0x0000000500197223 */ /* 0x000fe200000100ff */
[----:B------:R-:W-:-:S02]  /*4750*/  HADD2.F32 R2, -RZ, R39.H0_H0 ;  /* 0x20000027ff027230 */ /* 0x000fc40000004100 */
[----:B------:R-:W-:Y:S02]  /*4760*/  HADD2.F32 R0, -RZ, R41.H0_H0 ;  /* 0x20000029ff007230 */ /* 0x000fe40000004100 */
[-C--:B------:R-:W-:Y:S01]  /*4770*/  FFMA.FTZ R3, R3, R5.reuse, RZ ;  /* 0x0000000503037223 */ /* 0x080fe200000100ff */
[-C--:B------:R-:W-:Y:S01]  /*4780*/  FFMA.FTZ R25, R40, R24.reuse, R25 ;  /* 0x0000001828197223 */ /* 0x080fe20000010019 */
        /* <DEDUP_REMOVED lines=21> */
[-C--:B------:R-:W-:Y:S01]  /*48e0*/  FFMA.FTZ R5, R5, R3.reuse, R0 ;  /* 0x0000000305057223 */ /* 0x080fe20000010000 */
[----:B------:R-:W-:Y:S02]  /*48f0*/  HADD2.F32 R25, -RZ, R48.H0_H0 ;  /* 0x20000030ff197230 */ /* 0x000fe40000004100 */
[----:B------:R-:W-:Y:S01]  /*4900*/  FFMA.FTZ R11, R11, R3, R4 ;  /* 0x000000030b0b7223 */ /* 0x000fe20000010004 */
[----:B------:R-:W-:Y:S01]  /*4910*/  FFMA.FTZ R54, R29, R55, R54 ;  /* 0x000000371d367223 */ /* 0x000fe20000010036 */
        /* <DEDUP_REMOVED lines=41> */
.L_x_3248:
        /* <DEDUP_REMOVED lines=198> */
.L_x_3250:
        /* <DEDUP_REMOVED lines=96> */
.L_x_3252:
        /* <DEDUP_REMOVED lines=91> */
.L_x_3251:
[----:B0-----:R-:W2:Y:S01]  /*63c0*/  LDG.E.128.CONSTANT R8, desc[UR14][R6.64] ;  /* 0x0000000e06087981 */ /* 0x001ea2000c1e9d00 */
        /* <DEDUP_REMOVED lines=198> */
.L_x_3253:
[----:B------:R-:W-:Y:S01]  /*7030*/  UMOV UR6, UR8 ;  /* 0x0000000800067c82 */ /* 0x000fe20008000000 */
        /* <DEDUP_REMOVED lines=96> */
.L_x_3254:
        /* <DEDUP_REMOVED lines=24> */
[----:B------:R-:W-:-:S02]  /*77c0*/  HADD2.F32 R0, -RZ, R38.H0_H0 ;  /* 0x20000026ff007230 */ /* 0x000fc40000004100 */
[-C--:B------:R-:W-:Y:S01]  /*77d0*/  FFMA.FTZ R9, R8, R50.reuse, R9 ;  /* 0x0000003208097223 */ /* 0x080fe20000010009 */
[----:B------:R-:W-:Y:S02]  /*77e0*/  HADD2.F32 R8, -RZ, R40.H0_H0 ;  /* 0x20000028ff087230 */ /* 0x000fe40000004100 */
        /* <DEDUP_REMOVED lines=14> */
[----:B-1----:R-:W-:Y:S02]  /*78d0*/  HADD2.F32 R3, -RZ, R6.H0_H0 ;  /* 0x20000006ff037230 */ /* 0x002fe40000004100 */
[-C--:B------:R-:W-:Y:S01]  /*78e0*/  FFMA.FTZ R8, R9, R51.reuse, R8 ;  /* 0x0000003309087223 */ /* 0x080fe20000010008 */
[----:B------:R-:W-:Y:S02]  /*78f0*/  HADD2.F32 R9, -RZ, R43.H0_H0 ;  /* 0x2000002bff097230 */ /* 0x000fe40000004100 */
[----:B------:R-:W-:Y:S01]  /*7900*/  FFMA.FTZ R52, R4, R52, R5 ;  /* 0x0000003404347223 */ /* 0x000fe20000010005 */
[----:B------:R-:W-:Y:S01]  /*7910*/  FFMA.FTZ R4, R25, R51, R2 ;  /* 0x0000003319047223 */ /* 0x000fe20000010002 */
[----:B------:R-:W-:-:S02]  /*7920*/  HADD2.F32 R5, -RZ, R42.H0_H0 ;  /* 0x2000002aff057230 */ /* 0x000fc40000004100 */
[----:B------:R-:W-:Y:S02]  /*7930*/  HADD2.F32 R11, -RZ, R44.H0_H0 ;  /* 0x2000002cff0b7230 */ /* 0x000fe40000004100 */
[----:B------:R-:W-:Y:S01]  /*7940*/  FFMA.FTZ R9, R9, R3, R4 ;  /* 0x0000000309097223 */ /* 0x000fe20000010004 */
        /* <DEDUP_REMOVED lines=44> */
.L_x_3243:
[----:B------:R-:W-:-:S04]  /*7c10*/  UISETP.LT.AND UP1, UPT, UR7, UR17, UPT ;  /* 0x000000110700728c */ /* 0x000fc8000bf21270 */
[----:B------:R-:W-:-:S04]  /*7c20*/  USEL UR8, UR7, UR17, UP1 ;  /* 0x0000001107087287 */ /* 0x000fc80008800000 */
[----:B------:R-:W-:-:S09]  /*7c30*/  UISETP.GT.AND UP1, UPT, UR8, UR6, UPT ;  /* 0x000000060800728c */ /* 0x000fd2000bf24270 */
[----:B------:R-:W-:Y:S05]  /*7c40*/  BRA.U !UP1, `(.L_x_3255) ;  /* 0x0000002109147547 */ /* 0x000fea000b800000 */
[----:B------:R-:W-:Y:S01]  /*7c50*/  UISETP.LT.U32.AND UP1, UPT, UR7, UR17, UPT ;  /* 0x000000110700728c */ /* 0x000fe2000bf21070 */
[----:B------:R-:W1:Y:S03]  /*7c60*/  LDCU UR9, c[0x0][0x3a8] ;  /* 0x00007500ff0977ac */ /* 0x000e660008000800 */
[----:B------:R-:W-:Y:S02]  /*7c70*/  USEL UR8, UR7, UR17, UP1 ;  /* 0x0000001107087287 */ /* 0x000fe40008800000 */
[----:B------:R-:W-:-:S11]  /*7c80*/  UISETP.EQ.OR UP2, UPT, UR5, 0x2, UP0 ;  /* 0x000000020500788c */ /* 0x000fd60008742670 */
.L_x_3259:
[----:B------:R-:W2:Y:S01]  /*7c90*/  LDC R87, c[0x0][0x3ac] ;  /* 0x0000eb00ff577b82 */ /* 0x000ea20000000800 */
[----:B0-----:R-:W3:Y:S01]  /*7ca0*/  LDG.E.128.CONSTANT R28, desc[UR14][R92.64] ;  /* 0x0000000e5c1c7981 */ /* 0x001ee2000c1e9d00 */
[----:B--2---:R-:W-:-:S05]  /*7cb0*/  IMAD.WIDE R2, R87, 0x4, R92 ;  /* 0x0000000457027825 */ /* 0x004fca00078e025c */
[----:B------:R0:W2:Y:S01]  /*7cc0*/  LDG.E.128.CONSTANT R24, desc[UR14][R2.64] ;  /* 0x0000000e02187981 */ /* 0x0000a2000c1e9d00 */
[----:B------:R-:W-:-:S05]  /*7cd0*/  IMAD.WIDE R34, R87, 0x4, R2 ;  /* 0x0000000457227825 */ /* 0x000fca00078e0202 */
[----:B------:R4:W2:Y:S01]  /*7ce0*/  LDG.E.128.CONSTANT R20, desc[UR14][R34.64] ;  /* 0x0000000e22147981 */ /* 0x0008a2000c1e9d00 */
[----:B------:R-:W-:-:S05]  /*7cf0*/  IMAD.WIDE R36, R87, 0x4, R34 ;  /* 0x0000000457247825 */ /* 0x000fca00078e0222 */
[----:B------:R2:W2:Y:S01]  /*7d00*/  LDG.E.128.CONSTANT R8, desc[UR14][R36.64] ;  /* 0x0000000e24087981 */ /* 0x0004a2000c1e9d00 */
[----:B------:R-:W-:-:S05]  /*7d10*/  IMAD.WIDE R90, R87, 0x4, R36 ;  /* 0x00000004575a7825 */ /* 0x000fca00078e0224 */
[----:B------:R-:W2:Y:S01]  /*7d20*/  LDG.E.128.CONSTANT R4, desc[UR14][R90.64] ;  /* 0x0000000e5a047981 */ /* 0x000ea2000c1e9d00 */
[----:B------:R-:W-:Y:S01]  /*7d30*/  HFMA2 R0, -RZ, RZ, 0, 0.03125 ;  /* 0x00002800ff007431 */ /* 0x000fe200000001ff */
[----:B------:R-:W1:Y:S01]  /*7d40*/  S2UR UR18, SR_CTAID.Y ;  /* 0x00000000001279c3 */ /* 0x000e620000002600 */
[----:B------:R-:W-:-:S03]  /*7d50*/  UISETP.NE.AND UP1, UPT, UR19, URZ, UPT ;  /* 0x000000ff1300728c */ /* 0x000fc6000bf25270 */
[----:B-----5:R-:W-:Y:S01]  /*7d60*/  PRMT R18, R18, 0x5410, R0 ;  /* 0x0000541012127816 */ /* 0x020fe20000000000 */
[----:B-1----:R-:W-:-:S04]  /*7d70*/  UIMAD UR5, UR18, -0x3, UR9 ;  /* 0xfffffffd120578a4 */ /* 0x002fc8000f8e0209 */
[----:B------:R-:W-:-:S06]  /*7d80*/  UISETP.NE.AND UP3, UPT, UR5, 0x1, UPT ;  /* 0x000000010500788c */ /* 0x000fcc000bf65270 */
[----:B------:R-:W-:Y:S02]  /*7d90*/  PLOP3.LUT P1, PT, PT, PT, UP3, 0x80, 0x8 ;  /* 0x000000000008781c */ /* 0x000fe40003f2f038 */
[C---:B---3--:R-:W-:Y:S02]  /*7da0*/  LOP3.LUT R45, R28.reuse, 0x1f001f, RZ, 0xc0, !PT ;  /* 0x001f001f1c2d7812 */ /* 0x048fe400078ec0ff */
[--C-:B------:R-:W-:Y:S02]  /*7db0*/  SHF.R.U32.HI R44, RZ, 0xa, R28.reuse ;  /* 0x0000000aff2c7819 */ /* 0x100fe4000001161c */
[----:B0-----:R-:W-:Y:S02]  /*7dc0*/  LOP3.LUT R2, R28, 0x3e003e0, RZ, 0xc0, !PT ;  /* 0x03e003e01c027812 */ /* 0x001fe400078ec0ff */
[----:B------:R-:W-:Y:S02]  /*7dd0*/  SHF.R.U32.HI R28, RZ, 0xf, R28 ;  /* 0x0000000fff1c7819 */ /* 0x000fe4000001161c */
[----:B----4-:R-:W-:-:S02]  /*7de0*/  SHF.R.U32.HI R34, RZ, 0xf, R29 ;  /* 0x0000000fff227819 */ /* 0x010fc4000001161d */
        /* <DEDUP_REMOVED lines=8> */
[----:B------:R-:W-:Y:S02]  /*7e70*/  LOP3.LUT R28, R28, 0x10001, RZ, 0xc0, !PT ;  /* 0x000100011c1c7812 */ /* 0x000fe400078ec0ff */
[C---:B--2---:R-:W-:Y:S02]  /*7e80*/  LOP3.LUT R49, R25.reuse, 0x1f001f, RZ, 0xc0, !PT ;  /* 0x001f001f19317812 */ /* 0x044fe400078ec0ff */
[----:B------:R-:W-:Y:S02]  /*7e90*/  SHF.R.U32.HI R43, RZ, 0xa, R25 ;  /* 0x0000000aff2b7819 */ /* 0x000fe40000011619 */
[----:B------:R-:W-:-:S02]  /*7ea0*/  LOP3.LUT R60, R25, 0x3e003e0, RZ, 0xc0, !PT ;  /* 0x03e003e0193c7812 */ /* 0x000fc400078ec0ff */
[--C-:B------:R-:W-:Y:S02]  /*7eb0*/  SHF.R.U32.HI R29, RZ, 0xe, R24.reuse ;  /* 0x0000000eff1d7819 */ /* 0x100fe40000011618 */
[----:B------:R-:W-:Y:S02]  /*7ec0*/  SHF.R.U32.HI R25, RZ, 0xe, R25 ;  /* 0x0000000eff197819 */ /* 0x000fe40000011619 */
        /* <DEDUP_REMOVED lines=24> */
[----:B------:R-:W-:Y:S02]  /*8050*/  LOP3.LUT R26, R35, 0x20002, R24, 0xf8, !PT ;  /* 0x00020002231a7812 */ /* 0x000fe400078ef818 */
        /* <DEDUP_REMOVED lines=9> */
[----:B------:R-:W-:Y:S02]  /*80f0*/  LOP3.LUT R29, R29, 0x40004, R20, 0xf8, !PT ;  /* 0x000400041d1d7812 */ /* 0x000fe400078ef814 */
[----:B------:R-:W-:Y:S02]  /*8100*/  LOP3.LUT R22, R34, 0x40004, R21, 0xf8, !PT ;  /* 0x0004000422167812 */ /* 0x000fe400078ef815 */
[C---:B------:R-:W-:Y:S02]  /*8110*/  LOP3.LUT R34, R8.reuse, 0x1f001f, RZ, 0xc0, !PT ;  /* 0x001f001f08227812 */ /* 0x040fe400078ec0ff */
[--C-:B------:R-:W-:Y:S02]  /*8120*/  SHF.R.U32.HI R35, RZ, 0xa, R8.reuse ;  /* 0x0000000aff237819 */ /* 0x100fe40000011608 */
        /* <DEDUP_REMOVED lines=14> */
[----:B------:R-:W-:Y:S02]  /*8210*/  LOP3.LUT R26, R26, 0x40004, R23, 0xf8, !PT ;  /* 0x000400041a1a7812 */ /* 0x000fe400078ef817 */
[----:B------:R-:W-:Y:S02]  /*8220*/  SHF.R.U32.HI R11, RZ, 0xc, R11 ;  /* 0x0000000cff0b7819 */ /* 0x000fe4000001160b */
[----:B------:R-:W-:Y:S02]  /*8230*/  LOP3.LUT R21, R22, 0x80008, R21, 0xf8, !PT ;  /* 0x0008000816157812 */ /* 0x000fe400078ef815 */
[----:B------:R-:W-:Y:S02]  /*8240*/  LOP3.LUT R74, R31, 0x80008, R8, 0xf8, !PT ;  /* 0x000800081f4a7812 */ /* 0x000fe400078ef808 */
[----:B------:R-:W-:Y:S02]  /*8250*/  LOP3.LUT R80, R26, 0x80008, R11, 0xf8, !PT ;  /* 0x000800081a507812 */ /* 0x000fe400078ef80b */
        /* <DEDUP_REMOVED lines=9> */
[----:B------:R-:W-:Y:S02]  /*82f0*/  LOP3.LUT R3, R3, 0x64006400, RZ, 0xfc, !PT ;  /* 0x6400640003037812 */ /* 0x000fe400078efcff */
[----:B------:R-:W-:Y:S02]  /*8300*/  LOP3.LUT R69, R69, 0x64006400, RZ, 0xfc, !PT ;  /* 0x6400640045457812 */ /* 0x000fe400078efcff */
[----:B------:R-:W-:Y:S01]  /*8310*/  LOP3.LUT R20, R29, 0x80008, R20, 0xf8, !PT ;  /* 0x000800081d147812 */ /* 0x000fe200078ef814 */
[----:B------:R-:W-:Y:S01]  /*8320*/  HFMA2 R81, R3, R18.H1_H1, -48, -48 ;  /* 0xd200d20003517431 */ /* 0x000fe20000060012 */
[----:B------:R-:W-:-:S02]  /*8330*/  LOP3.LUT R26, R5, 0x1f001f, RZ, 0xc0, !PT ;  /* 0x001f001f051a7812 */ /* 0x000fc400078ec0ff */
[----:B------:R-:W-:Y:S02]  /*8340*/  SHF.R.U32.HI R27, RZ, 0xa, R5 ;  /* 0x0000000aff1b7819 */ /* 0x000fe40000011605 */
[----:B------:R-:W-:Y:S02]  /*8350*/  LOP3.LUT R4, R5, 0x3e003e0, RZ, 0xc0, !PT ;  /* 0x03e003e005047812 */ /* 0x000fe400078ec0ff */
[C---:B------:R-:W-:Y:S02]  /*8360*/  LOP3.LUT R28, R6.reuse, 0x1f001f, RZ, 0xc0, !PT ;  /* 0x001f001f061c7812 */ /* 0x040fe400078ec0ff */
[----:B------:R-:W-:Y:S02]  /*8370*/  SHF.R.U32.HI R29, RZ, 0xa, R6 ;  /* 0x0000000aff1d7819 */ /* 0x000fe40000011606 */
[----:B------:R-:W-:Y:S02]  /*8380*/  LOP3.LUT R5, R6, 0x3e003e0, RZ, 0xc0, !PT ;  /* 0x03e003e006057812 */ /* 0x000fe400078ec0ff */
[----:B------:R-:W-:-:S02]  /*8390*/  LOP3.LUT R6, R7, 0x3e003e0, RZ, 0xc0, !PT ;  /* 0x03e003e007067812 */ /* 0x000fc400078ec0ff */
[----:B------:R-:W-:Y:S02]  /*83a0*/  LOP3.LUT R30, R7, 0x1f001f, RZ, 0xc0, !PT ;  /* 0x001f001f071e7812 */ /* 0x000fe400078ec0ff */
[--C-:B------:R-:W-:Y:S02]  /*83b0*/  SHF.R.U32.HI R31, RZ, 0xa, R7.reuse ;  /* 0x0000000aff1f7819 */ /* 0x100fe40000011607 */
[----:B------:R-:W-:Y:S02]  /*83c0*/  LOP3.LUT R21, R21, 0x100010, R22, 0xf8, !PT ;  /* 0x0010001015157812 */ /* 0x000fe400078ef816 */
[----:B------:R-:W-:Y:S02]  /*83d0*/  SHF.R.U32.HI R7, RZ, 0xb, R7 ;  /* 0x0000000bff077819 */ /* 0x000fe40000011607 */
[----:B------:R-:W-:Y:S01]  /*83e0*/  LOP3.LUT R22, R74, 0x100010, R23, 0xf8, !PT ;  /* 0x001000104a167812 */ /* 0x000fe200078ef817 */
[----:B------:R-:W-:Y:S01]  /*83f0*/  HFMA2 R74, R69, R18.H1_H1, -48, -48 ;  /* 0xd200d200454a7431 */ /* 0x000fe20000060012 */
[----:B------:R-:W-:-:S02]  /*8400*/  LOP3.LUT R83, R70, 0x64006400, RZ, 0xfc, !PT ;  /* 0x6400640046537812 */ /* 0x000fc400078efcff */
[----:B------:R-:W-:Y:S02]  /*8410*/  LOP3.LUT R3, R0, 0x64006400, RZ, 0xfc, !PT ;  /* 0x6400640000037812 */ /* 0x000fe400078efcff */
[----:B------:R-:W-:Y:S02]  /*8420*/  LOP3.LUT R69, R71, 0x64006400, RZ, 0xfc, !PT ;  /* 0x6400640047457812 */ /* 0x000fe400078efcff */
[----:B------:R-:W-:Y:S02]  /*8430*/  LOP3.LUT R71, R76, 0x64006400, RZ, 0xfc, !PT ;  /* 0x640064004c477812 */ /* 0x000fe400078efcff */
[----:B------:R-:W-:Y:S01]  /*8440*/  LOP3.LUT R23, R80, 0x100010, R7, 0xf8, !PT ;  /* 0x0010001050177812 */ /* 0x000fe200078ef807 */
[-C--:B------:R-:W-:Y:S01]  /*8450*/  HFMA2 R69, R69, R18.reuse.H1_H1, -48, -48 ;  /* 0xd200d20045457431 */ /* 0x080fe20000060012 */
[----:B------:R-:W-:Y:S02]  /*8460*/  LOP3.LUT R20, R20, 0x100010, R11, 0xf8, !PT ;  /* 0x0010001014147812 */ /* 0x000fe400078ef80b */
        /* <DEDUP_REMOVED lines=218> */
.L_x_3256:
        /* <DEDUP_REMOVED lines=84> */
.L_x_3258:
        /* <DEDUP_REMOVED lines=79> */
.L_x_3257:
[----:B------:R-:W-:Y:S01]  /*9c40*/  UIADD3 UR6, UPT, UPT, UR6, 0x20, URZ ;  /* 0x0000002006067890 */ /* 0x000fe2000fffe0ff */
[----:B------:R-:W-:Y:S01]  /*9c50*/  IMAD.WIDE R92, R87, 0x4, R90 ;  /* 0x00000004575c7825 */ /* 0x000fe200078e025a */
[----:B------:R-:W-:Y:S02]  /*9c60*/  UIADD3 UR4, UPT, UPT, UR4, 0x40, URZ ;  /* 0x0000004004047890 */ /* 0x000fe4000fffe0ff */
[----:B------:R-:W-:-:S09]  /*9c70*/  UISETP.GE.AND UP1, UPT, UR6, UR8, UPT ;  /* 0x000000080600728c */ /* 0x000fd2000bf26270 */
[----:B------:R-:W-:Y:S05]  /*9c80*/  BRA.U !UP1, `(.L_x_3259) ;  /* 0xffffffe109007547 */ /* 0x000fea000b83ffff */
[----:B------:R-:W-:-:S07]  /*9c90*/  IMAD.WIDE R92, R87, 0x14, R94 ;  /* 0x00000014575c7825 */ /* 0x000fce00078e025e */
.L_x_3255:
[----:B------:R-:W1:Y:S02]  /*9ca0*/  LDCU UR8, c[0x0][0x3d4] ;  /* 0x00007a80ff0877ac */ /* 0x000e640008000800 */
[----:B-1----:R-:W-:-:S04]  /*9cb0*/  UISETP.LT.AND UP1, UPT, UR7, UR8, UPT ;  /* 0x000000080700728c */ /* 0x002fc8000bf21270 */
[----:B------:R-:W-:-:S04]  /*9cc0*/  USEL UR7, UR7, UR8, UP1 ;  /* 0x0000000807077287 */ /* 0x000fc80008800000 */
[----:B------:R-:W-:-:S09]  /*9cd0*/  UISETP.GT.AND UP1, UPT, UR7, UR6, UPT ;  /* 0x000000060700728c */ /* 0x000fd2000bf24270 */
[----:B------:R-:W-:Y:S05]  /*9ce0*/  BRA.U !UP1, `(.L_x_3260) ;  /* 0x0000005109cc7547 */ /* 0x000fea000b800000 */
[----:B------:R-:W-:Y:S02]  /*9cf0*/  UIADD3 UR4, UPT, UPT, UR4, 0x60, URZ ;  /* 0x0000006004047890 */ /* 0x000fe4000fffe0ff */
[----:B------:R-:W-:-:S11]  /*9d00*/  UISETP.EQ.OR UP0, UPT, UR5, 0x2, UP0 ;  /* 0x000000020500788c */ /* 0x000fd60008702670 */
.L_x_3273:
[----:B0-----:R-:W2:Y:S01]  /*9d10*/  LDG.E.128.CONSTANT R8, desc[UR14][R92.64] ;  /* 0x0000000e5c087981 */ /* 0x001ea2000c1e9d00 */
[----:B------:R-:W-:Y:S01]  /*9d20*/  UISETP.NE.AND UP1, UPT, UR19, URZ, UPT ;  /* 0x000000ff1300728c */ /* 0x000fe2000bf25270 */
[----:B------:R-:W-:Y:S01]  /*9d30*/  MOV R5, 0x2c00 ;  /* 0x00002c0000057802 */ /* 0x000fe20000000f00 */
[----:B------:R-:W-:-:S06]  /*9d40*/  UISETP.NE.AND UP2, UPT, UR5, 0x1, UPT ;  /* 0x000000010500788c */ /* 0x000fcc000bf45270 */
[----:B------:R-:W-:Y:S02]  /*9d50*/  PLOP3.LUT P1, PT, PT, PT, UP2, 0x80, 0x8 ;  /* 0x000000000008781c */ /* 0x000fe40003f2f028 */
[----:B--2---:R-:W-:Y:S02]  /*9d60*/  SHF.R.U32.HI R23, RZ, 0x8, R10 ;  /* 0x00000008ff177819 */ /* 0x004fe4000001160a */
[C---:B------:R-:W-:Y:S02]  /*9d70*/  LOP3.LUT R0, R8.reuse, 0xf000f, RZ, 0xc0, !PT ;  /* 0x000f000f08007812 */ /* 0x040fe400078ec0ff */
[----:B------:R-:W-:Y:S02]  /*9d80*/  LOP3.LUT R2, R8, 0xf000f0, RZ, 0xc0, !PT ;  /* 0x00f000f008027812 */ /* 0x000fe400078ec0ff */
[----:B------:R-:W-:Y:S02]  /*9d90*/  SHF.R.U32.HI R7, RZ, 0x8, R9 ;  /* 0x00000008ff077819 */ /* 0x000fe40000011609 */
[----:B------:R-:W-:-:S02]  /*9da0*/  LOP3.LUT R21, R10, 0xf000f0, RZ, 0xc0, !PT ;  /* 0x00f000f00a157812 */ /* 0x000fc400078ec0ff */
[----:B------:R-:W-:Y:S02]  /*9db0*/  SHF.R.U32.HI R8, RZ, 0x8, R8 ;  /* 0x00000008ff087819 */ /* 0x000fe40000011608 */
[C---:B------:R-:W-:Y:S02]  /*9dc0*/  LOP3.LUT R25, R11.reuse, 0xf000f0, RZ, 0xc0, !PT ;  /* 0x00f000f00b197812 */ /* 0x040fe400078ec0ff */
        /* <DEDUP_REMOVED lines=43> */
[----:B------:R-:W-:Y:S02]  /*a080*/  HADD2 R28, R7, -1032, -1032 ;  /* 0xe408e408071c7430 */ /* 0x000fe40000000000 */
[----:B------:R-:W-:Y:S01]  /*a090*/  HFMA2 R31, R36, R5.H0_H0, -72, -72 ;  /* 0xd480d480241f7431 */ /* 0x000fe20000040005 */
[----:B------:R-:W-:Y:S06]  /*a0a0*/  BRA.U !UP1, `(.L_x_3261) ;  /* 0x0000000509687547 */ /* 0x000fec000b800000 */
        /* <DEDUP_REMOVED lines=90> */
.L_x_3261:
[----:B------:R-:W-:Y:S05]  /*a650*/  @!P1 BRA `(.L_x_3262) ;  /* 0x0000000800e09947 */ /* 0x000fea0003800000 */
[----:B------:R-:W-:-:S04]  /*a660*/  PRMT R0, R88, 0x9910, RZ ;  /* 0x0000991058007816 */ /* 0x000fc800000000ff */
        /* <DEDUP_REMOVED lines=92> */
.L_x_3263:
[----:B------:R-:W-:Y:S05]  /*ac30*/  BRA.U UP0, `(.L_x_3262) ;  /* 0x0000000500687547 */ /* 0x000fea000b800000 */
        /* <DEDUP_REMOVED lines=19> */
[----:B------:R-:W-:Y:S02]  /*ad70*/  HADD2.F32 R4, -RZ, R21.H0_H0 ;  /* 0x20000015ff047230 */ /* 0x000fe40000004100 */
[-C--:B------:R-:W-:Y:S01]  /*ad80*/  FFMA.FTZ R3, R20, R34.reuse, R3 ;  /* 0x0000002214037223 */ /* 0x080fe20000010003 */
[----:B------:R-:W-:Y:S02]  /*ad90*/  HADD2.F32 R2, -RZ, R11.H0_H0 ;  /* 0x2000000bff027230 */ /* 0x000fe40000004100 */
[-C--:B------:R-:W-:Y:S01]  /*ada0*/  FFMA.FTZ R9, R10, R34.reuse, R9 ;  /* 0x000000220a097223 */ /* 0x080fe20000010009 */
[----:B------:R-:W-:Y:S01]  /*adb0*/  FFMA.FTZ R39, R38, R34, R39 ;  /* 0x0000002226277223 */ /* 0x000fe20000010027 */
        /* <DEDUP_REMOVED lines=9> */
[-C--:B------:R-:W-:Y:S01]  /*ae50*/  FFMA.FTZ R0, R3, R37.reuse, R0 ;  /* 0x0000002503007223 */ /* 0x080fe20000010000 */
[----:B------:R-:W-:Y:S01]  /*ae60*/  FFMA.FTZ R8, R11, R37, R2 ;  /* 0x000000250b087223 */ /* 0x000fe20000010002 */
[----:B-1----:R-:W-:-:S02]  /*ae70*/  HADD2.F32 R3, -RZ, R6.H0_H0 ;  /* 0x20000006ff037230 */ /* 0x002fc40000004100 */
[----:B------:R-:W-:Y:S01]  /*ae80*/  FFMA.FTZ R10, R21, R37, R4 ;  /* 0x00000025150a7223 */ /* 0x000fe20000010004 */
[--C-:B------:R-:W-:Y:S02]  /*ae90*/  HADD2.F32 R2, -RZ, R7.reuse.H0_H0 ;  /* 0x20000007ff027230 */ /* 0x100fe40000004100 */
[----:B------:R-:W-:Y:S02]  /*aea0*/  HADD2.F32 R4, -RZ, R7.H1_H1 ;  /* 0x30000007ff047230 */ /* 0x000fe40000004100 */
[----:B------:R-:W-:Y:S02]  /*aeb0*/  HADD2.F32 R9, -RZ, R26.H0_H0 ;  /* 0x2000001aff097230 */ /* 0x000fe40000004100 */
        /* <DEDUP_REMOVED lines=50> */
.L_x_3262:
[----:B------:R-:W0:Y:S02]  /*b1e0*/  LDC R87, c[0x0][0x3ac] ;  /* 0x0000eb00ff577b82 */ /* 0x000e240000000800 */
[----:B0-----:R-:W-:-:S05]  /*b1f0*/  IMAD.WIDE R92, R87, 0x4, R92 ;  /* 0x00000004575c7825 */ /* 0x001fca00078e025c */
[----:B------:R-:W2:Y:S02]  /*b200*/  LDG.E.128.CONSTANT R8, desc[UR14][R92.64] ;  /* 0x0000000e5c087981 */ /* 0x000ea4000c1e9d00 */
        /* <DEDUP_REMOVED lines=143> */
.L_x_3264:
        /* <DEDUP_REMOVED lines=94> */
.L_x_3266:
        /* <DEDUP_REMOVED lines=91> */
.L_x_3265:
[----:B------:R-:W-:-:S05]  /*c690*/  IMAD.WIDE R92, R87, 0x4, R92 ;  /* 0x00000004575c7825 */ /* 0x000fca00078e025c */
        /* <DEDUP_REMOVED lines=144> */
.L_x_3267:
        /* <DEDUP_REMOVED lines=94> */
.L_x_3269:
        /* <DEDUP_REMOVED lines=91> */
.L_x_3268:
        /* <DEDUP_REMOVED lines=54> */
[----:B------:R-:W-:Y:S06]  /*de90*/  BRA.U !UP1, `(.L_x_3270) ;  /* 0x0000000509687547 */ /* 0x000fec000b800000 */
[----:B------:R-:W0:Y:S01]  /*dea0*/  LDS.64 R34, [UR4+-0x30] ;  /* 0xffffd004ff227984 */ /* 0x000e220008000a00 */
[----:B------:R-:W-:Y:S02]  /*deb0*/  HADD2.F32 R38, -RZ, R23.H0_H0 ;  /* 0x20000017ff267230 */ /* 0x000fe40000004100 */
        /* <DEDUP_REMOVED lines=62> */
[--C-:B------:R-:W-:Y:S02]  /*e2a0*/  HADD2.F32 R31, -RZ, R22.reuse.H0_H0 ;  /* 0x20000016ff1f7230 */ /* 0x100fe40000004100 */
[----:B------:R-:W-:Y:S01]  /*e2b0*/  FFMA.FTZ R2, R7, R2, R4 ;  /* 0x0000000207027223 */ /* 0x000fe20000010004 */
[--C-:B------:R-:W-:Y:S02]  /*e2c0*/  HADD2.F32 R36, -RZ, R5.reuse.H0_H0 ;  /* 0x20000005ff247230 */ /* 0x100fe40000004100 */
        /* <DEDUP_REMOVED lines=23> */
.L_x_3270:
        /* <DEDUP_REMOVED lines=94> */
.L_x_3272:
[----:B------:R-:W-:Y:S05]  /*ea20*/  BRA.U UP0, `(.L_x_3271) ;  /* 0x0000000500687547 */ /* 0x000fea000b800000 */
[----:B------:R-:W0:Y:S01]  /*ea30*/  LDS.64 R2, [UR4+0x50] ;  /* 0x00005004ff027984 */ /* 0x000e220008000a00 */
[--C-:B------:R-:W-:Y:S02]  /*ea40*/  HADD2.F32 R0, -RZ, R25.reuse.H0_H0 ;  /* 0x20000019ff007230 */ /* 0x100fe40000004100 */
[--C-:B------:R-:W-:Y:S01]  /*ea50*/  HADD2.F32 R4, -RZ, R26.reuse.H0_H0 ;  /* 0x2000001aff047230 */ /* 0x100fe20000004100 */
        /* <DEDUP_REMOVED lines=18> */
[-C--:B------:R-:W-:Y:S01]  /*eb80*/  FFMA.FTZ R3, R24, R34.reuse, R3 ;  /* 0x0000002218037223 */ /* 0x080fe20000010003 */
[----:B------:R-:W-:Y:S02]  /*eb90*/  HADD2.F32 R2, -RZ, R9.H0_H0 ;  /* 0x20000009ff027230 */ /* 0x000fe40000004100 */
[----:B------:R-:W-:Y:S01]  /*eba0*/  FFMA.FTZ R25, R40, R34, R25 ;  /* 0x0000002228197223 */ /* 0x000fe20000010019 */
[-C--:B------:R-:W-:Y:S01]  /*ebb0*/  FFMA.FTZ R0, R0, R36.reuse, R23 ;  /* 0x0000002400007223 */ /* 0x080fe20000010017 */
        /* <DEDUP_REMOVED lines=13> */
[--C-:B------:R-:W-:Y:S02]  /*ec90*/  HADD2.F32 R2, -RZ, R7.reuse.H0_H0 ;  /* 0x20000007ff027230 */ /* 0x100fe40000004100 */
[----:B------:R-:W-:Y:S01]  /*eca0*/  FFMA.FTZ R36, R11, R35, R36 ;  /* 0x000000230b247223 */ /* 0x000fe20000010024 */
[----:B------:R-:W-:Y:S02]  /*ecb0*/  HADD2.F32 R4, -RZ, R7.H1_H1 ;  /* 0x30000007ff047230 */ /* 0x000fe40000004100 */
[----:B------:R-:W-:Y:S02]  /*ecc0*/  HADD2.F32 R9, -RZ, R28.H0_H0 ;  /* 0x2000001cff097230 */ /* 0x000fe40000004100 */
        /* <DEDUP_REMOVED lines=10> */
[----:B------:R-:W-:Y:S02]  /*ed70*/  HADD2.F32 R8, -RZ, R21.H0_H0 ;  /* 0x20000015ff087230 */ /* 0x000fe40000004100 */
[----:B------:R-:W-:Y:S01]  /*ed80*/  FFMA.FTZ R3, R23, R3, R36 ;  /* 0x0000000317037223 */ /* 0x000fe20000010024 */
        /* <DEDUP_REMOVED lines=36> */
.L_x_3271:
[----:B------:R-:W-:Y:S01]  /*efd0*/  UIADD3 UR6, UPT, UPT, UR6, 0x20, URZ ;  /* 0x0000002006067890 */ /* 0x000fe2000fffe0ff */
[----:B------:R-:W-:Y:S01]  /*efe0*/  IMAD.WIDE R92, R87, 0x4, R92 ;  /* 0x00000004575c7825 */ /* 0x000fe200078e025c */
[----:B------:R-:W-:Y:S02]  /*eff0*/  UIADD3 UR4, UPT, UPT, UR4, 0x40, URZ ;  /* 0x0000004004047890 */ /* 0x000fe4000fffe0ff */
[----:B------:R-:W-:-:S09]  /*f000*/  UISETP.GE.AND UP1, UPT, UR6, UR7, UPT ;  /* 0x000000070600728c */ /* 0x000fd2000bf26270 */
[----:B------:R-:W-:Y:S05]  /*f010*/  BRA.U !UP1, `(.L_x_3273) ;  /* 0xffffffad093c7547 */ /* 0x000fea000b83ffff */
.L_x_3260:
[----:B0-----:R-:W0:Y:S01]  /*f020*/  S2R R0, SR_CTAID.X ;  /* 0x0000000000007919 */ /* 0x001e220000002500 */
[----:B------:R-:W1:Y:S01]  /*f030*/  LDC.64 R4, c[0x0][0x3a0] ;  /* 0x0000e800ff047b82 */ /* 0x000e620000000a00 */
[----:B------:R-:W0:Y:S02]  /*f040*/  S2R R3, SR_TID.X ;  /* 0x0000000000037919 */ /* 0x000e240000002100 */
[----:B0-----:R-:W-:Y:S01]  /*f050*/  LEA R0, R0, R3, 0x5 ;  /* 0x0000000300007211 */ /* 0x001fe200078e28ff */
[----:B------:R-:W-:-:S03]  /*f060*/  IMAD R3, R87, UR18, RZ ;  /* 0x0000001257037c24 */ /* 0x000fc6000f8e02ff */
        /* <DEDUP_REMOVED lines=10> */
.L_x_3277:
[----:B------:R-:W0:Y:S02]  /*f110*/  LDS R2, [R0] ;  /* 0x0000000000027984 */ /* 0x000e240000000800 */
[----:B0-----:R-:W-:-:S05]  /*f120*/  HFMA2 R3, R2, 1, 1, R17 ;  /* 0x3c003c0002037831 */ /* 0x001fca0000000011 */
[----:B------:R-:W0:Y:S02]  /*f130*/  ATOMS.CAST.SPIN P0, [R0], R2, R3 ;  /* 0x000000020000758d */ /* 0x000e240001800003 */
[----:B0-----:R-:W-:Y:S05]  /*f140*/  @!P0 BRA `(.L_x_3277) ;  /* 0xfffffffc00f08947 */ /* 0x001fea000383ffff */
[----:B------:R-:W-:Y:S05]  /*f150*/  BRA `(.L_x_3275) ;  /* 0x00000000000c7947 */ /* 0x000fea0003800000 */
.L_x_3276:
[----:B------:R-:W2:Y:S02]  /*f160*/  LD.E R0, desc[UR14][R4.64] ;  /* 0x0000000e04007980 */ /* 0x000ea4000c101900 */
[----:B--2---:R-:W-:-:S05]  /*f170*/  IADD3 R3, PT, PT, R17, R0, RZ ;  /* 0x0000000011037210 */ /* 0x004fca0007ffe0ff */
[----:B------:R0:W-:Y:S02]  /*f180*/  ST.E desc[UR14][R4.64], R3 ;  /* 0x0000000304007985 */ /* 0x0001e4000c10190e */
.L_x_3275:
[----:B------:R-:W-:Y:S05]  /*f190*/  BSYNC.RECONVERGENT B0 ;  /* 0x0000000000007941 */ /* 0x000fea0003800200 */
.L_x_3274:
[----:B------:R1:W-:Y:S01]  /*f1a0*/  ATOM.E.ADD.F16x2.RN.STRONG.GPU P0, RZ, desc[UR14][R4.64+0x4], R16 ;  /* 0x8000041004ff79a2 */ /* 0x0003e2000c10e10e */
[----:B------:R-:W-:Y:S04]  /*f1b0*/  BSSY.RECONVERGENT B0, `(.L_x_3278) ;  /* 0x000000e000007945 */ /* 0x000fe80003800200 */
[----:B-1----:R-:W-:Y:S05]  /*f1c0*/  @P0 BRA `(.L_x_3279) ;  /* 0x0000000000300947 */ /* 0x002fea0003800000 */
[----:B------:R-:W1:Y:S02]  /*f1d0*/  QSPC.E.S P0, RZ, [R4+0x4] ;  /* 0x0000040004ff73aa */ /* 0x000e640000000500 */
[----:B-1----:R-:W-:Y:S05]  /*f1e0*/  @!P0 BRA `(.L_x_3280) ;  /* 0x00000000001c8947 */ /* 0x002fea0003800000 */
[----:B------:R-:W-:-:S04]  /*f1f0*/  MOV R2, R4 ;  /* 0x0000000400027202 */ /* 0x000fc80000000f00 */
[----:B------:R-:W-:-:S07]  /*f200*/  MOV R0, R2 ;  /* 0x0000000200007202 */ /* 0x000fce0000000f00 */
.L_x_3281:
[----:B------:R-:W0:Y:S02]  /*f210*/  LDS R2, [R0+0x4] ;  /* 0x0000040000027984 */ /* 0x000e240000000800 */
[----:B0-----:R-:W-:-:S05]  /*f220*/  HADD2 R3, R2, R16 ;  /* 0x0000001002037230 */ /* 0x001fca0000000000 */
[----:B------:R-:W0:Y:S02]  /*f230*/  ATOMS.CAST.SPIN P0, [R0+0x4], R2, R3 ;  /* 0x000004020000758d */ /* 0x000e240001800003 */
[----:B0-----:R-:W-:Y:S05]  /*f240*/  @!P0 BRA `(.L_x_3281) ;  /* 0xfffffffc00f08947 */ /* 0x001fea000383ffff */
[----:B------:R-:W-:Y:S05]  /*f250*/  BRA `(.L_x_3279) ;  /* 0x00000000000c7947 */ /* 0x000fea0003800000 */
.L_x_3280:
[----:B------:R-:W0:Y:S02]  /*f260*/  LD.E R0, desc[UR14][R4.64+0x4] ;  /* 0x0000040e04007980 */ /* 0x000e24000c101900 */
[----:B0-----:R-:W-:-:S05]  /*f270*/  IADD3 R3, PT, PT, R16, R0, RZ ;  /* 0x0000000010037210 */ /* 0x001fca0007ffe0ff */
[----:B------:R1:W-:Y:S02]  /*f280*/  ST.E desc[UR14][R4.64+0x4], R3 ;  /* 0x0000040304007985 */ /* 0x0003e4000c10190e */
.L_x_3279:
[----:B------:R-:W-:Y:S05]  /*f290*/  BSYNC.RECONVERGENT B0 ;  /* 0x0000000000007941 */ /* 0x000fea0003800200 */
.L_x_3278:
        /* <DEDUP_REMOVED lines=9> */
.L_x_3285:
[----:B------:R-:W0:Y:S02]  /*f330*/  LDS R2, [R0] ;  /* 0x0000000000027984 */ /* 0x000e240000000800 */
[----:B0-----:R-:W-:-:S05]  /*f340*/  HFMA2 R3, R2, 1, 1, R15 ;  /* 0x3c003c0002037831 */ /* 0x001fca000000000f */
[----:B------:R-:W0:Y:S02]  /*f350*/  ATOMS.CAST.SPIN P0, [R0], R2, R3 ;  /* 0x000000020000758d */ /* 0x000e240001800003 */
[----:B0-----:R-:W-:Y:S05]  /*f360*/  @!P0 BRA `(.L_x_3285) ;  /* 0xfffffffc00f08947 */ /* 0x001fea000383ffff */
[----:B------:R-:W-:Y:S05]  /*f370*/  BRA `(.L_x_3283) ;  /* 0x00000000000c7947 */ /* 0x000fea0003800000 */
.L_x_3284:
[----:B------:R-:W2:Y:S02]  /*f380*/  LD.E R0, desc[UR14][R4.64] ;  /* 0x0000000e04007980 */ /* 0x000ea4000c101900 */
[----:B--2---:R-:W-:-:S05]  /*f390*/  IADD3 R3, PT, PT, R15, R0, RZ ;  /* 0x000000000f037210 */ /* 0x004fca0007ffe0ff */
[----:B------:R0:W-:Y:S02]  /*f3a0*/  ST.E desc[UR14][R4.64], R3 ;  /* 0x0000000304007985 */ /* 0x0001e4000c10190e */
.L_x_3283:
[----:B------:R-:W-:Y:S05]  /*f3b0*/  BSYNC.RECONVERGENT B0 ;  /* 0x0000000000007941 */ /* 0x000fea0003800200 */
.L_x_3282:
[----:B------:R1:W-:Y:S01]  /*f3c0*/  ATOM.E.ADD.F16x2.RN.STRONG.GPU P0, RZ, desc[UR14][R4.64+0x4], R14 ;  /* 0x8000040e04ff79a2 */ /* 0x0003e2000c10e10e */
[----:B------:R-:W-:Y:S04]  /*f3d0*/  BSSY.RECONVERGENT B0, `(.L_x_3286) ;  /* 0x000000e000007945 */ /* 0x000fe80003800200 */
[----:B-1----:R-:W-:Y:S05]  /*f3e0*/  @P0 BRA `(.L_x_3287) ;  /* 0x0000000000300947 */ /* 0x002fea0003800000 */
[----:B------:R-:W1:Y:S02]  /*f3f0*/  QSPC.E.S P0, RZ, [R4+0x4] ;  /* 0x0000040004ff73aa */ /* 0x000e640000000500 */
[----:B-1----:R-:W-:Y:S05]  /*f400*/  @!P0 BRA `(.L_x_3288) ;  /* 0x00000000001c8947 */ /* 0x002fea0003800000 */
[----:B------:R-:W-:-:S04]  /*f410*/  MOV R2, R4 ;  /* 0x0000000400027202 */ /* 0x000fc80000000f00 */
[----:B------:R-:W-:-:S07]  /*f420*/  MOV R0, R2 ;  /* 0x0000000200007202 */ /* 0x000fce0000000f00 */
.L_x_3289:
[----:B------:R-:W0:Y:S02]  /*f430*/  LDS R2, [R0+0x4] ;  /* 0x0000040000027984 */ /* 0x000e240000000800 */
[----:B0-----:R-:W-:-:S05]  /*f440*/  HADD2 R3, R2, R14 ;  /* 0x0000000e02037230 */ /* 0x001fca0000000000 */
[----:B------:R-:W0:Y:S02]  /*f450*/  ATOMS.CAST.SPIN P0, [R0+0x4], R2, R3 ;  /* 0x000004020000758d */ /* 0x000e240001800003 */
[----:B0-----:R-:W-:Y:S05]  /*f460*/  @!P0 BRA `(.L_x_3289) ;  /* 0xfffffffc00f08947 */ /* 0x001fea000383ffff */
[----:B------:R-:W-:Y:S05]  /*f470*/  BRA `(.L_x_3287) ;  /* 0x00000000000c7947 */ /* 0x000fea0003800000 */
.L_x_3288:
[----:B------:R-:W0:Y:S02]  /*f480*/  LD.E R0, desc[UR14][R4.64+0x4] ;  /* 0x0000040e04007980 */ /* 0x000e24000c101900 */
[----:B0-----:R-:W-:-:S05]  /*f490*/  IADD3 R3, PT, PT, R14, R0, RZ ;  /* 0x000000000e037210 */ /* 0x001fca0007ffe0ff */
[----:B------:R1:W-:Y:S02]  /*f4a0*/  ST.E desc[UR14][R4.64+0x4], R3 ;  /* 0x0000040304007985 */ /* 0x0003e4000c10190e */
.L_x_3287:
[----:B------:R-:W-:Y:S05]  /*f4b0*/  BSYNC.RECONVERGENT B0 ;  /* 0x0000000000007941 */ /* 0x000fea0003800200 */
.L_x_3286:
        /* <DEDUP_REMOVED lines=11> */
.L_x_3293:
[----:B------:R-:W0:Y:S02]  /*f570*/  LDS R2, [R0] ;  /* 0x0000000000027984 */ /* 0x000e240000000800 */
[----:B0-----:R-:W-:-:S05]  /*f580*/  HFMA2 R3, R2, 1, 1, R13 ;  /* 0x3c003c0002037831 */ /* 0x001fca000000000d */
[----:B------:R-:W0:Y:S02]  /*f590*/  ATOMS.CAST.SPIN P0, [R0], R2, R3 ;  /* 0x000000020000758d */ /* 0x000e240001800003 */
[----:B0-----:R-:W-:Y:S05]  /*f5a0*/  @!P0 BRA `(.L_x_3293) ;  /* 0xfffffffc00f08947 */ /* 0x001fea000383ffff */
[----:B------:R-:W-:Y:S05]  /*f5b0*/  BRA `(.L_x_3291) ;  /* 0x00000000000c7947 */ /* 0x000fea0003800000 */
.L_x_3292:
[----:B------:R-:W2:Y:S02]  /*f5c0*/  LD.E R0, desc[UR14][R4.64] ;  /* 0x0000000e04007980 */ /* 0x000ea4000c101900 */
[----:B--2---:R-:W-:-:S05]  /*f5d0*/  IADD3 R3, PT, PT, R13, R0, RZ ;  /* 0x000000000d037210 */ /* 0x004fca0007ffe0ff */
[----:B------:R0:W-:Y:S02]  /*f5e0*/  ST.E desc[UR14][R4.64], R3 ;  /* 0x0000000304007985 */ /* 0x0001e4000c10190e */
.L_x_3291:
[----:B------:R-:W-:Y:S05]  /*f5f0*/  BSYNC.RECONVERGENT B0 ;  /* 0x0000000000007941 */ /* 0x000fea0003800200 */
.L_x_3290:
[----:B------:R1:W-:Y:S02]  /*f600*/  ATOM.E.ADD.F16x2.RN.STRONG.GPU P0, RZ, desc[UR14][R4.64+0x4], R12 ;  /* 0x8000040c04ff79a2 */ /* 0x0003e4000c10e10e */
[----:B-1----:R-:W-:Y:S05]  /*f610*/  @P0 EXIT ;  /* 0x000000000000094d */ /* 0x002fea0003800000 */
[----:B------:R-:W1:Y:S02]  /*f620*/  QSPC.E.S P0, RZ, [R4+0x4] ;  /* 0x0000040004ff73aa */ /* 0x000e640000000500 */
[----:B-1----:R-:W-:Y:S05]  /*f630*/  @!P0 BRA `(.L_x_3294) ;  /* 0x00000000001c8947 */ /* 0x002fea0003800000 */
[----:B------:R-:W-:-:S04]  /*f640*/  MOV R2, R4 ;  /* 0x0000000400027202 */ /* 0x000fc80000000f00 */
[----:B------:R-:W-:-:S07]  /*f650*/  MOV R0, R2 ;  /* 0x0000000200007202 */ /* 0x000fce0000000f00 */
.L_x_3295:
[----:B------:R-:W0:Y:S02]  /*f660*/  LDS R2, [R0+0x4] ;  /* 0x0000040000027984 */ /* 0x000e240000000800 */
[----:B0-----:R-:W-:-:S05]  /*f670*/  HADD2 R3, R2, R12 ;  /* 0x0000000c02037230 */ /* 0x001fca0000000000 */
[----:B------:R-:W0:Y:S02]  /*f680*/  ATOMS.CAST.SPIN P0, [R0+0x4], R2, R3 ;  /* 0x000004020000758d */ /* 0x000e240001800003 */
[----:B0-----:R-:W-:Y:S05]  /*f690*/  @!P0 BRA `(.L_x_3295) ;  /* 0xfffffffc00f08947 */ /* 0x001fea000383ffff */
[----:B------:R-:W-:Y:S05]  /*f6a0*/  EXIT ;  /* 0x000000000000794d */ /* 0x000fea0003800000 */
.L_x_3294:
[----:B------:R-:W0:Y:S02]  /*f6b0*/  LD.E R0, desc[UR14][R4.64+0x4] ;  /* 0x0000040e04007980 */ /* 0x000e24000c101900 */
[----:B0-----:R-:W-:-:S05]  /*f6c0*/  IADD3 R3, PT, PT, R12, R0, RZ ;  /* 0x000000000c037210 */ /* 0x001fca0007ffe0ff */
[----:B------:R-:W-:Y:S01]  /*f6d0*/  ST.E desc[UR14][R4.64+0x4], R3 ;  /* 0x0000040304007985 */ /* 0x000fe2000c10190e */
[----:B------:R-:W-:Y:S05]  /*f6e0*/  EXIT ;  /* 0x000000000000794d */ /* 0x000fea0003800000 */
.L_x_3296:
        /* <DEDUP_REMOVED lines=9> */
.L_x_5324:


//--------------------- .text._Z23gemm_half_q_half_kernelILi3ELi140ELb1ELb0ELi32EEvPK6__halfPKjS4_S2_PS0_iiiiPKtS7_iiiiiibS2_i --------------------------
	.section	.text._Z23gemm_half_q_half_kernelILi3ELi140ELb1ELb0ELi32EEvPK6__halfPKjS4_S2_PS0_iiiiPKtS7_iiiiiibS2_i,"ax",@progbits
	.align	128
        .global         _Z23gemm_half_q_half_kernelILi3ELi140ELb1ELb0ELi32EEvPK6__halfPKjS4_S2_PS0_iiiiPKtS7_iiiiiibS2_i
        .type           _Z23gemm_half_q_half_kernelILi3ELi140ELb1ELb0ELi32EEvPK6__halfPKjS4_S2_PS0_iiiiPKtS7_iiiiiibS2_i,@function
        .size           _Z23gemm_half_q_half_kernelILi3ELi140ELb1ELb0ELi32EEvPK6__halfPKjS4_S2_PS0_iiiiPKtS7_iiiiiibS2_i,(.L_x_5325 - _Z23gemm_half_q_half_kernelILi3ELi140ELb1ELb0ELi32EEvPK6__halfPKjS4_S2_PS0_iiiiPKtS7_iiiiiibS2_i)
        .other          _Z23gemm_half_q_half_kernelILi3ELi140ELb1ELb0ELi32EEvPK6__halfPKjS4_S2_PS0_iiiiPKtS7_iiiiiibS2_i,@"STO_CUDA_ENTRY STV_DEFAULT"
_Z23gemm_half_q_half_kernelILi3ELi140ELb1ELb0ELi32EEvPK6__halfPKjS4_S2_PS0_iiiiPKtS7_iiiiiibS2_i:
.text._Z23gemm_half_q_half_kernelILi3ELi140ELb1ELb0ELi32EEvPK6__halfPKjS4_S2_PS0_iiiiPKtS7_iiiiiibS2_i:
        /* <DEDUP_REMOVED lines=29> */
.L_x_3297:
        /* <DEDUP_REMOVED lines=42> */
.L_x_3303:
        /* <DEDUP_REMOVED lines=32> */
.L_x_3302:
        /* <DEDUP_REMOVED lines=20> */
.L_x_3304:
[----:B------:R-:W-:-:S13]  /*07b0*/  ISETP.EQ.AND P3, PT, R18, RZ, PT ;  /* 0x000000ff1200720c */ /* 0x000fda0003f62270 */
[----:B------:R-:W-:Y:S05]  /*07c0*/  @!P1 BRA P3, `(.L_x_3299) ;  /* 0x0000000400789947 */ /* 0x000fea0001800000 */
.L_x_3301:
        /* <DEDUP_REMOVED lines=12> */
.L_x_3300:
        /* <DEDUP_REMOVED lines=16> */
.L_x_3307:
        /* <DEDUP_REMOVED lines=32> */
.L_x_3306:
        /* <DEDUP_REMOVED lines=21> */
.L_x_3308:
[----:B------:R-:W-:-:S13]  /*0ce0*/  ISETP.NE.OR P1, PT, R18, RZ, P1 ;  /* 0x000000ff1200720c */ /* 0x000fda0000f25670 */
[----:B------:R-:W-:Y:S05]  /*0cf0*/  @!P1 BRA `(.L_x_3299) ;  /* 0x00000000002c9947 */ /* 0x000fea0003800000 */
.L_x_3305:
        /* <DEDUP_REMOVED lines=11> */
.L_x_3299:
[----:B0-----:R-:W-:Y:S05]  /*0db0*/  BSYNC.RECONVERGENT B0 ;  /* 0x0000000000007941 */ /* 0x001fea0003800200 */
.L_x_3298:
        /* <DEDUP_REMOVED lines=20> */
.L_x_3312:
        /* <DEDUP_REMOVED lines=15> */
.L_x_3311:
        /* <DEDUP_REMOVED lines=12> */
.L_x_3313:
[----:B------:R-:W-:-:S13]  /*10b0*/  ISETP.NE.OR P1, PT, R14, RZ, P1 ;  /* 0x000000ff0e00720c */ /* 0x000fda0000f25670 */
[----:B------:R-:W-:Y:S05]  /*10c0*/  @!P1 BRA `(.L_x_3309) ;  /* 0x00000000001c9947 */ /* 0x000fea0003800000 */
.L_x_3310:
[----:B0-----:R-:W0:Y:S02]  /*10d0*/  LDC.64 R4, c[0x0][0x3a0] ;  /* 0x0000e800ff047b82 */ /* 0x001e240000000a00 */
.L_x_3314:
[C---:B01----:R-:W-:Y:S01]  /*10e0*/  IMAD.WIDE R6, R15.reuse, 0x2, R4 ;  /* 0x000000020f067825 */ /* 0x043fe200078e0204 */
[----:B------:R-:W-:Y:S02]  /*10f0*/  IADD3 R14, PT, PT, R14, 0x1, RZ ;  /* 0x000000010e0e7810 */ /* 0x000fe40007ffe0ff */
[----:B------:R-:W-:Y:S02]  /*1100*/  IADD3 R15, PT, PT, R15, R87, RZ ;  /* 0x000000570f0f7210 */ /* 0x000fe40007ffe0ff */
[----:B------:R2:W-:Y:S01]  /*1110*/  STG.E.64 desc[UR10][R6.64], RZ ;  /* 0x000000ff06007986 */ /* 0x0005e2000c101b0a */
[----:B------:R-:W-:-:S13]  /*1120*/  ISETP.NE.AND P1, PT, R14, RZ, PT ;  /* 0x000000ff0e00720c */ /* 0x000fda0003f25270 */
[----:B--2---:R-:W-:Y:S05]  /*1130*/  @P1 BRA `(.L_x_3314) ;  /* 0xfffffffc00e81947 */ /* 0x004fea000383ffff */
.L_x_3309:
        /* <DEDUP_REMOVED lines=20> */
.L_x_3316:
        /* <DEDUP_REMOVED lines=42> */
.L_x_3315:
        /* <DEDUP_REMOVED lines=20> */
.L_x_3317:
        /* <DEDUP_REMOVED lines=8> */
.L_x_3318:
        /* <DEDUP_REMOVED lines=8> */
.L_x_3319:
        /* <DEDUP_REMOVED lines=8> */
.L_x_3320:
        /* <DEDUP_REMOVED lines=8> */
.L_x_3321:
        /* <DEDUP_REMOVED lines=228> */
.L_x_3323:
        /* <DEDUP_REMOVED lines=99> */
.L_x_3325:
        /* <DEDUP_REMOVED lines=92> */
.L_x_3324:
        /* <DEDUP_REMOVED lines=198> */
.L_x_3326:
        /* <DEDUP_REMOVED lines=96> */
.L_x_3328:
        /* <DEDUP_REMOVED lines=91> */
.L_x_3327:
        /* <DEDUP_REMOVED lines=198> */
.L_x_3329:
        /* <DEDUP_REMOVED lines=96> */
.L_x_3331:
        /* <DEDUP_REMOVED lines=91> */
.L_x_3330:
        /* <DEDUP_REMOVED lines=199> */
.L_x_3332:
        /* <DEDUP_REMOVED lines=97> */
.L_x_3333:
        /* <DEDUP_REMOVED lines=93> */
.L_x_3322:
[----:B0-----:R-:W-:-:S04]  /*7b00*/  VIMNMX R12, PT, PT, R88, UR9, PT ;  /* 0x00000009580c7c48 */ /* 0x001fc8000bfe0100 */
[----:B------:R-:W-:-:S13]  /*7b10*/  ISETP.GT.AND P1, PT, R12, R91, PT ;  /* 0x0000005b0c00720c */ /* 0x000fda0003f24270 */
[----:B------:R-:W-:Y:S05]  /*7b20*/  @!P1 BRA `(.L_x_3334) ;  /* 0x0000005000d89947 */ /* 0x000fea0003800000 */
[----:B------:R-:W-:Y:S02]  /*7b30*/  ISETP.EQ.OR P1, PT, R16, 0x2, P0 ;  /* 0x000000021000780c */ /* 0x000fe40000722670 */
[----:B------:R-:W-:-:S11]  /*7b40*/  VIMNMX.U32 R20, PT, PT, R88, UR9, PT ;  /* 0x0000000958147c48 */ /* 0x000fd6000bfe0000 */
.L_x_3347:
[----:B------:R-:W2:Y:S01]  /*7b50*/  LDG.E.128.CONSTANT R12, desc[UR10][R24.64] ;  /* 0x0000000a180c7981 */ /* 0x000ea2000c1e9d00 */
[----:B------:R-:W-:Y:S01]  /*7b60*/  HFMA2 R11, -RZ, RZ, 0, 0.0625 ;  /* 0x00002c00ff0b7431 */ /* 0x000fe200000001ff */
[----:B------:R-:W-:Y:S02]  /*7b70*/  ISETP.NE.AND P2, PT, R90, RZ, PT ;  /* 0x000000ff5a00720c */ /* 0x000fe40003f45270 */
[----:B------:R-:W-:Y:S02]  /*7b80*/  ISETP.NE.AND P3, PT, R16, 0x1, PT ;  /* 0x000000011000780c */ /* 0x000fe40003f65270 */
[----:B-1----:R-:W-:Y:S02]  /*7b90*/  PRMT R7, R7, 0x5410, R11 ;  /* 0x0000541007077816 */ /* 0x002fe4000000000b */
        /* <DEDUP_REMOVED lines=143> */
.L_x_3335:
        /* <DEDUP_REMOVED lines=96> */
.L_x_3337:
        /* <DEDUP_REMOVED lines=91> */
.L_x_3336:
        /* <DEDUP_REMOVED lines=146> */
.L_x_3338:
        /* <DEDUP_REMOVED lines=94> */
.L_x_3340:
        /* <DEDUP_REMOVED lines=91> */
.L_x_3339:
        /* <DEDUP_REMOVED lines=145> */
.L_x_3341:
        /* <DEDUP_REMOVED lines=94> */
.L_x_3343:
        /* <DEDUP_REMOVED lines=91> */
.L_x_3342:
        /* <DEDUP_REMOVED lines=145> */
.L_x_3344:
        /* <DEDUP_REMOVED lines=94> */
.L_x_3346:
        /* <DEDUP_REMOVED lines=91> */
.L_x_3345:
[----:B------:R-:W-:Y:S01]  /*ce30*/  IADD3 R91, PT, PT, R91, 0x20, RZ ;  /* 0x000000205b5b7810 */ /* 0x000fe20007ffe0ff */
[----:B------:R-:W-:Y:S01]  /*ce40*/  UIADD3 UR4, UPT, UPT, UR4, 0x40, URZ ;  /* 0x0000004004047890 */ /* 0x000fe2000fffe0ff */
[----:B------:R-:W-:Y:S02]  /*ce50*/  IMAD.WIDE R24, R87, 0x4, R22 ;  /* 0x0000000457187825 */ /* 0x000fe400078e0216 */
[----:B------:R-:W-:-:S13]  /*ce60*/  ISETP.GE.AND P2, PT, R91, R20, PT ;  /* 0x000000145b00720c */ /* 0x000fda0003f46270 */
[----:B------:R-:W-:Y:S05]  /*ce70*/  @!P2 BRA `(.L_x_3347) ;  /* 0xffffffac0034a947 */ /* 0x000fea000383ffff */
[----:B------:R-:W-:-:S07]  /*ce80*/  IMAD.WIDE R24, R87, 0x10, R18 ;  /* 0x0000001057187825 */ /* 0x000fce00078e0212 */
.L_x_3334:
[----:B------:R-:W0:Y:S02]  /*ce90*/  LDCU UR5, c[0x0][0x3d8] ;  /* 0x00007b00ff0577ac */ /* 0x000e240008000800 */
[----:B0-----:R-:W-:-:S04]  /*cea0*/  VIMNMX R88, PT, PT, R88, UR5, PT ;  /* 0x0000000558587c48 */ /* 0x001fc8000bfe0100 */
[----:B------:R-:W-:-:S13]  /*ceb0*/  ISETP.GT.AND P1, PT, R88, R91, PT ;  /* 0x0000005b5800720c */ /* 0x000fda0003f24270 */
[----:B------:R-:W-:Y:S05]  /*cec0*/  @!P1 BRA `(.L_x_3348) ;  /* 0x0000001c00909947 */ /* 0x000fea0003800000 */
[----:B------:R-:W-:Y:S01]  /*ced0*/  ISETP.EQ.OR P0, PT, R16, 0x2, P0 ;  /* 0x000000021000780c */ /* 0x000fe20000702670 */
[----:B------:R-:W0:Y:S01]  /*cee0*/  LDCU UR6, c[0x0][0x3a8] ;  /* 0x00007500ff0677ac */ /* 0x000e220008000800 */
[----:B------:R-:W-:-:S12]  /*cef0*/  UIADD3 UR4, UPT, UPT, UR4, 0x60, URZ ;  /* 0x0000006004047890 */ /* 0x000fd8000fffe0ff */
.L_x_3352:
        /* <DEDUP_REMOVED lines=315> */
.L_x_3349:
        /* <DEDUP_REMOVED lines=82> */
.L_x_3351:
        /* <DEDUP_REMOVED lines=79> */
.L_x_3350:
[----:B------:R-:W-:Y:S01]  /*ecc0*/  IADD3 R91, PT, PT, R91, 0x20, RZ ;  /* 0x000000205b5b7810 */ /* 0x000fe20007ffe0ff */
[----:B------:R-:W-:Y:S01]  /*ecd0*/  UIADD3 UR4, UPT, UPT, UR4, 0x40, URZ ;  /* 0x0000004004047890 */ /* 0x000fe2000fffe0ff */
[----:B------:R-:W-:Y:S02]  /*ece0*/  IMAD.WIDE R24, R87, 0x4, R94 ;  /* 0x0000000457187825 */ /* 0x000fe400078e025e */
[----:B------:R-:W-:-:S13]  /*ecf0*/  ISETP.GE.AND P1, PT, R91, R88, PT ;  /* 0x000000585b00720c */ /* 0x000fda0003f26270 */
[----:B------:R-:W-:Y:S05]  /*ed00*/  @!P1 BRA `(.L_x_3352) ;  /* 0xffffffe0007c9947 */ /* 0x000fea000383ffff */
.L_x_3348:
        /* <DEDUP_REMOVED lines=22> */
.L_x_3356:
[----:B------:R-:W0:Y:S02]  /*ee70*/  LDS R6, [R8] ;  /* 0x0000000008067984 */ /* 0x000e240000000800 */
[----:B0-----:R-:W-:-:S05]  /*ee80*/  HADD2 R7, R6, R9 ;  /* 0x0000000906077230 */ /* 0x001fca0000000000 */
[----:B------:R-:W0:Y:S02]  /*ee90*/  ATOMS.CAST.SPIN P1, [R8], R6, R7 ;  /* 0x000000060800758d */ /* 0x000e240001820007 */
[----:B0-----:R-:W-:Y:S05]  /*eea0*/  @!P1 BRA `(.L_x_3356) ;  /* 0xfffffffc00f09947 */ /* 0x001fea000383ffff */
[----:B------:R-:W-:Y:S05]  /*eeb0*/  BRA `(.L_x_3354) ;  /* 0x00000000000c7947 */ /* 0x000fea0003800000 */
.L_x_3355:
[----:B------:R-:W2:Y:S02]  /*eec0*/  LD.E R6, desc[UR10][R10.64] ;  /* 0x0000000a0a067980 */ /* 0x000ea4000c101900 */
[----:B--2---:R-:W-:-:S05]  /*eed0*/  IADD3 R7, PT, PT, R7, R6, RZ ;  /* 0x0000000607077210 */ /* 0x004fca0007ffe0ff */
[----:B------:R0:W-:Y:S02]  /*eee0*/  ST.E desc[UR10][R10.64], R7 ;  /* 0x000000070a007985 */ /* 0x0001e4000c10190a */
.L_x_3354:
[----:B------:R-:W-:Y:S05]  /*eef0*/  BSYNC.RECONVERGENT B0 ;  /* 0x0000000000007941 */ /* 0x000fea0003800200 */
.L_x_3353:
[----:B------:R1:W-:Y:S01]  /*ef00*/  ATOM.E.ADD.F16x2.RN.STRONG.GPU P1, RZ, desc[UR10][R10.64+0x4], R13 ;  /* 0x8000040d0aff79a2 */ /* 0x0003e2000c12e10a */
[----:B------:R-:W-:Y:S04]  /*ef10*/  BSSY.RECONVERGENT B0, `(.L_x_3357) ;  /* 0x000000e000007945 */ /* 0x000fe80003800200 */
[----:B-1----:R-:W-:Y:S05]  /*ef20*/  @P1 BRA `(.L_x_3358) ;  /* 0x0000000000301947 */ /* 0x002fea0003800000 */
[----:B------:R-:W1:Y:S02]  /*ef30*/  QSPC.E.S P1, RZ, [R10+0x4] ;  /* 0x000004000aff73aa */ /* 0x000e640000020500 */
[----:B-1----:R-:W-:Y:S05]  /*ef40*/  @!P1 BRA `(.L_x_3359) ;  /* 0x00000000001c9947 */ /* 0x002fea0003800000 */
[----:B------:R-:W-:-:S04]  /*ef50*/  MOV R6, R10 ;  /* 0x0000000a00067202 */ /* 0x000fc80000000f00 */
[----:B------:R-:W-:-:S07]  /*ef60*/  MOV R8, R6 ;  /* 0x0000000600087202 */ /* 0x000fce0000000f00 */
.L_x_3360:
[----:B------:R-:W0:Y:S02]  /*ef70*/  LDS R6, [R8+0x4] ;  /* 0x0000040008067984 */ /* 0x000e240000000800 */
[----:B0-----:R-:W-:-:S05]  /*ef80*/  HFMA2 R7, R6, 1, 1, R5 ;  /* 0x3c003c0006077831 */ /* 0x001fca0000000005 */
[----:B------:R-:W0:Y:S02]  /*ef90*/  ATOMS.CAST.SPIN P1, [R8+0x4], R6, R7 ;  /* 0x000004060800758d */ /* 0x000e240001820007 */
[----:B0-----:R-:W-:Y:S05]  /*efa0*/  @!P1 BRA `(.L_x_3360) ;  /* 0xfffffffc00f09947 */ /* 0x001fea000383ffff */
[----:B------:R-:W-:Y:S05]  /*efb0*/  BRA `(.L_x_3358) ;  /* 0x00000000000c7947 */ /* 0x000fea0003800000 */
.L_x_3359:
[----:B------:R-:W2:Y:S02]  /*efc0*/  LD.E R5, desc[UR10][R10.64+0x4] ;  /* 0x0000040a0a057980 */ /* 0x000ea4000c101900 */
[----:B--2---:R-:W-:-:S05]  /*efd0*/  IADD3 R5, PT, PT, R13, R5, RZ ;  /* 0x000000050d057210 */ /* 0x004fca0007ffe0ff */
[----:B------:R1:W-:Y:S02]  /*efe0*/  ST.E desc[UR10][R10.64+0x4], R5 ;  /* 0x000004050a007985 */ /* 0x0003e4000c10190a */
.L_x_3358:
[----:B------:R-:W-:Y:S05]  /*eff0*/  BSYNC.RECONVERGENT B0 ;  /* 0x0000000000007941 */ /* 0x000fea0003800200 */
.L_x_3357:
        /* <DEDUP_REMOVED lines=12> */
.L_x_3364:
[----:B------:R-:W0:Y:S02]  /*f0c0*/  LDS R4, [R6] ;  /* 0x0000000006047984 */ /* 0x000e240000000800 */
[----:B0-----:R-:W-:-:S05]  /*f0d0*/  HADD2 R5, R4, R7 ;  /* 0x0000000704057230 */ /* 0x001fca0000000000 */
[----:B------:R-:W0:Y:S02]  /*f0e0*/  ATOMS.CAST.SPIN P0, [R6], R4, R5 ;  /* 0x000000040600758d */ /* 0x000e240001800005 */
[----:B0-----:R-:W-:Y:S05]  /*f0f0*/  @!P0 BRA `(.L_x_3364) ;  /* 0xfffffffc00f08947 */ /* 0x001fea000383ffff */
[----:B------:R-:W-:Y:S05]  /*f100*/  BRA `(.L_x_3362) ;  /* 0x00000000000c7947 */ /* 0x000fea0003800000 */
.L_x_3363:
[----:B------:R-:W2:Y:S02]  /*f110*/  LD.E R4, desc[UR10][R10.64] ;  /* 0x0000000a0a047980 */ /* 0x000ea4000c101900 */
[----:B--2---:R-:W-:-:S05]  /*f120*/  IADD3 R5, PT, PT, R5, R4, RZ ;  /* 0x0000000405057210 */ /* 0x004fca0007ffe0ff */
[----:B------:R0:W-:Y:S02]  /*f130*/  ST.E desc[UR10][R10.64], R5 ;  /* 0x000000050a007985 */ /* 0x0001e4000c10190a */
.L_x_3362:
[----:B------:R-:W-:Y:S05]  /*f140*/  BSYNC.RECONVERGENT B0 ;  /* 0x0000000000007941 */ /* 0x000fea0003800200 */
.L_x_3361:
[----:B------:R1:W-:Y:S01]  /*f150*/  ATOM.E.ADD.F16x2.RN.STRONG.GPU P0, RZ, desc[UR10][R10.64+0x4], R8 ;  /* 0x800004080aff79a2 */ /* 0x0003e2000c10e10a */
[----:B------:R-:W-:Y:S04]  /*f160*/  BSSY.RECONVERGENT B0, `(.L_x_3365) ;  /* 0x000000e000007945 */ /* 0x000fe80003800200 */
[----:B-1----:R-:W-:Y:S05]  /*f170*/  @P0 BRA `(.L_x_3366) ;  /* 0x0000000000300947 */ /* 0x002fea0003800000 */
[----:B------:R-:W1:Y:S02]  /*f180*/  QSPC.E.S P0, RZ, [R10+0x4] ;  /* 0x000004000aff73aa */ /* 0x000e640000000500 */
[----:B-1----:R-:W-:Y:S05]  /*f190*/  @!P0 BRA `(.L_x_3367) ;  /* 0x00000000001c8947 */ /* 0x002fea0003800000 */
[----:B------:R-:W-:-:S04]  /*f1a0*/  MOV R4, R10 ;  /* 0x0000000a00047202 */ /* 0x000fc80000000f00 */
[----:B------:R-:W-:-:S07]  /*f1b0*/  MOV R6, R4 ;  /* 0x0000000400067202 */ /* 0x000fce0000000f00 */
.L_x_3368:
[----:B------:R-:W0:Y:S02]  /*f1c0*/  LDS R4, [R6+0x4] ;  /* 0x0000040006047984 */ /* 0x000e240000000800 */
[----:B0-----:R-:W-:-:S05]  /*f1d0*/  HFMA2 R5, R4, 1, 1, R3 ;  /* 0x3c003c0004057831 */ /* 0x001fca0000000003 */
[----:B------:R-:W0:Y:S02]  /*f1e0*/  ATOMS.CAST.SPIN P0, [R6+0x4], R4, R5 ;  /* 0x000004040600758d */ /* 0x000e240001800005 */
[----:B0-----:R-:W-:Y:S05]  /*f1f0*/  @!P0 BRA `(.L_x_3368) ;  /* 0xfffffffc00f08947 */ /* 0x001fea000383ffff */
[----:B------:R-:W-:Y:S05]  /*f200*/  BRA `(.L_x_3366) ;  /* 0x00000000000c7947 */ /* 0x000fea0003800000 */
.L_x_3367:
[----:B------:R-:W2:Y:S02]  /*f210*/  LD.E R3, desc[UR10][R10.64+0x4] ;  /* 0x0000040a0a037980 */ /* 0x000ea4000c101900 */
[----:B--2---:R-:W-:-:S05]  /*f220*/  IADD3 R3, PT, PT, R8, R3, RZ ;  /* 0x0000000308037210 */ /* 0x004fca0007ffe0ff */
[----:B------:R1:W-:Y:S02]  /*f230*/  ST.E desc[UR10][R10.64+0x4], R3 ;  /* 0x000004030a007985 */ /* 0x0003e4000c10190a */
.L_x_3366:
[----:B------:R-:W-:Y:S05]  /*f240*/  BSYNC.RECONVERGENT B0 ;  /* 0x0000000000007941 */ /* 0x000fea0003800200 */
.L_x_3365:
        /* <DEDUP_REMOVED lines=13> */
.L_x_3372:
[----:B------:R-:W0:Y:S02]  /*f320*/  LDS R2, [R4] ;  /* 0x0000000004027984 */ /* 0x000e240000000800 */
[----:B0-----:R-:W-:-:S05]  /*f330*/  HADD2 R3, R2, R5 ;  /* 0x0000000502037230 */ /* 0x001fca0000000000 */
[----:B------:R-:W0:Y:S02]  /*f340*/  ATOMS.CAST.SPIN P0, [R4], R2, R3 ;  /* 0x000000020400758d */ /* 0x000e240001800003 */
[----:B0-----:R-:W-:Y:S05]  /*f350*/  @!P0 BRA `(.L_x_3372) ;  /* 0xfffffffc00f08947 */ /* 0x001fea000383ffff */
[----:B------:R-:W-:Y:S05]  /*f360*/  BRA `(.L_x_3370) ;  /* 0x00000000000c7947 */ /* 0x000fea0003800000 */
.L_x_3371:
[----:B------:R-:W2:Y:S02]  /*f370*/  LD.E R2, desc[UR10][R10.64] ;  /* 0x0000000a0a027980 */ /* 0x000ea4000c101900 */
[----:B--2---:R-:W-:-:S05]  /*f380*/  IADD3 R3, PT, PT, R3, R2, RZ ;  /* 0x0000000203037210 */ /* 0x004fca0007ffe0ff */
[----:B------:R0:W-:Y:S02]  /*f390*/  ST.E desc[UR10][R10.64], R3 ;  /* 0x000000030a007985 */ /* 0x0001e4000c10190a */
.L_x_3370:
[----:B------:R-:W-:Y:S05]  /*f3a0*/  BSYNC.RECONVERGENT B0 ;  /* 0x0000000000007941 */ /* 0x000fea0003800200 */
.L_x_3369:
[----:B------:R1:W-:Y:S02]  /*f3b0*/  ATOM.E.ADD.F16x2.RN.STRONG.GPU P0, RZ, desc[UR10][R10.64+0x4], R7 ;  /* 0x800004070aff79a2 */ /* 0x0003e4000c10e10a */
[----:B-1----:R-:W-:Y:S05]  /*f3c0*/  @P0 EXIT ;  /* 0x000000000000094d */ /* 0x002fea0003800000 */
[----:B------:R-:W1:Y:S02]  /*f3d0*/  QSPC.E.S P0, RZ, [R10+0x4] ;  /* 0x000004000aff73aa */ /* 0x000e640000000500 */
[----:B-1----:R-:W-:Y:S05]  /*f3e0*/  @!P0 BRA `(.L_x_3373) ;  /* 0x00000000001c8947 */ /* 0x002fea0003800000 */
[----:B------:R-:W-:-:S04]  /*f3f0*/  MOV R2, R10 ;  /* 0x0000000a00027202 */ /* 0x000fc80000000f00 */
[----:B------:R-:W-:-:S07]  /*f400*/  MOV R4, R2 ;  /* 0x0000000200047202 */ /* 0x000fce0000000f00 */
.L_x_3374:
[----:B------:R-:W0:Y:S02]  /*f410*/  LDS R2, [R4+0x4] ;  /* 0x0000040004027984 */ /* 0x000e240000000800 */
[----:B0-----:R-:W-:-:S05]  /*f420*/  HFMA2 R3, R2, 1, 1, R0 ;  /* 0x3c003c0002037831 */ /* 0x001fca0000000000 */
[----:B------:R-:W0:Y:S02]  /*f430*/  ATOMS.CAST.SPIN P0, [R4+0x4], R2, R3 ;  /* 0x000004020400758d */ /* 0x000e240001800003 */
[----:B0-----:R-:W-:Y:S05]  /*f440*/  @!P0 BRA `(.L_x_3374) ;  /* 0xfffffffc00f08947 */ /* 0x001fea000383ffff */
[----:B------:R-:W-:Y:S05]  /*f450*/  EXIT ;  /* 0x000000000000794d */ /* 0x000fea0003800000 */
.L_x_3373:
[----:B------:R-:W0:Y:S02]  /*f460*/  LD.E R0, desc[UR10][R10.64+0x4] ;  /* 0x0000040a0a007980 */ /* 0x000e24000c101900 */
[----:B0-----:R-:W-:-:S05]  /*f470*/  IADD3 R3, PT, PT, R7, R0, RZ ;  /* 0x0000000007037210 */ /* 0x001fca0007ffe0ff */
[----:B------:R-:W-:Y:S01]  /*f480*/  ST.E desc[UR10][R10.64+0x4], R3 ;  /* 0x000004030a007985 */ /* 0x000fe2000c10190a */
[----:B------:R-:W-:Y:S05]  /*f490*/  EXIT ;  /* 0x000000000000794d */ /* 0x000fea0003800000 */
.L_x_3375:
        /* <DEDUP_REMOVED lines=14> */
.L_x_5325:


//--------------------- .text._Z23gemm_half_q_half_kernelILi3ELi20ELb1ELb0ELi32EEvPK6__halfPKjS4_S2_PS0_iiiiPKtS7_iiiiiibS2_i --------------------------
	.section	.text._Z23gemm_half_q_half_kernelILi3ELi20ELb1ELb0ELi32EEvPK6__halfPKjS4_S2_PS0_iiiiPKtS7_iiiiiibS2_i,"ax",@progbits
	.align	128
        .global         _Z23gemm_half_q_half_kernelILi3ELi20ELb1ELb0ELi32EEvPK6__halfPKjS4_S2_PS0_iiiiPKtS7_iiiiiibS2_i
        .type           _Z23gemm_half_q_half_kernelILi3ELi20ELb1ELb0ELi32EEvPK6__halfPKjS4_S2_PS0_iiiiPKtS7_iiiiiibS2_i,@function
        .size           _Z23gemm_half_q_half_kernelILi3ELi20ELb1ELb0ELi32EEvPK6__halfPKjS4_S2_PS0_iiiiPKtS7_iiiiiibS2_i,(.L_x_5326 - _Z23gemm_half_q_half_kernelILi3ELi20ELb1ELb0ELi32EEvPK6__halfPKjS4_S2_PS0_iiiiPKtS7_iiiiiibS2_i)
        .other          _Z23gemm_half_q_half_kernelILi3ELi20ELb1ELb0ELi32EEvPK6__halfPKjS4_S2_PS0_iiiiPKtS7_iiiiiibS2_i,@"STO_CUDA_ENTRY STV_DEFAULT"
_Z23gemm_half_q_half_kernelILi3ELi20ELb1ELb0ELi32EEvPK6__halfPKjS4_S2_PS0_iiiiPKtS7_iiiiiibS2_i:
.text._Z23gemm_half_q_half_kernelILi3ELi20ELb1ELb0ELi32EEvPK6__halfPKjS4_S2_PS0_iiiiPKtS7_iiiiiibS2_i:
        /* <DEDUP_REMOVED lines=32> */
.L_x_3376:
[----:B------:R-:W-:Y:S01]  /*0200*/  PRMT R2, R2, 0x9910, RZ ;  /* 0x0000991002027816 */ /* 0x000fe200000000ff */
[----:B------:R-:W-:Y:S01]  /*0210*/  UISETP.LT.U32.AND UP1, UPT, UR19, 0x3, UPT ;  /* 0x000000031300788c */ /* 0x000fe2000bf21070 */
[----:B------:R-:W-:Y:S01]  /*0220*/  MOV R5, UR7 ;  /* 0x0000000700057c02 */ /* 0x000fe20008000f00 */
[----:B------:R-:W0:Y:S01]  /*0230*/  S2UR UR4, SR_CTAID.X ;  /* 0x00000000000479c3 */ /* 0x000e220000002500 */
[----:B------:R-:W-:Y:S01]  /*0240*/  ISETP.NE.AND P0, PT, R2, RZ, PT ;  /* 0x000000ff0200720c */ /* 0x000fe20003f05270 */
[----:B------:R-:W-:Y:S01]  /*0250*/  USEL UR12, UR19, 0x3, UP1 ;  /* 0x00000003130c7887 */ /* 0x000fe20008800000 */
[----:B------:R-:W-:-:S04]  /*0260*/  VIADDMNMX R5, R5, 0x20, R0, PT ;  /* 0x0000002005057846 */ /* 0x000fc80003800100 */
[----:B------:R-:W-:-:S07]  /*0270*/  R2UR UR8, R5 ;  /* 0x00000000050872ca */ /* 0x000fce00000e0000 */
[----:B0-----:R-:W-:Y:S08]  /*0280*/  @!P0 EXIT ;  /* 0x000000000000894d */ /* 0x001ff00003800000 */
[----:B------:R-:W-:Y:S01]  /*0290*/  IADD3 R18, PT, PT, R3, UR7, RZ ;  /* 0x0000000703127c10 */ /* 0x000fe2000fffe0ff */
[----:B------:R-:W-:Y:S01]  /*02a0*/  USHF.L.U32 UR4, UR4, 0x7, URZ ;  /* 0x0000000704047899 */ /* 0x000fe200080006ff */
[----:B------:R-:W-:Y:S02]  /*02b0*/  BSSY.RECONVERGENT B0, `(.L_x_3377) ;  /* 0x00000b4000007945 */ /* 0x000fe40003800200 */
        /* <DEDUP_REMOVED lines=32> */
.L_x_3382:
        /* <DEDUP_REMOVED lines=32> */
.L_x_3381:
[----:B------:R-:W-:-:S04]  /*06c0*/  UIADD3 UR11, UPT, UPT, URZ, -UR10, URZ ;  /* 0x8000000aff0b7290 */ /* 0x000fc8000fffe0ff */
[----:B------:R-:W-:-:S09]  /*06d0*/  UISETP.GT.AND UP1, UPT, UR11, 0x1, UPT ;  /* 0x000000010b00788c */ /* 0x000fd2000bf24270 */
[----:B------:R-:W-:Y:S05]  /*06e0*/  BRA.U !UP1, `(.L_x_3383) ;  /* 0x0000000109447547 */ /* 0x000fea000b800000 */
[----:B------:R-:W-:Y:S01]  /*06f0*/  IMAD.IADD R9, R13, 0x1, R0 ;  /* 0x000000010d097824 */ /* 0x000fe200078e0200 */
[----:B------:R-:W-:-:S04]  /*0700*/  IADD3 R5, P0, PT, R18, R13, RZ ;  /* 0x0000000d12057210 */ /* 0x000fc80007f1e0ff */
[----:B------:R-:W-:Y:S02]  /*0710*/  IADD3 R7, P1, PT, R18, R9, RZ ;  /* 0x0000000912077210 */ /* 0x000fe40007f3e0ff */
[----:B------:R-:W-:Y:S02]  /*0720*/  LEA.HI.X.SX32 R10, R13, RZ, 0x1, P0 ;  /* 0x000000ff0d0a7211 */ /* 0x000fe400000f0eff */
[----:B------:R-:W-:Y:S02]  /*0730*/  LEA.HI.X.SX32 R8, R9, RZ, 0x1, P1 ;  /* 0x000000ff09087211 */ /* 0x000fe400008f0eff */
[----:B------:R-:W-:Y:S02]  /*0740*/  LEA R4, P0, R5, UR16, 0x1 ;  /* 0x0000001005047c11 */ /* 0x000fe4000f8008ff */
[----:B------:R-:W-:Y:S02]  /*0750*/  LEA R6, P1, R7, UR16, 0x1 ;  /* 0x0000001007067c11 */ /* 0x000fe4000f8208ff */
[----:B------:R-:W-:-:S02]  /*0760*/  LEA.HI.X R5, R5, UR17, R10, 0x1, P0 ;  /* 0x0000001105057c11 */ /* 0x000fc400080f0c0a */
        /* <DEDUP_REMOVED lines=9> */
.L_x_3383:
[----:B------:R-:W-:-:S13]  /*0800*/  ISETP.EQ.AND P1, PT, RZ, UR10, PT ;  /* 0x0000000aff007c0c */ /* 0x000fda000bf22270 */
[----:B------:R-:W-:Y:S05]  /*0810*/  @!P0 BRA P1, `(.L_x_3378) ;  /* 0x0000000400748947 */ /* 0x000fea0000800000 */
.L_x_3380:
        /* <DEDUP_REMOVED lines=12> */
.L_x_3379:
[C---:B------:R-:W-:Y:S01]  /*08e0*/  LEA R4, P0, R18.reuse, UR16, 0x1 ;  /* 0x0000001012047c11 */ /* 0x040fe2000f8008ff */
[----:B------:R-:W0:Y:S03]  /*08f0*/  LDCU.64 UR20, c[0x0][0x380] ;  /* 0x00007000ff1477ac */ /* 0x000e260008000a00 */
[----:B------:R-:W-:-:S05]  /*0900*/  LEA.HI.X R5, R18, UR17, RZ, 0x1, P0 ;  /* 0x0000001112057c11 */ /* 0x000fca00080f0cff */
[----:B------:R1:W5:Y:S01]  /*0910*/  LDG.E.U16.CONSTANT R18, desc[UR14][R4.64] ;  /* 0x0000000e04127981 */ /* 0x000362000c1e9500 */
[----:B------:R-:W-:Y:S01]  /*0920*/  UIADD3 UR10, UPT, UPT, URZ, -UR12, URZ ;  /* 0x8000000cff0a7290 */ /* 0x000fe2000fffe0ff */
[----:B------:R-:W-:-:S03]  /*0930*/  IMAD R13, R0, UR5, RZ ;  /* 0x00000005000d7c24 */ /* 0x000fc6000f8e02ff */
[----:B------:R-:W-:Y:S01]  /*0940*/  UISETP.GE.AND UP1, UPT, UR10, URZ, UPT ;  /* 0x000000ff0a00728c */ /* 0x000fe2000bf26270 */
[----:B------:R-:W-:-:S08]  /*0950*/  IMAD R13, R13, 0x3, RZ ;  /* 0x000000030d0d7824 */ /* 0x000fd000078e02ff */
[----:B01----:R-:W-:Y:S05]  /*0960*/  BRA.U UP1, `(.L_x_3384) ;  /* 0x0000000101f47547 */ /* 0x003fea000b800000 */
[----:B------:R-:W-:Y:S02]  /*0970*/  UIADD3 UR11, UPT, UPT, URZ, -UR10, URZ ;  /* 0x8000000aff0b7290 */ /* 0x000fe4000fffe0ff */
[----:B------:R-:W-:Y:S02]  /*0980*/  UPLOP3.LUT UP1, UPT, UPT, UPT, UPT, 0x80, 0x8 ;  /* 0x000000000008789c */ /* 0x000fe40003f2f070 */
[----:B------:R-:W-:-:S09]  /*0990*/  UISETP.GT.AND UP3, UPT, UR11, 0x3, UPT ;  /* 0x000000030b00788c */ /* 0x000fd2000bf64270 */
[----:B------:R-:W-:Y:S05]  /*09a0*/  BRA.U !UP3, `(.L_x_3385) ;  /* 0x000000010b887547 */ /* 0x000fea000b800000 */
[----:B------:R-:W0:Y:S01]  /*09b0*/  LDCU.64 UR16, c[0x0][0x380] ;  /* 0x00007000ff1077ac */ /* 0x000e220008000a00 */
[----:B------:R-:W-:-:S11]  /*09c0*/  UPLOP3.LUT UP1, UPT, UPT, UPT, UPT, 0x40, 0x4 ;  /* 0x000000000004789c */ /* 0x000fd60003f2e870 */
.L_x_3386:
        /* <DEDUP_REMOVED lines=30> */
[----:B0-----:R-:W-:Y:S01]  /*0bb0*/  VIADD R12, R12, 0x100 ;  /* 0x000001000c0c7836 */ /* 0x001fe20000000000 */
[----:B------:R-:W-:Y:S06]  /*0bc0*/  BRA.U !UP3, `(.L_x_3386) ;  /* 0xfffffffd0b807547 */ /* 0x000fec000b83ffff */
.L_x_3385:
        /* <DEDUP_REMOVED lines=21> */
.L_x_3387:
[----:B------:R-:W-:-:S09]  /*0d20*/  UISETP.NE.OR UP1, UPT, UR10, URZ, UP1 ;  /* 0x000000ff0a00728c */ /* 0x000fd20008f25670 */
[----:B------:R-:W-:Y:S05]  /*0d30*/  BRA.U !UP1, `(.L_x_3378) ;  /* 0x00000001092c7547 */ /* 0x000fea000b800000 */
.L_x_3384:
        /* <DEDUP_REMOVED lines=11> */
.L_x_3378:
[----:B------:R-:W-:Y:S05]  /*0df0*/  BSYNC.RECONVERGENT B0 ;  /* 0x0000000000007941 */ /* 0x000fea0003800200 */
.L_x_3377:
        /* <DEDUP_REMOVED lines=20> */
.L_x_3391:
        /* <DEDUP_REMOVED lines=9> */
[----:B------:R1:W-:Y:S03]  /*0fd0*/  STG.E.64 desc[UR14][R6.64], RZ ;  /* 0x000000ff06007986 */ /* 0x0003e6000c101b0e */
[C---:B------:R-:W-:Y:S01]  /*0fe0*/  IMAD.WIDE R10, R17.reuse, 0x2, R12 ;  /* 0x00000002110a7825 */ /* 0x040fe200078e020c */
[----:B------:R1:W-:Y:S03]  /*0ff0*/  STG.E.64 desc[UR14][R8.64], RZ ;  /* 0x000000ff08007986 */ /* 0x0003e6000c101b0e */
[----:B------:R-:W-:Y:S01]  /*1000*/  VIADD R15, R17, UR16 ;  /* 0x00000010110f7c36 */ /* 0x000fe20008000000 */
[----:B------:R1:W-:Y:S01]  /*1010*/  STG.E.64 desc[UR14][R10.64], RZ ;  /* 0x000000ff0a007986 */ /* 0x0003e2000c101b0e */
[----:B------:R-:W-:Y:S05]  /*1020*/  BRA.U !UP3, `(.L_x_3391) ;  /* 0xfffffffd0bc47547 */ /* 0x000fea000b83ffff */
.L_x_3390:
        /* <DEDUP_REMOVED lines=12> */
.L_x_3392:
[----:B------:R-:W-:-:S09]  /*10f0*/  UISETP.NE.OR UP1, UPT, UR11, URZ, UP1 ;  /* 0x000000ff0b00728c */ /* 0x000fd20008f25670 */
[----:B------:R-:W-:Y:S05]  /*1100*/  BRA.U !UP1, `(.L_x_3388) ;  /* 0x00000001091c7547 */ /* 0x000fea000b800000 */
.L_x_3389:
[----:B012---:R-:W0:Y:S02]  /*1110*/  LDC.64 R4, c[0x0][0x3a0] ;  /* 0x0000e800ff047b82 */ /* 0x007e240000000a00 */
.L_x_3393:
[C---:B0-----:R-:W-:Y:S01]  /*1120*/  IMAD.WIDE R6, R15.reuse, 0x2, R4 ;  /* 0x000000020f067825 */ /* 0x041fe200078e0204 */
[----:B------:R-:W-:Y:S01]  /*1130*/  UIADD3 UR11, UPT, UPT, UR11, 0x1, URZ ;  /* 0x000000010b0b7890 */ /* 0x000fe2000fffe0ff */
[----:B------:R-:W-:-:S03]  /*1140*/  IADD3 R15, PT, PT, R15, UR16, RZ ;  /* 0x000000100f0f7c10 */ /* 0x000fc6000fffe0ff */
[----:B------:R3:W-:Y:S01]  /*1150*/  STG.E.64 desc[UR14][R6.64], RZ ;  /* 0x000000ff06007986 */ /* 0x0007e2000c101b0e */
[----:B------:R-:W-:-:S09]  /*1160*/  UISETP.NE.AND UP1, UPT, UR11, URZ, UPT ;  /* 0x000000ff0b00728c */ /* 0x000fd2000bf25270 */
[----:B---3--:R-:W-:Y:S05]  /*1170*/  BRA.U UP1, `(.L_x_3393) ;  /* 0xfffffffd01e87547 */ /* 0x008fea000b83ffff */
.L_x_3388:
        /* <DEDUP_REMOVED lines=31> */
.L_x_3395:
[----:B-----5:R-:W-:-:S05]  /*1370*/  IADD3 R9, PT, PT, R14, UR4, RZ ;  /* 0x000000040e097c10 */ /* 0x020fca000fffe0ff */
[----:B0-----:R-:W-:-:S05]  /*1380*/  IMAD R6, R9, UR16, RZ ;  /* 0x0000001009067c24 */ /* 0x001fca000f8e02ff */
[----:B------:R-:W-:-:S04]  /*1390*/  SHF.R.S32.HI R7, RZ, 0x1f, R6 ;  /* 0x0000001fff077819 */ /* 0x000fc80000011406 */
[----:B------:R-:W-:-:S04]  /*13a0*/  LEA.HI R6, R7, R6, RZ, 0x3 ;  /* 0x0000000607067211 */ /* 0x000fc800078f18ff */
[----:B------:R-:W-:-:S05]  /*13b0*/  LEA.HI.SX32 R7, R6, R15, 0x1d ;  /* 0x0000000f06077211 */ /* 0x000fca00078feaff */
[----:B-1----:R-:W-:-:S06]  /*13c0*/  IMAD.WIDE R6, R7, 0x4, R4 ;  /* 0x0000000407067825 */ /* 0x002fcc00078e0204 */
[----:B------:R-:W3:Y:S01]  /*13d0*/  LDG.E.CONSTANT R6, desc[UR14][R6.64] ;  /* 0x0000000e06067981 */ /* 0x000ee2000c1e9900 */
[----:B------:R-:W-:-:S04]  /*13e0*/  USHF.L.U32 UR10, UR12, 0x1, URZ ;  /* 0x000000010c0a7899 */ /* 0x000fc800080006ff */
[----:B------:R-:W-:-:S06]  /*13f0*/  UIMAD.WIDE.U32 UR10, UR10, 0x2, UR20 ;  /* 0x000000020a0a78a5 */ /* 0x000fcc000f8e0014 */
[----:B------:R-:W-:Y:S01]  /*1400*/  IMAD.U32 R11, RZ, RZ, UR11 ;  /* 0x0000000bff0b7e24 */ /* 0x000fe2000f8e00ff */
[----:B------:R-:W-:-:S05]  /*1410*/  MOV R10, UR10 ;  /* 0x0000000a000a7c02 */ /* 0x000fca0008000f00 */
[----:B------:R-:W4:Y:S01]  /*1420*/  LDG.E.U16.CONSTANT R11, desc[UR14][R10.64+0x2] ;  /* 0x0000020e0a0b7981 */ /* 0x000f22000c1e9500 */
[----:B--2---:R-:W-:-:S05]  /*1430*/  IMAD.WIDE.U32 R8, R9, 0x2, R12 ;  /* 0x0000000209087825 */ /* 0x004fca00078e000c */
[----:B------:R-:W2:Y:S01]  /*1440*/  LDG.E.U16.CONSTANT R19, desc[UR14][R8.64] ;  /* 0x0000000e08137981 */ /* 0x000ea2000c1e9500 */
        /* <DEDUP_REMOVED lines=8> */
[----:B------:R-:W-:-:S02]  /*14d0*/  SHF.R.U32.HI R16, RZ, 0xc, R16 ;  /* 0x0000000cff107819 */ /* 0x000fc40000011610 */
[----:B----4-:R-:W-:Y:S01]  /*14e0*/  R2UR UR10, R11 ;  /* 0x000000000b0a72ca */ /* 0x010fe200000e0000 */
[C---:B------:R-:W-:Y:S01]  /*14f0*/  IMAD R20, R17.reuse, R17, R17 ;  /* 0x0000001111147224 */ /* 0x040fe200078e0211 */
[----:B------:R-:W-:Y:S01]  /*1500*/  IADD3 R18, PT, PT, R18, 0x1, R7 ;  /* 0x0000000112127810 */ /* 0x000fe20007ffe007 */
[----:B------:R-:W-:Y:S01]  /*1510*/  IMAD R7, R6, R6, R6 ;  /* 0x0000000606077224 */ /* 0x000fe200078e0206 */
[----:B------:R-:W-:Y:S02]  /*1520*/  LOP3.LUT R16, R16, 0xf, RZ, 0xc0, !PT ;  /* 0x0000000f10107812 */ /* 0x000fe400078ec0ff */
[----:B------:R-:W-:Y:S02]  /*1530*/  IADD3 R20, PT, PT, R17, 0x1, R20 ;  /* 0x0000000111147810 */ /* 0x000fe40007ffe014 */
[----:B------:R-:W-:Y:S01]  /*1540*/  IADD3 R6, PT, PT, R6, 0x1, R7 ;  /* 0x0000000106067810 */ /* 0x000fe20007ffe007 */
[C---:B------:R-:W-:Y:S01]  /*1550*/  IMAD R7, R16.reuse, R16, R16 ;  /* 0x0000001010077224 */ /* 0x040fe200078e0210 */
[----:B------:R-:W2:Y:S03]  /*1560*/  I2F.F16 R10, R20 ;  /* 0x00000014000a7306 */ /* 0x000ea60000200c00 */
[----:B------:R-:W-:Y:S01]  /*1570*/  UIADD3 UR12, UPT, UPT, UR10, UR12, URZ ;  /* 0x0000000c0a0c7290 */ /* 0x000fe2000fffe0ff */
[----:B------:R-:W-:-:S03]  /*1580*/  IADD3 R16, PT, PT, R16, 0x1, R7 ;  /* 0x0000000110107810 */ /* 0x000fc60007ffe007 */
[----:B------:R-:W-:Y:S01]  /*1590*/  UISETP.GE.AND UP6, UPT, UR12, UR8, UPT ;  /* 0x000000080c00728c */ /* 0x000fe2000bfc6270 */
[----:B------:R-:W0:Y:S01]  /*15a0*/  I2F.F16 R18, R18 ;  /* 0x0000001200127306 */ /* 0x000e220000200c00 */
[----:B--2---:R-:W-:-:S07]  /*15b0*/  HMUL2 R10, R10.H0_H0, R19.H0_H0 ;  /* 0x200000130a0a7232 */ /* 0x004fce0000000800 */
[----:B------:R-:W1:Y:S01]  /*15c0*/  I2F.F16 R8, R6 ;  /* 0x0000000600087306 */ /* 0x000e620000200c00 */
[----:B0-----:R-:W-:-:S07]  /*15d0*/  HMUL2 R9, R18.H0_H0, R19.H0_H0 ;  /* 0x2000001312097232 */ /* 0x001fce0000000800 */
[----:B------:R-:W0:Y:S01]  /*15e0*/  I2F.F16 R16, R16 ;  /* 0x0000001000107306 */ /* 0x000e220000200c00 */
[-C--:B-1----:R-:W-:Y:S02]  /*15f0*/  HMUL2 R8, R8.H0_H0, R19.reuse.H0_H0 ;  /* 0x2000001308087232 */ /* 0x082fe40000000800 */
[----:B0-----:R-:W-:Y:S01]  /*1600*/  HMUL2 R7, R16.H0_H0, R19.H0_H0 ;  /* 0x2000001310077232 */ /* 0x001fe20000000800 */
[----:B------:R-:W-:Y:S06]  /*1610*/  BRA.U !UP6, `(.L_x_3395) ;  /* 0xfffffffd0e547547 */ /* 0x000fec000b83ffff */
.L_x_3394:
        /* <DEDUP_REMOVED lines=16> */
.L_x_3396:
[----:B------:R-:W-:Y:S05]  /*1720*/  BRA.U !UP1, `(.L_x_3397) ;  /* 0x00000001091c7547 */ /* 0x000fea000b800000 */
[----:B------:R-:W0:Y:S02]  /*1730*/  LDC R3, c[0x0][0x3d0] ;  /* 0x0000f400ff037b82 */ /* 0x000e240000000800 */
[----:B0-----:R-:W-:-:S04]  /*1740*/  VIMNMX R3, PT, PT, R3, UR7, PT ;  /* 0x0000000703037c48 */ /* 0x001fc8000bfe0100 */
[----:B------:R-:W-:-:S04]  /*1750*/  IADD3 R3, PT, PT, R3, -UR22, RZ ;  /* 0x8000001603037c10 */ /* 0x000fc8000fffe0ff */
[----:B------:R-:W-:-:S04]  /*1760*/  SHF.R.S32.HI R4, RZ, 0x1f, R3 ;  /* 0x0000001fff047819 */ /* 0x000fc80000011403 */
[----:B------:R-:W-:-:S04]  /*1770*/  LEA.HI R4, R4, R3, RZ, 0x5 ;  /* 0x0000000304047211 */ /* 0x000fc800078f28ff */
[----:B------:R-:W-:-:S05]  /*1780*/  SHF.R.S32.HI R4, RZ, 0x5, R4 ;  /* 0x00000005ff047819 */ /* 0x000fca0000011404 */
[----:B------:R-:W-:-:S07]  /*1790*/  IMAD R3, R4, 0x5, RZ ;  /* 0x0000000504037824 */ /* 0x000fce00078e02ff */
.L_x_3397:
        /* <DEDUP_REMOVED lines=8> */
.L_x_3398:
        /* <DEDUP_REMOVED lines=8> */
.L_x_3399:
[----:B------:R-:W-:Y:S05]  /*18a0*/  BRA.U !UP5, `(.L_x_3400) ;  /* 0x000000010d1c7547 */ /* 0x000fea000b800000 */
[----:B------:R-:W0:Y:S02]  /*18b0*/  LDC R4, c[0x0][0x3dc] ;  /* 0x0000f700ff047b82 */ /* 0x000e240000000800 */
[----:B0-----:R-:W-:-:S05]  /*18c0*/  VIMNMX R4, PT, PT, R4, UR7, PT ;  /* 0x0000000704047c48 */ /* 0x001fca000bfe0100 */
[----:B------:R-:W-:-:S05]  /*18d0*/  VIADD R4, R4, -UR18 ;  /* 0x8000001204047c36 */ /* 0x000fca0008000000 */
[----:B------:R-:W-:-:S04]  /*18e0*/  SHF.R.S32.HI R5, RZ, 0x1f, R4 ;  /* 0x0000001fff057819 */ /* 0x000fc80000011404 */
[----:B------:R-:W-:-:S04]  /*18f0*/  LEA.HI R5, R5, R4, RZ, 0x5 ;  /* 0x0000000405057211 */ /* 0x000fc800078f28ff */
[----:B------:R-:W-:-:S04]  /*1900*/  SHF.R.S32.HI R5, RZ, 0x5, R5 ;  /* 0x00000005ff057819 */ /* 0x000fc80000011405 */
[----:B------:R-:W-:-:S07]  /*1910*/  SHF.L.U32 R12, R5, 0x1, RZ ;  /* 0x00000001050c7819 */ /* 0x000fce00000006ff */
.L_x_3400:
        /* <DEDUP_REMOVED lines=9> */
[----:B------:R-:W-:-:S03]  /*19b0*/  PRMT R5, RZ, 0x5410, RZ ;  /* 0x00005410ff057816 */ /* 0x000fc600000000ff */
[----:B------:R-:W-:-:S05]  /*19c0*/  IMAD R3, R3, UR16, RZ ;  /* 0x0000001003037c24 */ /* 0x000fca000f8e02ff */
[----:B------:R-:W-:-:S04]  /*19d0*/  IADD3 R2, P0, PT, R2, R3, RZ ;  /* 0x0000000302027210 */ /* 0x000fc80007f1e0ff */
[----:B------:R-:W-:Y:S01]  /*19e0*/  LEA.HI.X.SX32 R3, R3, R4, 0x1, P0 ;  /* 0x0000000403037211 */ /* 0x000fe200000f0eff */
[----:B0-----:R-:W-:Y:S01]  /*19f0*/  ULEA UR10, UR10, UR4, 0x18 ;  /* 0x000000040a0a7291 */ /* 0x001fe2000f8ec0ff */
[----:B------:R-:W-:Y:S02]  /*1a00*/  ISETP.GT.AND P0, PT, R0, UR7, PT ;  /* 0x0000000700007c0c */ /* 0x000fe4000bf04270 */
[C---:B-1----:R-:W-:Y:S02]  /*1a10*/  LEA R92, P1, R2.reuse, UR12, 0x2 ;  /* 0x0000000c025c7c11 */ /* 0x042fe4000f8210ff */
[----:B------:R-:W-:Y:S02]  /*1a20*/  PRMT R4, RZ, 0x5410, RZ ;  /* 0x00005410ff047816 */ /* 0x000fe400000000ff */
[----:B------:R-:W-:Y:S01]  /*1a30*/  LEA.HI.X R93, R2, UR13, R3, 0x2, P1 ;  /* 0x0000000d025d7c11 */ /* 0x000fe200088f1403 */
[----:B------:R-:W-:Y:S01]  /*1a40*/  UMOV UR4, UR10 ;  /* 0x0000000a00047c82 */ /* 0x000fe20008000000 */
[----:B------:R-:W-:-:S02]  /*1a50*/  PRMT R3, RZ, 0x5410, RZ ;  /* 0x00005410ff037816 */ /* 0x000fc400000000ff */
[----:B------:R-:W-:Y:S02]  /*1a60*/  PRMT R2, RZ, 0x5410, RZ ;  /* 0x00005410ff027816 */ /* 0x000fe400000000ff */
[----:B------:R-:W-:Y:S01]  /*1a70*/  PRMT R0, RZ, 0x5410, RZ ;  /* 0x00005410ff007816 */ /* 0x000fe200000000ff */
[----:B------:R-:W-:Y:S06]  /*1a80*/  @!P0 BRA `(.L_x_3401) ;  /* 0x0000002000108947 */ /* 0x000fec0003800000 */
[----:B------:R-:W-:Y:S01]  /*1a90*/  MOV R3, UR16 ;  /* 0x0000001000037c02 */ /* 0x000fe20008000f00 */
[----:B------:R0:W2:Y:S01]  /*1aa0*/  LDG.E.128.CONSTANT R28, desc[UR14][R92.64] ;  /* 0x0000000e5c1c7981 */ /* 0x0000a2000c1e9d00 */
[----:B------:R-:W-:-:S03]  /*1ab0*/  MOV R33, UR16 ;  /* 0x0000001000217c02 */ /* 0x000fc60008000f00 */
[----:B------:R-:W-:Y:S01]  /*1ac0*/  IMAD.WIDE R2, R3, 0x4, R92 ;  /* 0x0000000403027825 */ /* 0x000fe200078e025c */
[----:B------:R-:W-:-:S04]  /*1ad0*/  MOV R35, UR16 ;  /* 0x0000001000237c02 */ /* 0x000fc80008000f00 */
[----:B------:R1:W3:Y:S01]  /*1ae0*/  LDG.E.128.CONSTANT R24, desc[UR14][R2.64] ;  /* 0x0000000e02187981 */ /* 0x0002e2000c1e9d00 */
[----:B------:R-:W-:Y:S01]  /*1af0*/  IMAD.WIDE R32, R33, 0x4, R2 ;  /* 0x0000000421207825 */ /* 0x000fe200078e0202 */
[----:B------:R-:W-:-:S04]  /*1b00*/  MOV R11, UR16 ;  /* 0x00000010000b7c02 */ /* 0x000fc80008000f00 */
[----:B------:R-:W4:Y:S01]  /*1b10*/  LDG.E.128.CONSTANT R20, desc[UR14][R32.64] ;  /* 0x0000000e20147981 */ /* 0x000f22000c1e9d00 */
[----:B------:R-:W-:-:S05]  /*1b20*/  IMAD.WIDE R34, R35, 0x4, R32 ;  /* 0x0000000423227825 */ /* 0x000fca00078e0220 */
[----:B-----5:R-:W4:Y:S01]  /*1b30*/  LDG.E.128.CONSTANT R16, desc[UR14][R34.64] ;  /* 0x0000000e22107981 */ /* 0x020f22000c1e9d00 */
[----:B0-----:R-:W-:-:S05]  /*1b40*/  IMAD.WIDE R92, R11, 0x4, R34 ;  /* 0x000000040b5c7825 */ /* 0x001fca00078e0222 */
[----:B------:R0:W4:Y:S01]  /*1b50*/  LDG.E.128.CONSTANT R12, desc[UR14][R92.64] ;  /* 0x0000000e5c0c7981 */ /* 0x000122000c1e9d00 */
[----:B-1----:R-:W-:Y:S01]  /*1b60*/  MOV R3, UR16 ;  /* 0x0000001000037c02 */ /* 0x002fe20008000f00 */
[----:B------:R-:W-:Y:S01]  /*1b70*/  HFMA2 R11, -RZ, RZ, 0, 0.03125 ;  /* 0x00002800ff0b7431 */ /* 0x000fe200000001ff */
[----:B------:R-:W-:Y:S01]  /*1b80*/  ISETP.NE.AND P0, PT, R88, RZ, PT ;  /* 0x000000ff5800720c */ /* 0x000fe20003f05270 */
[----:B------:R-:W-:Y:S01]  /*1b90*/  ULEA UR7, UR9, 0x20, 0x5 ;  /* 0x0000002009077891 */ /* 0x000fe2000f8e28ff */
[----:B------:R-:W-:Y:S01]  /*1ba0*/  PRMT R6, RZ, 0x7610, R6 ;  /* 0x00007610ff067816 */ /* 0x000fe20000000006 */
[----:B------:R-:W-:Y:S01]  /*1bb0*/  UIADD3 UR4, UPT, UPT, UR10, 0x40, URZ ;  /* 0x000000400a047890 */ /* 0x000fe2000fffe0ff */
[----:B0-----:R-:W-:Y:S01]  /*1bc0*/  IMAD.WIDE R92, R3, 0x4, R92 ;  /* 0x00000004035c7825 */ /* 0x001fe200078e025c */
[----:B--2---:R-:W-:Y:S02]  /*1bd0*/  LOP3.LUT R57, R28, 0x1f001f, RZ, 0xc0, !PT ;  /* 0x001f001f1c397812 */ /* 0x004fe400078ec0ff */
[----:B------:R-:W-:-:S02]  /*1be0*/  SHF.R.U32.HI R58, RZ, 0xa, R28 ;  /* 0x0000000aff3a7819 */ /* 0x000fc4000001161c */
[----:B------:R-:W-:Y:S02]  /*1bf0*/  LOP3.LUT R4, R28, 0x3e003e0, RZ, 0xc0, !PT ;  /* 0x03e003e01c047812 */ /* 0x000fe400078ec0ff */
[----:B------:R-:W-:Y:S02]  /*1c00*/  SHF.R.U32.HI R28, RZ, 0xf, R28 ;  /* 0x0000000fff1c7819 */ /* 0x000fe4000001161c */
[C---:B------:R-:W-:Y:S02]  /*1c10*/  LOP3.LUT R62, R30.reuse, 0x1f001f, RZ, 0xc0, !PT ;  /* 0x001f001f1e3e7812 */ /* 0x040fe400078ec0ff */
[----:B------:R-:W-:Y:S02]  /*1c20*/  SHF.R.U32.HI R63, RZ, 0xa, R30 ;  /* 0x0000000aff3f7819 */ /* 0x000fe4000001161e */
[----:B------:R-:W-:Y:S02]  /*1c30*/  LOP3.LUT R64, R30, 0x3e003e0, RZ, 0xc0, !PT ;  /* 0x03e003e01e407812 */ /* 0x000fe400078ec0ff */
        /* <DEDUP_REMOVED lines=9> */
[----:B---3--:R-:W-:Y:S02]  /*1cd0*/  SHF.R.U32.HI R29, RZ, 0xe, R24 ;  /* 0x0000000eff1d7819 */ /* 0x008fe40000011618 */
[C---:B------:R-:W-:Y:S02]  /*1ce0*/  LOP3.LUT R39, R25.reuse, 0x1f001f, RZ, 0xc0, !PT ;  /* 0x001f001f19277812 */ /* 0x040fe400078ec0ff */
[----:B------:R-:W-:Y:S02]  /*1cf0*/  SHF.R.U32.HI R40, RZ, 0xa, R25 ;  /* 0x0000000aff287819 */ /* 0x000fe40000011619 */
[----:B------:R-:W-:-:S02]  /*1d00*/  LOP3.LUT R3, R25, 0x3e003e0, RZ, 0xc0, !PT ;  /* 0x03e003e019037812 */ /* 0x000fc400078ec0ff */
[----:B------:R-:W-:Y:S02]  /*1d10*/  LOP3.LUT R28, R28, 0x10001, RZ, 0xc0, !PT ;  /* 0x000100011c1c7812 */ /* 0x000fe400078ec0ff */
[----:B------:R-:W-:Y:S02]  /*1d20*/  SHF.R.U32.HI R25, RZ, 0xe, R25 ;  /* 0x0000000eff197819 */ /* 0x000fe40000011619 */
[----:B------:R-:W-:Y:S02]  /*1d30*/  SHF.R.U32.HI R31, RZ, 0xe, R26 ;  /* 0x0000000eff1f7819 */ /* 0x000fe4000001161a */
[C---:B------:R-:W-:Y:S02]  /*1d40*/  LOP3.LUT R51, R27.reuse, 0x1f001f, RZ, 0xc0, !PT ;  /* 0x001f001f1b337812 */ /* 0x040fe400078ec0ff */
[----:B------:R-:W-:Y:S02]  /*1d50*/  SHF.R.U32.HI R52, RZ, 0xa, R27 ;  /* 0x0000000aff347819 */ /* 0x000fe4000001161b */
[----:B------:R-:W-:-:S02]  /*1d60*/  LOP3.LUT R69, R27, 0x3e003e0, RZ, 0xc0, !PT ;  /* 0x03e003e01b457812 */ /* 0x000fc400078ec0ff */
[----:B------:R-:W-:Y:S02]  /*1d70*/  LOP3.LUT R0, R0, 0x10001, RZ, 0xc0, !PT ;  /* 0x0001000100007812 */ /* 0x000fe400078ec0ff */
[----:B------:R-:W-:Y:S02]  /*1d80*/  LOP3.LUT R30, R30, 0x10001, RZ, 0xc0, !PT ;  /* 0x000100011e1e7812 */ /* 0x000fe400078ec0ff */
[----:B------:R-:W-:Y:S02]  /*1d90*/  SHF.R.U32.HI R27, RZ, 0xe, R27 ;  /* 0x0000000eff1b7819 */ /* 0x000fe4000001161b */
[----:B------:R-:W-:Y:S02]  /*1da0*/  LOP3.LUT R32, R32, 0x10001, RZ, 0xc0, !PT ;  /* 0x0001000120207812 */ /* 0x000fe400078ec0ff */
[----:B----4-:R-:W-:Y:S02]  /*1db0*/  LOP3.LUT R35, R20, 0x1f001f, RZ, 0xc0, !PT ;  /* 0x001f001f14237812 */ /* 0x010fe400078ec0ff */
[----:B------:R-:W-:-:S02]  /*1dc0*/  SHF.R.U32.HI R36, RZ, 0xa, R20 ;  /* 0x0000000aff247819 */ /* 0x000fc40000011614 */
[----:B------:R-:W-:Y:S02]  /*1dd0*/  LOP3.LUT R70, R20, 0x3e003e0, RZ, 0xc0, !PT ;  /* 0x03e003e014467812 */ /* 0x000fe400078ec0ff */
[----:B------:R-:W-:Y:S02]  /*1de0*/  LOP3.LUT R29, R28, 0x20002, R29, 0xf8, !PT ;  /* 0x000200021c1d7812 */ /* 0x000fe400078ef81d */
[----:B------:R-:W-:Y:S02]  /*1df0*/  SHF.R.U32.HI R20, RZ, 0xd, R20 ;  /* 0x0000000dff147819 */ /* 0x000fe40000011614 */
        /* <DEDUP_REMOVED lines=13> */
[----:B------:R-:W-:Y:S02]  /*1ed0*/  LOP3.LUT R27, R32, 0x20002, R27, 0xf8, !PT ;  /* 0x00020002201b7812 */ /* 0x000fe400078ef81b */
[----:B------:R-:W-:-:S02]  /*1ee0*/  SHF.R.U32.HI R24, RZ, 0xd, R23 ;  /* 0x0000000dff187819 */ /* 0x000fc40000011617 */
        /* <DEDUP_REMOVED lines=9> */
[----:B------:R-:W-:Y:S02]  /*1f80*/  LOP3.LUT R27, R27, 0x40004, R24, 0xf8, !PT ;  /* 0x000400041b1b7812 */ /* 0x000fe400078ef818 */
[----:B------:R-:W-:Y:S02]  /*1f90*/  SHF.R.U32.HI R16, RZ, 0xc, R16 ;  /* 0x0000000cff107819 */ /* 0x000fe40000011610 */
[----:B------:R-:W-:-:S02]  /*1fa0*/  SHF.R.U32.HI R0, RZ, 0xc, R17 ;  /* 0x0000000cff007819 */ /* 0x000fc40000011611 */
[----:B------:R-:W-:Y:S02]  /*1fb0*/  SHF.R.U32.HI R22, RZ, 0xc, R18 ;  /* 0x0000000cff167819 */ /* 0x000fe40000011612 */
        /* <DEDUP_REMOVED lines=30> */
[C---:B------:R-:W-:Y:S02]  /*21a0*/  LOP3.LUT R14, R15.reuse, 0x3e003e0, RZ, 0xc0, !PT ;  /* 0x03e003e00f0e7812 */ /* 0x040fe400078ec0ff */
[----:B------:R-:W-:Y:S01]  /*21b0*/  LOP3.LUT R31, R15, 0x1f001f, RZ, 0xc0, !PT ;  /* 0x001f001f0f1f7812 */ /* 0x000fe200078ec0ff */
[----:B------:R-:W-:Y:S01]  /*21c0*/  HFMA2 R85, R4, R11.H0_H0, -48, -48 ;  /* 0xd200d20004557431 */ /* 0x000fe2000004000b */
[--C-:B------:R-:W-:Y:S02]  /*21d0*/  SHF.R.U32.HI R32, RZ, 0xa, R15.reuse ;  /* 0x0000000aff207819 */ /* 0x100fe4000001160f */
[----:B------:R-:W-:Y:S02]  /*21e0*/  SHF.R.U32.HI R15, RZ, 0xb, R15 ;  /* 0x0000000bff0f7819 */ /* 0x000fe4000001160f */
[----:B------:R-:W-:-:S02]  /*21f0*/  LOP3.LUT R60, R60, 0x64006400, RZ, 0xfc, !PT ;  /* 0x640064003c3c7812 */ /* 0x000fc400078efcff */
[----:B------:R-:W-:Y:S02]  /*2200*/  LOP3.LUT R24, R25, 0x100010, R24, 0xf8, !PT ;  /* 0x0010001019187812 */ /* 0x000fe400078ef818 */
[----:B------:R-:W-:Y:S01]  /*2210*/  LOP3.LUT R64, R64, 0x64006400, RZ, 0xfc, !PT ;  /* 0x6400640040407812 */ /* 0x000fe200078efcff */
[-C--:B------:R-:W-:Y:S01]  /*2220*/  HFMA2 R81, R60, R11.reuse.H0_H0, -48, -48 ;  /* 0xd200d2003c517431 */ /* 0x080fe2000004000b */
[----:B------:R-:W-:Y:S02]  /*2230*/  LOP3.LUT R70, R70, 0x64006400, RZ, 0xfc, !PT ;  /* 0x6400640046467812 */ /* 0x000fe400078efcff */
[----:B------:R-:W-:Y:S01]  /*2240*/  LOP3.LUT R25, R75, 0x100010, R26, 0xf8, !PT ;  /* 0x001000104b197812 */ /* 0x000fe200078ef81a */
[----:B------:R-:W-:Y:S01]  /*2250*/  HFMA2 R77, R64, R11.H0_H0, -48, -48 ;  /* 0xd200d200404d7431 */ /* 0x000fe2000004000b */
[----:B------:R-:W-:Y:S02]  /*2260*/  LOP3.LUT R26, R76, 0x100010, R15, 0xf8, !PT ;  /* 0x001000104c1a7812 */ /* 0x000fe400078ef80f */
        /* <DEDUP_REMOVED lines=51> */
[----:B------:R-:W-:Y:S01]  /*25a0*/  LOP3.LUT R39, R43, 0x64006400, RZ, 0xfc, !PT ;  /* 0x640064002b277812 */ /* 0x000fe200078efcff */
[----:B------:R-:W-:Y:S01]  /*25b0*/  HADD2 R83, R33, -1040, -1040 ;  /* 0xe410e41021537430 */ /* 0x000fe20000000000 */
[----:B------:R-:W-:Y:S01]  /*25c0*/  LOP3.LUT R0, R19, 0x100010, R0, 0xf8, !PT ;  /* 0x0010001013007812 */ /* 0x000fe200078ef800 */
        /* <DEDUP_REMOVED lines=107> */
[----:B------:R-:W-:Y:S01]  /*2c80*/  HFMA2 R34, R73, R34, R32 ;  /* 0x0000002249227231 */ /* 0x000fe20000000020 */
[----:B------:R-:W0:Y:S01]  /*2c90*/  LDS.128 R28, [UR10+0x20] ;  /* 0x0000200aff1c7984 */ /* 0x000e220008000c00 */
[-C--:B------:R-:W-:Y:S02]  /*2ca0*/  HFMA2 R0, R79, R35.reuse, R0 ;  /* 0x000000234f007231 */ /* 0x080fe40000000000 */
[-C--:B------:R-:W-:Y:S02]  /*2cb0*/  HFMA2 R34, R59, R35.reuse, R34 ;  /* 0x000000233b227231 */ /* 0x080fe40000000022 */
[----:B------:R-:W-:Y:S02]  /*2cc0*/  HFMA2 R6, R83, R35, R6 ;  /* 0x0000002353067231 */ /* 0x000fe40000000006 */
[----:B-1----:R-:W-:-:S02]  /*2cd0*/  HFMA2 R0, R68, R24, R0 ;  /* 0x0000001844007231 */ /* 0x002fc40000000000 */
        /* <DEDUP_REMOVED lines=8> */
[----:B------:R-:W-:-:S04]  /*2d60*/  HFMA2 R5, R66, R26, R0 ;  /* 0x0000001a42057231 */ /* 0x000fc80000000000 */
[-C--:B------:R-:W-:Y:S02]  /*2d70*/  HFMA2 R5, R21, R27.reuse, R5 ;  /* 0x0000001b15057231 */ /* 0x080fe40000000005 */
[-C--:B------:R-:W-:Y:S02]  /*2d80*/  HFMA2 R6, R70, R26.reuse, R6 ;  /* 0x0000001a46067231 */ /* 0x080fe40000000006 */
[-C--:B------:R-:W-:Y:S02]  /*2d90*/  HFMA2 R0, R62, R26.reuse, R24 ;  /* 0x0000001a3e007231 */ /* 0x080fe40000000018 */
[----:B------:R-:W-:Y:S02]  /*2da0*/  HFMA2 R26, R61, R26, R34 ;  /* 0x0000001a3d1a7231 */ /* 0x000fe40000000022 */
[----:B------:R-:W1:Y:S02]  /*2db0*/  LDS.128 R32, [UR10+0x30] ;  /* 0x0000300aff207984 */ /* 0x000e640008000c00 */
[----:B------:R-:W-:-:S02]  /*2dc0*/  HFMA2 R26, R19, R27, R26 ;  /* 0x0000001b131a7231 */ /* 0x000fc4000000001a */
[-C--:B------:R-:W-:Y:S02]  /*2dd0*/  HFMA2 R6, R69, R27.reuse, R6 ;  /* 0x0000001b45067231 */ /* 0x080fe40000000006 */
[----:B------:R-:W-:Y:S02]  /*2de0*/  HFMA2 R0, R20, R27, R0 ;  /* 0x0000001b14007231 */ /* 0x000fe40000000000 */
[-C--:B0-----:R-:W-:Y:S02]  /*2df0*/  HFMA2 R5, R23, R28.reuse, R5 ;  /* 0x0000001c17057231 */ /* 0x081fe40000000005 */
        /* <DEDUP_REMOVED lines=39> */
.L_x_3402:
[----:B------:R-:W-:Y:S01]  /*3070*/  PRMT R0, RZ, 0x5410, RZ ;  /* 0x00005410ff007816 */ /* 0x000fe200000000ff */
[----:B------:R-:W-:Y:S06]  /*3080*/  BRA.U !UP2, `(.L_x_3401) ;  /* 0x000000090a907547 */ /* 0x000fec000b800000 */
[----:B------:R-:W-:Y:S01]  /*3090*/  PRMT R0, R87, 0x9910, RZ ;  /* 0x0000991057007816 */ /* 0x000fe200000000ff */
[----:B------:R-:W-:Y:S01]  /*30a0*/  UISETP.EQ.OR UP1, UPT, UR19, 0x2, UP0 ;  /* 0x000000021300788c */ /* 0x000fe20008722670 */
[----:B------:R-:W-:Y:S02]  /*30b0*/  PRMT R2, RZ, 0x5410, RZ ;  /* 0x00005410ff027816 */ /* 0x000fe400000000ff */
[----:B------:R-:W-:Y:S02]  /*30c0*/  ISETP.NE.AND P0, PT, R0, RZ, PT ;  /* 0x000000ff0000720c */ /* 0x000fe40003f05270 */
[----:B------:R-:W-:-:S11]  /*30d0*/  PRMT R4, RZ, 0x7610, R4 ;  /* 0x00007610ff047816 */ /* 0x000fd60000000004 */
        /* <DEDUP_REMOVED lines=79> */
.L_x_3403:
[----:B------:R-:W-:Y:S01]  /*35d0*/  PRMT R0, RZ, 0x5410, RZ ;  /* 0x00005410ff007816 */ /* 0x000fe200000000ff */
[----:B------:R-:W-:Y:S06]  /*35e0*/  BRA.U UP1, `(.L_x_3401) ;  /* 0x0000000501387547 */ /* 0x000fec000b800000 */
        /* <DEDUP_REMOVED lines=78> */
.L_x_3401:
[----:B------:R-:W-:-:S04]  /*3ad0*/  UISETP.LT.AND UP1, UPT, UR8, UR18, UPT ;  /* 0x000000120800728c */ /* 0x000fc8000bf21270 */
[----:B------:R-:W-:-:S04]  /*3ae0*/  USEL UR9, UR8, UR18, UP1 ;  /* 0x0000001208097287 */ /* 0x000fc80008800000 */
[----:B------:R-:W-:-:S09]  /*3af0*/  UISETP.GT.AND UP1, UPT, UR9, UR7, UPT ;  /* 0x000000070900728c */ /* 0x000fd2000bf24270 */
[----:B------:R-:W-:Y:S05]  /*3b00*/  BRA.U !UP1, `(.L_x_3404) ;  /* 0x0000001d09a47547 */ /* 0x000fea000b800000 */
[----:B------:R-:W-:Y:S01]  /*3b10*/  UISETP.LT.U32.AND UP1, UPT, UR8, UR18, UPT ;  /* 0x000000120800728c */ /* 0x000fe2000bf21070 */
[----:B------:R-:W0:Y:S01]  /*3b20*/  LDCU UR16, c[0x0][0x3ac] ;  /* 0x00007580ff1077ac */ /* 0x000e220008000800 */
[----:B------:R-:W1:Y:S01]  /*3b30*/  LDCU UR6, c[0x0][0x3a8] ;  /* 0x00007500ff0677ac */ /* 0x000e620008000800 */
[----:B------:R-:W-:Y:S02]  /*3b40*/  UIADD3 UR4, UPT, UPT, UR4, 0x60, URZ ;  /* 0x0000006004047890 */ /* 0x000fe4000fffe0ff */
[----:B------:R-:W-:Y:S02]  /*3b50*/  USEL UR8, UR8, UR18, UP1 ;  /* 0x0000001208087287 */ /* 0x000fe40008800000 */
[----:B------:R-:W-:-:S11]  /*3b60*/  UISETP.EQ.OR UP0, UPT, UR19, 0x2, UP0 ;  /* 0x000000021300788c */ /* 0x000fd60008702670 */
.L_x_3408:
[----:B0-----:R-:W-:Y:S01]  /*3b70*/  MOV R25, UR16 ;  /* 0x0000001000197c02 */ /* 0x001fe20008000f00 */
[----:B------:R-:W2:Y:S01]  /*3b80*/  LDG.E.128.CONSTANT R20, desc[UR14][R92.64] ;  /* 0x0000000e5c147981 */ /* 0x000ea2000c1e9d00 */
[----:B------:R-:W-:-:S03]  /*3b90*/  IMAD.U32 R91, RZ, RZ, UR16 ;  /* 0x00000010ff5b7e24 */ /* 0x000fc6000f8e00ff */
[----:B------:R-:W-:-:S05]  /*3ba0*/  IMAD.WIDE R24, R25, 0x4, R92 ;  /* 0x0000000419187825 */ /* 0x000fca00078e025c */
[----:B-----5:R-:W3:Y:S01]  /*3bb0*/  LDG.E.128.CONSTANT R16, desc[UR14][R24.64] ;  /* 0x0000000e18107981 */ /* 0x020ee2000c1e9d00 */
[----:B------:R-:W-:-:S05]  /*3bc0*/  IMAD.WIDE R90, R91, 0x4, R24 ;  /* 0x000000045b5a7825 */ /* 0x000fca00078e0218 */
[----:B------:R-:W4:Y:S01]  /*3bd0*/  LDG.E.128.CONSTANT R12, desc[UR14][R90.64] ;  /* 0x0000000e5a0c7981 */ /* 0x000f22000c1e9d00 */
[----:B------:R-:W-:Y:S01]  /*3be0*/  MOV R34, 0x3000 ;  /* 0x0000300000227802 */ /* 0x000fe20000000f00 */
[----:B------:R-:W-:Y:S01]  /*3bf0*/  HFMA2 R42, -RZ, RZ, 0, 0.015625 ;  /* 0x00002400ff2a7431 */ /* 0x000fe200000001ff */
[----:B------:R-:W1:Y:S01]  /*3c00*/  S2UR UR5, SR_CTAID.Y ;  /* 0x00000000000579c3 */ /* 0x000e620000002600 */
[----:B------:R-:W-:Y:S01]  /*3c10*/  ISETP.NE.AND P0, PT, R88, RZ, PT ;  /* 0x000000ff5800720c */ /* 0x000fe20003f05270 */
[----:B-1----:R-:W-:-:S04]  /*3c20*/  UIMAD UR9, UR5, -0x3, UR6 ;  /* 0xfffffffd050978a4 */ /* 0x002fc8000f8e0206 */
[----:B------:R-:W-:Y:S01]  /*3c30*/  UISETP.NE.AND UP1, UPT, UR9, 0x1, UPT ;  /* 0x000000010900788c */ /* 0x000fe2000bf25270 */
[--C-:B--2---:R-:W-:Y:S02]  /*3c40*/  SHF.R.U32.HI R26, RZ, 0xf, R20.reuse ;  /* 0x0000000fff1a7819 */ /* 0x104fe40000011614 */
[----:B------:R-:W-:Y:S02]  /*3c50*/  SHF.R.U32.HI R28, RZ, 0xf, R21 ;  /* 0x0000000fff1c7819 */ /* 0x000fe40000011615 */
[C---:B------:R-:W-:Y:S02]  /*3c60*/  LOP3.LUT R52, R20.reuse, 0x70007, RZ, 0xc0, !PT ;  /* 0x0007000714347812 */ /* 0x040fe400078ec0ff */
        /* <DEDUP_REMOVED lines=9> */
[----:B------:R-:W-:Y:S02]  /*3d00*/  SHF.R.U32.HI R55, RZ, 0x6, R22 ;  /* 0x00000006ff377819 */ /* 0x000fe40000011616 */
[C---:B------:R-:W-:Y:S02]  /*3d10*/  LOP3.LUT R57, R23.reuse, 0x70007, RZ, 0xc0, !PT ;  /* 0x0007000717397812 */ /* 0x040fe400078ec0ff */
[----:B------:R-:W-:Y:S02]  /*3d20*/  LOP3.LUT R37, R23, 0x380038, RZ, 0xc0, !PT ;  /* 0x0038003817257812 */ /* 0x000fe400078ec0ff */
        /* <DEDUP_REMOVED lines=42> */
[----:B------:R-:W-:Y:S02]  /*3fd0*/  LOP3.LUT R27, R28, 0x40004, R27, 0xf8, !PT ;  /* 0x000400041c1b7812 */ /* 0x000fe400078ef81b */
[----:B------:R-:W-:Y:S01]  /*3fe0*/  LOP3.LUT R28, R30, 0x40004, R19, 0xf8, !PT ;  /* 0x000400041e1c7812 */ /* 0x000fe200078ef813 */
[----:B------:R-:W-:Y:S01]  /*3ff0*/  HFMA2 R74, R37, R34.H0_H0, -132, -132 ;  /* 0xd820d820254a7431 */ /* 0x000fe20000040022 */
[----:B------:R-:W-:-:S02]  /*4000*/  LOP3.LUT R30, R40, 0x40004, R15, 0xf8, !PT ;  /* 0x00040004281e7812 */ /* 0x000fc400078ef80f */
[----:B------:R-:W-:Y:S02]  /*4010*/  LOP3.LUT R29, R38, 0x40004, R29, 0xf8, !PT ;  /* 0x00040004261d7812 */ /* 0x000fe400078ef81d */
        /* <DEDUP_REMOVED lines=187> */
[----:B------:R-:W-:Y:S02]  /*4bd0*/  HFMA2 R30, R67, R21, R30 ;  /* 0x00000015431e7231 */ /* 0x000fe4000000001e */
[----:B------:R-:W-:Y:S02]  /*4be0*/  HFMA2 R92, R59, R22, R92 ;  /* 0x000000163b5c7231 */ /* 0x000fe4000000005c */
[----:B------:R-:W-:-:S02]  /*4bf0*/  HFMA2 R28, R72, R20, R28 ;  /* 0x00000014481c7231 */ /* 0x000fc4000000001c */
[----:B------:R-:W-:Y:S02]  /*4c00*/  HFMA2 R92, R45, R23, R92 ;  /* 0x000000172d5c7231 */ /* 0x000fe4000000005c */
[----:B------:R-:W-:Y:S02]  /*4c10*/  HFMA2 R29, R64, R20, R29 ;  /* 0x00000014401d7231 */ /* 0x000fe4000000001d */
[-C--:B------:R-:W-:Y:S02]  /*4c20*/  HFMA2 R28, R71, R21.reuse, R28 ;  /* 0x00000015471c7231 */ /* 0x080fe4000000001c */
[----:B------:R-:W-:Y:S02]  /*4c30*/  HFMA2 R29, R63, R21, R29 ;  /* 0x000000153f1d7231 */ /* 0x000fe4000000001d */
[-C--:B------:R-:W-:Y:S02]  /*4c40*/  HFMA2 R21, R66, R22.reuse, R30 ;  /* 0x0000001642157231 */ /* 0x080fe4000000001e */
[----:B------:R-:W-:-:S02]  /*4c50*/  HFMA2 R20, R70, R22, R28 ;  /* 0x0000001646147231 */ /* 0x000fc4000000001c */
[----:B------:R-:W-:Y:S02]  /*4c60*/  HFMA2 R89, R62, R22, R29 ;  /* 0x000000163e597231 */ /* 0x000fe4000000001d */
[-C--:B------:R-:W-:Y:S01]  /*4c70*/  HFMA2 R22, R43, R23.reuse, R21 ;  /* 0x000000172b167231 */ /* 0x080fe20000000015 */
[----:B------:R-:W1:Y:S01]  /*4c80*/  LDS.128 R28, [UR4+-0x30] ;  /* 0xffffd004ff1c7984 */ /* 0x000e620008000c00 */
[-C--:B------:R-:W-:Y:S02]  /*4c90*/  HFMA2 R20, R69, R23.reuse, R20 ;  /* 0x0000001745147231 */ /* 0x080fe40000000014 */
        /* <DEDUP_REMOVED lines=41> */
.L_x_3405:
        /* <DEDUP_REMOVED lines=39> */
[----:B------:R-:W1:Y:S01]  /*51a0*/  LDS.128 R28, [UR4+0x10] ;  /* 0x00001004ff1c7984 */ /* 0x000e620008000c00 */
        /* <DEDUP_REMOVED lines=42> */
.L_x_3407:
        /* <DEDUP_REMOVED lines=79> */
.L_x_3406:
[----:B------:R-:W-:Y:S01]  /*5940*/  UIADD3 UR7, UPT, UPT, UR7, 0x20, URZ ;  /* 0x0000002007077890 */ /* 0x000fe2000fffe0ff */
[----:B------:R-:W-:Y:S01]  /*5950*/  MOV R93, UR16 ;  /* 0x00000010005d7c02 */ /* 0x000fe20008000f00 */
[----:B------:R-:W-:Y:S02]  /*5960*/  UIADD3 UR4, UPT, UPT, UR4, 0x40, URZ ;  /* 0x0000004004047890 */ /* 0x000fe4000fffe0ff */
[----:B------:R-:W-:Y:S02]  /*5970*/  UISETP.GE.AND UP1, UPT, UR7, UR8, UPT ;  /* 0x000000080700728c */ /* 0x000fe4000bf26270 */
[----:B------:R-:W-:-:S07]  /*5980*/  IMAD.WIDE R92, R93, 0x4, R90 ;  /* 0x000000045d5c7825 */ /* 0x000fce00078e025a */
[----:B------:R-:W-:Y:S05]  /*5990*/  BRA.U !UP1, `(.L_x_3408) ;  /* 0xffffffe109747547 */ /* 0x000fea000b83ffff */
.L_x_3404:
        /* <DEDUP_REMOVED lines=8> */
[----:B-1----:R-:W-:Y:S01]  /*5a20*/  IMAD.WIDE R10, R7, 0x2, R10 ;  /* 0x00000002070a7825 */ /* 0x002fe200078e020a */
[----:B------:R-:W-:-:S05]  /*5a30*/  MOV R7, R6 ;  /* 0x0000000600077202 */ /* 0x000fca0000000f00 */
[----:B------:R0:W-:Y:S01]  /*5a40*/  ATOM.E.ADD.F16x2.RN.STRONG.GPU P0, RZ, desc[UR14][R10.64], R7 ;  /* 0x800000070aff79a2 */ /* 0x0001e2000c10e10e */
[----:B------:R-:W-:Y:S01]  /*5a50*/  UIADD3 UR5, UPT, UPT, -UR5, UR6, URZ ;  /* 0x0000000605057290 */ /* 0x000fe2000fffe1ff */
[----:B------:R-:W-:Y:S01]  /*5a60*/  BSSY.RECONVERGENT B0, `(.L_x_3409) ;  /* 0x0000011000007945 */ /* 0x000fe20003800200 */
[----:B------:R-:W-:Y:S02]  /*5a70*/  MOV R12, R5 ;  /* 0x00000005000c7202 */ /* 0x000fe40000000f00 */
[----:B------:R-:W-:Y:S01]  /*5a80*/  UISETP.NE.AND UP0, UPT, UR5, 0x1, UPT ;  /* 0x000000010500788c */ /* 0x000fe2000bf05270 */
[----:B0-----:R-:W-:Y:S10]  /*5a90*/  @P0 BRA `(.L_x_3410) ;  /* 0x0000000000340947 */ /* 0x001ff40003800000 */
[----:B------:R-:W0:Y:S02]  /*5aa0*/  QSPC.E.S P0, RZ, [R10] ;  /* 0x000000000aff73aa */ /* 0x000e240000000500 */
[----:B0-----:R-:W-:Y:S05]  /*5ab0*/  @!P0 BRA `(.L_x_3411) ;  /* 0x0000000000208947 */ /* 0x001fea0003800000 */
[----:B------:R-:W-:-:S04]  /*5ac0*/  MOV R8, R10 ;  /* 0x0000000a00087202 */ /* 0x000fc80000000f00 */
[----:B------:R-:W-:Y:S01]  /*5ad0*/  MOV R8, R8 ;  /* 0x0000000800087202 */ /* 0x000fe20000000f00 */
[----:B------:R-:W-:-:S07]  /*5ae0*/  IMAD.MOV.U32 R9, RZ, RZ, R6 ;  /* 0x000000ffff097224 */ /* 0x000fce00078e0006 */
.L_x_3412:
[----:B------:R-:W0:Y:S02]  /*5af0*/  LDS R6, [R8] ;  /* 0x0000000008067984 */ /* 0x000e240000000800 */
[----:B0-----:R-:W-:-:S05]  /*5b00*/  HADD2 R7, R6, R9 ;  /* 0x0000000906077230 */ /* 0x001fca0000000000 */
[----:B------:R-:W0:Y:S02]  /*5b10*/  ATOMS.CAST.SPIN P0, [R8], R6, R7 ;  /* 0x000000060800758d */ /* 0x000e240001800007 */
[----:B0-----:R-:W-:Y:S05]  /*5b20*/  @!P0 BRA `(.L_x_3412) ;  /* 0xfffffffc00f08947 */ /* 0x001fea000383ffff */
[----:B------:R-:W-:Y:S05]  /*5b30*/  BRA `(.L_x_3410) ;  /* 0x00000000000c7947 */ /* 0x000fea0003800000 */
.L_x_3411:
[----:B------:R-:W2:Y:S02]  /*5b40*/  LD.E R6, desc[UR14][R10.64] ;  /* 0x0000000e0a067980 */ /* 0x000ea4000c101900 */
[----:B--2---:R-:W-:-:S05]  /*5b50*/  IADD3 R7, PT, PT, R7, R6, RZ ;  /* 0x0000000607077210 */ /* 0x004fca0007ffe0ff */
[----:B------:R0:W-:Y:S02]  /*5b60*/  ST.E desc[UR14][R10.64], R7 ;  /* 0x000000070a007985 */ /* 0x0001e4000c10190e */
.L_x_3410:
[----:B------:R-:W-:Y:S05]  /*5b70*/  BSYNC.RECONVERGENT B0 ;  /* 0x0000000000007941 */ /* 0x000fea0003800200 */
.L_x_3409:
[----:B------:R1:W-:Y:S01]  /*5b80*/  ATOM.E.ADD.F16x2.RN.STRONG.GPU P0, RZ, desc[UR14][R10.64+0x4], R12 ;  /* 0x8000040c0aff79a2 */ /* 0x0003e2000c10e10e */
[----:B------:R-:W-:Y:S04]  /*5b90*/  BSSY.RECONVERGENT B0, `(.L_x_3413) ;  /* 0x000000e000007945 */ /* 0x000fe80003800200 */
[----:B-1----:R-:W-:Y:S05]  /*5ba0*/  @P0 BRA `(.L_x_3414) ;  /* 0x0000000000300947 */ /* 0x002fea0003800000 */
[----:B------:R-:W1:Y:S02]  /*5bb0*/  QSPC.E.S P0, RZ, [R10+0x4] ;  /* 0x000004000aff73aa */ /* 0x000e640000000500 */
[----:B-1----:R-:W-:Y:S05]  /*5bc0*/  @!P0 BRA `(.L_x_3415) ;  /* 0x00000000001c8947 */ /* 0x002fea0003800000 */
[----:B------:R-:W-:-:S04]  /*5bd0*/  MOV R6, R10 ;  /* 0x0000000a00067202 */ /* 0x000fc80000000f00 */
[----:B------:R-:W-:-:S07]  /*5be0*/  MOV R8, R6 ;  /* 0x0000000600087202 */ /* 0x000fce0000000f00 */
.L_x_3416:
[----:B------:R-:W0:Y:S02]  /*5bf0*/  LDS R6, [R8+0x4] ;  /* 0x0000040008067984 */ /* 0x000e240000000800 */
[----:B0-----:R-:W-:-:S05]  /*5c00*/  HFMA2 R7, R6, 1, 1, R5 ;  /* 0x3c003c0006077831 */ /* 0x001fca0000000005 */
[----:B------:R-:W0:Y:S02]  /*5c10*/  ATOMS.CAST.SPIN P0, [R8+0x4], R6, R7 ;  /* 0x000004060800758d */ /* 0x000e240001800007 */
[----:B0-----:R-:W-:Y:S05]  /*5c20*/  @!P0 BRA `(.L_x_3416) ;  /* 0xfffffffc00f08947 */ /* 0x001fea000383ffff */
[----:B------:R-:W-:Y:S05]  /*5c30*/  BRA `(.L_x_3414) ;  /* 0x00000000000c7947 */ /* 0x000fea0003800000 */
.L_x_3415:
[----:B------:R-:W2:Y:S02]  /*5c40*/  LD.E R5, desc[UR14][R10.64+0x4] ;  /* 0x0000040e0a057980 */ /* 0x000ea4000c101900 */
[----:B--2---:R-:W-:-:S05]  /*5c50*/  IADD3 R5, PT, PT, R12, R5, RZ ;  /* 0x000000050c057210 */ /* 0x004fca0007ffe0ff */
[----:B------:R1:W-:Y:S02]  /*5c60*/  ST.E desc[UR14][R10.64+0x4], R5 ;  /* 0x000004050a007985 */ /* 0x0003e4000c10190e */
.L_x_3414:
[----:B------:R-:W-:Y:S05]  /*5c70*/  BSYNC.RECONVERGENT B0 ;  /* 0x0000000000007941 */ /* 0x000fea0003800200 */
.L_x_3413:
[----:B------:R-:W-:-:S13]  /*5c80*/  PLOP3.LUT P0, PT, PT, PT, UP0, 0x80, 0x8 ;  /* 0x000000000008781c */ /* 0x000fda0003f0f008 */
[----:B------:R-:W-:Y:S05]  /*5c90*/  @!P0 EXIT ;  /* 0x000000000000894d */ /* 0x000fea0003800000 */
[----:B-1----:R-:W-:-:S05]  /*5ca0*/  MOV R5, UR16 ;  /* 0x0000001000057c02 */ /* 0x002fca0008000f00 */
        /* <DEDUP_REMOVED lines=11> */
.L_x_3420:
[----:B------:R-:W0:Y:S02]  /*5d60*/  LDS R4, [R6] ;  /* 0x0000000006047984 */ /* 0x000e240000000800 */
[----:B0-----:R-:W-:-:S05]  /*5d70*/  HADD2 R5, R4, R7 ;  /* 0x0000000704057230 */ /* 0x001fca0000000000 */
[----:B------:R-:W0:Y:S02]  /*5d80*/  ATOMS.CAST.SPIN P0, [R6], R4, R5 ;  /* 0x000000040600758d */ /* 0x000e240001800005 */
[----:B0-----:R-:W-:Y:S05]  /*5d90*/  @!P0 BRA `(.L_x_3420) ;  /* 0xfffffffc00f08947 */ /* 0x001fea000383ffff */
[----:B------:R-:W-:Y:S05]  /*5da0*/  BRA `(.L_x_3418) ;  /* 0x00000000000c7947 */ /* 0x000fea0003800000 */
.L_x_3419:
[----:B------:R-:W2:Y:S02]  /*5db0*/  LD.E R4, desc[UR14][R10.64] ;  /* 0x0000000e0a047980 */ /* 0x000ea4000c101900 */
[----:B--2---:R-:W-:-:S05]  /*5dc0*/  IADD3 R5, PT, PT, R5, R4, RZ ;  /* 0x0000000405057210 */ /* 0x004fca0007ffe0ff */
[----:B------:R0:W-:Y:S02]  /*5dd0*/  ST.E desc[UR14][R10.64], R5 ;  /* 0x000000050a007985 */ /* 0x0001e4000c10190e */
.L_x_3418:
[----:B------:R-:W-:Y:S05]  /*5de0*/  BSYNC.RECONVERGENT B0 ;  /* 0x0000000000007941 */ /* 0x000fea0003800200 */
.L_x_3417:
[----:B------:R1:W-:Y:S01]  /*5df0*/  ATOM.E.ADD.F16x2.RN.STRONG.GPU P0, RZ, desc[UR14][R10.64+0x4], R8 ;  /* 0x800004080aff79a2 */ /* 0x0003e2000c10e10e */
[----:B------:R-:W-:Y:S04]  /*5e00*/  BSSY.RECONVERGENT B0, `(.L_x_3421) ;  /* 0x000000e000007945 */ /* 0x000fe80003800200 */
[----:B-1----:R-:W-:Y:S05]  /*5e10*/  @P0 BRA `(.L_x_3422) ;  /* 0x0000000000300947 */ /* 0x002fea0003800000 */
[----:B------:R-:W1:Y:S02]  /*5e20*/  QSPC.E.S P0, RZ, [R10+0x4] ;  /* 0x000004000aff73aa */ /* 0x000e640000000500 */
[----:B-1----:R-:W-:Y:S05]  /*5e30*/  @!P0 BRA `(.L_x_3423) ;  /* 0x00000000001c8947 */ /* 0x002fea0003800000 */
[----:B------:R-:W-:-:S05]  /*5e40*/  IMAD.MOV.U32 R4, RZ, RZ, R10 ;  /* 0x000000ffff047224 */ /* 0x000fca00078e000a */
[----:B------:R-:W-:-:S07]  /*5e50*/  MOV R6, R4 ;  /* 0x0000000400067202 */ /* 0x000fce0000000f00 */
.L_x_3424:
[----:B------:R-:W0:Y:S02]  /*5e60*/  LDS R4, [R6+0x4] ;  /* 0x0000040006047984 */ /* 0x000e240000000800 */
[----:B0-----:R-:W-:-:S05]  /*5e70*/  HFMA2 R5, R4, 1, 1, R3 ;  /* 0x3c003c0004057831 */ /* 0x001fca0000000003 */
[----:B------:R-:W0:Y:S02]  /*5e80*/  ATOMS.CAST.SPIN P0, [R6+0x4], R4, R5 ;  /* 0x000004040600758d */ /* 0x000e240001800005 */
[----:B0-----:R-:W-:Y:S05]  /*5e90*/  @!P0 BRA `(.L_x_3424) ;  /* 0xfffffffc00f08947 */ /* 0x001fea000383ffff */
[----:B------:R-:W-:Y:S05]  /*5ea0*/  BRA `(.L_x_3422) ;  /* 0x00000000000c7947 */ /* 0x000fea0003800000 */
.L_x_3423:
[----:B------:R-:W2:Y:S02]  /*5eb0*/  LD.E R3, desc[UR14][R10.64+0x4] ;  /* 0x0000040e0a037980 */ /* 0x000ea4000c101900 */
[----:B--2---:R-:W-:-:S05]  /*5ec0*/  IADD3 R3, PT, PT, R8, R3, RZ ;  /* 0x0000000308037210 */ /* 0x004fca0007ffe0ff */
[----:B------:R1:W-:Y:S02]  /*5ed0*/  ST.E desc[UR14][R10.64+0x4], R3 ;  /* 0x000004030a007985 */ /* 0x0003e4000c10190e */
.L_x_3422:
[----:B------:R-:W-:Y:S05]  /*5ee0*/  BSYNC.RECONVERGENT B0 ;  /* 0x0000000000007941 */ /* 0x000fea0003800200 */
.L_x_3421:
[----:B------:R-:W-:-:S06]  /*5ef0*/  UISETP.NE.AND UP0, UPT, UR5, 0x2, UPT ;  /* 0x000000020500788c */ /* 0x000fcc000bf05270 */
        /* <DEDUP_REMOVED lines=14> */
.L_x_3428:
[----:B------:R-:W0:Y:S02]  /*5fe0*/  LDS R2, [R4] ;  /* 0x0000000004027984 */ /* 0x000e240000000800 */
[----:B0-----:R-:W-:-:S05]  /*5ff0*/  HADD2 R3, R2, R5 ;  /* 0x0000000502037230 */ /* 0x001fca0000000000 */
[----:B------:R-:W0:Y:S02]  /*6000*/  ATOMS.CAST.SPIN P0, [R4], R2, R3 ;  /* 0x000000020400758d */ /* 0x000e240001800003 */
[----:B0-----:R-:W-:Y:S05]  /*6010*/  @!P0 BRA `(.L_x_3428) ;  /* 0xfffffffc00f08947 */ /* 0x001fea000383ffff */
[----:B------:R-:W-:Y:S05]  /*6020*/  BRA `(.L_x_3426) ;  /* 0x00000000000c7947 */ /* 0x000fea0003800000 */
.L_x_3427:
[----:B------:R-:W2:Y:S02]  /*6030*/  LD.E R2, desc[UR14][R10.64] ;  /* 0x0000000e0a027980 */ /* 0x000ea4000c101900 */
[----:B--2---:R-:W-:-:S05]  /*6040*/  IADD3 R3, PT, PT, R3, R2, RZ ;  /* 0x0000000203037210 */ /* 0x004fca0007ffe0ff */
[----:B------:R0:W-:Y:S02]  /*6050*/  ST.E desc[UR14][R10.64], R3 ;  /* 0x000000030a007985 */ /* 0x0001e4000c10190e */
.L_x_3426:
[----:B------:R-:W-:Y:S05]  /*6060*/  BSYNC.RECONVERGENT B0 ;  /* 0x0000000000007941 */ /* 0x000fea0003800200 */
.L_x_3425:
[----:B------:R1:W-:Y:S02]  /*6070*/  ATOM.E.ADD.F16x2.RN.STRONG.GPU P0, RZ, desc[UR14][R10.64+0x4], R7 ;  /* 0x800004070aff79a2 */ /* 0x0003e4000c10e10e */
[----:B-1----:R-:W-:Y:S05]  /*6080*/  @P0 EXIT ;  /* 0x000000000000094d */ /* 0x002fea0003800000 */
[----:B------:R-:W1:Y:S02]  /*6090*/  QSPC.E.S P0, RZ, [R10+0x4] ;  /* 0x000004000aff73aa */ /* 0x000e640000000500 */
[----:B-1----:R-:W-:Y:S05]  /*60a0*/  @!P0 BRA `(.L_x_3429) ;  /* 0x00000000001c8947 */ /* 0x002fea0003800000 */
[----:B------:R-:W-:-:S04]  /*60b0*/  MOV R2, R10 ;  /* 0x0000000a00027202 */ /* 0x000fc80000000f00 */
[----:B------:R-:W-:-:S07]  /*60c0*/  MOV R4, R2 ;  /* 0x0000000200047202 */ /* 0x000fce0000000f00 */
.L_x_3430:
[----:B------:R-:W0:Y:S02]  /*60d0*/  LDS R2, [R4+0x4] ;  /* 0x0000040004027984 */ /* 0x000e240000000800 */
[----:B0-----:R-:W-:-:S05]  /*60e0*/  HFMA2 R3, R2, 1, 1, R0 ;  /* 0x3c003c0002037831 */ /* 0x001fca0000000000 */
[----:B------:R-:W0:Y:S02]  /*60f0*/  ATOMS.CAST.SPIN P0, [R4+0x4], R2, R3 ;  /* 0x000004020400758d */ /* 0x000e240001800003 */
[----:B0-----:R-:W-:Y:S05]  /*6100*/  @!P0 BRA `(.L_x_3430) ;  /* 0xfffffffc00f08947 */ /* 0x001fea000383ffff */
[----:B------:R-:W-:Y:S05]  /*6110*/  EXIT ;  /* 0x000000000000794d */ /* 0x000fea0003800000 */
.L_x_3429:
[----:B------:R-:W0:Y:S02]  /*6120*/  LD.E R0, desc[UR14][R10.64+0x4] ;  /* 0x0000040e0a007980 */ /* 0x000e24000c101900 */
[----:B0-----:R-:W-:-:S05]  /*6130*/  IADD3 R3, PT, PT, R7, R0, RZ ;  /* 0x0000000007037210 */ /* 0x001fca0007ffe0ff */
[----:B------:R-:W-:Y:S01]  /*6140*/  ST.E desc[UR14][R10.64+0x4], R3 ;  /* 0x000004030a007985 */ /* 0x000fe2000c10190e */
[----:B------:R-:W-:Y:S05]  /*6150*/  EXIT ;  /* 0x000000000000794d */ /* 0x000fea0003800000 */
.L_x_3431:
        /* <DEDUP_REMOVED lines=10> */
.L_x_5326:


//--------------------- .text._Z23gemm_half_q_half_kernelILi3ELi38ELb1ELb0ELi32EEvPK6__halfPKjS4_S2_PS0_iiiiPKtS7_iiiiiibS2_i --------------------------
	.section	.text._Z23gemm_half_q_half_kernelILi3ELi38ELb1ELb0ELi32EEvPK6__halfPKjS4_S2_PS0_iiiiPKtS7_iiiiiibS2_i,"ax",@progbits
	.align	128
        .global         _Z23gemm_half_q_half_kernelILi3ELi38ELb1ELb0ELi32EEvPK6__halfPKjS4_S2_PS0_iiiiPKtS7_iiiiiibS2_i
        .type           _Z23gemm_half_q_half_kernelILi3ELi38ELb1ELb0ELi32EEvPK6__halfPKjS4_S2_PS0_iiiiPKtS7_iiiiiibS2_i,@function
        .size           _Z23gemm_half_q_half_kernelILi3ELi38ELb1ELb0ELi32EEvPK6__halfPKjS4_S2_PS0_iiiiPKtS7_iiiiiibS2_i,(.L_x_5327 - _Z23gemm_half_q_half_kernelILi3ELi38ELb1ELb0ELi32EEvPK6__halfPKjS4_S2_PS0_iiiiPKtS7_iiiiiibS2_i)
        .other          _Z23gemm_half_q_half_kernelILi3ELi38ELb1ELb0ELi32EEvPK6__halfPKjS4_S2_PS0_iiiiPKtS7_iiiiiibS2_i,@"STO_CUDA_ENTRY STV_DEFAULT"
_Z23gemm_half_q_half_kernelILi3ELi38ELb1ELb0ELi32EEvPK6__halfPKjS4_S2_PS0_iiiiPKtS7_iiiiiibS2_i:
.text._Z23gemm_half_q_half_kernelILi3ELi38ELb1ELb0ELi32EEvPK6__halfPKjS4_S2_PS0_iiiiPKtS7_iiiiiibS2_i:
        /* <DEDUP_REMOVED lines=9> */
[----:B------:R-:W1:Y:S01]  /*0090*/  S2R R2, SR_TID.X ;  /* 0x0000000000027919 */ /* 0x000e620000002100 */
[----:B------:R-:W2:Y:S01]  /*00a0*/  LDCU UR9, c[0x0][0x3b0] ;  /* 0x00007600ff0977ac */ /* 0x000ea20008000800 */
[----:B0-----:R-:W3:Y:S04]  /*00b0*/  LDG.E.U16 R4, desc[UR14][R4.64] ;  /* 0x0000000e04047981 */ /* 0x001ee8000c1e1500 */
[----:B------:R-:W0:Y:S01]  /*00c0*/  S2UR UR4, SR_CTAID.X ;  /* 0x00000000000479c3 */ /* 0x000e220000002500 */
[----:B------:R-:W-:Y:S01]  /*00d0*/  UISETP.NE.AND UP2, UPT, UR22, 0x1, UPT ;  /* 0x000000011600788c */ /* 0x000fe2000bf45270 */
[----:B------:R-:W-:Y:S01]  /*00e0*/  PRMT R87, RZ, 0x7610, R87 ;  /* 0x00007610ff577816 */ /* 0x000fe20000000057 */
[----:B------:R-:W-:-:S05]  /*00f0*/  UPLOP3.LUT UP0, UPT, UPT, UPT, UPT, 0x80, 0x8 ;  /* 0x000000000008789c */ /* 0x000fca0003f0f070 */
[----:B------:R-:W4:Y:S01]  /*0100*/  S2UR UR16, SR_CTAID.Z ;  /* 0x00000000001079c3 */ /* 0x000f220000002700 */
[----:B---3--:R-:W-:-:S13]  /*0110*/  R2UR UR21, R4 ;  /* 0x00000000041572ca */ /* 0x008fda00000e0000 */
[----:B------:R-:W-:Y:S01]  /*0120*/  MOV R0, UR21 ;  /* 0x0000001500007c02 */ /* 0x000fe20008000f00 */
[----:B012-4-:R-:W-:Y:S06]  /*0130*/  BRA.U !UP2, `(.L_x_3432) ;  /* 0x000000010a347547 */ /* 0x017fec000b800000 */
        /* <DEDUP_REMOVED lines=9> */
[----:B--2---:R-:W-:-:S11]  /*01d0*/  LOP3.LUT R0, R87, UR21, RZ, 0xfc, !PT ;  /* 0x0000001557007c12 */ /* 0x004fd6000f8efcff */
[----:B------:R-:W-:Y:S01]  /*01e0*/  @P0 LOP3.LUT R3, R0, UR5, RZ, 0xfc, !PT ;  /* 0x0000000500030c12 */ /* 0x000fe2000f8efcff */
[----:B------:R-:W-:-:S03]  /*01f0*/  @UP1 UISETP.EQ.AND UP0, UPT, UR5, URZ, UPT ;  /* 0x000000ff0500128c */ /* 0x000fc6000bf02270 */
[----:B------:R-:W-:-:S08]  /*0200*/  @P0 PRMT R0, R3, 0x7610, R0 ;  /* 0x0000761003000816 */ /* 0x000fd00000000000 */
.L_x_3432:
[----:B------:R-:W-:Y:S01]  /*0210*/  PRMT R0, R0, 0x9910, RZ ;  /* 0x0000991000007816 */ /* 0x000fe200000000ff */
[----:B------:R-:W-:Y:S02]  /*0220*/  USHF.L.U32 UR5, UR16, 0x5, URZ ;  /* 0x0000000510057899 */ /* 0x000fe400080006ff */
[----:B------:R-:W-:Y:S01]  /*0230*/  UISETP.LT.U32.AND UP3, UPT, UR22, 0x3, UPT ;  /* 0x000000031600788c */ /* 0x000fe2000bf61070 */
[----:B------:R-:W-:Y:S01]  /*0240*/  ISETP.NE.AND P0, PT, R0, RZ, PT ;  /* 0x000000ff0000720c */ /* 0x000fe20003f05270 */
[----:B------:R-:W-:Y:S02]  /*0250*/  UIADD3 UR8, UPT, UPT, UR5, 0x20, URZ ;  /* 0x0000002005087890 */ /* 0x000fe4000fffe0ff */
[----:B------:R-:W-:Y:S02]  /*0260*/  USHF.L.U32 UR4, UR4, 0x7, URZ ;  /* 0x0000000704047899 */ /* 0x000fe400080006ff */
[----:B------:R-:W-:Y:S02]  /*0270*/  UISETP.LT.AND UP1, UPT, UR8, UR9, UPT ;  /* 0x000000090800728c */ /* 0x000fe4000bf21270 */
[----:B------:R-:W-:-:S02]  /*0280*/  USEL UR13, UR22, 0x3, UP3 ;  /* 0x00000003160d7887 */ /* 0x000fc40009800000 */
[----:B------:R-:W-:-:S04]  /*0290*/  USEL UR7, UR8, UR9, UP1 ;  /* 0x0000000908077287 */ /* 0x000fc80008800000 */
[----:B------:R-:W-:Y:S08]  /*02a0*/  @!P0 EXIT ;  /* 0x000000000000894d */ /* 0x000ff00003800000 */
[C---:B------:R-:W-:Y:S01]  /*02b0*/  IADD3 R18, PT, PT, R2.reuse, UR5, RZ ;  /* 0x0000000502127c10 */ /* 0x040fe2000fffe0ff */
[----:B------:R-:W-:Y:S01]  /*02c0*/  BSSY.RECONVERGENT B0, `(.L_x_3433) ;  /* 0x00000b8000007945 */ /* 0x000fe20003800200 */
[----:B------:R-:W-:Y:S02]  /*02d0*/  LEA R0, R2, UR4, 0x2 ;  /* 0x0000000402007c11 */ /* 0x000fe4000f8e10ff */
[----:B------:R-:W-:-:S13]  /*02e0*/  ISETP.GE.AND P0, PT, R18, UR7, PT ;  /* 0x0000000712007c0c */ /* 0x000fda000bf06270 */
        /* <DEDUP_REMOVED lines=16> */
[----:B------:R-:W-:-:S05]  /*03f0*/  LEA.HI.X R5, R5, UR19, R6, 0x1, P0 ;  /* 0x0000001305057c11 */ /* 0x000fca00080f0c06 */
        /* <DEDUP_REMOVED lines=16> */
.L_x_3438:
        /* <DEDUP_REMOVED lines=9> */
[C---:B------:R-:W-:Y:S02]  /*0590*/  IADD3 R9, P3, PT, R18.reuse, R3, RZ ;  /* 0x0000000312097210 */ /* 0x040fe40007f7e0ff */
        /* <DEDUP_REMOVED lines=22> */
.L_x_3437:
        /* <DEDUP_REMOVED lines=20> */
.L_x_3439:
[----:B------:R-:W-:-:S13]  /*0840*/  ISETP.EQ.AND P1, PT, RZ, UR10, PT ;  /* 0x0000000aff007c0c */ /* 0x000fda000bf22270 */
[----:B------:R-:W-:Y:S05]  /*0850*/  @!P0 BRA P1, `(.L_x_3434) ;  /* 0x0000000400788947 */ /* 0x000fea0000800000 */
.L_x_3436:
[----:B------:R-:W-:-:S04]  /*0860*/  IADD3 R5, P0, PT, R18, R3, RZ ;  /* 0x0000000312057210 */ /* 0x000fc80007f1e0ff */
        /* <DEDUP_REMOVED lines=11> */
.L_x_3435:
        /* <DEDUP_REMOVED lines=16> */
.L_x_3442:
        /* <DEDUP_REMOVED lines=32> */
.L_x_3441:
        /* <DEDUP_REMOVED lines=21> */
.L_x_3443:
[----:B------:R-:W-:-:S09]  /*0d70*/  UISETP.NE.OR UP1, UPT, UR11, URZ, UP1 ;  /* 0x000000ff0b00728c */ /* 0x000fd20008f25670 */
[----:B------:R-:W-:Y:S05]  /*0d80*/  BRA.U !UP1, `(.L_x_3434) ;  /* 0x00000001092c7547 */ /* 0x000fea000b800000 */
.L_x_3440:
[----:B-----5:R-:W-:-:S04]  /*0d90*/  IADD3 R5, P0, PT, R15, R12, RZ ;  /* 0x0000000c0f057210 */ /* 0x020fc80007f1e0ff */
        /* <DEDUP_REMOVED lines=10> */
.L_x_3434:
[----:B------:R-:W-:Y:S05]  /*0e40*/  BSYNC.RECONVERGENT B0 ;  /* 0x0000000000007941 */ /* 0x000fea0003800200 */
.L_x_3433:
        /* <DEDUP_REMOVED lines=12> */
[----:B0-----:R-:W-:Y:S01]  /*0f10*/  LEA R3, R2, UR10, 0x2 ;  /* 0x0000000a02037c11 */ /* 0x001fe2000f8e10ff */
[----:B------:R-:W-:Y:S06]  /*0f20*/  BRA.U UP1, `(.L_x_3445) ;  /* 0x00000001018c7547 */ /* 0x000fec000b800000 */
[----:B------:R-:W-:Y:S02]  /*0f30*/  UIADD3 UR4, UPT, UPT, URZ, -UR11, URZ ;  /* 0x8000000bff047290 */ /* 0x000fe4000fffe0ff */
[----:B------:R-:W-:Y:S02]  /*0f40*/  UPLOP3.LUT UP1, UPT, UPT, UPT, UPT, 0x80, 0x8 ;  /* 0x000000000008789c */ /* 0x000fe40003f2f070 */
[----:B------:R-:W-:-:S09]  /*0f50*/  UISETP.GT.AND UP3, UPT, UR4, 0x3, UPT ;  /* 0x000000030400788c */ /* 0x000fd2000bf64270 */
[----:B------:R-:W-:Y:S05]  /*0f60*/  BRA.U !UP3, `(.L_x_3446) ;  /* 0x000000010b447547 */ /* 0x000fea000b800000 */
[----:B------:R-:W0:Y:S01]  /*0f70*/  LDC.64 R12, c[0x0][0x3a0] ;  /* 0x0000e800ff0c7b82 */ /* 0x000e220000000a00 */
[----:B------:R-:W-:-:S11]  /*0f80*/  UPLOP3.LUT UP1, UPT, UPT, UPT, UPT, 0x40, 0x4 ;  /* 0x000000000004789c */ /* 0x000fd60003f2e870 */
.L_x_3447:
[C---:B-1----:R-:W-:Y:S01]  /*0f90*/  IADD3 R7, PT, PT, R3.reuse, UR17, RZ ;  /* 0x0000001103077c10 */ /* 0x042fe2000fffe0ff */
[--C-:B0-----:R-:W-:Y:S01]  /*0fa0*/  IMAD.WIDE R4, R3, 0x2, R12.reuse ;  /* 0x0000000203047825 */ /* 0x101fe200078e020c */
[----:B------:R-:W-:Y:S02]  /*0fb0*/  UIADD3 UR11, UPT, UPT, UR11, 0x4, URZ ;  /* 0x000000040b0b7890 */ /* 0x000fe4000fffe0ff */
[C---:B------:R-:W-:Y:S01]  /*0fc0*/  IADD3 R9, PT, PT, R7.reuse, UR17, RZ ;  /* 0x0000001107097c10 */ /* 0x040fe2000fffe0ff */
[--C-:B------:R-:W-:Y:S01]  /*0fd0*/  IMAD.WIDE R6, R7, 0x2, R12.reuse ;  /* 0x0000000207067825 */ /* 0x100fe200078e020c */
[----:B------:R1:W-:Y:S01]  /*0fe0*/  STG.E.64 desc[UR14][R4.64], RZ ;  /* 0x000000ff04007986 */ /* 0x0003e2000c101b0e */
[----:B------:R-:W-:Y:S01]  /*0ff0*/  UISETP.GE.AND UP3, UPT, UR11, -0x3, UPT ;  /* 0xfffffffd0b00788c */ /* 0x000fe2000bf66270 */
[C---:B-----5:R-:W-:Y:S01]  /*1000*/  IADD3 R15, PT, PT, R9.reuse, UR17, RZ ;  /* 0x00000011090f7c10 */ /* 0x060fe2000fffe0ff */
[--C-:B------:R-:W-:Y:S01]  /*1010*/  IMAD.WIDE R8, R9, 0x2, R12.reuse ;  /* 0x0000000209087825 */ /* 0x100fe200078e020c */
[----:B------:R1:W-:Y:S02]  /*1020*/  STG.E.64 desc[UR14][R6.64], RZ ;  /* 0x000000ff06007986 */ /* 0x0003e4000c101b0e */
[C---:B------:R-:W-:Y:S01]  /*1030*/  IADD3 R3, PT, PT, R15.reuse, UR17, RZ ;  /* 0x000000110f037c10 */ /* 0x040fe2000fffe0ff */
[----:B------:R-:W-:Y:S01]  /*1040*/  IMAD.WIDE R10, R15, 0x2, R12 ;  /* 0x000000020f0a7825 */ /* 0x000fe200078e020c */
[----:B------:R1:W-:Y:S04]  /*1050*/  STG.E.64 desc[UR14][R8.64], RZ ;  /* 0x000000ff08007986 */ /* 0x0003e8000c101b0e */
[----:B------:R1:W-:Y:S01]  /*1060*/  STG.E.64 desc[UR14][R10.64], RZ ;  /* 0x000000ff0a007986 */ /* 0x0003e2000c101b0e */
[----:B------:R-:W-:Y:S05]  /*1070*/  BRA.U !UP3, `(.L_x_3447) ;  /* 0xfffffffd0bc47547 */ /* 0x000fea000b83ffff */
.L_x_3446:
        /* <DEDUP_REMOVED lines=12> */
.L_x_3448:
[----:B------:R-:W-:-:S09]  /*1140*/  UISETP.NE.OR UP1, UPT, UR11, URZ, UP1 ;  /* 0x000000ff0b00728c */ /* 0x000fd20008f25670 */
[----:B------:R-:W-:Y:S05]  /*1150*/  BRA.U !UP1, `(.L_x_3444) ;  /* 0x00000001091c7547 */ /* 0x000fea000b800000 */
.L_x_3445:
[----:B01----:R-:W0:Y:S02]  /*1160*/  LDC.64 R4, c[0x0][0x3a0] ;  /* 0x0000e800ff047b82 */ /* 0x003e240000000a00 */
.L_x_3449:
[C---:B0-----:R-:W-:Y:S01]  /*1170*/  IMAD.WIDE R6, R3.reuse, 0x2, R4 ;  /* 0x0000000203067825 */ /* 0x041fe200078e0204 */
[----:B------:R-:W-:Y:S01]  /*1180*/  UIADD3 UR11, UPT, UPT, UR11, 0x1, URZ ;  /* 0x000000010b0b7890 */ /* 0x000fe2000fffe0ff */
[----:B------:R-:W-:-:S03]  /*1190*/  IADD3 R3, PT, PT, R3, UR17, RZ ;  /* 0x0000001103037c10 */ /* 0x000fc6000fffe0ff */
[----:B------:R2:W-:Y:S01]  /*11a0*/  STG.E.64 desc[UR14][R6.64], RZ ;  /* 0x000000ff06007986 */ /* 0x0005e2000c101b0e */
[----:B------:R-:W-:-:S09]  /*11b0*/  UISETP.NE.AND UP1, UPT, UR11, URZ, UPT ;  /* 0x000000ff0b00728c */ /* 0x000fd2000bf25270 */
[----:B--2---:R-:W-:Y:S05]  /*11c0*/  BRA.U UP1, `(.L_x_3449) ;  /* 0xfffffffd01e87547 */ /* 0x004fea000b83ffff */
.L_x_3444:
        /* <DEDUP_REMOVED lines=19> */
[----:B-----5:R-:W2:Y:S01]  /*1300*/  LDC.64 R14, c[0x0][0x398] ;  /* 0x0000e600ff0e7b82 */ /* 0x020ea20000000a00 */
        /* <DEDUP_REMOVED lines=11> */
.L_x_3451:
[----:B0----5:R-:W-:-:S05]  /*13c0*/  IADD3 R5, PT, PT, R11, UR4, RZ ;  /* 0x000000040b057c10 */ /* 0x021fca000fffe0ff */
[----:B------:R-:W-:-:S05]  /*13d0*/  IMAD R2, R5, UR17, RZ ;  /* 0x0000001105027c24 */ /* 0x000fca000f8e02ff */
        /* <DEDUP_REMOVED lines=25> */
[----:B----4-:R-:W-:Y:S02]  /*1570*/  R2UR UR10, R6 ;  /* 0x00000000060a72ca */ /* 0x010fe400000e0000 */
[----:B------:R-:W-:Y:S01]  /*1580*/  IADD3 R2, PT, PT, R2, 0x1, R3 ;  /* 0x0000000102027810 */ /* 0x000fe20007ffe003 */
[C---:B------:R-:W-:Y:S01]  /*1590*/  IMAD R3, R8.reuse, R8, R8 ;  /* 0x0000000808037224 */ /* 0x040fe200078e0208 */
[----:B------:R-:W-:Y:S02]  /*15a0*/  IADD3 R18, PT, PT, R9, 0x1, R18 ;  /* 0x0000000109127810 */ /* 0x000fe40007ffe012 */
[----:B------:R-:W2:Y:S02]  /*15b0*/  I2F.F16 R9, R10 ;  /* 0x0000000a00097306 */ /* 0x000ea40000200c00 */
[----:B------:R-:W-:-:S05]  /*15c0*/  IADD3 R3, PT, PT, R8, 0x1, R3 ;  /* 0x0000000108037810 */ /* 0x000fca0007ffe003 */
        /* <DEDUP_REMOVED lines=10> */
.L_x_3450:
        /* <DEDUP_REMOVED lines=16> */
.L_x_3452:
        /* <DEDUP_REMOVED lines=8> */
.L_x_3453:
        /* <DEDUP_REMOVED lines=8> */
.L_x_3454:
        /* <DEDUP_REMOVED lines=8> */
.L_x_3455:
        /* <DEDUP_REMOVED lines=8> */
.L_x_3456:
        /* <DEDUP_REMOVED lines=11> */
[----:B------:R-:W-:Y:S01]  /*1a20*/  IMAD R3, R2, UR17, RZ ;  /* 0x0000001102037c24 */ /* 0x000fe2000f8e02ff */
        /* <DEDUP_REMOVED lines=12> */
[----:B------:R-:W-:Y:S01]  /*1af0*/  MOV R13, UR17 ;  /* 0x00000011000d7c02 */ /* 0x000fe20008000f00 */
[----:B------:R-:W2:Y:S01]  /*1b00*/  LDG.E.128.CONSTANT R24, desc[UR14][R92.64] ;  /* 0x0000000e5c187981 */ /* 0x000ea2000c1e9d00 */
[----:B------:R-:W-:-:S03]  /*1b10*/  MOV R3, UR17 ;  /* 0x0000001100037c02 */ /* 0x000fc60008000f00 */
[----:B------:R-:W-:-:S04]  /*1b20*/  IMAD.WIDE R12, R13, 0x4, R92 ;  /* 0x000000040d0c7825 */ /* 0x000fc800078e025c */
[----:B------:R-:W-:Y:S02]  /*1b30*/  IMAD.WIDE R2, R3, 0x4, R12 ;  /* 0x0000000403027825 */ /* 0x000fe400078e020c */
[----:B-----5:R-:W3:Y:S04]  /*1b40*/  LDG.E.128.CONSTANT R12, desc[UR14][R12.64] ;  /* 0x0000000e0c0c7981 */ /* 0x020ee8000c1e9d00 */
[----:B------:R-:W4:Y:S01]  /*1b50*/  LDG.E.128.CONSTANT R16, desc[UR14][R2.64] ;  /* 0x0000000e02107981 */ /* 0x000f22000c1e9d00 */
[----:B------:R-:W-:-:S05]  /*1b60*/  MOV R21, UR17 ;  /* 0x0000001100157c02 */ /* 0x000fca0008000f00 */
[----:B------:R-:W-:Y:S01]  /*1b70*/  IMAD.WIDE R20, R21, 0x4, R2 ;  /* 0x0000000415147825 */ /* 0x000fe200078e0202 */
[----:B------:R-:W-:Y:S01]  /*1b80*/  UISETP.NE.AND UP3, UPT, UR21, URZ, UPT ;  /* 0x000000ff1500728c */ /* 0x000fe2000bf65270 */
[----:B------:R-:W-:Y:S02]  /*1b90*/  PRMT R6, RZ, 0x7610, R6 ;  /* 0x00007610ff067816 */ /* 0x000fe40000000006 */
[----:B--2---:R-:W-:Y:S02]  /*1ba0*/  LOP3.LUT R38, R26, 0x3f003f, RZ, 0xc0, !PT ;  /* 0x003f003f1a267812 */ /* 0x004fe400078ec0ff */
        /* <DEDUP_REMOVED lines=9> */
[--C-:B------:R-:W-:Y:S02]  /*1c40*/  SHF.R.U32.HI R28, RZ, 0x6, R25.reuse ;  /* 0x00000006ff1c7819 */ /* 0x100fe40000011619 */
[--C-:B----4-:R-:W-:Y:S02]  /*1c50*/  SHF.R.U32.HI R27, RZ, 0x8, R18.reuse ;  /* 0x00000008ff1b7819 */ /* 0x110fe40000011612 */
[----:B------:R-:W-:Y:S02]  /*1c60*/  LOP3.LUT R33, R18, 0x3f003f, RZ, 0xc0, !PT ;  /* 0x003f003f12217812 */ /* 0x000fe400078ec0ff */
[--C-:B------:R-:W-:Y:S02]  /*1c70*/  SHF.R.U32.HI R30, RZ, 0x6, R18.reuse ;  /* 0x00000006ff1e7819 */ /* 0x100fe40000011612 */
[----:B------:R-:W-:Y:S02]  /*1c80*/  SHF.R.U32.HI R43, RZ, 0xa, R18 ;  /* 0x0000000aff2b7819 */ /* 0x000fe40000011612 */
        /* <DEDUP_REMOVED lines=10> */
[----:B------:R-:W-:Y:S02]  /*1d30*/  LOP3.LUT R24, R39, 0xf000f, RZ, 0xc0, !PT ;  /* 0x000f000f27187812 */ /* 0x000fe400078ec0ff */
[----:B------:R-:W-:Y:S02]  /*1d40*/  LOP3.LUT R18, R18, 0x300030, R27, 0xf8, !PT ;  /* 0x0030003012127812 */ /* 0x000fe400078ef81b */
[----:B---3--:R-:W-:-:S02]  /*1d50*/  LOP3.LUT R27, R13, 0x3f003f, RZ, 0xc0, !PT ;  /* 0x003f003f0d1b7812 */ /* 0x008fc400078ec0ff */
[--C-:B------:R-:W-:Y:S02]  /*1d60*/  SHF.R.U32.HI R39, RZ, 0x6, R13.reuse ;  /* 0x00000006ff277819 */ /* 0x100fe4000001160d */
[----:B------:R-:W-:Y:S02]  /*1d70*/  LOP3.LUT R36, R16, 0x3f003f, RZ, 0xc0, !PT ;  /* 0x003f003f10247812 */ /* 0x000fe400078ec0ff */
[--C-:B------:R-:W-:Y:S02]  /*1d80*/  SHF.R.U32.HI R35, RZ, 0x6, R16.reuse ;  /* 0x00000006ff237819 */ /* 0x100fe40000011610 */
[----:B------:R-:W-:Y:S02]  /*1d90*/  SHF.R.U32.HI R2, RZ, 0xa, R16 ;  /* 0x0000000aff027819 */ /* 0x000fe40000011610 */
[----:B------:R-:W-:Y:S02]  /*1da0*/  SHF.R.U32.HI R13, RZ, 0xc, R13 ;  /* 0x0000000cff0d7819 */ /* 0x000fe4000001160d */
[----:B------:R-:W-:-:S02]  /*1db0*/  LOP3.LUT R16, R3, 0x300030, R0, 0xf8, !PT ;  /* 0x0030003003107812 */ /* 0x000fc400078ef800 */
[----:B------:R-:W-:Y:S02]  /*1dc0*/  LOP3.LUT R45, R45, 0x3f003f, RZ, 0xc0, !PT ;  /* 0x003f003f2d2d7812 */ /* 0x000fe400078ec0ff */
[----:B------:R-:W-:Y:S02]  /*1dd0*/  LOP3.LUT R29, R19, 0x3f003f, RZ, 0xc0, !PT ;  /* 0x003f003f131d7812 */ /* 0x000fe400078ec0ff */
[--C-:B------:R-:W-:Y:S02]  /*1de0*/  SHF.R.U32.HI R31, RZ, 0x6, R19.reuse ;  /* 0x00000006ff1f7819 */ /* 0x100fe40000011613 */
[----:B------:R-:W-:Y:S02]  /*1df0*/  SHF.R.U32.HI R48, RZ, 0xa, R19 ;  /* 0x0000000aff307819 */ /* 0x000fe40000011613 */
[----:B------:R-:W-:Y:S02]  /*1e00*/  LOP3.LUT R17, R17, 0x300030, R4, 0xf8, !PT ;  /* 0x0030003011117812 */ /* 0x000fe400078ef804 */
[----:B------:R-:W-:-:S02]  /*1e10*/  LOP3.LUT R0, R24, 0x300030, R41, 0xf8, !PT ;  /* 0x0030003018007812 */ /* 0x000fc400078ef829 */
[----:B------:R-:W-:Y:S02]  /*1e20*/  LOP3.LUT R40, R40, 0x3f003f, RZ, 0xc0, !PT ;  /* 0x003f003f28287812 */ /* 0x000fe400078ec0ff */
[----:B------:R-:W-:Y:S02]  /*1e30*/  LOP3.LUT R19, R12, 0x3f003f, RZ, 0xc0, !PT ;  /* 0x003f003f0c137812 */ /* 0x000fe400078ec0ff */
[----:B------:R-:W-:Y:S02]  /*1e40*/  SHF.R.U32.HI R26, RZ, 0x6, R12 ;  /* 0x00000006ff1a7819 */ /* 0x000fe4000001160c */
[----:B------:R-:W-:Y:S02]  /*1e50*/  LOP3.LUT R41, R14, 0x3f003f, RZ, 0xc0, !PT ;  /* 0x003f003f0e297812 */ /* 0x000fe400078ec0ff */
[--C-:B------:R-:W-:Y:S02]  /*1e60*/  SHF.R.U32.HI R42, RZ, 0x6, R14.reuse ;  /* 0x00000006ff2a7819 */ /* 0x100fe4000001160e */
[----:B------:R-:W-:-:S02]  /*1e70*/  SHF.R.U32.HI R4, RZ, 0xc, R14 ;  /* 0x0000000cff047819 */ /* 0x000fc4000001160e */
[----:B------:R-:W-:Y:S02]  /*1e80*/  LOP3.LUT R46, R15, 0x3f003f, RZ, 0xc0, !PT ;  /* 0x003f003f0f2e7812 */ /* 0x000fe400078ec0ff */
[--C-:B------:R-:W-:Y:S02]  /*1e90*/  SHF.R.U32.HI R47, RZ, 0x6, R15.reuse ;  /* 0x00000006ff2f7819 */ /* 0x100fe4000001160f */
[----:B------:R-:W-:Y:S02]  /*1ea0*/  LOP3.LUT R22, R22, 0x3f003f, RZ, 0xc0, !PT ;  /* 0x003f003f16167812 */ /* 0x000fe400078ec0ff */
        /* <DEDUP_REMOVED lines=13> */
[----:B------:R-:W-:Y:S02]  /*1f80*/  LOP3.LUT R14, R14, 0x300030, R37, 0xf8, !PT ;  /* 0x003000300e0e7812 */ /* 0x000fe400078ef825 */
        /* <DEDUP_REMOVED lines=45> */
[----:B------:R-:W-:Y:S01]  /*2260*/  HADD2 R38, R39, -1056, -1056 ;  /* 0xe420e42027267430 */ /* 0x000fe20000000000 */
[----:B------:R-:W-:Y:S01]  /*2270*/  PRMT R4, RZ, 0x5410, RZ ;  /* 0x00005410ff047816 */ /* 0x000fe200000000ff */
[----:B------:R-:W-:Y:S01]  /*2280*/  HADD2 R31, R41, -1056, -1056 ;  /* 0xe420e420291f7430 */ /* 0x000fe20000000000 */
[----:B------:R-:W-:Y:S01]  /*2290*/  PRMT R3, RZ, 0x5410, RZ ;  /* 0x00005410ff037816 */ /* 0x000fe200000000ff */
[----:B------:R-:W-:Y:S01]  /*22a0*/  HADD2 R35, R45, -1056, -1056 ;  /* 0xe420e4202d237430 */ /* 0x000fe20000000000 */
[----:B------:R-:W-:Y:S01]  /*22b0*/  PRMT R2, RZ, 0x5410, RZ ;  /* 0x00005410ff027816 */ /* 0x000fe200000000ff */
        /* <DEDUP_REMOVED lines=66> */
.L_x_3458:
        /* <DEDUP_REMOVED lines=52> */
.L_x_3460:
        /* <DEDUP_REMOVED lines=46> */
.L_x_3459:
[----:B------:R-:W-:Y:S01]  /*2d00*/  MOV R13, UR17 ;  /* 0x00000011000d7c02 */ /* 0x000fe20008000f00 */
[----:B------:R-:W2:Y:S01]  /*2d10*/  LDG.E.128.CONSTANT R24, desc[UR14][R20.64] ;  /* 0x0000000e14187981 */ /* 0x000ea2000c1e9d00 */
[----:B------:R-:W-:-:S03]  /*2d20*/  MOV R23, UR17 ;  /* 0x0000001100177c02 */ /* 0x000fc60008000f00 */
[----:B------:R-:W-:-:S04]  /*2d30*/  IMAD.WIDE R12, R13, 0x4, R20 ;  /* 0x000000040d0c7825 */ /* 0x000fc800078e0214 */
[----:B------:R-:W-:Y:S02]  /*2d40*/  IMAD.WIDE R22, R23, 0x4, R12 ;  /* 0x0000000417167825 */ /* 0x000fe400078e020c */
[----:B------:R-:W3:Y:S04]  /*2d50*/  LDG.E.128.CONSTANT R12, desc[UR14][R12.64] ;  /* 0x0000000e0c0c7981 */ /* 0x000ee8000c1e9d00 */
[----:B------:R-:W4:Y:S01]  /*2d60*/  LDG.E.128.CONSTANT R16, desc[UR14][R22.64] ;  /* 0x0000000e16107981 */ /* 0x000f22000c1e9d00 */
[----:B------:R-:W-:Y:S01]  /*2d70*/  MOV R93, UR17 ;  /* 0x00000011005d7c02 */ /* 0x000fe20008000f00 */
[----:B------:R-:W-:Y:S01]  /*2d80*/  UIADD3 UR4, UPT, UPT, UR10, 0x40, URZ ;  /* 0x000000400a047890 */ /* 0x000fe2000fffe0ff */
[----:B--2---:R-:W-:Y:S02]  /*2d90*/  LOP3.LUT R37, R25, 0x3f003f, RZ, 0xc0, !PT ;  /* 0x003f003f19257812 */ /* 0x004fe400078ec0ff */
[----:B------:R-:W-:-:S02]  /*2da0*/  SHF.R.U32.HI R38, RZ, 0x6, R25 ;  /* 0x00000006ff267819 */ /* 0x000fc40000011619 */
[----:B------:R-:W-:Y:S02]  /*2db0*/  SHF.R.U32.HI R25, RZ, 0xc, R25 ;  /* 0x0000000cff197819 */ /* 0x000fe40000011619 */
[----:B------:R-:W-:Y:S02]  /*2dc0*/  LOP3.LUT R11, R24, 0x3f003f, RZ, 0xc0, !PT ;  /* 0x003f003f180b7812 */ /* 0x000fe400078ec0ff */
[----:B------:R-:W-:Y:S02]  /*2dd0*/  SHF.R.U32.HI R28, RZ, 0x6, R24 ;  /* 0x00000006ff1c7819 */ /* 0x000fe40000011618 */
[----:B------:R-:W-:Y:S02]  /*2de0*/  LOP3.LUT R42, R26, 0x3f003f, RZ, 0xc0, !PT ;  /* 0x003f003f1a2a7812 */ /* 0x000fe400078ec0ff */
[----:B------:R-:W-:Y:S02]  /*2df0*/  SHF.R.U32.HI R43, RZ, 0x6, R26 ;  /* 0x00000006ff2b7819 */ /* 0x000fe4000001161a */
[----:B------:R-:W-:-:S02]  /*2e00*/  SHF.R.U32.HI R39, RZ, 0xc, R27 ;  /* 0x0000000cff277819 */ /* 0x000fc4000001161b */
[----:B------:R-:W-:Y:S02]  /*2e10*/  SHF.R.U32.HI R24, RZ, 0xc, R24 ;  /* 0x0000000cff187819 */ /* 0x000fe40000011618 */
[----:B------:R-:W-:Y:S02]  /*2e20*/  SHF.R.U32.HI R26, RZ, 0xc, R26 ;  /* 0x0000000cff1a7819 */ /* 0x000fe4000001161a */
[--C-:B----4-:R-:W-:Y:S02]  /*2e30*/  SHF.R.U32.HI R20, RZ, 0x8, R16.reuse ;  /* 0x00000008ff147819 */ /* 0x110fe40000011610 */
[----:B------:R-:W-:Y:S02]  /*2e40*/  LOP3.LUT R36, R16, 0x3f003f, RZ, 0xc0, !PT ;  /* 0x003f003f10247812 */ /* 0x000fe400078ec0ff */
[--C-:B------:R-:W-:Y:S02]  /*2e50*/  SHF.R.U32.HI R35, RZ, 0x6, R16.reuse ;  /* 0x00000006ff237819 */ /* 0x100fe40000011610 */
[----:B------:R-:W-:-:S02]  /*2e60*/  SHF.R.U32.HI R21, RZ, 0xa, R16 ;  /* 0x0000000aff157819 */ /* 0x000fc40000011610 */
[----:B------:R-:W-:Y:S02]  /*2e70*/  SHF.R.U32.HI R16, RZ, 0x8, R17 ;  /* 0x00000008ff107819 */ /* 0x000fe40000011611 */
[----:B------:R-:W-:Y:S02]  /*2e80*/  LOP3.LUT R25, R25, 0xf000f, RZ, 0xc0, !PT ;  /* 0x000f000f19197812 */ /* 0x000fe400078ec0ff */
        /* <DEDUP_REMOVED lines=11> */
[--C-:B------:R-:W-:Y:S02]  /*2f40*/  SHF.R.U32.HI R30, RZ, 0x6, R18.reuse ;  /* 0x00000006ff1e7819 */ /* 0x100fe40000011612 */
[----:B------:R-:W-:Y:S02]  /*2f50*/  SHF.R.U32.HI R46, RZ, 0xa, R18 ;  /* 0x0000000aff2e7819 */ /* 0x000fe40000011612 */
[----:B------:R-:W-:Y:S02]  /*2f60*/  LOP3.LUT R18, R25, 0x300030, R16, 0xf8, !PT ;  /* 0x0030003019127812 */ /* 0x000fe400078ef810 */
[----:B------:R-:W-:Y:S02]  /*2f70*/  LOP3.LUT R28, R28, 0x3f003f, RZ, 0xc0, !PT ;  /* 0x003f003f1c1c7812 */ /* 0x000fe400078ec0ff */
[----:B------:R-:W-:-:S02]  /*2f80*/  LOP3.LUT R29, R19, 0x3f003f, RZ, 0xc0, !PT ;  /* 0x003f003f131d7812 */ /* 0x000fc400078ec0ff */
[--C-:B------:R-:W-:Y:S02]  /*2f90*/  SHF.R.U32.HI R31, RZ, 0x6, R19.reuse ;  /* 0x00000006ff1f7819 */ /* 0x100fe40000011613 */
[----:B------:R-:W-:Y:S02]  /*2fa0*/  SHF.R.U32.HI R51, RZ, 0xa, R19 ;  /* 0x0000000aff337819 */ /* 0x000fe40000011613 */
[----:B------:R-:W-:Y:S02]  /*2fb0*/  LOP3.LUT R16, R39, 0x300030, R40, 0xf8, !PT ;  /* 0x0030003027107812 */ /* 0x000fe400078ef828 */
[----:B------:R-:W-:Y:S02]  /*2fc0*/  LOP3.LUT R38, R38, 0x3f003f, RZ, 0xc0, !PT ;  /* 0x003f003f26267812 */ /* 0x000fe400078ec0ff */
[----:B------:R-:W-:Y:S02]  /*2fd0*/  LOP3.LUT R43, R43, 0x3f003f, RZ, 0xc0, !PT ;  /* 0x003f003f2b2b7812 */ /* 0x000fe400078ec0ff */
[----:B------:R-:W-:-:S02]  /*2fe0*/  LOP3.LUT R17, R17, 0x300030, R20, 0xf8, !PT ;  /* 0x0030003011117812 */ /* 0x000fc400078ef814 */
[----:B------:R-:W-:Y:S02]  /*2ff0*/  LOP3.LUT R19, R26, 0x300030, R27, 0xf8, !PT ;  /* 0x003000301a137812 */ /* 0x000fe400078ef81b */
[----:B---3--:R-:W-:Y:S02]  /*3000*/  LOP3.LUT R39, R13, 0x3f003f, RZ, 0xc0, !PT ;  /* 0x003f003f0d277812 */ /* 0x008fe400078ec0ff */
[----:B------:R-:W-:Y:S02]  /*3010*/  SHF.R.U32.HI R40, RZ, 0x6, R13 ;  /* 0x00000006ff287819 */ /* 0x000fe4000001160d */
[----:B------:R-:W-:Y:S02]  /*3020*/  LOP3.LUT R48, R48, 0x3f003f, RZ, 0xc0, !PT ;  /* 0x003f003f30307812 */ /* 0x000fe400078ec0ff */
[----:B------:R-:W-:Y:S02]  /*3030*/  LOP3.LUT R26, R12, 0x3f003f, RZ, 0xc0, !PT ;  /* 0x003f003f0c1a7812 */ /* 0x000fe400078ec0ff */
[----:B------:R-:W-:-:S02]  /*3040*/  SHF.R.U32.HI R27, RZ, 0x6, R12 ;  /* 0x00000006ff1b7819 */ /* 0x000fc4000001160c */
[----:B------:R-:W-:Y:S02]  /*3050*/  SHF.R.U32.HI R13, RZ, 0xc, R13 ;  /* 0x0000000cff0d7819 */ /* 0x000fe4000001160d */
[----:B------:R-:W-:Y:S02]  /*3060*/  SHF.R.U32.HI R20, RZ, 0xc, R14 ;  /* 0x0000000cff147819 */ /* 0x000fe4000001160e */
[----:B------:R-:W-:Y:S02]  /*3070*/  SHF.R.U32.HI R12, RZ, 0xc, R12 ;  /* 0x0000000cff0c7819 */ /* 0x000fe4000001160c */
        /* <DEDUP_REMOVED lines=130> */
.L_x_3461:
[----:B------:R-:W-:Y:S01]  /*38a0*/  IMAD.WIDE R92, R93, 0x4, R22 ;  /* 0x000000045d5c7825 */ /* 0x000fe200078e0216 */
[----:B------:R-:W-:Y:S01]  /*38b0*/  UMOV UR5, UR8 ;  /* 0x0000000800057c82 */ /* 0x000fe20008000000 */
[----:B------:R-:W-:Y:S05]  /*38c0*/  BRA.U !UP2, `(.L_x_3457) ;  /* 0x000000050a7c7547 */ /* 0x000fea000b800000 */
        /* <DEDUP_REMOVED lines=48> */
.L_x_3462:
[----:B------:R-:W-:Y:S01]  /*3bd0*/  UMOV UR5, UR8 ;  /* 0x0000000800057c82 */ /* 0x000fe20008000000 */
[----:B------:R-:W-:Y:S05]  /*3be0*/  BRA.U UP1, `(.L_x_3457) ;  /* 0x0000000101b47547 */ /* 0x000fea000b800000 */
[----:B------:R-:W0:Y:S01]  /*3bf0*/  LDS.128 R12, [UR10+0xa0] ;  /* 0x0000a00aff0c7984 */ /* 0x000e220008000c00 */
[----:B------:R-:W-:Y:S01]  /*3c00*/  PRMT R10, R10, 0x5410, R9 ;  /* 0x000054100a0a7816 */ /* 0x000fe20000000009 */
[----:B------:R-:W-:Y:S01]  /*3c10*/  UMOV UR5, UR8 ;  /* 0x0000000800057c82 */ /* 0x000fe20008000000 */
        /* <DEDUP_REMOVED lines=42> */
.L_x_3457:
[----:B------:R-:W-:-:S04]  /*3ec0*/  UISETP.LT.AND UP1, UPT, UR7, UR20, UPT ;  /* 0x000000140700728c */ /* 0x000fc8000bf21270 */
[----:B------:R-:W-:-:S04]  /*3ed0*/  USEL UR8, UR7, UR20, UP1 ;  /* 0x0000001407087287 */ /* 0x000fc80008800000 */
[----:B------:R-:W-:-:S09]  /*3ee0*/  UISETP.GT.AND UP1, UPT, UR8, UR5, UPT ;  /* 0x000000050800728c */ /* 0x000fd2000bf24270 */
[----:B------:R-:W-:Y:S05]  /*3ef0*/  BRA.U !UP1, `(.L_x_3463) ;  /* 0x0000001d09b07547 */ /* 0x000fea000b800000 */
[----:B------:R-:W-:Y:S01]  /*3f00*/  UISETP.LT.U32.AND UP1, UPT, UR7, UR20, UPT ;  /* 0x000000140700728c */ /* 0x000fe2000bf21070 */
[----:B------:R-:W0:Y:S01]  /*3f10*/  LDCU UR17, c[0x0][0x3ac] ;  /* 0x00007580ff1177ac */ /* 0x000e220008000800 */
[----:B------:R-:W1:Y:S02]  /*3f20*/  LDCU UR6, c[0x0][0x3a8] ;  /* 0x00007500ff0677ac */ /* 0x000e640008000800 */
[----:B------:R-:W-:Y:S02]  /*3f30*/  USEL UR8, UR7, UR20, UP1 ;  /* 0x0000001407087287 */ /* 0x000fe40008800000 */
[----:B------:R-:W-:-:S11]  /*3f40*/  UISETP.EQ.OR UP2, UPT, UR22, 0x2, UP0 ;  /* 0x000000021600788c */ /* 0x000fd60008742670 */
.L_x_3467:
[----:B0-----:R-:W-:Y:S01]  /*3f50*/  MOV R25, UR17 ;  /* 0x0000001100197c02 */ /* 0x001fe20008000f00 */
[----:B------:R-:W2:Y:S01]  /*3f60*/  LDG.E.128.CONSTANT R20, desc[UR14][R92.64] ;  /* 0x0000000e5c147981 */ /* 0x000ea2000c1e9d00 */
[----:B------:R-:W-:-:S03]  /*3f70*/  MOV R89, UR17 ;  /* 0x0000001100597c02 */ /* 0x000fc60008000f00 */
[----:B------:R-:W-:-:S05]  /*3f80*/  IMAD.WIDE R24, R25, 0x4, R92 ;  /* 0x0000000419187825 */ /* 0x000fca00078e025c */
[----:B------:R-:W3:Y:S01]  /*3f90*/  LDG.E.128.CONSTANT R16, desc[UR14][R24.64] ;  /* 0x0000000e18107981 */ /* 0x000ee2000c1e9d00 */
[----:B------:R-:W-:-:S05]  /*3fa0*/  IMAD.WIDE R88, R89, 0x4, R24 ;  /* 0x0000000459587825 */ /* 0x000fca00078e0218 */
[----:B-----5:R-:W4:Y:S01]  /*3fb0*/  LDG.E.128.CONSTANT R12, desc[UR14][R88.64] ;  /* 0x0000000e580c7981 */ /* 0x020f22000c1e9d00 */
[----:B------:R-:W-:Y:S01]  /*3fc0*/  HFMA2 R34, -RZ, RZ, 0, 0.125 ;  /* 0x00003000ff227431 */ /* 0x000fe200000001ff */
[----:B------:R-:W-:Y:S01]  /*3fd0*/  MOV R42, 0x2400 ;  /* 0x00002400002a7802 */ /* 0x000fe20000000f00 */
[----:B------:R-:W1:Y:S01]  /*3fe0*/  S2UR UR23, SR_CTAID.Y ;  /* 0x00000000001779c3 */ /* 0x000e620000002600 */
[----:B------:R-:W-:Y:S02]  /*3ff0*/  UISETP.NE.AND UP1, UPT, UR21, URZ, UPT ;  /* 0x000000ff1500728c */ /* 0x000fe4000bf25270 */
[----:B-1----:R-:W-:-:S04]  /*4000*/  UIMAD UR22, UR23, -0x3, UR6 ;  /* 0xfffffffd171678a4 */ /* 0x002fc8000f8e0206 */
[----:B------:R-:W-:Y:S01]  /*4010*/  UISETP.NE.AND UP3, UPT, UR22, 0x1, UPT ;  /* 0x000000011600788c */ /* 0x000fe2000bf65270 */
[----:B--2---:R-:W-:Y:S02]  /*4020*/  SHF.R.U32.HI R30, RZ, 0xf, R21 ;  /* 0x0000000fff1e7819 */ /* 0x004fe40000011615 */
[C---:B------:R-:W-:Y:S02]  /*4030*/  LOP3.LUT R52, R20.reuse, 0x70007, RZ, 0xc0, !PT ;  /* 0x0007000714347812 */ /* 0x040fe400078ec0ff */
[----:B------:R-:W-:Y:S02]  /*4040*/  LOP3.LUT R33, R20, 0x380038, RZ, 0xc0, !PT ;  /* 0x0038003814217812 */ /* 0x000fe400078ec0ff */
[--C-:B------:R-:W-:Y:S02]  /*4050*/  SHF.R.U32.HI R51, RZ, 0x6, R20.reuse ;  /* 0x00000006ff337819 */ /* 0x100fe40000011614 */
[----:B------:R-:W-:Y:S02]  /*4060*/  SHF.R.U32.HI R28, RZ, 0xf, R20 ;  /* 0x0000000fff1c7819 */ /* 0x000fe40000011614 */
[----:B------:R-:W-:-:S02]  /*4070*/  LOP3.LUT R54, R21, 0x70007, RZ, 0xc0, !PT ;  /* 0x0007000715367812 */ /* 0x000fc400078ec0ff */
[----:B------:R-:W-:Y:S02]  /*4080*/  LOP3.LUT R35, R21, 0x380038, RZ, 0xc0, !PT ;  /* 0x0038003815237812 */ /* 0x000fe400078ec0ff */
[----:B------:R-:W-:Y:S02]  /*4090*/  SHF.R.U32.HI R53, RZ, 0x6, R21 ;  /* 0x00000006ff357819 */ /* 0x000fe40000011615 */
[--C-:B------:R-:W-:Y:S02]  /*40a0*/  SHF.R.U32.HI R36, RZ, 0xf, R22.reuse ;  /* 0x0000000fff247819 */ /* 0x100fe40000011616 */
[C---:B------:R-:W-:Y:S02]  /*40b0*/  LOP3.LUT R56, R22.reuse, 0x70007, RZ, 0xc0, !PT ;  /* 0x0007000716387812 */ /* 0x040fe400078ec0ff */
[----:B------:R-:W-:Y:S02]  /*40c0*/  LOP3.LUT R37, R22, 0x380038, RZ, 0xc0, !PT ;  /* 0x0038003816257812 */ /* 0x000fe400078ec0ff */
        /* <DEDUP_REMOVED lines=25> */
[----:B------:R-:W-:Y:S02]  /*4260*/  LOP3.LUT R38, R19, 0x20002, R38, 0xf8, !PT ;  /* 0x0002000213267812 */ /* 0x000fe400078ef826 */
[----:B----4-:R-:W-:Y:S02]  /*4270*/  SHF.R.U32.HI R31, RZ, 0xd, R14 ;  /* 0x0000000dff1f7819 */ /* 0x010fe4000001160e */
[----:B------:R-:W-:Y:S02]  /*4280*/  LOP3.LUT R40, R40, 0x10001, RZ, 0xc0, !PT ;  /* 0x0001000128287812 */ /* 0x000fe400078ec0ff */
[----:B------:R-:W-:Y:S02]  /*4290*/  LOP3.LUT R30, R28, 0x20002, R29, 0xf8, !PT ;  /* 0x000200021c1e7812 */ /* 0x000fe400078ef81d */
[----:B------:R-:W-:Y:S02]  /*42a0*/  LOP3.LUT R31, R38, 0x40004, R31, 0xf8, !PT ;  /* 0x00040004261f7812 */ /* 0x000fe400078ef81f */
[----:B------:R-:W-:-:S02]  /*42b0*/  LOP3.LUT R44, R12, 0x70007, RZ, 0xc0, !PT ;  /* 0x000700070c2c7812 */ /* 0x000fc400078ec0ff */
[----:B------:R-:W-:Y:S02]  /*42c0*/  LOP3.LUT R18, R12, 0x380038, RZ, 0xc0, !PT ;  /* 0x003800380c127812 */ /* 0x000fe400078ec0ff */
[--C-:B------:R-:W-:Y:S02]  /*42d0*/  SHF.R.U32.HI R28, RZ, 0x6, R12.reuse ;  /* 0x00000006ff1c7819 */ /* 0x100fe4000001160c */
[----:B------:R-:W-:Y:S02]  /*42e0*/  SHF.R.U32.HI R29, RZ, 0xd, R12 ;  /* 0x0000000dff1d7819 */ /* 0x000fe4000001160c */
[----:B------:R-:W-:Y:S02]  /*42f0*/  LOP3.LUT R37, R37, 0x64006400, RZ, 0xfc, !PT ;  /* 0x6400640025257812 */ /* 0x000fe400078efcff */
[----:B------:R-:W-:Y:S02]  /*4300*/  LOP3.LUT R38, R61, 0x380038, RZ, 0xc0, !PT ;  /* 0x003800383d267812 */ /* 0x000fe400078ec0ff */
[C---:B------:R-:W-:Y:S01]  /*4310*/  LOP3.LUT R46, R13.reuse, 0x70007, RZ, 0xc0, !PT ;  /* 0x000700070d2e7812 */ /* 0x040fe200078ec0ff */
[----:B------:R-:W-:Y:S01]  /*4320*/  HFMA2 R77, R37, R34.H0_H0, -132, -132 ;  /* 0xd820d820254d7431 */ /* 0x000fe20000040022 */
[----:B------:R-:W-:-:S02]  /*4330*/  LOP3.LUT R12, R13, 0x380038, RZ, 0xc0, !PT ;  /* 0x003800380d0c7812 */ /* 0x000fc400078ec0ff */
[--C-:B------:R-:W-:Y:S02]  /*4340*/  SHF.R.U32.HI R45, RZ, 0x6, R13.reuse ;  /* 0x00000006ff2d7819 */ /* 0x100fe4000001160d */
[----:B------:R-:W-:Y:S02]  /*4350*/  SHF.R.U32.HI R19, RZ, 0xd, R13 ;  /* 0x0000000dff137819 */ /* 0x000fe4000001160d */
[C---:B------:R-:W-:Y:S02]  /*4360*/  LOP3.LUT R48, R14.reuse, 0x70007, RZ, 0xc0, !PT ;  /* 0x000700070e307812 */ /* 0x040fe400078ec0ff */
[----:B------:R-:W-:Y:S02]  /*4370*/  LOP3.LUT R13, R14, 0x380038, RZ, 0xc0, !PT ;  /* 0x003800380e0d7812 */ /* 0x000fe400078ec0ff */
[----:B------:R-:W-:Y:S02]  /*4380*/  SHF.R.U32.HI R47, RZ, 0x6, R14 ;  /* 0x00000006ff2f7819 */ /* 0x000fe4000001160e */
[----:B------:R-:W-:-:S02]  /*4390*/  LOP3.LUT R40, R40, 0x20002, R41, 0xf8, !PT ;  /* 0x0002000228287812 */ /* 0x000fc400078ef829 */
[C---:B------:R-:W-:Y:S02]  /*43a0*/  LOP3.LUT R50, R15.reuse, 0x70007, RZ, 0xc0, !PT ;  /* 0x000700070f327812 */ /* 0x040fe400078ec0ff */
[----:B------:R-:W-:Y:S02]  /*43b0*/  LOP3.LUT R14, R15, 0x380038, RZ, 0xc0, !PT ;  /* 0x003800380f0e7812 */ /* 0x000fe400078ec0ff */
[--C-:B------:R-:W-:Y:S02]  /*43c0*/  SHF.R.U32.HI R49, RZ, 0x6, R15.reuse ;  /* 0x00000006ff317819 */ /* 0x100fe4000001160f */
[----:B------:R-:W-:Y:S02]  /*43d0*/  SHF.R.U32.HI R43, RZ, 0xd, R15 ;  /* 0x0000000dff2b7819 */ /* 0x000fe4000001160f */
[----:B------:R-:W-:Y:S02]  /*43e0*/  LOP3.LUT R29, R30, 0x40004, R29, 0xf8, !PT ;  /* 0x000400041e1d7812 */ /* 0x000fe400078ef81d */
[----:B------:R-:W-:-:S02]  /*43f0*/  LOP3.LUT R15, R51, 0x380038, RZ, 0xc0, !PT ;  /* 0x00380038330f7812 */ /* 0x000fc400078ec0ff */
[----:B------:R-:W-:Y:S02]  /*4400*/  LOP3.LUT R41, R38, 0x64006400, RZ, 0xfc, !PT ;  /* 0x6400640026297812 */ /* 0x000fe400078efcff */
[----:B------:R-:W-:Y:S02]  /*4410*/  LOP3.LUT R30, R36, 0x40004, R19, 0xf8, !PT ;  /* 0x00040004241e7812 */ /* 0x000fe400078ef813 */
        /* <DEDUP_REMOVED lines=178> */
[----:B-1----:R-:W-:Y:S02]  /*4f40*/  HFMA2 R28, R68, R20, R28 ;  /* 0x00000014441c7231 */ /* 0x002fe4000000001c */
[-C--:B------:R-:W-:Y:S02]  /*4f50*/  HFMA2 R30, R58, R31.reuse, R30 ;  /* 0x0000001f3a1e7231 */ /* 0x080fe4000000001e */
[----:B------:R-:W-:-:S02]  /*4f60*/  HFMA2 R29, R83, R31, R26 ;  /* 0x0000001f531d7231 */ /* 0x000fc4000000001a */
[----:B------:R-:W0:Y:S01]  /*4f70*/  LDS.128 R24, [UR4+0x20] ;  /* 0x00002004ff187984 */ /* 0x000e220008000c00 */
        /* <DEDUP_REMOVED lines=13> */
[----:B------:R-:W1:Y:S01]  /*5050*/  LDS.128 R28, [UR4+0x30] ;  /* 0x00003004ff1c7984 */ /* 0x000e620008000c00 */
[-C--:B------:R-:W-:Y:S02]  /*5060*/  HFMA2 R21, R69, R23.reuse, R21 ;  /* 0x0000001745157231 */ /* 0x080fe40000000015 */
        /* <DEDUP_REMOVED lines=42> */
.L_x_3464:
        /* <DEDUP_REMOVED lines=84> */
.L_x_3466:
        /* <DEDUP_REMOVED lines=79> */
.L_x_3465:
[----:B------:R-:W-:Y:S01]  /*5d40*/  UIADD3 UR5, UPT, UPT, UR5, 0x20, URZ ;  /* 0x0000002005057890 */ /* 0x000fe2000fffe0ff */
[----:B------:R-:W-:Y:S01]  /*5d50*/  MOV R93, UR17 ;  /* 0x00000011005d7c02 */ /* 0x000fe20008000f00 */
[----:B------:R-:W-:Y:S02]  /*5d60*/  UIADD3 UR4, UPT, UPT, UR4, 0x40, URZ ;  /* 0x0000004004047890 */ /* 0x000fe4000fffe0ff */
[----:B------:R-:W-:Y:S02]  /*5d70*/  UISETP.GE.AND UP1, UPT, UR5, UR8, UPT ;  /* 0x000000080500728c */ /* 0x000fe4000bf26270 */
[----:B------:R-:W-:-:S07]  /*5d80*/  IMAD.WIDE R92, R93, 0x4, R88 ;  /* 0x000000045d5c7825 */ /* 0x000fce00078e0258 */
[----:B------:R-:W-:Y:S05]  /*5d90*/  BRA.U !UP1, `(.L_x_3467) ;  /* 0xffffffe1096c7547 */ /* 0x000fea000b83ffff */
[----:B------:R-:W-:-:S05]  /*5da0*/  MOV R93, UR17 ;  /* 0x00000011005d7c02 */ /* 0x000fca0008000f00 */
[----:B------:R-:W-:-:S07]  /*5db0*/  IMAD.WIDE R92, R93, 0xc, R90 ;  /* 0x0000000c5d5c7825 */ /* 0x000fce00078e025a */
.L_x_3463:
[----:B------:R-:W0:Y:S02]  /*5dc0*/  LDCU UR8, c[0x0][0x3dc] ;  /* 0x00007b80ff0877ac */ /* 0x000e240008000800 */
[----:B0-----:R-:W-:-:S04]  /*5dd0*/  UISETP.LT.AND UP1, UPT, UR7, UR8, UPT ;  /* 0x000000080700728c */ /* 0x001fc8000bf21270 */
[----:B------:R-:W-:-:S04]  /*5de0*/  USEL UR7, UR7, UR8, UP1 ;  /* 0x0000000807077287 */ /* 0x000fc80008800000 */
[----:B------:R-:W-:-:S09]  /*5df0*/  UISETP.GT.AND UP1, UPT, UR7, UR5, UPT ;  /* 0x000000050700728c */ /* 0x000fd2000bf24270 */
[----:B------:R-:W-:Y:S05]  /*5e00*/  BRA.U !UP1, `(.L_x_3468) ;  /* 0x0000001109047547 */ /* 0x000fea000b800000 */
[----:B------:R-:W0:Y:S01]  /*5e10*/  LDCU UR17, c[0x0][0x3ac] ;  /* 0x00007580ff1177ac */ /* 0x000e220008000800 */
[----:B------:R-:W1:Y:S01]  /*5e20*/  LDCU UR6, c[0x0][0x3a8] ;  /* 0x00007500ff0677ac */ /* 0x000e620008000800 */
[----:B------:R-:W-:Y:S02]  /*5e30*/  UIADD3 UR4, UPT, UPT, UR4, 0x50, URZ ;  /* 0x0000005004047890 */ /* 0x000fe4000fffe0ff */
[----:B------:R-:W-:-:S11]  /*5e40*/  UISETP.EQ.OR UP0, UPT, UR22, 0x2, UP0 ;  /* 0x000000021600788c */ /* 0x000fd60008702670 */
.L_x_3472:
[----:B-----5:R-:W2:Y:S01]  /*5e50*/  LDG.E.128.CONSTANT R12, desc[UR14][R92.64] ;  /* 0x0000000e5c0c7981 */ /* 0x020ea2000c1e9d00 */
[----:B------:R-:W-:Y:S01]  /*5e60*/  MOV R11, 0x2400 ;  /* 0x00002400000b7802 */ /* 0x000fe20000000f00 */
[----:B------:R-:W-:Y:S01]  /*5e70*/  HFMA2 R34, -RZ, RZ, 0, 0.0625 ;  /* 0x00002c00ff227431 */ /* 0x000fe200000001ff */
[----:B------:R-:W-:Y:S01]  /*5e80*/  MOV R33, 0x3400 ;  /* 0x0000340000217802 */ /* 0x000fe20000000f00 */
[----:B------:R-:W-:Y:S01]  /*5e90*/  UISETP.NE.AND UP2, UPT, UR21, URZ, UPT ;  /* 0x000000ff1500728c */ /* 0x000fe2000bf45270 */
[----:B------:R-:W-:Y:S01]  /*5ea0*/  PRMT R7, R7, 0x5410, R11 ;  /* 0x0000541007077816 */ /* 0x000fe2000000000b */
[----:B-1----:R-:W-:-:S04]  /*5eb0*/  UIMAD UR8, UR23, -0x3, UR6 ;  /* 0xfffffffd170878a4 */ /* 0x002fc8000f8e0206 */
[----:B------:R-:W-:Y:S01]  /*5ec0*/  UISETP.NE.AND UP1, UPT, UR8, 0x1, UPT ;  /* 0x000000010800788c */ /* 0x000fe2000bf25270 */
        /* <DEDUP_REMOVED lines=10> */
[----:B------:R-:W-:Y:S02]  /*5f70*/  SHF.R.U32.HI R12, RZ, 0x8, R12 ;  /* 0x00000008ff0c7819 */ /* 0x000fe4000001160c */
[----:B------:R-:W-:-:S02]  /*5f80*/  LOP3.LUT R16, R13, 0x30003, RZ, 0xc0, !PT ;  /* 0x000300030d107812 */ /* 0x000fc400078ec0ff */
[C---:B------:R-:W-:Y:S02]  /*5f90*/  LOP3.LUT R28, R13.reuse, 0x300030, RZ, 0xc0, !PT ;  /* 0x003000300d1c7812 */ /* 0x040fe400078ec0ff */
[----:B------:R-:W-:Y:S02]  /*5fa0*/  LOP3.LUT R37, R13, 0xc000c0, RZ, 0xc0, !PT ;  /* 0x00c000c00d257812 */ /* 0x000fe400078ec0ff */
[C---:B------:R-:W-:Y:S02]  /*5fb0*/  LOP3.LUT R19, R14.reuse, 0x30003, RZ, 0xc0, !PT ;  /* 0x000300030e137812 */ /* 0x040fe400078ec0ff */
[C---:B------:R-:W-:Y:S02]  /*5fc0*/  LOP3.LUT R22, R14.reuse, 0xc000c, RZ, 0xc0, !PT ;  /* 0x000c000c0e167812 */ /* 0x040fe400078ec0ff */
[C---:B------:R-:W-:Y:S02]  /*5fd0*/  LOP3.LUT R30, R14.reuse, 0x300030, RZ, 0xc0, !PT ;  /* 0x003000300e1e7812 */ /* 0x040fe400078ec0ff */
[----:B------:R-:W-:-:S02]  /*5fe0*/  LOP3.LUT R40, R14, 0xc000c0, RZ, 0xc0, !PT ;  /* 0x00c000c00e287812 */ /* 0x000fc400078ec0ff */
[----:B------:R-:W-:Y:S02]  /*5ff0*/  SHF.R.U32.HI R13, RZ, 0x8, R13 ;  /* 0x00000008ff0d7819 */ /* 0x000fe4000001160d */
        /* <DEDUP_REMOVED lines=82> */
[----:B------:R-:W1:Y:S01]  /*6520*/  LDS.128 R12, [UR4+-0x50] ;  /* 0xffffb004ff0c7984 */ /* 0x000e620008000c00 */
[----:B------:R-:W-:Y:S02]  /*6530*/  PRMT R10, R10, 0x5410, R9 ;  /* 0x000054100a0a7816 */ /* 0x000fe40000000009 */
[----:B------:R-:W-:Y:S01]  /*6540*/  PRMT R8, R8, 0x5410, R7 ;  /* 0x0000541008087816 */ /* 0x000fe20000000007 */
[----:B------:R-:W2:Y:S01]  /*6550*/  LDS.128 R16, [UR4+-0x40] ;  /* 0xffffc004ff107984 */ /* 0x000ea20008000c00 */
[-C--:B-1----:R-:W-:Y:S02]  /*6560*/  HFMA2 R51, R43, R12.reuse, RZ ;  /* 0x0000000c2b337231 */ /* 0x082fe400000000ff */
        /* <DEDUP_REMOVED lines=12> */
[----:B--2---:R-:W-:Y:S02]  /*6630*/  HFMA2 R52, R48, R16, R52 ;  /* 0x0000001030347231 */ /* 0x004fe40000000034 */
        /* <DEDUP_REMOVED lines=26> */
.L_x_3469:
[----:B------:R-:W-:Y:S05]  /*67e0*/  BRA.U !UP1, `(.L_x_3470) ;  /* 0x0000000509747547 */ /* 0x000fea000b800000 */
[----:B------:R-:W-:-:S04]  /*67f0*/  PRMT R12, R87, 0x9910, RZ ;  /* 0x00009910570c7816 */ /* 0x000fc800000000ff */
[----:B------:R-:W-:-:S13]  /*6800*/  ISETP.NE.AND P0, PT, R12, RZ, PT ;  /* 0x000000ff0c00720c */ /* 0x000fda0003f05270 */
[----:B------:R-:W-:Y:S05]  /*6810*/  @!P0 BRA `(.L_x_3471) ;  /* 0x0000000000b08947 */ /* 0x000fea0003800000 */
[----:B------:R-:W1:Y:S01]  /*6820*/  LDS.128 R12, [UR4+-0x10] ;  /* 0xfffff004ff0c7984 */ /* 0x000e620008000c00 */
[----:B------:R-:W-:Y:S02]  /*6830*/  PRMT R10, R10, 0x5410, R9 ;  /* 0x000054100a0a7816 */ /* 0x000fe40000000009 */
[----:B------:R-:W-:Y:S01]  /*6840*/  PRMT R8, R8, 0x5410, R7 ;  /* 0x0000541008087816 */ /* 0x000fe20000000007 */
[----:B------:R-:W2:Y:S01]  /*6850*/  LDS.128 R16, [UR4] ;  /* 0x00000004ff107984 */ /* 0x000ea20008000c00 */
        /* <DEDUP_REMOVED lines=40> */
.L_x_3471:
[----:B------:R-:W-:Y:S05]  /*6ae0*/  BRA.U UP0, `(.L_x_3470) ;  /* 0x0000000100b47547 */ /* 0x000fea000b800000 */
[----:B------:R-:W1:Y:S01]  /*6af0*/  LDS.128 R12, [UR4+0x30] ;  /* 0x00003004ff0c7984 */ /* 0x000e620008000c00 */
[----:B------:R-:W-:Y:S02]  /*6b00*/  MOV R52, R11 ;  /* 0x0000000b00347202 */ /* 0x000fe40000000f00 */
[----:B------:R-:W-:Y:S01]  /*6b10*/  PRMT R10, R10, 0x5410, R9 ;  /* 0x000054100a0a7816 */ /* 0x000fe20000000009 */
[----:B------:R-:W2:Y:S01]  /*6b20*/  LDS.128 R16, [UR4+0x40] ;  /* 0x00004004ff107984 */ /* 0x000ea20008000c00 */
[----:B------:R-:W-:Y:S01]  /*6b30*/  PRMT R8, R8, 0x5410, R7 ;  /* 0x0000541008087816 */ /* 0x000fe20000000007 */
[-C--:B-1----:R-:W-:Y:S02]  /*6b40*/  HFMA2 R11, R43, R12.reuse, RZ ;  /* 0x0000000c2b0b7231 */ /* 0x082fe400000000ff */
        /* <DEDUP_REMOVED lines=39> */
.L_x_3470:
[----:B------:R-:W-:Y:S01]  /*6dc0*/  UIADD3 UR5, UPT, UPT, UR5, 0x10, URZ ;  /* 0x0000001005057890 */ /* 0x000fe2000fffe0ff */
[----:B0-----:R-:W-:Y:S01]  /*6dd0*/  MOV R11, UR17 ;  /* 0x00000011000b7c02 */ /* 0x001fe20008000f00 */
[----:B------:R-:W-:Y:S02]  /*6de0*/  UIADD3 UR4, UPT, UPT, UR4, 0x20, URZ ;  /* 0x0000002004047890 */ /* 0x000fe4000fffe0ff */
[----:B------:R-:W-:Y:S02]  /*6df0*/  UISETP.GE.AND UP1, UPT, UR5, UR7, UPT ;  /* 0x000000070500728c */ /* 0x000fe4000bf26270 */
[----:B------:R-:W-:-:S07]  /*6e00*/  IMAD.WIDE R92, R11, 0x4, R92 ;  /* 0x000000040b5c7825 */ /* 0x000fce00078e025c */
[----:B------:R-:W-:Y:S05]  /*6e10*/  BRA.U !UP1, `(.L_x_3472) ;  /* 0xfffffff1090c7547 */ /* 0x000fea000b83ffff */
.L_x_3468:
[----:B------:R-:W0:Y:S01]  /*6e20*/  S2R R8, SR_CTAID.X ;  /* 0x0000000000087919 */ /* 0x000e220000002500 */
[----:B------:R-:W1:Y:S01]  /*6e30*/  LDC.64 R10, c[0x0][0x3a0] ;  /* 0x0000e800ff0a7b82 */ /* 0x000e620000000a00 */
[----:B------:R-:W0:Y:S01]  /*6e40*/  S2R R9, SR_TID.X ;  /* 0x0000000000097919 */ /* 0x000e220000002100 */
[----:B------:R-:W2:Y:S01]  /*6e50*/  S2R R7, SR_CTAID.Y ;  /* 0x0000000000077919 */ /* 0x000ea20000002600 */
[----:B0-----:R-:W-:-:S04]  /*6e60*/  LEA R8, R8, R9, 0x5 ;  /* 0x0000000908087211 */ /* 0x001fc800078e28ff */
[----:B------:R-:W-:Y:S02]  /*6e70*/  SHF.L.U32 R8, R8, 0x2, RZ ;  /* 0x0000000208087819 */ /* 0x000fe400000006ff */
[----:B--2---:R-:W-:-:S05]  /*6e80*/  LEA R7, R7, R7, 0x1 ;  /* 0x0000000707077211 */ /* 0x004fca00078e08ff */
[----:B------:R-:W-:-:S04]  /*6e90*/  IMAD R9, R7, UR17, R8 ;  /* 0x0000001107097c24 */ /* 0x000fc8000f8e0208 */
[----:B-1----:R-:W-:Y:S01]  /*6ea0*/  IMAD.WIDE R10, R9, 0x2, R10 ;  /* 0x00000002090a7825 */ /* 0x002fe200078e020a */
[----:B------:R-:W-:-:S05]  /*6eb0*/  MOV R9, R6 ;  /* 0x0000000600097202 */ /* 0x000fca0000000f00 */
[----:B------:R0:W-:Y:S01]  /*6ec0*/  ATOM.E.ADD.F16x2.RN.STRONG.GPU P1, RZ, desc[UR14][R10.64], R9 ;  /* 0x800000090aff79a2 */ /* 0x0001e2000c12e10e */
[----:B------:R-:W-:Y:S01]  /*6ed0*/  IADD3 R13, PT, PT, -R7, UR6, RZ ;  /* 0x00000006070d7c10 */ /* 0x000fe2000fffe1ff */
        /* <DEDUP_REMOVED lines=9> */
.L_x_3476:
[----:B------:R-:W0:Y:S02]  /*6f70*/  LDS R6, [R8] ;  /* 0x0000000008067984 */ /* 0x000e240000000800 */
[----:B0-----:R-:W-:-:S05]  /*6f80*/  HADD2 R7, R6, R9 ;  /* 0x0000000906077230 */ /* 0x001fca0000000000 */
[----:B------:R-:W0:Y:S02]  /*6f90*/  ATOMS.CAST.SPIN P1, [R8], R6, R7 ;  /* 0x000000060800758d */ /* 0x000e240001820007 */
[----:B0-----:R-:W-:Y:S05]  /*6fa0*/  @!P1 BRA `(.L_x_3476) ;  /* 0xfffffffc00f09947 */ /* 0x001fea000383ffff */
[----:B------:R-:W-:Y:S05]  /*6fb0*/  BRA `(.L_x_3474) ;  /* 0x00000000000c7947 */ /* 0x000fea0003800000 */
.L_x_3475:
[----:B------:R-:W2:Y:S02]  /*6fc0*/  LD.E R6, desc[UR14][R10.64] ;  /* 0x0000000e0a067980 */ /* 0x000ea4000c101900 */
[----:B--2---:R-:W-:-:S05]  /*6fd0*/  IADD3 R7, PT, PT, R9, R6, RZ ;  /* 0x0000000609077210 */ /* 0x004fca0007ffe0ff */
[----:B------:R0:W-:Y:S02]  /*6fe0*/  ST.E desc[UR14][R10.64], R7 ;  /* 0x000000070a007985 */ /* 0x0001e4000c10190e */
.L_x_3474:
[----:B------:R-:W-:Y:S05]  /*6ff0*/  BSYNC.RECONVERGENT B0 ;  /* 0x0000000000007941 */ /* 0x000fea0003800200 */
.L_x_3473:
[----:B------:R1:W-:Y:S01]  /*7000*/  ATOM.E.ADD.F16x2.RN.STRONG.GPU P1, RZ, desc[UR14][R10.64+0x4], R12 ;  /* 0x8000040c0aff79a2 */ /* 0x0003e2000c12e10e */
[----:B------:R-:W-:Y:S04]  /*7010*/  BSSY.RECONVERGENT B0, `(.L_x_3477) ;  /* 0x000000e000007945 */ /* 0x000fe80003800200 */
[----:B-1----:R-:W-:Y:S05]  /*7020*/  @P1 BRA `(.L_x_3478) ;  /* 0x0000000000301947 */ /* 0x002fea0003800000 */
[----:B------:R-:W1:Y:S02]  /*7030*/  QSPC.E.S P1, RZ, [R10+0x4] ;  /* 0x000004000aff73aa */ /* 0x000e640000020500 */
[----:B-1----:R-:W-:Y:S05]  /*7040*/  @!P1 BRA `(.L_x_3479) ;  /* 0x00000000001c9947 */ /* 0x002fea0003800000 */
[----:B------:R-:W-:-:S04]  /*7050*/  MOV R6, R10 ;  /* 0x0000000a00067202 */ /* 0x000fc80000000f00 */
[----:B------:R-:W-:-:S07]  /*7060*/  MOV R8, R6 ;  /* 0x0000000600087202 */ /* 0x000fce0000000f00 */
.L_x_3480:
[----:B------:R-:W0:Y:S02]  /*7070*/  LDS R6, [R8+0x4] ;  /* 0x0000040008067984 */ /* 0x000e240000000800 */
[----:B0-----:R-:W-:-:S05]  /*7080*/  HFMA2 R7, R6, 1, 1, R5 ;  /* 0x3c003c0006077831 */ /* 0x001fca0000000005 */
[----:B------:R-:W0:Y:S02]  /*7090*/  ATOMS.CAST.SPIN P1, [R8+0x4], R6, R7 ;  /* 0x000004060800758d */ /* 0x000e240001820007 */
[----:B0-----:R-:W-:Y:S05]  /*70a0*/  @!P1 BRA `(.L_x_3480) ;  /* 0xfffffffc00f09947 */ /* 0x001fea000383ffff */
[----:B------:R-:W-:Y:S05]  /*70b0*/  BRA `(.L_x_3478) ;  /* 0x00000000000c7947 */ /* 0x000fea0003800000 */
.L_x_3479:
[----:B------:R-:W2:Y:S02]  /*70c0*/  LD.E R5, desc[UR14][R10.64+0x4] ;  /* 0x0000040e0a057980 */ /* 0x000ea4000c101900 */
[----:B--2---:R-:W-:-:S05]  /*70d0*/  IADD3 R5, PT, PT, R12, R5, RZ ;  /* 0x000000050c057210 */ /* 0x004fca0007ffe0ff */
[----:B------:R1:W-:Y:S02]  /*70e0*/  ST.E desc[UR14][R10.64+0x4], R5 ;  /* 0x000004050a007985 */ /* 0x0003e4000c10190e */
.L_x_3478:
[----:B------:R-:W-:Y:S05]  /*70f0*/  BSYNC.RECONVERGENT B0 ;  /* 0x0000000000007941 */ /* 0x000fea0003800200 */
.L_x_3477:
        /* <DEDUP_REMOVED lines=13> */
.L_x_3484:
[----:B------:R-:W0:Y:S02]  /*71d0*/  LDS R4, [R6] ;  /* 0x0000000006047984 */ /* 0x000e240000000800 */
[----:B0-----:R-:W-:-:S05]  /*71e0*/  HADD2 R5, R4, R7 ;  /* 0x0000000704057230 */ /* 0x001fca0000000000 */
[----:B------:R-:W0:Y:S02]  /*71f0*/  ATOMS.CAST.SPIN P0, [R6], R4, R5 ;  /* 0x000000040600758d */ /* 0x000e240001800005 */
[----:B0-----:R-:W-:Y:S05]  /*7200*/  @!P0 BRA `(.L_x_3484) ;  /* 0xfffffffc00f08947 */ /* 0x001fea000383ffff */
[----:B------:R-:W-:Y:S05]  /*7210*/  BRA `(.L_x_3482) ;  /* 0x00000000000c7947 */ /* 0x000fea0003800000 */
.L_x_3483:
[----:B------:R-:W2:Y:S02]  /*7220*/  LD.E R4, desc[UR14][R10.64] ;  /* 0x0000000e0a047980 */ /* 0x000ea4000c101900 */
[----:B--2---:R-:W-:-:S05]  /*7230*/  IADD3 R5, PT, PT, R5, R4, RZ ;  /* 0x0000000405057210 */ /* 0x004fca0007ffe0ff */
[----:B------:R0:W-:Y:S02]  /*7240*/  ST.E desc[UR14][R10.64], R5 ;  /* 0x000000050a007985 */ /* 0x0001e4000c10190e */
.L_x_3482:
[----:B------:R-:W-:Y:S05]  /*7250*/  BSYNC.RECONVERGENT B0 ;  /* 0x0000000000007941 */ /* 0x000fea0003800200 */
.L_x_3481:
[----:B------:R1:W-:Y:S01]  /*7260*/  ATOM.E.ADD.F16x2.RN.STRONG.GPU P0, RZ, desc[UR14][R10.64+0x4], R8 ;  /* 0x800004080aff79a2 */ /* 0x0003e2000c10e10e */
[----:B------:R-:W-:Y:S04]  /*7270*/  BSSY.RECONVERGENT B0, `(.L_x_3485) ;  /* 0x000000e000007945 */ /* 0x000fe80003800200 */
[----:B-1----:R-:W-:Y:S05]  /*7280*/  @P0 BRA `(.L_x_3486) ;  /* 0x0000000000300947 */ /* 0x002fea0003800000 */
[----:B------:R-:W1:Y:S02]  /*7290*/  QSPC.E.S P0, RZ, [R10+0x4] ;  /* 0x000004000aff73aa */ /* 0x000e640000000500 */
[----:B-1----:R-:W-:Y:S05]  /*72a0*/  @!P0 BRA `(.L_x_3487) ;  /* 0x00000000001c8947 */ /* 0x002fea0003800000 */
[----:B------:R-:W-:-:S04]  /*72b0*/  MOV R4, R10 ;  /* 0x0000000a00047202 */ /* 0x000fc80000000f00 */
[----:B------:R-:W-:-:S07]  /*72c0*/  MOV R6, R4 ;  /* 0x0000000400067202 */ /* 0x000fce0000000f00 */
.L_x_3488:
[----:B------:R-:W0:Y:S02]  /*72d0*/  LDS R4, [R6+0x4] ;  /* 0x0000040006047984 */ /* 0x000e240000000800 */
[----:B0-----:R-:W-:-:S05]  /*72e0*/  HFMA2 R5, R4, 1, 1, R3 ;  /* 0x3c003c0004057831 */ /* 0x001fca0000000003 */
[----:B------:R-:W0:Y:S02]  /*72f0*/  ATOMS.CAST.SPIN P0, [R6+0x4], R4, R5 ;  /* 0x000004040600758d */ /* 0x000e240001800005 */
[----:B0-----:R-:W-:Y:S05]  /*7300*/  @!P0 BRA `(.L_x_3488) ;  /* 0xfffffffc00f08947 */ /* 0x001fea000383ffff */
[----:B------:R-:W-:Y:S05]  /*7310*/  BRA `(.L_x_3486) ;  /* 0x00000000000c7947 */ /* 0x000fea0003800000 */
.L_x_3487:
[----:B------:R-:W2:Y:S02]  /*7320*/  LD.E R3, desc[UR14][R10.64+0x4] ;  /* 0x0000040e0a037980 */ /* 0x000ea4000c101900 */
[----:B--2---:R-:W-:-:S05]  /*7330*/  IADD3 R3, PT, PT, R8, R3, RZ ;  /* 0x0000000308037210 */ /* 0x004fca0007ffe0ff */
[----:B------:R1:W-:Y:S02]  /*7340*/  ST.E desc[UR14][R10.64+0x4], R3 ;  /* 0x000004030a007985 */ /* 0x0003e4000c10190e */
.L_x_3486:
[----:B------:R-:W-:Y:S05]  /*7350*/  BSYNC.RECONVERGENT B0 ;  /* 0x0000000000007941 */ /* 0x000fea0003800200 */
.L_x_3485:
[----:B------:R-:W-:-:S13]  /*7360*/  ISETP.NE.AND P0, PT, R13, 0x2, PT ;  /* 0x000000020d00780c */ /* 0x000fda0003f05270 */
        /* <DEDUP_REMOVED lines=13> */
.L_x_3492:
[----:B------:R-:W0:Y:S02]  /*7440*/  LDS R2, [R4] ;  /* 0x0000000004027984 */ /* 0x000e240000000800 */
[----:B0-----:R-:W-:-:S05]  /*7450*/  HADD2 R3, R2, R5 ;  /* 0x0000000502037230 */ /* 0x001fca0000000000 */
[----:B------:R-:W0:Y:S02]  /*7460*/  ATOMS.CAST.SPIN P0, [R4], R2, R3 ;  /* 0x000000020400758d */ /* 0x000e240001800003 */
[----:B0-----:R-:W-:Y:S05]  /*7470*/  @!P0 BRA `(.L_x_3492) ;  /* 0xfffffffc00f08947 */ /* 0x001fea000383ffff */
[----:B------:R-:W-:Y:S05]  /*7480*/  BRA `(.L_x_3490) ;  /* 0x00000000000c7947 */ /* 0x000fea0003800000 */
.L_x_3491:
[----:B------:R-:W2:Y:S02]  /*7490*/  LD.E R2, desc[UR14][R10.64] ;  /* 0x0000000e0a027980 */ /* 0x000ea4000c101900 */
[----:B--2---:R-:W-:-:S05]  /*74a0*/  IADD3 R3, PT, PT, R3, R2, RZ ;  /* 0x0000000203037210 */ /* 0x004fca0007ffe0ff */
[----:B------:R0:W-:Y:S02]  /*74b0*/  ST.E desc[UR14][R10.64], R3 ;  /* 0x000000030a007985 */ /* 0x0001e4000c10190e */
.L_x_3490:
[----:B------:R-:W-:Y:S05]  /*74c0*/  BSYNC.RECONVERGENT B0 ;  /* 0x0000000000007941 */ /* 0x000fea0003800200 */
.L_x_3489:
[----:B------:R1:W-:Y:S02]  /*74d0*/  ATOM.E.ADD.F16x2.RN.STRONG.GPU P0, RZ, desc[UR14][R10.64+0x4], R7 ;  /* 0x800004070aff79a2 */ /* 0x0003e4000c10e10e */
[----:B-1----:R-:W-:Y:S05]  /*74e0*/  @P0 EXIT ;  /* 0x000000000000094d */ /* 0x002fea0003800000 */
[----:B------:R-:W1:Y:S02]  /*74f0*/  QSPC.E.S P0, RZ, [R10+0x4] ;  /* 0x000004000aff73aa */ /* 0x000e640000000500 */
[----:B-1----:R-:W-:Y:S05]  /*7500*/  @!P0 BRA `(.L_x_3493) ;  /* 0x00000000001c8947 */ /* 0x002fea0003800000 */
[----:B------:R-:W-:-:S04]  /*7510*/  MOV R2, R10 ;  /* 0x0000000a00027202 */ /* 0x000fc80000000f00 */
[----:B------:R-:W-:-:S07]  /*7520*/  MOV R4, R2 ;  /* 0x0000000200047202 */ /* 0x000fce0000000f00 */
.L_x_3494:
[----:B------:R-:W0:Y:S02]  /*7530*/  LDS R2, [R4+0x4] ;  /* 0x0000040004027984 */ /* 0x000e240000000800 */
[----:B0-----:R-:W-:-:S05]  /*7540*/  HFMA2 R3, R2, 1, 1, R0 ;  /* 0x3c003c0002037831 */ /* 0x001fca0000000000 */
[----:B------:R-:W0:Y:S02]  /*7550*/  ATOMS.CAST.SPIN P0, [R4+0x4], R2, R3 ;  /* 0x000004020400758d */ /* 0x000e240001800003 */
[----:B0-----:R-:W-:Y:S05]  /*7560*/  @!P0 BRA `(.L_x_3494) ;  /* 0xfffffffc00f08947 */ /* 0x001fea000383ffff */
[----:B------:R-:W-:Y:S05]  /*7570*/  EXIT ;  /* 0x000000000000794d */ /* 0x000fea0003800000 */
.L_x_3493:
[----:B------:R-:W0:Y:S02]  /*7580*/  LD.E R0, desc[UR14][R10.64+0x4] ;  /* 0x0000040e0a007980 */ /* 0x000e24000c101900 */
[----:B0-----:R-:W-:-:S05]  /*7590*/  IADD3 R3, PT, PT, R7, R0, RZ ;  /* 0x0000000007037210 */ /* 0x001fca0007ffe0ff */
[----:B------:R-:W-:Y:S01]  /*75a0*/  ST.E desc[UR14][R10.64+0x4], R3 ;  /* 0x000004030a007985 */ /* 0x000fe2000c10190e */
[----:B------:R-:W-:Y:S05]  /*75b0*/  EXIT ;  /* 0x000000000000794d */ /* 0x000fea0003800000 */
.L_x_3495:
        /* <DEDUP_REMOVED lines=12> */
.L_x_5327:


//--------------------- .text._Z23gemm_half_q_half_kernelILi3ELi128ELb1ELb0ELi32EEvPK6__halfPKjS4_S2_PS0_iiiiPKtS7_iiiiiibS2_i --------------------------
	.section	.text._Z23gemm_half_q_half_kernelILi3ELi128ELb1ELb0ELi32EEvPK6__halfPKjS4_S2_PS0_iiiiPKtS7_iiiiiibS2_i,"ax",@progbits
	.align	128
        .global         _Z23gemm_half_q_half_kernelILi3ELi128ELb1ELb0ELi32EEvPK6__halfPKjS4_S2_PS0_iiiiPKtS7_iiiiiibS2_i
        .type           _Z23gemm_half_q_half_kernelILi3ELi128ELb1ELb0ELi32EEvPK6__halfPKjS4_S2_PS0_iiiiPKtS7_iiiiiibS2_i,@function
        .size           _Z23gemm_half_q_half_kernelILi3ELi128ELb1ELb0ELi32EEvPK6__halfPKjS4_S2_PS0_iiiiPKtS7_iiiiiibS2_i,(.L_x_5328 - _Z23gemm_half_q_half_kernelILi3ELi128ELb1ELb0ELi32EEvPK6__halfPKjS4_S2_PS0_iiiiPKtS7_iiiiiibS2_i)
        .other          _Z23gemm_half_q_half_kernelILi3ELi128ELb1ELb0ELi32EEvPK6__halfPKjS4_S2_PS0_iiiiPKtS7_iiiiiibS2_i,@"STO_CUDA_ENTRY STV_DEFAULT"
_Z23gemm_half_q_half_kernelILi3ELi128ELb1ELb0ELi32EEvPK6__halfPKjS4_S2_PS0_iiiiPKtS7_iiiiiibS2_i:
.text._Z23gemm_half_q_half_kernelILi3ELi128ELb1ELb0ELi32EEvPK6__halfPKjS4_S2_PS0_iiiiPKtS7_iiiiiibS2_i:
        /* <DEDUP_REMOVED lines=32> */
.L_x_3496:
[----:B------:R-:W-:Y:S01]  /*0200*/  PRMT R3, R3, 0x9910, RZ ;  /* 0x0000991003037816 */ /* 0x000fe200000000ff */
[----:B------:R-:W-:-:S03]  /*0210*/  UISETP.LT.U32.AND UP1, UPT, UR6, 0x3, UPT ;  /* 0x000000030600788c */ /* 0x000fc6000bf21070 */
[----:B------:R-:W-:Y:S02]  /*0220*/  ISETP.NE.AND P0, PT, R3, RZ, PT ;  /* 0x000000ff0300720c */ /* 0x000fe40003f05270 */
[----:B------:R-:W-:-:S04]  /*0230*/  SHF.L.U32 R3, R7, 0x5, RZ ;  /* 0x0000000507037819 */ /* 0x000fc800000006ff */
[----:B------:R-:W-:-:S07]  /*0240*/  VIADDMNMX R4, R3, 0x20, R2, PT ;  /* 0x0000002003047846 */ /* 0x000fce0003800102 */
        /* <DEDUP_REMOVED lines=37> */
.L_x_3502:
        /* <DEDUP_REMOVED lines=32> */
.L_x_3501:
        /* <DEDUP_REMOVED lines=20> */
.L_x_3503:
[----:B------:R-:W-:-:S13]  /*07e0*/  ISETP.EQ.AND P1, PT, RZ, UR8, PT ;  /* 0x00000008ff007c0c */ /* 0x000fda000bf22270 */
[----:B------:R-:W-:Y:S05]  /*07f0*/  @!P0 BRA P1, `(.L_x_3498) ;  /* 0x0000000400748947 */ /* 0x000fea0000800000 */
.L_x_3500:
        /* <DEDUP_REMOVED lines=12> */
.L_x_3499:
        /* <DEDUP_REMOVED lines=15> */
.L_x_3506:
        /* <DEDUP_REMOVED lines=32> */
.L_x_3505:
        /* <DEDUP_REMOVED lines=21> */
.L_x_3507:
[----:B------:R-:W-:-:S09]  /*0d00*/  UISETP.NE.OR UP1, UPT, UR8, URZ, UP1 ;  /* 0x000000ff0800728c */ /* 0x000fd20008f25670 */
[----:B------:R-:W-:Y:S05]  /*0d10*/  BRA.U !UP1, `(.L_x_3498) ;  /* 0x00000001092c7547 */ /* 0x000fea000b800000 */
.L_x_3504:
        /* <DEDUP_REMOVED lines=11> */
.L_x_3498:
[----:B------:R-:W-:Y:S05]  /*0dd0*/  BSYNC.RECONVERGENT B0 ;  /* 0x0000000000007941 */ /* 0x000fea0003800200 */
.L_x_3497:
        /* <DEDUP_REMOVED lines=20> */
.L_x_3511:
        /* <DEDUP_REMOVED lines=15> */
.L_x_3510:
        /* <DEDUP_REMOVED lines=12> */
.L_x_3512:
[----:B------:R-:W-:-:S09]  /*10d0*/  UISETP.NE.OR UP1, UPT, UR7, URZ, UP1 ;  /* 0x000000ff0700728c */ /* 0x000fd20008f25670 */
[----:B------:R-:W-:Y:S05]  /*10e0*/  BRA.U !UP1, `(.L_x_3508) ;  /* 0x00000001091c7547 */ /* 0x000fea000b800000 */
.L_x_3509:
[----:B012---:R-:W0:Y:S02]  /*10f0*/  LDC.64 R8, c[0x0][0x3a0] ;  /* 0x0000e800ff087b82 */ /* 0x007e240000000a00 */
.L_x_3513:
[C---:B0-----:R-:W-:Y:S01]  /*1100*/  IMAD.WIDE R10, R19.reuse, 0x2, R8 ;  /* 0x00000002130a7825 */ /* 0x041fe200078e0208 */
[----:B------:R-:W-:Y:S01]  /*1110*/  UIADD3 UR7, UPT, UPT, UR7, 0x1, URZ ;  /* 0x0000000107077890 */ /* 0x000fe2000fffe0ff */
[----:B------:R-:W-:-:S03]  /*1120*/  IADD3 R19, PT, PT, R19, UR9, RZ ;  /* 0x0000000913137c10 */ /* 0x000fc6000fffe0ff */
[----:B------:R3:W-:Y:S01]  /*1130*/  STG.E.64 desc[UR10][R10.64], RZ ;  /* 0x000000ff0a007986 */ /* 0x0007e2000c101b0a */
[----:B------:R-:W-:-:S09]  /*1140*/  UISETP.NE.AND UP1, UPT, UR7, URZ, UPT ;  /* 0x000000ff0700728c */ /* 0x000fd2000bf25270 */
[----:B---3--:R-:W-:Y:S05]  /*1150*/  BRA.U UP1, `(.L_x_3513) ;  /* 0xfffffffd01e87547 */ /* 0x008fea000b83ffff */
.L_x_3508:
[----:B------:R-:W1:Y:S01]  /*1160*/  LDCU UR7, c[0x0][0x3c8] ;  /* 0x00007900ff0777ac */ /* 0x000e620008000800 */
[----:B------:R-:W-:Y:S01]  /*1170*/  BAR.SYNC.DEFER_BLOCKING 0x0 ;  /* 0x0000000000007b1d */ /* 0x000fe20000010000 */
[----:B------:R-:W-:-:S05]  /*1180*/  ISETP.GE.AND P0, PT, R3, R2, PT ;  /* 0x000000020300720c */ /* 0x000fca0003f06270 */
[----:B------:R-:W3:Y:S01]  /*1190*/  LDCU UR8, c[0x0][0x3cc] ;  /* 0x00007980ff0877ac */ /* 0x000ee20008000800 */
[----:B------:R-:W4:Y:S01]  /*11a0*/  LDCU UR13, c[0x0][0x3d0] ;  /* 0x00007a00ff0d77ac */ /* 0x000f220008000800 */
[----:B------:R-:W0:Y:S01]  /*11b0*/  LDCU UR14, c[0x0][0x3d4] ;  /* 0x00007a80ff0e77ac */ /* 0x000e220008000800 */
[----:B-12---:R-:W-:Y:S01]  /*11c0*/  VIMNMX R10, PT, PT, R3, UR7, PT ;  /* 0x00000007030a7c48 */ /* 0x006fe2000bfe0100 */
[----:B------:R-:W1:Y:S04]  /*11d0*/  LDCU UR15, c[0x0][0x3d8] ;  /* 0x00007b00ff0f77ac */ /* 0x000e680008000800 */
[----:B------:R-:W-:Y:S05]  /*11e0*/  @P0 BRA `(.L_x_3514) ;  /* 0x0000000000d40947 */ /* 0x000fea0003800000 */
[----:B0-----:R-:W0:Y:S01]  /*11f0*/  LDC.64 R8, c[0x0][0x3b8] ;  /* 0x0000ee00ff087b82 */ /* 0x001e220000000a00 */
        /* <DEDUP_REMOVED lines=10> */
.L_x_3515:
        /* <DEDUP_REMOVED lines=42> */
.L_x_3514:
[C---:B------:R-:W-:Y:S01]  /*1540*/  ISETP.GT.AND P0, PT, R3.reuse, UR7, PT ;  /* 0x0000000703007c0c */ /* 0x040fe2000bf04270 */
[----:B------:R-:W-:Y:S01]  /*1550*/  HFMA2 R6, -RZ, RZ, 0, 0 ;  /* 0x00000000ff067431 */ /* 0x000fe200000001ff */
[----:B------:R-:W-:Y:S01]  /*1560*/  SHF.R.S32.HI R7, RZ, 0x1f, R10 ;  /* 0x0000001fff077819 */ /* 0x000fe2000001140a */
[----:B------:R-:W-:Y:S01]  /*1570*/  HFMA2 R4, -RZ, RZ, 0, 0 ;  /* 0x00000000ff047431 */ /* 0x000fe200000001ff */
[----:B---3--:R-:W-:Y:S02]  /*1580*/  ISETP.GT.AND P1, PT, R3, UR8, PT ;  /* 0x0000000803007c0c */ /* 0x008fe4000bf24270 */
[----:B------:R-:W-:Y:S02]  /*1590*/  LEA.HI R7, R7, R10, RZ, 0x5 ;  /* 0x0000000a07077211 */ /* 0x000fe400078f28ff */
[----:B------:R-:W-:Y:S02]  /*15a0*/  CS2R R10, SRZ ;  /* 0x00000000000a7805 */ /* 0x000fe4000001ff00 */
[----:B----4-:R-:W-:-:S02]  /*15b0*/  ISETP.GT.AND P2, PT, R3, UR13, PT ;  /* 0x0000000d03007c0c */ /* 0x010fc4000bf44270 */
[C---:B0-----:R-:W-:Y:S02]  /*15c0*/  ISETP.GT.AND P3, PT, R3.reuse, UR14, PT ;  /* 0x0000000e03007c0c */ /* 0x041fe4000bf64270 */
        /* <DEDUP_REMOVED lines=11> */
.L_x_3516:
        /* <DEDUP_REMOVED lines=8> */
.L_x_3517:
        /* <DEDUP_REMOVED lines=8> */
.L_x_3518:
        /* <DEDUP_REMOVED lines=8> */
.L_x_3519:
        /* <DEDUP_REMOVED lines=8> */
.L_x_3520:
        /* <DEDUP_REMOVED lines=9> */
[----:B------:R-:W-:Y:S02]  /*1910*/  PRMT R14, RZ, 0x5410, RZ ;  /* 0x00005410ff0e7816 */ /* 0x000fe400000000ff */
[----:B------:R-:W-:Y:S02]  /*1920*/  PRMT R32, RZ, 0x5410, RZ ;  /* 0x00005410ff207816 */ /* 0x000fe400000000ff */
[----:B------:R-:W-:Y:S02]  /*1930*/  IADD3 R5, P0, PT, R5, R4, RZ ;  /* 0x0000000405057210 */ /* 0x000fe40007f1e0ff */
[----:B------:R-:W-:Y:S02]  /*1940*/  PRMT R31, RZ, 0x5410, RZ ;  /* 0x00005410ff1f7816 */ /* 0x000fe400000000ff */
[----:B------:R-:W-:-:S02]  /*1950*/  LEA.HI.X.SX32 R4, R4, R7, 0x1, P0 ;  /* 0x0000000704047211 */ /* 0x000fc400000f0eff */
[----:B------:R-:W-:Y:S02]  /*1960*/  ISETP.GT.AND P0, PT, R6, R3, PT ;  /* 0x000000030600720c */ /* 0x000fe40003f04270 */
[C---:B0-----:R-:W-:Y:S02]  /*1970*/  LEA R2, P1, R5.reuse, UR14, 0x2 ;  /* 0x0000000e05027c11 */ /* 0x041fe4000f8210ff */
[----:B------:R-:W-:Y:S02]  /*1980*/  PRMT R30, RZ, 0x5410, RZ ;  /* 0x00005410ff1e7816 */ /* 0x000fe400000000ff */
[----:B------:R-:W-:-:S07]  /*1990*/  LEA.HI.X R3, R5, UR15, R4, 0x2, P1 ;  /* 0x0000000f05037c11 */ /* 0x000fce00088f1404 */
[----:B------:R-:W-:Y:S05]  /*19a0*/  @!P0 BRA `(.L_x_3521) ;  /* 0x0000006000fc8947 */ /* 0x000fea0003800000 */
[----:B------:R-:W2:Y:S01]  /*19b0*/  LDG.E.128.CONSTANT R8, desc[UR10][R2.64] ;  /* 0x0000000a02087981 */ /* 0x000ea2000c1e9d00 */
[----:B------:R-:W-:-:S05]  /*19c0*/  MOV R23, UR9 ;  /* 0x0000000900177c02 */ /* 0x000fca0008000f00 */
[----:B------:R-:W-:-:S05]  /*19d0*/  IMAD.WIDE R22, R23, 0x4, R2 ;  /* 0x0000000417167825 */ /* 0x000fca00078e0202 */
[----:B------:R0:W3:Y:S01]  /*19e0*/  LDG.E.128.CONSTANT R4, desc[UR10][R22.64] ;  /* 0x0000000a16047981 */ /* 0x0000e2000c1e9d00 */
[----:B------:R-:W-:Y:S02]  /*19f0*/  ISETP.NE.AND P1, PT, R0, RZ, PT ;  /* 0x000000ff0000720c */ /* 0x000fe40003f25270 */
[----:B------:R-:W-:Y:S02]  /*1a00*/  MOV R15, UR9 ;  /* 0x00000009000f7c02 */ /* 0x000fe40008000f00 */
[----:B------:R-:W-:Y:S02]  /*1a10*/  PRMT R31, RZ, 0x5410, RZ ;  /* 0x00005410ff1f7816 */ /* 0x000fe400000000ff */
[----:B------:R-:W-:Y:S02]  /*1a20*/  PRMT R30, RZ, 0x5410, RZ ;  /* 0x00005410ff1e7816 */ /* 0x000fe400000000ff */
[----:B------:R-:W-:Y:S01]  /*1a30*/  PRMT R16, RZ, 0x5410, RZ ;  /* 0x00005410ff107816 */ /* 0x000fe200000000ff */
[----:B0-----:R-:W-:Y:S01]  /*1a40*/  IMAD.WIDE R22, R15, 0x4, R22 ;  /* 0x000000040f167825 */ /* 0x001fe200078e0216 */
[----:B------:R-:W-:-:S02]  /*1a50*/  PRMT R15, RZ, 0x5410, RZ ;  /* 0x00005410ff0f7816 */ /* 0x000fc400000000ff */
[----:B--2---:R-:W-:Y:S02]  /*1a60*/  LOP3.LUT R3, R9, 0xff, RZ, 0xc0, !PT ;  /* 0x000000ff09037812 */ /* 0x004fe400078ec0ff */
[----:B------:R-:W-:Y:S02]  /*1a70*/  LOP3.LUT R2, R8, 0xff, RZ, 0xc0, !PT ;  /* 0x000000ff08027812 */ /* 0x000fe400078ec0ff */
[----:B------:R-:W-:Y:S02]  /*1a80*/  IADD3 R24, PT, PT, R3, -0x80, RZ ;  /* 0xffffff8003187810 */ /* 0x000fe40007ffe0ff */
[----:B------:R-:W-:Y:S02]  /*1a90*/  LOP3.LUT R3, R10, 0xff, RZ, 0xc0, !PT ;  /* 0x000000ff0a037812 */ /* 0x000fe400078ec0ff */
[----:B------:R-:W-:Y:S02]  /*1aa0*/  IADD3 R2, PT, PT, R2, -0x80, RZ ;  /* 0xffffff8002027810 */ /* 0x000fe40007ffe0ff */
[----:B------:R-:W-:Y:S01]  /*1ab0*/  IADD3 R13, PT, PT, R3, -0x80, RZ ;  /* 0xffffff80030d7810 */ /* 0x000fe20007ffe0ff */
[----:B------:R-:W0:Y:S01]  /*1ac0*/  I2F.F16 R24, R24 ;  /* 0x0000001800187306 */ /* 0x000e220000200c00 */
[----:B------:R-:W-:-:S02]  /*1ad0*/  SHF.R.U32.HI R3, RZ, 0x8, R8 ;  /* 0x00000008ff037819 */ /* 0x000fc40000011608 */
[----:B------:R-:W-:Y:S02]  /*1ae0*/  LEA.HI R26, R11, 0xffffff80, RZ, 0x8 ;  /* 0xffffff800b1a7811 */ /* 0x000fe400078f40ff */
[----:B------:R-:W-:Y:S02]  /*1af0*/  LOP3.LUT R3, R3, 0xff, RZ, 0xc0, !PT ;  /* 0x000000ff03037812 */ /* 0x000fe400078ec0ff */
[----:B------:R-:W-:Y:S01]  /*1b00*/  LOP3.LUT R12, R11, 0xff, RZ, 0xc0, !PT ;  /* 0x000000ff0b0c7812 */ /* 0x000fe200078ec0ff */
[----:B------:R1:W2:Y:S01]  /*1b10*/  I2F.F16 R25, R2 ;  /* 0x0000000200197306 */ /* 0x0002a20000200c00 */
[----:B------:R-:W-:Y:S02]  /*1b20*/  IADD3 R3, PT, PT, R3, -0x80, RZ ;  /* 0xffffff8003037810 */ /* 0x000fe40007ffe0ff */
[----:B------:R-:W-:Y:S02]  /*1b30*/  SHF.R.U32.HI R14, RZ, 0x8, R10 ;  /* 0x00000008ff0e7819 */ /* 0x000fe4000001160a */
[----:B------:R-:W-:-:S02]  /*1b40*/  LEA.HI R29, R8, 0xffffff80, RZ, 0x8 ;  /* 0xffffff80081d7811 */ /* 0x000fc400078f40ff */
[----:B------:R-:W-:Y:S01]  /*1b50*/  LOP3.LUT R14, R14, 0xff, RZ, 0xc0, !PT ;  /* 0x000000ff0e0e7812 */ /* 0x000fe200078ec0ff */
[----:B------:R4:W0:Y:S01]  /*1b60*/  I2F.F16 R33, R3 ;  /* 0x0000000300217306 */ /* 0x0008220000200c00 */
[----:B-1----:R-:W-:Y:S02]  /*1b70*/  SHF.R.U32.HI R2, RZ, 0x8, R9 ;  /* 0x00000008ff027819 */ /* 0x002fe40000011609 */
[----:B------:R-:W-:Y:S02]  /*1b80*/  IADD3 R14, PT, PT, R14, -0x80, RZ ;  /* 0xffffff800e0e7810 */ /* 0x000fe40007ffe0ff */
[----:B------:R-:W-:Y:S02]  /*1b90*/  LOP3.LUT R2, R2, 0xff, RZ, 0xc0, !PT ;  /* 0x000000ff02027812 */ /* 0x000fe400078ec0ff */
[----:B------:R-:W-:Y:S01]  /*1ba0*/  LEA.HI R28, R9, 0xffffff80, RZ, 0x8 ;  /* 0xffffff80091c7811 */ /* 0x000fe200078f40ff */
[----:B------:R-:W1:Y:S01]  /*1bb0*/  I2F.F16 R35, R14 ;  /* 0x0000000e00237306 */ /* 0x000e620000200c00 */
[----:B----4-:R-:W-:-:S02]  /*1bc0*/  SHF.R.U32.HI R3, RZ, 0x8, R11 ;  /* 0x00000008ff037819 */ /* 0x010fc4000001160b */
[----:B------:R-:W-:Y:S02]  /*1bd0*/  IADD3 R2, PT, PT, R2, -0x80, RZ ;  /* 0xffffff8002027810 */ /* 0x000fe40007ffe0ff */
[----:B------:R-:W-:Y:S02]  /*1be0*/  LOP3.LUT R3, R3, 0xff, RZ, 0xc0, !PT ;  /* 0x000000ff03037812 */ /* 0x000fe400078ec0ff */
[----:B------:R-:W-:Y:S01]  /*1bf0*/  SHF.R.U32.HI R11, RZ, 0x10, R11 ;  /* 0x00000010ff0b7819 */ /* 0x000fe2000001160b */
[----:B------:R3:W4:Y:S01]  /*1c00*/  I2F.F16 R34, R2 ;  /* 0x0000000200227306 */ /* 0x0007220000200c00 */
[----:B------:R-:W-:Y:S02]  /*1c10*/  IADD3 R3, PT, PT, R3, -0x80, RZ ;  /* 0xffffff8003037810 */ /* 0x000fe40007ffe0ff */
[----:B------:R-:W-:Y:S02]  /*1c20*/  LOP3.LUT R11, R11, 0xff, RZ, 0xc0, !PT ;  /* 0x000000ff0b0b7812 */ /* 0x000fe400078ec0ff */
[----:B------:R-:W-:-:S02]  /*1c30*/  LEA.HI R27, R10, 0xffffff80, RZ, 0x8 ;  /* 0xffffff800a1b7811 */ /* 0x000fc400078f40ff */
[----:B------:R-:W-:Y:S01]  /*1c40*/  IADD3 R11, PT, PT, R11, -0x80, RZ ;  /* 0xffffff800b0b7810 */ /* 0x000fe20007ffe0ff */
[----:B------:R2:W0:Y:S01]  /*1c50*/  I2F.F16 R44, R3 ;  /* 0x00000003002c7306 */ /* 0x0004220000200c00 */
[----:B---3--:R-:W-:Y:S02]  /*1c60*/  LOP3.LUT R2, R4, 0xff, RZ, 0xc0, !PT ;  /* 0x000000ff04027812 */ /* 0x008fe400078ec0ff */
[----:B------:R-:W-:Y:S02]  /*1c70*/  SHF.R.U32.HI R8, RZ, 0x10, R8 ;  /* 0x00000010ff087819 */ /* 0x000fe40000011608 */
[----:B------:R-:W-:Y:S02]  /*1c80*/  IADD3 R2, PT, PT, R2, -0x80, RZ ;  /* 0xffffff8002027810 */ /* 0x000fe40007ffe0ff */
[----:B------:R-:W-:Y:S01]  /*1c90*/  SHF.R.U32.HI R9, RZ, 0x10, R9 ;  /* 0x00000010ff097819 */ /* 0x000fe20000011609 */
[----:B------:R3:W0:Y:S01]  /*1ca0*/  I2F.F16 R43, R11 ;  /* 0x0000000b002b7306 */ /* 0x0006220000200c00 */
[----:B--2---:R-:W-:-:S02]  /*1cb0*/  LOP3.LUT R3, R5, 0xff, RZ, 0xc0, !PT ;  /* 0x000000ff05037812 */ /* 0x004fc400078ec0ff */
[----:B------:R-:W-:Y:S02]  /*1cc0*/  SHF.R.U32.HI R10, RZ, 0x10, R10 ;  /* 0x00000010ff0a7819 */ /* 0x000fe4000001160a */
[----:B------:R-:W-:Y:S02]  /*1cd0*/  IADD3 R37, PT, PT, R3, -0x80, RZ ;  /* 0xffffff8003257810 */ /* 0x000fe40007ffe0ff */
[----:B------:R-:W-:Y:S01]  /*1ce0*/  LOP3.LUT R3, R6, 0xff, RZ, 0xc0, !PT ;  /* 0x000000ff06037812 */ /* 0x000fe200078ec0ff */
[----:B------:R2:W0:Y:S01]  /*1cf0*/  I2F.F16 R38, R2 ;  /* 0x0000000200267306 */ /* 0x0004220000200c00 */
[----:B------:R-:W-:Y:S02]  /*1d00*/  LEA.HI R42, R4, 0xffffff80, RZ, 0x8 ;  /* 0xffffff80042a7811 */ /* 0x000fe400078f40ff */
[----:B------:R-:W-:Y:S02]  /*1d10*/  IADD3 R36, PT, PT, R3, -0x80, RZ ;  /* 0xffffff8003247810 */ /* 0x000fe40007ffe0ff */
[----:B------:R-:W-:-:S02]  /*1d20*/  SHF.R.U32.HI R3, RZ, 0x8, R4 ;  /* 0x00000008ff037819 */ /* 0x000fc40000011604 */
[----:B------:R-:W-:Y:S01]  /*1d30*/  LEA.HI R41, R5, 0xffffff80, RZ, 0x8 ;  /* 0xffffff8005297811 */ /* 0x000fe200078f40ff */
[----:B------:R-:W0:Y:S01]  /*1d40*/  I2F.F16 R29, R29 ;  /* 0x0000001d001d7306 */ /* 0x000e220000200c00 */
[----:B------:R-:W-:Y:S02]  /*1d50*/  LOP3.LUT R3, R3, 0xff, RZ, 0xc0, !PT ;  /* 0x000000ff03037812 */ /* 0x000fe400078ec0ff */
[----:B------:R-:W-:Y:S02]  /*1d60*/  LEA.HI R40, R6, 0xffffff80, RZ, 0x8 ;  /* 0xffffff8006287811 */ /* 0x000fe400078f40ff */
[----:B------:R-:W-:Y:S02]  /*1d70*/  IADD3 R3, PT, PT, R3, -0x80, RZ ;  /* 0xffffff8003037810 */ /* 0x000fe40007ffe0ff */
[C---:B------:R-:W-:Y:S01]  /*1d80*/  LEA.HI R39, R7.reuse, 0xffffff80, RZ, 0x8 ;  /* 0xffffff8007277811 */ /* 0x040fe200078f40ff */
[----:B------:R-:W0:Y:S01]  /*1d90*/  I2F.F16 R28, R28 ;  /* 0x0000001c001c7306 */ /* 0x000e220000200c00 */
[----:B---3--:R-:W-:-:S02]  /*1da0*/  LOP3.LUT R11, R7, 0xff, RZ, 0xc0, !PT ;  /* 0x000000ff070b7812 */ /* 0x008fc400078ec0ff */
[--C-:B--2---:R-:W-:Y:S02]  /*1db0*/  SHF.R.U32.HI R2, RZ, 0x8, R5.reuse ;  /* 0x00000008ff027819 */ /* 0x104fe40000011605 */
[----:B------:R-:W-:Y:S02]  /*1dc0*/  SHF.R.U32.HI R14, RZ, 0x8, R6 ;  /* 0x00000008ff0e7819 */ /* 0x000fe40000011606 */
[----:B------:R-:W-:Y:S01]  /*1dd0*/  SHF.R.U32.HI R4, RZ, 0x10, R4 ;  /* 0x00000010ff047819 */ /* 0x000fe20000011604 */
[----:B------:R2:W3:Y:S01]  /*1de0*/  I2F.F16 R46, R3 ;  /* 0x00000003002e7306 */ /* 0x0004e20000200c00 */
[----:B------:R-:W-:Y:S02]  /*1df0*/  SHF.R.U32.HI R5, RZ, 0x10, R5 ;  /* 0x00000010ff057819 */ /* 0x000fe40000011605 */
[----:B------:R-:W-:Y:S02]  /*1e00*/  SHF.R.U32.HI R6, RZ, 0x10, R6 ;  /* 0x00000010ff067819 */ /* 0x000fe40000011606 */
[----:B------:R-:W-:-:S02]  /*1e10*/  LOP3.LUT R8, R8, 0xff, RZ, 0xc0, !PT ;  /* 0x000000ff08087812 */ /* 0x000fc400078ec0ff */
[----:B------:R-:W-:Y:S01]  /*1e20*/  LOP3.LUT R9, R9, 0xff, RZ, 0xc0, !PT ;  /* 0x000000ff09097812 */ /* 0x000fe200078ec0ff */
[----:B------:R-:W0:Y:S01]  /*1e30*/  I2F.F16 R27, R27 ;  /* 0x0000001b001b7306 */ /* 0x000e220000200c00 */
[--C-:B--2---:R-:W-:Y:S02]  /*1e40*/  SHF.R.U32.HI R3, RZ, 0x8, R7.reuse ;  /* 0x00000008ff037819 */ /* 0x104fe40000011607 */
[----:B------:R-:W-:Y:S02]  /*1e50*/  SHF.R.U32.HI R7, RZ, 0x10, R7 ;  /* 0x00000010ff077819 */ /* 0x000fe40000011607 */
[----:B------:R-:W-:Y:S02]  /*1e60*/  LOP3.LUT R10, R10, 0xff, RZ, 0xc0, !PT ;  /* 0x000000ff0a0a7812 */ /* 0x000fe400078ec0ff */
[----:B------:R-:W-:Y:S01]  /*1e70*/  LOP3.LUT R4, R4, 0xff, RZ, 0xc0, !PT ;  /* 0x000000ff04047812 */ /* 0x000fe200078ec0ff */
[----:B------:R-:W2:Y:S01]  /*1e80*/  I2F.F16 R26, R26 ;  /* 0x0000001a001a7306 */ /* 0x000ea20000200c00 */
[----:B------:R-:W-:-:S02]  /*1e90*/  LOP3.LUT R2, R2, 0xff, RZ, 0xc0, !PT ;  /* 0x000000ff02027812 */ /* 0x000fc400078ec0ff */
[----:B------:R-:W-:Y:S02]  /*1ea0*/  LOP3.LUT R5, R5, 0xff, RZ, 0xc0, !PT ;  /* 0x000000ff05057812 */ /* 0x000fe400078ec0ff */
[----:B------:R-:W-:Y:S02]  /*1eb0*/  LOP3.LUT R6, R6, 0xff, RZ, 0xc0, !PT ;  /* 0x000000ff06067812 */ /* 0x000fe400078ec0ff */
[----:B------:R-:W-:Y:S01]  /*1ec0*/  LOP3.LUT R3, R3, 0xff, RZ, 0xc0, !PT ;  /* 0x000000ff03037812 */ /* 0x000fe200078ec0ff */
[----:B------:R-:W0:Y:S01]  /*1ed0*/  I2F.F16 R13, R13 ;  /* 0x0000000d000d7306 */ /* 0x000e220000200c00 */
[----:B------:R-:W-:Y:S02]  /*1ee0*/  LOP3.LUT R7, R7, 0xff, RZ, 0xc0, !PT ;  /* 0x000000ff07077812 */ /* 0x000fe400078ec0ff */
        /* <DEDUP_REMOVED lines=14> */
[----:B------:R-:W-:-:S04]  /*1fd0*/  LOP3.LUT R14, R14, 0xff, RZ, 0xc0, !PT ;  /* 0x000000ff0e0e7812 */ /* 0x000fc800078ec0ff */
        /* <DEDUP_REMOVED lines=16> */
[----:B-1----:R-:W-:Y:S01]  /*20e0*/  PRMT R14, RZ, 0x5410, RZ ;  /* 0x00005410ff0e7816 */ /* 0x002fe200000000ff */
[----:B--234-:R-:W-:Y:S06]  /*20f0*/  @!P1 BRA `(.L_x_3522) ;  /* 0x0000000400749947 */ /* 0x01cfec0003800000 */
[----:B------:R-:W1:Y:S01]  /*2100*/  S2UR UR7, SR_CgaCtaId ;  /* 0x00000000000779c3 */ /* 0x000e620000008800 */
[----:B------:R-:W-:Y:S01]  /*2110*/  UMOV UR4, 0x400 ;  /* 0x0000040000047882 */ /* 0x000fe20000000000 */
[----:B------:R-:W-:Y:S02]  /*2120*/  HADD2.F32 R0, -RZ, R25.H0_H0 ;  /* 0x20000019ff007230 */ /* 0x000fe40000004100 */
[----:B0-----:R-:W-:Y:S02]  /*2130*/  HADD2.F32 R54, -RZ, R24.H0_H0 ;  /* 0x20000018ff367230 */ /* 0x001fe40000004100 */
[----:B------:R-:W-:Y:S02]  /*2140*/  HADD2.F32 R32, -RZ, R33.H0_H0 ;  /* 0x20000021ff207230 */ /* 0x000fe40000004100 */
[----:B------:R-:W-:Y:S02]  /*2150*/  HADD2.F32 R2, -RZ, R13.H0_H0 ;  /* 0x2000000dff027230 */ /* 0x000fe40000004100 */
[----:B------:R-:W-:Y:S01]  /*2160*/  HADD2.F32 R56, -RZ, R34.H0_H0 ;  /* 0x20000022ff387230 */ /* 0x000fe20000004100 */
[----:B-1----:R-:W-:-:S09]  /*2170*/  ULEA UR4, UR7, UR4, 0x18 ;  /* 0x0000000407047291 */ /* 0x002fd2000f8ec0ff */
[----:B------:R-:W0:Y:S04]  /*2180*/  LDS.64 R4, [UR4] ;  /* 0x00000004ff047984 */ /* 0x000e280008000a00 */
[----:B------:R-:W1:Y:S01]  /*2190*/  LDS.64 R6, [UR4+0x8] ;  /* 0x00000804ff067984 */ /* 0x000e620008000a00 */
[--C-:B0-----:R-:W-:Y:S02]  /*21a0*/  HADD2.F32 R3, -RZ, R4.reuse.H0_H0 ;  /* 0x20000004ff037230 */ /* 0x101fe40000004100 */
[----:B------:R-:W-:Y:S02]  /*21b0*/  HADD2.F32 R31, -RZ, R4.H1_H1 ;  /* 0x30000004ff1f7230 */ /* 0x000fe40000004100 */
[----:B------:R-:W-:Y:S02]  /*21c0*/  HADD2.F32 R4, -RZ, R12.H0_H0 ;  /* 0x2000000cff047230 */ /* 0x000fe40000004100 */
[----:B------:R-:W-:Y:S01]  /*21d0*/  FFMA.FTZ R53, R0, R3, RZ ;  /* 0x0000000300357223 */ /* 0x000fe200000100ff */
[----:B------:R-:W-:Y:S01]  /*21e0*/  FFMA.FTZ R54, R3, R54, RZ ;  /* 0x0000003603367223 */ /* 0x000fe200000100ff */
[----:B------:R-:W-:-:S02]  /*21f0*/  HADD2.F32 R30, -RZ, R5.H0_H0 ;  /* 0x20000005ff1e7230 */ /* 0x000fc40000004100 */
[C---:B------:R-:W-:Y:S01]  /*2200*/  FFMA.FTZ R2, R3.reuse, R2, RZ ;  /* 0x0000000203027223 */ /* 0x040fe200000100ff */
[----:B------:R-:W-:Y:S01]  /*2210*/  FFMA.FTZ R57, R3, R4, RZ ;  /* 0x0000000403397223 */ /* 0x000fe200000100ff */
        /* <DEDUP_REMOVED lines=21> */
[----:B-1----:R-:W-:Y:S02]  /*2370*/  HADD2.F32 R30, -RZ, R6.H0_H0 ;  /* 0x20000006ff1e7230 */ /* 0x002fe40000004100 */
[----:B------:R-:W-:Y:S01]  /*2380*/  FFMA.FTZ R4, R5, R32, R55 ;  /* 0x0000002005047223 */ /* 0x000fe20000010037 */
[----:B------:R-:W-:-:S02]  /*2390*/  HADD2.F32 R32, -RZ, R37.H0_H0 ;  /* 0x20000025ff207230 */ /* 0x000fc40000004100 */
[----:B------:R-:W-:Y:S01]  /*23a0*/  FFMA.FTZ R57, R5, R54, R57 ;  /* 0x0000003605397223 */ /* 0x000fe20000010039 */
[----:B------:R-:W-:Y:S02]  /*23b0*/  HADD2.F32 R5, -RZ, R38.H0_H0 ;  /* 0x20000026ff057230 */ /* 0x000fe40000004100 */
[----:B------:R-:W-:Y:S02]  /*23c0*/  HADD2.F32 R53, -RZ, R36.H0_H0 ;  /* 0x20000024ff357230 */ /* 0x000fe40000004100 */
[----:B------:R-:W-:Y:S02]  /*23d0*/  HADD2.F32 R54, -RZ, R11.H0_H0 ;  /* 0x2000000bff367230 */ /* 0x000fe40000004100 */
[----:B------:R-:W-:Y:S01]  /*23e0*/  FFMA.FTZ R2, R5, R30, R2 ;  /* 0x0000001e05027223 */ /* 0x000fe20000010002 */
[C---:B------:R-:W-:Y:S01]  /*23f0*/  FFMA.FTZ R5, R30.reuse, R32, R3 ;  /* 0x000000201e057223 */ /* 0x040fe20000010003 */
        /* <DEDUP_REMOVED lines=45> */
.L_x_3522:
[----:B------:R-:W-:Y:S01]  /*26d0*/  PRMT R32, RZ, 0x5410, RZ ;  /* 0x00005410ff207816 */ /* 0x000fe200000000ff */
[----:B------:R-:W-:Y:S06]  /*26e0*/  BRA.U !UP2, `(.L_x_3523) ;  /* 0x0000000d0a0c7547 */ /* 0x000fec000b800000 */
[----:B------:R-:W-:Y:S01]  /*26f0*/  PRMT R0, R21, 0x9910, RZ ;  /* 0x0000991015007816 */ /* 0x000fe200000000ff */
[----:B------:R-:W-:Y:S01]  /*2700*/  UISETP.EQ.OR UP1, UPT, UR6, 0x2, UP0 ;  /* 0x000000020600788c */ /* 0x000fe20008722670 */
[----:B------:R-:W-:Y:S02]  /*2710*/  PRMT R14, RZ, 0x5410, RZ ;  /* 0x00005410ff0e7816 */ /* 0x000fe400000000ff */
[----:B------:R-:W-:Y:S02]  /*2720*/  ISETP.NE.AND P0, PT, R0, RZ, PT ;  /* 0x000000ff0000720c */ /* 0x000fe40003f05270 */
[----:B------:R-:W-:Y:S02]  /*2730*/  PRMT R32, RZ, 0x5410, RZ ;  /* 0x00005410ff207816 */ /* 0x000fe400000000ff */
[----:B------:R-:W-:-:S09]  /*2740*/  PRMT R16, RZ, 0x5410, RZ ;  /* 0x00005410ff107816 */ /* 0x000fd200000000ff */
[----:B------:R-:W-:Y:S05]  /*2750*/  @!P0 BRA `(.L_x_3524) ;  /* 0x0000000400748947 */ /* 0x000fea0003800000 */
        /* <DEDUP_REMOVED lines=8> */
[----:B------:R-:W0:Y:S04]  /*27e0*/  LDS.64 R2, [UR4+0x40] ;  /* 0x00004004ff027984 */ /* 0x000e280008000a00 */
[----:B------:R-:W1:Y:S01]  /*27f0*/  LDS.64 R4, [UR4+0x48] ;  /* 0x00004804ff047984 */ /* 0x000e620008000a00 */
[--C-:B0-----:R-:W-:Y:S02]  /*2800*/  HADD2.F32 R53, -RZ, R2.reuse.H0_H0 ;  /* 0x20000002ff357230 */ /* 0x101fe40000004100 */
[----:B------:R-:W-:Y:S02]  /*2810*/  HADD2.F32 R15, -RZ, R2.H1_H1 ;  /* 0x30000002ff0f7230 */ /* 0x000fe40000004100 */
[--C-:B------:R-:W-:Y:S02]  /*2820*/  HADD2.F32 R14, -RZ, R3.reuse.H0_H0 ;  /* 0x20000003ff0e7230 */ /* 0x100fe40000004100 */
[----:B------:R-:W-:Y:S01]  /*2830*/  FFMA.FTZ R32, R0, R53, RZ ;  /* 0x0000003500207223 */ /* 0x000fe200000100ff */
[----:B------:R-:W-:-:S02]  /*2840*/  HADD2.F32 R7, -RZ, R3.H1_H1 ;  /* 0x30000003ff077230 */ /* 0x000fc40000004100 */
[----:B------:R-:W-:Y:S01]  /*2850*/  FFMA.FTZ R6, R6, R53, RZ ;  /* 0x0000003506067223 */ /* 0x000fe200000100ff */
[----:B------:R-:W-:Y:S02]  /*2860*/  HADD2.F32 R2, -RZ, R24.H0_H0 ;  /* 0x20000018ff027230 */ /* 0x000fe40000004100 */
[----:B------:R-:W-:-:S03]  /*2870*/  HADD2.F32 R3, -RZ, R13.H0_H0 ;  /* 0x2000000dff037230 */ /* 0x000fc60000004100 */
[-C--:B------:R-:W-:Y:S02]  /*2880*/  FFMA.FTZ R2, R2, R53.reuse, RZ ;  /* 0x0000003502027223 */ /* 0x080fe400000100ff */
[----:B------:R-:W-:Y:S01]  /*2890*/  FFMA.FTZ R0, R3, R53, RZ ;  /* 0x0000003503007223 */ /* 0x000fe200000100ff */
        /* <DEDUP_REMOVED lines=23> */
[----:B-1----:R-:W-:-:S02]  /*2a10*/  HADD2.F32 R7, -RZ, R4.H0_H0 ;  /* 0x20000004ff077230 */ /* 0x002fc40000004100 */
        /* <DEDUP_REMOVED lines=49> */
.L_x_3524:
[----:B------:R-:W-:Y:S01]  /*2d30*/  PRMT R15, RZ, 0x5410, RZ ;  /* 0x00005410ff0f7816 */ /* 0x000fe200000000ff */
[----:B------:R-:W-:Y:S06]  /*2d40*/  BRA.U UP1, `(.L_x_3523) ;  /* 0x0000000501747547 */ /* 0x000fec000b800000 */
        /* <DEDUP_REMOVED lines=19> */
[----:B------:R-:W-:-:S03]  /*2e80*/  HADD2.F32 R39, -RZ, R39.H0_H0 ;  /* 0x20000027ff277230 */ /* 0x000fc60000004100 */
[----:B------:R-:W1:Y:S01]  /*2e90*/  LDS.64 R4, [UR4+0x88] ;  /* 0x00008804ff047984 */ /* 0x000e620008000a00 */
[--C-:B0-----:R-:W-:Y:S02]  /*2ea0*/  HADD2.F32 R6, -RZ, R2.reuse.H0_H0 ;  /* 0x20000002ff067230 */ /* 0x101fe40000004100 */
[----:B------:R-:W-:Y:S02]  /*2eb0*/  HADD2.F32 R2, -RZ, R2.H1_H1 ;  /* 0x30000002ff027230 */ /* 0x000fe40000004100 */
[----:B------:R-:W-:Y:S02]  /*2ec0*/  HADD2.F32 R0, -RZ, R3.H0_H0 ;  /* 0x20000003ff007230 */ /* 0x000fe40000004100 */
[-C--:B------:R-:W-:Y:S01]  /*2ed0*/  FFMA.FTZ R15, R12, R6.reuse, RZ ;  /* 0x000000060c0f7223 */ /* 0x080fe200000100ff */
[-C--:B------:R-:W-:Y:S01]  /*2ee0*/  FFMA.FTZ R25, R25, R6.reuse, RZ ;  /* 0x0000000619197223 */ /* 0x080fe200000100ff */
[----:B------:R-:W-:Y:S02]  /*2ef0*/  HADD2.F32 R12, -RZ, R35.H0_H0 ;  /* 0x20000023ff0c7230 */ /* 0x000fe40000004100 */
[-C--:B------:R-:W-:Y:S01]  /*2f00*/  FFMA.FTZ R13, R13, R6.reuse, RZ ;  /* 0x000000060d0d7223 */ /* 0x080fe200000100ff */
[----:B------:R-:W-:Y:S01]  /*2f10*/  FFMA.FTZ R7, R24, R6, RZ ;  /* 0x0000000618077223 */ /* 0x000fe200000100ff */
[-C--:B------:R-:W-:Y:S01]  /*2f20*/  FFMA.FTZ R25, R16, R2.reuse, R25 ;  /* 0x0000000210197223 */ /* 0x080fe20000010019 */
        /* <DEDUP_REMOVED lines=63> */
.L_x_3523:
[----:B------:R-:W2:Y:S01]  /*3320*/  LDG.E.128.CONSTANT R4, desc[UR10][R22.64] ;  /* 0x0000000a16047981 */ /* 0x000ea2000c1e9d00 */
[----:B0-----:R-:W-:-:S05]  /*3330*/  MOV R13, UR9 ;  /* 0x00000009000d7c02 */ /* 0x001fca0008000f00 */
[----:B------:R-:W-:-:S05]  /*3340*/  IMAD.WIDE R12, R13, 0x4, R22 ;  /* 0x000000040d0c7825 */ /* 0x000fca00078e0216 */
[----:B------:R-:W3:Y:S01]  /*3350*/  LDG.E.128.CONSTANT R8, desc[UR10][R12.64] ;  /* 0x0000000a0c087981 */ /* 0x000ee2000c1e9d00 */
[----:B------:R-:W-:Y:S02]  /*3360*/  MOV R53, UR9 ;  /* 0x0000000900357c02 */ /* 0x000fe40008000f00 */
[----:B--2---:R-:W-:Y:S02]  /*3370*/  LOP3.LUT R2, R5, 0xff, RZ, 0xc0, !PT ;  /* 0x000000ff05027812 */ /* 0x004fe400078ec0ff */
[----:B------:R-:W-:Y:S02]  /*3380*/  LOP3.LUT R0, R4, 0xff, RZ, 0xc0, !PT ;  /* 0x000000ff04007812 */ /* 0x000fe400078ec0ff */
[----:B------:R-:W-:Y:S02]  /*3390*/  IADD3 R24, PT, PT, R2, -0x80, RZ ;  /* 0xffffff8002187810 */ /* 0x000fe40007ffe0ff */
[----:B------:R-:W-:Y:S02]  /*33a0*/  LOP3.LUT R2, R6, 0xff, RZ, 0xc0, !PT ;  /* 0x000000ff06027812 */ /* 0x000fe400078ec0ff */
[----:B------:R-:W-:-:S02]  /*33b0*/  LOP3.LUT R3, R7, 0xff, RZ, 0xc0, !PT ;  /* 0x000000ff07037812 */ /* 0x000fc400078ec0ff */
[----:B------:R-:W-:Y:S01]  /*33c0*/  IADD3 R23, PT, PT, R2, -0x80, RZ ;  /* 0xffffff8002177810 */ /* 0x000fe20007ffe0ff */
[----:B------:R-:W0:Y:S01]  /*33d0*/  I2F.F16 R24, R24 ;  /* 0x0000001800187306 */ /* 0x000e220000200c00 */
[----:B------:R-:W-:Y:S02]  /*33e0*/  SHF.R.U32.HI R2, RZ, 0x8, R4 ;  /* 0x00000008ff027819 */ /* 0x000fe40000011604 */
[----:B------:R-:W-:Y:S02]  /*33f0*/  IADD3 R0, PT, PT, R0, -0x80, RZ ;  /* 0xffffff8000007810 */ /* 0x000fe40007ffe0ff */
        /* <DEDUP_REMOVED lines=38> */
[----:B------:R-:W-:Y:S02]  /*3660*/  LOP3.LUT R2, R2, 0xff, RZ, 0xc0, !PT ;  /* 0x000000ff02027812 */ /* 0x000fe400078ec0ff */
[----:B-1----:R-:W-:Y:S02]  /*3670*/  SHF.R.U32.HI R0, RZ, 0x8, R9 ;  /* 0x00000008ff007819 */ /* 0x002fe40000011609 */
[----:B------:R-:W-:-:S02]  /*3680*/  IADD3 R2, PT, PT, R2, -0x80, RZ ;  /* 0xffffff8002027810 */ /* 0x000fc40007ffe0ff */
[----:B------:R-:W-:Y:S01]  /*3690*/  SHF.R.U32.HI R8, RZ, 0x10, R8 ;  /* 0x00000010ff087819 */ /* 0x000fe20000011608 */
[----:B------:R1:W0:Y:S01]  /*36a0*/  I2F.F16 R39, R3 ;  /* 0x0000000300277306 */ /* 0x0002220000200c00 */
[----:B------:R-:W-:Y:S02]  /*36b0*/  SHF.R.U32.HI R9, RZ, 0x10, R9 ;  /* 0x00000010ff097819 */ /* 0x000fe40000011609 */
[----:B------:R-:W-:Y:S02]  /*36c0*/  SHF.R.U32.HI R5, RZ, 0x10, R5 ;  /* 0x00000010ff057819 */ /* 0x000fe40000011605 */
[----:B------:R-:W-:Y:S02]  /*36d0*/  SHF.R.U32.HI R6, RZ, 0x10, R6 ;  /* 0x00000010ff067819 */ /* 0x000fe40000011606 */
[----:B------:R-:W-:Y:S01]  /*36e0*/  SHF.R.U32.HI R7, RZ, 0x10, R7 ;  /* 0x00000010ff077819 */ /* 0x000fe20000011607 */
[----:B------:R2:W0:Y:S01]  /*36f0*/  I2F.F16 R49, R2 ;  /* 0x0000000200317306 */ /* 0x0004220000200c00 */
[----:B-1----:R-:W-:-:S02]  /*3700*/  SHF.R.U32.HI R3, RZ, 0x8, R10 ;  /* 0x00000008ff037819 */ /* 0x002fc4000001160a */
[----:B------:R-:W-:Y:S02]  /*3710*/  SHF.R.U32.HI R10, RZ, 0x10, R10 ;  /* 0x00000010ff0a7819 */ /* 0x000fe4000001160a */
[----:B------:R-:W-:Y:S02]  /*3720*/  LOP3.LUT R8, R8, 0xff, RZ, 0xc0, !PT ;  /* 0x000000ff08087812 */ /* 0x000fe400078ec0ff */
[----:B------:R-:W-:Y:S01]  /*3730*/  LOP3.LUT R9, R9, 0xff, RZ, 0xc0, !PT ;  /* 0x000000ff09097812 */ /* 0x000fe200078ec0ff */
[----:B------:R-:W1:Y:S01]  /*3740*/  I2F.F16 R28, R28 ;  /* 0x0000001c001c7306 */ /* 0x000e620000200c00 */
        /* <DEDUP_REMOVED lines=10> */
[----:B------:R-:W-:-:S02]  /*37f0*/  LOP3.LUT R0, R0, 0xff, RZ, 0xc0, !PT ;  /* 0x000000ff00007812 */ /* 0x000fc400078ec0ff */
[----:B------:R-:W-:Y:S02]  /*3800*/  LOP3.LUT R3, R3, 0xff, RZ, 0xc0, !PT ;  /* 0x000000ff03037812 */ /* 0x000fe400078ec0ff */
[----:B------:R-:W-:Y:S02]  /*3810*/  LOP3.LUT R2, R2, 0xff, RZ, 0xc0, !PT ;  /* 0x000000ff02027812 */ /* 0x000fe400078ec0ff */
[----:B------:R-:W-:Y:S01]  /*3820*/  IADD3 R8, PT, PT, R8, -0x80, RZ ;  /* 0xffffff8008087810 */ /* 0x000fe20007ffe0ff */
[----:B------:R-:W0:Y:S01]  /*3830*/  I2F.F16 R23, R23 ;  /* 0x0000001700177306 */ /* 0x000e220000200c00 */
        /* <DEDUP_REMOVED lines=9> */
[----:B------:R0:W0:Y:S01]  /*38d0*/  I2F.F16 R33, R4 ;  /* 0x0000000400217306 */ /* 0x0000220000200c00 */
[----:B------:R-:W-:-:S02]  /*38e0*/  IADD3 R3, PT, PT, R3, -0x80, RZ ;  /* 0xffffff8003037810 */ /* 0x000fc40007ffe0ff */
[----:B------:R-:W-:-:S05]  /*38f0*/  IADD3 R2, PT, PT, R2, -0x80, RZ ;  /* 0xffffff8002027810 */ /* 0x000fca0007ffe0ff */
[----:B------:R0:W0:Y:S08]  /*3900*/  I2F.F16 R35, R5 ;  /* 0x0000000500237306 */ /* 0x0000300000200c00 */
[----:B------:R0:W0:Y:S08]  /*3910*/  I2F.F16 R37, R6 ;  /* 0x0000000600257306 */ /* 0x0000300000200c00 */
[----:B------:R0:W0:Y:S08]  /*3920*/  I2F.F16 R47, R7 ;  /* 0x00000007002f7306 */ /* 0x0000300000200c00 */
        /* <DEDUP_REMOVED lines=46> */
[----:B------:R-:W-:Y:S02]  /*3c10*/  HADD2.F32 R4, -RZ, R27.H0_H0 ;  /* 0x2000001bff047230 */ /* 0x000fe40000004100 */
[C---:B------:R-:W-:Y:S01]  /*3c20*/  FFMA.FTZ R59, R55.reuse, R57, R2 ;  /* 0x00000039373b7223 */ /* 0x040fe20000010002 */
[----:B------:R-:W-:Y:S01]  /*3c30*/  FFMA.FTZ R2, R55, R61, R54 ;  /* 0x0000003d37027223 */ /* 0x000fe20000010036 */
[----:B------:R-:W-:Y:S02]  /*3c40*/  HADD2.F32 R55, -RZ, R29.H0_H0 ;  /* 0x2000001dff377230 */ /* 0x000fe40000004100 */
[----:B------:R-:W-:Y:S01]  /*3c50*/  FFMA.FTZ R57, R5, R3, R0 ;  /* 0x0000000305397223 */ /* 0x000fe20000010000 */
[----:B-1----:R-:W-:-:S02]  /*3c60*/  HADD2.F32 R0, -RZ, R6.H0_H0 ;  /* 0x20000006ff007230 */ /* 0x002fc40000004100 */
        /* <DEDUP_REMOVED lines=54> */
.L_x_3525:
[----:B------:R-:W-:Y:S01]  /*3fd0*/  IMAD.WIDE R12, R53, 0x4, R12 ;  /* 0x00000004350c7825 */ /* 0x000fe200078e020c */
[----:B------:R-:W-:Y:S06]  /*3fe0*/  BRA.U !UP2, `(.L_x_3526) ;  /* 0x0000000d0a047547 */ /* 0x000fec000b800000 */
[----:B------:R-:W1:Y:S01]  /*3ff0*/  LDCU UR4, c[0x0][0x3a8] ;  /* 0x00007500ff0477ac */ /* 0x000e620008000800 */
[----:B0-----:R-:W-:-:S04]  /*4000*/  PRMT R0, R21, 0x9910, RZ ;  /* 0x0000991015007816 */ /* 0x001fc800000000ff */
[----:B------:R-:W-:Y:S01]  /*4010*/  ISETP.NE.AND P0, PT, R0, RZ, PT ;  /* 0x000000ff0000720c */ /* 0x000fe20003f05270 */
[----:B-1----:R-:W-:-:S04]  /*4020*/  UIMAD UR4, UR5, -0x3, UR4 ;  /* 0xfffffffd050478a4 */ /* 0x002fc8000f8e0204 */
[----:B------:R-:W-:-:S08]  /*4030*/  UISETP.EQ.OR UP1, UPT, UR4, 0x2, UP0 ;  /* 0x000000020400788c */ /* 0x000fd00008722670 */
        /* <DEDUP_REMOVED lines=9> */
[----:B------:R-:W-:Y:S01]  /*40d0*/  HADD2.F32 R58, -RZ, R39.H0_H0 ;  /* 0x20000027ff3a7230 */ /* 0x000fe20000004100 */
[----:B0-----:R-:W-:-:S09]  /*40e0*/  ULEA UR4, UR6, UR4, 0x18 ;  /* 0x0000000406047291 */ /* 0x001fd2000f8ec0ff */
        /* <DEDUP_REMOVED lines=83> */
.L_x_3527:
        /* <DEDUP_REMOVED lines=19> */
[----:B------:R-:W0:Y:S04]  /*4750*/  LDS.64 R2, [UR4+0x90] ;  /* 0x00009004ff027984 */ /* 0x000e280008000a00 */
[----:B------:R-:W1:Y:S01]  /*4760*/  LDS.64 R4, [UR4+0x98] ;  /* 0x00009804ff047984 */ /* 0x000e620008000a00 */
[----:B0-----:R-:W-:-:S02]  /*4770*/  HADD2.F32 R6, -RZ, R2.H0_H0 ;  /* 0x20000002ff067230 */ /* 0x001fc40000004100 */
[----:B------:R-:W-:Y:S02]  /*4780*/  HADD2.F32 R2, -RZ, R2.H1_H1 ;  /* 0x30000002ff027230 */ /* 0x000fe40000004100 */
        /* <DEDUP_REMOVED lines=13> */
[-C--:B------:R-:W-:Y:S01]  /*4860*/  FFMA.FTZ R6, R22, R0.reuse, R7 ;  /* 0x0000000016067223 */ /* 0x080fe20000010007 */
[----:B------:R-:W-:Y:S01]  /*4870*/  FFMA.FTZ R22, R24, R0, R23 ;  /* 0x0000000018167223 */ /* 0x000fe20000010017 */
[----:B------:R-:W-:Y:S02]  /*4880*/  HADD2.F32 R24, -RZ, R47.H0_H0 ;  /* 0x2000002fff187230 */ /* 0x000fe40000004100 */
[----:B------:R-:W-:-:S02]  /*4890*/  HADD2.F32 R3, -RZ, R3.H1_H1 ;  /* 0x30000003ff037230 */ /* 0x000fc40000004100 */
[----:B------:R-:W-:Y:S02]  /*48a0*/  HADD2.F32 R7, -RZ, R28.H0_H0 ;  /* 0x2000001cff077230 */ /* 0x000fe40000004100 */
[----:B------:R-:W-:Y:S01]  /*48b0*/  FFMA.FTZ R0, R24, R0, R53 ;  /* 0x0000000018007223 */ /* 0x000fe20000010035 */
[----:B------:R-:W-:Y:S02]  /*48c0*/  HADD2.F32 R23, -RZ, R26.H0_H0 ;  /* 0x2000001aff177230 */ /* 0x000fe40000004100 */
[-C--:B------:R-:W-:Y:S01]  /*48d0*/  FFMA.FTZ R2, R29, R3.reuse, R2 ;  /* 0x000000031d027223 */ /* 0x080fe20000010002 */
[-C--:B------:R-:W-:Y:S01]  /*48e0*/  FFMA.FTZ R22, R27, R3.reuse, R22 ;  /* 0x000000031b167223 */ /* 0x080fe20000010016 */
        /* <DEDUP_REMOVED lines=49> */
.L_x_3526:
[----:B0-----:R-:W2:Y:S01]  /*4c00*/  LDG.E.128.CONSTANT R4, desc[UR10][R12.64] ;  /* 0x0000000a0c047981 */ /* 0x001ea2000c1e9d00 */
[----:B------:R-:W-:-:S05]  /*4c10*/  MOV R23, UR9 ;  /* 0x0000000900177c02 */ /* 0x000fca0008000f00 */
        /* <DEDUP_REMOVED lines=201> */
.L_x_3528:
        /* <DEDUP_REMOVED lines=101> */
.L_x_3530:
        /* <DEDUP_REMOVED lines=94> */
.L_x_3529:
[----:B0-----:R-:W2:Y:S01]  /*64e0*/  LDG.E.128.CONSTANT R4, desc[UR10][R22.64] ;  /* 0x0000000a16047981 */ /* 0x001ea2000c1e9d00 */
[----:B------:R-:W-:-:S05]  /*64f0*/  MOV R9, UR9 ;  /* 0x0000000900097c02 */ /* 0x000fca0008000f00 */
[----:B------:R-:W-:-:S06]  /*6500*/  IMAD.WIDE R8, R9, 0x4, R22 ;  /* 0x0000000409087825 */ /* 0x000fcc00078e0216 */
[----:B------:R-:W3:Y:S01]  /*6510*/  LDG.E.128.CONSTANT R8, desc[UR10][R8.64] ;  /* 0x0000000a08087981 */ /* 0x000ee2000c1e9d00 */
        /* <DEDUP_REMOVED lines=8> */
[----:B------:R-:W-:Y:S02]  /*65a0*/  LOP3.LUT R3, R7, 0xff, RZ, 0xc0, !PT ;  /* 0x000000ff07037812 */ /* 0x000fe400078ec0ff */
[----:B------:R-:W-:Y:S02]  /*65b0*/  LOP3.LUT R2, R2, 0xff, RZ, 0xc0, !PT ;  /* 0x000000ff02027812 */ /* 0x000fe400078ec0ff */
[----:B------:R-:W-:Y:S01]  /*65c0*/  IADD3 R3, PT, PT, R3, -0x80, RZ ;  /* 0xffffff8003037810 */ /* 0x000fe20007ffe0ff */
[----:B------:R1:W2:Y:S01]  /*65d0*/  I2F.F16 R23, R0 ;  /* 0x0000000000177306 */ /* 0x0002a20000200c00 */
[----:B------:R-:W-:Y:S02]  /*65e0*/  IADD3 R2, PT, PT, R2, -0x80, RZ ;  /* 0xffffff8002027810 */ /* 0x000fe40007ffe0ff */
[----:B---3--:R-:W-:Y:S02]  /*65f0*/  LEA.HI R42, R10, 0xffffff80, RZ, 0x8 ;  /* 0xffffff800a2a7811 */ /* 0x008fe400078f40ff */
[----:B------:R-:W-:-:S02]  /*6600*/  LEA.HI R27, R4, 0xffffff80, RZ, 0x8 ;  /* 0xffffff80041b7811 */ /* 0x000fc400078f40ff */
[----:B------:R-:W-:Y:S01]  /*6610*/  LEA.HI R26, R5, 0xffffff80, RZ, 0x8 ;  /* 0xffffff80051a7811 */ /* 0x000fe200078f40ff */
[----:B------:R3:W4:Y:S01]  /*6620*/  I2F.F16 R29, R2 ;  /* 0x00000002001d7306 */ /* 0x0007220000200c00 */
[----:B-1----:R-:W-:Y:S02]  /*6630*/  SHF.R.U32.HI R0, RZ, 0x8, R5 ;  /* 0x00000008ff007819 */ /* 0x002fe40000011605 */
[----:B------:R-:W-:Y:S02]  /*6640*/  LEA.HI R25, R6, 0xffffff80, RZ, 0x8 ;  /* 0xffffff8006197811 */ /* 0x000fe400078f40ff */
[----:B------:R-:W-:Y:S02]  /*6650*/  LOP3.LUT R0, R0, 0xff, RZ, 0xc0, !PT ;  /* 0x000000ff00007812 */ /* 0x000fe400078ec0ff */
[----:B------:R-:W-:Y:S01]  /*6660*/  LEA.HI R24, R7, 0xffffff80, RZ, 0x8 ;  /* 0xffffff8007187811 */ /* 0x000fe200078f40ff */
[----:B------:R1:W0:Y:S01]  /*6670*/  I2F.F16 R12, R3 ;  /* 0x00000003000c7306 */ /* 0x0002220000200c00 */
[----:B---3--:R-:W-:-:S02]  /*6680*/  SHF.R.U32.HI R2, RZ, 0x8, R7 ;  /* 0x00000008ff027819 */ /* 0x008fc40000011607 */
[----:B------:R-:W-:Y:S02]  /*6690*/  IADD3 R0, PT, PT, R0, -0x80, RZ ;  /* 0xffffff8000007810 */ /* 0x000fe40007ffe0ff */
[----:B------:R-:W-:Y:S02]  /*66a0*/  LOP3.LUT R2, R2, 0xff, RZ, 0xc0, !PT ;  /* 0x000000ff02027812 */ /* 0x000fe400078ec0ff */
[----:B------:R-:W-:Y:S01]  /*66b0*/  LEA.HI R44, R8, 0xffffff80, RZ, 0x8 ;  /* 0xffffff80082c7811 */ /* 0x000fe200078f40ff */
[----:B------:R3:W0:Y:S01]  /*66c0*/  I2F.F16 R34, R0 ;  /* 0x0000000000227306 */ /* 0x0006220000200c00 */
[----:B------:R-:W-:Y:S02]  /*66d0*/  IADD3 R2, PT, PT, R2, -0x80, RZ ;  /* 0xffffff8002027810 */ /* 0x000fe40007ffe0ff */
[----:B-1----:R-:W-:Y:S02]  /*66e0*/  SHF.R.U32.HI R3, RZ, 0x8, R6 ;  /* 0x00000008ff037819 */ /* 0x002fe40000011606 */
[----:B------:R-:W-:-:S02]  /*66f0*/  LEA.HI R43, R9, 0xffffff80, RZ, 0x8 ;  /* 0xffffff80092b7811 */ /* 0x000fc400078f40ff */
[----:B------:R-:W-:Y:S01]  /*6700*/  LOP3.LUT R3, R3, 0xff, RZ, 0xc0, !PT ;  /* 0x000000ff03037812 */ /* 0x000fe200078ec0ff */
[----:B------:R1:W0:Y:S01]  /*6710*/  I2F.F16 R46, R2 ;  /* 0x00000002002e7306 */ /* 0x0002220000200c00 */
[----:B---3--:R-:W-:Y:S02]  /*6720*/  LOP3.LUT R0, R8, 0xff, RZ, 0xc0, !PT ;  /* 0x000000ff08007812 */ /* 0x008fe400078ec0ff */
[----:B------:R-:W-:Y:S02]  /*6730*/  IADD3 R3, PT, PT, R3, -0x80, RZ ;  /* 0xffffff8003037810 */ /* 0x000fe40007ffe0ff */
[----:B------:R-:W-:Y:S02]  /*6740*/  IADD3 R0, PT, PT, R0, -0x80, RZ ;  /* 0xffffff8000007810 */ /* 0x000fe40007ffe0ff */
[----:B------:R-:W-:Y:S01]  /*6750*/  LEA.HI R41, R11, 0xffffff80, RZ, 0x8 ;  /* 0xffffff800b297811 */ /* 0x000fe200078f40ff */
[----:B------:R3:W0:Y:S01]  /*6760*/  I2F.F16 R36, R3 ;  /* 0x0000000300247306 */ /* 0x0006220000200c00 */
[----:B-1----:R-:W-:-:S02]  /*6770*/  LOP3.LUT R2, R9, 0xff, RZ, 0xc0, !PT ;  /* 0x000000ff09027812 */ /* 0x002fc400078ec0ff */
[----:B------:R-:W-:Y:S02]  /*6780*/  SHF.R.U32.HI R4, RZ, 0x10, R4 ;  /* 0x00000010ff047819 */ /* 0x000fe40000011604 */
[----:B------:R-:W-:Y:S02]  /*6790*/  IADD3 R39, PT, PT, R2, -0x80, RZ ;  /* 0xffffff8002277810 */ /* 0x000fe40007ffe0ff */
[----:B------:R-:W-:Y:S01]  /*67a0*/  LOP3.LUT R2, R10, 0xff, RZ, 0xc0, !PT ;  /* 0x000000ff0a027812 */ /* 0x000fe200078ec0ff */
[----:B------:R1:W0:Y:S01]  /*67b0*/  I2F.F16 R40, R0 ;  /* 0x0000000000287306 */ /* 0x0002220000200c00 */
[----:B---3--:R-:W-:Y:S02]  /*67c0*/  LOP3.LUT R3, R11, 0xff, RZ, 0xc0, !PT ;  /* 0x000000ff0b037812 */ /* 0x008fe400078ec0ff */
[----:B------:R-:W-:Y:S02]  /*67d0*/  IADD3 R38, PT, PT, R2, -0x80, RZ ;  /* 0xffffff8002267810 */ /* 0x000fe40007ffe0ff */
[----:B------:R-:W-:-:S02]  /*67e0*/  SHF.R.U32.HI R2, RZ, 0x8, R8 ;  /* 0x00000008ff027819 */ /* 0x000fc40000011608 */
[----:B------:R-:W-:Y:S01]  /*67f0*/  IADD3 R3, PT, PT, R3, -0x80, RZ ;  /* 0xffffff8003037810 */ /* 0x000fe20007ffe0ff */
[----:B------:R-:W3:Y:S01]  /*6800*/  I2F.F16 R27, R27 ;  /* 0x0000001b001b7306 */ /* 0x000ee20000200c00 */
[----:B------:R-:W-:Y:S02]  /*6810*/  LOP3.LUT R2, R2, 0xff, RZ, 0xc0, !PT ;  /* 0x000000ff02027812 */ /* 0x000fe400078ec0ff */
[----:B-1----:R-:W-:Y:S02]  /*6820*/  SHF.R.U32.HI R0, RZ, 0x8, R9 ;  /* 0x00000008ff007819 */ /* 0x002fe40000011609 */
[----:B------:R-:W-:Y:S02]  /*6830*/  IADD3 R2, PT, PT, R2, -0x80, RZ ;  /* 0xffffff8002027810 */ /* 0x000fe40007ffe0ff */
[----:B------:R-:W-:Y:S01]  /*6840*/  LOP3.LUT R0, R0, 0xff, RZ, 0xc0, !PT ;  /* 0x000000ff00007812 */ /* 0x000fe200078ec0ff */
[----:B------:R1:W0:Y:S01]  /*6850*/  I2F.F16 R37, R3 ;  /* 0x0000000300257306 */ /* 0x0002220000200c00 */
[----:B------:R-:W-:-:S02]  /*6860*/  SHF.R.U32.HI R5, RZ, 0x10, R5 ;  /* 0x00000010ff057819 */ /* 0x000fc40000011605 */
[----:B------:R-:W-:Y:S02]  /*6870*/  IADD3 R0, PT, PT, R0, -0x80, RZ ;  /* 0xffffff8000007810 */ /* 0x000fe40007ffe0ff */
[----:B------:R-:W-:Y:S02]  /*6880*/  SHF.R.U32.HI R6, RZ, 0x10, R6 ;  /* 0x00000010ff067819 */ /* 0x000fe40000011606 */
[----:B------:R-:W-:Y:S01]  /*6890*/  SHF.R.U32.HI R7, RZ, 0x10, R7 ;  /* 0x00000010ff077819 */ /* 0x000fe20000011607 */
[----:B------:R2:W0:Y:S01]  /*68a0*/  I2F.F16 R48, R2 ;  /* 0x0000000200307306 */ /* 0x0004220000200c00 */
[--C-:B-1----:R-:W-:Y:S02]  /*68b0*/  SHF.R.U32.HI R3, RZ, 0x8, R10.reuse ;  /* 0x00000008ff037819 */ /* 0x102fe4000001160a */
[----:B------:R-:W-:Y:S02]  /*68c0*/  SHF.R.U32.HI R10, RZ, 0x10, R10 ;  /* 0x00000010ff0a7819 */ /* 0x000fe4000001160a */
[----:B------:R-:W-:-:S02]  /*68d0*/  SHF.R.U32.HI R8, RZ, 0x10, R8 ;  /* 0x00000010ff087819 */ /* 0x000fc40000011608 */
[----:B------:R-:W-:Y:S01]  /*68e0*/  SHF.R.U32.HI R9, RZ, 0x10, R9 ;  /* 0x00000010ff097819 */ /* 0x000fe20000011609 */
[----:B------:R1:W0:Y:S01]  /*68f0*/  I2F.F16 R50, R0 ;  /* 0x0000000000327306 */ /* 0x0002220000200c00 */
        /* <DEDUP_REMOVED lines=13> */
[----:B-1----:R-:W-:Y:S01]  /*69d0*/  LOP3.LUT R0, R11, 0xff, RZ, 0xc0, !PT ;  /* 0x000000ff0b007812 */ /* 0x002fe200078ec0ff */
[----:B------:R-:W1:Y:S01]  /*69e0*/  I2F.F16 R24, R24 ;  /* 0x0000001800187306 */ /* 0x000e620000200c00 */
        /* <DEDUP_REMOVED lines=9> */
[----:B------:R0:W0:Y:S01]  /*6a80*/  I2F.F16 R28, R4 ;  /* 0x00000004001c7306 */ /* 0x0000220000200c00 */
[----:B------:R-:W-:Y:S02]  /*6a90*/  IADD3 R2, PT, PT, R2, -0x80, RZ ;  /* 0xffffff8002027810 */ /* 0x000fe40007ffe0ff */
        /* <DEDUP_REMOVED lines=32> */
[----:B------:R-:W-:Y:S01]  /*6ca0*/  FFMA.FTZ R0, R0, R3, RZ ;  /* 0x0000000300007223 */ /* 0x000fe200000100ff */
[C---:B------:R-:W-:Y:S01]  /*6cb0*/  FFMA.FTZ R57, R3.reuse, R54, RZ ;  /* 0x0000003603397223 */ /* 0x040fe200000100ff */
[C---:B------:R-:W-:Y:S01]  /*6cc0*/  FFMA.FTZ R2, R3.reuse, R2, RZ ;  /* 0x0000000203027223 */ /* 0x040fe200000100ff */
[----:B------:R-:W-:Y:S01]  /*6cd0*/  FFMA.FTZ R3, R3, R4, RZ ;  /* 0x0000000403037223 */ /* 0x000fe200000100ff */
[----:B------:R-:W-:Y:S01]  /*6ce0*/  FFMA.FTZ R53, R53, R6, R0 ;  /* 0x0000000635357223 */ /* 0x000fe20000010000 */
[----:B------:R-:W-:Y:S02]  /*6cf0*/  HADD2.F32 R0, -RZ, R7.H0_H0 ;  /* 0x20000007ff007230 */ /* 0x000fe40000004100 */
[C---:B------:R-:W-:Y:S01]  /*6d00*/  FFMA.FTZ R55, R6.reuse, R55, R57 ;  /* 0x0000003706377223 */ /* 0x040fe20000010039 */
[----:B------:R-:W-:Y:S02]  /*6d10*/  HADD2.F32 R4, -RZ, R33.H0_H0 ;  /* 0x20000021ff047230 */ /* 0x000fe40000004100 */
[C---:B------:R-:W-:Y:S01]  /*6d20*/  FFMA.FTZ R5, R6.reuse, R5, R2 ;  /* 0x0000000506057223 */ /* 0x040fe20000010002 */
[----:B------:R-:W-:Y:S01]  /*6d30*/  FFMA.FTZ R3, R6, R56, R3 ;  /* 0x0000003806037223 */ /* 0x000fe20000010003 */
[----:B------:R-:W-:-:S02]  /*6d40*/  HADD2.F32 R54, -RZ, R35.H0_H0 ;  /* 0x20000023ff367230 */ /* 0x000fc40000004100 */
        /* <DEDUP_REMOVED lines=10> */
[C---:B------:R-:W-:Y:S01]  /*6df0*/  FFMA.FTZ R3, R7.reuse, R4, R6 ;  /* 0x0000000407037223 */ /* 0x040fe20000010006 */
[----:B------:R-:W-:Y:S02]  /*6e00*/  HADD2.F32 R2, -RZ, R27.H0_H0 ;  /* 0x2000001bff027230 */ /* 0x000fe40000004100 */
[C---:B------:R-:W-:Y:S01]  /*6e10*/  FFMA.FTZ R57, R7.reuse, R56, R55 ;  /* 0x0000003807397223 */ /* 0x040fe20000010037 */
[----:B-1----:R-:W-:Y:S02]  /*6e20*/  HADD2.F32 R6, -RZ, R8.H0_H0 ;  /* 0x20000008ff067230 */ /* 0x002fe40000004100 */
[----:B------:R-:W-:Y:S01]  /*6e30*/  FFMA.FTZ R4, R7, R54, R5 ;  /* 0x0000003607047223 */ /* 0x000fe20000010005 */
[----:B------:R-:W-:Y:S02]  /*6e40*/  HADD2.F32 R55, -RZ, R38.H0_H0 ;  /* 0x20000026ff377230 */ /* 0x000fe40000004100 */
[----:B------:R-:W-:Y:S01]  /*6e50*/  FFMA.FTZ R2, R2, R7, R53 ;  /* 0x0000000702027223 */ /* 0x000fe20000010035 */
[----:B------:R-:W-:-:S02]  /*6e60*/  HADD2.F32 R5, -RZ, R40.H0_H0 ;  /* 0x20000028ff057230 */ /* 0x000fc40000004100 */
[----:B------:R-:W-:Y:S02]  /*6e70*/  HADD2.F32 R53, -RZ, R39.H0_H0 ;  /* 0x20000027ff357230 */ /* 0x000fe40000004100 */
[C---:B------:R-:W-:Y:S01]  /*6e80*/  FFMA.FTZ R54, R6.reuse, R55, R4 ;  /* 0x0000003706367223 */ /* 0x040fe20000010004 */
        /* <DEDUP_REMOVED lines=47> */
.L_x_3531:
[----:B------:R-:W-:Y:S05]  /*7180*/  BRA.U !UP2, `(.L_x_3521) ;  /* 0x0000000d0a047547 */ /* 0x000fea000b800000 */
        /* <DEDUP_REMOVED lines=12> */
[----:B------:R-:W-:Y:S01]  /*7250*/  HADD2.F32 R56, -RZ, R35.H0_H0 ;  /* 0x20000023ff387230 */ /* 0x000fe20000004100 */
[----:B0-----:R-:W-:-:S09]  /*7260*/  ULEA UR4, UR6, UR4, 0x18 ;  /* 0x0000000406047291 */ /* 0x001fd2000f8ec0ff */
        /* <DEDUP_REMOVED lines=85> */
.L_x_3532:
        /* <DEDUP_REMOVED lines=24> */
[----:B-----5:R-:W-:Y:S02]  /*7940*/  HADD2.F32 R17, -RZ, R17.H0_H0 ;  /* 0x20000011ff117230 */ /* 0x020fe40000004100 */
        /* <DEDUP_REMOVED lines=14> */
[-C--:B------:R-:W-:Y:S01]  /*7a30*/  FFMA.FTZ R6, R6, R0.reuse, R7 ;  /* 0x0000000006067223 */ /* 0x080fe20000010007 */
[-C--:B------:R-:W-:Y:S01]  /*7a40*/  FFMA.FTZ R8, R8, R0.reuse, R13 ;  /* 0x0000000008087223 */ /* 0x080fe2000001000d */
[----:B------:R-:W-:Y:S02]  /*7a50*/  HADD2.F32 R3, -RZ, R3.H1_H1 ;  /* 0x30000003ff037230 */ /* 0x000fe40000004100 */
        /* <DEDUP_REMOVED lines=9> */
[----:B-1----:R-:W-:Y:S02]  /*7af0*/  HADD2.F32 R3, -RZ, R4.H0_H0 ;  /* 0x20000004ff037230 */ /* 0x002fe40000004100 */
        /* <DEDUP_REMOVED lines=23> */
[-C--:B------:R-:W-:Y:S01]  /*7c70*/  FFMA.FTZ R6, R6, R0.reuse, R13 ;  /* 0x0000000006067223 */ /* 0x080fe2000001000d */
[----:B------:R-:W-:Y:S01]  /*7c80*/  FFMA.FTZ R0, R52, R0, R3 ;  /* 0x0000000034007223 */ /* 0x000fe20000010003 */
[----:B------:R-:W-:-:S02]  /*7c90*/  HADD2.F32 R3, -RZ, R20.H0_H0 ;  /* 0x20000014ff037230 */ /* 0x000fc40000004100 */
[-C--:B------:R-:W-:Y:S01]  /*7ca0*/  FFMA.FTZ R2, R7, R5.reuse, R2 ;  /* 0x0000000507027223 */ /* 0x080fe20000010002 */
[----:B------:R-:W-:Y:S02]  /*7cb0*/  HADD2.F32 R7, -RZ, R18.H0_H0 ;  /* 0x20000012ff077230 */ /* 0x000fe40000004100 */
[-C--:B------:R-:W-:Y:S01]  /*7cc0*/  FFMA.FTZ R6, R9, R5.reuse, R6 ;  /* 0x0000000509067223 */ /* 0x080fe20000010006 */
[----:B------:R-:W-:Y:S01]  /*7cd0*/  FFMA.FTZ R0, R41, R5, R0 ;  /* 0x0000000529007223 */ /* 0x000fe20000010000 */
        /* <DEDUP_REMOVED lines=12> */
.L_x_3521:
[----:B0-----:R-:W0:Y:S01]  /*7da0*/  S2R R0, SR_TID.X ;  /* 0x0000000000007919 */ /* 0x001e220000002100 */
[----:B------:R-:W1:Y:S01]  /*7db0*/  LDC.64 R2, c[0x0][0x3a0] ;  /* 0x0000e800ff027b82 */ /* 0x000e620000000a00 */
[----:B------:R-:W-:Y:S01]  /*7dc0*/  MOV R5, UR12 ;  /* 0x0000000c00057c02 */ /* 0x000fe20008000f00 */
[----:B------:R-:W-:Y:S01]  /*7dd0*/  UIMAD UR5, UR5, 0x3, URZ ;  /* 0x00000003050578a4 */ /* 0x000fe2000f8e02ff */
[----:B------:R-:W2:Y:S02]  /*7de0*/  LDCU UR4, c[0x0][0x3a8] ;  /* 0x00007500ff0477ac */ /* 0x000ea40008000800 */
[----:B0-----:R-:W-:-:S03]  /*7df0*/  LEA R0, R5, R0, 0x5 ;  /* 0x0000000005007211 */ /* 0x001fc600078e28ff */
[----:B------:R-:W-:Y:S02]  /*7e00*/  MOV R5, UR5 ;  /* 0x0000000500057c02 */ /* 0x000fe40008000f00 */
[----:B------:R-:W-:-:S05]  /*7e10*/  SHF.L.U32 R0, R0, 0x2, RZ ;  /* 0x0000000200007819 */ /* 0x000fca00000006ff */
[----:B------:R-:W-:-:S04]  /*7e20*/  IMAD R5, R5, UR9, R0 ;  /* 0x0000000905057c24 */ /* 0x000fc8000f8e0200 */
[----:B-1----:R-:W-:-:S05]  /*7e30*/  IMAD.WIDE R2, R5, 0x2, R2 ;  /* 0x0000000205027825 */ /* 0x002fca00078e0202 */
[----:B------:R0:W-:Y:S01]  /*7e40*/  ATOM.E.ADD.F16x2.RN.STRONG.GPU P0, RZ, desc[UR10][R2.64], R30 ;  /* 0x8000001e02ff79a2 */ /* 0x0001e2000c10e10a */
[----:B--2---:R-:W-:Y:S01]  /*7e50*/  UIADD3 UR5, UPT, UPT, -UR5, UR4, URZ ;  /* 0x0000000405057290 */ /* 0x004fe2000fffe1ff */
[----:B------:R-:W-:Y:S03]  /*7e60*/  BSSY.RECONVERGENT B0, `(.L_x_3533) ;  /* 0x000000f000007945 */ /* 0x000fe60003800200 */
[----:B------:R-:W-:Y:S01]  /*7e70*/  UISETP.NE.AND UP0, UPT, UR5, 0x1, UPT ;  /* 0x000000010500788c */ /* 0x000fe2000bf05270 */
[----:B0-----:R-:W-:Y:S10]  /*7e80*/  @P0 BRA `(.L_x_3534) ;  /* 0x0000000000300947 */ /* 0x001ff40003800000 */
[----:B------:R-:W0:Y:S02]  /*7e90*/  QSPC.E.S P0, RZ, [R2] ;  /* 0x0000000002ff73aa */ /* 0x000e240000000500 */
[----:B0-----:R-:W-:Y:S05]  /*7ea0*/  @!P0 BRA `(.L_x_3535) ;  /* 0x00000000001c8947 */ /* 0x001fea0003800000 */
[----:B------:R-:W-:-:S04]  /*7eb0*/  MOV R4, R2 ;  /* 0x0000000200047202 */ /* 0x000fc80000000f00 */
[----:B------:R-:W-:-:S07]  /*7ec0*/  MOV R4, R4 ;  /* 0x0000000400047202 */ /* 0x000fce0000000f00 */
.L_x_3536:
[----:B------:R-:W0:Y:S02]  /*7ed0*/  LDS R6, [R4] ;  /* 0x0000000004067984 */ /* 0x000e240000000800 */
[----:B0-----:R-:W-:-:S05]  /*7ee0*/  HFMA2 R7, R6, 1, 1, R30 ;  /* 0x3c003c0006077831 */ /* 0x001fca000000001e */
[----:B------:R-:W0:Y:S02]  /*7ef0*/  ATOMS.CAST.SPIN P0, [R4], R6, R7 ;  /* 0x000000060400758d */ /* 0x000e240001800007 */
[----:B0-----:R-:W-:Y:S05]  /*7f00*/  @!P0 BRA `(.L_x_3536) ;  /* 0xfffffffc00f08947 */ /* 0x001fea000383ffff */
[----:B------:R-:W-:Y:S05]  /*7f10*/  BRA `(.L_x_3534) ;  /* 0x00000000000c7947 */ /* 0x000fea0003800000 */
.L_x_3535:
[----:B------:R-:W2:Y:S02]  /*7f20*/  LD.E R0, desc[UR10][R2.64] ;  /* 0x0000000a02007980 */ /* 0x000ea4000c101900 */
[----:B--2---:R-:W-:-:S05]  /*7f30*/  IADD3 R5, PT, PT, R30, R0, RZ ;  /* 0x000000001e057210 */ /* 0x004fca0007ffe0ff */
[----:B------:R0:W-:Y:S02]  /*7f40*/  ST.E desc[UR10][R2.64], R5 ;  /* 0x0000000502007985 */ /* 0x0001e4000c10190a */
.L_x_3534:
[----:B------:R-:W-:Y:S05]  /*7f50*/  BSYNC.RECONVERGENT B0 ;  /* 0x0000000000007941 */ /* 0x000fea0003800200 */
.L_x_3533:
[----:B------:R1:W-:Y:S01]  /*7f60*/  ATOM.E.ADD.F16x2.RN.STRONG.GPU P0, RZ, desc[UR10][R2.64+0x4], R31 ;  /* 0x8000041f02ff79a2 */ /* 0x0003e2000c10e10a */
[----:B------:R-:W-:Y:S04]  /*7f70*/  BSSY.RECONVERGENT B0, `(.L_x_3537) ;  /* 0x000000e000007945 */ /* 0x000fe80003800200 */
[----:B-1----:R-:W-:Y:S05]  /*7f80*/  @P0 BRA `(.L_x_3538) ;  /* 0x0000000000300947 */ /* 0x002fea0003800000 */
[----:B------:R-:W1:Y:S02]  /*7f90*/  QSPC.E.S P0, RZ, [R2+0x4] ;  /* 0x0000040002ff73aa */ /* 0x000e640000000500 */
[----:B-1----:R-:W-:Y:S05]  /*7fa0*/  @!P0 BRA `(.L_x_3539) ;  /* 0x00000000001c8947 */ /* 0x002fea0003800000 */
[----:B------:R-:W-:-:S04]  /*7fb0*/  MOV R4, R2 ;  /* 0x0000000200047202 */ /* 0x000fc80000000f00 */
[----:B------:R-:W-:-:S07]  /*7fc0*/  MOV R4, R4 ;  /* 0x0000000400047202 */ /* 0x000fce0000000f00 */
.L_x_3540:
[----:B------:R-:W1:Y:S02]  /*7fd0*/  LDS R6, [R4+0x4] ;  /* 0x0000040004067984 */ /* 0x000e640000000800 */
[----:B-1----:R-:W-:-:S05]  /*7fe0*/  HADD2 R7, R6, R31 ;  /* 0x0000001f06077230 */ /* 0x002fca0000000000 */
[----:B------:R-:W1:Y:S02]  /*7ff0*/  ATOMS.CAST.SPIN P0, [R4+0x4], R6, R7 ;  /* 0x000004060400758d */ /* 0x000e640001800007 */
[----:B-1----:R-:W-:Y:S05]  /*8000*/  @!P0 BRA `(.L_x_3540) ;  /* 0xfffffffc00f08947 */ /* 0x002fea000383ffff */
[----:B------:R-:W-:Y:S05]  /*8010*/  BRA `(.L_x_3538) ;  /* 0x00000000000c7947 */ /* 0x000fea0003800000 */
.L_x_3539:
[----:B------:R-:W0:Y:S02]  /*8020*/  LD.E R0, desc[UR10][R2.64+0x4] ;  /* 0x0000040a02007980 */ /* 0x000e24000c101900 */
[----:B0-----:R-:W-:-:S05]  /*8030*/  IADD3 R5, PT, PT, R31, R0, RZ ;  /* 0x000000001f057210 */ /* 0x001fca0007ffe0ff */
[----:B------:R1:W-:Y:S02]  /*8040*/  ST.E desc[UR10][R2.64+0x4], R5 ;  /* 0x0000040502007985 */ /* 0x0003e4000c10190a */
.L_x_3538:
[----:B------:R-:W-:Y:S05]  /*8050*/  BSYNC.RECONVERGENT B0 ;  /* 0x0000000000007941 */ /* 0x000fea0003800200 */
.L_x_3537:
        /* <DEDUP_REMOVED lines=11> */
.L_x_3544:
[----:B------:R-:W0:Y:S02]  /*8110*/  LDS R6, [R4] ;  /* 0x0000000004067984 */ /* 0x000e240000000800 */
[----:B0-----:R-:W-:-:S05]  /*8120*/  HFMA2 R7, R6, 1, 1, R32 ;  /* 0x3c003c0006077831 */ /* 0x001fca0000000020 */
[----:B------:R-:W0:Y:S02]  /*8130*/  ATOMS.CAST.SPIN P0, [R4], R6, R7 ;  /* 0x000000060400758d */ /* 0x000e240001800007 */
[----:B0-----:R-:W-:Y:S05]  /*8140*/  @!P0 BRA `(.L_x_3544) ;  /* 0xfffffffc00f08947 */ /* 0x001fea000383ffff */
[----:B------:R-:W-:Y:S05]  /*8150*/  BRA `(.L_x_3542) ;  /* 0x00000000000c7947 */ /* 0x000fea0003800000 */
.L_x_3543:
[----:B------:R-:W2:Y:S02]  /*8160*/  LD.E R0, desc[UR10][R2.64] ;  /* 0x0000000a02007980 */ /* 0x000ea4000c101900 */
[----:B--2---:R-:W-:-:S05]  /*8170*/  IADD3 R5, PT, PT, R32, R0, RZ ;  /* 0x0000000020057210 */ /* 0x004fca0007ffe0ff */
[----:B------:R0:W-:Y:S02]  /*8180*/  ST.E desc[UR10][R2.64], R5 ;  /* 0x0000000502007985 */ /* 0x0001e4000c10190a */
.L_x_3542:
[----:B------:R-:W-:Y:S05]  /*8190*/  BSYNC.RECONVERGENT B0 ;  /* 0x0000000000007941 */ /* 0x000fea0003800200 */
.L_x_3541:
[----:B------:R1:W-:Y:S01]  /*81a0*/  ATOM.E.ADD.F16x2.RN.STRONG.GPU P0, RZ, desc[UR10][R2.64+0x4], R14 ;  /* 0x8000040e02ff79a2 */ /* 0x0003e2000c10e10a */
[----:B------:R-:W-:Y:S04]  /*81b0*/  BSSY.RECONVERGENT B0, `(.L_x_3545) ;  /* 0x000000e000007945 */ /* 0x000fe80003800200 */
[----:B-1----:R-:W-:Y:S05]  /*81c0*/  @P0 BRA `(.L_x_3546) ;  /* 0x0000000000300947 */ /* 0x002fea0003800000 */
[----:B------:R-:W1:Y:S02]  /*81d0*/  QSPC.E.S P0, RZ, [R2+0x4] ;  /* 0x0000040002ff73aa */ /* 0x000e640000000500 */
[----:B-1----:R-:W-:Y:S05]  /*81e0*/  @!P0 BRA `(.L_x_3547) ;  /* 0x00000000001c8947 */ /* 0x002fea0003800000 */
[----:B------:R-:W-:-:S04]  /*81f0*/  MOV R4, R2 ;  /* 0x0000000200047202 */ /* 0x000fc80000000f00 */
[----:B------:R-:W-:-:S07]  /*8200*/  MOV R4, R4 ;  /* 0x0000000400047202 */ /* 0x000fce0000000f00 */
.L_x_3548:
[----:B------:R-:W1:Y:S02]  /*8210*/  LDS R6, [R4+0x4] ;  /* 0x0000040004067984 */ /* 0x000e640000000800 */
[----:B-1----:R-:W-:-:S05]  /*8220*/  HADD2 R7, R6, R14 ;  /* 0x0000000e06077230 */ /* 0x002fca0000000000 */
[----:B------:R-:W1:Y:S02]  /*8230*/  ATOMS.CAST.SPIN P0, [R4+0x4], R6, R7 ;  /* 0x000004060400758d */ /* 0x000e640001800007 */
[----:B-1----:R-:W-:Y:S05]  /*8240*/  @!P0 BRA `(.L_x_3548) ;  /* 0xfffffffc00f08947 */ /* 0x002fea000383ffff */
[----:B------:R-:W-:Y:S05]  /*8250*/  BRA `(.L_x_3546) ;  /* 0x00000000000c7947 */ /* 0x000fea0003800000 */
.L_x_3547:
[----:B------:R-:W0:Y:S02]  /*8260*/  LD.E R0, desc[UR10][R2.64+0x4] ;  /* 0x0000040a02007980 */ /* 0x000e24000c101900 */
[----:B0-----:R-:W-:-:S05]  /*8270*/  IADD3 R5, PT, PT, R14, R0, RZ ;  /* 0x000000000e057210 */ /* 0x001fca0007ffe0ff */
[----:B------:R1:W-:Y:S02]  /*8280*/  ST.E desc[UR10][R2.64+0x4], R5 ;  /* 0x0000040502007985 */ /* 0x0003e4000c10190a */
.L_x_3546:
[----:B------:R-:W-:Y:S05]  /*8290*/  BSYNC.RECONVERGENT B0 ;  /* 0x0000000000007941 */ /* 0x000fea0003800200 */
.L_x_3545:
        /* <DEDUP_REMOVED lines=12> */
.L_x_3552:
[----:B------:R-:W0:Y:S02]  /*8360*/  LDS R6, [R4] ;  /* 0x0000000004067984 */ /* 0x000e240000000800 */
[----:B0-----:R-:W-:-:S05]  /*8370*/  HFMA2 R7, R6, 1, 1, R15 ;  /* 0x3c003c0006077831 */ /* 0x001fca000000000f */
[----:B------:R-:W0:Y:S02]  /*8380*/  ATOMS.CAST.SPIN P0, [R4], R6, R7 ;  /* 0x000000060400758d */ /* 0x000e240001800007 */
[----:B0-----:R-:W-:Y:S05]  /*8390*/  @!P0 BRA `(.L_x_3552) ;  /* 0xfffffffc00f08947 */ /* 0x001fea000383ffff */
[----:B------:R-:W-:Y:S05]  /*83a0*/  BRA `(.L_x_3550) ;  /* 0x00000000000c7947 */ /* 0x000fea0003800000 */
.L_x_3551:
[----:B------:R-:W2:Y:S02]  /*83b0*/  LD.E R0, desc[UR10][R2.64] ;  /* 0x0000000a02007980 */ /* 0x000ea4000c101900 */
[----:B--2---:R-:W-:-:S05]  /*83c0*/  IADD3 R5, PT, PT, R15, R0, RZ ;  /* 0x000000000f057210 */ /* 0x004fca0007ffe0ff */
[----:B------:R0:W-:Y:S02]  /*83d0*/  ST.E desc[UR10][R2.64], R5 ;  /* 0x0000000502007985 */ /* 0x0001e4000c10190a */
.L_x_3550:
[----:B------:R-:W-:Y:S05]  /*83e0*/  BSYNC.RECONVERGENT B0 ;  /* 0x0000000000007941 */ /* 0x000fea0003800200 */
.L_x_3549:
[----:B------:R1:W-:Y:S02]  /*83f0*/  ATOM.E.ADD.F16x2.RN.STRONG.GPU P0, RZ, desc[UR10][R2.64+0x4], R16 ;  /* 0x8000041002ff79a2 */ /* 0x0003e4000c10e10a */
[----:B-1----:R-:W-:Y:S05]  /*8400*/  @P0 EXIT ;  /* 0x000000000000094d */ /* 0x002fea0003800000 */
[----:B------:R-:W1:Y:S02]  /*8410*/  QSPC.E.S P0, RZ, [R2+0x4] ;  /* 0x0000040002ff73aa */ /* 0x000e640000000500 */
[----:B-1----:R-:W-:Y:S05]  /*8420*/  @!P0 BRA `(.L_x_3553) ;  /* 0x0000000000188947 */ /* 0x002fea0003800000 */
[----:B0-----:R-:W-:-:S07]  /*8430*/  MOV R2, R2 ;  /* 0x0000000200027202 */ /* 0x001fce0000000f00 */
.L_x_3554:
[----:B------:R-:W0:Y:S02]  /*8440*/  LDS R4, [R2+0x4] ;  /* 0x0000040002047984 */ /* 0x000e240000000800 */
[----:B0-----:R-:W-:-:S05]  /*8450*/  HADD2 R5, R4, R16 ;  /* 0x0000001004057230 */ /* 0x001fca0000000000 */
[----:B------:R-:W0:Y:S02]  /*8460*/  ATOMS.CAST.SPIN P0, [R2+0x4], R4, R5 ;  /* 0x000004040200758d */ /* 0x000e240001800005 */
[----:B0-----:R-:W-:Y:S05]  /*8470*/  @!P0 BRA `(.L_x_3554) ;  /* 0xfffffffc00f08947 */ /* 0x001fea000383ffff */
[----:B------:R-:W-:Y:S05]  /*8480*/  EXIT ;  /* 0x000000000000794d */ /* 0x000fea0003800000 */
.L_x_3553:
[----:B------:R-:W0:Y:S02]  /*8490*/  LD.E R0, desc[UR10][R2.64+0x4] ;  /* 0x0000040a02007980 */ /* 0x000e24000c101900 */
[----:B0-----:R-:W-:-:S05]  /*84a0*/  IADD3 R5, PT, PT, R16, R0, RZ ;  /* 0x0000000010057210 */ /* 0x001fca0007ffe0ff */
[----:B------:R-:W-:Y:S01]  /*84b0*/  ST.E desc[UR10][R2.64+0x4], R5 ;  /* 0x0000040502007985 */ /* 0x000fe2000c10190a */
[----:B------:R-:W-:Y:S05]  /*84c0*/  EXIT ;  /* 0x000000000000794d */ /* 0x000fea0003800000 */
.L_x_3555:
        /* <DEDUP_REMOVED lines=11> */
.L_x_5328:


//--------------------- .text._Z23gemm_half_q_half_kernelILi2ELi190ELb1ELb0ELi64EEvPK6__halfPKjS4_S2_PS0_iiiiPKtS7_iiiiiibS2_i --------------------------
	.section	.text._Z23gemm_half_q_half_kernelILi2ELi190ELb1ELb0ELi64EEvPK6__halfPKjS4_S2_PS0_iiiiPKtS7_iiiiiibS2_i,"ax",@progbits
	.align	128
        .global         _Z23gemm_half_q_half_kernelILi2ELi190ELb1ELb0ELi64EEvPK6__halfPKjS4_S2_PS0_iiiiPKtS7_iiiiiibS2_i
        .type           _Z23gemm_half_q_half_kernelILi2ELi190ELb1ELb0ELi64EEvPK6__halfPKjS4_S2_PS0_iiiiPKtS7_iiiiiibS2_i,@function
        .size           _Z23gemm_half_q_half_kernelILi2ELi190ELb1ELb0ELi64EEvPK6__halfPKjS4_S2_PS0_iiiiPKtS7_iiiiiibS2_i,(.L_x_5329 - _Z23gemm_half_q_half_kernelILi2ELi190ELb1ELb0ELi64EEvPK6__halfPKjS4_S2_PS0_iiiiPKtS7_iiiiiibS2_i)
        .other          _Z23gemm_half_q_half_kernelILi2ELi190ELb1ELb0ELi64EEvPK6__halfPKjS4_S2_PS0_iiiiPKtS7_iiiiiibS2_i,@"STO_CUDA_ENTRY STV_DEFAULT"
_Z23gemm_half_q_half_kernelILi2ELi190ELb1ELb0ELi64EEvPK6__halfPKjS4_S2_PS0_iiiiPKtS7_iiiiiibS2_i:
.text._Z23gemm_half_q_half_kernelILi2ELi190ELb1ELb0ELi64EEvPK6__halfPKjS4_S2_PS0_iiiiPKtS7_iiiiiibS2_i:
[----:B------:R-:W0:Y:S01]  /*0000*/  LDC R1, c[0x0][0x37c] ;  /* 0x0000df00ff017b82 */ /* 0x000e220000000800 */
[----:B------:R-:W1:Y:S07]  /*0010*/  S2R R0, SR_CTAID.Y ;  /* 0x0000000000007919 */ /* 0x000e6e0000002600 */
[----:B------:R-:W1:Y:S01]  /*0020*/  LDC R3, c[0x0][0x3a8] ;  /* 0x0000ea00ff037b82 */ /* 0x000e620000000800 */
[----:B0-----:R-:W-:Y:S01]  /*0030*/  IADD3 R1, PT, PT, R1, -0x10, RZ ;  /* 0xfffffff001017810 */ /* 0x001fe20007ffe0ff */
[----:B-1----:R-:W-:-:S05]  /*0040*/  IMAD R6, R0, -0x2, R3 ;  /* 0xfffffffe00067824 */ /* 0x002fca00078e0203 */
[----:B------:R-:W-:-:S13]  /*0050*/  ISETP.GE.AND P0, PT, R6, 0x1, PT ;  /* 0x000000010600780c */ /* 0x000fda0003f06270 */
[----:B------:R-:W-:Y:S05]  /*0060*/  @!P0 EXIT ;  /* 0x000000000000894d */ /* 0x000fea0003800000 */
[----:B------:R-:W0:Y:S01]  /*0070*/  LDC R7, c[0x0][0x3f0] ;  /* 0x0000fc00ff077b82 */ /* 0x000e220000000800 */
[----:B------:R-:W1:Y:S01]  /*0080*/  LDCU.64 UR8, c[0x0][0x358] ;  /* 0x00006b00ff0877ac */ /* 0x000e620008000a00 */
[----:B------:R-:W-:-:S06]  /*0090*/  ISETP.NE.AND P0, PT, R6, 0x1, PT ;  /* 0x000000010600780c */ /* 0x000fcc0003f05270 */
[----:B------:R-:W0:Y:S08]  /*00a0*/  LDC.64 R4, c[0x0][0x3e8] ;  /* 0x0000fa00ff047b82 */ /* 0x000e300000000a00 */
[----:B------:R-:W2:Y:S01]  /*00b0*/  LDC.64 R2, c[0x0][0x3e8] ;  /* 0x0000fa00ff027b82 */ /* 0x000ea20000000a00 */
[----:B0-----:R-:W-:-:S06]  /*00c0*/  IMAD.WIDE R4, R7, 0x2, R4 ;  /* 0x0000000207047825 */ /* 0x001fcc00078e0204 */
[----:B-1----:R-:W3:Y:S04]  /*00d0*/  @P0 LDG.E.U16 R4, desc[UR8][R4.64] ;  /* 0x0000000804040981 */ /* 0x002ee8000c1e1500 */
[----:B--2---:R-:W2:Y:S02]  /*00e0*/  LDG.E.U16 R45, desc[UR8][R2.64] ;  /* 0x00000008022d7981 */ /* 0x004ea4000c1e1500 */
[----:B--2---:R-:W-:Y:S02]  /*00f0*/  PRMT R6, R45, 0x7610, R6 ;  /* 0x000076102d067816 */ /* 0x004fe40000000006 */
[----:B---3--:R-:W-:-:S04]  /*0100*/  @P0 LOP3.LUT R6, R4, R45, RZ, 0xfc, !PT ;  /* 0x0000002d04060212 */ /* 0x008fc800078efcff */
[----:B------:R-:W-:-:S04]  /*0110*/  PRMT R6, R6, 0x9910, RZ ;  /* 0x0000991006067816 */ /* 0x000fc800000000ff */
[----:B------:R-:W-:-:S13]  /*0120*/  ISETP.NE.AND P1, PT, R6, RZ, PT ;  /* 0x000000ff0600720c */ /* 0x000fda0003f25270 */
[----:B------:R-:W-:Y:S05]  /*0130*/  @!P1 EXIT ;  /* 0x000000000000994d */ /* 0x000fea0003800000 */
[----:B------:R-:W0:Y:S01]  /*0140*/  S2R R2, SR_CTAID.Z ;  /* 0x0000000000027919 */ /* 0x000e220000002700 */
[----:B------:R-:W1:Y:S01]  /*0150*/  LDC R5, c[0x0][0x3b0] ;  /* 0x0000ec00ff057b82 */ /* 0x000e620000000800 */
[----:B------:R-:W-:Y:S01]  /*0160*/  HFMA2 R14, -RZ, RZ, 0, 1.1920928955078125e-07 ;  /* 0x00000002ff0e7431 */ /* 0x000fe200000001ff */
[----:B------:R-:W-:Y:S01]  /*0170*/  BSSY.RECONVERGENT B0, `(.L_x_3556) ;  /* 0x00000bd000007945 */ /* 0x000fe20003800200 */
[----:B------:R-:W2:Y:S01]  /*0180*/  S2R R3, SR_TID.X ;  /* 0x0000000000037919 */ /* 0x000ea20000002100 */
[----:B------:R-:W-:-:S04]  /*0190*/  ISETP.EQ.OR P1, PT, R4, RZ, !P0 ;  /* 0x000000ff0400720c */ /* 0x000fc80004722670 */
[----:B------:R-:W3:Y:S01]  /*01a0*/  S2UR UR4, SR_CTAID.X ;  /* 0x00000000000479c3 */ /* 0x000ee20000002500 */
[----:B------:R-:W-:Y:S02]  /*01b0*/  SEL R14, R14, 0x1, P0 ;  /* 0x000000010e0e7807 */ /* 0x000fe40000000000 */
[----:B0-----:R-:W-:Y:S01]  /*01c0*/  SHF.L.U32 R44, R2, 0x6, RZ ;  /* 0x00000006022c7819 */ /* 0x001fe200000006ff */
[----:B---3--:R-:W-:-:S03]  /*01d0*/  USHF.L.U32 UR4, UR4, 0x8, URZ ;  /* 0x0000000804047899 */ /* 0x008fc600080006ff */
[C---:B--2---:R-:W-:Y:S02]  /*01e0*/  IADD3 R17, PT, PT, R44.reuse, R3, RZ ;  /* 0x000000032c117210 */ /* 0x044fe40007ffe0ff */
[----:B-1----:R-:W-:Y:S02]  /*01f0*/  VIADDMNMX R42, R44, 0x40, R5, PT ;  /* 0x000000402c2a7846 */ /* 0x002fe40003800105 */
[----:B------:R-:W-:Y:S02]  /*0200*/  LEA R4, R3, UR4, 0x2 ;  /* 0x0000000403047c11 */ /* 0x000fe4000f8e10ff */
[----:B------:R-:W-:-:S13]  /*0210*/  ISETP.GE.AND P2, PT, R17, R42, PT ;  /* 0x0000002a1100720c */ /* 0x000fda0003f46270 */
        /* <DEDUP_REMOVED lines=30> */
.L_x_3561:
        /* <DEDUP_REMOVED lines=32> */
.L_x_3560:
        /* <DEDUP_REMOVED lines=20> */
.L_x_3562:
[----:B------:R-:W-:-:S13]  /*0740*/  ISETP.EQ.AND P2, PT, R16, RZ, PT ;  /* 0x000000ff1000720c */ /* 0x000fda0003f42270 */
[----:B------:R-:W-:Y:S05]  /*0750*/  @!P0 BRA P2, `(.L_x_3557) ;  /* 0x0000000400788947 */ /* 0x000fea0001000000 */
.L_x_3559:
        /* <DEDUP_REMOVED lines=12> */
.L_x_3558:
        /* <DEDUP_REMOVED lines=16> */
.L_x_3565:
        /* <DEDUP_REMOVED lines=32> */
.L_x_3564:
        /* <DEDUP_REMOVED lines=21> */
.L_x_3566:
[----:B------:R-:W-:-:S13]  /*0c70*/  ISETP.NE.OR P0, PT, R16, RZ, P0 ;  /* 0x000000ff1000720c */ /* 0x000fda0000705670 */
[----:B------:R-:W-:Y:S05]  /*0c80*/  @!P0 BRA `(.L_x_3557) ;  /* 0x00000000002c8947 */ /* 0x000fea0003800000 */
.L_x_3563:
        /* <DEDUP_REMOVED lines=11> */
.L_x_3557:
[----:B0-----:R-:W-:Y:S05]  /*0d40*/  BSYNC.RECONVERGENT B0 ;  /* 0x0000000000007941 */ /* 0x001fea0003800200 */
.L_x_3556:
        /* <DEDUP_REMOVED lines=21> */
.L_x_3570:
[CC--:B-1----:R-:W-:Y:S01]  /*0ea0*/  IADD3 R8, PT, PT, R0.reuse, R43.reuse, RZ ;  /* 0x0000002b00087210 */ /* 0x0c2fe20007ffe0ff */
[--C-:B0-----:R-:W-:Y:S01]  /*0eb0*/  IMAD.WIDE R6, R0, 0x2, R14.reuse ;  /* 0x0000000200067825 */ /* 0x101fe200078e020e */
[----:B------:R-:W-:Y:S02]  /*0ec0*/  IADD3 R16, PT, PT, R16, 0x4, RZ ;  /* 0x0000000410107810 */ /* 0x000fe40007ffe0ff */
[CC--:B------:R-:W-:Y:S01]  /*0ed0*/  IADD3 R10, PT, PT, R8.reuse, R43.reuse, RZ ;  /* 0x0000002b080a7210 */ /* 0x0c0fe20007ffe0ff */
[--C-:B------:R-:W-:Y:S01]  /*0ee0*/  IMAD.WIDE R8, R8, 0x2, R14.reuse ;  /* 0x0000000208087825 */ /* 0x100fe200078e020e */
[----:B------:R1:W-:Y:S01]  /*0ef0*/  STG.E.64 desc[UR8][R6.64], RZ ;  /* 0x000000ff06007986 */ /* 0x0003e2000c101b08 */
[----:B------:R-:W-:Y:S02]  /*0f00*/  ISETP.GE.AND P2, PT, R16, -0x3, PT ;  /* 0xfffffffd1000780c */ /* 0x000fe40003f46270 */
[CC--:B-----5:R-:W-:Y:S01]  /*0f10*/  IADD3 R17, PT, PT, R10.reuse, R43.reuse, RZ ;  /* 0x0000002b0a117210 */ /* 0x0e0fe20007ffe0ff */
[--C-:B------:R-:W-:Y:S01]  /*0f20*/  IMAD.WIDE R10, R10, 0x2, R14.reuse ;  /* 0x000000020a0a7825 */ /* 0x100fe200078e020e */
[----:B------:R1:W-:Y:S02]  /*0f30*/  STG.E.64 desc[UR8][R8.64], RZ ;  /* 0x000000ff08007986 */ /* 0x0003e4000c101b08 */
[C---:B------:R-:W-:Y:S01]  /*0f40*/  IADD3 R0, PT, PT, R17.reuse, R43, RZ ;  /* 0x0000002b11007210 */ /* 0x040fe20007ffe0ff */
[----:B------:R-:W-:Y:S01]  /*0f50*/  IMAD.WIDE R12, R17, 0x2, R14 ;  /* 0x00000002110c7825 */ /* 0x000fe200078e020e */
[----:B------:R1:W-:Y:S04]  /*0f60*/  STG.E.64 desc[UR8][R10.64], RZ ;  /* 0x000000ff0a007986 */ /* 0x0003e8000c101b08 */
[----:B------:R1:W-:Y:S01]  /*0f70*/  STG.E.64 desc[UR8][R12.64], RZ ;  /* 0x000000ff0c007986 */ /* 0x0003e2000c101b08 */
[----:B------:R-:W-:Y:S05]  /*0f80*/  @!P2 BRA `(.L_x_3570) ;  /* 0xfffffffc00c4a947 */ /* 0x000fea000383ffff */
.L_x_3569:
        /* <DEDUP_REMOVED lines=12> */
.L_x_3571:
[----:B------:R-:W-:-:S13]  /*1050*/  ISETP.NE.OR P0, PT, R16, RZ, P0 ;  /* 0x000000ff1000720c */ /* 0x000fda0000705670 */
[----:B------:R-:W-:Y:S05]  /*1060*/  @!P0 BRA `(.L_x_3567) ;  /* 0x00000000001c8947 */ /* 0x000fea0003800000 */
.L_x_3568:
[----:B01----:R-:W0:Y:S02]  /*1070*/  LDC.64 R6, c[0x0][0x3a0] ;  /* 0x0000e800ff067b82 */ /* 0x003e240000000a00 */
.L_x_3572:
[----:B0-----:R-:W-:Y:S01]  /*1080*/  IMAD.WIDE R8, R0, 0x2, R6 ;  /* 0x0000000200087825 */ /* 0x001fe200078e0206 */
[----:B------:R-:W-:Y:S02]  /*1090*/  IADD3 R16, PT, PT, R16, 0x1, RZ ;  /* 0x0000000110107810 */ /* 0x000fe40007ffe0ff */
[----:B------:R-:W-:Y:S02]  /*10a0*/  IADD3 R0, PT, PT, R0, R43, RZ ;  /* 0x0000002b00007210 */ /* 0x000fe40007ffe0ff */
[----:B------:R2:W-:Y:S01]  /*10b0*/  STG.E.64 desc[UR8][R8.64], RZ ;  /* 0x000000ff08007986 */ /* 0x0005e2000c101b08 */
[----:B------:R-:W-:-:S13]  /*10c0*/  ISETP.NE.AND P0, PT, R16, RZ, PT ;  /* 0x000000ff1000720c */ /* 0x000fda0003f05270 */
[----:B--2---:R-:W-:Y:S05]  /*10d0*/  @P0 BRA `(.L_x_3572) ;  /* 0xfffffffc00e80947 */ /* 0x004fea000383ffff */
.L_x_3567:
        /* <DEDUP_REMOVED lines=15> */
.L_x_3574:
        /* <DEDUP_REMOVED lines=25> */
[----:B------:R-:W-:Y:S01]  /*1360*/  IMAD R10, R19, R19, R19 ;  /* 0x00000013130a7224 */ /* 0x000fe200078e0213 */
[----:B------:R-:W-:Y:S01]  /*1370*/  IADD3 R21, PT, PT, R18, 0x1, R21 ;  /* 0x0000000112157810 */ /* 0x000fe20007ffe015 */
[C---:B------:R-:W-:Y:S01]  /*1380*/  IMAD R9, R16.reuse, R16, R16 ;  /* 0x0000001010097224 */ /* 0x040fe200078e0210 */
        /* <DEDUP_REMOVED lines=16> */
.L_x_3573:
        /* <DEDUP_REMOVED lines=27> */
.L_x_3575:
        /* <DEDUP_REMOVED lines=8> */
.L_x_3576:
        /* <DEDUP_REMOVED lines=8> */
.L_x_3577:
        /* <DEDUP_REMOVED lines=8> */
.L_x_3578:
        /* <DEDUP_REMOVED lines=8> */
.L_x_3579:
        /* <DEDUP_REMOVED lines=24> */
[----:B------:R-:W-:Y:S02]  /*19c0*/  IADD3 R53, PT, PT, R44, R53, RZ ;  /* 0x000000352c357210 */ /* 0x000fe40007ffe0ff */
[----:B------:R-:W-:Y:S02]  /*19d0*/  MOV R16, R36 ;  /* 0x0000002400107202 */ /* 0x000fe40000000f00 */
[----:B------:R-:W-:Y:S01]  /*19e0*/  MOV R17, R37 ;  /* 0x0000002500117202 */ /* 0x000fe20000000f00 */
[----:B------:R-:W-:Y:S06]  /*19f0*/  @!P0 BRA `(.L_x_3580) ;  /* 0x0000004800908947 */ /* 0x000fec0003800000 */
[----:B------:R-:W-:-:S04]  /*1a00*/  IMAD.WIDE.U32 R2, R2, 0x100, R6 ;  /* 0x0000010002027825 */ /* 0x000fc800078e0006 */
[----:B------:R-:W-:Y:S01]  /*1a10*/  HFMA2 R56, -RZ, RZ, 0, 0 ;  /* 0x00000000ff387431 */ /* 0x000fe200000001ff */
[----:B------:R-:W-:Y:S02]  /*1a20*/  VIMNMX R49, PT, PT, R42, UR6, PT ;  /* 0x000000062a317c48 */ /* 0x000fe4000bfe0100 */
[----:B------:R-:W-:Y:S02]  /*1a30*/  PRMT R54, RZ, 0x7610, R54 ;  /* 0x00007610ff367816 */ /* 0x000fe40000000036 */
[----:B------:R-:W-:-:S04]  /*1a40*/  IADD3 R50, P0, PT, R2, 0x2, RZ ;  /* 0x0000000202327810 */ /* 0x000fc80007f1e0ff */
[----:B------:R-:W-:-:S09]  /*1a50*/  IADD3.X R51, PT, PT, RZ, R3, RZ, P0, !PT ;  /* 0x00000003ff337210 */ /* 0x000fd200007fe4ff */
.L_x_3589:
[----:B------:R-:W-:Y:S01]  /*1a60*/  MOV R38, R36 ;  /* 0x0000002400267202 */ /* 0x000fe20000000f00 */
[----:B------:R-:W0:Y:S01]  /*1a70*/  LDC R43, c[0x0][0x3ac] ;  /* 0x0000eb00ff2b7b82 */ /* 0x000e220000000800 */
[----:B------:R-:W-:-:S05]  /*1a80*/  MOV R39, R37 ;  /* 0x0000002500277202 */ /* 0x000fca0000000f00 */
[----:B------:R-:W2:Y:S01]  /*1a90*/  LDG.E.128.CONSTANT R24, desc[UR8][R38.64] ;  /* 0x0000000826187981 */ /* 0x000ea2000c1e9d00 */
[----:B0-----:R-:W-:-:S05]  /*1aa0*/  IMAD.WIDE R8, R43, 0x4, R38 ;  /* 0x000000042b087825 */ /* 0x001fca00078e0226 */
[----:B------:R0:W3:Y:S01]  /*1ab0*/  LDG.E.128.CONSTANT R28, desc[UR8][R8.64] ;  /* 0x00000008081c7981 */ /* 0x0000e2000c1e9d00 */
[----:B------:R-:W-:-:S05]  /*1ac0*/  IMAD.WIDE R2, R43, 0x4, R8 ;  /* 0x000000042b027825 */ /* 0x000fca00078e0208 */
[----:B------:R-:W4:Y:S01]  /*1ad0*/  LDG.E.128.CONSTANT R32, desc[UR8][R2.64] ;  /* 0x0000000802207981 */ /* 0x000f22000c1e9d00 */
[----:B------:R-:W-:-:S05]  /*1ae0*/  IMAD.WIDE R10, R43, 0x4, R2 ;  /* 0x000000042b0a7825 */ /* 0x000fca00078e0202 */
[----:B------:R-:W4:Y:S01]  /*1af0*/  LDG.E.128.CONSTANT R4, desc[UR8][R10.64] ;  /* 0x000000080a047981 */ /* 0x000f22000c1e9d00 */
[----:B0-----:R-:W-:Y:S01]  /*1b00*/  IMAD.WIDE R8, R43, 0x4, R10 ;  /* 0x000000042b087825 */ /* 0x001fe200078e020a */
[----:B------:R-:W-:-:S04]  /*1b10*/  ISETP.NE.AND P0, PT, R44, R53, PT ;  /* 0x000000352c00720c */ /* 0x000fc80003f05270 */
[----:B------:R0:W4:Y:S09]  /*1b20*/  LDG.E.128.CONSTANT R20, desc[UR8][R8.64] ;  /* 0x0000000808147981 */ /* 0x000132000c1e9d00 */
[----:B-1----:R1:W5:Y:S01]  /*1b30*/  @!P0 LDG.E.U16.CONSTANT R47, desc[UR8][R50.64] ;  /* 0x00000008322f8981 */ /* 0x002362000c1e9500 */
[----:B0-----:R-:W-:-:S04]  /*1b40*/  IMAD.WIDE R8, R43, 0x4, R8 ;  /* 0x000000042b087825 */ /* 0x001fc800078e0208 */
[C---:B------:R-:W-:Y:S02]  /*1b50*/  IMAD.WIDE R12, R43.reuse, 0x4, R8 ;  /* 0x000000042b0c7825 */ /* 0x040fe400078e0208 */
[----:B------:R-:W5:Y:S02]  /*1b60*/  LDG.E.128.CONSTANT R8, desc[UR8][R8.64] ;  /* 0x0000000808087981 */ /* 0x000f64000c1e9d00 */
[----:B------:R-:W-:Y:S02]  /*1b70*/  IMAD.WIDE R36, R43, 0x4, R12 ;  /* 0x000000042b247825 */ /* 0x000fe400078e020c */
[----:B------:R-:W5:Y:S04]  /*1b80*/  LDG.E.128.CONSTANT R12, desc[UR8][R12.64] ;  /* 0x000000080c0c7981 */ /* 0x000f68000c1e9d00 */
[----:B------:R1:W5:Y:S01]  /*1b90*/  LDG.E.128.CONSTANT R16, desc[UR8][R36.64] ;  /* 0x0000000824107981 */ /* 0x000362000c1e9d00 */
[----:B--2---:R-:W-:-:S02]  /*1ba0*/  LOP3.LUT R2, R25, 0xff, RZ, 0xc0, !PT ;  /* 0x000000ff19027812 */ /* 0x004fc400078ec0ff */
[----:B------:R-:W-:Y:S02]  /*1bb0*/  LOP3.LUT R0, R24, 0xff, RZ, 0xc0, !PT ;  /* 0x000000ff18007812 */ /* 0x000fe400078ec0ff */
[----:B------:R-:W-:Y:S02]  /*1bc0*/  IADD3 R62, PT, PT, R2, -0x80, RZ ;  /* 0xffffff80023e7810 */ /* 0x000fe40007ffe0ff */
[----:B------:R-:W-:Y:S02]  /*1bd0*/  LOP3.LUT R2, R26, 0xff, RZ, 0xc0, !PT ;  /* 0x000000ff1a027812 */ /* 0x000fe400078ec0ff */
[----:B------:R-:W-:Y:S02]  /*1be0*/  SHF.R.U32.HI R68, RZ, 0x8, R25 ;  /* 0x00000008ff447819 */ /* 0x000fe40000011619 */
[----:B------:R-:W-:Y:S02]  /*1bf0*/  IADD3 R61, PT, PT, R2, -0x80, RZ ;  /* 0xffffff80023d7810 */ /* 0x000fe40007ffe0ff */
[----:B------:R-:W-:-:S02]  /*1c00*/  LOP3.LUT R2, R27, 0xff, RZ, 0xc0, !PT ;  /* 0x000000ff1b027812 */ /* 0x000fc400078ec0ff */
[----:B------:R-:W-:Y:S02]  /*1c10*/  LEA.HI R67, R24, 0xffffff80, RZ, 0x8 ;  /* 0xffffff8018437811 */ /* 0x000fe400078f40ff */
[----:B------:R-:W-:Y:S02]  /*1c20*/  IADD3 R60, PT, PT, R2, -0x80, RZ ;  /* 0xffffff80023c7810 */ /* 0x000fe40007ffe0ff */
[----:B------:R-:W-:Y:S02]  /*1c30*/  @!P0 LEA R2, R56, R1, 0x3 ;  /* 0x0000000138028211 */ /* 0x000fe400078e18ff */
[----:B------:R-:W-:Y:S01]  /*1c40*/  IADD3 R0, PT, PT, R0, -0x80, RZ ;  /* 0xffffff8000007810 */ /* 0x000fe20007ffe0ff */
[----:B------:R-:W0:Y:S01]  /*1c50*/  I2F.F16 R67, R67 ;  /* 0x0000004300437306 */ /* 0x000e220000200c00 */
[----:B------:R-:W-:Y:S02]  /*1c60*/  LEA.HI R66, R25, 0xffffff80, RZ, 0x8 ;  /* 0xffffff8019427811 */ /* 0x000fe400078f40ff */
[----:B------:R-:W2:Y:S01]  /*1c70*/  @!P0 LDL.64 R2, [R2+0x8] ;  /* 0x0000080002028983 */ /* 0x000ea20000100a00 */
[----:B------:R-:W-:-:S02]  /*1c80*/  LEA.HI R65, R26, 0xffffff80, RZ, 0x8 ;  /* 0xffffff801a417811 */ /* 0x000fc400078f40ff */
[----:B------:R-:W-:Y:S02]  /*1c90*/  LEA.HI R64, R27, 0xffffff80, RZ, 0x8 ;  /* 0xffffff801b407811 */ /* 0x000fe400078f40ff */
[----:B------:R1:W0:Y:S01]  /*1ca0*/  I2F.F16 R63, R0 ;  /* 0x00000000003f7306 */ /* 0x0002220000200c00 */
[----:B------:R-:W-:Y:S02]  /*1cb0*/  LOP3.LUT R70, R68, 0xff, RZ, 0xc0, !PT ;  /* 0x000000ff44467812 */ /* 0x000fe400078ec0ff */
[----:B------:R-:W-:Y:S02]  /*1cc0*/  SHF.R.U32.HI R25, RZ, 0x10, R25 ;  /* 0x00000010ff197819 */ /* 0x000fe40000011619 */
[----:B---3--:R-:W-:Y:S02]  /*1cd0*/  LEA.HI R59, R28, 0xffffff80, RZ, 0x8 ;  /* 0xffffff801c3b7811 */ /* 0x008fe400078f40ff */
[----:B------:R-:W-:Y:S01]  /*1ce0*/  LEA.HI R58, R29, 0xffffff80, RZ, 0x8 ;  /* 0xffffff801d3a7811 */ /* 0x000fe200078f40ff */
[----:B------:R-:W3:Y:S01]  /*1cf0*/  I2F.F16 R66, R66 ;  /* 0x0000004200427306 */ /* 0x000ee20000200c00 */
[----:B-1----:R-:W-:-:S04]  /*1d00*/  SHF.R.U32.HI R0, RZ, 0x8, R24 ;  /* 0x00000008ff007819 */ /* 0x002fc80000011618 */
[----:B------:R-:W-:Y:S02]  /*1d10*/  LOP3.LUT R0, R0, 0xff, RZ, 0xc0, !PT ;  /* 0x000000ff00007812 */ /* 0x000fe400078ec0ff */
[----:B------:R-:W-:Y:S01]  /*1d20*/  IADD3 R71, PT, PT, R70, -0x80, RZ ;  /* 0xffffff8046477810 */ /* 0x000fe20007ffe0ff */
[----:B------:R-:W1:Y:S01]  /*1d30*/  I2F.F16 R65, R65 ;  /* 0x0000004100417306 */ /* 0x000e620000200c00 */
[----:B------:R-:W-:Y:S02]  /*1d40*/  IADD3 R0, PT, PT, R0, -0x80, RZ ;  /* 0xffffff8000007810 */ /* 0x000fe40007ffe0ff */
[----:B------:R-:W-:-:S05]  /*1d50*/  SHF.R.U32.HI R70, RZ, 0x8, R26 ;  /* 0x00000008ff467819 */ /* 0x000fca000001161a */
[----:B------:R0:W1:Y:S01]  /*1d60*/  I2F.F16 R69, R0 ;  /* 0x0000000000457306 */ /* 0x0000620000200c00 */
[----:B------:R-:W-:Y:S02]  /*1d70*/  SHF.R.U32.HI R24, RZ, 0x10, R24 ;  /* 0x00000010ff187819 */ /* 0x000fe40000011618 */
[----:B----4-:R-:W-:Y:S02]  /*1d80*/  LEA.HI R72, R32, 0xffffff80, RZ, 0x8 ;  /* 0xffffff8020487811 */ /* 0x010fe400078f40ff */
[----:B------:R-:W-:Y:S02]  /*1d90*/  LEA.HI R74, R34, 0xffffff80, RZ, 0x8 ;  /* 0xffffff80224a7811 */ /* 0x000fe400078f40ff */
[----:B------:R-:W-:Y:S01]  /*1da0*/  LEA.HI R57, R30, 0xffffff80, RZ, 0x8 ;  /* 0xffffff801e397811 */ /* 0x000fe200078f40ff */
[----:B------:R-:W4:Y:S01]  /*1db0*/  I2F.F16 R64, R64 ;  /* 0x0000004000407306 */ /* 0x000f220000200c00 */
[----:B0-----:R-:W-:-:S04]  /*1dc0*/  LOP3.LUT R0, R70, 0xff, RZ, 0xc0, !PT ;  /* 0x000000ff46007812 */ /* 0x001fc800078ec0ff */
[----:B------:R-:W-:Y:S02]  /*1dd0*/  IADD3 R95, PT, PT, R0, -0x80, RZ ;  /* 0xffffff80005f7810 */ /* 0x000fe40007ffe0ff */
[----:B------:R-:W-:Y:S02]  /*1de0*/  SHF.R.U32.HI R0, RZ, 0x8, R27 ;  /* 0x00000008ff007819 */ /* 0x000fe4000001161b */
[----:B------:R-:W-:Y:S02]  /*1df0*/  LOP3.LUT R24, R24, 0xff, RZ, 0xc0, !PT ;  /* 0x000000ff18187812 */ /* 0x000fe400078ec0ff */
[----:B------:R-:W-:Y:S02]  /*1e00*/  LOP3.LUT R0, R0, 0xff, RZ, 0xc0, !PT ;  /* 0x000000ff00007812 */ /* 0x000fe400078ec0ff */
[----:B------:R-:W-:Y:S02]  /*1e10*/  IADD3 R24, PT, PT, R24, -0x80, RZ ;  /* 0xffffff8018187810 */ /* 0x000fe40007ffe0ff */
[----:B------:R-:W-:-:S02]  /*1e20*/  IADD3 R101, PT, PT, R0, -0x80, RZ ;  /* 0xffffff8000657810 */ /* 0x000fc40007ffe0ff */
[----:B------:R-:W-:Y:S01]  /*1e30*/  LOP3.LUT R0, R28, 0xff, RZ, 0xc0, !PT ;  /* 0x000000ff1c007812 */ /* 0x000fe200078ec0ff */
[----:B------:R0:W1:Y:S03]  /*1e40*/  I2F.F16 R68, R24 ;  /* 0x0000001800447306 */ /* 0x0000660000200c00 */
[----:B------:R-:W-:Y:S02]  /*1e50*/  IADD3 R0, PT, PT, R0, -0x80, RZ ;  /* 0xffffff8000007810 */ /* 0x000fe40007ffe0ff */
[----:B0-----:R-:W-:-:S03]  /*1e60*/  LOP3.LUT R24, R29, 0xff, RZ, 0xc0, !PT ;  /* 0x000000ff1d187812 */ /* 0x001fc600078ec0ff */
[----:B------:R0:W1:Y:S01]  /*1e70*/  I2F.F16 R99, R0 ;  /* 0x0000000000637306 */ /* 0x0000620000200c00 */
[----:B------:R-:W-:Y:S02]  /*1e80*/  IADD3 R24, PT, PT, R24, -0x80, RZ ;  /* 0xffffff8018187810 */ /* 0x000fe40007ffe0ff */
[----:B0-----:R-:W-:-:S05]  /*1e90*/  SHF.R.U32.HI R0, RZ, 0x8, R28 ;  /* 0x00000008ff007819 */ /* 0x001fca000001161c */
[----:B------:R0:W1:Y:S01]  /*1ea0*/  I2F.F16 R98, R24 ;  /* 0x0000001800627306 */ /* 0x0000620000200c00 */
[----:B------:R-:W-:Y:S02]  /*1eb0*/  LOP3.LUT R25, R25, 0xff, RZ, 0xc0, !PT ;  /* 0x000000ff19197812 */ /* 0x000fe400078ec0ff */
[----:B------:R-:W-:Y:S02]  /*1ec0*/  LOP3.LUT R0, R0, 0xff, RZ, 0xc0, !PT ;  /* 0x000000ff00007812 */ /* 0x000fe400078ec0ff */
[----:B------:R-:W-:Y:S02]  /*1ed0*/  SHF.R.U32.HI R28, RZ, 0x10, R28 ;  /* 0x00000010ff1c7819 */ /* 0x000fe4000001161c */
[----:B0-----:R-:W-:Y:S02]  /*1ee0*/  SHF.R.U32.HI R24, RZ, 0x8, R29 ;  /* 0x00000008ff187819 */ /* 0x001fe4000001161d */
[----:B------:R-:W-:Y:S02]  /*1ef0*/  IADD3 R0, PT, PT, R0, -0x80, RZ ;  /* 0xffffff8000007810 */ /* 0x000fe40007ffe0ff */
[----:B------:R-:W-:-:S02]  /*1f00*/  SHF.R.U32.HI R26, RZ, 0x10, R26 ;  /* 0x00000010ff1a7819 */ /* 0x000fc4000001161a */
[----:B------:R-:W-:Y:S02]  /*1f10*/  LOP3.LUT R24, R24, 0xff, RZ, 0xc0, !PT ;  /* 0x000000ff18187812 */ /* 0x000fe400078ec0ff */
[----:B------:R-:W-:Y:S01]  /*1f20*/  IADD3 R25, PT, PT, R25, -0x80, RZ ;  /* 0xffffff8019197810 */ /* 0x000fe20007ffe0ff */
[----:B------:R0:W1:Y:S01]  /*1f30*/  I2F.F16 R103, R0 ;  /* 0x0000000000677306 */ /* 0x0000620000200c00 */
[----:B------:R-:W-:Y:S02]  /*1f40*/  LOP3.LUT R28, R28, 0xff, RZ, 0xc0, !PT ;  /* 0x000000ff1c1c7812 */ /* 0x000fe400078ec0ff */
[----:B------:R-:W-:Y:S02]  /*1f50*/  SHF.R.U32.HI R29, RZ, 0x10, R29 ;  /* 0x00000010ff1d7819 */ /* 0x000fe4000001161d */
[----:B------:R-:W-:Y:S02]  /*1f60*/  LOP3.LUT R26, R26, 0xff, RZ, 0xc0, !PT ;  /* 0x000000ff1a1a7812 */ /* 0x000fe400078ec0ff */
[----:B------:R-:W-:Y:S01]  /*1f70*/  IADD3 R24, PT, PT, R24, -0x80, RZ ;  /* 0xffffff8018187810 */ /* 0x000fe20007ffe0ff */
[----:B------:R3:W1:Y:S01]  /*1f80*/  I2F.F16 R70, R25 ;  /* 0x0000001900467306 */ /* 0x0006620000200c00 */
[----:B0-----:R-:W-:-:S02]  /*1f90*/  LOP3.LUT R0, R32, 0xff, RZ, 0xc0, !PT ;  /* 0x000000ff20007812 */ /* 0x001fc400078ec0ff */
[----:B------:R-:W-:Y:S02]  /*1fa0*/  IADD3 R28, PT, PT, R28, -0x80, RZ ;  /* 0xffffff801c1c7810 */ /* 0x000fe40007ffe0ff */
[----:B------:R-:W-:Y:S02]  /*1fb0*/  LOP3.LUT R29, R29, 0xff, RZ, 0xc0, !PT ;  /* 0x000000ff1d1d7812 */ /* 0x000fe400078ec0ff */
[----:B------:R-:W-:Y:S02]  /*1fc0*/  IADD3 R26, PT, PT, R26, -0x80, RZ ;  /* 0xffffff801a1a7810 */ /* 0x000fe40007ffe0ff */
[----:B---3--:R-:W-:Y:S01]  /*1fd0*/  LOP3.LUT R25, R30, 0xff, RZ, 0xc0, !PT ;  /* 0x000000ff1e197812 */ /* 0x008fe200078ec0ff */
[----:B------:R0:W3:Y:S01]  /*1fe0*/  I2F.F16 R105, R24 ;  /* 0x0000001800697306 */ /* 0x0000e20000200c00 */
[----:B------:R-:W-:Y:S02]  /*1ff0*/  IADD3 R0, PT, PT, R0, -0x80, RZ ;  /* 0xffffff8000007810 */ /* 0x000fe40007ffe0ff */
[----:B------:R-:W-:-:S02]  /*2000*/  SHF.R.U32.HI R27, RZ, 0x10, R27 ;  /* 0x00000010ff1b7819 */ /* 0x000fc4000001161b */
[----:B------:R-:W-:Y:S02]  /*2010*/  IADD3 R25, PT, PT, R25, -0x80, RZ ;  /* 0xffffff8019197810 */ /* 0x000fe40007ffe0ff */
[----:B------:R-:W-:Y:S02]  /*2020*/  IADD3 R29, PT, PT, R29, -0x80, RZ ;  /* 0xffffff801d1d7810 */ /* 0x000fe40007ffe0ff */
[----:B0-----:R-:W-:Y:S01]  /*2030*/  LOP3.LUT R24, R33, 0xff, RZ, 0xc0, !PT ;  /* 0x000000ff21187812 */ /* 0x001fe200078ec0ff */
[----:B------:R-:W0:Y:S01]  /*2040*/  I2F.F16 R102, R28 ;  /* 0x0000001c00667306 */ /* 0x000e220000200c00 */
[----:B------:R-:W-:Y:S02]  /*2050*/  LOP3.LUT R27, R27, 0xff, RZ, 0xc0, !PT ;  /* 0x000000ff1b1b7812 */ /* 0x000fe400078ec0ff */
[----:B------:R-:W-:-:S05]  /*2060*/  IADD3 R24, PT, PT, R24, -0x80, RZ ;  /* 0xffffff8018187810 */ /* 0x000fca0007ffe0ff */
[----:B------:R4:W0:Y:S01]  /*2070*/  I2F.F16 R94, R26 ;  /* 0x0000001a005e7306 */ /* 0x0008220000200c00 */
[----:B------:R-:W-:-:S07]  /*2080*/  IADD3 R27, PT, PT, R27, -0x80, RZ ;  /* 0xffffff801b1b7810 */ /* 0x000fce0007ffe0ff */
[----:B------:R1:W0:Y:S01]  /*2090*/  I2F.F16 R28, R0 ;  /* 0x00000000001c7306 */ /* 0x0002220000200c00 */
[----:B----4-:R-:W-:-:S04]  /*20a0*/  LOP3.LUT R26, R31, 0xff, RZ, 0xc0, !PT ;  /* 0x000000ff1f1a7812 */ /* 0x010fc800078ec0ff */
[----:B------:R-:W-:-:S03]  /*20b0*/  IADD3 R26, PT, PT, R26, -0x80, RZ ;  /* 0xffffff801a1a7810 */ /* 0x000fc60007ffe0ff */
[----:B------:R4:W0:Y:S01]  /*20c0*/  I2F.F16 R97, R25 ;  /* 0x0000001900617306 */ /* 0x0008220000200c00 */
[--C-:B-1----:R-:W-:Y:S02]  /*20d0*/  SHF.R.U32.HI R0, RZ, 0x8, R32.reuse ;  /* 0x00000008ff007819 */ /* 0x102fe40000011620 */
[----:B------:R-:W-:Y:S02]  /*20e0*/  SHF.R.U32.HI R32, RZ, 0x10, R32 ;  /* 0x00000010ff207819 */ /* 0x000fe40000011620 */
[----:B------:R-:W-:-:S03]  /*20f0*/  LOP3.LUT R0, R0, 0xff, RZ, 0xc0, !PT ;  /* 0x000000ff00007812 */ /* 0x000fc600078ec0ff */
[----:B------:R-:W1:Y:S01]  /*2100*/  I2F.F16 R104, R29 ;  /* 0x0000001d00687306 */ /* 0x000e620000200c00 */
[----:B----4-:R-:W-:-:S04]  /*2110*/  SHF.R.U32.HI R25, RZ, 0x8, R30 ;  /* 0x00000008ff197819 */ /* 0x010fc8000001161e */
[----:B------:R-:W-:-:S03]  /*2120*/  LOP3.LUT R25, R25, 0xff, RZ, 0xc0, !PT ;  /* 0x000000ff19197812 */ /* 0x000fc600078ec0ff */
[----:B------:R4:W0:Y:S01]  /*2130*/  I2F.F16 R29, R24 ;  /* 0x00000018001d7306 */ /* 0x0008220000200c00 */
[----:B------:R-:W-:Y:S02]  /*2140*/  IADD3 R0, PT, PT, R0, -0x80, RZ ;  /* 0xffffff8000007810 */ /* 0x000fe40007ffe0ff */
[----:B------:R-:W-:Y:S02]  /*2150*/  IADD3 R25, PT, PT, R25, -0x80, RZ ;  /* 0xffffff8019197810 */ /* 0x000fe40007ffe0ff */
[----:B----4-:R-:W-:-:S03]  /*2160*/  LOP3.LUT R24, R32, 0xff, RZ, 0xc0, !PT ;  /* 0x000000ff20187812 */ /* 0x010fc600078ec0ff */
[----:B------:R4:W0:Y:S01]  /*2170*/  I2F.F16 R100, R27 ;  /* 0x0000001b00647306 */ /* 0x0008220000200c00 */
[----:B------:R-:W-:-:S07]  /*2180*/  IADD3 R24, PT, PT, R24, -0x80, RZ ;  /* 0xffffff8018187810 */ /* 0x000fce0007ffe0ff */
[----:B------:R3:W0:Y:S01]  /*2190*/  I2F.F16 R96, R26 ;  /* 0x0000001a00607306 */ /* 0x0006220000200c00 */
[--C-:B----4-:R-:W-:Y:S02]  /*21a0*/  SHF.R.U32.HI R27, RZ, 0x8, R34.reuse ;  /* 0x00000008ff1b7819 */ /* 0x110fe40000011622 */
[----:B---3--:R-:W-:Y:S02]  /*21b0*/  LOP3.LUT R26, R34, 0xff, RZ, 0xc0, !PT ;  /* 0x000000ff221a7812 */ /* 0x008fe400078ec0ff */
[----:B------:R-:W-:-:S03]  /*21c0*/  SHF.R.U32.HI R34, RZ, 0x10, R34 ;  /* 0x00000010ff227819 */ /* 0x000fc60000011622 */
[----:B------:R3:W4:Y:S01]  /*21d0*/  I2F.F16 R32, R0 ;  /* 0x0000000000207306 */ /* 0x0007220000200c00 */
[----:B------:R-:W-:-:S07]  /*21e0*/  SHF.R.U32.HI R30, RZ, 0x10, R30 ;  /* 0x00000010ff1e7819 */ /* 0x000fce000001161e */
[----:B------:R1:W0:Y:S01]  /*21f0*/  I2F.F16 R81, R24 ;  /* 0x0000001800517306 */ /* 0x0002220000200c00 */
[----:B---3--:R-:W-:-:S07]  /*2200*/  LOP3.LUT R0, R34, 0xff, RZ, 0xc0, !PT ;  /* 0x000000ff22007812 */ /* 0x008fce00078ec0ff */
[----:B------:R3:W0:Y:S01]  /*2210*/  I2F.F16 R107, R25 ;  /* 0x00000019006b7306 */ /* 0x0006220000200c00 */
[----:B-1----:R-:W-:Y:S02]  /*2220*/  SHF.R.U32.HI R24, RZ, 0x8, R35 ;  /* 0x00000008ff187819 */ /* 0x002fe40000011623 */
[----:B------:R-:W-:Y:S02]  /*2230*/  IADD3 R83, PT, PT, R0, -0x80, RZ ;  /* 0xffffff8000537810 */ /* 0x000fe40007ffe0ff */
[----:B------:R-:W-:Y:S02]  /*2240*/  LOP3.LUT R24, R24, 0xff, RZ, 0xc0, !PT ;  /* 0x000000ff18187812 */ /* 0x000fe400078ec0ff */
[----:B---3--:R-:W-:Y:S02]  /*2250*/  LOP3.LUT R25, R35, 0xff, RZ, 0xc0, !PT ;  /* 0x000000ff23197812 */ /* 0x008fe400078ec0ff */
[----:B------:R-:W-:Y:S02]  /*2260*/  LOP3.LUT R0, R4, 0xff, RZ, 0xc0, !PT ;  /* 0x000000ff04007812 */ /* 0x000fe400078ec0ff */
[----:B------:R-:W-:-:S02]  /*2270*/  IADD3 R25, PT, PT, R25, -0x80, RZ ;  /* 0xffffff8019197810 */ /* 0x000fc40007ffe0ff */
[----:B------:R-:W-:Y:S02]  /*2280*/  LOP3.LUT R30, R30, 0xff, RZ, 0xc0, !PT ;  /* 0x000000ff1e1e7812 */ /* 0x000fe400078ec0ff */
[----:B------:R-:W-:Y:S01]  /*2290*/  IADD3 R93, PT, PT, R24, -0x80, RZ ;  /* 0xffffff80185d7810 */ /* 0x000fe20007ffe0ff */
[----:B------:R1:W3:Y:S01]  /*22a0*/  I2F.F16 R76, R25 ;  /* 0x00000019004c7306 */ /* 0x0002e20000200c00 */
[----:B------:R-:W-:Y:S02]  /*22b0*/  IADD3 R0, PT, PT, R0, -0x80, RZ ;  /* 0xffffff8000007810 */ /* 0x000fe40007ffe0ff */
[----:B------:R-:W-:Y:S02]  /*22c0*/  LOP3.LUT R24, R5, 0xff, RZ, 0xc0, !PT ;  /* 0x000000ff05187812 */ /* 0x000fe400078ec0ff */
[----:B------:R-:W-:Y:S02]  /*22d0*/  LEA.HI R73, R33, 0xffffff80, RZ, 0x8 ;  /* 0xffffff8021497811 */ /* 0x000fe400078f40ff */
[----:B------:R-:W-:-:S02]  /*22e0*/  IADD3 R26, PT, PT, R26, -0x80, RZ ;  /* 0xffffff801a1a7810 */ /* 0x000fc40007ffe0ff */
[--C-:B-1----:R-:W-:Y:S02]  /*22f0*/  SHF.R.U32.HI R25, RZ, 0x8, R33.reuse ;  /* 0x00000008ff197819 */ /* 0x102fe40000011621 */
[----:B------:R-:W-:Y:S01]  /*2300*/  SHF.R.U32.HI R33, RZ, 0x10, R33 ;  /* 0x00000010ff217819 */ /* 0x000fe20000011621 */
[----:B------:R1:W0:Y:S01]  /*2310*/  I2F.F16 R87, R0 ;  /* 0x0000000000577306 */ /* 0x0002220000200c00 */
[----:B------:R-:W-:Y:S02]  /*2320*/  LEA.HI R75, R35, 0xffffff80, RZ, 0x8 ;  /* 0xffffff80234b7811 */ /* 0x000fe400078f40ff */
[----:B------:R-:W-:Y:S02]  /*2330*/  IADD3 R106, PT, PT, R30, -0x80, RZ ;  /* 0xffffff801e6a7810 */ /* 0x000fe40007ffe0ff */
[----:B------:R-:W-:Y:S02]  /*2340*/  SHF.R.U32.HI R35, RZ, 0x10, R35 ;  /* 0x00000010ff237819 */ /* 0x000fe40000011623 */
[----:B------:R-:W-:Y:S01]  /*2350*/  IADD3 R24, PT, PT, R24, -0x80, RZ ;  /* 0xffffff8018187810 */ /* 0x000fe20007ffe0ff */
[----:B------:R4:W0:Y:S01]  /*2360*/  I2F.F16 R30, R26 ;  /* 0x0000001a001e7306 */ /* 0x0008220000200c00 */
[----:B-1----:R-:W-:-:S02]  /*2370*/  SHF.R.U32.HI R0, RZ, 0x8, R4 ;  /* 0x00000008ff007819 */ /* 0x002fc40000011604 */
[----:B------:R-:W-:Y:S02]  /*2380*/  LOP3.LUT R25, R25, 0xff, RZ, 0xc0, !PT ;  /* 0x000000ff19197812 */ /* 0x000fe400078ec0ff */
[----:B------:R-:W-:Y:S02]  /*2390*/  LOP3.LUT R35, R35, 0xff, RZ, 0xc0, !PT ;  /* 0x000000ff23237812 */ /* 0x000fe400078ec0ff */
[----:B----4-:R-:W-:Y:S01]  /*23a0*/  LOP3.LUT R26, R33, 0xff, RZ, 0xc0, !PT ;  /* 0x000000ff211a7812 */ /* 0x010fe200078ec0ff */
[----:B------:R1:W4:Y:S01]  /*23b0*/  I2F.F16 R92, R24 ;  /* 0x00000018005c7306 */ /* 0x0003220000200c00 */
[----:B------:R-:W-:Y:S02]  /*23c0*/  LEA.HI R55, R31, 0xffffff80, RZ, 0x8 ;  /* 0xffffff801f377811 */ /* 0x000fe400078f40ff */
[----:B------:R-:W-:Y:S02]  /*23d0*/  IADD3 R25, PT, PT, R25, -0x80, RZ ;  /* 0xffffff8019197810 */ /* 0x000fe40007ffe0ff */
[----:B------:R-:W-:-:S02]  /*23e0*/  IADD3 R26, PT, PT, R26, -0x80, RZ ;  /* 0xffffff801a1a7810 */ /* 0x000fc40007ffe0ff */
[----:B-1----:R-:W-:Y:S02]  /*23f0*/  LOP3.LUT R24, R0, 0xff, RZ, 0xc0, !PT ;  /* 0x000000ff00187812 */ /* 0x002fe400078ec0ff */
[--C-:B------:R-:W-:Y:S02]  /*2400*/  SHF.R.U32.HI R0, RZ, 0x8, R31.reuse ;  /* 0x00000008ff007819 */ /* 0x100fe4000001161f */
[----:B------:R-:W-:Y:S02]  /*2410*/  SHF.R.U32.HI R31, RZ, 0x10, R31 ;  /* 0x00000010ff1f7819 */ /* 0x000fe4000001161f */
[----:B------:R-:W-:Y:S01]  /*2420*/  IADD3 R35, PT, PT, R35, -0x80, RZ ;  /* 0xffffff8023237810 */ /* 0x000fe20007ffe0ff */
[----:B------:R1:W0:Y:S01]  /*2430*/  I2F.F16 R33, R25 ;  /* 0x0000001900217306 */ /* 0x0002220000200c00 */
[----:B------:R-:W-:Y:S02]  /*2440*/  IADD3 R89, PT, PT, R24, -0x80, RZ ;  /* 0xffffff8018597810 */ /* 0x000fe40007ffe0ff */
[----:B------:R-:W-:-:S02]  /*2450*/  LOP3.LUT R27, R27, 0xff, RZ, 0xc0, !PT ;  /* 0x000000ff1b1b7812 */ /* 0x000fc400078ec0ff */
[----:B------:R-:W-:Y:S02]  /*2460*/  LOP3.LUT R0, R0, 0xff, RZ, 0xc0, !PT ;  /* 0x000000ff00007812 */ /* 0x000fe400078ec0ff */
[----:B------:R-:W-:Y:S01]  /*2470*/  LOP3.LUT R24, R31, 0xff, RZ, 0xc0, !PT ;  /* 0x000000ff1f187812 */ /* 0x000fe200078ec0ff */
[----:B------:R3:W0:Y:S01]  /*2480*/  I2F.F16 R82, R26 ;  /* 0x0000001a00527306 */ /* 0x0006220000200c00 */
[----:B-1----:R-:W-:Y:S02]  /*2490*/  LOP3.LUT R25, R6, 0xff, RZ, 0xc0, !PT ;  /* 0x000000ff06197812 */ /* 0x002fe400078ec0ff */
[----:B------:R-:W-:Y:S02]  /*24a0*/  LEA.HI R77, R4, 0xffffff80, RZ, 0x8 ;  /* 0xffffff80044d7811 */ /* 0x000fe400078f40ff */
[----:B------:R-:W-:Y:S02]  /*24b0*/  LEA.HI R78, R5, 0xffffff80, RZ, 0x8 ;  /* 0xffffff80054e7811 */ /* 0x000fe400078f40ff */
[----:B------:R-:W-:Y:S01]  /*24c0*/  LEA.HI R79, R6, 0xffffff80, RZ, 0x8 ;  /* 0xffffff80064f7811 */ /* 0x000fe200078f40ff */
[----:B------:R1:W0:Y:S01]  /*24d0*/  I2F.F16 R88, R35 ;  /* 0x0000002300587306 */ /* 0x0002220000200c00 */
[----:B---3--:R-:W-:-:S02]  /*24e0*/  LOP3.LUT R26, R7, 0xff, RZ, 0xc0, !PT ;  /* 0x000000ff071a7812 */ /* 0x008fc400078ec0ff */
[----:B------:R-:W-:Y:S02]  /*24f0*/  LEA.HI R80, R7, 0xffffff80, RZ, 0x8 ;  /* 0xffffff8007507811 */ /* 0x000fe400078f40ff */
[----:B------:R-:W-:Y:S02]  /*2500*/  LEA.HI R84, R21, 0xffffff80, RZ, 0x8 ;  /* 0xffffff8015547811 */ /* 0x000fe400078f40ff */
[----:B------:R-:W-:Y:S02]  /*2510*/  LEA.HI R85, R22, 0xffffff80, RZ, 0x8 ;  /* 0xffffff8016557811 */ /* 0x000fe400078f40ff */
[----:B-1----:R-:W-:Y:S02]  /*2520*/  LEA.HI R35, R20, 0xffffff80, RZ, 0x8 ;  /* 0xffffff8014237811 */ /* 0x002fe400078f40ff */
[----:B------:R-:W-:Y:S02]  /*2530*/  LEA.HI R86, R23, 0xffffff80, RZ, 0x8 ;  /* 0xffffff8017567811 */ /* 0x000fe400078f40ff */
[----:B------:R-:W-:-:S02]  /*2540*/  IADD3 R27, PT, PT, R27, -0x80, RZ ;  /* 0xffffff801b1b7810 */ /* 0x000fc40007ffe0ff */
[----:B------:R-:W-:Y:S02]  /*2550*/  IADD3 R25, PT, PT, R25, -0x80, RZ ;  /* 0xffffff8019197810 */ /* 0x000fe40007ffe0ff */
[----:B------:R-:W-:Y:S02]  /*2560*/  IADD3 R26, PT, PT, R26, -0x80, RZ ;  /* 0xffffff801a1a7810 */ /* 0x000fe40007ffe0ff */
[----:B------:R-:W-:Y:S02]  /*2570*/  IADD3 R0, PT, PT, R0, -0x80, RZ ;  /* 0xffffff8000007810 */ /* 0x000fe40007ffe0ff */
[----:B------:R-:W-:Y:S02]  /*2580*/  IADD3 R24, PT, PT, R24, -0x80, RZ ;  /* 0xffffff8018187810 */ /* 0x000fe40007ffe0ff */
[----:B------:R-:W-:Y:S01]  /*2590*/  ISETP.NE.AND P2, PT, R45, RZ, PT ;  /* 0x000000ff2d00720c */ /* 0x000fe20003f45270 */
[----:B------:R-:W1:Y:S08]  /*25a0*/  I2F.F16 R62, R62 ;  /* 0x0000003e003e7306 */ /* 0x000e700000200c00 */
        /* <DEDUP_REMOVED lines=29> */
[----:B------:R0:W0:Y:S01]  /*2780*/  I2F.F16 R108, R24 ;  /* 0x00000018006c7306 */ /* 0x0000220000200c00 */
[----:B--2---:R-:W-:-:S02]  /*2790*/  @!P0 PRMT R41, R2, 0x7610, R41 ;  /* 0x0000761002298816 */ /* 0x004fc40000000029 */
[----:B------:R-:W-:Y:S02]  /*27a0*/  SHF.R.U32.HI R109, RZ, 0x10, R4 ;  /* 0x00000010ff6d7819 */ /* 0x000fe40000011604 */
[----:B------:R-:W-:Y:S02]  /*27b0*/  @!P0 PRMT R40, R3, 0x7610, R40 ;  /* 0x0000761003288816 */ /* 0x000fe40000000028 */
[----:B------:R-:W-:Y:S02]  /*27c0*/  @!P0 PRMT R41, R41, 0x7610, R2 ;  /* 0x0000761029298816 */ /* 0x000fe40000000002 */
[----:B------:R-:W-:Y:S02]  /*27d0*/  @!P0 PRMT R40, R40, 0x7610, R3 ;  /* 0x0000761028288816 */ /* 0x000fe40000000003 */
[----:B------:R-:W-:Y:S01]  /*27e0*/  LOP3.LUT R109, R109, 0xff, RZ, 0xc0, !PT ;  /* 0x000000ff6d6d7812 */ /* 0x000fe200078ec0ff */
[----:B-1-34-:R-:W-:Y:S06]  /*27f0*/  @!P2 BRA `(.L_x_3581) ;  /* 0x000000040068a947 */ /* 0x01afec0003800000 */
        /* <DEDUP_REMOVED lines=11> */
[C---:B------:R-:W-:Y:S01]  /*28b0*/  FFMA.FTZ R115, R3.reuse, R110, RZ ;  /* 0x0000006e03737223 */ /* 0x040fe200000100ff */
[----:B------:R-:W-:Y:S01]  /*28c0*/  FFMA.FTZ R0, R0, R3, RZ ;  /* 0x0000000300007223 */ /* 0x000fe200000100ff */
[C---:B------:R-:W-:Y:S01]  /*28d0*/  FFMA.FTZ R117, R3.reuse, R2, RZ ;  /* 0x0000000203757223 */ /* 0x040fe200000100ff */
[----:B------:R-:W-:Y:S01]  /*28e0*/  FFMA.FTZ R4, R3, R4, RZ ;  /* 0x0000000403047223 */ /* 0x000fe200000100ff */
        /* <DEDUP_REMOVED lines=20> */
[----:B-1----:R-:W-:Y:S02]  /*2a30*/  HADD2.F32 R0, -RZ, R26.H0_H0 ;  /* 0x2000001aff007230 */ /* 0x002fe40000004100 */
        /* <DEDUP_REMOVED lines=54> */
.L_x_3581:
[--C-:B0-----:R-:W-:Y:S02]  /*2da0*/  SHF.R.U32.HI R0, RZ, 0x8, R5.reuse ;  /* 0x00000008ff007819 */ /* 0x101fe40000011605 */
[----:B------:R-:W-:Y:S02]  /*2db0*/  SHF.R.U32.HI R5, RZ, 0x10, R5 ;  /* 0x00000010ff057819 */ /* 0x000fe40000011605 */
[----:B------:R-:W-:Y:S02]  /*2dc0*/  SHF.R.U32.HI R2, RZ, 0x8, R6 ;  /* 0x00000008ff027819 */ /* 0x000fe40000011606 */
[----:B------:R-:W-:Y:S02]  /*2dd0*/  LOP3.LUT R0, R0, 0xff, RZ, 0xc0, !PT ;  /* 0x000000ff00007812 */ /* 0x000fe400078ec0ff */
[----:B------:R-:W-:Y:S02]  /*2de0*/  LOP3.LUT R5, R5, 0xff, RZ, 0xc0, !PT ;  /* 0x000000ff05057812 */ /* 0x000fe400078ec0ff */
[----:B------:R-:W-:-:S02]  /*2df0*/  LOP3.LUT R2, R2, 0xff, RZ, 0xc0, !PT ;  /* 0x000000ff02027812 */ /* 0x000fc400078ec0ff */
[----:B------:R-:W-:Y:S02]  /*2e00*/  SHF.R.U32.HI R6, RZ, 0x10, R6 ;  /* 0x00000010ff067819 */ /* 0x000fe40000011606 */
[----:B------:R-:W-:Y:S02]  /*2e10*/  IADD3 R0, PT, PT, R0, -0x80, RZ ;  /* 0xffffff8000007810 */ /* 0x000fe40007ffe0ff */
[----:B------:R-:W-:Y:S02]  /*2e20*/  IADD3 R5, PT, PT, R5, -0x80, RZ ;  /* 0xffffff8005057810 */ /* 0x000fe40007ffe0ff */
[----:B------:R-:W-:Y:S01]  /*2e30*/  IADD3 R2, PT, PT, R2, -0x80, RZ ;  /* 0xffffff8002027810 */ /* 0x000fe20007ffe0ff */
[----:B------:R0:W1:Y:S01]  /*2e40*/  I2F.F16 R26, R0 ;  /* 0x00000000001a7306 */ /* 0x0000620000200c00 */
[----:B------:R-:W-:Y:S02]  /*2e50*/  LOP3.LUT R3, R6, 0xff, RZ, 0xc0, !PT ;  /* 0x000000ff06037812 */ /* 0x000fe400078ec0ff */
[----:B------:R-:W-:-:S02]  /*2e60*/  LOP3.LUT R4, R20, 0xff, RZ, 0xc0, !PT ;  /* 0x000000ff14047812 */ /* 0x000fc400078ec0ff */
[----:B------:R-:W-:Y:S02]  /*2e70*/  IADD3 R24, PT, PT, R109, -0x80, RZ ;  /* 0xffffff806d187810 */ /* 0x000fe40007ffe0ff */
[----:B-----5:R-:W-:Y:S01]  /*2e80*/  LEA.HI R113, R8, 0xffffff80, RZ, 0x8 ;  /* 0xffffff8008717811 */ /* 0x020fe200078f40ff */
[----:B------:R2:W3:Y:S01]  /*2e90*/  I2F.F16 R25, R5 ;  /* 0x0000000500197306 */ /* 0x0004e20000200c00 */
[----:B0-----:R-:W-:Y:S02]  /*2ea0*/  LOP3.LUT R0, R21, 0xff, RZ, 0xc0, !PT ;  /* 0x000000ff15007812 */ /* 0x001fe400078ec0ff */
[----:B------:R-:W-:Y:S02]  /*2eb0*/  LEA.HI R114, R9, 0xffffff80, RZ, 0x8 ;  /* 0xffffff8009727811 */ /* 0x000fe400078f40ff */
[----:B------:R-:W-:Y:S02]  /*2ec0*/  IADD3 R3, PT, PT, R3, -0x80, RZ ;  /* 0xffffff8003037810 */ /* 0x000fe40007ffe0ff */
[----:B------:R-:W-:Y:S01]  /*2ed0*/  IADD3 R4, PT, PT, R4, -0x80, RZ ;  /* 0xffffff8004047810 */ /* 0x000fe20007ffe0ff */
[----:B------:R0:W4:Y:S01]  /*2ee0*/  I2F.F16 R6, R2 ;  /* 0x0000000200067306 */ /* 0x0001220000200c00 */
[----:B--2---:R-:W-:-:S02]  /*2ef0*/  LOP3.LUT R5, R22, 0xff, RZ, 0xc0, !PT ;  /* 0x000000ff16057812 */ /* 0x004fc400078ec0ff */
[----:B------:R-:W-:Y:S02]  /*2f00*/  IADD3 R0, PT, PT, R0, -0x80, RZ ;  /* 0xffffff8000007810 */ /* 0x000fe40007ffe0ff */
[----:B------:R-:W-:-:S03]  /*2f10*/  IADD3 R5, PT, PT, R5, -0x80, RZ ;  /* 0xffffff8005057810 */ /* 0x000fc60007ffe0ff */
[----:B------:R-:W2:Y:S01]  /*2f20*/  I2F.F16 R24, R24 ;  /* 0x0000001800187306 */ /* 0x000ea20000200c00 */
[----:B0-----:R-:W-:-:S04]  /*2f30*/  LOP3.LUT R2, R23, 0xff, RZ, 0xc0, !PT ;  /* 0x000000ff17027812 */ /* 0x001fc800078ec0ff */
[----:B------:R-:W-:-:S03]  /*2f40*/  IADD3 R2, PT, PT, R2, -0x80, RZ ;  /* 0xffffff8002027810 */ /* 0x000fc60007ffe0ff */
[----:B------:R0:W0:Y:S08]  /*2f50*/  I2F.F16 R27, R3 ;  /* 0x00000003001b7306 */ /* 0x0000300000200c00 */
[----:B------:R0:W0:Y:S08]  /*2f60*/  I2F.F16 R109, R4 ;  /* 0x00000004006d7306 */ /* 0x0000300000200c00 */
[----:B------:R0:W0:Y:S08]  /*2f70*/  I2F.F16 R110, R0 ;  /* 0x00000000006e7306 */ /* 0x0000300000200c00 */
[----:B------:R0:W0:Y:S08]  /*2f80*/  I2F.F16 R111, R5 ;  /* 0x00000005006f7306 */ /* 0x0000300000200c00 */
[----:B------:R0:W0:Y:S08]  /*2f90*/  I2F.F16 R112, R2 ;  /* 0x0000000200707306 */ /* 0x0000300000200c00 */
[----:B------:R-:W0:Y:S08]  /*2fa0*/  I2F.F16 R113, R113 ;  /* 0x0000007100717306 */ /* 0x000e300000200c00 */
[----:B------:R-:W0:Y:S01]  /*2fb0*/  I2F.F16 R114, R114 ;  /* 0x0000007200727306 */ /* 0x000e220000200c00 */
[----:B-1234-:R-:W-:Y:S05]  /*2fc0*/  @P1 BRA `(.L_x_3582) ;  /* 0x0000000400681947 */ /* 0x01efea0003800000 */
        /* <DEDUP_REMOVED lines=22> */
[----:B------:R-:W-:Y:S02]  /*3130*/  HADD2.F32 R62, -RZ, R95.H0_H0 ;  /* 0x2000005fff3e7230 */ /* 0x000fe40000004100 */
[----:B------:R-:W-:Y:S01]  /*3140*/  FFMA.FTZ R61, R61, R0, RZ ;  /* 0x000000003d3d7223 */ /* 0x000fe200000100ff */
[----:B------:R-:W-:Y:S01]  /*3150*/  FFMA.FTZ R69, R69, R2, R116 ;  /* 0x0000000245457223 */ /* 0x000fe20000010074 */
[----:B------:R-:W-:Y:S02]  /*3160*/  HADD2.F32 R116, -RZ, R101.H0_H0 ;  /* 0x20000065ff747230 */ /* 0x000fe40000004100 */
[----:B------:R-:W-:Y:S01]  /*3170*/  FFMA.FTZ R63, R60, R0, RZ ;  /* 0x000000003c3f7223 */ /* 0x000fe200000100ff */
[----:B------:R-:W-:Y:S02]  /*3180*/  HADD2.F32 R0, -RZ, R3.H0_H0 ;  /* 0x20000003ff007230 */ /* 0x000fe40000004100 */
[----:B------:R-:W-:Y:S01]  /*3190*/  FFMA.FTZ R61, R62, R2, R61 ;  /* 0x000000023e3d7223 */ /* 0x000fe2000001003d */
[----:B------:R-:W-:-:S02]  /*31a0*/  HADD2.F32 R60, -RZ, R70.H0_H0 ;  /* 0x20000046ff3c7230 */ /* 0x000fc40000004100 */
[-C--:B------:R-:W-:Y:S01]  /*31b0*/  FFMA.FTZ R71, R118, R2.reuse, R71 ;  /* 0x0000000276477223 */ /* 0x080fe20000010047 */
        /* <DEDUP_REMOVED lines=31> */
[----:B------:R-:W-:-:S02]  /*33b0*/  HADD2.F32 R5, -RZ, R5.H1_H1 ;  /* 0x30000005ff057230 */ /* 0x000fc40000004100 */
[----:B------:R-:W-:Y:S01]  /*33c0*/  FFMA.FTZ R3, R64, R4, R3 ;  /* 0x0000000440037223 */ /* 0x000fe20000010003 */
[----:B------:R-:W-:Y:S02]  /*33d0*/  HADD2.F32 R31, -RZ, R58.H0_H0 ;  /* 0x2000003aff1f7230 */ /* 0x000fe40000004100 */
[-C--:B------:R-:W-:Y:S01]  /*33e0*/  FFMA.FTZ R58, R106, R0.reuse, R65 ;  /* 0x000000006a3a7223 */ /* 0x080fe20000010041 */
[-C--:B------:R-:W-:Y:S01]  /*33f0*/  FFMA.FTZ R4, R104, R0.reuse, R63 ;  /* 0x0000000068047223 */ /* 0x080fe2000001003f */
[-C--:B------:R-:W-:Y:S01]  /*3400*/  FFMA.FTZ R2, R2, R0.reuse, R61 ;  /* 0x0000000002027223 */ /* 0x080fe2000001003d */
[----:B------:R-:W-:Y:S01]  /*3410*/  FFMA.FTZ R0, R108, R0, R3 ;  /* 0x000000006c007223 */ /* 0x000fe20000010003 */
[-C--:B------:R-:W-:Y:S01]  /*3420*/  FFMA.FTZ R58, R57, R5.reuse, R58 ;  /* 0x00000005393a7223 */ /* 0x080fe2000001003a */
[-C--:B------:R-:W-:Y:S01]  /*3430*/  FFMA.FTZ R4, R31, R5.reuse, R4 ;  /* 0x000000051f047223 */ /* 0x080fe20000010004 */
[----:B------:R-:W-:Y:S02]  /*3440*/  HADD2.F32 R57, -RZ, R55.H0_H0 ;  /* 0x20000037ff397230 */ /* 0x000fe40000004100 */
[----:B------:R-:W-:Y:S01]  /*3450*/  FFMA.FTZ R2, R59, R5, R2 ;  /* 0x000000053b027223 */ /* 0x000fe20000010002 */
[----:B------:R-:W-:-:S02]  /*3460*/  HADD2.F32 R3, -RZ, R41.H0_H0 ;  /* 0x20000029ff037230 */ /* 0x000fc40000004100 */
        /* <DEDUP_REMOVED lines=16> */
.L_x_3582:
[----:B0-----:R-:W-:Y:S02]  /*3570*/  SHF.R.U32.HI R0, RZ, 0x8, R20 ;  /* 0x00000008ff007819 */ /* 0x001fe40000011614 */
[----:B------:R-:W-:Y:S02]  /*3580*/  SHF.R.U32.HI R2, RZ, 0x8, R21 ;  /* 0x00000008ff027819 */ /* 0x000fe40000011615 */
[----:B------:R-:W-:Y:S02]  /*3590*/  LOP3.LUT R0, R0, 0xff, RZ, 0xc0, !PT ;  /* 0x000000ff00007812 */ /* 0x000fe400078ec0ff */
[----:B------:R-:W-:Y:S02]  /*35a0*/  SHF.R.U32.HI R3, RZ, 0x8, R22 ;  /* 0x00000008ff037819 */ /* 0x000fe40000011616 */
[----:B------:R-:W-:Y:S02]  /*35b0*/  IADD3 R0, PT, PT, R0, -0x80, RZ ;  /* 0xffffff8000007810 */ /* 0x000fe40007ffe0ff */
[----:B------:R-:W-:-:S02]  /*35c0*/  LOP3.LUT R2, R2, 0xff, RZ, 0xc0, !PT ;  /* 0x000000ff02027812 */ /* 0x000fc400078ec0ff */
[----:B------:R0:W1:Y:S01]  /*35d0*/  I2F.F16 R57, R0 ;  /* 0x0000000000397306 */ /* 0x0000620000200c00 */
[----:B------:R-:W-:Y:S02]  /*35e0*/  LOP3.LUT R3, R3, 0xff, RZ, 0xc0, !PT ;  /* 0x000000ff03037812 */ /* 0x000fe400078ec0ff */
[----:B------:R-:W-:Y:S02]  /*35f0*/  IADD3 R2, PT, PT, R2, -0x80, RZ ;  /* 0xffffff8002027810 */ /* 0x000fe40007ffe0ff */
[----:B------:R-:W-:Y:S02]  /*3600*/  IADD3 R3, PT, PT, R3, -0x80, RZ ;  /* 0xffffff8003037810 */ /* 0x000fe40007ffe0ff */
[----:B------:R-:W-:Y:S01]  /*3610*/  LOP3.LUT R4, R11, 0xff, RZ, 0xc0, !PT ;  /* 0x000000ff0b047812 */ /* 0x000fe200078ec0ff */
[----:B------:R2:W3:Y:S01]  /*3620*/  I2F.F16 R58, R2 ;  /* 0x00000002003a7306 */ /* 0x0004e20000200c00 */
[--C-:B0-----:R-:W-:Y:S02]  /*3630*/  SHF.R.U32.HI R0, RZ, 0x8, R23.reuse ;  /* 0x00000008ff007819 */ /* 0x101fe40000011617 */
[----:B------:R-:W-:-:S02]  /*3640*/  SHF.R.U32.HI R23, RZ, 0x10, R23 ;  /* 0x00000010ff177819 */ /* 0x000fc40000011617 */
[----:B------:R-:W-:Y:S02]  /*3650*/  LOP3.LUT R0, R0, 0xff, RZ, 0xc0, !PT ;  /* 0x000000ff00007812 */ /* 0x000fe400078ec0ff */
[----:B------:R-:W-:Y:S01]  /*3660*/  LOP3.LUT R23, R23, 0xff, RZ, 0xc0, !PT ;  /* 0x000000ff17177812 */ /* 0x000fe200078ec0ff */
[----:B------:R0:W4:Y:S01]  /*3670*/  I2F.F16 R59, R3 ;  /* 0x00000003003b7306 */ /* 0x0001220000200c00 */
[----:B------:R-:W-:Y:S02]  /*3680*/  IADD3 R68, PT, PT, R0, -0x80, RZ ;  /* 0xffffff8000447810 */ /* 0x000fe40007ffe0ff */
[----:B------:R-:W-:Y:S02]  /*3690*/  LOP3.LUT R0, R8, 0xff, RZ, 0xc0, !PT ;  /* 0x000000ff08007812 */ /* 0x000fe400078ec0ff */
[----:B--2---:R-:W-:Y:S02]  /*36a0*/  LOP3.LUT R2, R9, 0xff, RZ, 0xc0, !PT ;  /* 0x000000ff09027812 */ /* 0x004fe400078ec0ff */
[----:B------:R-:W-:Y:S01]  /*36b0*/  IADD3 R0, PT, PT, R0, -0x80, RZ ;  /* 0xffffff8000007810 */ /* 0x000fe20007ffe0ff */
[----:B------:R-:W2:Y:S01]  /*36c0*/  I2F.F16 R68, R68 ;  /* 0x0000004400447306 */ /* 0x000ea20000200c00 */
[----:B0-----:R-:W-:-:S02]  /*36d0*/  LOP3.LUT R3, R10, 0xff, RZ, 0xc0, !PT ;  /* 0x000000ff0a037812 */ /* 0x001fc400078ec0ff */
[----:B------:R-:W-:Y:S02]  /*36e0*/  IADD3 R2, PT, PT, R2, -0x80, RZ ;  /* 0xffffff8002027810 */ /* 0x000fe40007ffe0ff */
[----:B------:R-:W-:Y:S02]  /*36f0*/  IADD3 R3, PT, PT, R3, -0x80, RZ ;  /* 0xffffff8003037810 */ /* 0x000fe40007ffe0ff */
[----:B------:R-:W-:Y:S01]  /*3700*/  SHF.R.U32.HI R20, RZ, 0x10, R20 ;  /* 0x00000010ff147819 */ /* 0x000fe20000011614 */
[----:B------:R0:W1:Y:S01]  /*3710*/  I2F.F16 R66, R0 ;  /* 0x0000000000427306 */ /* 0x0000620000200c00 */
[----:B------:R-:W-:Y:S02]  /*3720*/  SHF.R.U32.HI R21, RZ, 0x10, R21 ;  /* 0x00000010ff157819 */ /* 0x000fe40000011615 */
[----:B------:R-:W-:Y:S02]  /*3730*/  SHF.R.U32.HI R22, RZ, 0x10, R22 ;  /* 0x00000010ff167819 */ /* 0x000fe40000011616 */
[----:B------:R-:W-:-:S02]  /*3740*/  LEA.HI R55, R10, 0xffffff80, RZ, 0x8 ;  /* 0xffffff800a377811 */ /* 0x000fc400078f40ff */
[----:B------:R-:W-:Y:S01]  /*3750*/  IADD3 R4, PT, PT, R4, -0x80, RZ ;  /* 0xffffff8004047810 */ /* 0x000fe20007ffe0ff */
[----:B------:R5:W1:Y:S01]  /*3760*/  I2F.F16 R65, R2 ;  /* 0x0000000200417306 */ /* 0x000a620000200c00 */
[--C-:B0-----:R-:W-:Y:S02]  /*3770*/  SHF.R.U32.HI R0, RZ, 0x8, R8.reuse ;  /* 0x00000008ff007819 */ /* 0x101fe40000011608 */
[----:B------:R-:W-:Y:S02]  /*3780*/  SHF.R.U32.HI R8, RZ, 0x10, R8 ;  /* 0x00000010ff087819 */ /* 0x000fe40000011608 */
[----:B------:R-:W-:Y:S02]  /*3790*/  LOP3.LUT R0, R0, 0xff, RZ, 0xc0, !PT ;  /* 0x000000ff00007812 */ /* 0x000fe400078ec0ff */
[----:B------:R-:W-:Y:S01]  /*37a0*/  IADD3 R23, PT, PT, R23, -0x80, RZ ;  /* 0xffffff8017177810 */ /* 0x000fe20007ffe0ff */
[----:B------:R0:W1:Y:S01]  /*37b0*/  I2F.F16 R64, R3 ;  /* 0x0000000300407306 */ /* 0x0000620000200c00 */
[----:B------:R-:W-:-:S02]  /*37c0*/  IADD3 R0, PT, PT, R0, -0x80, RZ ;  /* 0xffffff8000007810 */ /* 0x000fc40007ffe0ff */
[--C-:B-----5:R-:W-:Y:S02]  /*37d0*/  SHF.R.U32.HI R2, RZ, 0x8, R9.reuse ;  /* 0x00000008ff027819 */ /* 0x120fe40000011609 */
[----:B------:R-:W-:Y:S02]  /*37e0*/  SHF.R.U32.HI R9, RZ, 0x10, R9 ;  /* 0x00000010ff097819 */ /* 0x000fe40000011609 */
[----:B------:R-:W-:Y:S01]  /*37f0*/  LOP3.LUT R2, R2, 0xff, RZ, 0xc0, !PT ;  /* 0x000000ff02027812 */ /* 0x000fe200078ec0ff */
[----:B------:R5:W1:Y:S01]  /*3800*/  I2F.F16 R70, R0 ;  /* 0x0000000000467306 */ /* 0x000a620000200c00 */
[----:B0-----:R-:W-:Y:S02]  /*3810*/  SHF.R.U32.HI R3, RZ, 0x8, R10 ;  /* 0x00000008ff037819 */ /* 0x001fe4000001160a */
[----:B------:R-:W-:Y:S02]  /*3820*/  IADD3 R2, PT, PT, R2, -0x80, RZ ;  /* 0xffffff8002027810 */ /* 0x000fe40007ffe0ff */
[----:B------:R-:W-:-:S02]  /*3830*/  LOP3.LUT R3, R3, 0xff, RZ, 0xc0, !PT ;  /* 0x000000ff03037812 */ /* 0x000fc400078ec0ff */
[----:B------:R-:W-:Y:S01]  /*3840*/  SHF.R.U32.HI R10, RZ, 0x10, R10 ;  /* 0x00000010ff0a7819 */ /* 0x000fe2000001160a */
[----:B------:R-:W0:Y:S01]  /*3850*/  I2F.F16 R63, R4 ;  /* 0x00000004003f7306 */ /* 0x000e220000200c00 */
[----:B-----5:R-:W-:Y:S02]  /*3860*/  LOP3.LUT R0, R12, 0xff, RZ, 0xc0, !PT ;  /* 0x000000ff0c007812 */ /* 0x020fe400078ec0ff */
[----:B------:R-:W-:Y:S02]  /*3870*/  IADD3 R3, PT, PT, R3, -0x80, RZ ;  /* 0xffffff8003037810 */ /* 0x000fe40007ffe0ff */
[----:B------:R-:W-:Y:S02]  /*3880*/  IADD3 R0, PT, PT, R0, -0x80, RZ ;  /* 0xffffff8000007810 */ /* 0x000fe40007ffe0ff */
[----:B------:R-:W-:Y:S01]  /*3890*/  LOP3.LUT R20, R20, 0xff, RZ, 0xc0, !PT ;  /* 0x000000ff14147812 */ /* 0x000fe200078ec0ff */
[----:B------:R5:W0:Y:S01]  /*38a0*/  I2F.F16 R71, R2 ;  /* 0x0000000200477306 */ /* 0x000a220000200c00 */
[----:B------:R-:W-:-:S02]  /*38b0*/  LOP3.LUT R21, R21, 0xff, RZ, 0xc0, !PT ;  /* 0x000000ff15157812 */ /* 0x000fc400078ec0ff */
[----:B------:R-:W-:Y:S02]  /*38c0*/  LOP3.LUT R22, R22, 0xff, RZ, 0xc0, !PT ;  /* 0x000000ff16167812 */ /* 0x000fe400078ec0ff */
[----:B------:R-:W-:Y:S02]  /*38d0*/  LOP3.LUT R9, R9, 0xff, RZ, 0xc0, !PT ;  /* 0x000000ff09097812 */ /* 0x000fe400078ec0ff */
[----:B------:R-:W-:Y:S01]  /*38e0*/  LOP3.LUT R8, R8, 0xff, RZ, 0xc0, !PT ;  /* 0x000000ff08087812 */ /* 0x000fe200078ec0ff */
[----:B------:R3:W0:Y:S01]  /*38f0*/  I2F.F16 R99, R0 ;  /* 0x0000000000637306 */ /* 0x0006220000200c00 */
[----:B------:R-:W-:Y:S02]  /*3900*/  LOP3.LUT R10, R10, 0xff, RZ, 0xc0, !PT ;  /* 0x000000ff0a0a7812 */ /* 0x000fe400078ec0ff */
[----:B-----5:R-:W-:Y:S02]  /*3910*/  LOP3.LUT R2, R13, 0xff, RZ, 0xc0, !PT ;  /* 0x000000ff0d027812 */ /* 0x020fe400078ec0ff */
[----:B------:R-:W-:-:S02]  /*3920*/  LOP3.LUT R4, R14, 0xff, RZ, 0xc0, !PT ;  /* 0x000000ff0e047812 */ /* 0x000fc400078ec0ff */
[----:B------:R-:W-:Y:S01]  /*3930*/  LEA.HI R31, R11, 0xffffff80, RZ, 0x8 ;  /* 0xffffff800b1f7811 */ /* 0x000fe200078f40ff */
[----:B------:R5:W0:Y:S01]  /*3940*/  I2F.F16 R101, R3 ;  /* 0x0000000300657306 */ /* 0x000a220000200c00 */
[--C-:B---3--:R-:W-:Y:S02]  /*3950*/  SHF.R.U32.HI R0, RZ, 0x8, R7.reuse ;  /* 0x00000008ff007819 */ /* 0x108fe40000011607 */
[----:B------:R-:W-:Y:S02]  /*3960*/  SHF.R.U32.HI R7, RZ, 0x10, R7 ;  /* 0x00000010ff077819 */ /* 0x000fe40000011607 */
[----:B------:R-:W-:Y:S02]  /*3970*/  LOP3.LUT R0, R0, 0xff, RZ, 0xc0, !PT ;  /* 0x000000ff00007812 */ /* 0x000fe400078ec0ff */
[----:B------:R-:W-:Y:S01]  /*3980*/  LOP3.LUT R7, R7, 0xff, RZ, 0xc0, !PT ;  /* 0x000000ff07077812 */ /* 0x000fe200078ec0ff */
[----:B------:R3:W0:Y:S01]  /*3990*/  I2F.F16 R67, R23 ;  /* 0x0000001700437306 */ /* 0x0006220000200c00 */
[----:B-----5:R-:W-:-:S02]  /*39a0*/  LOP3.LUT R3, R15, 0xff, RZ, 0xc0, !PT ;  /* 0x000000ff0f037812 */ /* 0x020fc400078ec0ff */
[----:B------:R-:W-:Y:S02]  /*39b0*/  IADD3 R20, PT, PT, R20, -0x80, RZ ;  /* 0xffffff8014147810 */ /* 0x000fe40007ffe0ff */
[----:B------:R-:W-:Y:S02]  /*39c0*/  IADD3 R21, PT, PT, R21, -0x80, RZ ;  /* 0xffffff8015157810 */ /* 0x000fe40007ffe0ff */
[----:B------:R-:W-:Y:S01]  /*39d0*/  IADD3 R22, PT, PT, R22, -0x80, RZ ;  /* 0xffffff8016167810 */ /* 0x000fe20007ffe0ff */
[----:B------:R-:W0:Y:S01]  /*39e0*/  I2F.F16 R55, R55 ;  /* 0x0000003700377306 */ /* 0x000e220000200c00 */
[----:B------:R-:W-:Y:S02]  /*39f0*/  LEA.HI R62, R12, 0xffffff80, RZ, 0x8 ;  /* 0xffffff800c3e7811 */ /* 0x000fe400078f40ff */
[----:B------:R-:W-:Y:S02]  /*3a00*/  LEA.HI R61, R13, 0xffffff80, RZ, 0x8 ;  /* 0xffffff800d3d7811 */ /* 0x000fe400078f40ff */
[----:B------:R-:W-:-:S02]  /*3a10*/  LEA.HI R60, R14, 0xffffff80, RZ, 0x8 ;  /* 0xffffff800e3c7811 */ /* 0x000fc400078f40ff */
[----:B---3--:R-:W-:Y:S01]  /*3a20*/  LEA.HI R23, R15, 0xffffff80, RZ, 0x8 ;  /* 0xffffff800f177811 */ /* 0x008fe200078f40ff */
[----:B------:R-:W3:Y:S01]  /*3a30*/  I2F.F16 R31, R31 ;  /* 0x0000001f001f7306 */ /* 0x000ee20000200c00 */
[----:B------:R-:W-:Y:S02]  /*3a40*/  IADD3 R9, PT, PT, R9, -0x80, RZ ;  /* 0xffffff8009097810 */ /* 0x000fe40007ffe0ff */
[----:B------:R-:W-:Y:S02]  /*3a50*/  LEA.HI R95, R16, 0xffffff80, RZ, 0x8 ;  /* 0xffffff80105f7811 */ /* 0x000fe400078f40ff */
[----:B------:R-:W-:Y:S02]  /*3a60*/  LEA.HI R94, R17, 0xffffff80, RZ, 0x8 ;  /* 0xffffff80115e7811 */ /* 0x000fe400078f40ff */
        /* <DEDUP_REMOVED lines=8> */
[----:B------:R-:W-:-:S05]  /*3af0*/  IADD3 R7, PT, PT, R7, -0x80, RZ ;  /* 0xffffff8007077810 */ /* 0x000fca0007ffe0ff */
        /* <DEDUP_REMOVED lines=9> */
[----:B------:R0:W0:Y:S08]  /*3b90*/  I2F.F16 R97, R4 ;  /* 0x0000000400617306 */ /* 0x0000300000200c00 */
[----:B------:R0:W0:Y:S08]  /*3ba0*/  I2F.F16 R96, R3 ;  /* 0x0000000300607306 */ /* 0x0000300000200c00 */
[----:B------:R-:W0:Y:S08]  /*3bb0*/  I2F.F16 R95, R95 ;  /* 0x0000005f005f7306 */ /* 0x000e300000200c00 */
        /* <DEDUP_REMOVED lines=15> */
[----:B------:R-:W-:Y:S01]  /*3cb0*/  FFMA.FTZ R0, R0, R7, RZ ;  /* 0x0000000700007223 */ /* 0x000fe200000100ff */
[C---:B------:R-:W-:Y:S01]  /*3cc0*/  FFMA.FTZ R115, R7.reuse, R102, RZ ;  /* 0x0000006607737223 */ /* 0x040fe200000100ff */
[----:B------:R-:W-:Y:S01]  /*3cd0*/  FFMA.FTZ R117, R7, R8, RZ ;  /* 0x0000000807757223 */ /* 0x000fe200000100ff */
[----:B------:R-:W-:Y:S02]  /*3ce0*/  HADD2.F32 R8, -RZ, R81.H0_H0 ;  /* 0x20000051ff087230 */ /* 0x000fe40000004100 */
        /* <DEDUP_REMOVED lines=49> */
[----:B------:R-:W-:Y:S02]  /*4000*/  HADD2.F32 R2, -RZ, R77.H0_H0 ;  /* 0x2000004dff027230 */ /* 0x000fe40000004100 */
        /* <DEDUP_REMOVED lines=25> */
.L_x_3583:
[----:B0-----:R-:W-:Y:S02]  /*41a0*/  SHF.R.U32.HI R0, RZ, 0x8, R12 ;  /* 0x00000008ff007819 */ /* 0x001fe4000001160c */
[----:B------:R-:W-:Y:S02]  /*41b0*/  SHF.R.U32.HI R2, RZ, 0x8, R13 ;  /* 0x00000008ff027819 */ /* 0x000fe4000001160d */
[----:B------:R-:W-:Y:S02]  /*41c0*/  LOP3.LUT R0, R0, 0xff, RZ, 0xc0, !PT ;  /* 0x000000ff00007812 */ /* 0x000fe400078ec0ff */
[----:B------:R-:W-:Y:S02]  /*41d0*/  LOP3.LUT R2, R2, 0xff, RZ, 0xc0, !PT ;  /* 0x000000ff02027812 */ /* 0x000fe400078ec0ff */
[----:B------:R-:W-:Y:S02]  /*41e0*/  IADD3 R0, PT, PT, R0, -0x80, RZ ;  /* 0xffffff8000007810 */ /* 0x000fe40007ffe0ff */
[----:B------:R-:W-:-:S02]  /*41f0*/  IADD3 R2, PT, PT, R2, -0x80, RZ ;  /* 0xffffff8002027810 */ /* 0x000fc40007ffe0ff */
[----:B------:R0:W1:Y:S01]  /*4200*/  I2F.F16 R102, R0 ;  /* 0x0000000000667306 */ /* 0x0000620000200c00 */
[----:B------:R-:W-:Y:S02]  /*4210*/  SHF.R.U32.HI R3, RZ, 0x8, R14 ;  /* 0x00000008ff037819 */ /* 0x000fe4000001160e */
[----:B------:R-:W-:Y:S02]  /*4220*/  SHF.R.U32.HI R12, RZ, 0x10, R12 ;  /* 0x00000010ff0c7819 */ /* 0x000fe4000001160c */
[----:B------:R-:W-:Y:S02]  /*4230*/  SHF.R.U32.HI R13, RZ, 0x10, R13 ;  /* 0x00000010ff0d7819 */ /* 0x000fe4000001160d */
[----:B------:R-:W-:Y:S01]  /*4240*/  SHF.R.U32.HI R14, RZ, 0x10, R14 ;  /* 0x00000010ff0e7819 */ /* 0x000fe2000001160e */
[----:B------:R2:W3:Y:S01]  /*4250*/  I2F.F16 R103, R2 ;  /* 0x0000000200677306 */ /* 0x0004e20000200c00 */
[----:B0-----:R-:W-:Y:S02]  /*4260*/  SHF.R.U32.HI R0, RZ, 0x8, R15 ;  /* 0x00000008ff007819 */ /* 0x001fe4000001160f */
[----:B------:R-:W-:-:S02]  /*4270*/  LOP3.LUT R12, R12, 0xff, RZ, 0xc0, !PT ;  /* 0x000000ff0c0c7812 */ /* 0x000fc400078ec0ff */
[----:B------:R-:W-:Y:S02]  /*4280*/  LOP3.LUT R0, R0, 0xff, RZ, 0xc0, !PT ;  /* 0x000000ff00007812 */ /* 0x000fe400078ec0ff */
[----:B------:R-:W-:Y:S02]  /*4290*/  LOP3.LUT R13, R13, 0xff, RZ, 0xc0, !PT ;  /* 0x000000ff0d0d7812 */ /* 0x000fe400078ec0ff */
[----:B--2---:R-:W-:Y:S02]  /*42a0*/  SHF.R.U32.HI R2, RZ, 0x10, R15 ;  /* 0x00000010ff027819 */ /* 0x004fe4000001160f */
[----:B------:R-:W-:Y:S02]  /*42b0*/  IADD3 R15, PT, PT, R0, -0x80, RZ ;  /* 0xffffff80000f7810 */ /* 0x000fe40007ffe0ff */
[----:B------:R-:W-:Y:S02]  /*42c0*/  LOP3.LUT R14, R14, 0xff, RZ, 0xc0, !PT ;  /* 0x000000ff0e0e7812 */ /* 0x000fe400078ec0ff */
[----:B------:R-:W-:-:S02]  /*42d0*/  LOP3.LUT R0, R16, 0xff, RZ, 0xc0, !PT ;  /* 0x000000ff10007812 */ /* 0x000fc400078ec0ff */
[----:B------:R-:W-:Y:S01]  /*42e0*/  LOP3.LUT R3, R3, 0xff, RZ, 0xc0, !PT ;  /* 0x000000ff03037812 */ /* 0x000fe200078ec0ff */
[----:B------:R-:W0:Y:S01]  /*42f0*/  I2F.F16 R15, R15 ;  /* 0x0000000f000f7306 */ /* 0x000e220000200c00 */
[----:B------:R-:W-:Y:S02]  /*4300*/  LOP3.LUT R2, R2, 0xff, RZ, 0xc0, !PT ;  /* 0x000000ff02027812 */ /* 0x000fe400078ec0ff */
[----:B------:R-:W-:Y:S02]  /*4310*/  LEA.HI R10, R18, 0xffffff80, RZ, 0x8 ;  /* 0xffffff80120a7811 */ /* 0x000fe400078f40ff */
[----:B------:R-:W-:Y:S02]  /*4320*/  LEA.HI R8, R19, 0xffffff80, RZ, 0x8 ;  /* 0xffffff8013087811 */ /* 0x000fe400078f40ff */
[----:B------:R-:W-:Y:S02]  /*4330*/  IADD3 R12, PT, PT, R12, -0x80, RZ ;  /* 0xffffff800c0c7810 */ /* 0x000fe40007ffe0ff */
[----:B------:R-:W-:Y:S01]  /*4340*/  IADD3 R13, PT, PT, R13, -0x80, RZ ;  /* 0xffffff800d0d7810 */ /* 0x000fe20007ffe0ff */
[----:B------:R-:W2:Y:S01]  /*4350*/  I2F.F16 R10, R10 ;  /* 0x0000000a000a7306 */ /* 0x000ea20000200c00 */
[----:B------:R-:W-:-:S02]  /*4360*/  IADD3 R14, PT, PT, R14, -0x80, RZ ;  /* 0xffffff800e0e7810 */ /* 0x000fc40007ffe0ff */
[----:B------:R-:W-:Y:S02]  /*4370*/  IADD3 R108, PT, PT, R0, -0x80, RZ ;  /* 0xffffff80006c7810 */ /* 0x000fe40007ffe0ff */
[----:B------:R-:W-:Y:S02]  /*4380*/  IADD3 R3, PT, PT, R3, -0x80, RZ ;  /* 0xffffff8003037810 */ /* 0x000fe40007ffe0ff */
[----:B------:R-:W-:Y:S01]  /*4390*/  IADD3 R2, PT, PT, R2, -0x80, RZ ;  /* 0xffffff8002027810 */ /* 0x000fe20007ffe0ff */
[----:B------:R-:W4:Y:S01]  /*43a0*/  I2F.F16 R8, R8 ;  /* 0x0000000800087306 */ /* 0x000f220000200c00 */
[----:B------:R-:W-:-:S07]  /*43b0*/  LOP3.LUT R0, R17, 0xff, RZ, 0xc0, !PT ;  /* 0x000000ff11007812 */ /* 0x000fce00078ec0ff */
[----:B------:R-:W0:Y:S08]  /*43c0*/  I2F.F16 R12, R12 ;  /* 0x0000000c000c7306 */ /* 0x000e300000200c00 */
[----:B------:R-:W0:Y:S08]  /*43d0*/  I2F.F16 R13, R13 ;  /* 0x0000000d000d7306 */ /* 0x000e300000200c00 */
[----:B------:R0:W0:Y:S08]  /*43e0*/  I2F.F16 R106, R3 ;  /* 0x00000003006a7306 */ /* 0x0000300000200c00 */
[----:B------:R-:W0:Y:S08]  /*43f0*/  I2F.F16 R14, R14 ;  /* 0x0000000e000e7306 */ /* 0x000e300000200c00 */
[----:B------:R0:W0:Y:S08]  /*4400*/  I2F.F16 R107, R2 ;  /* 0x00000002006b7306 */ /* 0x0000300000200c00 */
        /* <DEDUP_REMOVED lines=25> */
[-C--:B------:R-:W-:Y:S01]  /*45a0*/  FFMA.FTZ R28, R7, R2.reuse, R28 ;  /* 0x00000002071c7223 */ /* 0x080fe2000001001c */
[----:B------:R-:W-:Y:S01]  /*45b0*/  FFMA.FTZ R30, R32, R2, R115 ;  /* 0x00000002201e7223 */ /* 0x000fe20000010073 */
[----:B------:R-:W-:Y:S02]  /*45c0*/  HADD2.F32 R7, -RZ, R3.H0_H0 ;  /* 0x20000003ff077230 */ /* 0x000fe40000004100 */
        /* <DEDUP_REMOVED lines=64> */
.L_x_3584:
[----:B------:R-:W-:Y:S02]  /*49d0*/  IADD3 R24, PT, PT, R0, -0x80, RZ ;  /* 0xffffff8000187810 */ /* 0x000fe40007ffe0ff */
[----:B------:R-:W-:Y:S02]  /*49e0*/  LOP3.LUT R0, R18, 0xff, RZ, 0xc0, !PT ;  /* 0x000000ff12007812 */ /* 0x000fe400078ec0ff */
[----:B0-----:R-:W-:Y:S02]  /*49f0*/  LOP3.LUT R2, R19, 0xff, RZ, 0xc0, !PT ;  /* 0x000000ff13027812 */ /* 0x001fe400078ec0ff */
[----:B------:R-:W-:Y:S01]  /*4a00*/  IADD3 R25, PT, PT, R0, -0x80, RZ ;  /* 0xffffff8000197810 */ /* 0x000fe20007ffe0ff */
[----:B------:R-:W0:Y:S01]  /*4a10*/  I2F.F16 R24, R24 ;  /* 0x0000001800187306 */ /* 0x000e220000200c00 */
[--C-:B------:R-:W-:Y:S02]  /*4a20*/  SHF.R.U32.HI R0, RZ, 0x8, R16.reuse ;  /* 0x00000008ff007819 */ /* 0x100fe40000011610 */
[----:B------:R-:W-:-:S02]  /*4a30*/  SHF.R.U32.HI R16, RZ, 0x10, R16 ;  /* 0x00000010ff107819 */ /* 0x000fc40000011610 */
[----:B------:R-:W-:Y:S02]  /*4a40*/  IADD3 R26, PT, PT, R2, -0x80, RZ ;  /* 0xffffff80021a7810 */ /* 0x000fe40007ffe0ff */
[----:B------:R-:W-:Y:S01]  /*4a50*/  LOP3.LUT R0, R0, 0xff, RZ, 0xc0, !PT ;  /* 0x000000ff00007812 */ /* 0x000fe200078ec0ff */
[----:B------:R-:W1:Y:S01]  /*4a60*/  I2F.F16 R25, R25 ;  /* 0x0000001900197306 */ /* 0x000e620000200c00 */
[----:B------:R-:W-:Y:S02]  /*4a70*/  LOP3.LUT R2, R16, 0xff, RZ, 0xc0, !PT ;  /* 0x000000ff10027812 */ /* 0x000fe400078ec0ff */
[----:B------:R-:W-:Y:S02]  /*4a80*/  IADD3 R0, PT, PT, R0, -0x80, RZ ;  /* 0xffffff8000007810 */ /* 0x000fe40007ffe0ff */
[--C-:B------:R-:W-:Y:S02]  /*4a90*/  SHF.R.U32.HI R5, RZ, 0x8, R18.reuse ;  /* 0x00000008ff057819 */ /* 0x100fe40000011612 */
[----:B------:R-:W-:Y:S01]  /*4aa0*/  IADD3 R2, PT, PT, R2, -0x80, RZ ;  /* 0xffffff8002027810 */ /* 0x000fe20007ffe0ff */
[----:B------:R2:W3:Y:S01]  /*4ab0*/  I2F.F16 R16, R0 ;  /* 0x0000000000107306 */ /* 0x0004e20000200c00 */
[----:B------:R-:W-:-:S02]  /*4ac0*/  SHF.R.U32.HI R18, RZ, 0x10, R18 ;  /* 0x00000010ff127819 */ /* 0x000fc40000011612 */
[--C-:B------:R-:W-:Y:S02]  /*4ad0*/  SHF.R.U32.HI R3, RZ, 0x8, R17.reuse ;  /* 0x00000008ff037819 */ /* 0x100fe40000011611 */
[----:B------:R-:W-:Y:S02]  /*4ae0*/  SHF.R.U32.HI R17, RZ, 0x10, R17 ;  /* 0x00000010ff117819 */ /* 0x000fe40000011611 */
[----:B------:R-:W-:Y:S01]  /*4af0*/  LOP3.LUT R3, R3, 0xff, RZ, 0xc0, !PT ;  /* 0x000000ff03037812 */ /* 0x000fe200078ec0ff */
[----:B------:R4:W0:Y:S01]  /*4b00*/  I2F.F16 R27, R2 ;  /* 0x00000002001b7306 */ /* 0x0008220000200c00 */
[----:B--2---:R-:W-:Y:S02]  /*4b10*/  LOP3.LUT R0, R18, 0xff, RZ, 0xc0, !PT ;  /* 0x000000ff12007812 */ /* 0x004fe400078ec0ff */
[----:B------:R-:W-:Y:S02]  /*4b20*/  LOP3.LUT R4, R17, 0xff, RZ, 0xc0, !PT ;  /* 0x000000ff11047812 */ /* 0x000fe400078ec0ff */
[----:B------:R-:W-:-:S02]  /*4b30*/  IADD3 R29, PT, PT, R0, -0x80, RZ ;  /* 0xffffff80001d7810 */ /* 0x000fc40007ffe0ff */
[----:B------:R-:W-:Y:S01]  /*4b40*/  SHF.R.U32.HI R0, RZ, 0x8, R11 ;  /* 0x00000008ff007819 */ /* 0x000fe2000001160b */
[----:B------:R-:W2:Y:S01]  /*4b50*/  I2F.F16 R26, R26 ;  /* 0x0000001a001a7306 */ /* 0x000ea20000200c00 */
[----:B----4-:R-:W-:Y:S02]  /*4b60*/  SHF.R.U32.HI R2, RZ, 0x8, R19 ;  /* 0x00000008ff027819 */ /* 0x010fe40000011613 */
[----:B------:R-:W-:Y:S02]  /*4b70*/  SHF.R.U32.HI R11, RZ, 0x10, R11 ;  /* 0x00000010ff0b7819 */ /* 0x000fe4000001160b */
[----:B------:R-:W-:Y:S02]  /*4b80*/  LOP3.LUT R2, R2, 0xff, RZ, 0xc0, !PT ;  /* 0x000000ff02027812 */ /* 0x000fe400078ec0ff */
[----:B------:R-:W-:Y:S01]  /*4b90*/  LOP3.LUT R5, R5, 0xff, RZ, 0xc0, !PT ;  /* 0x000000ff05057812 */ /* 0x000fe200078ec0ff */
[----:B------:R-:W4:Y:S01]  /*4ba0*/  I2F.F16 R29, R29 ;  /* 0x0000001d001d7306 */ /* 0x000f220000200c00 */
[----:B------:R-:W-:-:S02]  /*4bb0*/  IADD3 R30, PT, PT, R2, -0x80, RZ ;  /* 0xffffff80021e7810 */ /* 0x000fc40007ffe0ff */
        /* <DEDUP_REMOVED lines=8> */
[----:B------:R0:W0:Y:S01]  /*4c40*/  I2F.F16 R17, R3 ;  /* 0x0000000300117306 */ /* 0x0000220000200c00 */
[----:B------:R-:W-:-:S04]  /*4c50*/  SHF.R.U32.HI R19, RZ, 0x10, R19 ;  /* 0x00000010ff137819 */ /* 0x000fc80000011613 */
[----:B------:R-:W-:-:S03]  /*4c60*/  LOP3.LUT R19, R19, 0xff, RZ, 0xc0, !PT ;  /* 0x000000ff13137812 */ /* 0x000fc600078ec0ff */
[----:B------:R0:W0:Y:S01]  /*4c70*/  I2F.F16 R28, R4 ;  /* 0x00000004001c7306 */ /* 0x0000220000200c00 */
[----:B------:R-:W-:-:S07]  /*4c80*/  IADD3 R19, PT, PT, R19, -0x80, RZ ;  /* 0xffffff8013137810 */ /* 0x000fce0007ffe0ff */
        /* <DEDUP_REMOVED lines=94> */
.L_x_3585:
[----:B------:R-:W-:Y:S05]  /*5270*/  @P1 BRA `(.L_x_3586) ;  /* 0x0000000400681947 */ /* 0x000fea0003800000 */
        /* <DEDUP_REMOVED lines=43> */
[--C-:B-1----:R-:W-:Y:S02]  /*5530*/  HADD2.F32 R2, -RZ, R5.reuse.H0_H0 ;  /* 0x20000005ff027230 */ /* 0x102fe40000004100 */
[----:B------:R-:W-:Y:S01]  /*5540*/  FFMA.FTZ R34, R21, R3, R6 ;  /* 0x0000000315227223 */ /* 0x000fe20000010006 */
[----:B------:R-:W-:Y:S02]  /*5550*/  HADD2.F32 R6, -RZ, R5.H1_H1 ;  /* 0x30000005ff067230 */ /* 0x000fe40000004100 */
[----:B------:R-:W-:-:S02]  /*5560*/  HADD2.F32 R3, -RZ, R4.H0_H0 ;  /* 0x20000004ff037230 */ /* 0x000fc40000004100 */
        /* <DEDUP_REMOVED lines=43> */
.L_x_3586:
[----:B------:R-:W1:Y:S01]  /*5820*/  I2F.F16 R19, R19 ;  /* 0x0000001300137306 */ /* 0x000e620000200c00 */
[----:B0-----:R-:W-:Y:S01]  /*5830*/  @!P0 IADD3 R32, PT, PT, R56, 0x1, RZ ;  /* 0x0000000138208810 */ /* 0x001fe20007ffe0ff */
[----:B------:R-:W-:Y:S06]  /*5840*/  @!P2 BRA `(.L_x_3587) ;  /* 0x000000040068a947 */ /* 0x000fec0003800000 */
[----:B------:R-:W0:Y:S01]  /*5850*/  LDS.64 R4, [UR4+0x30] ;  /* 0x00003004ff047984 */ /* 0x000e220008000a00 */
[----:B------:R-:W-:Y:S02]  /*5860*/  HADD2.F32 R0, -RZ, R99.H0_H0 ;  /* 0x20000063ff007230 */ /* 0x000fe40000004100 */
[----:B------:R-:W-:Y:S01]  /*5870*/  HADD2.F32 R22, -RZ, R98.H0_H0 ;  /* 0x20000062ff167230 */ /* 0x000fe20000004100 */
[----:B------:R-:W2:Y:S01]  /*5880*/  LDS.64 R6, [UR4+0x38] ;  /* 0x00003804ff067984 */ /* 0x000ea20008000a00 */
        /* <DEDUP_REMOVED lines=62> */
[----:B-1----:R-:W-:Y:S02]  /*5c70*/  HADD2.F32 R22, -RZ, R19.H0_H0 ;  /* 0x20000013ff167230 */ /* 0x002fe40000004100 */
[----:B------:R-:W-:Y:S01]  /*5c80*/  FFMA.FTZ R0, R0, R7, R3 ;  /* 0x0000000700007223 */ /* 0x000fe20000010003 */
[----:B------:R-:W-:Y:S02]  /*5c90*/  HADD2.F32 R20, -RZ, R10.H0_H0 ;  /* 0x2000000aff147230 */ /* 0x000fe40000004100 */
[----:B------:R-:W-:Y:S01]  /*5ca0*/  FFMA.FTZ R5, R6, R5, R21 ;  /* 0x0000000506057223 */ /* 0x000fe20000010015 */
[----:B------:R-:W-:-:S02]  /*5cb0*/  HADD2.F32 R4, -RZ, R8.H0_H0 ;  /* 0x20000008ff047230 */ /* 0x000fc40000004100 */
        /* <DEDUP_REMOVED lines=19> */
.L_x_3587:
[----:B------:R-:W-:Y:S02]  /*5df0*/  @!P0 MOV R56, R32 ;  /* 0x0000002000388202 */ /* 0x000fe40000000f00 */
[----:B------:R-:W-:Y:S01]  /*5e00*/  @!P0 IADD3 R53, PT, PT, R47, R44, RZ ;  /* 0x0000002c2f358210 */ /* 0x000fe20007ffe0ff */
[----:B------:R-:W-:Y:S06]  /*5e10*/  @P1 BRA `(.L_x_3588) ;  /* 0x0000000400681947 */ /* 0x000fec0003800000 */
[----:B------:R-:W0:Y:S01]  /*5e20*/  LDS.64 R4, [UR4+0xb0] ;  /* 0x0000b004ff047984 */ /* 0x000e220008000a00 */
        /* <DEDUP_REMOVED lines=34> */
[-C--:B------:R-:W-:Y:S01]  /*6050*/  FFMA.FTZ R0, R0, R6.reuse, R99 ;  /* 0x0000000600007223 */ /* 0x080fe20000010063 */
[-C--:B------:R-:W-:Y:S01]  /*6060*/  FFMA.FTZ R14, R14, R6.reuse, R97 ;  /* 0x000000060e0e7223 */ /* 0x080fe20000010061 */
[----:B------:R-:W-:Y:S01]  /*6070*/  FFMA.FTZ R4, R12, R6, R7 ;  /* 0x000000060c047223 */ /* 0x000fe20000010007 */
[----:B------:R-:W-:-:S02]  /*6080*/  HADD2.F32 R12, -RZ, R107.H0_H0 ;  /* 0x2000006bff0c7230 */ /* 0x000fc40000004100 */
[----:B------:R-:W-:Y:S02]  /*6090*/  HADD2.F32 R7, -RZ, R62.H0_H0 ;  /* 0x2000003eff077230 */ /* 0x000fe40000004100 */
[-C--:B------:R-:W-:Y:S01]  /*60a0*/  FFMA.FTZ R14, R11, R5.reuse, R14 ;  /* 0x000000050b0e7223 */ /* 0x080fe2000001000e */
[----:B------:R-:W-:Y:S02]  /*60b0*/  HADD2.F32 R11, -RZ, R26.H0_H0 ;  /* 0x2000001aff0b7230 */ /* 0x000fe40000004100 */
[----:B------:R-:W-:Y:S01]  /*60c0*/  FFMA.FTZ R6, R12, R6, R9 ;  /* 0x000000060c067223 */ /* 0x000fe20000010009 */
[-C--:B------:R-:W-:Y:S01]  /*60d0*/  FFMA.FTZ R12, R61, R5.reuse, R4 ;  /* 0x000000053d0c7223 */ /* 0x080fe20000010004 */
[-C--:B------:R-:W-:Y:S01]  /*60e0*/  FFMA.FTZ R0, R7, R5.reuse, R0 ;  /* 0x0000000507007223 */ /* 0x080fe20000010000 */
[--C-:B--2---:R-:W-:Y:S02]  /*60f0*/  HADD2.F32 R4, -RZ, R3.reuse.H0_H0 ;  /* 0x20000003ff047230 */ /* 0x104fe40000004100 */
        /* <DEDUP_REMOVED lines=16> */
[----:B------:R-:W-:Y:S01]  /*6200*/  FFMA.FTZ R5, R30, R2, R5 ;  /* 0x000000021e057223 */ /* 0x000fe20000010005 */
[-C--:B------:R-:W-:Y:S01]  /*6210*/  FFMA.FTZ R3, R0, R4.reuse, R3 ;  /* 0x0000000400037223 */ /* 0x080fe20000010003 */
[----:B------:R-:W-:Y:S02]  /*6220*/  HADD2.F32 R2, -RZ, R29.H0_H0 ;  /* 0x2000001dff027230 */ /* 0x000fe40000004100 */
[----:B------:R-:W-:Y:S01]  /*6230*/  FFMA.FTZ R7, R28, R4, R7 ;  /* 0x000000041c077223 */ /* 0x000fe20000010007 */
[----:B------:R-:W-:-:S02]  /*6240*/  HADD2.F32 R0, -RZ, R95.H0_H0 ;  /* 0x2000005fff007230 */ /* 0x000fc40000004100 */
[----:B-1----:R-:W-:Y:S02]  /*6250*/  HADD2.F32 R12, -RZ, R19.H0_H0 ;  /* 0x20000013ff0c7230 */ /* 0x002fe40000004100 */
[----:B------:R-:W-:Y:S01]  /*6260*/  FFMA.FTZ R9, R2, R4, R9 ;  /* 0x0000000402097223 */ /* 0x000fe20000010009 */
[--C-:B------:R-:W-:Y:S02]  /*6270*/  HADD2.F32 R2, -RZ, R41.reuse.H1_H1 ;  /* 0x30000029ff027230 */ /* 0x100fe40000004100 */
[----:B------:R-:W-:Y:S01]  /*6280*/  FFMA.FTZ R3, R0, R6, R3 ;  /* 0x0000000600037223 */ /* 0x000fe20000010003 */
[----:B------:R-:W-:Y:S02]  /*6290*/  HADD2.F32 R0, -RZ, R41.H0_H0 ;  /* 0x20000029ff007230 */ /* 0x000fe40000004100 */
[----:B------:R-:W-:Y:S01]  /*62a0*/  FFMA.FTZ R5, R12, R4, R5 ;  /* 0x000000040c057223 */ /* 0x000fe20000010005 */
        /* <DEDUP_REMOVED lines=17> */
.L_x_3588:
        /* <DEDUP_REMOVED lines=8> */
.L_x_3580:
[----:B------:R-:W0:Y:S02]  /*6440*/  LDCU UR5, c[0x0][0x3cc] ;  /* 0x00007980ff0577ac */ /* 0x000e240008000800 */
[----:B0-----:R-:W-:-:S04]  /*6450*/  VIMNMX R27, PT, PT, R42, UR5, PT ;  /* 0x000000052a1b7c48 */ /* 0x001fc8000bfe0100 */
[----:B------:R-:W-:-:S13]  /*6460*/  ISETP.GT.AND P0, PT, R27, R44, PT ;  /* 0x0000002c1b00720c */ /* 0x000fda0003f04270 */
[----:B------:R-:W-:Y:S05]  /*6470*/  @!P0 BRA `(.L_x_3590) ;  /* 0x0000001c00748947 */ /* 0x000fea0003800000 */
[----:B------:R-:W0:Y:S01]  /*6480*/  LDC.64 R2, c[0x0][0x3b8] ;  /* 0x0000ee00ff027b82 */ /* 0x000e220000000a00 */
[----:B------:R-:W-:Y:S02]  /*6490*/  MOV R24, R16 ;  /* 0x0000001000187202 */ /* 0x000fe40000000f00 */
[----:B------:R-:W-:Y:S01]  /*64a0*/  MOV R25, R17 ;  /* 0x0000001100197202 */ /* 0x000fe20000000f00 */
[----:B0-----:R-:W-:-:S03]  /*64b0*/  IMAD.WIDE.U32 R2, R44, 0x4, R2 ;  /* 0x000000042c027825 */ /* 0x001fc600078e0002 */
[----:B------:R-:W-:-:S04]  /*64c0*/  IADD3 R0, P0, PT, R2, 0x2, RZ ;  /* 0x0000000202007810 */ /* 0x000fc80007f1e0ff */
[----:B------:R-:W-:-:S09]  /*64d0*/  IADD3.X R29, PT, PT, RZ, R3, RZ, P0, !PT ;  /* 0x00000003ff1d7210 */ /* 0x000fd200007fe4ff */
.L_x_3595:
[----:B------:R-:W0:Y:S01]  /*64e0*/  LDC R43, c[0x0][0x3ac] ;  /* 0x0000eb00ff2b7b82 */ /* 0x000e220000000800 */
[----:B------:R-:W-:Y:S01]  /*64f0*/  ISETP.NE.AND P0, PT, R44, R53, PT ;  /* 0x000000352c00720c */ /* 0x000fe20003f05270 */
[----:B------:R-:W2:-:S12]  /*6500*/  LDG.E.128.CONSTANT R32, desc[UR8][R24.64] ;  /* 0x0000000818207981 */ /* 0x000e98000c1e9d00 */
[----:B------:R-:W-:-:S06]  /*6510*/  @!P0 LEA R38, R56, R1, 0x3 ;  /* 0x0000000138268211 */ /* 0x000fcc00078e18ff */
[----:B------:R-:W3:Y:S01]  /*6520*/  @!P0 LDL.64 R38, [R38+0x8] ;  /* 0x0000080026268983 */ /* 0x000ee20000100a00 */
[----:B0-----:R-:W-:-:S04]  /*6530*/  IMAD.WIDE R16, R43, 0x4, R24 ;  /* 0x000000042b107825 */ /* 0x001fc800078e0218 */
[C---:B------:R-:W-:Y:S02]  /*6540*/  IMAD.WIDE R36, R43.reuse, 0x4, R16 ;  /* 0x000000042b247825 */ /* 0x040fe400078e0210 */
[----:B-1----:R-:W4:Y:S04]  /*6550*/  LDG.E.128.CONSTANT R16, desc[UR8][R16.64] ;  /* 0x0000000810107981 */ /* 0x002f28000c1e9d00 */
[----:B------:R-:W4:Y:S01]  /*6560*/  LDG.E.128.CONSTANT R20, desc[UR8][R36.64] ;  /* 0x0000000824147981 */ /* 0x000f22000c1e9d00 */
[----:B------:R-:W-:-:S04]  /*6570*/  IMAD.WIDE R12, R43, 0x4, R36 ;  /* 0x000000042b0c7825 */ /* 0x000fc800078e0224 */
[C---:B------:R-:W-:Y:S02]  /*6580*/  IMAD.WIDE R8, R43.reuse, 0x4, R12 ;  /* 0x000000042b087825 */ /* 0x040fe400078e020c */
[----:B------:R-:W5:Y:S02]  /*6590*/  LDG.E.128.CONSTANT R12, desc[UR8][R12.64] ;  /* 0x000000080c0c7981 */ /* 0x000f64000c1e9d00 */
[----:B------:R-:W-:Y:S02]  /*65a0*/  IMAD.WIDE R2, R43, 0x4, R8 ;  /* 0x000000042b027825 */ /* 0x000fe400078e0208 */
[----:B------:R-:W5:Y:S04]  /*65b0*/  LDG.E.128.CONSTANT R8, desc[UR8][R8.64] ;  /* 0x0000000808087981 */ /* 0x000f68000c1e9d00 */
[----:B------:R-:W5:Y:S01]  /*65c0*/  LDG.E.128.CONSTANT R4, desc[UR8][R2.64] ;  /* 0x0000000802047981 */ /* 0x000f62000c1e9d00 */
[----:B------:R-:W-:-:S02]  /*65d0*/  @!P0 MOV R28, R0 ;  /* 0x00000000001c8202 */ /* 0x000fc40000000f00 */
[----:B------:R-:W-:-:S03]  /*65e0*/  @!P0 IADD3 R26, PT, PT, R56, 0x1, RZ ;  /* 0x00000001381a8810 */ /* 0x000fc60007ffe0ff */
[----:B------:R0:W5:Y:S01]  /*65f0*/  @!P0 LDG.E.U16.CONSTANT R31, desc[UR8][R28.64] ;  /* 0x000000081c1f8981 */ /* 0x000162000c1e9500 */
[----:B------:R-:W-:Y:S02]  /*6600*/  @!P0 MOV R56, R26 ;  /* 0x0000001a00388202 */ /* 0x000fe40000000f00 */
[----:B------:R-:W-:Y:S02]  /*6610*/  ISETP.NE.AND P2, PT, R45, RZ, PT ;  /* 0x000000ff2d00720c */ /* 0x000fe40003f45270 */
[----:B--2---:R-:W-:Y:S02]  /*6620*/  LOP3.LUT R26, R32, 0x3f003f, RZ, 0xc0, !PT ;  /* 0x003f003f201a7812 */ /* 0x004fe400078ec0ff */
[--C-:B0-----:R-:W-:Y:S02]  /*6630*/  SHF.R.U32.HI R28, RZ, 0x6, R32.reuse ;  /* 0x00000006ff1c7819 */ /* 0x101fe40000011620 */
[----:B------:R-:W-:Y:S02]  /*6640*/  SHF.R.U32.HI R32, RZ, 0xc, R32 ;  /* 0x0000000cff207819 */ /* 0x000fe40000011620 */
[----:B------:R-:W-:-:S02]  /*6650*/  LOP3.LUT R36, R33, 0x3f003f, RZ, 0xc0, !PT ;  /* 0x003f003f21247812 */ /* 0x000fc400078ec0ff */
[--C-:B------:R-:W-:Y:S02]  /*6660*/  SHF.R.U32.HI R57, RZ, 0x6, R33.reuse ;  /* 0x00000006ff397819 */ /* 0x100fe40000011621 */
[----:B------:R-:W-:Y:S02]  /*6670*/  SHF.R.U32.HI R58, RZ, 0xc, R33 ;  /* 0x0000000cff3a7819 */ /* 0x000fe40000011621 */
[----:B------:R-:W-:Y:S02]  /*6680*/  LOP3.LUT R61, R34, 0x3f003f, RZ, 0xc0, !PT ;  /* 0x003f003f223d7812 */ /* 0x000fe400078ec0ff */
[----:B------:R-:W-:Y:S02]  /*6690*/  SHF.R.U32.HI R62, RZ, 0x6, R34 ;  /* 0x00000006ff3e7819 */ /* 0x000fe40000011622 */
[----:B---3--:R-:W-:Y:S02]  /*66a0*/  @!P0 PRMT R40, R39, 0x7610, R40 ;  /* 0x0000761027288816 */ /* 0x008fe40000000028 */
[----:B------:R-:W-:-:S02]  /*66b0*/  @!P0 PRMT R41, R38, 0x7610, R41 ;  /* 0x0000761026298816 */ /* 0x000fc40000000029 */
[----:B------:R-:W-:Y:S02]  /*66c0*/  SHF.R.U32.HI R34, RZ, 0xc, R34 ;  /* 0x0000000cff227819 */ /* 0x000fe40000011622 */
[----:B------:R-:W-:Y:S02]  /*66d0*/  SHF.R.U32.HI R59, RZ, 0xc, R35 ;  /* 0x0000000cff3b7819 */ /* 0x000fe40000011623 */
[----:B------:R-:W-:Y:S02]  /*66e0*/  @!P0 PRMT R40, R40, 0x7610, R39 ;  /* 0x0000761028288816 */ /* 0x000fe40000000027 */
        /* <DEDUP_REMOVED lines=16> */
[----:B------:R-:W-:Y:S02]  /*67f0*/  @!P0 PRMT R41, R41, 0x7610, R38 ;  /* 0x0000761029298816 */ /* 0x000fe40000000026 */
[----:B------:R-:W-:Y:S02]  /*6800*/  SHF.R.U32.HI R35, RZ, 0x8, R22 ;  /* 0x00000008ff237819 */ /* 0x000fe40000011616 */
[----:B------:R-:W-:Y:S02]  /*6810*/  LOP3.LUT R34, R34, 0xf000f, RZ, 0xc0, !PT ;  /* 0x000f000f22227812 */ /* 0x000fe400078ec0ff */
[----:B------:R-:W-:Y:S02]  /*6820*/  LOP3.LUT R32, R59, 0xf000f, RZ, 0xc0, !PT ;  /* 0x000f000f3b207812 */ /* 0x000fe400078ec0ff */
[----:B------:R-:W-:-:S02]  /*6830*/  LOP3.LUT R47, R22, 0x3f003f, RZ, 0xc0, !PT ;  /* 0x003f003f162f7812 */ /* 0x000fc400078ec0ff */
[--C-:B------:R-:W-:Y:S02]  /*6840*/  SHF.R.U32.HI R38, RZ, 0x6, R22.reuse ;  /* 0x00000006ff267819 */ /* 0x100fe40000011616 */
[----:B------:R-:W-:Y:S02]  /*6850*/  SHF.R.U32.HI R65, RZ, 0xa, R22 ;  /* 0x0000000aff417819 */ /* 0x000fe40000011616 */
[----:B------:R-:W-:Y:S02]  /*6860*/  LOP3.LUT R22, R21, 0x300030, R30, 0xf8, !PT ;  /* 0x0030003015167812 */ /* 0x000fe400078ef81e */
[----:B------:R-:W-:Y:S02]  /*6870*/  LOP3.LUT R21, R23, 0x300030, R20, 0xf8, !PT ;  /* 0x0030003017157812 */ /* 0x000fe400078ef814 */
[----:B------:R-:W-:Y:S02]  /*6880*/  LOP3.LUT R23, R34, 0x300030, R35, 0xf8, !PT ;  /* 0x0030003022177812 */ /* 0x000fe400078ef823 */
[----:B------:R-:W-:-:S02]  /*6890*/  LOP3.LUT R20, R32, 0x300030, R63, 0xf8, !PT ;  /* 0x0030003020147812 */ /* 0x000fc400078ef83f */
[----:B------:R-:W-:Y:S02]  /*68a0*/  LOP3.LUT R34, R16, 0x3f003f, RZ, 0xc0, !PT ;  /* 0x003f003f10227812 */ /* 0x000fe400078ec0ff */
[----:B------:R-:W-:Y:S02]  /*68b0*/  SHF.R.U32.HI R35, RZ, 0x6, R16 ;  /* 0x00000006ff237819 */ /* 0x000fe40000011610 */
[----:B------:R-:W-:Y:S02]  /*68c0*/  LOP3.LUT R63, R18, 0x3f003f, RZ, 0xc0, !PT ;  /* 0x003f003f123f7812 */ /* 0x000fe400078ec0ff */
[----:B------:R-:W-:Y:S02]  /*68d0*/  SHF.R.U32.HI R64, RZ, 0x6, R18 ;  /* 0x00000006ff407819 */ /* 0x000fe40000011612 */
[----:B------:R-:W-:Y:S02]  /*68e0*/  LOP3.LUT R68, R19, 0x3f003f, RZ, 0xc0, !PT ;  /* 0x003f003f13447812 */ /* 0x000fe400078ec0ff */
[----:B------:R-:W-:-:S02]  /*68f0*/  SHF.R.U32.HI R69, RZ, 0x6, R19 ;  /* 0x00000006ff457819 */ /* 0x000fc40000011613 */
[----:B------:R-:W-:Y:S02]  /*6900*/  SHF.R.U32.HI R16, RZ, 0xc, R16 ;  /* 0x0000000cff107819 */ /* 0x000fe40000011610 */
        /* <DEDUP_REMOVED lines=17> */
[----:B------:R-:W-:Y:S02]  /*6a20*/  LOP3.LUT R18, R16, 0x300030, R33, 0xf8, !PT ;  /* 0x0030003010127812 */ /* 0x000fe400078ef821 */
[----:B------:R-:W-:Y:S02]  /*6a30*/  LOP3.LUT R65, R30, 0x300030, R65, 0xf8, !PT ;  /* 0x003000301e417812 */ /* 0x000fe400078ef841 */
[----:B------:R-:W-:Y:S02]  /*6a40*/  LOP3.LUT R72, R19, 0x300030, R70, 0xf8, !PT ;  /* 0x0030003013487812 */ /* 0x000fe400078ef846 */
[----:B------:R-:W-:Y:S02]  /*6a50*/  LOP3.LUT R62, R62, 0x64006400, RZ, 0xfc, !PT ;  /* 0x640064003e3e7812 */ /* 0x000fe400078efcff */
[----:B------:R-:W-:Y:S02]  /*6a60*/  LOP3.LUT R60, R17, 0x300030, R60, 0xf8, !PT ;  /* 0x00300030113c7812 */ /* 0x000fe400078ef83c */
        /* <DEDUP_REMOVED lines=110> */
.L_x_3591:
        /* <DEDUP_REMOVED lines=43> */
.L_x_3592:
[--C-:B-----5:R-:W-:Y:S02]  /*7400*/  SHF.R.U32.HI R22, RZ, 0xc, R13.reuse ;  /* 0x0000000cff167819 */ /* 0x120fe4000001160d */
[----:B------:R-:W-:Y:S02]  /*7410*/  LOP3.LUT R16, R12, 0x3f003f, RZ, 0xc0, !PT ;  /* 0x003f003f0c107812 */ /* 0x000fe400078ec0ff */
[----:B------:R-:W-:Y:S02]  /*7420*/  SHF.R.U32.HI R17, RZ, 0x6, R12 ;  /* 0x00000006ff117819 */ /* 0x000fe4000001160c */
[----:B------:R-:W-:Y:S02]  /*7430*/  LOP3.LUT R20, R13, 0x3f003f, RZ, 0xc0, !PT ;  /* 0x003f003f0d147812 */ /* 0x000fe400078ec0ff */
[----:B------:R-:W-:Y:S02]  /*7440*/  SHF.R.U32.HI R21, RZ, 0x6, R13 ;  /* 0x00000006ff157819 */ /* 0x000fe4000001160d */
        /* <DEDUP_REMOVED lines=24> */
[----:B------:R-:W-:-:S02]  /*75d0*/  LOP3.LUT R32, R5, 0x300030, R4, 0xf8, !PT ;  /* 0x0030003005207812 */ /* 0x000fc400078ef804 */
[----:B------:R-:W-:Y:S02]  /*75e0*/  LOP3.LUT R55, R7, 0x3f003f, RZ, 0xc0, !PT ;  /* 0x003f003f07377812 */ /* 0x000fe400078ec0ff */
[--C-:B------:R-:W-:Y:S02]  /*75f0*/  SHF.R.U32.HI R57, RZ, 0x6, R7.reuse ;  /* 0x00000006ff397819 */ /* 0x100fe40000011607 */
[----:B------:R-:W-:Y:S02]  /*7600*/  SHF.R.U32.HI R59, RZ, 0xa, R7 ;  /* 0x0000000aff3b7819 */ /* 0x000fe40000011607 */
[----:B------:R-:W-:Y:S02]  /*7610*/  LOP3.LUT R4, R8, 0x3f003f, RZ, 0xc0, !PT ;  /* 0x003f003f08047812 */ /* 0x000fe400078ec0ff */
[----:B------:R-:W-:Y:S02]  /*7620*/  SHF.R.U32.HI R5, RZ, 0x6, R8 ;  /* 0x00000006ff057819 */ /* 0x000fe40000011608 */
[----:B------:R-:W-:-:S02]  /*7630*/  LOP3.LUT R7, R12, 0x300030, R13, 0xf8, !PT ;  /* 0x003000300c077812 */ /* 0x000fc400078ef80d */
[----:B------:R-:W-:Y:S02]  /*7640*/  LOP3.LUT R58, R34, 0x300030, R49, 0xf8, !PT ;  /* 0x00300030223a7812 */ /* 0x000fe400078ef831 */
[----:B------:R-:W-:Y:S02]  /*7650*/  SHF.R.U32.HI R8, RZ, 0xc, R8 ;  /* 0x0000000cff087819 */ /* 0x000fe40000011608 */
[----:B------:R-:W-:Y:S02]  /*7660*/  SHF.R.U32.HI R12, RZ, 0xc, R9 ;  /* 0x0000000cff0c7819 */ /* 0x000fe40000011609 */
[----:B------:R-:W-:Y:S02]  /*7670*/  LOP3.LUT R22, R10, 0x3f003f, RZ, 0xc0, !PT ;  /* 0x003f003f0a167812 */ /* 0x000fe400078ec0ff */
[----:B------:R-:W-:Y:S02]  /*7680*/  SHF.R.U32.HI R34, RZ, 0x6, R10 ;  /* 0x00000006ff227819 */ /* 0x000fe4000001160a */
[----:B------:R-:W-:-:S02]  /*7690*/  SHF.R.U32.HI R51, RZ, 0xc, R11 ;  /* 0x0000000cff337819 */ /* 0x000fc4000001160b */
[----:B------:R-:W-:Y:S02]  /*76a0*/  LOP3.LUT R37, R6, 0x300030, R15, 0xf8, !PT ;  /* 0x0030003006257812 */ /* 0x000fe400078ef80f */
[----:B------:R-:W-:Y:S02]  /*76b0*/  SHF.R.U32.HI R10, RZ, 0xc, R10 ;  /* 0x0000000cff0a7819 */ /* 0x000fe4000001160a */
[----:B------:R-:W-:Y:S02]  /*76c0*/  LOP3.LUT R6, R9, 0x3f003f, RZ, 0xc0, !PT ;  /* 0x003f003f09067812 */ /* 0x000fe400078ec0ff */
[----:B------:R-:W-:Y:S02]  /*76d0*/  SHF.R.U32.HI R15, RZ, 0x6, R9 ;  /* 0x00000006ff0f7819 */ /* 0x000fe40000011609 */
[----:B------:R-:W-:Y:S02]  /*76e0*/  LOP3.LUT R17, R17, 0x3f003f, RZ, 0xc0, !PT ;  /* 0x003f003f11117812 */ /* 0x000fe400078ec0ff */
        /* <DEDUP_REMOVED lines=14> */
[----:B------:R-:W-:-:S02]  /*77d0*/  LOP3.LUT R59, R8, 0x300030, R59, 0xf8, !PT ;  /* 0x00300030083b7812 */ /* 0x000fc400078ef83b */
[----:B------:R-:W-:Y:S01]  /*77e0*/  LOP3.LUT R33, R33, 0x3f003f, RZ, 0xc0, !PT ;  /* 0x003f003f21217812 */ /* 0x000fe200078ec0ff */
[----:B------:R-:W-:Y:S01]  /*77f0*/  HADD2 R17, R17, -1056, -1056 ;  /* 0xe420e42011117430 */ /* 0x000fe20000000000 */
[----:B------:R-:W-:Y:S02]  /*7800*/  LOP3.LUT R21, R6, 0x64006400, RZ, 0xfc, !PT ;  /* 0x6400640006157812 */ /* 0x000fe400078efcff */
[----:B------:R-:W-:Y:S02]  /*7810*/  LOP3.LUT R50, R50, 0x3f003f, RZ, 0xc0, !PT ;  /* 0x003f003f32327812 */ /* 0x000fe400078ec0ff */
[----:B------:R-:W-:Y:S01]  /*7820*/  LOP3.LUT R9, R9, 0x300030, R14, 0xf8, !PT ;  /* 0x0030003009097812 */ /* 0x000fe200078ef80e */
[----:B------:R-:W-:Y:S01]  /*7830*/  HADD2 R21, R21, -1056, -1056 ;  /* 0xe420e42015157430 */ /* 0x000fe20000000000 */
[----:B------:R-:W-:Y:S02]  /*7840*/  LOP3.LUT R11, R11, 0x300030, R26, 0xf8, !PT ;  /* 0x003000300b0b7812 */ /* 0x000fe400078ef81a */
[----:B------:R-:W-:-:S02]  /*7850*/  LOP3.LUT R38, R13, 0x300030, R38, 0xf8, !PT ;  /* 0x003000300d267812 */ /* 0x000fc400078ef826 */
        /* <DEDUP_REMOVED lines=105> */
.L_x_3593:
[----:B------:R-:W-:Y:S02]  /*7ef0*/  @!P0 IADD3 R53, PT, PT, R31, R44, RZ ;  /* 0x0000002c1f358210 */ /* 0x000fe40007ffe0ff */
[----:B------:R-:W-:Y:S02]  /*7f00*/  MOV R36, R24 ;  /* 0x0000001800247202 */ /* 0x000fe40000000f00 */
[----:B------:R-:W-:Y:S01]  /*7f10*/  MOV R37, R25 ;  /* 0x0000001900257202 */ /* 0x000fe20000000f00 */
[----:B------:R-:W-:Y:S06]  /*7f20*/  @P1 BRA `(.L_x_3594) ;  /* 0x0000000000a81947 */ /* 0x000fec0003800000 */
        /* <DEDUP_REMOVED lines=42> */
.L_x_3594:
        /* <DEDUP_REMOVED lines=8> */
.L_x_3590:
[----:B------:R-:W1:Y:S02]  /*8250*/  LDCU UR5, c[0x0][0x3d0] ;  /* 0x00007a00ff0577ac */ /* 0x000e640008000800 */
[----:B-1----:R-:W-:-:S04]  /*8260*/  VIMNMX R19, PT, PT, R42, UR5, PT ;  /* 0x000000052a137c48 */ /* 0x002fc8000bfe0100 */
[----:B------:R-:W-:-:S13]  /*8270*/  ISETP.GT.AND P0, PT, R19, R44, PT ;  /* 0x0000002c1300720c */ /* 0x000fda0003f04270 */
[----:B------:R-:W-:Y:S05]  /*8280*/  @!P0 BRA `(.L_x_3596) ;  /* 0x0000001800e48947 */ /* 0x000fea0003800000 */
[----:B------:R-:W0:Y:S02]  /*8290*/  LDC.64 R2, c[0x0][0x3b8] ;  /* 0x0000ee00ff027b82 */ /* 0x000e240000000a00 */
[----:B0-----:R-:W-:-:S03]  /*82a0*/  IMAD.WIDE.U32 R2, R44, 0x4, R2 ;  /* 0x000000042c027825 */ /* 0x001fc600078e0002 */
[----:B------:R-:W-:-:S04]  /*82b0*/  IADD3 R0, P0, PT, R2, 0x2, RZ ;  /* 0x0000000202007810 */ /* 0x000fc80007f1e0ff */
[----:B------:R-:W-:-:S09]  /*82c0*/  IADD3.X R21, PT, PT, RZ, R3, RZ, P0, !PT ;  /* 0x00000003ff157210 */ /* 0x000fd200007fe4ff */
.L_x_3599:
        /* <DEDUP_REMOVED lines=9> */
[----:B------:R-:W-:-:S05]  /*8360*/  IMAD.WIDE R36, R43, 0x4, R34 ;  /* 0x000000042b247825 */ /* 0x000fca00078e0222 */
[----:B------:R1:W4:Y:S01]  /*8370*/  LDG.E.128.CONSTANT R12, desc[UR8][R36.64] ;  /* 0x00000008240c7981 */ /* 0x000322000c1e9d00 */
[----:B------:R-:W-:-:S05]  /*8380*/  IMAD.WIDE R2, R43, 0x4, R36 ;  /* 0x000000042b027825 */ /* 0x000fca00078e0224 */
[----:B------:R-:W4:Y:S01]  /*8390*/  LDG.E.128.CONSTANT R4, desc[UR8][R2.64] ;  /* 0x0000000802047981 */ /* 0x000f22000c1e9d00 */
[----:B------:R-:W-:Y:S01]  /*83a0*/  HFMA2 R22, -RZ, RZ, 0, 0.03125 ;  /* 0x00002800ff167431 */ /* 0x000fe200000001ff */
[----:B------:R-:W-:Y:S02]  /*83b0*/  @!P0 MOV R20, R0 ;  /* 0x0000000000148202 */ /* 0x000fe40000000f00 */
[----:B------:R-:W-:-:S03]  /*83c0*/  @!P0 IADD3 R18, PT, PT, R56, 0x1, RZ ;  /* 0x0000000138128810 */ /* 0x000fc60007ffe0ff */
[----:B------:R4:W5:Y:S01]  /*83d0*/  @!P0 LDG.E.U16.CONSTANT R23, desc[UR8][R20.64] ;  /* 0x0000000814178981 */ /* 0x000962000c1e9500 */
[----:B------:R-:W-:Y:S02]  /*83e0*/  @!P0 MOV R56, R18 ;  /* 0x0000001200388202 */ /* 0x000fe40000000f00 */
[----:B0-----:R-:W-:Y:S02]  /*83f0*/  PRMT R32, R22, 0x7610, R32 ;  /* 0x0000761016207816 */ /* 0x001fe40000000020 */
[----:B------:R-:W-:Y:S02]  /*8400*/  ISETP.NE.AND P2, PT, R45, RZ, PT ;  /* 0x000000ff2d00720c */ /* 0x000fe40003f45270 */
[----:B--2---:R-:W-:Y:S02]  /*8410*/  SHF.R.U32.HI R33, RZ, 0xf, R28 ;  /* 0x0000000fff217819 */ /* 0x004fe4000001161c */
[----:B-1----:R-:W-:Y:S02]  /*8420*/  SHF.R.U32.HI R36, RZ, 0xf, R29 ;  /* 0x0000000fff247819 */ /* 0x002fe4000001161d */
[----:B------:R-:W-:-:S02]  /*8430*/  LOP3.LUT R58, R29, 0x1f001f, RZ, 0xc0, !PT ;  /* 0x001f001f1d3a7812 */ /* 0x000fc400078ec0ff */
[----:B------:R-:W-:Y:S02]  /*8440*/  SHF.R.U32.HI R57, RZ, 0xa, R29 ;  /* 0x0000000aff397819 */ /* 0x000fe4000001161d */
[----:B------:R-:W-:Y:S02]  /*8450*/  LOP3.LUT R35, R29, 0x3e003e0, RZ, 0xc0, !PT ;  /* 0x03e003e01d237812 */ /* 0x000fe400078ec0ff */
[C---:B------:R-:W-:Y:S02]  /*8460*/  LOP3.LUT R51, R28.reuse, 0x1f001f, RZ, 0xc0, !PT ;  /* 0x001f001f1c337812 */ /* 0x040fe400078ec0ff */
[----:B------:R-:W-:Y:S02]  /*8470*/  SHF.R.U32.HI R55, RZ, 0xa, R28 ;  /* 0x0000000aff377819 */ /* 0x000fe4000001161c */
[----:B------:R-:W-:Y:S02]  /*8480*/  LOP3.LUT R34, R28, 0x3e003e0, RZ, 0xc0, !PT ;  /* 0x03e003e01c227812 */ /* 0x000fe400078ec0ff */
[----:B------:R-:W-:-:S02]  /*8490*/  LOP3.LUT R79, R31, 0x1f001f, RZ, 0xc0, !PT ;  /* 0x001f001f1f4f7812 */ /* 0x000fc400078ec0ff */
[----:B---3--:R-:W-:Y:S02]  /*84a0*/  @!P0 PRMT R41, R38, 0x7610, R41 ;  /* 0x0000761026298816 */ /* 0x008fe40000000029 */
[----:B------:R-:W-:Y:S02]  /*84b0*/  @!P0 PRMT R40, R39, 0x7610, R40 ;  /* 0x0000761027288816 */ /* 0x000fe40000000028 */
[----:B------:R-:W-:Y:S02]  /*84c0*/  SHF.R.U32.HI R78, RZ, 0xa, R31 ;  /* 0x0000000aff4e7819 */ /* 0x000fe4000001161f */
[----:B------:R-:W-:Y:S02]  /*84d0*/  LOP3.LUT R29, R31, 0x3e003e0, RZ, 0xc0, !PT ;  /* 0x03e003e01f1d7812 */ /* 0x000fe400078ec0ff */
[----:B------:R-:W-:Y:S02]  /*84e0*/  LOP3.LUT R66, R30, 0x1f001f, RZ, 0xc0, !PT ;  /* 0x001f001f1e427812 */ /* 0x000fe400078ec0ff */
[----:B------:R-:W-:-:S02]  /*84f0*/  SHF.R.U32.HI R73, RZ, 0xa, R30 ;  /* 0x0000000aff497819 */ /* 0x000fc4000001161e */
[----:B------:R-:W-:Y:S02]  /*8500*/  LOP3.LUT R28, R30, 0x3e003e0, RZ, 0xc0, !PT ;  /* 0x03e003e01e1c7812 */ /* 0x000fe400078ec0ff */
[----:B------:R-:W-:Y:S02]  /*8510*/  SHF.R.U32.HI R37, RZ, 0xf, R30 ;  /* 0x0000000fff257819 */ /* 0x000fe4000001161e */
[----:B------:R-:W-:Y:S02]  /*8520*/  SHF.R.U32.HI R31, RZ, 0xf, R31 ;  /* 0x0000000fff1f7819 */ /* 0x000fe4000001161f */
[C---:B----4-:R-:W-:Y:S02]  /*8530*/  LOP3.LUT R61, R25.reuse, 0x1f001f, RZ, 0xc0, !PT ;  /* 0x001f001f193d7812 */ /* 0x050fe400078ec0ff */
[----:B------:R-:W-:Y:S02]  /*8540*/  SHF.R.U32.HI R62, RZ, 0xa, R25 ;  /* 0x0000000aff3e7819 */ /* 0x000fe40000011619 */
[----:B------:R-:W-:-:S02]  /*8550*/  LOP3.LUT R22, R25, 0x3e003e0, RZ, 0xc0, !PT ;  /* 0x03e003e019167812 */ /* 0x000fc400078ec0ff */
[----:B------:R-:W-:Y:S02]  /*8560*/  SHF.R.U32.HI R30, RZ, 0xe, R24 ;  /* 0x0000000eff1e7819 */ /* 0x000fe40000011618 */
[----:B------:R-:W-:Y:S02]  /*8570*/  SHF.R.U32.HI R25, RZ, 0xe, R25 ;  /* 0x0000000eff197819 */ /* 0x000fe40000011619 */
[----:B------:R-:W-:Y:S02]  /*8580*/  LOP3.LUT R33, R33, 0x10001, RZ, 0xc0, !PT ;  /* 0x0001000121217812 */ /* 0x000fe400078ec0ff */
[----:B------:R-:W-:Y:S02]  /*8590*/  LOP3.LUT R36, R36, 0x10001, RZ, 0xc0, !PT ;  /* 0x0001000124247812 */ /* 0x000fe400078ec0ff */
[----:B------:R-:W-:Y:S02]  /*85a0*/  @!P0 PRMT R41, R41, 0x7610, R38 ;  /* 0x0000761029298816 */ /* 0x000fe40000000026 */
[----:B------:R-:W-:-:S02]  /*85b0*/  @!P0 PRMT R40, R40, 0x7610, R39 ;  /* 0x0000761028288816 */ /* 0x000fc40000000027 */
        /* <DEDUP_REMOVED lines=13> */
[----:B------:R-:W-:Y:S02]  /*8690*/  LOP3.LUT R31, R33, 0x20002, R30, 0xf8, !PT ;  /* 0x00020002211f7812 */ /* 0x000fe400078ef81e */
[----:B------:R-:W-:Y:S02]  /*86a0*/  LOP3.LUT R37, R36, 0x20002, R25, 0xf8, !PT ;  /* 0x0002000224257812 */ /* 0x000fe400078ef819 */
[C---:B------:R-:W-:Y:S02]  /*86b0*/  LOP3.LUT R33, R8.reuse, 0x1f001f, RZ, 0xc0, !PT ;  /* 0x001f001f08217812 */ /* 0x040fe400078ec0ff */
[----:B------:R-:W-:Y:S02]  /*86c0*/  SHF.R.U32.HI R63, RZ, 0xa, R8 ;  /* 0x0000000aff3f7819 */ /* 0x000fe40000011608 */
[----:B------:R-:W-:-:S02]  /*86d0*/  LOP3.LUT R25, R8, 0x3e003e0, RZ, 0xc0, !PT ;  /* 0x03e003e008197812 */ /* 0x000fc400078ec0ff */
[----:B------:R-:W-:Y:S02]  /*86e0*/  SHF.R.U32.HI R8, RZ, 0xd, R8 ;  /* 0x0000000dff087819 */ /* 0x000fe40000011608 */
        /* <DEDUP_REMOVED lines=18> */
[----:B------:R-:W-:Y:S02]  /*8810*/  LOP3.LUT R36, R37, 0x40004, R36, 0xf8, !PT ;  /* 0x0004000425247812 */ /* 0x000fe400078ef824 */
[C---:B------:R-:W-:Y:S02]  /*8820*/  LOP3.LUT R69, R13.reuse, 0x1f001f, RZ, 0xc0, !PT ;  /* 0x001f001f0d457812 */ /* 0x040fe400078ec0ff */
[----:B------:R-:W-:Y:S02]  /*8830*/  SHF.R.U32.HI R70, RZ, 0xa, R13 ;  /* 0x0000000aff467819 */ /* 0x000fe4000001160d */
[----:B------:R-:W-:Y:S02]  /*8840*/  LOP3.LUT R88, R13, 0x3e003e0, RZ, 0xc0, !PT ;  /* 0x03e003e00d587812 */ /* 0x000fe400078ec0ff */
[----:B------:R-:W-:-:S02]  /*8850*/  SHF.R.U32.HI R11, RZ, 0xd, R11 ;  /* 0x0000000dff0b7819 */ /* 0x000fc4000001160b */
[----:B------:R-:W-:Y:S02]  /*8860*/  SHF.R.U32.HI R13, RZ, 0xc, R13 ;  /* 0x0000000cff0d7819 */ /* 0x000fe4000001160d */
[----:B------:R-:W-:Y:S02]  /*8870*/  LOP3.LUT R37, R9, 0x80008, R12, 0xf8, !PT ;  /* 0x0008000809257812 */ /* 0x000fe400078ef80c */
[----:B------:R-:W-:Y:S02]  /*8880*/  LOP3.LUT R35, R35, 0x64006400, RZ, 0xfc, !PT ;  /* 0x6400640023237812 */ /* 0x000fe400078efcff */
[C---:B------:R-:W-:Y:S02]  /*8890*/  LOP3.LUT R77, R14.reuse, 0x1f001f, RZ, 0xc0, !PT ;  /* 0x001f001f0e4d7812 */ /* 0x040fe400078ec0ff */
[----:B------:R-:W-:Y:S02]  /*88a0*/  SHF.R.U32.HI R75, RZ, 0xa, R14 ;  /* 0x0000000aff4b7819 */ /* 0x000fe4000001160e */
[----:B------:R-:W-:-:S02]  /*88b0*/  LOP3.LUT R86, R14, 0x3e003e0, RZ, 0xc0, !PT ;  /* 0x03e003e00e567812 */ /* 0x000fc400078ec0ff */
[C---:B------:R-:W-:Y:S02]  /*88c0*/  LOP3.LUT R8, R4.reuse, 0x1f001f, RZ, 0xc0, !PT ;  /* 0x001f001f04087812 */ /* 0x040fe400078ec0ff */
[----:B------:R-:W-:Y:S02]  /*88d0*/  SHF.R.U32.HI R9, RZ, 0xa, R4 ;  /* 0x0000000aff097819 */ /* 0x000fe40000011604 */
[----:B------:R-:W-:Y:S02]  /*88e0*/  LOP3.LUT R89, R4, 0x3e003e0, RZ, 0xc0, !PT ;  /* 0x03e003e004597812 */ /* 0x000fe400078ec0ff */
[----:B------:R-:W-:Y:S02]  /*88f0*/  LOP3.LUT R39, R39, 0x40004, R10, 0xf8, !PT ;  /* 0x0004000427277812 */ /* 0x000fe400078ef80a */
[----:B------:R-:W-:Y:S02]  /*8900*/  SHF.R.U32.HI R14, RZ, 0xc, R14 ;  /* 0x0000000cff0e7819 */ /* 0x000fe4000001160e */
[----:B------:R-:W-:Y:S01]  /*8910*/  SHF.R.U32.HI R4, RZ, 0xb, R4 ;  /* 0x0000000bff047819 */ /* 0x000fe20000011604 */
[----:B------:R-:W-:Y:S01]  /*8920*/  HFMA2 R49, R35, R32.H0_H0, -48, -48 ;  /* 0xd200d20023317431 */ /* 0x000fe20000040020 */
        /* <DEDUP_REMOVED lines=12> */
[----:B------:R-:W-:-:S02]  /*89f0*/  LOP3.LUT R39, R39, 0x80008, R14, 0xf8, !PT ;  /* 0x0008000827277812 */ /* 0x000fc400078ef80e */
[----:B------:R-:W-:Y:S02]  /*8a00*/  SHF.R.U32.HI R5, RZ, 0xb, R5 ;  /* 0x0000000bff057819 */ /* 0x000fe40000011605 */
[----:B------:R-:W-:Y:S02]  /*8a10*/  SHF.R.U32.HI R6, RZ, 0xb, R6 ;  /* 0x0000000bff067819 */ /* 0x000fe40000011606 */
[----:B------:R-:W-:Y:S02]  /*8a20*/  LOP3.LUT R4, R37, 0x100010, R4, 0xf8, !PT ;  /* 0x0010001025047812 */ /* 0x000fe400078ef804 */
[----:B------:R-:W-:Y:S02]  /*8a30*/  LOP3.LUT R29, R29, 0x64006400, RZ, 0xfc, !PT ;  /* 0x640064001d1d7812 */ /* 0x000fe400078efcff */
[----:B------:R-:W-:Y:S02]  /*8a40*/  LOP3.LUT R35, R20, 0x64006400, RZ, 0xfc, !PT ;  /* 0x6400640014237812 */ /* 0x000fe400078efcff */
[----:B------:R-:W-:-:S02]  /*8a50*/  LOP3.LUT R37, R34, 0x64006400, RZ, 0xfc, !PT ;  /* 0x6400640022257812 */ /* 0x000fc400078efcff */
[----:B------:R-:W-:Y:S02]  /*8a60*/  LOP3.LUT R97, R24, 0x64006400, RZ, 0xfc, !PT ;  /* 0x6400640018617812 */ /* 0x000fe400078efcff */
[----:B------:R-:W-:Y:S02]  /*8a70*/  LOP3.LUT R93, R26, 0x64006400, RZ, 0xfc, !PT ;  /* 0x640064001a5d7812 */ /* 0x000fe400078efcff */
[----:B------:R-:W-:Y:S02]  /*8a80*/  LOP3.LUT R92, R7, 0x3e003e0, RZ, 0xc0, !PT ;  /* 0x03e003e0075c7812 */ /* 0x000fe400078ec0ff */
[----:B------:R-:W-:Y:S02]  /*8a90*/  LOP3.LUT R38, R38, 0x80008, R15, 0xf8, !PT ;  /* 0x0008000826267812 */ /* 0x000fe400078ef80f */
[----:B------:R-:W-:Y:S01]  /*8aa0*/  LOP3.LUT R5, R36, 0x100010, R5, 0xf8, !PT ;  /* 0x0010001024057812 */ /* 0x000fe200078ef805 */
[-C--:B------:R-:W-:Y:S01]  /*8ab0*/  HFMA2 R36, R35, R32.reuse.H0_H0, -48, -48 ;  /* 0xd200d20023247431 */ /* 0x080fe20000040020 */
[----:B------:R-:W-:Y:S01]  /*8ac0*/  LOP3.LUT R6, R39, 0x100010, R6, 0xf8, !PT ;  /* 0x0010001027067812 */ /* 0x000fe200078ef806 */
[----:B------:R-:W-:Y:S01]  /*8ad0*/  HFMA2 R39, R29, R32.H0_H0, -48, -48 ;  /* 0xd200d2001d277431 */ /* 0x000fe20000040020 */
[----:B------:R-:W-:-:S02]  /*8ae0*/  LOP3.LUT R95, R27, 0x64006400, RZ, 0xfc, !PT ;  /* 0x640064001b5f7812 */ /* 0x000fc400078efcff */
[----:B------:R-:W-:Y:S01]  /*8af0*/  LOP3.LUT R101, R87, 0x64006400, RZ, 0xfc, !PT ;  /* 0x6400640057657812 */ /* 0x000fe200078efcff */
[-C--:B------:R-:W-:Y:S01]  /*8b00*/  HFMA2 R50, R37, R32.reuse.H0_H0, -48, -48 ;  /* 0xd200d20025327431 */ /* 0x080fe20000040020 */
[----:B------:R-:W-:Y:S01]  /*8b10*/  LOP3.LUT R14, R7, 0x1f001f, RZ, 0xc0, !PT ;  /* 0x001f001f070e7812 */ /* 0x000fe200078ec0ff */
[-C--:B------:R-:W-:Y:S01]  /*8b20*/  HFMA2 R35, R97, R32.reuse.H0_H0, -48, -48 ;  /* 0xd200d20061237431 */ /* 0x080fe20000040020 */
[----:B------:R-:W-:Y:S02]  /*8b30*/  SHF.R.U32.HI R15, RZ, 0xa, R7 ;  /* 0x0000000aff0f7819 */ /* 0x000fe40000011607 */
[----:B------:R-:W-:Y:S01]  /*8b40*/  LOP3.LUT R99, R30, 0x64006400, RZ, 0xfc, !PT ;  /* 0x640064001e637812 */ /* 0x000fe200078efcff */
[----:B------:R-:W-:Y:S01]  /*8b50*/  HFMA2 R30, R93, R32.H0_H0, -48, -48 ;  /* 0xd200d2005d1e7431 */ /* 0x000fe20000040020 */
        /* <DEDUP_REMOVED lines=35> */
[-C--:B------:R-:W-:Y:S01]  /*8d90*/  HFMA2 R22, R89, R32.reuse.H0_H0, -48, -48 ;  /* 0xd200d20059167431 */ /* 0x080fe20000040020 */
[----:B------:R-:W-:Y:S01]  /*8da0*/  LOP3.LUT R89, R58, 0x64006400, RZ, 0xfc, !PT ;  /* 0x640064003a597812 */ /* 0x000fe200078efcff */
[-C--:B------:R-:W-:Y:S02]  /*8db0*/  HFMA2 R18, R91, R32.reuse.H0_H0, -48, -48 ;  /* 0xd200d2005b127431 */ /* 0x080fe40000040020 */
        /* <DEDUP_REMOVED lines=174> */
.L_x_3597:
[----:B-----5:R-:W-:Y:S02]  /*98a0*/  @!P0 IADD3 R53, PT, PT, R23, R44, RZ ;  /* 0x0000002c17358210 */ /* 0x020fe40007ffe0ff */
        /* <DEDUP_REMOVED lines=79> */
.L_x_3598:
        /* <DEDUP_REMOVED lines=8> */
.L_x_3596:
        /* <DEDUP_REMOVED lines=10> */
.L_x_3609:
[----:B------:R-:W-:Y:S01]  /*9ec0*/  ISETP.NE.AND P0, PT, R44, R53, PT ;  /* 0x000000352c00720c */ /* 0x000fe20003f05270 */
[----:B------:R-:W0:Y:S01]  /*9ed0*/  LDC R43, c[0x0][0x3ac] ;  /* 0x0000eb00ff2b7b82 */ /* 0x000e220000000800 */
[----:B------:R-:W2:Y:S11]  /*9ee0*/  LDG.E.128.CONSTANT R28, desc[UR8][R20.64] ;  /* 0x00000008141c7981 */ /* 0x000eb6000c1e9d00 */
[----:B------:R-:W-:-:S06]  /*9ef0*/  @!P0 LEA R2, R56, R1, 0x3 ;  /* 0x0000000138028211 */ /* 0x000fcc00078e18ff */
[----:B------:R-:W3:Y:S01]  /*9f00*/  @!P0 LDL.64 R2, [R2+0x8] ;  /* 0x0000080002028983 */ /* 0x000ee20000100a00 */
[----:B0-----:R-:W-:-:S04]  /*9f10*/  IMAD.WIDE R16, R43, 0x4, R20 ;  /* 0x000000042b107825 */ /* 0x001fc800078e0214 */
[C---:B------:R-:W-:Y:S02]  /*9f20*/  IMAD.WIDE R12, R43.reuse, 0x4, R16 ;  /* 0x000000042b0c7825 */ /* 0x040fe400078e0210 */
[----:B------:R-:W5:Y:S02]  /*9f30*/  LDG.E.128.CONSTANT R16, desc[UR8][R16.64] ;  /* 0x0000000810107981 */ /* 0x000f64000c1e9d00 */
[----:B------:R-:W-:Y:S02]  /*9f40*/  IMAD.WIDE R6, R43, 0x4, R12 ;  /* 0x000000042b067825 */ /* 0x000fe400078e020c */
[----:B------:R-:W5:Y:S04]  /*9f50*/  LDG.E.128.CONSTANT R12, desc[UR8][R12.64] ;  /* 0x000000080c0c7981 */ /* 0x000f68000c1e9d00 */
[----:B------:R-:W5:Y:S01]  /*9f60*/  LDG.E.128.CONSTANT R8, desc[UR8][R6.64] ;  /* 0x0000000806087981 */ /* 0x000f62000c1e9d00 */
[----:B------:R-:W-:-:S02]  /*9f70*/  @!P0 MOV R24, R22 ;  /* 0x0000001600188202 */ /* 0x000fc40000000f00 */
[----:B------:R-:W-:Y:S01]  /*9f80*/  @!P0 IADD3 R0, PT, PT, R56, 0x1, RZ ;  /* 0x0000000138008810 */ /* 0x000fe20007ffe0ff */
[----:B------:R-:W-:Y:S02]  /*9f90*/  HFMA2 R5, -RZ, RZ, 0, 0.0625 ;  /* 0x00002c00ff057431 */ /* 0x000fe400000001ff */
[----:B------:R0:W5:Y:S01]  /*9fa0*/  @!P0 LDG.E.U16.CONSTANT R27, desc[UR8][R24.64] ;  /* 0x00000008181b8981 */ /* 0x000162000c1e9500 */
[----:B------:R-:W-:Y:S02]  /*9fb0*/  @!P0 MOV R56, R0 ;  /* 0x0000000000388202 */ /* 0x000fe40000000f00 */
[----:B------:R-:W-:Y:S02]  /*9fc0*/  ISETP.NE.AND P2, PT, R45, RZ, PT ;  /* 0x000000ff2d00720c */ /* 0x000fe40003f45270 */
[C---:B--2---:R-:W-:Y:S02]  /*9fd0*/  LOP3.LUT R4, R29.reuse, 0xf000f, RZ, 0xc0, !PT ;  /* 0x000f000f1d047812 */ /* 0x044fe400078ec0ff */
[----:B0-----:R-:W-:-:S02]  /*9fe0*/  LOP3.LUT R24, R29, 0xf000f0, RZ, 0xc0, !PT ;  /* 0x00f000f01d187812 */ /* 0x001fc400078ec0ff */
[C---:B------:R-:W-:Y:S02]  /*9ff0*/  LOP3.LUT R35, R31.reuse, 0xf000f, RZ, 0xc0, !PT ;  /* 0x000f000f1f237812 */ /* 0x040fe400078ec0ff */
[----:B------:R-:W-:Y:S02]  /*a000*/  LOP3.LUT R36, R31, 0xf000f0, RZ, 0xc0, !PT ;  /* 0x00f000f01f247812 */ /* 0x000fe400078ec0ff */
[----:B------:R-:W-:Y:S02]  /*a010*/  LOP3.LUT R0, R28, 0xf000f, RZ, 0xc0, !PT ;  /* 0x000f000f1c007812 */ /* 0x000fe400078ec0ff */
[----:B------:R-:W-:Y:S02]  /*a020*/  SHF.R.U32.HI R29, RZ, 0x8, R29 ;  /* 0x00000008ff1d7819 */ /* 0x000fe4000001161d */
[----:B------:R-:W-:Y:S02]  /*a030*/  LOP3.LUT R26, R30, 0xf000f, RZ, 0xc0, !PT ;  /* 0x000f000f1e1a7812 */ /* 0x000fe400078ec0ff */
[----:B---3--:R-:W-:-:S02]  /*a040*/  @!P0 PRMT R41, R2, 0x7610, R41 ;  /* 0x0000761002298816 */ /* 0x008fc40000000029 */
[----:B------:R-:W-:Y:S02]  /*a050*/  @!P0 PRMT R40, R3, 0x7610, R40 ;  /* 0x0000761003288816 */ /* 0x000fe40000000028 */
[----:B------:R-:W-:Y:S02]  /*a060*/  @!P0 PRMT R41, R41, 0x7610, R2 ;  /* 0x0000761029298816 */ /* 0x000fe40000000002 */
[----:B------:R-:W-:Y:S02]  /*a070*/  LOP3.LUT R2, R28, 0xf000f0, RZ, 0xc0, !PT ;  /* 0x00f000f01c027812 */ /* 0x000fe400078ec0ff */
[----:B------:R-:W-:Y:S02]  /*a080*/  LOP3.LUT R34, R30, 0xf000f0, RZ, 0xc0, !PT ;  /* 0x00f000f01e227812 */ /* 0x000fe400078ec0ff */
[----:B------:R-:W-:Y:S02]  /*a090*/  SHF.R.U32.HI R31, RZ, 0x8, R31 ;  /* 0x00000008ff1f7819 */ /* 0x000fe4000001161f */
[----:B------:R-:W-:-:S02]  /*a0a0*/  SHF.R.U32.HI R28, RZ, 0x8, R28 ;  /* 0x00000008ff1c7819 */ /* 0x000fc4000001161c */
[----:B------:R-:W-:Y:S02]  /*a0b0*/  SHF.R.U32.HI R30, RZ, 0x8, R30 ;  /* 0x00000008ff1e7819 */ /* 0x000fe4000001161e */
[----:B------:R-:W-:Y:S02]  /*a0c0*/  LOP3.LUT R32, R24, 0x64006400, RZ, 0xfc, !PT ;  /* 0x6400640018207812 */ /* 0x000fe400078efcff */
        /* <DEDUP_REMOVED lines=30> */
[----:B------:R-:W-:Y:S02]  /*a2b0*/  HADD2 R30, R0, -1032, -1032 ;  /* 0xe408e408001e7430 */ /* 0x000fe40000000000 */
[----:B------:R-:W-:-:S02]  /*a2c0*/  HFMA2 R24, R2, R5.H0_H0, -72, -72 ;  /* 0xd480d48002187431 */ /* 0x000fc40000040005 */
[----:B------:R-:W-:Y:S02]  /*a2d0*/  HADD2 R26, R4, -1032, -1032 ;  /* 0xe408e408041a7430 */ /* 0x000fe40000000000 */
[----:B------:R-:W-:Y:S02]  /*a2e0*/  HADD2 R36, R3, -1032, -1032 ;  /* 0xe408e40803247430 */ /* 0x000fe40000000000 */
[-C--:B------:R-:W-:Y:S02]  /*a2f0*/  HFMA2 R37, R28, R5.reuse.H0_H0, -72, -72 ;  /* 0xd480d4801c257431 */ /* 0x080fe40000040005 */
[----:B------:R-:W-:Y:S02]  /*a300*/  HADD2 R38, R38, -1032, -1032 ;  /* 0xe408e40826267430 */ /* 0x000fe40000000000 */
[----:B------:R-:W-:Y:S02]  /*a310*/  HADD2 R47, R47, -1032, -1032 ;  /* 0xe408e4082f2f7430 */ /* 0x000fe40000000000 */
[----:B------:R-:W-:-:S02]  /*a320*/  HFMA2 R49, R58, R5.H0_H0, -72, -72 ;  /* 0xd480d4803a317431 */ /* 0x000fc40000040005 */
        /* <DEDUP_REMOVED lines=93> */
.L_x_3601:
[----:B------:R-:W-:Y:S05]  /*a900*/  @P1 BRA `(.L_x_3602) ;  /* 0x0000000400681947 */ /* 0x000fea0003800000 */
[----:B------:R-:W0:Y:S01]  /*a910*/  LDS.64 R2, [UR4+0x80] ;  /* 0x00008004ff027984 */ /* 0x000e220008000a00 */
[--C-:B------:R-:W-:Y:S02]  /*a920*/  HADD2.F32 R0, -RZ, R30.reuse.H0_H0 ;  /* 0x2000001eff007230 */ /* 0x100fe40000004100 */
[----:B------:R-:W-:Y:S01]  /*a930*/  HADD2.F32 R61, -RZ, R30.H1_H1 ;  /* 0x3000001eff3d7230 */ /* 0x000fe20000004100 */
[----:B------:R-:W1:Y:S01]  /*a940*/  LDS.64 R28, [UR4+0x88] ;  /* 0x00008804ff1c7984 */ /* 0x000e620008000a00 */
[----:B------:R-:W-:Y:S02]  /*a950*/  HADD2.F32 R4, -RZ, R34.H0_H0 ;  /* 0x20000022ff047230 */ /* 0x000fe40000004100 */
[----:B------:R-:W-:Y:S02]  /*a960*/  HADD2.F32 R63, -RZ, R26.H1_H1 ;  /* 0x3000001aff3f7230 */ /* 0x000fe40000004100 */
[----:B------:R-:W-:Y:S02]  /*a970*/  HADD2.F32 R65, -RZ, R34.H1_H1 ;  /* 0x30000022ff417230 */ /* 0x000fe40000004100 */
[----:B------:R-:W-:-:S02]  /*a980*/  HADD2.F32 R30, -RZ, R50.H0_H0 ;  /* 0x20000032ff1e7230 */ /* 0x000fc40000004100 */
[----:B------:R-:W-:Y:S02]  /*a990*/  HADD2.F32 R50, -RZ, R50.H1_H1 ;  /* 0x30000032ff327230 */ /* 0x000fe40000004100 */
        /* <DEDUP_REMOVED lines=81> */
.L_x_3602:
[C---:B-----5:R-:W-:Y:S02]  /*aeb0*/  LOP3.LUT R4, R17.reuse, 0xf000f, RZ, 0xc0, !PT ;  /* 0x000f000f11047812 */ /* 0x060fe400078ec0ff */
[----:B------:R-:W-:Y:S02]  /*aec0*/  LOP3.LUT R24, R17, 0xf000f0, RZ, 0xc0, !PT ;  /* 0x00f000f011187812 */ /* 0x000fe400078ec0ff */
[----:B------:R-:W-:Y:S02]  /*aed0*/  SHF.R.U32.HI R31, RZ, 0x8, R18 ;  /* 0x00000008ff1f7819 */ /* 0x000fe40000011612 */
[C---:B------:R-:W-:Y:S02]  /*aee0*/  LOP3.LUT R0, R16.reuse, 0xf000f, RZ, 0xc0, !PT ;  /* 0x000f000f10007812 */ /* 0x040fe400078ec0ff */
[----:B------:R-:W-:Y:S02]  /*aef0*/  LOP3.LUT R2, R16, 0xf000f0, RZ, 0xc0, !PT ;  /* 0x00f000f010027812 */ /* 0x000fe400078ec0ff */
[----:B------:R-:W-:-:S02]  /*af00*/  SHF.R.U32.HI R17, RZ, 0x8, R17 ;  /* 0x00000008ff117819 */ /* 0x000fc40000011611 */
[----:B------:R-:W-:Y:S02]  /*af10*/  SHF.R.U32.HI R16, RZ, 0x8, R16 ;  /* 0x00000008ff107819 */ /* 0x000fe40000011610 */
[C---:B------:R-:W-:Y:S02]  /*af20*/  LOP3.LUT R29, R18.reuse, 0xf000f0, RZ, 0xc0, !PT ;  /* 0x00f000f0121d7812 */ /* 0x040fe400078ec0ff */
        /* <DEDUP_REMOVED lines=37> */
[----:B------:R-:W-:-:S02]  /*b180*/  HFMA2 R29, R30, R5.H0_H0, -72, -72 ;  /* 0xd480d4801e1d7431 */ /* 0x000fc40000040005 */
[----:B------:R-:W-:Y:S02]  /*b190*/  HADD2 R30, R32, -1032, -1032 ;  /* 0xe408e408201e7430 */ /* 0x000fe40000000000 */
        /* <DEDUP_REMOVED lines=96> */
.L_x_3603:
        /* <DEDUP_REMOVED lines=10> */
[-C--:B------:R-:W-:Y:S01]  /*b840*/  FFMA.FTZ R0, R0, R47.reuse, RZ ;  /* 0x0000002f00007223 */ /* 0x080fe200000100ff */
[----:B------:R-:W-:Y:S02]  /*b850*/  HADD2.F32 R50, -RZ, R3.H1_H1 ;  /* 0x30000003ff327230 */ /* 0x000fe40000004100 */
[----:B------:R-:W-:Y:S01]  /*b860*/  FFMA.FTZ R4, R4, R47, RZ ;  /* 0x0000002f04047223 */ /* 0x000fe200000100ff */
[--C-:B------:R-:W-:Y:S02]  /*b870*/  HADD2.F32 R2, -RZ, R19.reuse.H0_H0 ;  /* 0x20000013ff027230 */ /* 0x100fe40000004100 */
[-C--:B------:R-:W-:Y:S01]  /*b880*/  FFMA.FTZ R0, R55, R49.reuse, R0 ;  /* 0x0000003137007223 */ /* 0x080fe20000010000 */
[----:B------:R-:W-:Y:S02]  /*b890*/  HADD2.F32 R3, -RZ, R28.H0_H0 ;  /* 0x2000001cff037230 */ /* 0x000fe40000004100 */
[----:B------:R-:W-:Y:S01]  /*b8a0*/  FFMA.FTZ R4, R57, R49, R4 ;  /* 0x0000003139047223 */ /* 0x000fe20000010004 */
[----:B------:R-:W-:-:S02]  /*b8b0*/  HADD2.F32 R19, -RZ, R19.H1_H1 ;  /* 0x30000013ff137230 */ /* 0x000fc40000004100 */
[-C--:B------:R-:W-:Y:S01]  /*b8c0*/  FFMA.FTZ R2, R2, R47.reuse, RZ ;  /* 0x0000002f02027223 */ /* 0x080fe200000100ff */
[----:B------:R-:W-:Y:S02]  /*b8d0*/  HADD2.F32 R55, -RZ, R29.H0_H0 ;  /* 0x2000001dff377230 */ /* 0x000fe40000004100 */
[----:B------:R-:W-:Y:S01]  /*b8e0*/  FFMA.FTZ R24, R3, R47, RZ ;  /* 0x0000002f03187223 */ /* 0x000fe200000100ff */
[----:B------:R-:W-:Y:S02]  /*b8f0*/  HADD2.F32 R47, -RZ, R28.H1_H1 ;  /* 0x3000001cff2f7230 */ /* 0x000fe40000004100 */
[-C--:B------:R-:W-:Y:S01]  /*b900*/  FFMA.FTZ R2, R19, R49.reuse, R2 ;  /* 0x0000003113027223 */ /* 0x080fe20000010002 */
        /* <DEDUP_REMOVED lines=68> */
.L_x_3604:
        /* <DEDUP_REMOVED lines=143> */
.L_x_3605:
        /* <DEDUP_REMOVED lines=44> */
[----:B------:R-:W-:Y:S02]  /*c900*/  HADD2.F32 R12, -RZ, R12.H1_H1 ;  /* 0x3000000cff0c7230 */ /* 0x000fe40000004100 */
[-C--:B------:R-:W-:Y:S01]  /*c910*/  FFMA.FTZ R15, R15, R3.reuse, R14 ;  /* 0x000000030f0f7223 */ /* 0x080fe2000001000e */
        /* <DEDUP_REMOVED lines=45> */
.L_x_3606:
[C---:B------:R-:W-:Y:S02]  /*cbf0*/  LOP3.LUT R17, R10.reuse, 0xf000f, RZ, 0xc0, !PT ;  /* 0x000f000f0a117812 */ /* 0x040fe400078ec0ff */
[----:B------:R-:W-:Y:S02]  /*cc00*/  LOP3.LUT R13, R10, 0xf000f0, RZ, 0xc0, !PT ;  /* 0x00f000f00a0d7812 */ /* 0x000fe400078ec0ff */
[----:B------:R-:W-:Y:S02]  /*cc10*/  SHF.R.U32.HI R19, RZ, 0x8, R10 ;  /* 0x00000008ff137819 */ /* 0x000fe4000001160a */
[C---:B------:R-:W-:Y:S02]  /*cc20*/  LOP3.LUT R4, R9.reuse, 0xf000f, RZ, 0xc0, !PT ;  /* 0x000f000f09047812 */ /* 0x040fe400078ec0ff */
[----:B------:R-:W-:Y:S02]  /*cc30*/  LOP3.LUT R3, R9, 0xf000f0, RZ, 0xc0, !PT ;  /* 0x00f000f009037812 */ /* 0x000fe400078ec0ff */
[----:B------:R-:W-:-:S02]  /*cc40*/  LOP3.LUT R10, R11, 0xf000f0, RZ, 0xc0, !PT ;  /* 0x00f000f00b0a7812 */ /* 0x000fc400078ec0ff */
[----:B------:R-:W-:Y:S02]  /*cc50*/  SHF.R.U32.HI R9, RZ, 0x8, R9 ;  /* 0x00000008ff097819 */ /* 0x000fe40000011609 */
[----:B------:R-:W-:Y:S02]  /*cc60*/  LOP3.LUT R2, R8, 0xf000f0, RZ, 0xc0, !PT ;  /* 0x00f000f008027812 */ /* 0x000fe400078ec0ff */
        /* <DEDUP_REMOVED lines=8> */
[----:B------:R-:W-:Y:S02]  /*ccf0*/  LOP3.LUT R12, R3, 0x64006400, RZ, 0xfc, !PT ;  /* 0x64006400030c7812 */ /* 0x000fe400078efcff */
[----:B------:R-:W-:Y:S01]  /*cd00*/  LOP3.LUT R16, R10, 0x64006400, RZ, 0xfc, !PT ;  /* 0x640064000a107812 */ /* 0x000fe200078efcff */
[----:B------:R-:W-:Y:S01]  /*cd10*/  HFMA2 R10, R2, R5.H0_H0, -72, -72 ;  /* 0xd480d480020a7431 */ /* 0x000fe20000040005 */
[----:B------:R-:W-:-:S02]  /*cd20*/  LOP3.LUT R18, R13, 0x64006400, RZ, 0xfc, !PT ;  /* 0x640064000d127812 */ /* 0x000fc400078efcff */
[C---:B------:R-:W-:Y:S01]  /*cd30*/  LOP3.LUT R3, R8.reuse, 0xf000f0, RZ, 0xc0, !PT ;  /* 0x00f000f008037812 */ /* 0x040fe200078ec0ff */
        /* <DEDUP_REMOVED lines=122> */
.L_x_3607:
[----:B------:R-:W-:Y:S02]  /*d4e0*/  @!P0 IADD3 R53, PT, PT, R27, R44, RZ ;  /* 0x0000002c1b358210 */ /* 0x000fe40007ffe0ff */
[----:B------:R-:W-:Y:S02]  /*d4f0*/  MOV R8, R20 ;  /* 0x0000001400087202 */ /* 0x000fe40000000f00 */
[----:B------:R-:W-:Y:S01]  /*d500*/  MOV R9, R21 ;  /* 0x0000001500097202 */ /* 0x000fe20000000f00 */
[----:B------:R-:W-:Y:S06]  /*d510*/  @P1 BRA `(.L_x_3608) ;  /* 0x0000000400681947 */ /* 0x000fec0003800000 */
        /* <DEDUP_REMOVED lines=28> */
[--C-:B------:R-:W-:Y:S02]  /*d6e0*/  HADD2.F32 R27, -RZ, R13.reuse.H0_H0 ;  /* 0x2000000dff1b7230 */ /* 0x100fe40000004100 */
        /* <DEDUP_REMOVED lines=25> */
[----:B------:R-:W-:Y:S02]  /*d880*/  HADD2.F32 R0, -RZ, R14.H0_H0 ;  /* 0x2000000eff007230 */ /* 0x000fe40000004100 */
[----:B------:R-:W-:Y:S02]  /*d890*/  HADD2.F32 R30, -RZ, R30.H1_H1 ;  /* 0x3000001eff1e7230 */ /* 0x000fe40000004100 */
[----:B------:R-:W-:Y:S01]  /*d8a0*/  FFMA.FTZ R17, R28, R20, R17 ;  /* 0x000000141c117223 */ /* 0x000fe20000010011 */
[----:B------:R-:W-:-:S02]  /*d8b0*/  HADD2.F32 R4, -RZ, R15.H0_H0 ;  /* 0x2000000fff047230 */ /* 0x000fc40000004100 */
[----:B------:R-:W-:Y:S01]  /*d8c0*/  FFMA.FTZ R0, R0, R2, R3 ;  /* 0x0000000200007223 */ /* 0x000fe20000010003 */
[----:B------:R-:W-:Y:S02]  /*d8d0*/  HADD2.F32 R10, -RZ, R16.H0_H0 ;  /* 0x20000010ff0a7230 */ /* 0x000fe40000004100 */
[----:B------:R-:W-:Y:S01]  /*d8e0*/  FFMA.FTZ R33, R30, R20, R33 ;  /* 0x000000141e217223 */ /* 0x000fe20000010021 */
        /* <DEDUP_REMOVED lines=29> */
.L_x_3608:
        /* <DEDUP_REMOVED lines=8> */
.L_x_3600:
[----:B------:R-:W0:Y:S02]  /*db40*/  LDCU UR5, c[0x0][0x3d8] ;  /* 0x00007b00ff0577ac */ /* 0x000e240008000800 */
[----:B0-----:R-:W-:-:S04]  /*db50*/  VIMNMX R21, PT, PT, R42, UR5, PT ;  /* 0x000000052a157c48 */ /* 0x001fc8000bfe0100 */
[----:B------:R-:W-:-:S13]  /*db60*/  ISETP.GT.AND P0, PT, R21, R44, PT ;  /* 0x0000002c1500720c */ /* 0x000fda0003f04270 */
[----:B------:R-:W-:Y:S05]  /*db70*/  @!P0 BRA `(.L_x_3610) ;  /* 0x0000001800748947 */ /* 0x000fea0003800000 */
[----:B------:R-:W0:Y:S02]  /*db80*/  LDC.64 R2, c[0x0][0x3b8] ;  /* 0x0000ee00ff027b82 */ /* 0x000e240000000a00 */
[----:B0-----:R-:W-:-:S03]  /*db90*/  IMAD.WIDE.U32 R2, R44, 0x4, R2 ;  /* 0x000000042c027825 */ /* 0x001fc600078e0002 */
[----:B------:R-:W-:-:S04]  /*dba0*/  IADD3 R0, P0, PT, R2, 0x2, RZ ;  /* 0x0000000202007810 */ /* 0x000fc80007f1e0ff */
[----:B------:R-:W-:-:S09]  /*dbb0*/  IADD3.X R23, PT, PT, RZ, R3, RZ, P0, !PT ;  /* 0x00000003ff177210 */ /* 0x000fd200007fe4ff */
.L_x_3613:
[----:B------:R-:W0:Y:S01]  /*dbc0*/  LDC R43, c[0x0][0x3ac] ;  /* 0x0000eb00ff2b7b82 */ /* 0x000e220000000800 */
[----:B------:R-:W-:Y:S01]  /*dbd0*/  ISETP.NE.AND P0, PT, R44, R53, PT ;  /* 0x000000352c00720c */ /* 0x000fe20003f05270 */
[----:B------:R-:W2:-:S12]  /*dbe0*/  LDG.E.128.CONSTANT R24, desc[UR8][R16.64] ;  /* 0x0000000810187981 */ /* 0x000e98000c1e9d00 */
[----:B------:R-:W-:-:S06]  /*dbf0*/  @!P0 LEA R28, R56, R1, 0x3 ;  /* 0x00000001381c8211 */ /* 0x000fcc00078e18ff */
[----:B------:R-:W3:Y:S01]  /*dc00*/  @!P0 LDL.64 R28, [R28+0x8] ;  /* 0x000008001c1c8983 */ /* 0x000ee20000100a00 */
[----:B0-----:R-:W-:-:S05]  /*dc10*/  IMAD.WIDE R14, R43, 0x4, R16 ;  /* 0x000000042b0e7825 */ /* 0x001fca00078e0210 */
[----:B------:R-:W4:Y:S01]  /*dc20*/  LDG.E.128.CONSTANT R8, desc[UR8][R14.64] ;  /* 0x000000080e087981 */ /* 0x000f22000c1e9d00 */
[----:B------:R-:W-:-:S05]  /*dc30*/  IMAD.WIDE R2, R43, 0x4, R14 ;  /* 0x000000042b027825 */ /* 0x000fca00078e020e */
[----:B------:R-:W3:Y:S01]  /*dc40*/  LDG.E.128.CONSTANT R4, desc[UR8][R2.64] ;  /* 0x0000000802047981 */ /* 0x000ee2000c1e9d00 */
[----:B------:R-:W-:Y:S01]  /*dc50*/  @!P0 MOV R22, R0 ;  /* 0x0000000000168202 */ /* 0x000fe20000000f00 */
[----:B------:R-:W-:Y:S01]  /*dc60*/  HFMA2 R47, -RZ, RZ, 0, 0.125 ;  /* 0x00003000ff2f7431 */ /* 0x000fe200000001ff */
[----:B------:R-:W-:-:S03]  /*dc70*/  @!P0 IADD3 R13, PT, PT, R56, 0x1, RZ ;  /* 0x00000001380d8810 */ /* 0x000fc60007ffe0ff */
[----:B------:R0:W5:Y:S01]  /*dc80*/  @!P0 LDG.E.U16.CONSTANT R19, desc[UR8][R22.64] ;  /* 0x0000000816138981 */ /* 0x000162000c1e9500 */
[----:B------:R-:W-:Y:S02]  /*dc90*/  @!P0 MOV R56, R13 ;  /* 0x0000000d00388202 */ /* 0x000fe40000000f00 */
[----:B------:R-:W-:Y:S02]  /*dca0*/  MOV R12, 0x2400 ;  /* 0x00002400000c7802 */ /* 0x000fe40000000f00 */
[----:B------:R-:W-:Y:S02]  /*dcb0*/  ISETP.NE.AND P2, PT, R45, RZ, PT ;  /* 0x000000ff2d00720c */ /* 0x000fe40003f45270 */
[C---:B--2---:R-:W-:Y:S02]  /*dcc0*/  LOP3.LUT R84, R26.reuse, 0x70007, RZ, 0xc0, !PT ;  /* 0x000700071a547812 */ /* 0x044fe400078ec0ff */
[----:B------:R-:W-:Y:S02]  /*dcd0*/  LOP3.LUT R30, R26, 0x380038, RZ, 0xc0, !PT ;  /* 0x003800381a1e7812 */ /* 0x000fe400078ec0ff */
[----:B------:R-:W-:-:S02]  /*dce0*/  SHF.R.U32.HI R72, RZ, 0x6, R26 ;  /* 0x00000006ff487819 */ /* 0x000fc4000001161a */
[----:B------:R-:W-:Y:S02]  /*dcf0*/  SHF.R.U32.HI R26, RZ, 0xf, R26 ;  /* 0x0000000fff1a7819 */ /* 0x000fe4000001161a */
[----:B------:R-:W-:Y:S02]  /*dd00*/  SHF.R.U32.HI R34, RZ, 0xf, R27 ;  /* 0x0000000fff227819 */ /* 0x000fe4000001161b */
[C---:B------:R-:W-:Y:S02]  /*dd10*/  LOP3.LUT R83, R24.reuse, 0x70007, RZ, 0xc0, !PT ;  /* 0x0007000718537812 */ /* 0x040fe400078ec0ff */
[----:B------:R-:W-:Y:S02]  /*dd20*/  LOP3.LUT R20, R24, 0x380038, RZ, 0xc0, !PT ;  /* 0x0038003818147812 */ /* 0x000fe400078ec0ff */
[--C-:B------:R-:W-:Y:S02]  /*dd30*/  SHF.R.U32.HI R70, RZ, 0x6, R24.reuse ;  /* 0x00000006ff467819 */ /* 0x100fe40000011618 */
[----:B------:R-:W-:-:S02]  /*dd40*/  SHF.R.U32.HI R24, RZ, 0xf, R24 ;  /* 0x0000000fff187819 */ /* 0x000fc40000011618 */
[----:B------:R-:W-:Y:S02]  /*dd50*/  LOP3.LUT R26, R26, 0x10001, RZ, 0xc0, !PT ;  /* 0x000100011a1a7812 */ /* 0x000fe400078ec0ff */
[----:B------:R-:W-:Y:S02]  /*dd60*/  LOP3.LUT R34, R34, 0x10001, RZ, 0xc0, !PT ;  /* 0x0001000122227812 */ /* 0x000fe400078ec0ff */
[C---:B------:R-:W-:Y:S02]  /*dd70*/  LOP3.LUT R85, R27.reuse, 0x70007, RZ, 0xc0, !PT ;  /* 0x000700071b557812 */ /* 0x040fe400078ec0ff */
[----:B------:R-:W-:Y:S02]  /*dd80*/  LOP3.LUT R32, R27, 0x380038, RZ, 0xc0, !PT ;  /* 0x003800381b207812 */ /* 0x000fe400078ec0ff */
[C---:B----4-:R-:W-:Y:S02]  /*dd90*/  LOP3.LUT R76, R11.reuse, 0x70007, RZ, 0xc0, !PT ;  /* 0x000700070b4c7812 */ /* 0x050fe400078ec0ff */
[----:B------:R-:W-:-:S02]  /*dda0*/  LOP3.LUT R38, R11, 0x380038, RZ, 0xc0, !PT ;  /* 0x003800380b267812 */ /* 0x000fc400078ec0ff */
[--C-:B------:R-:W-:Y:S02]  /*ddb0*/  SHF.R.U32.HI R75, RZ, 0x6, R11.reuse ;  /* 0x00000006ff4b7819 */ /* 0x100fe4000001160b */
[----:B------:R-:W-:Y:S02]  /*ddc0*/  SHF.R.U32.HI R31, RZ, 0xe, R10 ;  /* 0x0000000eff1f7819 */ /* 0x000fe4000001160a */
[----:B------:R-:W-:Y:S02]  /*ddd0*/  SHF.R.U32.HI R11, RZ, 0xe, R11 ;  /* 0x0000000eff0b7819 */ /* 0x000fe4000001160b */
[----:B------:R-:W-:Y:S02]  /*dde0*/  SHF.R.U32.HI R77, RZ, 0x6, R27 ;  /* 0x00000006ff4d7819 */ /* 0x000fe4000001161b */
[----:B---3--:R-:W-:Y:S02]  /*ddf0*/  @!P0 PRMT R41, R28, 0x7610, R41 ;  /* 0x000076101c298816 */ /* 0x008fe40000000029 */
[----:B------:R-:W-:-:S02]  /*de00*/  SHF.R.U32.HI R27, RZ, 0xe, R8 ;  /* 0x0000000eff1b7819 */ /* 0x000fc40000011608 */
[----:B------:R-:W-:Y:S02]  /*de10*/  LOP3.LUT R24, R24, 0x10001, RZ, 0xc0, !PT ;  /* 0x0001000118187812 */ /* 0x000fe400078ec0ff */
[----:B0-----:R-:W-:Y:S02]  /*de20*/  LOP3.LUT R22, R25, 0x380038, RZ, 0xc0, !PT ;  /* 0x0038003819167812 */ /* 0x001fe400078ec0ff */
[C---:B------:R-:W-:Y:S02]  /*de30*/  LOP3.LUT R74, R10.reuse, 0x70007, RZ, 0xc0, !PT ;  /* 0x000700070a4a7812 */ /* 0x040fe400078ec0ff */
[----:B------:R-:W-:Y:S02]  /*de40*/  LOP3.LUT R33, R10, 0x380038, RZ, 0xc0, !PT ;  /* 0x003800380a217812 */ /* 0x000fe400078ec0ff */
[----:B------:R-:W-:Y:S02]  /*de50*/  SHF.R.U32.HI R18, RZ, 0x6, R10 ;  /* 0x00000006ff127819 */ /* 0x000fe4000001160a */
[----:B------:R-:W-:-:S02]  /*de60*/  LOP3.LUT R37, R26, 0x20002, R31, 0xf8, !PT ;  /* 0x000200021a257812 */ /* 0x000fc400078ef81f */
[----:B------:R-:W-:Y:S02]  /*de70*/  LOP3.LUT R34, R34, 0x20002, R11, 0xf8, !PT ;  /* 0x0002000222227812 */ /* 0x000fe400078ef80b */
[----:B------:R-:W-:Y:S02]  /*de80*/  @!P0 PRMT R40, R29, 0x7610, R40 ;  /* 0x000076101d288816 */ /* 0x000fe40000000028 */
[C---:B------:R-:W-:Y:S02]  /*de90*/  LOP3.LUT R11, R4.reuse, 0x70007, RZ, 0xc0, !PT ;  /* 0x00070007040b7812 */ /* 0x040fe400078ec0ff */
[----:B------:R-:W-:Y:S02]  /*dea0*/  LOP3.LUT R26, R4, 0x380038, RZ, 0xc0, !PT ;  /* 0x00380038041a7812 */ /* 0x000fe400078ec0ff */
[----:B------:R-:W-:Y:S02]  /*deb0*/  SHF.R.U32.HI R10, RZ, 0x6, R4 ;  /* 0x00000006ff0a7819 */ /* 0x000fe40000011604 */
[----:B------:R-:W-:-:S02]  /*dec0*/  @!P0 PRMT R41, R41, 0x7610, R28 ;  /* 0x0000761029298816 */ /* 0x000fc4000000001c */
[----:B------:R-:W-:Y:S02]  /*ded0*/  LOP3.LUT R27, R24, 0x20002, R27, 0xf8, !PT ;  /* 0x00020002181b7812 */ /* 0x000fe400078ef81b */
[----:B------:R-:W-:Y:S02]  /*dee0*/  SHF.R.U32.HI R4, RZ, 0xd, R4 ;  /* 0x0000000dff047819 */ /* 0x000fe40000011604 */
[--C-:B------:R-:W-:Y:S02]  /*def0*/  SHF.R.U32.HI R28, RZ, 0xf, R25.reuse ;  /* 0x0000000fff1c7819 */ /* 0x100fe40000011619 */
[----:B------:R-:W-:Y:S02]  /*df00*/  LOP3.LUT R73, R25, 0x70007, RZ, 0xc0, !PT ;  /* 0x0007000719497812 */ /* 0x000fe400078ec0ff */
[----:B------:R-:W-:Y:S02]  /*df10*/  SHF.R.U32.HI R71, RZ, 0x6, R25 ;  /* 0x00000006ff477819 */ /* 0x000fe40000011619 */
[----:B------:R-:W-:-:S02]  /*df20*/  LOP3.LUT R20, R20, 0x64006400, RZ, 0xfc, !PT ;  /* 0x6400640014147812 */ /* 0x000fc400078efcff */
[----:B------:R-:W-:Y:S02]  /*df30*/  LOP3.LUT R68, R22, 0x64006400, RZ, 0xfc, !PT ;  /* 0x6400640016447812 */ /* 0x000fe400078efcff */
[----:B------:R-:W-:Y:S02]  /*df40*/  @!P0 PRMT R40, R40, 0x7610, R29 ;  /* 0x0000761028288816 */ /* 0x000fe4000000001d */
[C---:B------:R-:W-:Y:S02]  /*df50*/  LOP3.LUT R15, R8.reuse, 0x70007, RZ, 0xc0, !PT ;  /* 0x00070007080f7812 */ /* 0x040fe400078ec0ff */
[----:B------:R-:W-:Y:S02]  /*df60*/  LOP3.LUT R25, R8, 0x380038, RZ, 0xc0, !PT ;  /* 0x0038003808197812 */ /* 0x000fe400078ec0ff */
[----:B------:R-:W-:Y:S02]  /*df70*/  SHF.R.U32.HI R13, RZ, 0x6, R8 ;  /* 0x00000006ff0d7819 */ /* 0x000fe40000011608 */
[----:B------:R-:W-:-:S02]  /*df80*/  LOP3.LUT R22, R70, 0x380038, RZ, 0xc0, !PT ;  /* 0x0038003846167812 */ /* 0x000fc400078ec0ff */
[C---:B------:R-:W-:Y:S02]  /*df90*/  LOP3.LUT R14, R9.reuse, 0x70007, RZ, 0xc0, !PT ;  /* 0x00070007090e7812 */ /* 0x040fe400078ec0ff */
[----:B------:R-:W-:Y:S02]  /*dfa0*/  LOP3.LUT R29, R9, 0x380038, RZ, 0xc0, !PT ;  /* 0x00380038091d7812 */ /* 0x000fe400078ec0ff */
[--C-:B------:R-:W-:Y:S02]  /*dfb0*/  SHF.R.U32.HI R8, RZ, 0x6, R9.reuse ;  /* 0x00000006ff087819 */ /* 0x100fe40000011609 */
[----:B------:R-:W-:Y:S02]  /*dfc0*/  LOP3.LUT R4, R27, 0x40004, R4, 0xf8, !PT ;  /* 0x000400041b047812 */ /* 0x000fe400078ef804 */
[----:B------:R-:W-:Y:S02]  /*dfd0*/  SHF.R.U32.HI R9, RZ, 0xe, R9 ;  /* 0x0000000eff097819 */ /* 0x000fe40000011609 */
        /* <DEDUP_REMOVED lines=11> */
[C---:B------:R-:W-:Y:S02]  /*e090*/  LOP3.LUT R78, R5.reuse, 0x70007, RZ, 0xc0, !PT ;  /* 0x00070007054e7812 */ /* 0x040fe400078ec0ff */
[----:B------:R-:W-:Y:S02]  /*e0a0*/  LOP3.LUT R31, R5, 0x380038, RZ, 0xc0, !PT ;  /* 0x00380038051f7812 */ /* 0x000fe400078ec0ff */
[----:B------:R-:W-:-:S02]  /*e0b0*/  SHF.R.U32.HI R9, RZ, 0x6, R5 ;  /* 0x00000006ff097819 */ /* 0x000fc40000011605 */
[----:B------:R-:W-:Y:S01]  /*e0c0*/  LOP3.LUT R27, R18, 0x380038, RZ, 0xc0, !PT ;  /* 0x00380038121b7812 */ /* 0x000fe200078ec0ff */
[-C--:B------:R-:W-:Y:S01]  /*e0d0*/  HFMA2 R67, R30, R47.reuse.H0_H0, -132, -132 ;  /* 0xd820d8201e437431 */ /* 0x080fe2000004002f */
[----:B------:R-:W-:Y:S01]  /*e0e0*/  SHF.R.U32.HI R5, RZ, 0xd, R5 ;  /* 0x0000000dff057819 */ /* 0x000fe20000011605 */
[----:B------:R-:W-:Y:S01]  /*e0f0*/  HFMA2 R65, R22, R47.H0_H0, -132, -132 ;  /* 0xd820d82016417431 */ /* 0x000fe2000004002f */
[----:B------:R-:W-:Y:S02]  /*e100*/  SHF.R.U32.HI R79, RZ, 0x6, R6 ;  /* 0x00000006ff4f7819 */ /* 0x000fe40000011606 */
[----:B------:R-:W-:Y:S02]  /*e110*/  LOP3.LUT R64, R24, 0x64006400, RZ, 0xfc, !PT ;  /* 0x6400640018407812 */ /* 0x000fe400078efcff */
[C---:B------:R-:W-:Y:S02]  /*e120*/  LOP3.LUT R82, R7.reuse, 0x70007, RZ, 0xc0, !PT ;  /* 0x0007000707527812 */ /* 0x040fe400078ec0ff */
[----:B------:R-:W-:-:S02]  /*e130*/  LOP3.LUT R39, R7, 0x380038, RZ, 0xc0, !PT ;  /* 0x0038003807277812 */ /* 0x000fc400078ec0ff */
[--C-:B------:R-:W-:Y:S02]  /*e140*/  SHF.R.U32.HI R81, RZ, 0x6, R7.reuse ;  /* 0x00000006ff517819 */ /* 0x100fe40000011607 */
        /* <DEDUP_REMOVED lines=10> */
[----:B------:R-:W-:Y:S01]  /*e1f0*/  HFMA2 R57, R20, R47.H0_H0, -132, -132 ;  /* 0xd820d82014397431 */ /* 0x000fe2000004002f */
[----:B------:R-:W-:-:S02]  /*e200*/  LOP3.LUT R28, R77, 0x380038, RZ, 0xc0, !PT ;  /* 0x003800384d1c7812 */ /* 0x000fc400078ec0ff */
[----:B------:R-:W-:Y:S01]  /*e210*/  LOP3.LUT R24, R24, 0x64006400, RZ, 0xfc, !PT ;  /* 0x6400640018187812 */ /* 0x000fe200078efcff */
[----:B------:R-:W-:Y:S01]  /*e220*/  HFMA2 R51, R36, R47.H0_H0, -132, -132 ;  /* 0xd820d82024337431 */ /* 0x000fe2000004002f */
[C---:B------:R-:W-:Y:S02]  /*e230*/  LOP3.LUT R80, R6.reuse, 0x70007, RZ, 0xc0, !PT ;  /* 0x0007000706507812 */ /* 0x040fe400078ec0ff */
[----:B------:R-:W-:Y:S02]  /*e240*/  LOP3.LUT R35, R6, 0x380038, RZ, 0xc0, !PT ;  /* 0x0038003806237812 */ /* 0x000fe400078ec0ff */
[----:B------:R-:W-:Y:S02]  /*e250*/  LOP3.LUT R7, R34, 0x40004, R7, 0xf8, !PT ;  /* 0x0004000422077812 */ /* 0x000fe400078ef807 */
[----:B------:R-:W-:Y:S02]  /*e260*/  LOP3.LUT R22, R22, 0x64006400, RZ, 0xfc, !PT ;  /* 0x6400640016167812 */ /* 0x000fe400078efcff */
[----:B------:R-:W-:-:S02]  /*e270*/  SHF.R.U32.HI R6, RZ, 0xd, R6 ;  /* 0x0000000dff067819 */ /* 0x000fc40000011606 */
        /* <DEDUP_REMOVED lines=213> */
.L_x_3611:
        /* <DEDUP_REMOVED lines=80> */
.L_x_3612:
        /* <DEDUP_REMOVED lines=8> */
.L_x_3610:
[----:B------:R-:W0:Y:S02]  /*f550*/  LDCU UR5, c[0x0][0x3dc] ;  /* 0x00007b80ff0577ac */ /* 0x000e240008000800 */
[----:B0-----:R-:W-:-:S04]  /*f560*/  VIMNMX R3, PT, PT, R42, UR5, PT ;  /* 0x000000052a037c48 */ /* 0x001fc8000bfe0100 */
[----:B------:R-:W-:-:S13]  /*f570*/  ISETP.GT.AND P0, PT, R3, R44, PT ;  /* 0x0000002c0300720c */ /* 0x000fda0003f04270 */
[----:B------:R-:W-:Y:S05]  /*f580*/  @!P0 BRA `(.L_x_3614) ;  /* 0x0000000c00648947 */ /* 0x000fea0003800000 */
[----:B------:R-:W0:Y:S01]  /*f590*/  LDC.64 R4, c[0x0][0x3b8] ;  /* 0x0000ee00ff047b82 */ /* 0x000e220000000a00 */
[----:B------:R-:W-:Y:S01]  /*f5a0*/  UIADD3 UR4, UPT, UPT, UR4, 0x80, URZ ;  /* 0x0000008004047890 */ /* 0x000fe2000fffe0ff */
[----:B0-----:R-:W-:-:S03]  /*f5b0*/  IMAD.WIDE.U32 R4, R44, 0x4, R4 ;  /* 0x000000042c047825 */ /* 0x001fc600078e0004 */
[----:B------:R-:W-:-:S04]  /*f5c0*/  IADD3 R0, P0, PT, R4, 0x2, RZ ;  /* 0x0000000204007810 */ /* 0x000fc80007f1e0ff */
[----:B------:R-:W-:-:S09]  /*f5d0*/  IADD3.X R13, PT, PT, RZ, R5, RZ, P0, !PT ;  /* 0x00000005ff0d7210 */ /* 0x000fd200007fe4ff */
.L_x_3617:
[----:B------:R-:W-:Y:S01]  /*f5e0*/  ISETP.NE.AND P0, PT, R44, R53, PT ;  /* 0x000000352c00720c */ /* 0x000fe20003f05270 */
[----:B------:R-:W2:-:S12]  /*f5f0*/  LDG.E.128.CONSTANT R4, desc[UR8][R16.64] ;  /* 0x0000000810047981 */ /* 0x000e98000c1e9d00 */
[----:B------:R-:W-:-:S06]  /*f600*/  @!P0 LEA R8, R56, R1, 0x3 ;  /* 0x0000000138088211 */ /* 0x000fcc00078e18ff */
[----:B------:R-:W3:Y:S01]  /*f610*/  @!P0 LDL.64 R8, [R8+0x8] ;  /* 0x0000080008088983 */ /* 0x000ee20000100a00 */
[----:B------:R-:W-:-:S05]  /*f620*/  @!P0 MOV R12, R0 ;  /* 0x00000000000c8202 */ /* 0x000fca0000000f00 */
[----:B------:R0:W5:Y:S01]  /*f630*/  @!P0 LDG.E.U16.CONSTANT R15, desc[UR8][R12.64] ;  /* 0x000000080c0f8981 */ /* 0x000162000c1e9500 */
[----:B------:R-:W-:Y:S01]  /*f640*/  HFMA2 R25, -RZ, RZ, 0, 0.25 ;  /* 0x00003400ff197431 */ /* 0x000fe200000001ff */
[----:B------:R-:W-:Y:S01]  /*f650*/  MOV R31, 0x2c00 ;  /* 0x00002c00001f7802 */ /* 0x000fe20000000f00 */
[----:B------:R-:W-:Y:S01]  /*f660*/  HFMA2 R2, -RZ, RZ, 0, 0.015625 ;  /* 0x00002400ff027431 */ /* 0x000fe200000001ff */
[----:B------:R-:W-:Y:S02]  /*f670*/  ISETP.NE.AND P2, PT, R45, RZ, PT ;  /* 0x000000ff2d00720c */ /* 0x000fe40003f45270 */
[----:B------:R-:W-:Y:S02]  /*f680*/  @!P0 IADD3 R60, PT, PT, R56, 0x1, RZ ;  /* 0x00000001383c8810 */ /* 0x000fe40007ffe0ff */
[C---:B--2---:R-:W-:Y:S02]  /*f690*/  LOP3.LUT R39, R5.reuse, 0x30003, RZ, 0xc0, !PT ;  /* 0x0003000305277812 */ /* 0x044fe400078ec0ff */
[----:B0-----:R-:W-:-:S02]  /*f6a0*/  LOP3.LUT R12, R5, 0xc000c, RZ, 0xc0, !PT ;  /* 0x000c000c050c7812 */ /* 0x001fc400078ec0ff */
[C---:B------:R-:W-:Y:S02]  /*f6b0*/  LOP3.LUT R24, R5.reuse, 0x300030, RZ, 0xc0, !PT ;  /* 0x0030003005187812 */ /* 0x040fe400078ec0ff */
[----:B------:R-:W-:Y:S02]  /*f6c0*/  LOP3.LUT R32, R5, 0xc000c0, RZ, 0xc0, !PT ;  /* 0x00c000c005207812 */ /* 0x000fe400078ec0ff */
[----:B------:R-:W-:Y:S02]  /*f6d0*/  SHF.R.U32.HI R42, RZ, 0x8, R5 ;  /* 0x00000008ff2a7819 */ /* 0x000fe40000011605 */
[C---:B------:R-:W-:Y:S02]  /*f6e0*/  LOP3.LUT R43, R6.reuse, 0x30003, RZ, 0xc0, !PT ;  /* 0x00030003062b7812 */ /* 0x040fe400078ec0ff */
[C---:B------:R-:W-:Y:S02]  /*f6f0*/  LOP3.LUT R5, R6.reuse, 0xc000c, RZ, 0xc0, !PT ;  /* 0x000c000c06057812 */ /* 0x040fe400078ec0ff */
[----:B------:R-:W-:-:S02]  /*f700*/  LOP3.LUT R26, R6, 0x300030, RZ, 0xc0, !PT ;  /* 0x00300030061a7812 */ /* 0x000fc400078ec0ff */
[----:B---3--:R-:W-:Y:S02]  /*f710*/  @!P0 PRMT R41, R8, 0x7610, R41 ;  /* 0x0000761008298816 */ /* 0x008fe40000000029 */
[----:B------:R-:W-:Y:S02]  /*f720*/  @!P0 PRMT R40, R9, 0x7610, R40 ;  /* 0x0000761009288816 */ /* 0x000fe40000000028 */
[----:B------:R-:W-:Y:S02]  /*f730*/  @!P0 PRMT R41, R41, 0x7610, R8 ;  /* 0x0000761029298816 */ /* 0x000fe40000000008 */
[----:B------:R-:W-:Y:S02]  /*f740*/  @!P0 PRMT R40, R40, 0x7610, R9 ;  /* 0x0000761028288816 */ /* 0x000fe40000000009 */
[----:B------:R-:W-:Y:S02]  /*f750*/  LOP3.LUT R34, R6, 0xc000c0, RZ, 0xc0, !PT ;  /* 0x00c000c006227812 */ /* 0x000fe400078ec0ff */
[----:B------:R-:W-:-:S02]  /*f760*/  SHF.R.U32.HI R47, RZ, 0x8, R6 ;  /* 0x00000008ff2f7819 */ /* 0x000fc40000011606 */
[C---:B------:R-:W-:Y:S02]  /*f770*/  LOP3.LUT R8, R4.reuse, 0x30003, RZ, 0xc0, !PT ;  /* 0x0003000304087812 */ /* 0x040fe400078ec0ff */
[C---:B------:R-:W-:Y:S02]  /*f780*/  LOP3.LUT R9, R4.reuse, 0xc000c, RZ, 0xc0, !PT ;  /* 0x000c000c04097812 */ /* 0x040fe400078ec0ff */
        /* <DEDUP_REMOVED lines=131> */
.L_x_3615:
[----:B------:R-:W-:Y:S02]  /*ffc0*/  @!P0 MOV R56, R60 ;  /* 0x0000003c00388202 */ /* 0x000fe40000000f00 */
[----:B-----5:R-:W-:Y:S01]  /*ffd0*/  @!P0 IADD3 R53, PT, PT, R15, R44, RZ ;  /* 0x0000002c0f358210 */ /* 0x020fe20007ffe0ff */
[----:B------:R-:W-:Y:S06]  /*ffe0*/  @P1 BRA `(.L_x_3616) ;  /* 0x0000000000ac1947 */ /* 0x000fec0003800000 */
[----:B------:R-:W0:Y:S01]  /*fff0*/  LDS.128 R4, [UR4] ;  /* 0x00000004ff047984 */ /* 0x000e220008000c00 */
        /* <DEDUP_REMOVED lines=42> */
.L_x_3616:
        /* <DEDUP_REMOVED lines=8> */
.L_x_3614:
        /* <DEDUP_REMOVED lines=19> */
.L_x_3621:
[----:B------:R-:W0:Y:S02]  /*10450*/  LDS R2, [R0] ;  /* 0x0000000000027984 */ /* 0x000e240000000800 */
[----:B0-----:R-:W-:-:S05]  /*10460*/  HADD2 R3, R2, R54 ;  /* 0x0000003602037230 */ /* 0x001fca0000000000 */
[----:B------:R-:W0:Y:S02]  /*10470*/  ATOMS.CAST.SPIN P1, [R0], R2, R3 ;  /* 0x000000020000758d */ /* 0x000e240001820003 */
[----:B0-----:R-:W-:Y:S05]  /*10480*/  @!P1 BRA `(.L_x_3621) ;  /* 0xfffffffc00f09947 */ /* 0x001fea000383ffff */
[----:B------:R-:W-:Y:S05]  /*10490*/  BRA `(.L_x_3619) ;  /* 0x00000000000c7947 */ /* 0x000fea0003800000 */
.L_x_3620:
[----:B------:R-:W2:Y:S02]  /*104a0*/  LD.E R0, desc[UR8][R4.64] ;  /* 0x0000000804007980 */ /* 0x000ea4000c101900 */
[----:B--2---:R-:W-:-:S05]  /*104b0*/  IADD3 R3, PT, PT, R54, R0, RZ ;  /* 0x0000000036037210 */ /* 0x004fca0007ffe0ff */
[----:B------:R0:W-:Y:S02]  /*104c0*/  ST.E desc[UR8][R4.64], R3 ;  /* 0x0000000304007985 */ /* 0x0001e4000c101908 */
.L_x_3619:
[----:B------:R-:W-:Y:S05]  /*104d0*/  BSYNC.RECONVERGENT B0 ;  /* 0x0000000000007941 */ /* 0x000fea0003800200 */
.L_x_3618:
[----:B------:R1:W-:Y:S01]  /*104e0*/  ATOM.E.ADD.F16x2.RN.STRONG.GPU P1, RZ, desc[UR8][R4.64+0x4], R52 ;  /* 0x8000043404ff79a2 */ /* 0x0003e2000c12e108 */
[----:B------:R-:W-:Y:S04]  /*104f0*/  BSSY.RECONVERGENT B0, `(.L_x_3622) ;  /* 0x000000e000007945 */ /* 0x000fe80003800200 */
[----:B-1----:R-:W-:Y:S05]  /*10500*/  @P1 BRA `(.L_x_3623) ;  /* 0x0000000000301947 */ /* 0x002fea0003800000 */
[----:B------:R-:W1:Y:S02]  /*10510*/  QSPC.E.S P1, RZ, [R4+0x4] ;  /* 0x0000040004ff73aa */ /* 0x000e640000020500 */
[----:B-1----:R-:W-:Y:S05]  /*10520*/  @!P1 BRA `(.L_x_3624) ;  /* 0x00000000001c9947 */ /* 0x002fea0003800000 */
[----:B------:R-:W-:-:S04]  /*10530*/  MOV R2, R4 ;  /* 0x0000000400027202 */ /* 0x000fc80000000f00 */
[----:B------:R-:W-:-:S07]  /*10540*/  MOV R0, R2 ;  /* 0x0000000200007202 */ /* 0x000fce0000000f00 */
.L_x_3625:
[----:B------:R-:W0:Y:S02]  /*10550*/  LDS R2, [R0+0x4] ;  /* 0x0000040000027984 */ /* 0x000e240000000800 */
[----:B0-----:R-:W-:-:S05]  /*10560*/  HFMA2 R3, R2, 1, 1, R52 ;  /* 0x3c003c0002037831 */ /* 0x001fca0000000034 */
[----:B------:R-:W0:Y:S02]  /*10570*/  ATOMS.CAST.SPIN P1, [R0+0x4], R2, R3 ;  /* 0x000004020000758d */ /* 0x000e240001820003 */
[----:B0-----:R-:W-:Y:S05]  /*10580*/  @!P1 BRA `(.L_x_3625) ;  /* 0xfffffffc00f09947 */ /* 0x001fea000383ffff */
[----:B------:R-:W-:Y:S05]  /*10590*/  BRA `(.L_x_3623) ;  /* 0x00000000000c7947 */ /* 0x000fea0003800000 */
.L_x_3624:
[----:B------:R-:W0:Y:S02]  /*105a0*/  LD.E R0, desc[UR8][R4.64+0x4] ;  /* 0x0000040804007980 */ /* 0x000e24000c101900 */
[----:B0-----:R-:W-:-:S05]  /*105b0*/  IADD3 R3, PT, PT, R52, R0, RZ ;  /* 0x0000000034037210 */ /* 0x001fca0007ffe0ff */
[----:B------:R1:W-:Y:S02]  /*105c0*/  ST.E desc[UR8][R4.64+0x4], R3 ;  /* 0x0000040304007985 */ /* 0x0003e4000c101908 */
.L_x_3623:
[----:B------:R-:W-:Y:S05]  /*105d0*/  BSYNC.RECONVERGENT B0 ;  /* 0x0000000000007941 */ /* 0x000fea0003800200 */
.L_x_3622:
        /* <DEDUP_REMOVED lines=9> */
.L_x_3629:
[----:B------:R-:W0:Y:S02]  /*10670*/  LDS R2, [R0] ;  /* 0x0000000000027984 */ /* 0x000e240000000800 */
[----:B0-----:R-:W-:-:S05]  /*10680*/  HADD2 R3, R2, R48 ;  /* 0x0000003002037230 */ /* 0x001fca0000000000 */
[----:B------:R-:W0:Y:S02]  /*10690*/  ATOMS.CAST.SPIN P0, [R0], R2, R3 ;  /* 0x000000020000758d */ /* 0x000e240001800003 */
[----:B0-----:R-:W-:Y:S05]  /*106a0*/  @!P0 BRA `(.L_x_3629) ;  /* 0xfffffffc00f08947 */ /* 0x001fea000383ffff */
[----:B------:R-:W-:Y:S05]  /*106b0*/  BRA `(.L_x_3627) ;  /* 0x00000000000c7947 */ /* 0x000fea0003800000 */
.L_x_3628:
[----:B------:R-:W2:Y:S02]  /*106c0*/  LD.E R0, desc[UR8][R4.64] ;  /* 0x0000000804007980 */ /* 0x000ea4000c101900 */
[----:B--2---:R-:W-:-:S05]  /*106d0*/  IADD3 R3, PT, PT, R48, R0, RZ ;  /* 0x0000000030037210 */ /* 0x004fca0007ffe0ff */
[----:B------:R0:W-:Y:S02]  /*106e0*/  ST.E desc[UR8][R4.64], R3 ;  /* 0x0000000304007985 */ /* 0x0001e4000c101908 */
.L_x_3627:
[----:B------:R-:W-:Y:S05]  /*106f0*/  BSYNC.RECONVERGENT B0 ;  /* 0x0000000000007941 */ /* 0x000fea0003800200 */
.L_x_3626:
[----:B------:R1:W-:Y:S02]  /*10700*/  ATOM.E.ADD.F16x2.RN.STRONG.GPU P0, RZ, desc[UR8][R4.64+0x4], R46 ;  /* 0x8000042e04ff79a2 */ /* 0x0003e4000c10e108 */
[----:B-1----:R-:W-:Y:S05]  /*10710*/  @P0 EXIT ;  /* 0x000000000000094d */ /* 0x002fea0003800000 */
[----:B------:R-:W1:Y:S02]  /*10720*/  QSPC.E.S P0, RZ, [R4+0x4] ;  /* 0x0000040004ff73aa */ /* 0x000e640000000500 */
[----:B-1----:R-:W-:Y:S05]  /*10730*/  @!P0 BRA `(.L_x_3630) ;  /* 0x00000000001c8947 */ /* 0x002fea0003800000 */
[----:B------:R-:W-:-:S04]  /*10740*/  MOV R2, R4 ;  /* 0x0000000400027202 */ /* 0x000fc80000000f00 */
[----:B------:R-:W-:-:S07]  /*10750*/  MOV R0, R2 ;  /* 0x0000000200007202 */ /* 0x000fce0000000f00 */
.L_x_3631:
[----:B------:R-:W0:Y:S02]  /*10760*/  LDS R2, [R0+0x4] ;  /* 0x0000040000027984 */ /* 0x000e240000000800 */
[----:B0-----:R-:W-:-:S05]  /*10770*/  HFMA2 R3, R2, 1, 1, R46 ;  /* 0x3c003c0002037831 */ /* 0x001fca000000002e */
[----:B------:R-:W0:Y:S02]  /*10780*/  ATOMS.CAST.SPIN P0, [R0+0x4], R2, R3 ;  /* 0x000004020000758d */ /* 0x000e240001800003 */
[----:B0-----:R-:W-:Y:S05]  /*10790*/  @!P0 BRA `(.L_x_3631) ;  /* 0xfffffffc00f08947 */ /* 0x001fea000383ffff */
[----:B------:R-:W-:Y:S05]  /*107a0*/  EXIT ;  /* 0x000000000000794d */ /* 0x000fea0003800000 */
.L_x_3630:
[----:B------:R-:W0:Y:S02]  /*107b0*/  LD.E R0, desc[UR8][R4.64+0x4] ;  /* 0x0000040804007980 */ /* 0x000e24000c101900 */
[----:B0-----:R-:W-:-:S05]  /*107c0*/  IADD3 R3, PT, PT, R46, R0, RZ ;  /* 0x000000002e037210 */ /* 0x001fca0007ffe0ff */
[----:B------:R-:W-:Y:S01]  /*107d0*/  ST.E desc[UR8][R4.64+0x4], R3 ;  /* 0x0000040304007985 */ /* 0x000fe2000c101908 */
[----:B------:R-:W-:Y:S05]  /*107e0*/  EXIT ;  /* 0x000000000000794d */ /* 0x000fea0003800000 */
.L_x_3632:
        /* <DEDUP_REMOVED lines=9> */
.L_x_5329:


//--------------------- .text._Z23gemm_half_q_half_kernelILi2ELi160ELb1ELb0ELi64EEvPK6__halfPKjS4_S2_PS0_iiiiPKtS7_iiiiiibS2_i --------------------------
	.section	.text._Z23gemm_half_q_half_kernelILi2ELi160ELb1ELb0ELi64EEvPK6__halfPKjS4_S2_PS0_iiiiPKtS7_iiiiiibS2_i,"ax",@progbits
	.align	128
        .global         _Z23gemm_half_q_half_kernelILi2ELi160ELb1ELb0ELi64EEvPK6__halfPKjS4_S2_PS0_iiiiPKtS7_iiiiiibS2_i
        .type           _Z23gemm_half_q_half_kernelILi2ELi160ELb1ELb0ELi64EEvPK6__halfPKjS4_S2_PS0_iiiiPKtS7_iiiiiibS2_i,@function
        .size           _Z23gemm_half_q_half_kernelILi2ELi160ELb1ELb0ELi64EEvPK6__halfPKjS4_S2_PS0_iiiiPKtS7_iiiiiibS2_i,(.L_x_5330 - _Z23gemm_half_q_half_kernelILi2ELi160ELb1ELb0ELi64EEvPK6__halfPKjS4_S2_PS0_iiiiPKtS7_iiiiiibS2_i)
        .other          _Z23gemm_half_q_half_kernelILi2ELi160ELb1ELb0ELi64EEvPK6__halfPKjS4_S2_PS0_iiiiPKtS7_iiiiiibS2_i,@"STO_CUDA_ENTRY STV_DEFAULT"
_Z23gemm_half_q_half_kernelILi2ELi160ELb1ELb0ELi64EEvPK6__halfPKjS4_S2_PS0_iiiiPKtS7_iiiiiibS2_i:
.text._Z23gemm_half_q_half_kernelILi2ELi160ELb1ELb0ELi64EEvPK6__halfPKjS4_S2_PS0_iiiiPKtS7_iiiiiibS2_i:
        /* <DEDUP_REMOVED lines=64> */
.L_x_3638:
        /* <DEDUP_REMOVED lines=32> */
.L_x_3637:
        /* <DEDUP_REMOVED lines=20> */
.L_x_3639:
[----:B------:R-:W-:-:S13]  /*0740*/  ISETP.EQ.AND P2, PT, R18, RZ, PT ;  /* 0x000000ff1200720c */ /* 0x000fda0003f42270 */
[----:B------:R-:W-:Y:S05]  /*0750*/  @!P0 BRA P2, `(.L_x_3634) ;  /* 0x0000000400788947 */ /* 0x000fea0001000000 */
.L_x_3636:
        /* <DEDUP_REMOVED lines=12> */
.L_x_3635:
        /* <DEDUP_REMOVED lines=16> */
.L_x_3642:
        /* <DEDUP_REMOVED lines=32> */
.L_x_3641:
        /* <DEDUP_REMOVED lines=21> */
.L_x_3643:
[----:B------:R-:W-:-:S13]  /*0c70*/  ISETP.NE.OR P0, PT, R18, RZ, P0 ;  /* 0x000000ff1200720c */ /* 0x000fda0000705670 */
[----:B------:R-:W-:Y:S05]  /*0c80*/  @!P0 BRA `(.L_x_3634) ;  /* 0x00000000002c8947 */ /* 0x000fea0003800000 */
.L_x_3640:
        /* <DEDUP_REMOVED lines=11> */
.L_x_3634:
[----:B0-----:R-:W-:Y:S05]  /*0d40*/  BSYNC.RECONVERGENT B0 ;  /* 0x0000000000007941 */ /* 0x001fea0003800200 */
.L_x_3633:
        /* <DEDUP_REMOVED lines=21> */
.L_x_3647:
[CC--:B--2---:R-:W-:Y:S01]  /*0ea0*/  IADD3 R11, PT, PT, R5.reuse, R16.reuse, RZ ;  /* 0x00000010050b7210 */ /* 0x0c4fe20007ffe0ff */
[--C-:B01----:R-:W-:Y:S01]  /*0eb0*/  IMAD.WIDE R8, R5, 0x2, R18.reuse ;  /* 0x0000000205087825 */ /* 0x103fe200078e0212 */
        /* <DEDUP_REMOVED lines=13> */
.L_x_3646:
[----:B--2---:R-:W-:-:S04]  /*0f90*/  IADD3 R8, PT, PT, RZ, -R17, RZ ;  /* 0x80000011ff087210 */ /* 0x004fc80007ffe0ff */
        /* <DEDUP_REMOVED lines=11> */
.L_x_3648:
[----:B------:R-:W-:-:S13]  /*1050*/  ISETP.NE.OR P0, PT, R17, RZ, P0 ;  /* 0x000000ff1100720c */ /* 0x000fda0000705670 */
[----:B------:R-:W-:Y:S05]  /*1060*/  @!P0 BRA `(.L_x_3644) ;  /* 0x00000000001c8947 */ /* 0x000fea0003800000 */
.L_x_3645:
[----:B01----:R-:W0:Y:S02]  /*1070*/  LDC.64 R8, c[0x0][0x3a0] ;  /* 0x0000e800ff087b82 */ /* 0x003e240000000a00 */
.L_x_3649:
[----:B0-----:R-:W-:Y:S01]  /*1080*/  IMAD.WIDE R10, R5, 0x2, R8 ;  /* 0x00000002050a7825 */ /* 0x001fe200078e0208 */
[----:B------:R-:W-:Y:S02]  /*1090*/  IADD3 R17, PT, PT, R17, 0x1, RZ ;  /* 0x0000000111117810 */ /* 0x000fe40007ffe0ff */
[----:B------:R-:W-:Y:S02]  /*10a0*/  IADD3 R5, PT, PT, R5, R16, RZ ;  /* 0x0000001005057210 */ /* 0x000fe40007ffe0ff */
[----:B------:R2:W-:Y:S01]  /*10b0*/  STG.E.64 desc[UR8][R10.64], RZ ;  /* 0x000000ff0a007986 */ /* 0x0005e2000c101b08 */
[----:B------:R-:W-:-:S13]  /*10c0*/  ISETP.NE.AND P0, PT, R17, RZ, PT ;  /* 0x000000ff1100720c */ /* 0x000fda0003f05270 */
[----:B--2---:R-:W-:Y:S05]  /*10d0*/  @P0 BRA `(.L_x_3649) ;  /* 0xfffffffc00e80947 */ /* 0x004fea000383ffff */
.L_x_3644:
        /* <DEDUP_REMOVED lines=15> */
.L_x_3651:
        /* <DEDUP_REMOVED lines=11> */
[----:B------:R-:W3:Y:S01]  /*1280*/  LDG.E.U16.CONSTANT R13, desc[UR8][R12.64] ;  /* 0x000000080c0d7981 */ /* 0x000ee2000c1e9500 */
[----:B------:R-:W-:-:S05]  /*1290*/  IMAD.WIDE.U32 R14, R15, 0x2, R8 ;  /* 0x000000020f0e7825 */ /* 0x000fca00078e0008 */
[----:B------:R0:W4:Y:S01]  /*12a0*/  LDG.E.U16.CONSTANT R28, desc[UR8][R14.64+0x2] ;  /* 0x000002080e1c7981 */ /* 0x000122000c1e9500 */
        /* <DEDUP_REMOVED lines=30> */
.L_x_3650:
        /* <DEDUP_REMOVED lines=27> */
.L_x_3652:
        /* <DEDUP_REMOVED lines=8> */
.L_x_3653:
        /* <DEDUP_REMOVED lines=8> */
.L_x_3654:
        /* <DEDUP_REMOVED lines=8> */
.L_x_3655:
        /* <DEDUP_REMOVED lines=8> */
.L_x_3656:
        /* <DEDUP_REMOVED lines=8> */
[----:B-----5:R-:W-:-:S02]  /*18c0*/  PRMT R25, R11, 0x7610, R11 ;  /* 0x000076100b197816 */ /* 0x020fc4000000000b */
[----:B------:R-:W-:Y:S01]  /*18d0*/  MOV R18, RZ ;  /* 0x000000ff00127202 */ /* 0x000fe20000000f00 */
        /* <DEDUP_REMOVED lines=21> */
[----:B------:R-:W-:Y:S02]  /*1a30*/  PRMT R21, R21, 0x5410, RZ ;  /* 0x0000541015157816 */ /* 0x000fe400000000ff */
[----:B------:R-:W-:-:S04]  /*1a40*/  IADD3 R14, P0, PT, R4, 0x2, RZ ;  /* 0x00000002040e7810 */ /* 0x000fc80007f1e0ff */
[----:B------:R-:W-:-:S09]  /*1a50*/  IADD3.X R15, PT, PT, RZ, R5, RZ, P0, !PT ;  /* 0x00000005ff0f7210 */ /* 0x000fd200007fe4ff */
.L_x_3666:
[----:B0-----:R-:W0:Y:S01]  /*1a60*/  LDC R16, c[0x0][0x3ac] ;  /* 0x0000eb00ff107b82 */ /* 0x001e220000000800 */
[----:B------:R-:W-:Y:S02]  /*1a70*/  MOV R12, R30 ;  /* 0x0000001e000c7202 */ /* 0x000fe40000000f00 */
[----:B------:R-:W-:-:S05]  /*1a80*/  MOV R13, R31 ;  /* 0x0000001f000d7202 */ /* 0x000fca0000000f00 */
[----:B------:R-:W2:Y:S01]  /*1a90*/  LDG.E.128.CONSTANT R4, desc[UR8][R12.64] ;  /* 0x000000080c047981 */ /* 0x000ea2000c1e9d00 */
[----:B0-----:R-:W-:-:S05]  /*1aa0*/  IMAD.WIDE R28, R16, 0x4, R12 ;  /* 0x00000004101c7825 */ /* 0x001fca00078e020c */
[----:B------:R0:W3:Y:S01]  /*1ab0*/  LDG.E.128.CONSTANT R8, desc[UR8][R28.64] ;  /* 0x000000081c087981 */ /* 0x0000e2000c1e9d00 */
[----:B------:R-:W-:-:S13]  /*1ac0*/  ISETP.NE.AND P0, PT, R3, R22, PT ;  /* 0x000000160300720c */ /* 0x000fda0003f05270 */
[----:B------:R-:W-:-:S06]  /*1ad0*/  @!P0 LEA R30, R18, R1, 0x3 ;  /* 0x00000001121e8211 */ /* 0x000fcc00078e18ff */
[----:B------:R-:W4:Y:S01]  /*1ae0*/  @!P0 LDL.64 R30, [R30+0x8] ;  /* 0x000008001e1e8983 */ /* 0x000f220000100a00 */
[----:B------:R-:W-:Y:S01]  /*1af0*/  ISETP.NE.AND P2, PT, R2, RZ, PT ;  /* 0x000000ff0200720c */ /* 0x000fe20003f45270 */
[----:B0-----:R-:W-:Y:S01]  /*1b00*/  IMAD.WIDE R28, R16, 0x4, R28 ;  /* 0x00000004101c7825 */ /* 0x001fe200078e021c */
[----:B--2---:R-:W-:Y:S02]  /*1b10*/  LOP3.LUT R17, R4, 0xff, RZ, 0xc0, !PT ;  /* 0x000000ff04117812 */ /* 0x004fe400078ec0ff */
[----:B------:R-:W-:Y:S02]  /*1b20*/  LOP3.LUT R27, R5, 0xff, RZ, 0xc0, !PT ;  /* 0x000000ff051b7812 */ /* 0x000fe400078ec0ff */
[----:B------:R-:W-:Y:S02]  /*1b30*/  IADD3 R17, PT, PT, R17, -0x80, RZ ;  /* 0xffffff8011117810 */ /* 0x000fe40007ffe0ff */
[----:B------:R-:W-:Y:S02]  /*1b40*/  IADD3 R27, PT, PT, R27, -0x80, RZ ;  /* 0xffffff801b1b7810 */ /* 0x000fe40007ffe0ff */
[----:B------:R0:W1:Y:S01]  /*1b50*/  I2F.F16 R37, R17 ;  /* 0x0000001100257306 */ /* 0x0000620000200c00 */
[----:B------:R-:W-:-:S02]  /*1b60*/  LEA.HI R40, R5, 0xffffff80, RZ, 0x8 ;  /* 0xffffff8005287811 */ /* 0x000fc400078f40ff */
[----:B------:R-:W-:Y:S02]  /*1b70*/  LEA.HI R41, R4, 0xffffff80, RZ, 0x8 ;  /* 0xffffff8004297811 */ /* 0x000fe400078f40ff */
[C---:B------:R-:W-:Y:S02]  /*1b80*/  LEA.HI R39, R6.reuse, 0xffffff80, RZ, 0x8 ;  /* 0xffffff8006277811 */ /* 0x040fe400078f40ff */
[----:B------:R-:W-:Y:S01]  /*1b90*/  LOP3.LUT R32, R6, 0xff, RZ, 0xc0, !PT ;  /* 0x000000ff06207812 */ /* 0x000fe200078ec0ff */
[----:B------:R-:W2:Y:S01]  /*1ba0*/  I2F.F16 R36, R27 ;  /* 0x0000001b00247306 */ /* 0x000ea20000200c00 */
[--C-:B0-----:R-:W-:Y:S02]  /*1bb0*/  SHF.R.U32.HI R17, RZ, 0x8, R4.reuse ;  /* 0x00000008ff117819 */ /* 0x101fe40000011604 */
[----:B------:R-:W-:Y:S02]  /*1bc0*/  SHF.R.U32.HI R4, RZ, 0x10, R4 ;  /* 0x00000010ff047819 */ /* 0x000fe40000011604 */
[----:B------:R-:W-:-:S02]  /*1bd0*/  LOP3.LUT R42, R17, 0xff, RZ, 0xc0, !PT ;  /* 0x000000ff112a7812 */ /* 0x000fc400078ec0ff */
[----:B---3--:R-:W-:Y:S01]  /*1be0*/  LEA.HI R44, R10, 0xffffff80, RZ, 0x8 ;  /* 0xffffff800a2c7811 */ /* 0x008fe200078f40ff */
[----:B------:R-:W0:Y:S01]  /*1bf0*/  I2F.F16 R41, R41 ;  /* 0x0000002900297306 */ /* 0x000e220000200c00 */
[----:B------:R-:W-:Y:S02]  /*1c00*/  IADD3 R43, PT, PT, R42, -0x80, RZ ;  /* 0xffffff802a2b7810 */ /* 0x000fe40007ffe0ff */
[--C-:B------:R-:W-:Y:S02]  /*1c10*/  SHF.R.U32.HI R42, RZ, 0x8, R5.reuse ;  /* 0x00000008ff2a7819 */ /* 0x100fe40000011605 */
[----:B------:R-:W-:Y:S02]  /*1c20*/  SHF.R.U32.HI R5, RZ, 0x10, R5 ;  /* 0x00000010ff057819 */ /* 0x000fe40000011605 */
[----:B------:R-:W-:Y:S01]  /*1c30*/  LEA.HI R46, R11, 0xffffff80, RZ, 0x8 ;  /* 0xffffff800b2e7811 */ /* 0x000fe200078f40ff */
[----:B------:R3:W0:Y:S01]  /*1c40*/  I2F.F16 R27, R44 ;  /* 0x0000002c001b7306 */ /* 0x0006220000200c00 */
[----:B------:R-:W-:-:S02]  /*1c50*/  LOP3.LUT R5, R5, 0xff, RZ, 0xc0, !PT ;  /* 0x000000ff05057812 */ /* 0x000fc400078ec0ff */
[----:B------:R-:W-:Y:S02]  /*1c60*/  LOP3.LUT R4, R4, 0xff, RZ, 0xc0, !PT ;  /* 0x000000ff04047812 */ /* 0x000fe400078ec0ff */
[----:B------:R-:W-:Y:S02]  /*1c70*/  IADD3 R5, PT, PT, R5, -0x80, RZ ;  /* 0xffffff8005057810 */ /* 0x000fe40007ffe0ff */
[----:B------:R-:W-:Y:S01]  /*1c80*/  IADD3 R4, PT, PT, R4, -0x80, RZ ;  /* 0xffffff8004047810 */ /* 0x000fe20007ffe0ff */
[----:B------:R5:W0:Y:S01]  /*1c90*/  I2F.F16 R17, R46 ;  /* 0x0000002e00117306 */ /* 0x000a220000200c00 */
[----:B---3--:R-:W-:Y:S02]  /*1ca0*/  LOP3.LUT R44, R42, 0xff, RZ, 0xc0, !PT ;  /* 0x000000ff2a2c7812 */ /* 0x008fe400078ec0ff */
[----:B------:R-:W-:Y:S02]  /*1cb0*/  IADD3 R35, PT, PT, R32, -0x80, RZ ;  /* 0xffffff8020237810 */ /* 0x000fe40007ffe0ff */
[----:B------:R-:W-:-:S02]  /*1cc0*/  IADD3 R45, PT, PT, R44, -0x80, RZ ;  /* 0xffffff802c2d7810 */ /* 0x000fc40007ffe0ff */
[--C-:B------:R-:W-:Y:S01]  /*1cd0*/  SHF.R.U32.HI R44, RZ, 0x8, R6.reuse ;  /* 0x00000008ff2c7819 */ /* 0x100fe20000011606 */
[----:B------:R3:W0:Y:S01]  /*1ce0*/  I2F.F16 R42, R4 ;  /* 0x00000004002a7306 */ /* 0x0006220000200c00 */
[----:B------:R-:W-:Y:S02]  /*1cf0*/  SHF.R.U32.HI R6, RZ, 0x10, R6 ;  /* 0x00000010ff067819 */ /* 0x000fe40000011606 */
[----:B-----5:R-:W-:Y:S02]  /*1d00*/  LOP3.LUT R46, R44, 0xff, RZ, 0xc0, !PT ;  /* 0x000000ff2c2e7812 */ /* 0x020fe400078ec0ff */
[----:B------:R-:W-:Y:S02]  /*1d10*/  LOP3.LUT R6, R6, 0xff, RZ, 0xc0, !PT ;  /* 0x000000ff06067812 */ /* 0x000fe400078ec0ff */
[----:B------:R-:W-:Y:S01]  /*1d20*/  IADD3 R47, PT, PT, R46, -0x80, RZ ;  /* 0xffffff802e2f7810 */ /* 0x000fe20007ffe0ff */
[----:B------:R5:W0:Y:S01]  /*1d30*/  I2F.F16 R44, R5 ;  /* 0x00000005002c7306 */ /* 0x000a220000200c00 */
[----:B---3--:R-:W-:-:S02]  /*1d40*/  SHF.R.U32.HI R4, RZ, 0x8, R7 ;  /* 0x00000008ff047819 */ /* 0x008fc40000011607 */
[----:B------:R-:W-:Y:S02]  /*1d50*/  IADD3 R6, PT, PT, R6, -0x80, RZ ;  /* 0xffffff8006067810 */ /* 0x000fe40007ffe0ff */
[----:B------:R-:W-:Y:S02]  /*1d60*/  LOP3.LUT R4, R4, 0xff, RZ, 0xc0, !PT ;  /* 0x000000ff04047812 */ /* 0x000fe400078ec0ff */
[----:B------:R-:W-:Y:S01]  /*1d70*/  LOP3.LUT R32, R7, 0xff, RZ, 0xc0, !PT ;  /* 0x000000ff07207812 */ /* 0x000fe200078ec0ff */
[----:B------:R3:W0:Y:S01]  /*1d80*/  I2F.F16 R46, R6 ;  /* 0x00000006002e7306 */ /* 0x0006220000200c00 */
[----:B-----5:R-:W-:Y:S02]  /*1d90*/  LOP3.LUT R5, R9, 0xff, RZ, 0xc0, !PT ;  /* 0x000000ff09057812 */ /* 0x020fe400078ec0ff */
[----:B------:R-:W-:Y:S02]  /*1da0*/  IADD3 R53, PT, PT, R4, -0x80, RZ ;  /* 0xffffff8004357810 */ /* 0x000fe40007ffe0ff */
[----:B------:R-:W-:-:S02]  /*1db0*/  IADD3 R50, PT, PT, R5, -0x80, RZ ;  /* 0xffffff8005327810 */ /* 0x000fc40007ffe0ff */
[----:B------:R-:W-:Y:S01]  /*1dc0*/  LOP3.LUT R5, R10, 0xff, RZ, 0xc0, !PT ;  /* 0x000000ff0a057812 */ /* 0x000fe200078ec0ff */
[----:B------:R-:W0:Y:S01]  /*1dd0*/  I2F.F16 R40, R40 ;  /* 0x0000002800287306 */ /* 0x000e220000200c00 */
[----:B------:R-:W-:Y:S02]  /*1de0*/  LOP3.LUT R4, R8, 0xff, RZ, 0xc0, !PT ;  /* 0x000000ff08047812 */ /* 0x000fe400078ec0ff */
[----:B------:R-:W-:Y:S02]  /*1df0*/  IADD3 R49, PT, PT, R5, -0x80, RZ ;  /* 0xffffff8005317810 */ /* 0x000fe40007ffe0ff */
[----:B------:R-:W-:Y:S02]  /*1e00*/  SHF.R.U32.HI R5, RZ, 0x8, R8 ;  /* 0x00000008ff057819 */ /* 0x000fe40000011608 */
[----:B---3--:R-:W-:Y:S01]  /*1e10*/  LOP3.LUT R6, R11, 0xff, RZ, 0xc0, !PT ;  /* 0x000000ff0b067812 */ /* 0x008fe200078ec0ff */
[----:B------:R-:W3:Y:S01]  /*1e20*/  I2F.F16 R39, R39 ;  /* 0x0000002700277306 */ /* 0x000ee20000200c00 */
        /* <DEDUP_REMOVED lines=8> */
[----:B------:R-:W-:Y:S01]  /*1eb0*/  LEA.HI R33, R8, 0xffffff80, RZ, 0x8 ;  /* 0xffffff8008217811 */ /* 0x000fe200078f40ff */
[----:B------:R1:W0:Y:S01]  /*1ec0*/  I2F.F16 R48, R6 ;  /* 0x0000000600307306 */ /* 0x0002220000200c00 */
[--C-:B-----5:R-:W-:Y:S02]  /*1ed0*/  SHF.R.U32.HI R4, RZ, 0x8, R9.reuse ;  /* 0x00000008ff047819 */ /* 0x120fe40000011609 */
        /* <DEDUP_REMOVED lines=20> */
[----:B----4-:R-:W-:Y:S02]  /*2020*/  @!P0 PRMT R0, R30, 0x7610, R0 ;  /* 0x000076101e008816 */ /* 0x010fe40000000000 */
[----:B------:R-:W-:Y:S02]  /*2030*/  IADD3 R7, PT, PT, R7, -0x80, RZ ;  /* 0xffffff8007077810 */ /* 0x000fe40007ffe0ff */
[----:B------:R-:W-:Y:S01]  /*2040*/  IADD3 R8, PT, PT, R8, -0x80, RZ ;  /* 0xffffff8008087810 */ /* 0x000fe20007ffe0ff */
[----:B------:R-:W4:Y:S01]  /*2050*/  I2F.F16 R33, R33 ;  /* 0x0000002100217306 */ /* 0x000f220000200c00 */
[----:B------:R-:W-:Y:S02]  /*2060*/  IADD3 R4, PT, PT, R4, -0x80, RZ ;  /* 0xffffff8004047810 */ /* 0x000fe40007ffe0ff */
[----:B------:R-:W-:Y:S02]  /*2070*/  IADD3 R6, PT, PT, R6, -0x80, RZ ;  /* 0xffffff8006067810 */ /* 0x000fe40007ffe0ff */
[----:B------:R-:W-:-:S02]  /*2080*/  IADD3 R10, PT, PT, R10, -0x80, RZ ;  /* 0xffffff800a0a7810 */ /* 0x000fc40007ffe0ff */
[----:B------:R-:W-:Y:S01]  /*2090*/  IADD3 R5, PT, PT, R5, -0x80, RZ ;  /* 0xffffff8005057810 */ /* 0x000fe20007ffe0ff */
[----:B------:R-:W0:Y:S01]  /*20a0*/  I2F.F16 R32, R32 ;  /* 0x0000002000207306 */ /* 0x000e220000200c00 */
[----:B------:R-:W-:Y:S02]  /*20b0*/  IADD3 R11, PT, PT, R11, -0x80, RZ ;  /* 0xffffff800b0b7810 */ /* 0x000fe40007ffe0ff */
[----:B------:R-:W-:Y:S02]  /*20c0*/  @!P0 PRMT R0, R0, 0x7610, R30 ;  /* 0x0000761000008816 */ /* 0x000fe4000000001e */
[----:B------:R-:W-:-:S03]  /*20d0*/  @!P0 PRMT R25, R31, 0x7610, R25 ;  /* 0x000076101f198816 */ /* 0x000fc60000000019 */
[----:B------:R-:W0:Y:S01]  /*20e0*/  I2F.F16 R43, R43 ;  /* 0x0000002b002b7306 */ /* 0x000e220000200c00 */
[----:B------:R-:W-:-:S07]  /*20f0*/  @!P0 PRMT R25, R25, 0x7610, R31 ;  /* 0x0000761019198816 */ /* 0x000fce000000001f */
        /* <DEDUP_REMOVED lines=9> */
[----:B------:R0:W0:Y:S08]  /*2190*/  I2F.F16 R58, R6 ;  /* 0x00000006003a7306 */ /* 0x0000300000200c00 */
[----:B------:R0:W0:Y:S08]  /*21a0*/  I2F.F16 R57, R10 ;  /* 0x0000000a00397306 */ /* 0x0000300000200c00 */
[----:B------:R0:W0:Y:S08]  /*21b0*/  I2F.F16 R59, R5 ;  /* 0x00000005003b7306 */ /* 0x0000300000200c00 */
[----:B------:R0:W0:Y:S01]  /*21c0*/  I2F.F16 R30, R11 ;  /* 0x0000000b001e7306 */ /* 0x0000220000200c00 */
[----:B-1234-:R-:W-:Y:S05]  /*21d0*/  @!P2 BRA `(.L_x_3658) ;  /* 0x000000040068a947 */ /* 0x01efea0003800000 */
        /* <DEDUP_REMOVED lines=72> */
[--C-:B------:R-:W-:Y:S02]  /*2660*/  HADD2.F32 R7, -RZ, R0.reuse.H0_H0 ;  /* 0x20000000ff077230 */ /* 0x100fe40000004100 */
[C---:B------:R-:W-:Y:S01]  /*2670*/  FFMA.FTZ R60, R5.reuse, R60, R61 ;  /* 0x0000003c053c7223 */ /* 0x040fe2000001003d */
[----:B------:R-:W-:Y:S02]  /*2680*/  HADD2.F32 R11, -RZ, R25.H1_H1 ;  /* 0x30000019ff0b7230 */ /* 0x000fe40000004100 */
[----:B------:R-:W-:Y:S01]  /*2690*/  FFMA.FTZ R8, R5, R8, R10 ;  /* 0x0000000805087223 */ /* 0x000fe2000001000a */
[----:B------:R-:W-:-:S02]  /*26a0*/  HADD2.F32 R5, -RZ, R0.H1_H1 ;  /* 0x30000000ff057230 */ /* 0x000fc40000004100 */
        /* <DEDUP_REMOVED lines=13> */
.L_x_3658:
        /* <DEDUP_REMOVED lines=25> */
[----:B------:R-:W-:Y:S02]  /*2910*/  HADD2.F32 R34, -RZ, R47.H0_H0 ;  /* 0x2000002fff227230 */ /* 0x000fe40000004100 */
[-C--:B------:R-:W-:Y:S01]  /*2920*/  FFMA.FTZ R11, R36, R10.reuse, RZ ;  /* 0x0000000a240b7223 */ /* 0x080fe200000100ff */
        /* <DEDUP_REMOVED lines=44> */
[--C-:B------:R-:W-:Y:S02]  /*2bf0*/  HADD2.F32 R5, -RZ, R0.reuse.H0_H0 ;  /* 0x20000000ff057230 */ /* 0x100fe40000004100 */
[-C--:B------:R-:W-:Y:S01]  /*2c00*/  FFMA.FTZ R8, R9, R7.reuse, R8 ;  /* 0x0000000709087223 */ /* 0x080fe20000010008 */
[----:B------:R-:W-:Y:S02]  /*2c10*/  HADD2.F32 R9, -RZ, R0.H1_H1 ;  /* 0x30000000ff097230 */ /* 0x000fe40000004100 */
        /* <DEDUP_REMOVED lines=17> */
.L_x_3659:
[----:B0-----:R-:W2:Y:S01]  /*2d30*/  LDG.E.128.CONSTANT R4, desc[UR8][R28.64] ;  /* 0x000000081c047981 */ /* 0x001ea2000c1e9d00 */
[----:B------:R-:W-:-:S05]  /*2d40*/  IMAD.WIDE R30, R16, 0x4, R28 ;  /* 0x00000004101e7825 */ /* 0x000fca00078e021c */
[----:B------:R-:W3:Y:S01]  /*2d50*/  LDG.E.128.CONSTANT R8, desc[UR8][R30.64] ;  /* 0x000000081e087981 */ /* 0x000ee2000c1e9d00 */
[----:B--2---:R-:W-:Y:S02]  /*2d60*/  LOP3.LUT R17, R4, 0xff, RZ, 0xc0, !PT ;  /* 0x000000ff04117812 */ /* 0x004fe400078ec0ff */
[----:B------:R-:W-:Y:S02]  /*2d70*/  LOP3.LUT R29, R7, 0xff, RZ, 0xc0, !PT ;  /* 0x000000ff071d7812 */ /* 0x000fe400078ec0ff */
[----:B------:R-:W-:Y:S02]  /*2d80*/  IADD3 R17, PT, PT, R17, -0x80, RZ ;  /* 0xffffff8011117810 */ /* 0x000fe40007ffe0ff */
[----:B------:R-:W-:Y:S02]  /*2d90*/  LOP3.LUT R28, R6, 0xff, RZ, 0xc0, !PT ;  /* 0x000000ff061c7812 */ /* 0x000fe400078ec0ff */
[----:B------:R-:W-:Y:S01]  /*2da0*/  IADD3 R29, PT, PT, R29, -0x80, RZ ;  /* 0xffffff801d1d7810 */ /* 0x000fe20007ffe0ff */
[----:B------:R0:W1:Y:S01]  /*2db0*/  I2F.F16 R45, R17 ;  /* 0x00000011002d7306 */ /* 0x0000620000200c00 */
[----:B------:R-:W-:-:S02]  /*2dc0*/  IADD3 R28, PT, PT, R28, -0x80, RZ ;  /* 0xffffff801c1c7810 */ /* 0x000fc40007ffe0ff */
[C---:B------:R-:W-:Y:S02]  /*2dd0*/  LEA.HI R38, R5.reuse, 0xffffff80, RZ, 0x8 ;  /* 0xffffff8005267811 */ /* 0x040fe400078f40ff */
[----:B------:R-:W-:Y:S02]  /*2de0*/  LOP3.LUT R27, R5, 0xff, RZ, 0xc0, !PT ;  /* 0x000000ff051b7812 */ /* 0x000fe400078ec0ff */
[----:B---3--:R-:W-:Y:S01]  /*2df0*/  LEA.HI R42, R11, 0xffffff80, RZ, 0x8 ;  /* 0xffffff800b2a7811 */ /* 0x008fe200078f40ff */
[----:B------:R2:W3:Y:S01]  /*2e00*/  I2F.F16 R34, R29 ;  /* 0x0000001d00227306 */ /* 0x0004e20000200c00 */
[--C-:B0-----:R-:W-:Y:S02]  /*2e10*/  SHF.R.U32.HI R17, RZ, 0x8, R4.reuse ;  /* 0x00000008ff117819 */ /* 0x101fe40000011604 */
[----:B------:R-:W-:Y:S02]  /*2e20*/  LEA.HI R39, R4, 0xffffff80, RZ, 0x8 ;  /* 0xffffff8004277811 */ /* 0x000fe400078f40ff */
[----:B------:R-:W-:-:S02]  /*2e30*/  SHF.R.U32.HI R4, RZ, 0x10, R4 ;  /* 0x00000010ff047819 */ /* 0x000fc40000011604 */
[----:B------:R-:W-:Y:S01]  /*2e40*/  IADD3 R27, PT, PT, R27, -0x80, RZ ;  /* 0xffffff801b1b7810 */ /* 0x000fe20007ffe0ff */
[----:B------:R0:W4:Y:S01]  /*2e50*/  I2F.F16 R35, R28 ;  /* 0x0000001c00237306 */ /* 0x0001220000200c00 */
[--C-:B--2---:R-:W-:Y:S02]  /*2e60*/  SHF.R.U32.HI R29, RZ, 0x8, R5.reuse ;  /* 0x00000008ff1d7819 */ /* 0x104fe40000011605 */
[----:B------:R-:W-:Y:S02]  /*2e70*/  SHF.R.U32.HI R5, RZ, 0x10, R5 ;  /* 0x00000010ff057819 */ /* 0x000fe40000011605 */
[----:B------:R-:W-:Y:S02]  /*2e80*/  LOP3.LUT R4, R4, 0xff, RZ, 0xc0, !PT ;  /* 0x000000ff04047812 */ /* 0x000fe400078ec0ff */
[----:B------:R-:W-:Y:S01]  /*2e90*/  LOP3.LUT R5, R5, 0xff, RZ, 0xc0, !PT ;  /* 0x000000ff05057812 */ /* 0x000fe200078ec0ff */
[----:B------:R-:W2:Y:S01]  /*2ea0*/  I2F.F16 R41, R27 ;  /* 0x0000001b00297306 */ /* 0x000ea20000200c00 */
[----:B0-----:R-:W-:-:S02]  /*2eb0*/  LOP3.LUT R28, R17, 0xff, RZ, 0xc0, !PT ;  /* 0x000000ff111c7812 */ /* 0x001fc400078ec0ff */
[----:B------:R-:W-:Y:S02]  /*2ec0*/  IADD3 R5, PT, PT, R5, -0x80, RZ ;  /* 0xffffff8005057810 */ /* 0x000fe40007ffe0ff */
[----:B------:R-:W-:Y:S02]  /*2ed0*/  IADD3 R28, PT, PT, R28, -0x80, RZ ;  /* 0xffffff801c1c7810 */ /* 0x000fe40007ffe0ff */
[----:B------:R-:W-:Y:S01]  /*2ee0*/  LEA.HI R40, R10, 0xffffff80, RZ, 0x8 ;  /* 0xffffff800a287811 */ /* 0x000fe200078f40ff */
[----:B------:R0:W1:Y:S01]  /*2ef0*/  I2F.F16 R17, R42 ;  /* 0x0000002a00117306 */ /* 0x0000620000200c00 */
[----:B------:R-:W-:Y:S02]  /*2f00*/  IADD3 R4, PT, PT, R4, -0x80, RZ ;  /* 0xffffff8004047810 */ /* 0x000fe40007ffe0ff */
[----:B------:R-:W-:Y:S02]  /*2f10*/  LEA.HI R37, R6, 0xffffff80, RZ, 0x8 ;  /* 0xffffff8006257811 */ /* 0x000fe400078f40ff */
[----:B------:R-:W-:-:S02]  /*2f20*/  LEA.HI R32, R9, 0xffffff80, RZ, 0x8 ;  /* 0xffffff8009207811 */ /* 0x000fc400078f40ff */
[----:B------:R-:W-:Y:S01]  /*2f30*/  LEA.HI R36, R7, 0xffffff80, RZ, 0x8 ;  /* 0xffffff8007247811 */ /* 0x000fe200078f40ff */
[----:B------:R5:W1:Y:S01]  /*2f40*/  I2F.F16 R44, R28 ;  /* 0x0000001c002c7306 */ /* 0x000a620000200c00 */
[--C-:B0-----:R-:W-:Y:S02]  /*2f50*/  SHF.R.U32.HI R42, RZ, 0x8, R6.reuse ;  /* 0x00000008ff2a7819 */ /* 0x101fe40000011606 */
[----:B------:R-:W-:Y:S02]  /*2f60*/  SHF.R.U32.HI R6, RZ, 0x10, R6 ;  /* 0x00000010ff067819 */ /* 0x000fe40000011606 */
[----:B------:R-:W-:Y:S02]  /*2f70*/  LEA.HI R33, R8, 0xffffff80, RZ, 0x8 ;  /* 0xffffff8008217811 */ /* 0x000fe400078f40ff */
[----:B------:R-:W-:Y:S01]  /*2f80*/  LOP3.LUT R6, R6, 0xff, RZ, 0xc0, !PT ;  /* 0x000000ff06067812 */ /* 0x000fe200078ec0ff */
[----:B------:R-:W0:Y:S01]  /*2f90*/  I2F.F16 R27, R40 ;  /* 0x00000028001b7306 */ /* 0x000e220000200c00 */
[----:B-----5:R-:W-:-:S02]  /*2fa0*/  LOP3.LUT R28, R42, 0xff, RZ, 0xc0, !PT ;  /* 0x000000ff2a1c7812 */ /* 0x020fc400078ec0ff */
[----:B------:R-:W-:Y:S02]  /*2fb0*/  IADD3 R6, PT, PT, R6, -0x80, RZ ;  /* 0xffffff8006067810 */ /* 0x000fe40007ffe0ff */
[----:B------:R-:W-:Y:S02]  /*2fc0*/  LOP3.LUT R29, R29, 0xff, RZ, 0xc0, !PT ;  /* 0x000000ff1d1d7812 */ /* 0x000fe400078ec0ff */
[----:B------:R-:W-:Y:S01]  /*2fd0*/  IADD3 R28, PT, PT, R28, -0x80, RZ ;  /* 0xffffff801c1c7810 */ /* 0x000fe20007ffe0ff */
[----:B------:R5:W0:Y:S01]  /*2fe0*/  I2F.F16 R42, R5 ;  /* 0x00000005002a7306 */ /* 0x000a220000200c00 */
[----:B------:R-:W-:-:S07]  /*2ff0*/  IADD3 R29, PT, PT, R29, -0x80, RZ ;  /* 0xffffff801d1d7810 */ /* 0x000fce0007ffe0ff */
[----:B------:R3:W0:Y:S01]  /*3000*/  I2F.F16 R40, R4 ;  /* 0x0000000400287306 */ /* 0x0006220000200c00 */
[----:B-----5:R-:W-:-:S04]  /*3010*/  LOP3.LUT R5, R9, 0xff, RZ, 0xc0, !PT ;  /* 0x000000ff09057812 */ /* 0x020fc800078ec0ff */
[----:B------:R-:W-:Y:S02]  /*3020*/  IADD3 R50, PT, PT, R5, -0x80, RZ ;  /* 0xffffff8005327810 */ /* 0x000fe40007ffe0ff */
[----:B------:R-:W-:Y:S01]  /*3030*/  LOP3.LUT R5, R10, 0xff, RZ, 0xc0, !PT ;  /* 0x000000ff0a057812 */ /* 0x000fe200078ec0ff */
[----:B------:R5:W0:Y:S01]  /*3040*/  I2F.F16 R46, R6 ;  /* 0x00000006002e7306 */ /* 0x000a220000200c00 */
[----:B---3--:R-:W-:Y:S02]  /*3050*/  SHF.R.U32.HI R4, RZ, 0x8, R7 ;  /* 0x00000008ff047819 */ /* 0x008fe40000011607 */
[----:B------:R-:W-:Y:S02]  /*3060*/  IADD3 R49, PT, PT, R5, -0x80, RZ ;  /* 0xffffff8005317810 */ /* 0x000fe40007ffe0ff */
[----:B------:R-:W-:Y:S02]  /*3070*/  LOP3.LUT R4, R4, 0xff, RZ, 0xc0, !PT ;  /* 0x000000ff04047812 */ /* 0x000fe400078ec0ff */
[----:B------:R-:W-:Y:S01]  /*3080*/  SHF.R.U32.HI R5, RZ, 0x8, R8 ;  /* 0x00000008ff057819 */ /* 0x000fe20000011608 */
[----:B------:R-:W3:Y:S01]  /*3090*/  I2F.F16 R43, R29 ;  /* 0x0000001d002b7306 */ /* 0x000ee20000200c00 */
[----:B------:R-:W-:-:S02]  /*30a0*/  IADD3 R53, PT, PT, R4, -0x80, RZ ;  /* 0xffffff8004357810 */ /* 0x000fc40007ffe0ff */
[----:B------:R-:W-:Y:S02]  /*30b0*/  LOP3.LUT R4, R8, 0xff, RZ, 0xc0, !PT ;  /* 0x000000ff08047812 */ /* 0x000fe400078ec0ff */
[----:B-----5:R-:W-:Y:S02]  /*30c0*/  LOP3.LUT R6, R11, 0xff, RZ, 0xc0, !PT ;  /* 0x000000ff0b067812 */ /* 0x020fe400078ec0ff */
[----:B------:R-:W-:Y:S01]  /*30d0*/  LOP3.LUT R5, R5, 0xff, RZ, 0xc0, !PT ;  /* 0x000000ff05057812 */ /* 0x000fe200078ec0ff */
[----:B------:R5:W0:Y:S01]  /*30e0*/  I2F.F16 R47, R28 ;  /* 0x0000001c002f7306 */ /* 0x000a220000200c00 */
[----:B------:R-:W-:Y:S02]  /*30f0*/  IADD3 R4, PT, PT, R4, -0x80, RZ ;  /* 0xffffff8004047810 */ /* 0x000fe40007ffe0ff */
[----:B------:R-:W-:Y:S02]  /*3100*/  IADD3 R6, PT, PT, R6, -0x80, RZ ;  /* 0xffffff8006067810 */ /* 0x000fe40007ffe0ff */
[----:B------:R-:W-:-:S02]  /*3110*/  IADD3 R5, PT, PT, R5, -0x80, RZ ;  /* 0xffffff8005057810 */ /* 0x000fc40007ffe0ff */
[----:B------:R-:W-:Y:S01]  /*3120*/  SHF.R.U32.HI R7, RZ, 0x10, R7 ;  /* 0x00000010ff077819 */ /* 0x000fe20000011607 */
[----:B------:R4:W0:Y:S01]  /*3130*/  I2F.F16 R51, R4 ;  /* 0x0000000400337306 */ /* 0x0008220000200c00 */
[----:B------:R-:W-:Y:S01]  /*3140*/  SHF.R.U32.HI R8, RZ, 0x10, R8 ;  /* 0x00000010ff087819 */ /* 0x000fe20000011608 */
[----:B-----5:R-:W-:Y:S01]  /*3150*/  IMAD.WIDE R28, R16, 0x4, R30 ;  /* 0x00000004101c7825 */ /* 0x020fe200078e021e */
[----:B------:R-:W-:Y:S02]  /*3160*/  LOP3.LUT R7, R7, 0xff, RZ, 0xc0, !PT ;  /* 0x000000ff07077812 */ /* 0x000fe400078ec0ff */
[----:B------:R-:W-:Y:S02]  /*3170*/  LOP3.LUT R8, R8, 0xff, RZ, 0xc0, !PT ;  /* 0x000000ff08087812 */ /* 0x000fe400078ec0ff */
[----:B------:R-:W-:Y:S01]  /*3180*/  IADD3 R7, PT, PT, R7, -0x80, RZ ;  /* 0xffffff8007077810 */ /* 0x000fe20007ffe0ff */
[----:B------:R5:W0:Y:S01]  /*3190*/  I2F.F16 R48, R6 ;  /* 0x0000000600307306 */ /* 0x000a220000200c00 */
[----:B----4-:R-:W-:-:S02]  /*31a0*/  SHF.R.U32.HI R4, RZ, 0x8, R9 ;  /* 0x00000008ff047819 */ /* 0x010fc40000011609 */
[----:B------:R-:W-:Y:S02]  /*31b0*/  SHF.R.U32.HI R9, RZ, 0x10, R9 ;  /* 0x00000010ff097819 */ /* 0x000fe40000011609 */
[----:B------:R-:W-:Y:S02]  /*31c0*/  LOP3.LUT R4, R4, 0xff, RZ, 0xc0, !PT ;  /* 0x000000ff04047812 */ /* 0x000fe400078ec0ff */
[----:B------:R-:W-:Y:S01]  /*31d0*/  LOP3.LUT R9, R9, 0xff, RZ, 0xc0, !PT ;  /* 0x000000ff09097812 */ /* 0x000fe200078ec0ff */
[----:B------:R4:W0:Y:S01]  /*31e0*/  I2F.F16 R55, R5 ;  /* 0x0000000500377306 */ /* 0x0008220000200c00 */
[--C-:B-----5:R-:W-:Y:S02]  /*31f0*/  SHF.R.U32.HI R6, RZ, 0x8, R10.reuse ;  /* 0x00000008ff067819 */ /* 0x120fe4000001160a */
[----:B------:R-:W-:Y:S02]  /*3200*/  SHF.R.U32.HI R10, RZ, 0x10, R10 ;  /* 0x00000010ff0a7819 */ /* 0x000fe4000001160a */
[----:B------:R-:W-:-:S02]  /*3210*/  LOP3.LUT R6, R6, 0xff, RZ, 0xc0, !PT ;  /* 0x000000ff06067812 */ /* 0x000fc400078ec0ff */
[----:B------:R-:W-:Y:S01]  /*3220*/  LOP3.LUT R10, R10, 0xff, RZ, 0xc0, !PT ;  /* 0x000000ff0a0a7812 */ /* 0x000fe200078ec0ff */
[----:B------:R-:W0:Y:S01]  /*3230*/  I2F.F16 R39, R39 ;  /* 0x0000002700277306 */ /* 0x000e220000200c00 */
[--C-:B----4-:R-:W-:Y:S02]  /*3240*/  SHF.R.U32.HI R5, RZ, 0x8, R11.reuse ;  /* 0x00000008ff057819 */ /* 0x110fe4000001160b */
[----:B------:R-:W-:Y:S02]  /*3250*/  SHF.R.U32.HI R11, RZ, 0x10, R11 ;  /* 0x00000010ff0b7819 */ /* 0x000fe4000001160b */
[----:B------:R-:W-:Y:S02]  /*3260*/  LOP3.LUT R5, R5, 0xff, RZ, 0xc0, !PT ;  /* 0x000000ff05057812 */ /* 0x000fe400078ec0ff */
[----:B------:R-:W-:Y:S01]  /*3270*/  LOP3.LUT R11, R11, 0xff, RZ, 0xc0, !PT ;  /* 0x000000ff0b0b7812 */ /* 0x000fe200078ec0ff */
[----:B------:R-:W4:Y:S01]  /*3280*/  I2F.F16 R38, R38 ;  /* 0x0000002600267306 */ /* 0x000f220000200c00 */
        /* <DEDUP_REMOVED lines=40> */
[C---:B------:R-:W-:Y:S01]  /*3510*/  FFMA.FTZ R31, R10.reuse, R31, R63 ;  /* 0x0000001f0a1f7223 */ /* 0x040fe2000001003f */
[----:B------:R-:W-:Y:S02]  /*3520*/  HADD2.F32 R60, -RZ, R39.H0_H0 ;  /* 0x20000027ff3c7230 */ /* 0x000fe40000004100 */
[C---:B------:R-:W-:Y:S01]  /*3530*/  FFMA.FTZ R63, R10.reuse, R6, R7 ;  /* 0x000000060a3f7223 */ /* 0x040fe20000010007 */
[----:B------:R-:W-:Y:S01]  /*3540*/  FFMA.FTZ R7, R10, R65, R8 ;  /* 0x000000410a077223 */ /* 0x000fe20000010008 */
[----:B------:R-:W-:-:S02]  /*3550*/  HADD2.F32 R8, -RZ, R40.H0_H0 ;  /* 0x20000028ff087230 */ /* 0x000fc40000004100 */
[----:B------:R-:W-:Y:S02]  /*3560*/  HADD2.F32 R6, -RZ, R11.H0_H0 ;  /* 0x2000000bff067230 */ /* 0x000fe40000004100 */
[----:B------:R-:W-:-:S03]  /*3570*/  HADD2.F32 R10, -RZ, R46.H0_H0 ;  /* 0x2000002eff0a7230 */ /* 0x000fc60000004100 */
[----:B------:R-:W-:Y:S01]  /*3580*/  FFMA.FTZ R61, R8, R6, R61 ;  /* 0x00000006083d7223 */ /* 0x000fe2000001003d */
[----:B------:R-:W-:-:S05]  /*3590*/  HADD2.F32 R8, -RZ, R42.H0_H0 ;  /* 0x2000002aff087230 */ /* 0x000fca0000004100 */
[C---:B------:R-:W-:Y:S01]  /*35a0*/  FFMA.FTZ R31, R6.reuse, R8, R31 ;  /* 0x00000008061f7223 */ /* 0x040fe2000001001f */
        /* <DEDUP_REMOVED lines=8> */
[----:B------:R-:W-:Y:S02]  /*3630*/  HADD2.F32 R11, -RZ, R36.H0_H0 ;  /* 0x20000024ff0b7230 */ /* 0x000fe40000004100 */
[----:B------:R-:W-:Y:S01]  /*3640*/  FFMA.FTZ R62, R10, R6, R31 ;  /* 0x000000060a3e7223 */ /* 0x000fe2000001001f */
[----:B------:R-:W-:-:S02]  /*3650*/  HADD2.F32 R31, -RZ, R55.H0_H0 ;  /* 0x20000037ff1f7230 */ /* 0x000fc40000004100 */
[C---:B------:R-:W-:Y:S01]  /*3660*/  FFMA.FTZ R8, R10.reuse, R7, R8 ;  /* 0x000000070a087223 */ /* 0x040fe20000010008 */
[----:B------:R-:W-:Y:S01]  /*3670*/  FFMA.FTZ R6, R10, R11, R64 ;  /* 0x0000000b0a067223 */ /* 0x000fe20000010040 */
[----:B------:R-:W-:Y:S02]  /*3680*/  HADD2.F32 R11, -RZ, R51.H0_H0 ;  /* 0x20000033ff0b7230 */ /* 0x000fe40000004100 */
[--C-:B0-----:R-:W-:Y:S02]  /*3690*/  HADD2.F32 R7, -RZ, R4.reuse.H0_H0 ;  /* 0x20000004ff077230 */ /* 0x101fe40000004100 */
[----:B------:R-:W-:Y:S02]  /*36a0*/  HADD2.F32 R4, -RZ, R4.H1_H1 ;  /* 0x30000004ff047230 */ /* 0x000fe40000004100 */
[----:B------:R-:W-:Y:S02]  /*36b0*/  HADD2.F32 R10, -RZ, R50.H0_H0 ;  /* 0x20000032ff0a7230 */ /* 0x000fe40000004100 */
[----:B------:R-:W-:Y:S01]  /*36c0*/  FFMA.FTZ R60, R11, R7, R60 ;  /* 0x000000070b3c7223 */ /* 0x000fe2000001003c */
[----:B------:R-:W-:-:S03]  /*36d0*/  HADD2.F32 R11, -RZ, R49.H0_H0 ;  /* 0x20000031ff0b7230 */ /* 0x000fc60000004100 */
[----:B------:R-:W-:Y:S01]  /*36e0*/  FFMA.FTZ R31, R31, R4, R60 ;  /* 0x000000041f1f7223 */ /* 0x000fe2000001003c */
[----:B------:R-:W-:Y:S02]  /*36f0*/  HADD2.F32 R60, -RZ, R48.H0_H0 ;  /* 0x20000030ff3c7230 */ /* 0x000fe40000004100 */
[C---:B------:R-:W-:Y:S01]  /*3700*/  FFMA.FTZ R63, R7.reuse, R10, R62 ;  /* 0x0000000a073f7223 */ /* 0x040fe2000001003e */
        /* <DEDUP_REMOVED lines=25> */
[--C-:B------:R-:W-:Y:S02]  /*38a0*/  HADD2.F32 R11, -RZ, R25.reuse.H1_H1 ;  /* 0x30000019ff0b7230 */ /* 0x100fe40000004100 */
[----:B------:R-:W-:Y:S01]  /*38b0*/  FMUL.FTZ R4, R7, R4 ;  /* 0x0000000407047220 */ /* 0x000fe20000410000 */
[----:B------:R-:W-:Y:S02]  /*38c0*/  HADD2.F32 R7, -RZ, R25.H0_H0 ;  /* 0x20000019ff077230 */ /* 0x000fe40000004100 */
[----:B------:R-:W-:Y:S01]  /*38d0*/  FFMA.FTZ R8, R5, R8, R10 ;  /* 0x0000000805087223 */ /* 0x000fe2000001000a */
[----:B------:R-:W-:-:S02]  /*38e0*/  HADD2.F32 R5, -RZ, R0.H1_H1 ;  /* 0x30000000ff057230 */ /* 0x000fc40000004100 */
[----:B------:R-:W-:Y:S01]  /*38f0*/  FMUL.FTZ R60, R11, R60 ;  /* 0x0000003c0b3c7220 */ /* 0x000fe20000410000 */
[----:B------:R-:W-:Y:S01]  /*3900*/  F2FP.F16.F32.PACK_AB R4, RZ, R4 ;  /* 0x00000004ff04723e */ /* 0x000fe200000000ff */
[----:B------:R-:W-:Y:S01]  /*3910*/  FMUL.FTZ R8, R7, R8 ;  /* 0x0000000807087220 */ /* 0x000fe20000410000 */
[----:B------:R-:W-:Y:S02]  /*3920*/  FMUL.FTZ R6, R5, R6 ;  /* 0x0000000605067220 */ /* 0x000fe40000410000 */
[----:B------:R-:W-:Y:S02]  /*3930*/  F2FP.F16.F32.PACK_AB R60, RZ, R60 ;  /* 0x0000003cff3c723e */ /* 0x000fe400000000ff */
[----:B------:R-:W-:Y:S02]  /*3940*/  F2FP.F16.F32.PACK_AB R8, RZ, R8 ;  /* 0x00000008ff08723e */ /* 0x000fe400000000ff */
[----:B------:R-:W-:Y:S02]  /*3950*/  F2FP.F16.F32.PACK_AB R6, RZ, R6 ;  /* 0x00000006ff06723e */ /* 0x000fe400000000ff */
[----:B------:R-:W-:-:S02]  /*3960*/  PRMT R8, R8, 0x5410, R60 ;  /* 0x0000541008087816 */ /* 0x000fc4000000003c */
[----:B------:R-:W-:-:S03]  /*3970*/  PRMT R4, R4, 0x5410, R6 ;  /* 0x0000541004047816 */ /* 0x000fc60000000006 */
[----:B------:R-:W-:Y:S02]  /*3980*/  HADD2 R19, R8, R19 ;  /* 0x0000001308137230 */ /* 0x000fe40000000000 */
[----:B------:R-:W-:-:S07]  /*3990*/  HFMA2 R20, R4, 1, 1, R20 ;  /* 0x3c003c0004147831 */ /* 0x000fce0000000014 */
.L_x_3660:
        /* <DEDUP_REMOVED lines=29> */
[----:B------:R-:W-:Y:S02]  /*3b70*/  HADD2.F32 R5, -RZ, R41.H0_H0 ;  /* 0x20000029ff057230 */ /* 0x000fe40000004100 */
[----:B------:R-:W-:Y:S02]  /*3b80*/  HADD2.F32 R45, -RZ, R44.H0_H0 ;  /* 0x2000002cff2d7230 */ /* 0x000fe40000004100 */
[-C--:B------:R-:W-:Y:S01]  /*3b90*/  FFMA.FTZ R4, R4, R31.reuse, RZ ;  /* 0x0000001f04047223 */ /* 0x080fe200000100ff */
[----:B------:R-:W-:Y:S02]  /*3ba0*/  HADD2.F32 R35, -RZ, R47.H0_H0 ;  /* 0x2000002fff237230 */ /* 0x000fe40000004100 */
[----:B------:R-:W-:Y:S01]  /*3bb0*/  FFMA.FTZ R44, R5, R31, RZ ;  /* 0x0000001f052c7223 */ /* 0x000fe200000100ff */
        /* <DEDUP_REMOVED lines=36> */
[----:B------:R-:W-:Y:S01]  /*3e00*/  FFMA.FTZ R4, R30, R4, R11 ;  /* 0x000000041e047223 */ /* 0x000fe2000001000b */
[--C-:B------:R-:W-:Y:S02]  /*3e10*/  HADD2.F32 R9, -RZ, R0.reuse.H1_H1 ;  /* 0x30000000ff097230 */ /* 0x100fe40000004100 */
[-C--:B------:R-:W-:Y:S01]  /*3e20*/  FFMA.FTZ R6, R33, R7.reuse, R6 ;  /* 0x0000000721067223 */ /* 0x080fe20000010006 */
[-C--:B------:R-:W-:Y:S01]  /*3e30*/  FFMA.FTZ R8, R5, R7.reuse, R8 ;  /* 0x0000000705087223 */ /* 0x080fe20000010008 */
[----:B------:R-:W-:Y:S02]  /*3e40*/  HADD2.F32 R5, -RZ, R0.H0_H0 ;  /* 0x20000000ff057230 */ /* 0x000fe40000004100 */
        /* <DEDUP_REMOVED lines=16> */
.L_x_3661:
        /* <DEDUP_REMOVED lines=199> */
.L_x_3662:
        /* <DEDUP_REMOVED lines=91> */
.L_x_3663:
[----:B0-----:R-:W2:Y:S01]  /*5170*/  LDG.E.128.CONSTANT R4, desc[UR8][R28.64] ;  /* 0x000000081c047981 */ /* 0x001ea2000c1e9d00 */
[----:B------:R-:W-:-:S03]  /*5180*/  IMAD.WIDE R30, R16, 0x4, R28 ;  /* 0x00000004101e7825 */ /* 0x000fc600078e021c */
[----:B------:R-:W3:Y:S04]  /*5190*/  @!P0 LDG.E.U16.CONSTANT R58, desc[UR8][R14.64] ;  /* 0x000000080e3a8981 */ /* 0x000ee8000c1e9500 */
[----:B------:R-:W4:Y:S01]  /*51a0*/  LDG.E.128.CONSTANT R8, desc[UR8][R30.64] ;  /* 0x000000081e087981 */ /* 0x000f22000c1e9d00 */
[----:B--2---:R-:W-:-:S04]  /*51b0*/  LOP3.LUT R17, R4, 0xff, RZ, 0xc0, !PT ;  /* 0x000000ff04117812 */ /* 0x004fc800078ec0ff */
[----:B------:R-:W-:-:S04]  /*51c0*/  IADD3 R17, PT, PT, R17, -0x80, RZ ;  /* 0xffffff8011117810 */ /* 0x000fc80007ffe0ff */
[----:B------:R0:W1:Y:S01]  /*51d0*/  I2F.F16 R51, R17 ;  /* 0x0000001100337306 */ /* 0x0000620000200c00 */
[----:B------:R-:W-:Y:S02]  /*51e0*/  LOP3.LUT R27, R5, 0xff, RZ, 0xc0, !PT ;  /* 0x000000ff051b7812 */ /* 0x000fe400078ec0ff */
[----:B0-----:R-:W-:Y:S02]  /*51f0*/  SHF.R.U32.HI R17, RZ, 0x8, R4 ;  /* 0x00000008ff117819 */ /* 0x001fe40000011604 */
[----:B------:R-:W-:Y:S02]  /*5200*/  IADD3 R27, PT, PT, R27, -0x80, RZ ;  /* 0xffffff801b1b7810 */ /* 0x000fe40007ffe0ff */
[----:B------:R-:W-:Y:S02]  /*5210*/  LOP3.LUT R36, R17, 0xff, RZ, 0xc0, !PT ;  /* 0x000000ff11247812 */ /* 0x000fe400078ec0ff */
[----:B------:R-:W-:Y:S02]  /*5220*/  LEA.HI R35, R4, 0xffffff80, RZ, 0x8 ;  /* 0xffffff8004237811 */ /* 0x000fe400078f40ff */
[----:B----4-:R-:W-:-:S02]  /*5230*/  LEA.HI R38, R10, 0xffffff80, RZ, 0x8 ;  /* 0xffffff800a267811 */ /* 0x010fc400078f40ff */
[----:B------:R-:W-:Y:S02]  /*5240*/  IADD3 R50, PT, PT, R36, -0x80, RZ ;  /* 0xffffff8024327810 */ /* 0x000fe40007ffe0ff */
[----:B------:R-:W-:Y:S02]  /*5250*/  SHF.R.U32.HI R4, RZ, 0x10, R4 ;  /* 0x00000010ff047819 */ /* 0x000fe40000011604 */
[--C-:B------:R-:W-:Y:S01]  /*5260*/  SHF.R.U32.HI R36, RZ, 0x8, R5.reuse ;  /* 0x00000008ff247819 */ /* 0x100fe20000011605 */
[----:B------:R-:W0:Y:S01]  /*5270*/  I2F.F16 R43, R27 ;  /* 0x0000001b002b7306 */ /* 0x000e220000200c00 */
[----:B------:R-:W-:Y:S02]  /*5280*/  LEA.HI R34, R5, 0xffffff80, RZ, 0x8 ;  /* 0xffffff8005227811 */ /* 0x000fe400078f40ff */
[----:B------:R-:W-:Y:S02]  /*5290*/  SHF.R.U32.HI R5, RZ, 0x10, R5 ;  /* 0x00000010ff057819 */ /* 0x000fe40000011605 */
[----:B------:R-:W-:-:S03]  /*52a0*/  LOP3.LUT R4, R4, 0xff, RZ, 0xc0, !PT ;  /* 0x000000ff04047812 */ /* 0x000fc600078ec0ff */
[----:B------:R2:W4:Y:S01]  /*52b0*/  I2F.F16 R27, R38 ;  /* 0x00000026001b7306 */ /* 0x0005220000200c00 */
[----:B------:R-:W-:Y:S02]  /*52c0*/  LOP3.LUT R5, R5, 0xff, RZ, 0xc0, !PT ;  /* 0x000000ff05057812 */ /* 0x000fe400078ec0ff */
[----:B------:R-:W-:Y:S02]  /*52d0*/  IADD3 R4, PT, PT, R4, -0x80, RZ ;  /* 0xffffff8004047810 */ /* 0x000fe40007ffe0ff */
[----:B--2---:R-:W-:Y:S02]  /*52e0*/  LOP3.LUT R38, R36, 0xff, RZ, 0xc0, !PT ;  /* 0x000000ff24267812 */ /* 0x004fe400078ec0ff */
[----:B------:R-:W-:Y:S02]  /*52f0*/  LEA.HI R41, R11, 0xffffff80, RZ, 0x8 ;  /* 0xffffff800b297811 */ /* 0x000fe400078f40ff */
[----:B------:R-:W-:Y:S02]  /*5300*/  IADD3 R39, PT, PT, R38, -0x80, RZ ;  /* 0xffffff8026277810 */ /* 0x000fe40007ffe0ff */
[----:B------:R-:W-:Y:S01]  /*5310*/  SHF.R.U32.HI R38, RZ, 0x8, R6 ;  /* 0x00000008ff267819 */ /* 0x000fe20000011606 */
[----:B------:R2:W0:Y:S01]  /*5320*/  I2F.F16 R36, R4 ;  /* 0x0000000400247306 */ /* 0x0004220000200c00 */
[----:B------:R-:W-:-:S02]  /*5330*/  IADD3 R5, PT, PT, R5, -0x80, RZ ;  /* 0xffffff8005057810 */ /* 0x000fc40007ffe0ff */
[C---:B------:R-:W-:Y:S02]  /*5340*/  LEA.HI R33, R6.reuse, 0xffffff80, RZ, 0x8 ;  /* 0xffffff8006217811 */ /* 0x040fe400078f40ff */
[----:B------:R-:W-:-:S03]  /*5350*/  LOP3.LUT R28, R6, 0xff, RZ, 0xc0, !PT ;  /* 0x000000ff061c7812 */ /* 0x000fc600078ec0ff */
[----:B------:R5:W0:Y:S01]  /*5360*/  I2F.F16 R17, R41 ;  /* 0x0000002900117306 */ /* 0x000a220000200c00 */
[----:B--2---:R-:W-:Y:S02]  /*5370*/  SHF.R.U32.HI R4, RZ, 0x8, R7 ;  /* 0x00000008ff047819 */ /* 0x004fe40000011607 */
[----:B------:R-:W-:Y:S02]  /*5380*/  SHF.R.U32.HI R6, RZ, 0x10, R6 ;  /* 0x00000010ff067819 */ /* 0x000fe40000011606 */
[----:B------:R-:W-:Y:S02]  /*5390*/  LOP3.LUT R4, R4, 0xff, RZ, 0xc0, !PT ;  /* 0x000000ff04047812 */ /* 0x000fe400078ec0ff */
[----:B-----5:R-:W-:Y:S02]  /*53a0*/  LOP3.LUT R41, R38, 0xff, RZ, 0xc0, !PT ;  /* 0x000000ff26297812 */ /* 0x020fe400078ec0ff */
[----:B------:R2:W0:Y:S01]  /*53b0*/  I2F.F16 R38, R5 ;  /* 0x0000000500267306 */ /* 0x0004220000200c00 */
[----:B------:R-:W-:-:S02]  /*53c0*/  LOP3.LUT R6, R6, 0xff, RZ, 0xc0, !PT ;  /* 0x000000ff06067812 */ /* 0x000fc400078ec0ff */
[----:B------:R-:W-:Y:S02]  /*53d0*/  IADD3 R49, PT, PT, R4, -0x80, RZ ;  /* 0xffffff8004317810 */ /* 0x000fe40007ffe0ff */
[----:B--2---:R-:W-:Y:S02]  /*53e0*/  LOP3.LUT R5, R9, 0xff, RZ, 0xc0, !PT ;  /* 0x000000ff09057812 */ /* 0x004fe400078ec0ff */
[----:B------:R-:W-:Y:S02]  /*53f0*/  LOP3.LUT R4, R8, 0xff, RZ, 0xc0, !PT ;  /* 0x000000ff08047812 */ /* 0x000fe400078ec0ff */
[----:B------:R-:W-:Y:S02]  /*5400*/  IADD3 R46, PT, PT, R5, -0x80, RZ ;  /* 0xffffff80052e7810 */ /* 0x000fe40007ffe0ff */
[----:B------:R-:W-:Y:S02]  /*5410*/  LOP3.LUT R5, R10, 0xff, RZ, 0xc0, !PT ;  /* 0x000000ff0a057812 */ /* 0x000fe400078ec0ff */
[----:B------:R-:W-:-:S02]  /*5420*/  IADD3 R6, PT, PT, R6, -0x80, RZ ;  /* 0xffffff8006067810 */ /* 0x000fc40007ffe0ff */
[----:B------:R-:W-:Y:S02]  /*5430*/  IADD3 R45, PT, PT, R5, -0x80, RZ ;  /* 0xffffff80052d7810 */ /* 0x000fe40007ffe0ff */
[----:B------:R-:W-:Y:S02]  /*5440*/  IADD3 R42, PT, PT, R41, -0x80, RZ ;  /* 0xffffff80292a7810 */ /* 0x000fe40007ffe0ff */
[----:B------:R-:W-:Y:S01]  /*5450*/  IADD3 R4, PT, PT, R4, -0x80, RZ ;  /* 0xffffff8004047810 */ /* 0x000fe20007ffe0ff */
[----:B------:R2:W0:Y:S01]  /*5460*/  I2F.F16 R41, R6 ;  /* 0x0000000600297306 */ /* 0x0004220000200c00 */
[----:B------:R-:W-:-:S04]  /*5470*/  SHF.R.U32.HI R5, RZ, 0x8, R8 ;  /* 0x00000008ff057819 */ /* 0x000fc80000011608 */
[----:B------:R-:W-:Y:S02]  /*5480*/  LOP3.LUT R5, R5, 0xff, RZ, 0xc0, !PT ;  /* 0x000000ff05057812 */ /* 0x000fe400078ec0ff */
[----:B--2---:R-:W-:Y:S01]  /*5490*/  LOP3.LUT R6, R11, 0xff, RZ, 0xc0, !PT ;  /* 0x000000ff0b067812 */ /* 0x004fe200078ec0ff */
[----:B------:R2:W0:Y:S01]  /*54a0*/  I2F.F16 R47, R4 ;  /* 0x00000004002f7306 */ /* 0x0004220000200c00 */
[----:B------:R-:W-:Y:S02]  /*54b0*/  IADD3 R40, PT, PT, R28, -0x80, RZ ;  /* 0xffffff801c287810 */ /* 0x000fe40007ffe0ff */
[----:B------:R-:W-:Y:S02]  /*54c0*/  IADD3 R6, PT, PT, R6, -0x80, RZ ;  /* 0xffffff8006067810 */ /* 0x000fe40007ffe0ff */
[----:B------:R-:W-:Y:S02]  /*54d0*/  LOP3.LUT R28, R7, 0xff, RZ, 0xc0, !PT ;  /* 0x000000ff071c7812 */ /* 0x000fe400078ec0ff */
[----:B--2---:R-:W-:-:S02]  /*54e0*/  SHF.R.U32.HI R4, RZ, 0x8, R9 ;  /* 0x00000008ff047819 */ /* 0x004fc40000011609 */
[----:B------:R-:W-:Y:S01]  /*54f0*/  IADD3 R5, PT, PT, R5, -0x80, RZ ;  /* 0xffffff8005057810 */ /* 0x000fe20007ffe0ff */
[----:B------:R2:W0:Y:S01]  /*5500*/  I2F.F16 R44, R6 ;  /* 0x00000006002c7306 */ /* 0x0004220000200c00 */
[----:B------:R-:W-:Y:S02]  /*5510*/  LOP3.LUT R4, R4, 0xff, RZ, 0xc0, !PT ;  /* 0x000000ff04047812 */ /* 0x000fe400078ec0ff */
[----:B------:R-:W-:Y:S02]  /*5520*/  IADD3 R37, PT, PT, R28, -0x80, RZ ;  /* 0xffffff801c257810 */ /* 0x000fe40007ffe0ff */
[----:B------:R-:W-:Y:S02]  /*5530*/  LEA.HI R32, R7, 0xffffff80, RZ, 0x8 ;  /* 0xffffff8007207811 */ /* 0x000fe400078f40ff */
[----:B------:R-:W-:Y:S01]  /*5540*/  LEA.HI R29, R8, 0xffffff80, RZ, 0x8 ;  /* 0xffffff80081d7811 */ /* 0x000fe200078f40ff */
[----:B------:R5:W0:Y:S01]  /*5550*/  I2F.F16 R53, R5 ;  /* 0x0000000500357306 */ /* 0x000a220000200c00 */
[----:B--2---:R-:W-:-:S02]  /*5560*/  SHF.R.U32.HI R6, RZ, 0x8, R10 ;  /* 0x00000008ff067819 */ /* 0x004fc4000001160a */
[----:B------:R-:W-:Y:S02]  /*5570*/  SHF.R.U32.HI R10, RZ, 0x10, R10 ;  /* 0x00000010ff0a7819 */ /* 0x000fe4000001160a */
[----:B------:R-:W-:Y:S02]  /*5580*/  LEA.HI R28, R9, 0xffffff80, RZ, 0x8 ;  /* 0xffffff80091c7811 */ /* 0x000fe400078f40ff */
[----:B------:R-:W-:Y:S02]  /*5590*/  IADD3 R4, PT, PT, R4, -0x80, RZ ;  /* 0xffffff8004047810 */ /* 0x000fe40007ffe0ff */
[----:B-----5:R-:W-:Y:S02]  /*55a0*/  SHF.R.U32.HI R5, RZ, 0x8, R11 ;  /* 0x00000008ff057819 */ /* 0x020fe4000001160b */
[----:B------:R-:W-:Y:S02]  /*55b0*/  SHF.R.U32.HI R7, RZ, 0x10, R7 ;  /* 0x00000010ff077819 */ /* 0x000fe40000011607 */
[----:B------:R-:W-:-:S02]  /*55c0*/  SHF.R.U32.HI R8, RZ, 0x10, R8 ;  /* 0x00000010ff087819 */ /* 0x000fc40000011608 */
[----:B------:R-:W-:Y:S02]  /*55d0*/  SHF.R.U32.HI R9, RZ, 0x10, R9 ;  /* 0x00000010ff097819 */ /* 0x000fe40000011609 */
[----:B------:R-:W-:Y:S01]  /*55e0*/  SHF.R.U32.HI R11, RZ, 0x10, R11 ;  /* 0x00000010ff0b7819 */ /* 0x000fe2000001160b */
[----:B------:R2:W0:Y:S01]  /*55f0*/  I2F.F16 R55, R4 ;  /* 0x0000000400377306 */ /* 0x0004220000200c00 */
[----:B------:R-:W-:Y:S02]  /*5600*/  LOP3.LUT R10, R10, 0xff, RZ, 0xc0, !PT ;  /* 0x000000ff0a0a7812 */ /* 0x000fe400078ec0ff */
[----:B------:R-:W-:Y:S02]  /*5610*/  LOP3.LUT R7, R7, 0xff, RZ, 0xc0, !PT ;  /* 0x000000ff07077812 */ /* 0x000fe400078ec0ff */
[----:B------:R-:W-:Y:S02]  /*5620*/  LOP3.LUT R8, R8, 0xff, RZ, 0xc0, !PT ;  /* 0x000000ff08087812 */ /* 0x000fe400078ec0ff */
[----:B------:R-:W-:-:S02]  /*5630*/  LOP3.LUT R9, R9, 0xff, RZ, 0xc0, !PT ;  /* 0x000000ff09097812 */ /* 0x000fc400078ec0ff */
[----:B------:R-:W-:Y:S02]  /*5640*/  LOP3.LUT R6, R6, 0xff, RZ, 0xc0, !PT ;  /* 0x000000ff06067812 */ /* 0x000fe400078ec0ff */
[----:B------:R-:W-:Y:S02]  /*5650*/  LOP3.LUT R5, R5, 0xff, RZ, 0xc0, !PT ;  /* 0x000000ff05057812 */ /* 0x000fe400078ec0ff */
[----:B--2---:R-:W-:Y:S02]  /*5660*/  LOP3.LUT R4, R11, 0xff, RZ, 0xc0, !PT ;  /* 0x000000ff0b047812 */ /* 0x004fe400078ec0ff */
[----:B------:R-:W-:Y:S02]  /*5670*/  IADD3 R10, PT, PT, R10, -0x80, RZ ;  /* 0xffffff800a0a7810 */ /* 0x000fe40007ffe0ff */
[----:B------:R-:W-:Y:S02]  /*5680*/  IADD3 R7, PT, PT, R7, -0x80, RZ ;  /* 0xffffff8007077810 */ /* 0x000fe40007ffe0ff */
[----:B------:R-:W-:-:S02]  /*5690*/  IADD3 R8, PT, PT, R8, -0x80, RZ ;  /* 0xffffff8008087810 */ /* 0x000fc40007ffe0ff */
[----:B------:R-:W-:Y:S02]  /*56a0*/  IADD3 R9, PT, PT, R9, -0x80, RZ ;  /* 0xffffff8009097810 */ /* 0x000fe40007ffe0ff */
[----:B------:R-:W-:Y:S02]  /*56b0*/  IADD3 R6, PT, PT, R6, -0x80, RZ ;  /* 0xffffff8006067810 */ /* 0x000fe40007ffe0ff */
[----:B------:R-:W-:Y:S02]  /*56c0*/  IADD3 R5, PT, PT, R5, -0x80, RZ ;  /* 0xffffff8005057810 */ /* 0x000fe40007ffe0ff */
[----:B------:R-:W-:Y:S01]  /*56d0*/  IADD3 R4, PT, PT, R4, -0x80, RZ ;  /* 0xffffff8004047810 */ /* 0x000fe20007ffe0ff */
        /* <DEDUP_REMOVED lines=21> */
[----:B---3--:R-:W-:-:S02]  /*5830*/  @!P0 IADD3 R22, PT, PT, R58, R3, RZ ;  /* 0x000000033a168210 */ /* 0x008fc40007ffe0ff */
[----:B------:R-:W-:Y:S01]  /*5840*/  @!P0 IADD3 R58, PT, PT, R18, 0x1, RZ ;  /* 0x00000001123a8810 */ /* 0x000fe20007ffe0ff */
[----:B-12-4-:R-:W-:Y:S06]  /*5850*/  @!P2 BRA `(.L_x_3664) ;  /* 0x000000040068a947 */ /* 0x016fec0003800000 */
[----:B0-----:R-:W0:Y:S01]  /*5860*/  LDS.64 R6, [UR4+0x30] ;  /* 0x00003004ff067984 */ /* 0x001e220008000a00 */
[----:B------:R-:W-:Y:S02]  /*5870*/  HADD2.F32 R5, -RZ, R51.H0_H0 ;  /* 0x20000033ff057230 */ /* 0x000fe40000004100 */
[----:B------:R-:W-:Y:S01]  /*5880*/  HADD2.F32 R59, -RZ, R43.H0_H0 ;  /* 0x2000002bff3b7230 */ /* 0x000fe20000004100 */
[----:B------:R-:W1:Y:S01]  /*5890*/  LDS.64 R8, [UR4+0x38] ;  /* 0x00003804ff087984 */ /* 0x000e620008000a00 */
[----:B------:R-:W-:Y:S02]  /*58a0*/  HADD2.F32 R65, -RZ, R0.H1_H1 ;  /* 0x30000000ff417230 */ /* 0x000fe40000004100 */
        /* <DEDUP_REMOVED lines=10> */
[----:B------:R-:W-:Y:S02]  /*5950*/  HADD2.F32 R59, -RZ, R7.H0_H0 ;  /* 0x20000007ff3b7230 */ /* 0x000fe40000004100 */
[----:B------:R-:W-:-:S03]  /*5960*/  HADD2.F32 R61, -RZ, R38.H0_H0 ;  /* 0x20000026ff3d7230 */ /* 0x000fc60000004100 */
[----:B------:R-:W-:Y:S01]  /*5970*/  FFMA.FTZ R62, R5, R59, R60 ;  /* 0x0000003b053e7223 */ /* 0x000fe2000001003c */
[----:B------:R-:W-:Y:S02]  /*5980*/  HADD2.F32 R60, -RZ, R7.H1_H1 ;  /* 0x30000007ff3c7230 */ /* 0x000fe40000004100 */
[----:B------:R-:W-:Y:S01]  /*5990*/  FFMA.FTZ R61, R59, R61, R64 ;  /* 0x0000003d3b3d7223 */ /* 0x000fe20000010040 */
[----:B------:R-:W-:Y:S02]  /*59a0*/  HADD2.F32 R5, -RZ, R35.H0_H0 ;  /* 0x20000023ff057230 */ /* 0x000fe40000004100 */
[----:B------:R-:W-:-:S03]  /*59b0*/  HADD2.F32 R7, -RZ, R34.H0_H0 ;  /* 0x20000022ff077230 */ /* 0x000fc60000004100 */
[----:B------:R-:W-:Y:S01]  /*59c0*/  FFMA.FTZ R62, R5, R60, R62 ;  /* 0x0000003c053e7223 */ /* 0x000fe2000001003e */
[----:B------:R-:W-:Y:S02]  /*59d0*/  HADD2.F32 R5, -RZ, R47.H0_H0 ;  /* 0x2000002fff057230 */ /* 0x000fe40000004100 */
[----:B------:R-:W-:Y:S01]  /*59e0*/  FFMA.FTZ R64, R60, R7, R61 ;  /* 0x000000073c407223 */ /* 0x000fe2000001003d */
[----:B-1----:R-:W-:Y:S02]  /*59f0*/  HADD2.F32 R7, -RZ, R8.H0_H0 ;  /* 0x20000008ff077230 */ /* 0x002fe40000004100 */
        /* <DEDUP_REMOVED lines=9> */
[--C-:B------:R-:W-:Y:S02]  /*5a90*/  HADD2.F32 R61, -RZ, R9.reuse.H0_H0 ;  /* 0x20000009ff3d7230 */ /* 0x100fe40000004100 */
[----:B------:R-:W-:Y:S02]  /*5aa0*/  HADD2.F32 R63, -RZ, R54.H0_H0 ;  /* 0x20000036ff3f7230 */ /* 0x000fe40000004100 */
[----:B------:R-:W-:-:S02]  /*5ab0*/  HADD2.F32 R9, -RZ, R9.H1_H1 ;  /* 0x30000009ff097230 */ /* 0x000fc40000004100 */
[----:B------:R-:W-:Y:S01]  /*5ac0*/  FFMA.FTZ R62, R5, R61, R62 ;  /* 0x0000003d053e7223 */ /* 0x000fe2000001003e */
[----:B------:R-:W-:Y:S02]  /*5ad0*/  HADD2.F32 R5, -RZ, R29.H0_H0 ;  /* 0x2000001dff057230 */ /* 0x000fe40000004100 */
[----:B------:R-:W-:Y:S01]  /*5ae0*/  FFMA.FTZ R66, R61, R63, R64 ;  /* 0x0000003f3d427223 */ /* 0x000fe20000010040 */
[----:B------:R-:W-:Y:S02]  /*5af0*/  HADD2.F32 R64, -RZ, R28.H0_H0 ;  /* 0x2000001cff407230 */ /* 0x000fe40000004100 */
[----:B------:R-:W-:-:S03]  /*5b00*/  FFMA.FTZ R5, R5, R9, R62 ;  /* 0x0000000905057223 */ /* 0x000fc6000001003e */
[----:B------:R-:W-:Y:S01]  /*5b10*/  FFMA.FTZ R62, R9, R64, R66 ;  /* 0x00000040093e7223 */ /* 0x000fe20000010042 */
[----:B------:R-:W-:-:S03]  /*5b20*/  HADD2.F32 R64, -RZ, R0.H0_H0 ;  /* 0x20000000ff407230 */ /* 0x000fc60000004100 */
[----:B------:R-:W-:Y:S01]  /*5b30*/  FMUL.FTZ R62, R65, R62 ;  /* 0x0000003e413e7220 */ /* 0x000fe20000410000 */
[----:B------:R-:W-:Y:S02]  /*5b40*/  HADD2.F32 R65, -RZ, R40.H0_H0 ;  /* 0x20000028ff417230 */ /* 0x000fe40000004100 */
[----:B------:R-:W-:Y:S01]  /*5b50*/  FMUL.FTZ R63, R64, R5 ;  /* 0x00000005403f7220 */ /* 0x000fe20000410000 */
[----:B------:R-:W-:Y:S01]  /*5b60*/  HADD2.F32 R5, -RZ, R37.H0_H0 ;  /* 0x20000025ff057230 */ /* 0x000fe20000004100 */
[----:B------:R-:W-:Y:S01]  /*5b70*/  F2FP.F16.F32.PACK_AB R62, RZ, R62 ;  /* 0x0000003eff3e723e */ /* 0x000fe200000000ff */
[C---:B------:R-:W-:Y:S02]  /*5b80*/  FFMA.FTZ R65, R4.reuse, R65, RZ ;  /* 0x0000004104417223 */ /* 0x040fe400000100ff */
[----:B------:R-:W-:Y:S01]  /*5b90*/  F2FP.F16.F32.PACK_AB R63, RZ, R63 ;  /* 0x0000003fff3f723e */ /* 0x000fe200000000ff */
[----:B------:R-:W-:Y:S01]  /*5ba0*/  FFMA.FTZ R64, R4, R5, RZ ;  /* 0x0000000504407223 */ /* 0x000fe200000100ff */
[----:B------:R-:W-:-:S02]  /*5bb0*/  HADD2.F32 R5, -RZ, R42.H0_H0 ;  /* 0x2000002aff057230 */ /* 0x000fc40000004100 */
[----:B------:R-:W-:-:S03]  /*5bc0*/  PRMT R63, R63, 0x5410, R62 ;  /* 0x000054103f3f7816 */ /* 0x000fc6000000003e */
[----:B------:R-:W-:Y:S01]  /*5bd0*/  FFMA.FTZ R4, R6, R5, R65 ;  /* 0x0000000506047223 */ /* 0x000fe20000010041 */
[----:B------:R-:W-:Y:S02]  /*5be0*/  HADD2.F32 R5, -RZ, R49.H0_H0 ;  /* 0x20000031ff057230 */ /* 0x000fe40000004100 */
[----:B------:R-:W-:-:S03]  /*5bf0*/  HFMA2 R20, R63, 1, 1, R20 ;  /* 0x3c003c003f147831 */ /* 0x000fc60000000014 */
[----:B------:R-:W-:Y:S01]  /*5c00*/  FFMA.FTZ R64, R6, R5, R64 ;  /* 0x0000000506407223 */ /* 0x000fe20000010040 */
        /* <DEDUP_REMOVED lines=23> */
[----:B------:R-:W-:Y:S02]  /*5d80*/  HADD2.F32 R6, -RZ, R25.H1_H1 ;  /* 0x30000019ff067230 */ /* 0x000fe40000004100 */
[----:B------:R-:W-:Y:S01]  /*5d90*/  FFMA.FTZ R7, R9, R8, R7 ;  /* 0x0000000809077223 */ /* 0x000fe20000010007 */
[----:B------:R-:W-:-:S03]  /*5da0*/  FMUL.FTZ R4, R5, R4 ;  /* 0x0000000405047220 */ /* 0x000fc60000410000 */
[----:B------:R-:W-:Y:S02]  /*5db0*/  FMUL.FTZ R7, R6, R7 ;  /* 0x0000000706077220 */ /* 0x000fe40000410000 */
[----:B------:R-:W-:-:S03]  /*5dc0*/  F2FP.F16.F32.PACK_AB R4, RZ, R4 ;  /* 0x00000004ff04723e */ /* 0x000fc600000000ff */
[----:B------:R-:W-:-:S04]  /*5dd0*/  F2FP.F16.F32.PACK_AB R7, RZ, R7 ;  /* 0x00000007ff07723e */ /* 0x000fc800000000ff */
[----:B------:R-:W-:-:S05]  /*5de0*/  PRMT R4, R4, 0x5410, R7 ;  /* 0x0000541004047816 */ /* 0x000fca0000000007 */
[----:B------:R-:W-:-:S07]  /*5df0*/  HADD2 R19, R4, R19 ;  /* 0x0000001304137230 */ /* 0x000fce0000000000 */
.L_x_3664:
[----:B------:R-:W-:Y:S01]  /*5e00*/  @!P0 MOV R18, R58 ;  /* 0x0000003a00128202 */ /* 0x000fe20000000f00 */
[----:B------:R-:W-:Y:S06]  /*5e10*/  @P1 BRA `(.L_x_3665) ;  /* 0x0000000400681947 */ /* 0x000fec0003800000 */
        /* <DEDUP_REMOVED lines=26> */
[----:B------:R-:W-:-:S02]  /*5fc0*/  FFMA.FTZ R7, R7, R61, RZ ;  /* 0x0000003d07077223 */ /* 0x000fc400000100ff */
        /* <DEDUP_REMOVED lines=18> */
[-C--:B------:R-:W-:Y:S01]  /*60f0*/  FFMA.FTZ R37, R6, R58.reuse, R37 ;  /* 0x0000003a06257223 */ /* 0x080fe20000010025 */
[----:B------:R-:W-:Y:S01]  /*6100*/  FFMA.FTZ R59, R32, R58, R59 ;  /* 0x0000003a203b7223 */ /* 0x000fe2000001003b */
[--C-:B-1----:R-:W-:Y:S02]  /*6110*/  HADD2.F32 R6, -RZ, R8.reuse.H0_H0 ;  /* 0x20000008ff067230 */ /* 0x102fe40000004100 */
[----:B------:R-:W-:Y:S02]  /*6120*/  HADD2.F32 R32, -RZ, R47.H0_H0 ;  /* 0x2000002fff207230 */ /* 0x000fe40000004100 */
        /* <DEDUP_REMOVED lines=17> */
[-C--:B------:R-:W-:Y:S01]  /*6240*/  FFMA.FTZ R8, R54, R4.reuse, R7 ;  /* 0x0000000436087223 */ /* 0x080fe20000010007 */
[----:B------:R-:W-:Y:S02]  /*6250*/  HADD2.F32 R32, -RZ, R57.H0_H0 ;  /* 0x20000039ff207230 */ /* 0x000fe40000004100 */
[----:B------:R-:W-:Y:S01]  /*6260*/  FFMA.FTZ R10, R10, R4, R37 ;  /* 0x000000040a0a7223 */ /* 0x000fe20000010025 */
[--C-:B------:R-:W-:Y:S02]  /*6270*/  HADD2.F32 R7, -RZ, R0.reuse.H1_H1 ;  /* 0x30000000ff077230 */ /* 0x100fe40000004100 */
[----:B------:R-:W-:Y:S01]  /*6280*/  FFMA.FTZ R8, R5, R9, R8 ;  /* 0x0000000905087223 */ /* 0x000fe20000010008 */
[----:B------:R-:W-:-:S02]  /*6290*/  HADD2.F32 R5, -RZ, R0.H0_H0 ;  /* 0x20000000ff057230 */ /* 0x000fc40000004100 */
[----:B------:R-:W-:Y:S01]  /*62a0*/  FFMA.FTZ R4, R32, R4, R59 ;  /* 0x0000000420047223 */ /* 0x000fe2000001003b */
        /* <DEDUP_REMOVED lines=17> */
.L_x_3665:
        /* <DEDUP_REMOVED lines=8> */
.L_x_3657:
        /* <DEDUP_REMOVED lines=9> */
.L_x_3672:
        /* <DEDUP_REMOVED lines=8> */
[----:B------:R0:W4:Y:S01]  /*6550*/  LDG.E.128.CONSTANT R8, desc[UR8][R30.64] ;  /* 0x000000081e087981 */ /* 0x000122000c1e9d00 */
[----:B------:R-:W-:-:S05]  /*6560*/  @!P0 MOV R27, R17 ;  /* 0x00000011001b8202 */ /* 0x000fca0000000f00 */
[----:B------:R1:W5:Y:S01]  /*6570*/  @!P0 LDG.E.U16.CONSTANT R32, desc[UR8][R26.64] ;  /* 0x000000081a208981 */ /* 0x000362000c1e9500 */
[----:B------:R-:W-:Y:S01]  /*6580*/  ISETP.NE.AND P2, PT, R2, RZ, PT ;  /* 0x000000ff0200720c */ /* 0x000fe20003f45270 */
[----:B0-----:R-:W-:Y:S01]  /*6590*/  IMAD.WIDE R30, R16, 0x4, R30 ;  /* 0x00000004101e7825 */ /* 0x001fe200078e021e */
[----:B--2---:R-:W-:Y:S02]  /*65a0*/  SHF.R.U32.HI R36, RZ, 0x6, R5 ;  /* 0x00000006ff247819 */ /* 0x004fe40000011605 */
[----:B------:R-:W-:Y:S02]  /*65b0*/  LOP3.LUT R48, R4, 0x3f003f, RZ, 0xc0, !PT ;  /* 0x003f003f04307812 */ /* 0x000fe400078ec0ff */
[----:B------:R-:W-:Y:S02]  /*65c0*/  SHF.R.U32.HI R28, RZ, 0xc, R4 ;  /* 0x0000000cff1c7819 */ /* 0x000fe40000011604 */
[----:B-1----:R-:W-:Y:S02]  /*65d0*/  SHF.R.U32.HI R27, RZ, 0xc, R6 ;  /* 0x0000000cff1b7819 */ /* 0x002fe40000011606 */
        /* <DEDUP_REMOVED lines=25> */
[----:B------:R-:W-:Y:S02]  /*6770*/  SHF.R.U32.HI R33, RZ, 0x8, R11 ;  /* 0x00000008ff217819 */ /* 0x000fe4000001160b */
        /* <DEDUP_REMOVED lines=8> */
[--C-:B------:R-:W-:Y:S02]  /*6800*/  SHF.R.U32.HI R28, RZ, 0x6, R12.reuse ;  /* 0x00000006ff1c7819 */ /* 0x100fe4000001160c */
[----:B------:R-:W-:Y:S02]  /*6810*/  SHF.R.U32.HI R10, RZ, 0xc, R12 ;  /* 0x0000000cff0a7819 */ /* 0x000fe4000001160c */
        /* <DEDUP_REMOVED lines=8> */
[----:B------:R-:W-:Y:S02]  /*68a0*/  SHF.R.U32.HI R15, RZ, 0xc, R15 ;  /* 0x0000000cff0f7819 */ /* 0x000fe4000001160f */
[----:B------:R-:W-:Y:S02]  /*68b0*/  LOP3.LUT R53, R53, 0xf000f, RZ, 0xc0, !PT ;  /* 0x000f000f35357812 */ /* 0x000fe400078ec0ff */
[----:B------:R-:W-:Y:S02]  /*68c0*/  LOP3.LUT R45, R11, 0x3f003f, RZ, 0xc0, !PT ;  /* 0x003f003f0b2d7812 */ /* 0x000fe400078ec0ff */
[--C-:B------:R-:W-:Y:S02]  /*68d0*/  SHF.R.U32.HI R41, RZ, 0x6, R11.reuse ;  /* 0x00000006ff297819 */ /* 0x100fe4000001160b */
[----:B------:R-:W-:-:S02]  /*68e0*/  SHF.R.U32.HI R52, RZ, 0xa, R11 ;  /* 0x0000000aff347819 */ /* 0x000fc4000001160b */
        /* <DEDUP_REMOVED lines=112> */
[----:B------:R-:W-:Y:S02]  /*6ff0*/  HADD2 R6, R6.H0_H0, R6.H1_H1 ;  /* 0x3000000606067230 */ /* 0x000fe40000000800 */
        /* <DEDUP_REMOVED lines=13> */
.L_x_3668:
[----:B------:R-:W-:Y:S05]  /*70d0*/  @P1 BRA `(.L_x_3669) ;  /* 0x0000000000b01947 */ /* 0x000fea0003800000 */
[----:B------:R-:W0:Y:S01]  /*70e0*/  LDS.128 R4, [UR4] ;  /* 0x00000004ff047984 */ /* 0x000e220008000c00 */
        /* <DEDUP_REMOVED lines=43> */
.L_x_3669:
[C---:B------:R-:W-:Y:S01]  /*73a0*/  IMAD.WIDE R12, R16.reuse, 0x4, R30 ;  /* 0x00000004100c7825 */ /* 0x040fe200078e021e */
[----:B------:R-:W2:Y:S03]  /*73b0*/  LDG.E.128.CONSTANT R4, desc[UR8][R30.64] ;  /* 0x000000081e047981 */ /* 0x000ea6000c1e9d00 */
[----:B------:R-:W-:Y:S02]  /*73c0*/  IMAD.WIDE R28, R16, 0x4, R12 ;  /* 0x00000004101c7825 */ /* 0x000fe400078e020c */
[----:B------:R-:W3:Y:S04]  /*73d0*/  LDG.E.128.CONSTANT R12, desc[UR8][R12.64] ;  /* 0x000000080c0c7981 */ /* 0x000ee8000c1e9d00 */
[----:B------:R-:W4:Y:S01]  /*73e0*/  LDG.E.128.CONSTANT R8, desc[UR8][R28.64] ;  /* 0x000000081c087981 */ /* 0x000f22000c1e9d00 */
[----:B-----5:R-:W-:-:S02]  /*73f0*/  @!P0 IADD3 R22, PT, PT, R32, R3, RZ ;  /* 0x0000000320168210 */ /* 0x020fc40007ffe0ff */
[--C-:B--2---:R-:W-:Y:S02]  /*7400*/  SHF.R.U32.HI R45, RZ, 0xc, R4.reuse ;  /* 0x0000000cff2d7819 */ /* 0x104fe40000011604 */
[----:B------:R-:W-:Y:S02]  /*7410*/  SHF.R.U32.HI R47, RZ, 0xc, R5 ;  /* 0x0000000cff2f7819 */ /* 0x000fe40000011605 */
[----:B------:R-:W-:Y:S02]  /*7420*/  LOP3.LUT R42, R4, 0x3f003f, RZ, 0xc0, !PT ;  /* 0x003f003f042a7812 */ /* 0x000fe400078ec0ff */
[----:B------:R-:W-:Y:S02]  /*7430*/  SHF.R.U32.HI R38, RZ, 0x6, R4 ;  /* 0x00000006ff267819 */ /* 0x000fe40000011604 */
        /* <DEDUP_REMOVED lines=23> */
[----:B------:R-:W-:Y:S02]  /*75b0*/  LOP3.LUT R10, R45, 0x300030, R46, 0xf8, !PT ;  /* 0x003000302d0a7812 */ /* 0x000fe400078ef82e */
[----:B------:R-:W-:Y:S02]  /*75c0*/  LOP3.LUT R9, R9, 0x300030, R8, 0xf8, !PT ;  /* 0x0030003009097812 */ /* 0x000fe400078ef808 */
[----:B------:R-:W-:-:S02]  /*75d0*/  LOP3.LUT R8, R48, 0x300030, R49, 0xf8, !PT ;  /* 0x0030003030087812 */ /* 0x000fc400078ef831 */
[----:B---3--:R-:W-:Y:S02]  /*75e0*/  LOP3.LUT R46, R12, 0x3f003f, RZ, 0xc0, !PT ;  /* 0x003f003f0c2e7812 */ /* 0x008fe400078ec0ff */
[--C-:B------:R-:W-:Y:S02]  /*75f0*/  SHF.R.U32.HI R47, RZ, 0x6, R12.reuse ;  /* 0x00000006ff2f7819 */ /* 0x100fe4000001160c */
[----:B------:R-:W-:Y:S02]  /*7600*/  SHF.R.U32.HI R45, RZ, 0xc, R12 ;  /* 0x0000000cff2d7819 */ /* 0x000fe4000001160c */
[----:B------:R-:W-:Y:S02]  /*7610*/  LOP3.LUT R48, R14, 0x3f003f, RZ, 0xc0, !PT ;  /* 0x003f003f0e307812 */ /* 0x000fe400078ec0ff */
[----:B------:R-:W-:Y:S02]  /*7620*/  SHF.R.U32.HI R12, RZ, 0x6, R14 ;  /* 0x00000006ff0c7819 */ /* 0x000fe4000001160e */
[----:B------:R-:W-:-:S02]  /*7630*/  LOP3.LUT R44, R7, 0x3f003f, RZ, 0xc0, !PT ;  /* 0x003f003f072c7812 */ /* 0x000fc400078ec0ff */
[----:B------:R-:W-:Y:S02]  /*7640*/  SHF.R.U32.HI R43, RZ, 0x6, R7 ;  /* 0x00000006ff2b7819 */ /* 0x000fe40000011607 */
[----:B------:R-:W-:Y:S02]  /*7650*/  SHF.R.U32.HI R14, RZ, 0xc, R14 ;  /* 0x0000000cff0e7819 */ /* 0x000fe4000001160e */
[----:B------:R-:W-:Y:S02]  /*7660*/  LOP3.LUT R34, R11, 0x3f003f, RZ, 0xc0, !PT ;  /* 0x003f003f0b227812 */ /* 0x000fe400078ec0ff */
[--C-:B------:R-:W-:Y:S02]  /*7670*/  SHF.R.U32.HI R31, RZ, 0x6, R11.reuse ;  /* 0x00000006ff1f7819 */ /* 0x100fe4000001160b */
[----:B------:R-:W-:Y:S02]  /*7680*/  SHF.R.U32.HI R7, RZ, 0xa, R11 ;  /* 0x0000000aff077819 */ /* 0x000fe4000001160b */
[----:B------:R-:W-:-:S02]  /*7690*/  LOP3.LUT R51, R50, 0x300030, R51, 0xf8, !PT ;  /* 0x0030003032337812 */ /* 0x000fc400078ef833 */
[----:B------:R-:W-:Y:S02]  /*76a0*/  LOP3.LUT R50, R13, 0x3f003f, RZ, 0xc0, !PT ;  /* 0x003f003f0d327812 */ /* 0x000fe400078ec0ff */
[--C-:B------:R-:W-:Y:S02]  /*76b0*/  SHF.R.U32.HI R11, RZ, 0x6, R13.reuse ;  /* 0x00000006ff0b7819 */ /* 0x100fe4000001160d */
[----:B------:R-:W-:Y:S02]  /*76c0*/  SHF.R.U32.HI R52, RZ, 0xc, R13 ;  /* 0x0000000cff347819 */ /* 0x000fe4000001160d */
        /* <DEDUP_REMOVED lines=14> */
[----:B------:R-:W-:Y:S01]  /*77b0*/  LOP3.LUT R44, R41, 0x64006400, RZ, 0xfc, !PT ;  /* 0x64006400292c7812 */ /* 0x000fe200078efcff */
[----:B------:R-:W-:Y:S01]  /*77c0*/  HADD2 R41, R15, -1056, -1056 ;  /* 0xe420e4200f297430 */ /* 0x000fe20000000000 */
        /* <DEDUP_REMOVED lines=41> */
[----:B------:R-:W-:Y:S01]  /*7a60*/  @!P0 IADD3 R53, PT, PT, R18, 0x1, RZ ;  /* 0x0000000112358810 */ /* 0x000fe20007ffe0ff */
        /* <DEDUP_REMOVED lines=73> */
.L_x_3670:
[----:B------:R-:W-:Y:S01]  /*7f00*/  @!P0 MOV R18, R53 ;  /* 0x0000003500128202 */ /* 0x000fe20000000f00 */
        /* <DEDUP_REMOVED lines=43> */
.L_x_3671:
[----:B------:R-:W-:Y:S01]  /*81c0*/  IADD3 R3, PT, PT, R3, 0x20, RZ ;  /* 0x0000002003037810 */ /* 0x000fe20007ffe0ff */
[----:B------:R-:W-:Y:S01]  /*81d0*/  UIADD3 UR4, UPT, UPT, UR4, 0x40, URZ ;  /* 0x0000004004047890 */ /* 0x000fe2000fffe0ff */
[----:B------:R-:W-:Y:S01]  /*81e0*/  IADD3 R26, P2, PT, R26, 0x80, RZ ;  /* 0x000000801a1a7810 */ /* 0x000fe20007f5e0ff */
[----:B------:R-:W-:Y:S01]  /*81f0*/  IMAD.WIDE R28, R16, 0x4, R28 ;  /* 0x00000004101c7825 */ /* 0x000fe200078e021c */
[----:B------:R-:W-:Y:S02]  /*8200*/  ISETP.GE.AND P0, PT, R3, R24, PT ;  /* 0x000000180300720c */ /* 0x000fe40003f06270 */
[----:B------:R-:W-:-:S11]  /*8210*/  IADD3.X R17, PT, PT, RZ, R17, RZ, P2, !PT ;  /* 0x00000011ff117210 */ /* 0x000fd600017fe4ff */
[----:B------:R-:W-:Y:S05]  /*8220*/  @!P0 BRA `(.L_x_3672) ;  /* 0xffffffe000a88947 */ /* 0x000fea000383ffff */
.L_x_3667:
[----:B------:R-:W0:Y:S01]  /*8230*/  S2R R3, SR_CTAID.X ;  /* 0x0000000000037919 */ /* 0x000e220000002500 */
[----:B------:R-:W1:Y:S01]  /*8240*/  S2UR UR4, SR_CTAID.Y ;  /* 0x00000000000479c3 */ /* 0x000e620000002600 */
[----:B------:R-:W0:Y:S07]  /*8250*/  S2R R0, SR_TID.X ;  /* 0x0000000000007919 */ /* 0x000e2e0000002100 */
[----:B------:R-:W2:Y:S01]  /*8260*/  LDC.64 R4, c[0x0][0x3a0] ;  /* 0x0000e800ff047b82 */ /* 0x000ea20000000a00 */
[----:B-1----:R-:W-:Y:S01]  /*8270*/  USHF.L.U32 UR4, UR4, 0x1, URZ ;  /* 0x0000000104047899 */ /* 0x002fe200080006ff */
[----:B0-----:R-:W-:-:S06]  /*8280*/  LEA R3, R3, R0, 0x6 ;  /* 0x0000000003037211 */ /* 0x001fcc00078e30ff */
[----:B------:R-:W0:Y:S01]  /*8290*/  LDC R0, c[0x0][0x3a8] ;  /* 0x0000ea00ff007b82 */ /* 0x000e220000000800 */
[----:B------:R-:W-:-:S05]  /*82a0*/  SHF.L.U32 R3, R3, 0x2, RZ ;  /* 0x0000000203037819 */ /* 0x000fca00000006ff */
[----:B------:R-:W-:-:S04]  /*82b0*/  IMAD R3, R16, UR4, R3 ;  /* 0x0000000410037c24 */ /* 0x000fc8000f8e0203 */
        /* <DEDUP_REMOVED lines=10> */
.L_x_3676:
[----:B------:R-:W0:Y:S02]  /*8360*/  LDS R2, [R0] ;  /* 0x0000000000027984 */ /* 0x000e240000000800 */
[----:B0-----:R-:W-:-:S05]  /*8370*/  HADD2 R3, R2, R20 ;  /* 0x0000001402037230 */ /* 0x001fca0000000000 */
[----:B------:R-:W0:Y:S02]  /*8380*/  ATOMS.CAST.SPIN P1, [R0], R2, R3 ;  /* 0x000000020000758d */ /* 0x000e240001820003 */
[----:B0-----:R-:W-:Y:S05]  /*8390*/  @!P1 BRA `(.L_x_3676) ;  /* 0xfffffffc00f09947 */ /* 0x001fea000383ffff */
[----:B------:R-:W-:Y:S05]  /*83a0*/  BRA `(.L_x_3674) ;  /* 0x00000000000c7947 */ /* 0x000fea0003800000 */
.L_x_3675:
[----:B------:R-:W2:Y:S02]  /*83b0*/  LD.E R0, desc[UR8][R4.64] ;  /* 0x0000000804007980 */ /* 0x000ea4000c101900 */
[----:B--2---:R-:W-:-:S05]  /*83c0*/  IADD3 R3, PT, PT, R20, R0, RZ ;  /* 0x0000000014037210 */ /* 0x004fca0007ffe0ff */
[----:B------:R0:W-:Y:S02]  /*83d0*/  ST.E desc[UR8][R4.64], R3 ;  /* 0x0000000304007985 */ /* 0x0001e4000c101908 */
.L_x_3674:
[----:B------:R-:W-:Y:S05]  /*83e0*/  BSYNC.RECONVERGENT B0 ;  /* 0x0000000000007941 */ /* 0x000fea0003800200 */
.L_x_3673:
[----:B------:R1:W-:Y:S01]  /*83f0*/  ATOM.E.ADD.F16x2.RN.STRONG.GPU P1, RZ, desc[UR8][R4.64+0x4], R19 ;  /* 0x8000041304ff79a2 */ /* 0x0003e2000c12e108 */
[----:B------:R-:W-:Y:S04]  /*8400*/  BSSY.RECONVERGENT B0, `(.L_x_3677) ;  /* 0x000000e000007945 */ /* 0x000fe80003800200 */
[----:B-1----:R-:W-:Y:S05]  /*8410*/  @P1 BRA `(.L_x_3678) ;  /* 0x0000000000301947 */ /* 0x002fea0003800000 */
[----:B------:R-:W1:Y:S02]  /*8420*/  QSPC.E.S P1, RZ, [R4+0x4] ;  /* 0x0000040004ff73aa */ /* 0x000e640000020500 */
[----:B-1----:R-:W-:Y:S05]  /*8430*/  @!P1 BRA `(.L_x_3679) ;  /* 0x00000000001c9947 */ /* 0x002fea0003800000 */
[----:B------:R-:W-:-:S04]  /*8440*/  MOV R2, R4 ;  /* 0x0000000400027202 */ /* 0x000fc80000000f00 */
[----:B------:R-:W-:-:S07]  /*8450*/  MOV R0, R2 ;  /* 0x0000000200007202 */ /* 0x000fce0000000f00 */
.L_x_3680:
[----:B------:R-:W0:Y:S02]  /*8460*/  LDS R2, [R0+0x4] ;  /* 0x0000040000027984 */ /* 0x000e240000000800 */
[----:B0-----:R-:W-:-:S05]  /*8470*/  HFMA2 R3, R2, 1, 1, R19 ;  /* 0x3c003c0002037831 */ /* 0x001fca0000000013 */
[----:B------:R-:W0:Y:S02]  /*8480*/  ATOMS.CAST.SPIN P1, [R0+0x4], R2, R3 ;  /* 0x000004020000758d */ /* 0x000e240001820003 */
[----:B0-----:R-:W-:Y:S05]  /*8490*/  @!P1 BRA `(.L_x_3680) ;  /* 0xfffffffc00f09947 */ /* 0x001fea000383ffff */
[----:B------:R-:W-:Y:S05]  /*84a0*/  BRA `(.L_x_3678) ;  /* 0x00000000000c7947 */ /* 0x000fea0003800000 */
.L_x_3679:
[----:B------:R-:W0:Y:S02]  /*84b0*/  LD.E R0, desc[UR8][R4.64+0x4] ;  /* 0x0000040804007980 */ /* 0x000e24000c101900 */
[----:B0-----:R-:W-:-:S05]  /*84c0*/  IADD3 R3, PT, PT, R19, R0, RZ ;  /* 0x0000000013037210 */ /* 0x001fca0007ffe0ff */
[----:B------:R1:W-:Y:S02]  /*84d0*/  ST.E desc[UR8][R4.64+0x4], R3 ;  /* 0x0000040304007985 */ /* 0x0003e4000c101908 */
.L_x_3678:
[----:B------:R-:W-:Y:S05]  /*84e0*/  BSYNC.RECONVERGENT B0 ;  /* 0x0000000000007941 */ /* 0x000fea0003800200 */
.L_x_3677:
        /* <DEDUP_REMOVED lines=9> */
.L_x_3684:
[----:B------:R-:W0:Y:S02]  /*8580*/  LDS R2, [R0] ;  /* 0x0000000000027984 */ /* 0x000e240000000800 */
[----:B0-----:R-:W-:-:S05]  /*8590*/  HADD2 R3, R2, R23 ;  /* 0x0000001702037230 */ /* 0x001fca0000000000 */
[----:B------:R-:W0:Y:S02]  /*85a0*/  ATOMS.CAST.SPIN P0, [R0], R2, R3 ;  /* 0x000000020000758d */ /* 0x000e240001800003 */
[----:B0-----:R-:W-:Y:S05]  /*85b0*/  @!P0 BRA `(.L_x_3684) ;  /* 0xfffffffc00f08947 */ /* 0x001fea000383ffff */
[----:B------:R-:W-:Y:S05]  /*85c0*/  BRA `(.L_x_3682) ;  /* 0x00000000000c7947 */ /* 0x000fea0003800000 */
.L_x_3683:
[----:B------:R-:W2:Y:S02]  /*85d0*/  LD.E R0, desc[UR8][R4.64] ;  /* 0x0000000804007980 */ /* 0x000ea4000c101900 */
[----:B--2---:R-:W-:-:S05]  /*85e0*/  IADD3 R3, PT, PT, R23, R0, RZ ;  /* 0x0000000017037210 */ /* 0x004fca0007ffe0ff */
[----:B------:R0:W-:Y:S02]  /*85f0*/  ST.E desc[UR8][R4.64], R3 ;  /* 0x0000000304007985 */ /* 0x0001e4000c101908 */
.L_x_3682:
[----:B------:R-:W-:Y:S05]  /*8600*/  BSYNC.RECONVERGENT B0 ;  /* 0x0000000000007941 */ /* 0x000fea0003800200 */
.L_x_3681:
[----:B------:R1:W-:Y:S02]  /*8610*/  ATOM.E.ADD.F16x2.RN.STRONG.GPU P0, RZ, desc[UR8][R4.64+0x4], R21 ;  /* 0x8000041504ff79a2 */ /* 0x0003e4000c10e108 */
[----:B-1----:R-:W-:Y:S05]  /*8620*/  @P0 EXIT ;  /* 0x000000000000094d */ /* 0x002fea0003800000 */
[----:B------:R-:W1:Y:S02]  /*8630*/  QSPC.E.S P0, RZ, [R4+0x4] ;  /* 0x0000040004ff73aa */ /* 0x000e640000000500 */
[----:B-1----:R-:W-:Y:S05]  /*8640*/  @!P0 BRA `(.L_x_3685) ;  /* 0x00000000001c8947 */ /* 0x002fea0003800000 */
[----:B------:R-:W-:-:S04]  /*8650*/  MOV R2, R4 ;  /* 0x0000000400027202 */ /* 0x000fc80000000f00 */
[----:B------:R-:W-:-:S07]  /*8660*/  MOV R0, R2 ;  /* 0x0000000200007202 */ /* 0x000fce0000000f00 */
.L_x_3686:
[----:B------:R-:W0:Y:S02]  /*8670*/  LDS R2, [R0+0x4] ;  /* 0x0000040000027984 */ /* 0x000e240000000800 */
[----:B0-----:R-:W-:-:S05]  /*8680*/  HFMA2 R3, R2, 1, 1, R21 ;  /* 0x3c003c0002037831 */ /* 0x001fca0000000015 */
[----:B------:R-:W0:Y:S02]  /*8690*/  ATOMS.CAST.SPIN P0, [R0+0x4], R2, R3 ;  /* 0x000004020000758d */ /* 0x000e240001800003 */
[----:B0-----:R-:W-:Y:S05]  /*86a0*/  @!P0 BRA `(.L_x_3686) ;  /* 0xfffffffc00f08947 */ /* 0x001fea000383ffff */
[----:B------:R-:W-:Y:S05]  /*86b0*/  EXIT ;  /* 0x000000000000794d */ /* 0x000fea0003800000 */
.L_x_3685:
[----:B------:R-:W0:Y:S02]  /*86c0*/  LD.E R0, desc[UR8][R4.64+0x4] ;  /* 0x0000040804007980 */ /* 0x000e24000c101900 */
[----:B0-----:R-:W-:-:S05]  /*86d0*/  IADD3 R3, PT, PT, R21, R0, RZ ;  /* 0x0000000015037210 */ /* 0x001fca0007ffe0ff */
[----:B------:R-:W-:Y:S01]  /*86e0*/  ST.E desc[UR8][R4.64+0x4], R3 ;  /* 0x0000040304007985 */ /* 0x000fe2000c101908 */
[----:B------:R-:W-:Y:S05]  /*86f0*/  EXIT ;  /* 0x000000000000794d */ /* 0x000fea0003800000 */
.L_x_3687:
        /* <DEDUP_REMOVED lines=16> */
.L_x_5330:


//--------------------- .text._Z23gemm_half_q_half_kernelILi2ELi40ELb1ELb0ELi64EEvPK6__halfPKjS4_S2_PS0_iiiiPKtS7_iiiiiibS2_i --------------------------
	.section	.text._Z23gemm_half_q_half_kernelILi2ELi40ELb1ELb0ELi64EEvPK6__halfPKjS4_S2_PS0_iiiiPKtS7_iiiiiibS2_i,"ax",@progbits
	.align	128
        .global         _Z23gemm_half_q_half_kernelILi2ELi40ELb1ELb0ELi64EEvPK6__halfPKjS4_S2_PS0_iiiiPKtS7_iiiiiibS2_i
        .type           _Z23gemm_half_q_half_kernelILi2ELi40ELb1ELb0ELi64EEvPK6__halfPKjS4_S2_PS0_iiiiPKtS7_iiiiiibS2_i,@function
        .size           _Z23gemm_half_q_half_kernelILi2ELi40ELb1ELb0ELi64EEvPK6__halfPKjS4_S2_PS0_iiiiPKtS7_iiiiiibS2_i,(.L_x_5331 - _Z23gemm_half_q_half_kernelILi2ELi40ELb1ELb0ELi64EEvPK6__halfPKjS4_S2_PS0_iiiiPKtS7_iiiiiibS2_i)
        .other          _Z23gemm_half_q_half_kernelILi2ELi40ELb1ELb0ELi64EEvPK6__halfPKjS4_S2_PS0_iiiiPKtS7_iiiiiibS2_i,@"STO_CUDA_ENTRY STV_DEFAULT"
_Z23gemm_half_q_half_kernelILi2ELi40ELb1ELb0ELi64EEvPK6__halfPKjS4_S2_PS0_iiiiPKtS7_iiiiiibS2_i:
.text._Z23gemm_half_q_half_kernelILi2ELi40ELb1ELb0ELi64EEvPK6__halfPKjS4_S2_PS0_iiiiPKtS7_iiiiiibS2_i:
[----:B------:R-:W0:Y:S08]  /*0000*/  LDC R1, c[0x0][0x37c] ;  /* 0x0000df00ff017b82 */ /* 0x000e300000000800 */
[----:B------:R-:W1:Y:S01]  /*0010*/  S2UR UR12, SR_CTAID.Y ;  /* 0x00000000000c79c3 */ /* 0x000e620000002600 */
[----:B------:R-:W2:Y:S01]  /*0020*/  LDCU UR5, c[0x0][0x3a8] ;  /* 0x00007500ff0577ac */ /* 0x000ea20008000800 */
[----:B0-----:R-:W-:Y:S01]  /*0030*/  IADD3 R1, PT, PT, R1, -0x10, RZ ;  /* 0xfffffff001017810 */ /* 0x001fe20007ffe0ff */
[----:B-1----:R-:W-:-:S04]  /*0040*/  USHF.L.U32 UR18, UR12, 0x1, URZ ;  /* 0x000000010c127899 */ /* 0x002fc800080006ff */
[----:B--2---:R-:W-:-:S04]  /*0050*/  UIADD3 UR5, UPT, UPT, -UR18, UR5, URZ ;  /* 0x0000000512057290 */ /* 0x004fc8000fffe1ff */
[----:B------:R-:W-:-:S06]  /*0060*/  UISETP.GE.AND UP0, UPT, UR5, 0x1, UPT ;  /* 0x000000010500788c */ /* 0x000fcc000bf06270 */
[----:B------:R-:W-:-:S13]  /*0070*/  PLOP3.LUT P0, PT, PT, PT, UP0, 0x80, 0x8 ;  /* 0x000000000008781c */ /* 0x000fda0003f0f008 */
[----:B------:R-:W-:Y:S05]  /*0080*/  @!P0 EXIT ;  /* 0x000000000000894d */ /* 0x000fea0003800000 */
[----:B------:R-:W0:Y:S01]  /*0090*/  LDC R7, c[0x0][0x3f0] ;  /* 0x0000fc00ff077b82 */ /* 0x000e220000000800 */
[----:B------:R-:W-:Y:S01]  /*00a0*/  UISETP.NE.AND UP1, UPT, UR5, 0x1, UPT ;  /* 0x000000010500788c */ /* 0x000fe2000bf25270 */
[----:B------:R-:W1:Y:S05]  /*00b0*/  LDCU.64 UR14, c[0x0][0x358] ;  /* 0x00006b00ff0e77ac */ /* 0x000e6a0008000a00 */
[----:B------:R-:W-:Y:S01]  /*00c0*/  PLOP3.LUT P0, PT, PT, PT, UP1, 0x80, 0x8 ;  /* 0x000000000008781c */ /* 0x000fe20003f0f018 */
[----:B------:R-:W0:Y:S08]  /*00d0*/  LDC.64 R4, c[0x0][0x3e8] ;  /* 0x0000fa00ff047b82 */ /* 0x000e300000000a00 */
[----:B------:R-:W2:Y:S01]  /*00e0*/  LDC.64 R2, c[0x0][0x3e8] ;  /* 0x0000fa00ff027b82 */ /* 0x000ea20000000a00 */
[----:B0-----:R-:W-:-:S06]  /*00f0*/  IMAD.WIDE R4, R7, 0x2, R4 ;  /* 0x0000000207047825 */ /* 0x001fcc00078e0204 */
[----:B-1----:R-:W3:Y:S04]  /*0100*/  @P0 LDG.E.U16 R4, desc[UR14][R4.64] ;  /* 0x0000000e04040981 */ /* 0x002ee8000c1e1500 */
[----:B--2---:R-:W2:Y:S01]  /*0110*/  LDG.E.U16 R2, desc[UR14][R2.64] ;  /* 0x0000000e02027981 */ /* 0x004ea2000c1e1500 */
[----:B---3--:R-:W-:Y:S02]  /*0120*/  @P0 R2UR UR10, R4 ;  /* 0x00000000040a02ca */ /* 0x008fe400000e0000 */
[----:B--2---:R-:W-:-:S13]  /*0130*/  R2UR UR19, R2 ;  /* 0x00000000021372ca */ /* 0x004fda00000e0000 */
[----:B------:R-:W-:Y:S02]  /*0140*/  @UP1 ULOP3.LUT UR4, UR10, UR19, URZ, 0xfc, !UPT ;  /* 0x000000130a041292 */ /* 0x000fe4000f8efcff */
[----:B------:R-:W-:-:S04]  /*0150*/  MOV R0, UR19 ;  /* 0x0000001300007c02 */ /* 0x000fc80008000f00 */
[----:B------:R-:W-:-:S04]  /*0160*/  @P0 MOV R0, UR4 ;  /* 0x0000000400000c02 */ /* 0x000fc80008000f00 */
[----:B------:R-:W-:-:S04]  /*0170*/  PRMT R0, R0, 0x9910, RZ ;  /* 0x0000991000007816 */ /* 0x000fc800000000ff */
[----:B------:R-:W-:-:S13]  /*0180*/  ISETP.NE.AND P0, PT, R0, RZ, PT ;  /* 0x000000ff0000720c */ /* 0x000fda0003f05270 */
[----:B------:R-:W-:Y:S05]  /*0190*/  @!P0 EXIT ;  /* 0x000000000000894d */ /* 0x000fea0003800000 */
[----:B------:R-:W0:Y:S01]  /*01a0*/  S2UR UR8, SR_CTAID.Z ;  /* 0x00000000000879c3 */ /* 0x000e220000002700 */
[----:B------:R-:W1:Y:S01]  /*01b0*/  S2R R2, SR_TID.X ;  /* 0x0000000000027919 */ /* 0x000e620000002100 */
[----:B------:R-:W-:Y:S01]  /*01c0*/  UMOV UR9, 0x2 ;  /* 0x0000000200097882 */ /* 0x000fe20000000000 */
[----:B------:R-:W-:Y:S01]  /*01d0*/  BSSY.RECONVERGENT B0, `(.L_x_3688) ;  /* 0x00000be000007945 */ /* 0x000fe20003800200 */
[----:B------:R-:W-:Y:S02]  /*01e0*/  USEL UR9, UR9, 0x1, UP1 ;  /* 0x0000000109097887 */ /* 0x000fe40008800000 */
[----:B------:R-:W-:Y:S02]  /*01f0*/  UISETP.EQ.OR UP1, UPT, UR10, URZ, !UP1 ;  /* 0x000000ff0a00728c */ /* 0x000fe4000cf22670 */
[----:B------:R-:W2:Y:S08]  /*0200*/  LDC R0, c[0x0][0x3b0] ;  /* 0x0000ec00ff007b82 */ /* 0x000eb00000000800 */
[----:B------:R-:W3:Y:S01]  /*0210*/  S2UR UR4, SR_CTAID.X ;  /* 0x00000000000479c3 */ /* 0x000ee20000002500 */
[----:B0-----:R-:W-:-:S06]  /*0220*/  USHF.L.U32 UR6, UR8, 0x6, URZ ;  /* 0x0000000608067899 */ /* 0x001fcc00080006ff */
[----:B------:R-:W-:Y:S02]  /*0230*/  MOV R3, UR6 ;  /* 0x0000000600037c02 */ /* 0x000fe40008000f00 */
[----:B-1----:R-:W-:Y:S02]  /*0240*/  IADD3 R18, PT, PT, R2, UR6, RZ ;  /* 0x0000000602127c10 */ /* 0x002fe4000fffe0ff */
[----:B--2---:R-:W-:-:S04]  /*0250*/  VIADDMNMX R3, R3, 0x40, R0, PT ;  /* 0x0000004003037846 */ /* 0x004fc80003800100 */
[----:B------:R-:W-:Y:S01]  /*0260*/  R2UR UR7, R3 ;  /* 0x00000000030772ca */ /* 0x000fe200000e0000 */
[----:B---3--:R-:W-:-:S06]  /*0270*/  USHF.L.U32 UR4, UR4, 0x8, URZ ;  /* 0x0000000804047899 */ /* 0x008fcc00080006ff */
[----:B------:R-:W-:-:S06]  /*0280*/  LEA R3, R2, UR4, 0x2 ;  /* 0x0000000402037c11 */ /* 0x000fcc000f8e10ff */
        /* <DEDUP_REMOVED lines=31> */
.L_x_3693:
        /* <DEDUP_REMOVED lines=32> */
.L_x_3692:
        /* <DEDUP_REMOVED lines=20> */
.L_x_3694:
[----:B------:R-:W-:-:S13]  /*07c0*/  ISETP.EQ.AND P1, PT, RZ, UR10, PT ;  /* 0x0000000aff007c0c */ /* 0x000fda000bf22270 */
[----:B------:R-:W-:Y:S05]  /*07d0*/  @!P0 BRA P1, `(.L_x_3689) ;  /* 0x0000000400748947 */ /* 0x000fea0000800000 */
.L_x_3691:
        /* <DEDUP_REMOVED lines=12> */
.L_x_3690:
        /* <DEDUP_REMOVED lines=15> */
.L_x_3697:
        /* <DEDUP_REMOVED lines=32> */
.L_x_3696:
        /* <DEDUP_REMOVED lines=21> */
.L_x_3698:
[----:B------:R-:W-:-:S09]  /*0ce0*/  UISETP.NE.OR UP0, UPT, UR10, URZ, UP0 ;  /* 0x000000ff0a00728c */ /* 0x000fd20008705670 */
[----:B------:R-:W-:Y:S05]  /*0cf0*/  BRA.U !UP0, `(.L_x_3689) ;  /* 0x00000001082c7547 */ /* 0x000fea000b800000 */
.L_x_3695:
        /* <DEDUP_REMOVED lines=11> */
.L_x_3689:
[----:B------:R-:W-:Y:S05]  /*0db0*/  BSYNC.RECONVERGENT B0 ;  /* 0x0000000000007941 */ /* 0x000fea0003800200 */
.L_x_3688:
        /* <DEDUP_REMOVED lines=20> */
.L_x_3702:
        /* <DEDUP_REMOVED lines=15> */
.L_x_3701:
        /* <DEDUP_REMOVED lines=12> */
.L_x_3703:
[----:B------:R-:W-:-:S09]  /*10b0*/  UISETP.NE.OR UP0, UPT, UR9, URZ, UP0 ;  /* 0x000000ff0900728c */ /* 0x000fd20008705670 */
[----:B------:R-:W-:Y:S05]  /*10c0*/  BRA.U !UP0, `(.L_x_3699) ;  /* 0x00000001081c7547 */ /* 0x000fea000b800000 */
.L_x_3700:
[----:B012---:R-:W0:Y:S02]  /*10d0*/  LDC.64 R4, c[0x0][0x3a0] ;  /* 0x0000e800ff047b82 */ /* 0x007e240000000a00 */
.L_x_3704:
[C---:B0-----:R-:W-:Y:S01]  /*10e0*/  IMAD.WIDE R6, R15.reuse, 0x2, R4 ;  /* 0x000000020f067825 */ /* 0x041fe200078e0204 */
[----:B------:R-:W-:Y:S01]  /*10f0*/  UIADD3 UR9, UPT, UPT, UR9, 0x1, URZ ;  /* 0x0000000109097890 */ /* 0x000fe2000fffe0ff */
[----:B------:R-:W-:-:S03]  /*1100*/  IADD3 R15, PT, PT, R15, UR16, RZ ;  /* 0x000000100f0f7c10 */ /* 0x000fc6000fffe0ff */
[----:B------:R3:W-:Y:S01]  /*1110*/  STG.E.64 desc[UR14][R6.64], RZ ;  /* 0x000000ff06007986 */ /* 0x0007e2000c101b0e */
[----:B------:R-:W-:-:S09]  /*1120*/  UISETP.NE.AND UP0, UPT, UR9, URZ, UPT ;  /* 0x000000ff0900728c */ /* 0x000fd2000bf05270 */
[----:B---3--:R-:W-:Y:S05]  /*1130*/  BRA.U UP0, `(.L_x_3704) ;  /* 0xfffffffd00e87547 */ /* 0x008fea000b83ffff */
.L_x_3699:
[----:B------:R-:W3:Y:S01]  /*1140*/  LDCU.64 UR12, c[0x0][0x3b8] ;  /* 0x00007700ff0c77ac */ /* 0x000ee20008000a00 */
[----:B------:R-:W-:Y:S01]  /*1150*/  BAR.SYNC.DEFER_BLOCKING 0x0 ;  /* 0x0000000000007b1d */ /* 0x000fe20000010000 */
[----:B------:R-:W-:Y:S01]  /*1160*/  ISETP.LE.AND P0, PT, R0, UR6, PT ;  /* 0x0000000600007c0c */ /* 0x000fe2000bf03270 */
[----:B------:R-:W-:-:S04]  /*1170*/  USHF.L.U32 UR10, UR8, 0x7, URZ ;  /* 0x00000007080a7899 */ /* 0x000fc800080006ff */
[----:B---3--:R-:W-:-:S06]  /*1180*/  UIMAD.WIDE.U32 UR10, UR10, 0x2, UR12 ;  /* 0x000000020a0a78a5 */ /* 0x008fcc000f8e000c */
[----:B-12---:R-:W-:Y:S02]  /*1190*/  MOV R4, UR10 ;  /* 0x0000000a00047c02 */ /* 0x006fe40008000f00 */
[----:B0-----:R-:W-:Y:S01]  /*11a0*/  MOV R5, UR11 ;  /* 0x0000000b00057c02 */ /* 0x001fe20008000f00 */
[----:B------:R-:W-:Y:S06]  /*11b0*/  @P0 BRA `(.L_x_3705) ;  /* 0x0000000000e40947 */ /* 0x000fec0003800000 */
[----:B------:R-:W-:Y:S01]  /*11c0*/  MOV R10, UR10 ;  /* 0x0000000a000a7c02 */ /* 0x000fe20008000f00 */
[----:B------:R-:W0:Y:S01]  /*11d0*/  LDC.64 R6, c[0x0][0x390] ;  /* 0x0000e400ff067b82 */ /* 0x000e220000000a00 */
[----:B------:R-:W-:-:S05]  /*11e0*/  MOV R11, UR11 ;  /* 0x0000000b000b7c02 */ /* 0x000fca0008000f00 */
[----:B------:R1:W5:Y:S01]  /*11f0*/  LDG.E.U16.CONSTANT R16, desc[UR14][R10.64] ;  /* 0x0000000e0a107981 */ /* 0x000362000c1e9500 */
[----:B------:R-:W-:Y:S01]  /*1200*/  SHF.R.S32.HI R12, RZ, 0x1f, R3 ;  /* 0x0000001fff0c7819 */ /* 0x000fe20000011403 */
[----:B------:R-:W2:Y:S01]  /*1210*/  LDC.64 R8, c[0x0][0x398] ;  /* 0x0000e600ff087b82 */ /* 0x000ea20000000a00 */
[----:B------:R-:W-:Y:S01]  /*1220*/  SHF.L.U32 R2, R2, 0x4, RZ ;  /* 0x0000000402027819 */ /* 0x000fe200000006ff */
[----:B-----5:R-:W-:Y:S01]  /*1230*/  HFMA2 R18, -RZ, RZ, 0, 0 ;  /* 0x00000000ff127431 */ /* 0x020fe200000001ff */
[----:B------:R-:W-:Y:S01]  /*1240*/  LEA.HI R12, R12, R3, RZ, 0x3 ;  /* 0x000000030c0c7211 */ /* 0x000fe200078f18ff */
[----:B------:R-:W-:Y:S01]  /*1250*/  UMOV UR4, UR6 ;  /* 0x0000000600047c82 */ /* 0x000fe20008000000 */
[----:B------:R-:W-:Y:S02]  /*1260*/  LOP3.LUT R2, R2, 0x10, RZ, 0xc0, !PT ;  /* 0x0000001002027812 */ /* 0x000fe400078ec0ff */
[----:B------:R-:W-:-:S07]  /*1270*/  SHF.R.S32.HI R17, RZ, 0x3, R12 ;  /* 0x00000003ff117819 */ /* 0x000fce000001140c */
.L_x_3706:
[----:B------:R-:W-:-:S05]  /*1280*/  IADD3 R13, PT, PT, R16, R18, RZ ;  /* 0x00000012100d7210 */ /* 0x000fca0007ffe0ff */
        /* <DEDUP_REMOVED lines=13> */
[----:B---3--:R-:W-:-:S04]  /*1360*/  SHF.R.U32.HI R19, RZ, R2, R11 ;  /* 0x00000002ff137219 */ /* 0x008fc8000001160b */
[--C-:B------:R-:W-:Y:S02]  /*1370*/  SHF.R.U32.HI R10, RZ, 0x8, R19.reuse ;  /* 0x00000008ff0a7819 */ /* 0x100fe40000011613 */
[----:B------:R-:W-:Y:S02]  /*1380*/  LOP3.LUT R20, R19, 0xf, RZ, 0xc0, !PT ;  /* 0x0000000f13147812 */ /* 0x000fe400078ec0ff */
[--C-:B------:R-:W-:Y:S02]  /*1390*/  SHF.R.U32.HI R21, RZ, 0x4, R19.reuse ;  /* 0x00000004ff157819 */ /* 0x100fe40000011613 */
        /* <DEDUP_REMOVED lines=19> */
[----:B-1----:R-:W-:Y:S02]  /*14d0*/  PRMT R11, R11, 0x5410, R10 ;  /* 0x000054100b0b7816 */ /* 0x002fe4000000000a */
[----:B------:R-:W-:-:S03]  /*14e0*/  LEA R10, R18, R1, 0x3 ;  /* 0x00000001120a7211 */ /* 0x000fc600078e18ff */
[----:B------:R-:W-:-:S05]  /*14f0*/  HMUL2 R15, R11, R12.H0_H0 ;  /* 0x2000000c0b0f7232 */ /* 0x000fca0000000000 */
[----:B------:R3:W-:Y:S01]  /*1500*/  STL.64 [R10], R14 ;  /* 0x0000000e0a007387 */ /* 0x0007e20000100a00 */
[----:B------:R-:W-:-:S04]  /*1510*/  UIADD3 UR4, UPT, UPT, UR9, UR4, URZ ;  /* 0x0000000409047290 */ /* 0x000fc8000fffe0ff */
[----:B------:R-:W-:Y:S01]  /*1520*/  UISETP.GE.AND UP0, UPT, UR4, UR7, UPT ;  /* 0x000000070400728c */ /* 0x000fe2000bf06270 */
[----:B------:R-:W-:-:S08]  /*1530*/  IADD3 R18, PT, PT, R18, 0x1, RZ ;  /* 0x0000000112127810 */ /* 0x000fd00007ffe0ff */
[----:B---3--:R-:W-:Y:S05]  /*1540*/  BRA.U !UP0, `(.L_x_3706) ;  /* 0xfffffffd084c7547 */ /* 0x008fea000b83ffff */
.L_x_3705:
[----:B------:R0:W5:Y:S01]  /*1550*/  LDG.E.U16.CONSTANT R19, desc[UR14][R4.64+0x2] ;  /* 0x0000020e04137981 */ /* 0x000162000c1e9500 */
[----:B------:R-:W1:Y:S03]  /*1560*/  LDCU UR11, c[0x0][0x3c8] ;  /* 0x00007900ff0b77ac */ /* 0x000e660008000800 */
[----:B------:R0:W5:Y:S01]  /*1570*/  LDL.64 R6, [R1] ;  /* 0x0000000001067983 */ /* 0x0001620000100a00 */
[----:B------:R-:W2:Y:S01]  /*1580*/  LDCU UR17, c[0x0][0x3cc] ;  /* 0x00007980ff1177ac */ /* 0x000ea20008000800 */
[----:B------:R-:W-:Y:S01]  /*1590*/  HFMA2 R2, -RZ, RZ, 0, 0 ;  /* 0x00000000ff027431 */ /* 0x000fe200000001ff */
[----:B------:R-:W-:Y:S02]  /*15a0*/  CS2R R8, SRZ ;  /* 0x0000000000087805 */ /* 0x000fe4000001ff00 */
[----:B------:R-:W-:Y:S01]  /*15b0*/  MOV R11, RZ ;  /* 0x000000ff000b7202 */ /* 0x000fe20000000f00 */
[----:B------:R-:W3:Y:S01]  /*15c0*/  LDCU UR20, c[0x0][0x3d0] ;  /* 0x00007a00ff1477ac */ /* 0x000ee20008000800 */
[----:B------:R-:W4:Y:S01]  /*15d0*/  LDCU UR21, c[0x0][0x3d4] ;  /* 0x00007a80ff1577ac */ /* 0x000f220008000800 */
[----:B------:R-:W0:Y:S01]  /*15e0*/  LDCU UR22, c[0x0][0x3d8] ;  /* 0x00007b00ff1677ac */ /* 0x000e220008000800 */
[----:B-1----:R-:W-:-:S02]  /*15f0*/  UISETP.LT.AND UP0, UPT, UR6, UR11, UPT ;  /* 0x0000000b0600728c */ /* 0x002fc4000bf01270 */
[----:B------:R-:W-:Y:S02]  /*1600*/  UISETP.GT.AND UP5, UPT, UR6, UR11, UPT ;  /* 0x0000000b0600728c */ /* 0x000fe4000bfa4270 */
[----:B------:R-:W-:Y:S02]  /*1610*/  USEL UR4, UR6, UR11, UP0 ;  /* 0x0000000b06047287 */ /* 0x000fe40008000000 */
[----:B--2---:R-:W-:Y:S02]  /*1620*/  UISETP.GT.AND UP0, UPT, UR6, UR17, UPT ;  /* 0x000000110600728c */ /* 0x004fe4000bf04270 */
[----:B------:R-:W-:Y:S02]  /*1630*/  USHF.R.S32.HI UR9, URZ, 0x1f, UR4 ;  /* 0x0000001fff097899 */ /* 0x000fe40008011404 */
[----:B---3--:R-:W-:Y:S02]  /*1640*/  UISETP.GT.AND UP2, UPT, UR6, UR20, UPT ;  /* 0x000000140600728c */ /* 0x008fe4000bf44270 */
[----:B------:R-:W-:-:S02]  /*1650*/  ULEA.HI UR9, UR9, UR4, URZ, 0x5 ;  /* 0x0000000409097291 */ /* 0x000fc4000f8f28ff */
[----:B----4-:R-:W-:Y:S02]  /*1660*/  UISETP.GT.AND UP3, UPT, UR6, UR21, UPT ;  /* 0x000000150600728c */ /* 0x010fe4000bf64270 */
[----:B0-----:R-:W-:Y:S02]  /*1670*/  UISETP.GT.AND UP4, UPT, UR6, UR22, UPT ;  /* 0x000000160600728c */ /* 0x001fe4000bf84270 */
[----:B------:R-:W-:Y:S01]  /*1680*/  USHF.R.S32.HI UR10, URZ, 0x5, UR9 ;  /* 0x00000005ff0a7899 */ /* 0x000fe20008011409 */
[----:B------:R-:W-:Y:S01]  /*1690*/  UMOV UR4, URZ ;  /* 0x000000ff00047c82 */ /* 0x000fe20008000000 */
[----:B------:R-:W-:Y:S10]  /*16a0*/  BRA.U !UP5, `(.L_x_3707) ;  /* 0x000000010d207547 */ /* 0x000ff4000b800000 */
        /* <DEDUP_REMOVED lines=8> */
.L_x_3707:
        /* <DEDUP_REMOVED lines=8> */
.L_x_3708:
        /* <DEDUP_REMOVED lines=8> */
.L_x_3709:
        /* <DEDUP_REMOVED lines=8> */
.L_x_3710:
        /* <DEDUP_REMOVED lines=8> */
.L_x_3711:
[----:B------:R-:W-:Y:S01]  /*1930*/  ULEA UR4, UR10, UR4, 0x3 ;  /* 0x000000040a047291 */ /* 0x000fe2000f8e18ff */
[----:B------:R-:W0:Y:S01]  /*1940*/  S2UR UR9, SR_CgaCtaId ;  /* 0x00000000000979c3 */ /* 0x000e220000008800 */
[----:B------:R-:W1:Y:S01]  /*1950*/  LDCU.64 UR10, c[0x0][0x388] ;  /* 0x00007100ff0a77ac */ /* 0x000e620008000a00 */
[----:B------:R-:W-:Y:S01]  /*1960*/  SHF.R.S32.HI R5, RZ, 0x1f, R3 ;  /* 0x0000001fff057819 */ /* 0x000fe20000011403 */
[----:B------:R-:W-:Y:S01]  /*1970*/  HFMA2 R16, -RZ, RZ, 0, 0 ;  /* 0x00000000ff107431 */ /* 0x000fe200000001ff */
        /* <DEDUP_REMOVED lines=8> */
[----:B-----5:R-:W-:Y:S02]  /*1a00*/  PRMT R18, RZ, 0x5410, RZ ;  /* 0x00005410ff127816 */ /* 0x020fe400000000ff */
[----:B------:R-:W-:Y:S02]  /*1a10*/  IADD3 R19, PT, PT, R19, UR6, RZ ;  /* 0x0000000613137c10 */ /* 0x000fe4000fffe0ff */
[----:B------:R-:W-:-:S04]  /*1a20*/  IADD3 R4, P0, PT, R3, R2, RZ ;  /* 0x0000000203047210 */ /* 0x000fc80007f1e0ff */
[----:B------:R-:W-:Y:S01]  /*1a30*/  LEA.HI.X.SX32 R5, R2, R5, 0x1, P0 ;  /* 0x0000000502057211 */ /* 0x000fe200000f0eff */
[----:B0-----:R-:W-:Y:S01]  /*1a40*/  ULEA UR4, UR9, UR4, 0x18 ;  /* 0x0000000409047291 */ /* 0x001fe2000f8ec0ff */
[----:B------:R-:W-:Y:S02]  /*1a50*/  ISETP.GT.AND P0, PT, R0, UR6, PT ;  /* 0x0000000600007c0c */ /* 0x000fe4000bf04270 */
[C---:B------:R-:W-:Y:S02]  /*1a60*/  SHF.L.U32 R8, R4.reuse, 0x2, RZ ;  /* 0x0000000204087819 */ /* 0x040fe400000006ff */
[----:B------:R-:W-:Y:S02]  /*1a70*/  SHF.L.U64.HI R5, R4, 0x2, R5 ;  /* 0x0000000204057819 */ /* 0x000fe40000010205 */
[----:B-1----:R-:W-:Y:S02]  /*1a80*/  IADD3 R58, P1, PT, R8, UR10, RZ ;  /* 0x0000000a083a7c10 */ /* 0x002fe4000ff3e0ff */
[----:B------:R-:W-:-:S02]  /*1a90*/  PRMT R2, R6, 0x7610, R7 ;  /* 0x0000761006027816 */ /* 0x000fc40000000007 */
[----:B------:R-:W-:Y:S02]  /*1aa0*/  IADD3.X R59, PT, PT, R5, UR11, RZ, P1, !PT ;  /* 0x0000000b053b7c10 */ /* 0x000fe40008ffe4ff */
[----:B------:R-:W-:Y:S02]  /*1ab0*/  PRMT R0, R7, 0x7610, R6 ;  /* 0x0000761007007816 */ /* 0x000fe40000000006 */
[----:B------:R-:W-:Y:S02]  /*1ac0*/  MOV R24, R58 ;  /* 0x0000003a00187202 */ /* 0x000fe40000000f00 */
[----:B------:R-:W-:Y:S01]  /*1ad0*/  MOV R25, R59 ;  /* 0x0000003b00197202 */ /* 0x000fe20000000f00 */
[----:B------:R-:W-:Y:S06]  /*1ae0*/  @!P0 BRA `(.L_x_3712) ;  /* 0x0000001c00c48947 */ /* 0x000fec0003800000 */
[----:B------:R-:W-:Y:S01]  /*1af0*/  UIMAD.WIDE.U32 UR8, UR8, 0x100, UR12 ;  /* 0x00000100080878a5 */ /* 0x000fe2000f8e000c */
[----:B------:R-:W-:Y:S01]  /*1b00*/  MOV R16, RZ ;  /* 0x000000ff00107202 */ /* 0x000fe20000000f00 */
[----:B------:R-:W-:Y:S01]  /*1b10*/  UISETP.LT.AND UP2, UPT, UR7, UR17, UPT ;  /* 0x000000110700728c */ /* 0x000fe2000bf41270 */
[----:B------:R-:W-:Y:S01]  /*1b20*/  PRMT R20, R20, 0x5410, RZ ;  /* 0x0000541014147816 */ /* 0x000fe200000000ff */
[----:B------:R-:W-:Y:S01]  /*1b30*/  UIADD3 UR10, UP0, UPT, UR8, 0x2, URZ ;  /* 0x00000002080a7890 */ /* 0x000fe2000ff1e0ff */
[----:B------:R-:W0:Y:S03]  /*1b40*/  LDCU UR16, c[0x0][0x3ac] ;  /* 0x00007580ff1077ac */ /* 0x000e260008000800 */
[----:B------:R-:W-:Y:S02]  /*1b50*/  UIADD3.X UR9, UPT, UPT, URZ, UR9, URZ, UP0, !UPT ;  /* 0x00000009ff097290 */ /* 0x000fe400087fe4ff */
[----:B------:R-:W-:Y:S01]  /*1b60*/  MOV R52, UR10 ;  /* 0x0000000a00347c02 */ /* 0x000fe20008000f00 */
[----:B------:R-:W-:-:S03]  /*1b70*/  USEL UR8, UR7, UR17, UP2 ;  /* 0x0000001107087287 */ /* 0x000fc60009000000 */
[----:B------:R-:W-:-:S09]  /*1b80*/  MOV R23, UR9 ;  /* 0x0000000900177c02 */ /* 0x000fd20008000f00 */
.L_x_3717:
[----:B------:R-:W-:Y:S02]  /*1b90*/  ISETP.NE.AND P0, PT, R19, UR6, PT ;  /* 0x0000000613007c0c */ /* 0x000fe4000bf05270 */
[----:B0-----:R-:W-:Y:S02]  /*1ba0*/  MOV R13, UR16 ;  /* 0x00000010000d7c02 */ /* 0x001fe40008000f00 */
[----:B------:R-:W-:Y:S02]  /*1bb0*/  MOV R54, R58 ;  /* 0x0000003a00367202 */ /* 0x000fe40000000f00 */
[----:B------:R-:W-:-:S07]  /*1bc0*/  MOV R55, R59 ;  /* 0x0000003b00377202 */ /* 0x000fce0000000f00 */
[----:B------:R-:W-:Y:S01]  /*1bd0*/  @!P0 LEA R24, R16, R1, 0x3 ;  /* 0x0000000110188211 */ /* 0x000fe200078e18ff */
[----:B------:R-:W-:Y:S01]  /*1be0*/  IMAD.WIDE R12, R13, 0x4, R54 ;  /* 0x000000040d0c7825 */ /* 0x000fe200078e0236 */
[----:B------:R-:W-:Y:S01]  /*1bf0*/  @!P0 MOV R22, R52 ;  /* 0x0000003400168202 */ /* 0x000fe20000000f00 */
[----:B------:R-:W2:Y:S01]  /*1c00*/  LDG.E.128.CONSTANT R4, desc[UR14][R54.64] ;  /* 0x0000000e36047981 */ /* 0x000ea2000c1e9d00 */
[----:B------:R-:W-:-:S03]  /*1c10*/  MOV R27, UR16 ;  /* 0x00000010001b7c02 */ /* 0x000fc60008000f00 */
[----:B------:R-:W3:Y:S02]  /*1c20*/  @!P0 LDL.64 R24, [R24+0x8] ;  /* 0x0000080018188983 */ /* 0x000ee40000100a00 */
[----:B------:R-:W-:Y:S02]  /*1c30*/  IMAD.WIDE R26, R27, 0x4, R12 ;  /* 0x000000041b1a7825 */ /* 0x000fe400078e020c */
[----:B------:R-:W4:Y:S04]  /*1c40*/  @!P0 LDG.E.U16.CONSTANT R22, desc[UR14][R22.64] ;  /* 0x0000000e16168981 */ /* 0x000f28000c1e9500 */
[----:B------:R0:W5:Y:S04]  /*1c50*/  LDG.E.128.CONSTANT R8, desc[UR14][R26.64] ;  /* 0x0000000e1a087981 */ /* 0x000168000c1e9d00 */
[----:B------:R-:W5:Y:S01]  /*1c60*/  LDG.E.128.CONSTANT R12, desc[UR14][R12.64] ;  /* 0x0000000e0c0c7981 */ /* 0x000f62000c1e9d00 */
[----:B------:R-:W-:-:S02]  /*1c70*/  MOV R57, UR16 ;  /* 0x0000001000397c02 */ /* 0x000fc40008000f00 */
[----:B------:R-:W-:-:S03]  /*1c80*/  @!P0 IADD3 R28, PT, PT, R16, 0x1, RZ ;  /* 0x00000001101c8810 */ /* 0x000fc60007ffe0ff */
[----:B------:R-:W-:Y:S01]  /*1c90*/  IMAD.WIDE R56, R57, 0x4, R26 ;  /* 0x0000000439387825 */ /* 0x000fe200078e021a */
[----:B------:R-:W-:Y:S01]  /*1ca0*/  @!P0 MOV R16, R28 ;  /* 0x0000001c00108202 */ /* 0x000fe20000000f00 */
[----:B------:R-:W-:Y:S01]  /*1cb0*/  UISETP.NE.AND UP0, UPT, UR19, URZ, UPT ;  /* 0x000000ff1300728c */ /* 0x000fe2000bf05270 */
[----:B---3--:R-:W-:Y:S02]  /*1cc0*/  @!P0 PRMT R2, R24, 0x7610, R2 ;  /* 0x0000761018028816 */ /* 0x008fe40000000002 */
[----:B------:R-:W-:Y:S02]  /*1cd0*/  @!P0 PRMT R0, R0, 0x7610, R24 ;  /* 0x0000761000008816 */ /* 0x000fe40000000018 */
[----:B------:R-:W-:Y:S02]  /*1ce0*/  @!P0 PRMT R2, R2, 0x7610, R25 ;  /* 0x0000761002028816 */ /* 0x000fe40000000019 */
[----:B------:R-:W-:Y:S02]  /*1cf0*/  @!P0 PRMT R0, R25, 0x7610, R0 ;  /* 0x0000761019008816 */ /* 0x000fe40000000000 */
[----:B----4-:R-:W-:-:S02]  /*1d00*/  @!P0 IADD3 R19, PT, PT, R22, UR6, RZ ;  /* 0x0000000616138c10 */ /* 0x010fc4000fffe0ff */
[----:B--2---:R-:W-:Y:S02]  /*1d10*/  LOP3.LUT R24, R4, 0x3f003f, RZ, 0xc0, !PT ;  /* 0x003f003f04187812 */ /* 0x004fe400078ec0ff */
[--C-:B------:R-:W-:Y:S02]  /*1d20*/  SHF.R.U32.HI R22, RZ, 0x6, R4.reuse ;  /* 0x00000006ff167819 */ /* 0x100fe40000011604 */
        /* <DEDUP_REMOVED lines=10> */
[----:B-----5:R-:W-:Y:S02]  /*1dd0*/  SHF.R.U32.HI R39, RZ, 0x8, R8 ;  /* 0x00000008ff277819 */ /* 0x020fe40000011608 */
[----:B------:R-:W-:Y:S02]  /*1de0*/  SHF.R.U32.HI R41, RZ, 0x8, R9 ;  /* 0x00000008ff297819 */ /* 0x000fe40000011609 */
[----:B------:R-:W-:Y:S02]  /*1df0*/  LOP3.LUT R4, R4, 0xf000f, RZ, 0xc0, !PT ;  /* 0x000f000f04047812 */ /* 0x000fe400078ec0ff */
[----:B------:R-:W-:Y:S02]  /*1e00*/  LOP3.LUT R28, R28, 0xf000f, RZ, 0xc0, !PT ;  /* 0x000f000f1c1c7812 */ /* 0x000fe400078ec0ff */
        /* <DEDUP_REMOVED lines=9> */
[--C-:B------:R-:W-:Y:S02]  /*1ea0*/  SHF.R.U32.HI R35, RZ, 0x6, R12.reuse ;  /* 0x00000006ff237819 */ /* 0x100fe4000001160c */
[----:B------:R-:W-:Y:S02]  /*1eb0*/  LOP3.LUT R8, R29, 0xf000f, RZ, 0xc0, !PT ;  /* 0x000f000f1d087812 */ /* 0x000fe400078ec0ff */
[----:B------:R-:W-:Y:S02]  /*1ec0*/  LOP3.LUT R39, R4, 0x300030, R39, 0xf8, !PT ;  /* 0x0030003004277812 */ /* 0x000fe400078ef827 */
[----:B------:R-:W-:Y:S02]  /*1ed0*/  LOP3.LUT R41, R28, 0x300030, R41, 0xf8, !PT ;  /* 0x003000301c297812 */ /* 0x000fe400078ef829 */
        /* <DEDUP_REMOVED lines=11> */
[--C-:B------:R-:W-:Y:S02]  /*1f90*/  SHF.R.U32.HI R42, RZ, 0x6, R9.reuse ;  /* 0x00000006ff2a7819 */ /* 0x100fe40000011609 */
[----:B------:R-:W-:-:S02]  /*1fa0*/  SHF.R.U32.HI R48, RZ, 0xa, R9 ;  /* 0x0000000aff307819 */ /* 0x000fc40000011609 */
[--C-:B------:R-:W-:Y:S02]  /*1fb0*/  SHF.R.U32.HI R45, RZ, 0x8, R11.reuse ;  /* 0x00000008ff2d7819 */ /* 0x100fe4000001160b */
[--C-:B------:R-:W-:Y:S02]  /*1fc0*/  SHF.R.U32.HI R46, RZ, 0x6, R11.reuse ;  /* 0x00000006ff2e7819 */ /* 0x100fe4000001160b */
[----:B------:R-:W-:Y:S02]  /*1fd0*/  SHF.R.U32.HI R50, RZ, 0xa, R11 ;  /* 0x0000000aff327819 */ /* 0x000fe4000001160b */
[----:B------:R-:W-:Y:S02]  /*1fe0*/  LOP3.LUT R13, R13, 0xf000f, RZ, 0xc0, !PT ;  /* 0x000f000f0d0d7812 */ /* 0x000fe400078ec0ff */
[----:B------:R-:W-:Y:S02]  /*1ff0*/  LOP3.LUT R14, R14, 0xf000f, RZ, 0xc0, !PT ;  /* 0x000f000f0e0e7812 */ /* 0x000fe400078ec0ff */
        /* <DEDUP_REMOVED lines=85> */
[----:B------:R-:W-:Y:S06]  /*2550*/  BRA.U !UP0, `(.L_x_3713) ;  /* 0x0000000108b07547 */ /* 0x000fec000b800000 */
[----:B------:R-:W0:Y:S04]  /*2560*/  LDS.128 R4, [UR4] ;  /* 0x00000004ff047984 */ /* 0x000e280008000c00 */
[----:B------:R-:W1:Y:S01]  /*2570*/  LDS.128 R8, [UR4+0x10] ;  /* 0x00001004ff087984 */ /* 0x000e620008000c00 */
        /* <DEDUP_REMOVED lines=18> */
[----:B------:R-:W-:Y:S02]  /*26a0*/  PRMT R51, R51, 0x5410, R53 ;  /* 0x0000541033337816 */ /* 0x000fe40000000035 */
[----:B------:R-:W-:-:S05]  /*26b0*/  PRMT R53, R2, 0x7610, R0 ;  /* 0x0000761002357816 */ /* 0x000fca0000000000 */
[----:B------:R-:W-:Y:S02]  /*26c0*/  HFMA2 R18, R51, R53, R18 ;  /* 0x0000003533127231 */ /* 0x000fe40000000012 */
[-C--:B------:R-:W-:Y:S02]  /*26d0*/  HFMA2 R51, R14, R4.reuse, RZ.H0_H0 ;  /* 0x000000040e337231 */ /* 0x080fe400000400ff */
[----:B------:R-:W-:Y:S02]  /*26e0*/  HFMA2 R4, R15, R4, RZ ;  /* 0x000000040f047231 */ /* 0x000fe400000000ff */
[----:B------:R-:W-:-:S04]  /*26f0*/  HFMA2 R51, R25, R5, R51 ;  /* 0x0000000519337231 */ /* 0x000fc80000000033 */
[----:B------:R-:W-:Y:S02]  /*2700*/  HFMA2 R51, R29, R6, R51 ;  /* 0x000000061d337231 */ /* 0x000fe40000000033 */
[----:B------:R-:W-:-:S04]  /*2710*/  HFMA2 R4, R26, R5, R4 ;  /* 0x000000051a047231 */ /* 0x000fc80000000004 */
[----:B------:R-:W-:Y:S02]  /*2720*/  HFMA2 R6, R30, R6, R4 ;  /* 0x000000061e067231 */ /* 0x000fe40000000004 */
[----:B------:R-:W-:-:S04]  /*2730*/  HFMA2 R4, R37, R7, R51 ;  /* 0x0000000725047231 */ /* 0x000fc80000000033 */
[----:B------:R-:W-:Y:S02]  /*2740*/  HFMA2 R4, R33, R8, R4 ;  /* 0x0000000821047231 */ /* 0x000fe40000000004 */
[----:B------:R-:W-:Y:S02]  /*2750*/  HFMA2 R6, R38, R7, R6 ;  /* 0x0000000726067231 */ /* 0x000fe40000000006 */
[----:B------:R-:W-:Y:S01]  /*2760*/  HFMA2 R5, R44, R9, R4 ;  /* 0x000000092c057231 */ /* 0x000fe20000000004 */
[----:B------:R-:W-:-:S03]  /*2770*/  PRMT R4, R0, 0x7610, R2 ;  /* 0x0000761000047816 */ /* 0x000fc60000000002 */
[----:B------:R-:W-:Y:S02]  /*2780*/  HFMA2 R5, R43, R10, R5 ;  /* 0x0000000a2b057231 */ /* 0x000fe40000000005 */
[----:B------:R-:W-:Y:S02]  /*2790*/  HFMA2 R6, R34, R8, R6 ;  /* 0x0000000822067231 */ /* 0x000fe40000000006 */
[----:B------:R-:W-:-:S04]  /*27a0*/  HFMA2 R5, R49, R11, R5 ;  /* 0x0000000b31057231 */ /* 0x000fc80000000005 */
[----:B------:R-:W-:Y:S02]  /*27b0*/  HADD2 R5, R5.H0_H0, R5.H1_H1 ;  /* 0x3000000505057230 */ /* 0x000fe40000000800 */
[----:B------:R-:W-:-:S04]  /*27c0*/  HFMA2 R6, R46, R9, R6 ;  /* 0x000000092e067231 */ /* 0x000fc80000000006 */
[----:B------:R-:W-:-:S04]  /*27d0*/  HFMA2 R6, R45, R10, R6 ;  /* 0x0000000a2d067231 */ /* 0x000fc80000000006 */
[----:B------:R-:W-:-:S04]  /*27e0*/  HFMA2 R6, R50, R11, R6 ;  /* 0x0000000b32067231 */ /* 0x000fc80000000006 */
[----:B------:R-:W-:-:S05]  /*27f0*/  HADD2 R6, R6.H0_H0, R6.H1_H1 ;  /* 0x3000000606067230 */ /* 0x000fca0000000800 */
[----:B------:R-:W-:-:S05]  /*2800*/  PRMT R5, R5, 0x5410, R6 ;  /* 0x0000541005057816 */ /* 0x000fca0000000006 */
[----:B------:R-:W-:-:S07]  /*2810*/  HFMA2 R17, R5, R4, R17 ;  /* 0x0000000405117231 */ /* 0x000fce0000000011 */
.L_x_3713:
[----:B------:R-:W-:Y:S05]  /*2820*/  BRA.U UP1, `(.L_x_3714) ;  /* 0x0000000101b47547 */ /* 0x000fea000b800000 */
        /* <DEDUP_REMOVED lines=30> */
[-C--:B------:R-:W-:Y:S01]  /*2a10*/  HFMA2 R5, R40, R9.reuse, R4 ;  /* 0x0000000928057231 */ /* 0x080fe20000000004 */
[----:B------:R-:W-:Y:S01]  /*2a20*/  PRMT R4, R2, 0x7610, R0 ;  /* 0x0000761002047816 */ /* 0x000fe20000000000 */
        /* <DEDUP_REMOVED lines=10> */
[----:B------:R-:W-:Y:S01]  /*2ad0*/  HFMA2 R21, R5, R4, R21 ;  /* 0x0000000405157231 */ /* 0x000fe20000000015 */
[----:B------:R-:W-:-:S05]  /*2ae0*/  PRMT R5, R0, 0x7610, R2 ;  /* 0x0000761000057816 */ /* 0x000fca0000000002 */
[----:B------:R-:W-:-:S07]  /*2af0*/  HFMA2 R20, R12, R5, R20 ;  /* 0x000000050c147231 */ /* 0x000fce0000000014 */
.L_x_3714:
[----:B------:R-:W-:Y:S01]  /*2b00*/  MOV R13, UR16 ;  /* 0x00000010000d7c02 */ /* 0x000fe20008000f00 */
[----:B------:R-:W2:Y:S01]  /*2b10*/  LDG.E.128.CONSTANT R4, desc[UR14][R56.64] ;  /* 0x0000000e38047981 */ /* 0x000ea2000c1e9d00 */
[----:B------:R-:W-:-:S03]  /*2b20*/  MOV R59, UR16 ;  /* 0x00000010003b7c02 */ /* 0x000fc60008000f00 */
        /* <DEDUP_REMOVED lines=16> */
[----:B----4-:R-:W-:Y:S02]  /*2c30*/  SHF.R.U32.HI R41, RZ, 0x8, R9 ;  /* 0x00000008ff297819 */ /* 0x010fe40000011609 */
[----:B------:R-:W-:Y:S02]  /*2c40*/  SHF.R.U32.HI R45, RZ, 0x8, R11 ;  /* 0x00000008ff2d7819 */ /* 0x000fe4000001160b */
[----:B------:R-:W-:-:S02]  /*2c50*/  LOP3.LUT R28, R28, 0xf000f, RZ, 0xc0, !PT ;  /* 0x000f000f1c1c7812 */ /* 0x000fc400078ec0ff */
        /* <DEDUP_REMOVED lines=12> */
[----:B------:R-:W-:Y:S02]  /*2d20*/  LOP3.LUT R45, R30, 0x300030, R45, 0xf8, !PT ;  /* 0x003000301e2d7812 */ /* 0x000fe400078ef82d */
[----:B---3--:R-:W-:Y:S02]  /*2d30*/  LOP3.LUT R27, R12, 0x3f003f, RZ, 0xc0, !PT ;  /* 0x003f003f0c1b7812 */ /* 0x008fe400078ec0ff */
[----:B------:R-:W-:Y:S02]  /*2d40*/  SHF.R.U32.HI R35, RZ, 0x6, R12 ;  /* 0x00000006ff237819 */ /* 0x000fe4000001160c */
        /* <DEDUP_REMOVED lines=8> */
[----:B------:R-:W-:-:S02]  /*2dd0*/  SHF.R.U32.HI R14, RZ, 0xc, R14 ;  /* 0x0000000cff0e7819 */ /* 0x000fc4000001160e */
[----:B------:R-:W-:Y:S02]  /*2de0*/  SHF.R.U32.HI R15, RZ, 0xc, R15 ;  /* 0x0000000cff0f7819 */ /* 0x000fe4000001160f */
[--C-:B------:R-:W-:Y:S02]  /*2df0*/  SHF.R.U32.HI R42, RZ, 0x6, R9.reuse ;  /* 0x00000006ff2a7819 */ /* 0x100fe40000011609 */
[----:B------:R-:W-:Y:S02]  /*2e00*/  SHF.R.U32.HI R48, RZ, 0xa, R9 ;  /* 0x0000000aff307819 */ /* 0x000fe40000011609 */
[--C-:B------:R-:W-:Y:S02]  /*2e10*/  SHF.R.U32.HI R46, RZ, 0x6, R11.reuse ;  /* 0x00000006ff2e7819 */ /* 0x100fe4000001160b */
        /* <DEDUP_REMOVED lines=9> */
[----:B------:R-:W-:Y:S02]  /*2eb0*/  LOP3.LUT R43, R10, 0x300030, R43, 0xf8, !PT ;  /* 0x003000300a2b7812 */ /* 0x000fe400078ef82b */
[----:B------:R-:W-:Y:S02]  /*2ec0*/  LOP3.LUT R47, R12, 0x300030, R47, 0xf8, !PT ;  /* 0x003000300c2f7812 */ /* 0x000fe400078ef82f */
        /* <DEDUP_REMOVED lines=78> */
[----:B------:R-:W-:Y:S06]  /*33b0*/  BRA.U !UP0, `(.L_x_3715) ;  /* 0x0000000108b07547 */ /* 0x000fec000b800000 */
[----:B------:R-:W0:Y:S04]  /*33c0*/  LDS.128 R4, [UR4+0x20] ;  /* 0x00002004ff047984 */ /* 0x000e280008000c00 */
        /* <DEDUP_REMOVED lines=43> */
.L_x_3715:
        /* <DEDUP_REMOVED lines=46> */
.L_x_3716:
[----:B------:R-:W-:Y:S01]  /*3960*/  UIADD3 UR6, UPT, UPT, UR6, 0x20, URZ ;  /* 0x0000002006067890 */ /* 0x000fe2000fffe0ff */
[----:B------:R-:W-:Y:S01]  /*3970*/  MOV R5, UR16 ;  /* 0x0000001000057c02 */ /* 0x000fe20008000f00 */
[----:B------:R-:W-:Y:S01]  /*3980*/  UIADD3 UR4, UPT, UPT, UR4, 0x40, URZ ;  /* 0x0000004004047890 */ /* 0x000fe2000fffe0ff */
[----:B------:R-:W-:Y:S01]  /*3990*/  IADD3 R52, P0, PT, R52, 0x80, RZ ;  /* 0x0000008034347810 */ /* 0x000fe20007f1e0ff */
[----:B------:R-:W-:Y:S02]  /*39a0*/  UISETP.GE.AND UP0, UPT, UR6, UR8, UPT ;  /* 0x000000080600728c */ /* 0x000fe4000bf06270 */
[----:B------:R-:W-:Y:S01]  /*39b0*/  IMAD.WIDE R58, R5, 0x4, R58 ;  /* 0x00000004053a7825 */ /* 0x000fe200078e023a */
[----:B------:R-:W-:-:S06]  /*39c0*/  IADD3.X R23, PT, PT, RZ, R23, RZ, P0, !PT ;  /* 0x00000017ff177210 */ /* 0x000fcc00007fe4ff */
[----:B------:R-:W-:Y:S05]  /*39d0*/  BRA.U !UP0, `(.L_x_3717) ;  /* 0xffffffe1086c7547 */ /* 0x000fea000b83ffff */
[----:B------:R-:W-:-:S05]  /*39e0*/  MOV R25, UR16 ;  /* 0x0000001000197c02 */ /* 0x000fca0008000f00 */
[----:B------:R-:W-:-:S07]  /*39f0*/  IMAD.WIDE R24, R25, 0x18, R54 ;  /* 0x0000001819187825 */ /* 0x000fce00078e0236 */
.L_x_3712:
[----:B------:R-:W0:Y:S02]  /*3a00*/  LDCU UR8, c[0x0][0x3d4] ;  /* 0x00007a80ff0877ac */ /* 0x000e240008000800 */
[----:B0-----:R-:W-:-:S04]  /*3a10*/  UISETP.LT.AND UP0, UPT, UR7, UR8, UPT ;  /* 0x000000080700728c */ /* 0x001fc8000bf01270 */
[----:B------:R-:W-:-:S04]  /*3a20*/  USEL UR7, UR7, UR8, UP0 ;  /* 0x0000000807077287 */ /* 0x000fc80008000000 */
[----:B------:R-:W-:-:S09]  /*3a30*/  UISETP.GT.AND UP0, UPT, UR7, UR6, UPT ;  /* 0x000000060700728c */ /* 0x000fd2000bf04270 */
[----:B------:R-:W-:Y:S05]  /*3a40*/  BRA.U !UP0, `(.L_x_3718) ;  /* 0x0000003d083c7547 */ /* 0x000fea000b800000 */
[----:B------:R-:W0:Y:S01]  /*3a50*/  LDCU.64 UR8, c[0x0][0x3b8] ;  /* 0x00007700ff0877ac */ /* 0x000e220008000a00 */
[----:B------:R-:W1:Y:S01]  /*3a60*/  LDCU UR16, c[0x0][0x3ac] ;  /* 0x00007580ff1077ac */ /* 0x000e620008000800 */
[----:B------:R-:W-:Y:S02]  /*3a70*/  UIADD3 UR4, UPT, UPT, UR4, 0x80, URZ ;  /* 0x0000008004047890 */ /* 0x000fe4000fffe0ff */
[----:B0-----:R-:W-:-:S04]  /*3a80*/  UIMAD.WIDE.U32 UR8, UR6, 0x4, UR8 ;  /* 0x00000004060878a5 */ /* 0x001fc8000f8e0008 */
[----:B------:R-:W-:-:S04]  /*3a90*/  UIADD3 UR10, UP0, UPT, UR8, 0x2, URZ ;  /* 0x00000002080a7890 */ /* 0x000fc8000ff1e0ff */
[----:B------:R-:W-:Y:S02]  /*3aa0*/  UIADD3.X UR8, UPT, UPT, URZ, UR9, URZ, UP0, !UPT ;  /* 0x00000009ff087290 */ /* 0x000fe400087fe4ff */
[----:B------:R-:W-:-:S04]  /*3ab0*/  MOV R28, UR10 ;  /* 0x0000000a001c7c02 */ /* 0x000fc80008000f00 */
[----:B-1----:R-:W-:-:S07]  /*3ac0*/  MOV R29, UR8 ;  /* 0x00000008001d7c02 */ /* 0x002fce0008000f00 */
.L_x_3727:
[----:B------:R-:W-:Y:S01]  /*3ad0*/  ISETP.NE.AND P0, PT, R19, UR6, PT ;  /* 0x0000000613007c0c */ /* 0x000fe2000bf05270 */
[----:B------:R0:W2:-:S12]  /*3ae0*/  LDG.E.128.CONSTANT R12, desc[UR14][R24.64] ;  /* 0x0000000e180c7981 */ /* 0x000098000c1e9d00 */
[----:B------:R-:W-:Y:S01]  /*3af0*/  @!P0 LEA R22, R16, R1, 0x3 ;  /* 0x0000000110168211 */ /* 0x000fe200078e18ff */
[----:B------:R-:W5:Y:S05]  /*3b00*/  @!P0 LDG.E.U16.CONSTANT R30, desc[UR14][R28.64] ;  /* 0x0000000e1c1e8981 */ /* 0x000f6a000c1e9500 */
[----:B------:R-:W3:Y:S01]  /*3b10*/  @!P0 LDL.64 R22, [R22+0x8] ;  /* 0x0000080016168983 */ /* 0x000ee20000100a00 */
[----:B------:R-:W-:Y:S02]  /*3b20*/  MOV R9, UR16 ;  /* 0x0000001000097c02 */ /* 0x000fe40008000f00 */
[----:B------:R-:W-:-:S03]  /*3b30*/  MOV R27, UR16 ;  /* 0x00000010001b7c02 */ /* 0x000fc60008000f00 */
[----:B------:R-:W-:-:S04]  /*3b40*/  IMAD.WIDE R8, R9, 0x4, R24 ;  /* 0x0000000409087825 */ /* 0x000fc800078e0218 */
[----:B------:R-:W-:Y:S02]  /*3b50*/  IMAD.WIDE R26, R27, 0x4, R8 ;  /* 0x000000041b1a7825 */ /* 0x000fe400078e0208 */
[----:B------:R-:W5:Y:S01]  /*3b60*/  LDG.E.128.CONSTANT R8, desc[UR14][R8.64] ;  /* 0x0000000e08087981 */ /* 0x000f62000c1e9d00 */
[----:B0-----:R-:W-:Y:S01]  /*3b70*/  MOV R25, UR16 ;  /* 0x0000001000197c02 */ /* 0x001fe20008000f00 */
[----:B------:R-:W-:Y:S02]  /*3b80*/  UISETP.NE.AND UP0, UPT, UR19, URZ, UPT ;  /* 0x000000ff1300728c */ /* 0x000fe4000bf05270 */
[----:B------:R0:W5:Y:S02]  /*3b90*/  LDG.E.128.CONSTANT R4, desc[UR14][R26.64] ;  /* 0x0000000e1a047981 */ /* 0x000164000c1e9d00 */
[----:B------:R-:W-:Y:S01]  /*3ba0*/  IMAD.WIDE R24, R25, 0x4, R26 ;  /* 0x0000000419187825 */ /* 0x000fe200078e021a */
[----:B------:R-:W-:Y:S02]  /*3bb0*/  MOV R31, 0x2c00 ;  /* 0x00002c00001f7802 */ /* 0x000fe40000000f00 */
[----:B--2---:R-:W-:-:S02]  /*3bc0*/  SHF.R.U32.HI R32, RZ, 0x8, R13 ;  /* 0x00000008ff207819 */ /* 0x004fc4000001160d */
[----:B------:R-:W-:Y:S02]  /*3bd0*/  SHF.R.U32.HI R37, RZ, 0x8, R14 ;  /* 0x00000008ff257819 */ /* 0x000fe4000001160e */
[----:B------:R-:W-:Y:S02]  /*3be0*/  SHF.R.U32.HI R41, RZ, 0x8, R15 ;  /* 0x00000008ff297819 */ /* 0x000fe4000001160f */
[C---:B0-----:R-:W-:Y:S02]  /*3bf0*/  LOP3.LUT R26, R13.reuse, 0xf000f, RZ, 0xc0, !PT ;  /* 0x000f000f0d1a7812 */ /* 0x041fe400078ec0ff */
[----:B------:R-:W-:Y:S02]  /*3c00*/  LOP3.LUT R27, R13, 0xf000f0, RZ, 0xc0, !PT ;  /* 0x00f000f00d1b7812 */ /* 0x000fe400078ec0ff */
[----:B---3--:R-:W-:Y:S02]  /*3c10*/  @!P0 PRMT R2, R22, 0x7610, R2 ;  /* 0x0000761016028816 */ /* 0x008fe40000000002 */
[----:B------:R-:W-:-:S02]  /*3c20*/  @!P0 PRMT R0, R0, 0x7610, R22 ;  /* 0x0000761000008816 */ /* 0x000fc40000000016 */
[----:B------:R-:W-:Y:S02]  /*3c30*/  @!P0 PRMT R2, R2, 0x7610, R23 ;  /* 0x0000761002028816 */ /* 0x000fe40000000017 */
[----:B------:R-:W-:Y:S02]  /*3c40*/  @!P0 PRMT R0, R23, 0x7610, R0 ;  /* 0x0000761017008816 */ /* 0x000fe40000000000 */
        /* <DEDUP_REMOVED lines=47> */
[----:B------:R-:W-:Y:S06]  /*3f40*/  BRA.U !UP0, `(.L_x_3719) ;  /* 0x0000000508687547 */ /* 0x000fec000b800000 */
        /* <DEDUP_REMOVED lines=10> */
[C---:B------:R-:W-:Y:S01]  /*3ff0*/  FFMA.FTZ R55, R13.reuse, R50, RZ ;  /* 0x000000320d377223 */ /* 0x040fe200000100ff */
[----:B------:R-:W-:Y:S01]  /*4000*/  FFMA.FTZ R12, R12, R13, RZ ;  /* 0x0000000d0c0c7223 */ /* 0x000fe200000100ff */
[C---:B------:R-:W-:Y:S01]  /*4010*/  FFMA.FTZ R52, R13.reuse, R22, RZ ;  /* 0x000000160d347223 */ /* 0x040fe200000100ff */
[----:B------:R-:W-:Y:S02]  /*4020*/  HADD2.F32 R50, -RZ, R37.H1_H1 ;  /* 0x30000025ff327230 */ /* 0x000fe40000004100 */
[----:B------:R-:W-:Y:S01]  /*4030*/  FFMA.FTZ R33, R13, R14, RZ ;  /* 0x0000000e0d217223 */ /* 0x000fe200000100ff */
        /* <DEDUP_REMOVED lines=75> */
.L_x_3719:
[----:B------:R0:W5:Y:S01]  /*44f0*/  LDG.E.128.CONSTANT R12, desc[UR14][R24.64] ;  /* 0x0000000e180c7981 */ /* 0x000162000c1e9d00 */
[----:B------:R-:W-:Y:S05]  /*4500*/  BRA.U UP1, `(.L_x_3720) ;  /* 0x0000000501687547 */ /* 0x000fea000b800000 */
[----:B------:R-:W1:Y:S01]  /*4510*/  LDS.64 R22, [UR4] ;  /* 0x00000004ff167984 */ /* 0x000e620008000a00 */
[----:B------:R-:W-:Y:S02]  /*4520*/  HADD2.F32 R54, -RZ, R49.H1_H1 ;  /* 0x30000031ff367230 */ /* 0x000fe40000004100 */
[----:B------:R-:W-:Y:S01]  /*4530*/  HADD2.F32 R56, -RZ, R35.H1_H1 ;  /* 0x30000023ff387230 */ /* 0x000fe20000004100 */
[----:B------:R-:W2:Y:S01]  /*4540*/  LDS.64 R32, [UR4+0x8] ;  /* 0x00000804ff207984 */ /* 0x000ea20008000a00 */
[----:B------:R-:W-:Y:S02]  /*4550*/  HADD2.F32 R26, -RZ, R37.H0_H0 ;  /* 0x20000025ff1a7230 */ /* 0x000fe40000004100 */
[--C-:B------:R-:W-:Y:S02]  /*4560*/  HADD2.F32 R27, -RZ, R39.reuse.H0_H0 ;  /* 0x20000027ff1b7230 */ /* 0x100fe40000004100 */
[----:B------:R-:W-:Y:S02]  /*4570*/  HADD2.F32 R58, -RZ, R39.H1_H1 ;  /* 0x30000027ff3a7230 */ /* 0x000fe40000004100 */
[----:B------:R-:W-:-:S02]  /*4580*/  HADD2.F32 R39, -RZ, R40.H1_H1 ;  /* 0x30000028ff277230 */ /* 0x000fc40000004100 */
[--C-:B-1----:R-:W-:Y:S02]  /*4590*/  HADD2.F32 R53, -RZ, R22.reuse.H0_H0 ;  /* 0x20000016ff357230 */ /* 0x102fe40000004100 */
[----:B------:R-:W-:Y:S02]  /*45a0*/  HADD2.F32 R52, -RZ, R22.H1_H1 ;  /* 0x30000016ff347230 */ /* 0x000fe40000004100 */
[----:B------:R-:W-:Y:S02]  /*45b0*/  HADD2.F32 R22, -RZ, R49.H0_H0 ;  /* 0x20000031ff167230 */ /* 0x000fe40000004100 */
[----:B------:R-:W-:Y:S01]  /*45c0*/  FFMA.FTZ R27, R27, R53, RZ ;  /* 0x000000351b1b7223 */ /* 0x000fe200000100ff */
[--C-:B------:R-:W-:Y:S02]  /*45d0*/  HADD2.F32 R50, -RZ, R23.reuse.H0_H0 ;  /* 0x20000017ff327230 */ /* 0x100fe40000004100 */
[----:B------:R-:W-:Y:S02]  /*45e0*/  HADD2.F32 R51, -RZ, R23.H1_H1 ;  /* 0x30000017ff337230 */ /* 0x000fe40000004100 */
[----:B------:R-:W-:Y:S01]  /*45f0*/  FFMA.FTZ R27, R58, R52, R27 ;  /* 0x000000343a1b7223 */ /* 0x000fe2000001001b */
[----:B------:R-:W-:-:S02]  /*4600*/  HADD2.F32 R23, -RZ, R35.H0_H0 ;  /* 0x20000023ff177230 */ /* 0x000fc40000004100 */
[-C--:B------:R-:W-:Y:S01]  /*4610*/  FFMA.FTZ R35, R22, R53.reuse, RZ ;  /* 0x0000003516237223 */ /* 0x080fe200000100ff */
[----:B------:R-:W-:Y:S02]  /*4620*/  HADD2.F32 R22, -RZ, R34.H0_H0 ;  /* 0x20000022ff167230 */ /* 0x000fe40000004100 */
[-C--:B------:R-:W-:Y:S01]  /*4630*/  FFMA.FTZ R49, R23, R53.reuse, RZ ;  /* 0x0000003517317223 */ /* 0x080fe200000100ff */
[-C--:B------:R-:W-:Y:S01]  /*4640*/  FFMA.FTZ R35, R54, R52.reuse, R35 ;  /* 0x0000003436237223 */ /* 0x080fe20000010023 */
[----:B------:R-:W-:Y:S02]  /*4650*/  HADD2.F32 R54, -RZ, R37.H1_H1 ;  /* 0x30000025ff367230 */ /* 0x000fe40000004100 */
        /* <DEDUP_REMOVED lines=14> */
[----:B--2---:R-:W-:Y:S02]  /*4740*/  HADD2.F32 R26, -RZ, R32.H0_H0 ;  /* 0x20000020ff1a7230 */ /* 0x004fe40000004100 */
        /* <DEDUP_REMOVED lines=36> */
[----:B------:R-:W-:Y:S02]  /*4990*/  HADD2.F32 R23, -RZ, R2.H0_H0 ;  /* 0x20000002ff177230 */ /* 0x000fe40000004100 */
[----:B------:R-:W-:Y:S01]  /*49a0*/  FFMA.FTZ R22, R36, R22, R51 ;  /* 0x0000001624167223 */ /* 0x000fe20000010033 */
[----:B------:R-:W-:-:S02]  /*49b0*/  HADD2.F32 R27, -RZ, R0.H1_H1 ;  /* 0x30000000ff1b7230 */ /* 0x000fc40000004100 */
        /* <DEDUP_REMOVED lines=15> */
.L_x_3720:
[C---:B-----5:R-:W-:Y:S02]  /*4ab0*/  LOP3.LUT R23, R8.reuse, 0xf000f0, RZ, 0xc0, !PT ;  /* 0x00f000f008177812 */ /* 0x060fe400078ec0ff */
[----:B------:R-:W-:Y:S02]  /*4ac0*/  SHF.R.U32.HI R33, RZ, 0x8, R9 ;  /* 0x00000008ff217819 */ /* 0x000fe40000011609 */
[----:B------:R-:W-:Y:S02]  /*4ad0*/  SHF.R.U32.HI R37, RZ, 0x8, R10 ;  /* 0x00000008ff257819 */ /* 0x000fe4000001160a */
[----:B------:R-:W-:Y:S02]  /*4ae0*/  SHF.R.U32.HI R26, RZ, 0x8, R8 ;  /* 0x00000008ff1a7819 */ /* 0x000fe40000011608 */
[----:B------:R-:W-:Y:S02]  /*4af0*/  SHF.R.U32.HI R41, RZ, 0x8, R11 ;  /* 0x00000008ff297819 */ /* 0x000fe4000001160b */
[----:B------:R-:W-:-:S02]  /*4b00*/  LOP3.LUT R22, R8, 0xf000f, RZ, 0xc0, !PT ;  /* 0x000f000f08167812 */ /* 0x000fc400078ec0ff */
[C---:B------:R-:W-:Y:S02]  /*4b10*/  LOP3.LUT R34, R10.reuse, 0xf000f, RZ, 0xc0, !PT ;  /* 0x000f000f0a227812 */ /* 0x040fe400078ec0ff */
[----:B------:R-:W-:Y:S02]  /*4b20*/  LOP3.LUT R35, R10, 0xf000f0, RZ, 0xc0, !PT ;  /* 0x00f000f00a237812 */ /* 0x000fe400078ec0ff */
[C---:B------:R-:W-:Y:S02]  /*4b30*/  LOP3.LUT R39, R11.reuse, 0xf000f, RZ, 0xc0, !PT ;  /* 0x000f000f0b277812 */ /* 0x040fe400078ec0ff */
        /* <DEDUP_REMOVED lines=40> */
[----:B------:R-:W-:Y:S02]  /*4dc0*/  HADD2 R44, R11, -1032, -1032 ;  /* 0xe408e4080b2c7430 */ /* 0x000fe40000000000 */
[----:B------:R-:W-:Y:S02]  /*4dd0*/  HADD2 R46, R23, -1032, -1032 ;  /* 0xe408e408172e7430 */ /* 0x000fe40000000000 */
[----:B------:R-:W-:Y:S01]  /*4de0*/  HFMA2 R32, R48, R31.H0_H0, -72, -72 ;  /* 0xd480d48030207431 */ /* 0x000fe2000004001f */
[----:B------:R-:W-:Y:S06]  /*4df0*/  BRA.U !UP0, `(.L_x_3721) ;  /* 0x0000000508687547 */ /* 0x000fec000b800000 */
[----:B------:R-:W1:Y:S01]  /*4e00*/  LDS.64 R10, [UR4+-0x70] ;  /* 0xffff9004ff0a7984 */ /* 0x000e620008000a00 */
[----:B------:R-:W-:Y:S02]  /*4e10*/  HADD2.F32 R50, -RZ, R34.H0_H0 ;  /* 0x20000022ff327230 */ /* 0x000fe40000004100 */
[--C-:B------:R-:W-:Y:S01]  /*4e20*/  HADD2.F32 R8, -RZ, R47.reuse.H0_H0 ;  /* 0x2000002fff087230 */ /* 0x100fe20000004100 */
[----:B------:R-:W2:Y:S01]  /*4e30*/  LDS.64 R26, [UR4+-0x68] ;  /* 0xffff9804ff1a7984 */ /* 0x000ea20008000a00 */
[----:B------:R-:W-:Y:S02]  /*4e40*/  HADD2.F32 R22, -RZ, R38.H0_H0 ;  /* 0x20000026ff167230 */ /* 0x000fe40000004100 */
[----:B------:R-:W-:Y:S02]  /*4e50*/  HADD2.F32 R53, -RZ, R34.H1_H1 ;  /* 0x30000022ff357230 */ /* 0x000fe40000004100 */
[----:B------:R-:W-:Y:S02]  /*4e60*/  HADD2.F32 R51, -RZ, R47.H1_H1 ;  /* 0x3000002fff337230 */ /* 0x000fe40000004100 */
[----:B-1----:R-:W-:-:S02]  /*4e70*/  HADD2.F32 R9, -RZ, R10.H0_H0 ;  /* 0x2000000aff097230 */ /* 0x002fc40000004100 */
        /* <DEDUP_REMOVED lines=82> */
.L_x_3721:
[----:B------:R-:W-:Y:S05]  /*53a0*/  BRA.U UP1, `(.L_x_3722) ;  /* 0x0000000501687547 */ /* 0x000fea000b800000 */
[----:B------:R-:W1:Y:S01]  /*53b0*/  LDS.64 R8, [UR4+0x10] ;  /* 0x00001004ff087984 */ /* 0x000e620008000a00 */
[----:B------:R-:W-:Y:S02]  /*53c0*/  HADD2.F32 R10, -RZ, R36.H0_H0 ;  /* 0x20000024ff0a7230 */ /* 0x000fe40000004100 */
[----:B------:R-:W-:Y:S01]  /*53d0*/  HADD2.F32 R50, -RZ, R47.H1_H1 ;  /* 0x3000002fff327230 */ /* 0x000fe20000004100 */
[----:B------:R-:W2:Y:S01]  /*53e0*/  LDS.64 R22, [UR4+0x18] ;  /* 0x00001804ff167984 */ /* 0x000ea20008000a00 */
[--C-:B------:R-:W-:Y:S02]  /*53f0*/  HADD2.F32 R11, -RZ, R38.reuse.H0_H0 ;  /* 0x20000026ff0b7230 */ /* 0x100fe40000004100 */
[----:B------:R-:W-:Y:S02]  /*5400*/  HADD2.F32 R38, -RZ, R38.H1_H1 ;  /* 0x30000026ff267230 */ /* 0x000fe40000004100 */
[--C-:B-1----:R-:W-:Y:S02]  /*5410*/  HADD2.F32 R27, -RZ, R9.reuse.H0_H0 ;  /* 0x20000009ff1b7230 */ /* 0x102fe40000004100 */
[----:B------:R-:W-:-:S02]  /*5420*/  HADD2.F32 R26, -RZ, R9.H1_H1 ;  /* 0x30000009ff1a7230 */ /* 0x000fc40000004100 */
        /* <DEDUP_REMOVED lines=8> */
[----:B------:R-:W-:Y:S01]  /*54b0*/  FFMA.FTZ R47, R8, R49, RZ ;  /* 0x00000031082f7223 */ /* 0x000fe200000100ff */
[----:B------:R-:W-:Y:S02]  /*54c0*/  HADD2.F32 R49, -RZ, R37.H0_H0 ;  /* 0x20000025ff317230 */ /* 0x000fe40000004100 */
[-C--:B------:R-:W-:Y:S01]  /*54d0*/  FFMA.FTZ R10, R34, R48.reuse, R9 ;  /* 0x00000030220a7223 */ /* 0x080fe20000010009 */
[----:B------:R-:W-:Y:S02]  /*54e0*/  HADD2.F32 R34, -RZ, R36.H1_H1 ;  /* 0x30000024ff227230 */ /* 0x000fe40000004100 */
[----:B------:R-:W-:Y:S01]  /*54f0*/  FFMA.FTZ R8, R50, R48, R47 ;  /* 0x0000003032087223 */ /* 0x000fe2000001002f */
[----:B------:R-:W-:Y:S02]  /*5500*/  HADD2.F32 R47, -RZ, R35.H0_H0 ;  /* 0x20000023ff2f7230 */ /* 0x000fe40000004100 */
[----:B------:R-:W-:-:S02]  /*5510*/  HADD2.F32 R9, -RZ, R33.H0_H0 ;  /* 0x20000021ff097230 */ /* 0x000fc40000004100 */
[-C--:B------:R-:W-:Y:S01]  /*5520*/  FFMA.FTZ R34, R34, R48.reuse, R51 ;  /* 0x0000003022227223 */ /* 0x080fe20000010033 */
[----:B------:R-:W-:Y:S01]  /*5530*/  FFMA.FTZ R48, R38, R48, R11 ;  /* 0x0000003026307223 */ /* 0x000fe2000001000b */
        /* <DEDUP_REMOVED lines=65> */
.L_x_3722:
[C---:B------:R-:W-:Y:S02]  /*5950*/  LOP3.LUT R9, R4.reuse, 0xf000f0, RZ, 0xc0, !PT ;  /* 0x00f000f004097812 */ /* 0x040fe400078ec0ff */
        /* <DEDUP_REMOVED lines=12> */
[C---:B------:R-:W-:Y:S02]  /*5a20*/  LOP3.LUT R6, R23.reuse, 0xf000f, RZ, 0xc0, !PT ;  /* 0x000f000f17067812 */ /* 0x040fe400078ec0ff */
        /* <DEDUP_REMOVED lines=36> */
[----:B------:R-:W-:Y:S02]  /*5c70*/  HFMA2 R23, R46, R31.H0_H0, -72, -72 ;  /* 0xd480d4802e177431 */ /* 0x000fe4000004001f */
[----:B------:R-:W-:-:S02]  /*5c80*/  HADD2 R35, R9, -1032, -1032 ;  /* 0xe408e40809237430 */ /* 0x000fc40000000000 */
[----:B------:R-:W-:Y:S01]  /*5c90*/  HFMA2 R26, R48, R31.H0_H0, -72, -72 ;  /* 0xd480d480301a7431 */ /* 0x000fe2000004001f */
[----:B------:R-:W-:Y:S06]  /*5ca0*/  BRA.U !UP0, `(.L_x_3723) ;  /* 0x0000000508687547 */ /* 0x000fec000b800000 */
[----:B------:R-:W1:Y:S01]  /*5cb0*/  LDS.64 R6, [UR4+-0x60] ;  /* 0xffffa004ff067984 */ /* 0x000e620008000a00 */
[----:B------:R-:W-:Y:S02]  /*5cc0*/  HADD2.F32 R4, -RZ, R44.H0_H0 ;  /* 0x2000002cff047230 */ /* 0x000fe40000004100 */
[----:B------:R-:W-:Y:S01]  /*5cd0*/  HADD2.F32 R8, -RZ, R42.H0_H0 ;  /* 0x2000002aff087230 */ /* 0x000fe20000004100 */
[----:B------:R-:W2:Y:S01]  /*5ce0*/  LDS.64 R10, [UR4+-0x58] ;  /* 0xffffa804ff0a7984 */ /* 0x000ea20008000a00 */
[--C-:B------:R-:W-:Y:S02]  /*5cf0*/  HADD2.F32 R48, -RZ, R43.reuse.H0_H0 ;  /* 0x2000002bff307230 */ /* 0x100fe40000004100 */
        /* <DEDUP_REMOVED lines=85> */
.L_x_3723:
[----:B------:R-:W-:Y:S05]  /*6250*/  BRA.U UP1, `(.L_x_3724) ;  /* 0x0000000501687547 */ /* 0x000fea000b800000 */
[----:B------:R-:W1:Y:S01]  /*6260*/  LDS.64 R4, [UR4+0x20] ;  /* 0x00002004ff047984 */ /* 0x000e620008000a00 */
[--C-:B------:R-:W-:Y:S02]  /*6270*/  HADD2.F32 R6, -RZ, R33.reuse.H0_H0 ;  /* 0x20000021ff067230 */ /* 0x100fe40000004100 */
[----:B------:R-:W-:Y:S01]  /*6280*/  HADD2.F32 R47, -RZ, R44.H1_H1 ;  /* 0x3000002cff2f7230 */ /* 0x000fe20000004100 */
[----:B------:R-:W2:Y:S01]  /*6290*/  LDS.64 R8, [UR4+0x28] ;  /* 0x00002804ff087984 */ /* 0x000ea20008000a00 */
[----:B------:R-:W-:Y:S02]  /*62a0*/  HADD2.F32 R33, -RZ, R33.H1_H1 ;  /* 0x30000021ff217230 */ /* 0x000fe40000004100 */
[----:B------:R-:W-:Y:S02]  /*62b0*/  HADD2.F32 R7, -RZ, R42.H0_H0 ;  /* 0x2000002aff077230 */ /* 0x000fe40000004100 */
[--C-:B-1----:R-:W-:Y:S02]  /*62c0*/  HADD2.F32 R11, -RZ, R5.reuse.H0_H0 ;  /* 0x20000005ff0b7230 */ /* 0x102fe40000004100 */
[----:B------:R-:W-:-:S02]  /*62d0*/  HADD2.F32 R10, -RZ, R5.H1_H1 ;  /* 0x30000005ff0a7230 */ /* 0x000fc40000004100 */
        /* <DEDUP_REMOVED lines=14> */
[----:B------:R-:W-:Y:S02]  /*63c0*/  HADD2.F32 R47, -RZ, R42.H1_H1 ;  /* 0x3000002aff2f7230 */ /* 0x000fe40000004100 */
[----:B------:R-:W-:-:S02]  /*63d0*/  HADD2.F32 R7, -RZ, R40.H0_H0 ;  /* 0x20000028ff077230 */ /* 0x000fc40000004100 */
[----:B------:R-:W-:Y:S01]  /*63e0*/  FFMA.FTZ R33, R43, R11, R6 ;  /* 0x0000000b2b217223 */ /* 0x000fe20000010006 */
[----:B------:R-:W-:Y:S02]  /*63f0*/  HADD2.F32 R43, -RZ, R38.H0_H0 ;  /* 0x20000026ff2b7230 */ /* 0x000fe40000004100 */
[----:B------:R-:W-:Y:S01]  /*6400*/  FFMA.FTZ R46, R47, R45, R46 ;  /* 0x0000002d2f2e7223 */ /* 0x000fe2000001002e */
        /* <DEDUP_REMOVED lines=9> */
[----:B------:R-:W-:Y:S02]  /*64a0*/  HADD2.F32 R40, -RZ, R36.H0_H0 ;  /* 0x20000024ff287230 */ /* 0x000fe40000004100 */
[-C--:B------:R-:W-:Y:S01]  /*64b0*/  FFMA.FTZ R33, R6, R10.reuse, R33 ;  /* 0x0000000a06217223 */ /* 0x080fe20000010021 */
[----:B--2---:R-:W-:Y:S02]  /*64c0*/  HADD2.F32 R6, -RZ, R8.H0_H0 ;  /* 0x20000008ff067230 */ /* 0x004fe40000004100 */
        /* <DEDUP_REMOVED lines=51> */
.L_x_3724:
[----:B------:R-:W-:Y:S02]  /*6800*/  LOP3.LUT R6, R13, 0xf000f0, RZ, 0xc0, !PT ;  /* 0x00f000f00d067812 */ /* 0x000fe400078ec0ff */
        /* <DEDUP_REMOVED lines=47> */
[----:B------:R-:W-:Y:S01]  /*6b00*/  @!P0 IADD3 R39, PT, PT, R16, 0x1, RZ ;  /* 0x0000000110278810 */ /* 0x000fe20007ffe0ff */
[----:B------:R-:W-:-:S02]  /*6b10*/  HADD2 R36, R8, -1032, -1032 ;  /* 0xe408e40808247430 */ /* 0x000fc40000000000 */
[----:B------:R-:W-:Y:S02]  /*6b20*/  HADD2 R37, R37, -1032, -1032 ;  /* 0xe408e40825257430 */ /* 0x000fe40000000000 */
[----:B------:R-:W-:Y:S01]  /*6b30*/  HADD2 R38, R38, -1032, -1032 ;  /* 0xe408e40826267430 */ /* 0x000fe20000000000 */
[----:B------:R-:W-:Y:S06]  /*6b40*/  BRA.U !UP0, `(.L_x_3725) ;  /* 0x0000000508687547 */ /* 0x000fec000b800000 */
        /* <DEDUP_REMOVED lines=90> */
.L_x_3725:
[----:B------:R-:W-:Y:S02]  /*70f0*/  @!P0 MOV R16, R39 ;  /* 0x0000002700108202 */ /* 0x000fe40000000f00 */
[----:B------:R-:W-:Y:S01]  /*7100*/  @!P0 IADD3 R19, PT, PT, R30, UR6, RZ ;  /* 0x000000061e138c10 */ /* 0x000fe2000fffe0ff */
[----:B------:R-:W-:Y:S06]  /*7110*/  BRA.U UP1, `(.L_x_3726) ;  /* 0x0000000501687547 */ /* 0x000fec000b800000 */
[----:B------:R-:W1:Y:S01]  /*7120*/  LDS.64 R4, [UR4+0x30] ;  /* 0x00003004ff047984 */ /* 0x000e620008000a00 */
[----:B------:R-:W-:Y:S02]  /*7130*/  HADD2.F32 R6, -RZ, R32.H0_H0 ;  /* 0x20000020ff067230 */ /* 0x000fe40000004100 */
[----:B------:R-:W-:Y:S01]  /*7140*/  HADD2.F32 R7, -RZ, R34.H0_H0 ;  /* 0x20000022ff077230 */ /* 0x000fe20000004100 */
[----:B------:R-:W2:Y:S01]  /*7150*/  LDS.64 R8, [UR4+0x38] ;  /* 0x00003804ff087984 */ /* 0x000ea20008000a00 */
[----:B------:R-:W-:Y:S02]  /*7160*/  HADD2.F32 R41, -RZ, R22.H1_H1 ;  /* 0x30000016ff297230 */ /* 0x000fe40000004100 */
[----:B------:R-:W-:Y:S02]  /*7170*/  HADD2.F32 R43, -RZ, R34.H1_H1 ;  /* 0x30000022ff2b7230 */ /* 0x000fe40000004100 */
[--C-:B-1----:R-:W-:Y:S02]  /*7180*/  HADD2.F32 R30, -RZ, R4.reuse.H0_H0 ;  /* 0x20000004ff1e7230 */ /* 0x102fe40000004100 */
[----:B------:R-:W-:-:S02]  /*7190*/  HADD2.F32 R39, -RZ, R4.H1_H1 ;  /* 0x30000004ff277230 */ /* 0x000fc40000004100 */
[----:B------:R-:W-:Y:S02]  /*71a0*/  HADD2.F32 R4, -RZ, R33.H0_H0 ;  /* 0x20000021ff047230 */ /* 0x000fe40000004100 */
[-C--:B------:R-:W-:Y:S01]  /*71b0*/  FFMA.FTZ R6, R6, R30.reuse, RZ ;  /* 0x0000001e06067223 */ /* 0x080fe200000100ff */
[--C-:B------:R-:W-:Y:S02]  /*71c0*/  HADD2.F32 R11, -RZ, R5.reuse.H0_H0 ;  /* 0x20000005ff0b7230 */ /* 0x100fe40000004100 */
[----:B------:R-:W-:Y:S02]  /*71d0*/  HADD2.F32 R10, -RZ, R5.H1_H1 ;  /* 0x30000005ff0a7230 */ /* 0x000fe40000004100 */
[----:B------:R-:W-:Y:S01]  /*71e0*/  FFMA.FTZ R4, R4, R30, RZ ;  /* 0x0000001e04047223 */ /* 0x000fe200000100ff */
[----:B------:R-:W-:Y:S02]  /*71f0*/  HADD2.F32 R33, -RZ, R33.H1_H1 ;  /* 0x30000021ff217230 */ /* 0x000fe40000004100 */
        /* <DEDUP_REMOVED lines=52> */
[----:B------:R-:W-:Y:S02]  /*7540*/  HADD2.F32 R22, -RZ, R31.H0_H0 ;  /* 0x2000001fff167230 */ /* 0x000fe40000004100 */
[-C--:B------:R-:W-:Y:S01]  /*7550*/  FFMA.FTZ R4, R5, R9.reuse, R4 ;  /* 0x0000000905047223 */ /* 0x080fe20000010004 */
[----:B------:R-:W-:Y:S02]  /*7560*/  HADD2.F32 R13, -RZ, R13.H1_H1 ;  /* 0x3000000dff0d7230 */ /* 0x000fe40000004100 */
[----:B------:R-:W-:Y:S01]  /*7570*/  FFMA.FTZ R10, R7, R9, R10 ;  /* 0x00000009070a7223 */ /* 0x000fe2000001000a */
[----:B------:R-:W-:Y:S02]  /*7580*/  HADD2.F32 R31, -RZ, R31.H1_H1 ;  /* 0x3000001fff1f7230 */ /* 0x000fe40000004100 */
        /* <DEDUP_REMOVED lines=19> */
.L_x_3726:
[----:B------:R-:W-:Y:S01]  /*76c0*/  UIADD3 UR6, UPT, UPT, UR6, 0x20, URZ ;  /* 0x0000002006067890 */ /* 0x000fe2000fffe0ff */
[----:B------:R-:W-:Y:S01]  /*76d0*/  MOV R5, UR16 ;  /* 0x0000001000057c02 */ /* 0x000fe20008000f00 */
[----:B------:R-:W-:Y:S01]  /*76e0*/  UIADD3 UR4, UPT, UPT, UR4, 0x40, URZ ;  /* 0x0000004004047890 */ /* 0x000fe2000fffe0ff */
[----:B------:R-:W-:Y:S01]  /*76f0*/  IADD3 R28, P0, PT, R28, 0x80, RZ ;  /* 0x000000801c1c7810 */ /* 0x000fe20007f1e0ff */
[----:B------:R-:W-:Y:S02]  /*7700*/  UISETP.GE.AND UP0, UPT, UR6, UR7, UPT ;  /* 0x000000070600728c */ /* 0x000fe4000bf06270 */
[----:B0-----:R-:W-:Y:S01]  /*7710*/  IMAD.WIDE R24, R5, 0x4, R24 ;  /* 0x0000000405187825 */ /* 0x001fe200078e0218 */
[----:B------:R-:W-:-:S06]  /*7720*/  IADD3.X R29, PT, PT, RZ, R29, RZ, P0, !PT ;  /* 0x0000001dff1d7210 */ /* 0x000fcc00007fe4ff */
[----:B------:R-:W-:Y:S05]  /*7730*/  BRA.U !UP0, `(.L_x_3727) ;  /* 0xffffffc108e47547 */ /* 0x000fea000b83ffff */
.L_x_3718:
[----:B------:R-:W0:Y:S01]  /*7740*/  LDC.64 R4, c[0x0][0x3a0] ;  /* 0x0000e800ff047b82 */ /* 0x000e220000000a00 */
[----:B------:R-:W-:-:S05]  /*7750*/  MOV R0, UR18 ;  /* 0x0000001200007c02 */ /* 0x000fca0008000f00 */
[----:B------:R-:W-:-:S04]  /*7760*/  IMAD R3, R0, UR16, R3 ;  /* 0x0000001000037c24 */ /* 0x000fc8000f8e0203 */
[----:B0-----:R-:W-:-:S05]  /*7770*/  IMAD.WIDE R4, R3, 0x2, R4 ;  /* 0x0000000203047825 */ /* 0x001fca00078e0204 */
[----:B------:R0:W-:Y:S01]  /*7780*/  ATOM.E.ADD.F16x2.RN.STRONG.GPU P0, RZ, desc[UR14][R4.64], R18 ;  /* 0x8000001204ff79a2 */ /* 0x0001e2000c10e10e */
[----:B------:R-:W-:Y:S01]  /*7790*/  UISETP.NE.AND UP0, UPT, UR5, 0x1, UPT ;  /* 0x000000010500788c */ /* 0x000fe2000bf05270 */
[----:B------:R-:W-:Y:S04]  /*77a0*/  BSSY.RECONVERGENT B0, `(.L_x_3728) ;  /* 0x000000e000007945 */ /* 0x000fe80003800200 */
[----:B0-----:R-:W-:Y:S06]  /*77b0*/  @P0 BRA `(.L_x_3729) ;  /* 0x0000000000300947 */ /* 0x001fec0003800000 */
[----:B------:R-:W0:Y:S02]  /*77c0*/  QSPC.E.S P0, RZ, [R4] ;  /* 0x0000000004ff73aa */ /* 0x000e240000000500 */
[----:B0-----:R-:W-:Y:S05]  /*77d0*/  @!P0 BRA `(.L_x_3730) ;  /* 0x00000000001c8947 */ /* 0x001fea0003800000 */
[----:B------:R-:W-:-:S04]  /*77e0*/  MOV R2, R4 ;  /* 0x0000000400027202 */ /* 0x000fc80000000f00 */
[----:B------:R-:W-:-:S07]  /*77f0*/  MOV R0, R2 ;  /* 0x0000000200007202 */ /* 0x000fce0000000f00 */
.L_x_3731:
[----:B------:R-:W0:Y:S02]  /*7800*/  LDS R2, [R0] ;  /* 0x0000000000027984 */ /* 0x000e240000000800 */
[----:B0-----:R-:W-:-:S05]  /*7810*/  HFMA2 R3, R2, 1, 1, R18 ;  /* 0x3c003c0002037831 */ /* 0x001fca0000000012 */
[----:B------:R-:W0:Y:S02]  /*7820*/  ATOMS.CAST.SPIN P0, [R0], R2, R3 ;  /* 0x000000020000758d */ /* 0x000e240001800003 */
[----:B0-----:R-:W-:Y:S05]  /*7830*/  @!P0 BRA `(.L_x_3731) ;  /* 0xfffffffc00f08947 */ /* 0x001fea000383ffff */
[----:B------:R-:W-:Y:S05]  /*7840*/  BRA `(.L_x_3729) ;  /* 0x00000000000c7947 */ /* 0x000fea0003800000 */
.L_x_3730:
[----:B------:R-:W2:Y:S02]  /*7850*/  LD.E R0, desc[UR14][R4.64] ;  /* 0x0000000e04007980 */ /* 0x000ea4000c101900 */
[----:B--2---:R-:W-:-:S05]  /*7860*/  IADD3 R3, PT, PT, R18, R0, RZ ;  /* 0x0000000012037210 */ /* 0x004fca0007ffe0ff */
[----:B------:R0:W-:Y:S02]  /*7870*/  ST.E desc[UR14][R4.64], R3 ;  /* 0x0000000304007985 */ /* 0x0001e4000c10190e */
.L_x_3729:
[----:B------:R-:W-:Y:S05]  /*7880*/  BSYNC.RECONVERGENT B0 ;  /* 0x0000000000007941 */ /* 0x000fea0003800200 */
.L_x_3728:
[----:B------:R1:W-:Y:S01]  /*7890*/  ATOM.E.ADD.F16x2.RN.STRONG.GPU P0, RZ, desc[UR14][R4.64+0x4], R17 ;  /* 0x8000041104ff79a2 */ /* 0x0003e2000c10e10e */
[----:B------:R-:W-:Y:S04]  /*78a0*/  BSSY.RECONVERGENT B0, `(.L_x_3732) ;  /* 0x000000e000007945 */ /* 0x000fe80003800200 */
[----:B-1----:R-:W-:Y:S05]  /*78b0*/  @P0 BRA `(.L_x_3733) ;  /* 0x0000000000300947 */ /* 0x002fea0003800000 */
[----:B------:R-:W1:Y:S02]  /*78c0*/  QSPC.E.S P0, RZ, [R4+0x4] ;  /* 0x0000040004ff73aa */ /* 0x000e640000000500 */
[----:B-1----:R-:W-:Y:S05]  /*78d0*/  @!P0 BRA `(.L_x_3734) ;  /* 0x00000000001c8947 */ /* 0x002fea0003800000 */
[----:B------:R-:W-:-:S04]  /*78e0*/  MOV R2, R4 ;  /* 0x0000000400027202 */ /* 0x000fc80000000f00 */
[----:B------:R-:W-:-:S07]  /*78f0*/  MOV R0, R2 ;  /* 0x0000000200007202 */ /* 0x000fce0000000f00 */
.L_x_3735:
[----:B------:R-:W0:Y:S02]  /*7900*/  LDS R2, [R0+0x4] ;  /* 0x0000040000027984 */ /* 0x000e240000000800 */
[----:B0-----:R-:W-:-:S05]  /*7910*/  HADD2 R3, R2, R17 ;  /* 0x0000001102037230 */ /* 0x001fca0000000000 */
[----:B------:R-:W0:Y:S02]  /*7920*/  ATOMS.CAST.SPIN P0, [R0+0x4], R2, R3 ;  /* 0x000004020000758d */ /* 0x000e240001800003 */
[----:B0-----:R-:W-:Y:S05]  /*7930*/  @!P0 BRA `(.L_x_3735) ;  /* 0xfffffffc00f08947 */ /* 0x001fea000383ffff */
[----:B------:R-:W-:Y:S05]  /*7940*/  BRA `(.L_x_3733) ;  /* 0x00000000000c7947 */ /* 0x000fea0003800000 */
.L_x_3734:
[----:B------:R-:W0:Y:S02]  /*7950*/  LD.E R0, desc[UR14][R4.64+0x4] ;  /* 0x0000040e04007980 */ /* 0x000e24000c101900 */
[----:B0-----:R-:W-:-:S05]  /*7960*/  IADD3 R3, PT, PT, R17, R0, RZ ;  /* 0x0000000011037210 */ /* 0x001fca0007ffe0ff */
[----:B------:R1:W-:Y:S02]  /*7970*/  ST.E desc[UR14][R4.64+0x4], R3 ;  /* 0x0000040304007985 */ /* 0x0003e4000c10190e */
.L_x_3733:
[----:B------:R-:W-:Y:S05]  /*7980*/  BSYNC.RECONVERGENT B0 ;  /* 0x0000000000007941 */ /* 0x000fea0003800200 */
.L_x_3732:
        /* <DEDUP_REMOVED lines=11> */
.L_x_3739:
[----:B------:R-:W0:Y:S02]  /*7a40*/  LDS R2, [R0] ;  /* 0x0000000000027984 */ /* 0x000e240000000800 */
[----:B0-----:R-:W-:-:S05]  /*7a50*/  HFMA2 R3, R2, 1, 1, R21 ;  /* 0x3c003c0002037831 */ /* 0x001fca0000000015 */
[----:B------:R-:W0:Y:S02]  /*7a60*/  ATOMS.CAST.SPIN P0, [R0], R2, R3 ;  /* 0x000000020000758d */ /* 0x000e240001800003 */
[----:B0-----:R-:W-:Y:S05]  /*7a70*/  @!P0 BRA `(.L_x_3739) ;  /* 0xfffffffc00f08947 */ /* 0x001fea000383ffff */
[----:B------:R-:W-:Y:S05]  /*7a80*/  BRA `(.L_x_3737) ;  /* 0x00000000000c7947 */ /* 0x000fea0003800000 */
.L_x_3738:
[----:B------:R-:W2:Y:S02]  /*7a90*/  LD.E R0, desc[UR14][R4.64] ;  /* 0x0000000e04007980 */ /* 0x000ea4000c101900 */
[----:B--2---:R-:W-:-:S05]  /*7aa0*/  IADD3 R3, PT, PT, R21, R0, RZ ;  /* 0x0000000015037210 */ /* 0x004fca0007ffe0ff */
[----:B------:R0:W-:Y:S02]  /*7ab0*/  ST.E desc[UR14][R4.64], R3 ;  /* 0x0000000304007985 */ /* 0x0001e4000c10190e */
.L_x_3737:
[----:B------:R-:W-:Y:S05]  /*7ac0*/  BSYNC.RECONVERGENT B0 ;  /* 0x0000000000007941 */ /* 0x000fea0003800200 */
.L_x_3736:
[----:B------:R1:W-:Y:S02]  /*7ad0*/  ATOM.E.ADD.F16x2.RN.STRONG.GPU P0, RZ, desc[UR14][R4.64+0x4], R20 ;  /* 0x8000041404ff79a2 */ /* 0x0003e4000c10e10e */
[----:B-1----:R-:W-:Y:S05]  /*7ae0*/  @P0 EXIT ;  /* 0x000000000000094d */ /* 0x002fea0003800000 */
[----:B------:R-:W1:Y:S02]  /*7af0*/  QSPC.E.S P0, RZ, [R4+0x4] ;  /* 0x0000040004ff73aa */ /* 0x000e640000000500 */
[----:B-1----:R-:W-:Y:S05]  /*7b00*/  @!P0 BRA `(.L_x_3740) ;  /* 0x00000000001c8947 */ /* 0x002fea0003800000 */
[----:B------:R-:W-:-:S04]  /*7b10*/  MOV R2, R4 ;  /* 0x0000000400027202 */ /* 0x000fc80000000f00 */
[----:B------:R-:W-:-:S07]  /*7b20*/  MOV R0, R2 ;  /* 0x0000000200007202 */ /* 0x000fce0000000f00 */
.L_x_3741:
[----:B------:R-:W0:Y:S02]  /*7b30*/  LDS R2, [R0+0x4] ;  /* 0x0000040000027984 */ /* 0x000e240000000800 */
[----:B0-----:R-:W-:-:S05]  /*7b40*/  HADD2 R3, R2, R20 ;  /* 0x0000001402037230 */ /* 0x001fca0000000000 */
[----:B------:R-:W0:Y:S02]  /*7b50*/  ATOMS.CAST.SPIN P0, [R0+0x4], R2, R3 ;  /* 0x000004020000758d */ /* 0x000e240001800003 */
[----:B0-----:R-:W-:Y:S05]  /*7b60*/  @!P0 BRA `(.L_x_3741) ;  /* 0xfffffffc00f08947 */ /* 0x001fea000383ffff */
[----:B------:R-:W-:Y:S05]  /*7b70*/  EXIT ;  /* 0x000000000000794d */ /* 0x000fea0003800000 */
.L_x_3740:
[----:B------:R-:W0:Y:S02]  /*7b80*/  LD.E R0, desc[UR14][R4.64+0x4] ;  /* 0x0000040e04007980 */ /* 0x000e24000c101900 */
[----:B0-----:R-:W-:-:S05]  /*7b90*/  IADD3 R3, PT, PT, R20, R0, RZ ;  /* 0x0000000014037210 */ /* 0x001fca0007ffe0ff */
[----:B------:R-:W-:Y:S01]  /*7ba0*/  ST.E desc[UR14][R4.64+0x4], R3 ;  /* 0x0000040304007985 */ /* 0x000fe2000c10190e */
[----:B------:R-:W-:Y:S05]  /*7bb0*/  EXIT ;  /* 0x000000000000794d */ /* 0x000fea0003800000 */
.L_x_3742:
        /* <DEDUP_REMOVED lines=12> */
.L_x_5331:


//--------------------- .text._Z23gemm_half_q_half_kernelILi2ELi10ELb1ELb0ELi64EEvPK6__halfPKjS4_S2_PS0_iiiiPKtS7_iiiiiibS2_i --------------------------
	.section	.text._Z23gemm_half_q_half_kernelILi2ELi10ELb1ELb0ELi64EEvPK6__halfPKjS4_S2_PS0_iiiiPKtS7_iiiiiibS2_i,"ax",@progbits
	.align	128
        .global         _Z23gemm_half_q_half_kernelILi2ELi10ELb1ELb0ELi64EEvPK6__halfPKjS4_S2_PS0_iiiiPKtS7_iiiiiibS2_i
        .type           _Z23gemm_half_q_half_kernelILi2ELi10ELb1ELb0ELi64EEvPK6__halfPKjS4_S2_PS0_iiiiPKtS7_iiiiiibS2_i,@function
        .size           _Z23gemm_half_q_half_kernelILi2ELi10ELb1ELb0ELi64EEvPK6__halfPKjS4_S2_PS0_iiiiPKtS7_iiiiiibS2_i,(.L_x_5332 - _Z23gemm_half_q_half_kernelILi2ELi10ELb1ELb0ELi64EEvPK6__halfPKjS4_S2_PS0_iiiiPKtS7_iiiiiibS2_i)
        .other          _Z23gemm_half_q_half_kernelILi2ELi10ELb1ELb0ELi64EEvPK6__halfPKjS4_S2_PS0_iiiiPKtS7_iiiiiibS2_i,@"STO_CUDA_ENTRY STV_DEFAULT"
_Z23gemm_half_q_half_kernelILi2ELi10ELb1ELb0ELi64EEvPK6__halfPKjS4_S2_PS0_iiiiPKtS7_iiiiiibS2_i:
.text._Z23gemm_half_q_half_kernelILi2ELi10ELb1ELb0ELi64EEvPK6__halfPKjS4_S2_PS0_iiiiPKtS7_iiiiiibS2_i:
        /* <DEDUP_REMOVED lines=72> */
.L_x_3748:
        /* <DEDUP_REMOVED lines=32> */
.L_x_3747:
        /* <DEDUP_REMOVED lines=20> */
.L_x_3749:
[----:B------:R-:W-:-:S13]  /*07c0*/  ISETP.EQ.AND P1, PT, RZ, UR10, PT ;  /* 0x0000000aff007c0c */ /* 0x000fda000bf22270 */
[----:B------:R-:W-:Y:S05]  /*07d0*/  @!P0 BRA P1, `(.L_x_3744) ;  /* 0x0000000400748947 */ /* 0x000fea0000800000 */
.L_x_3746:
        /* <DEDUP_REMOVED lines=12> */
.L_x_3745:
        /* <DEDUP_REMOVED lines=15> */
.L_x_3752:
        /* <DEDUP_REMOVED lines=32> */
.L_x_3751:
        /* <DEDUP_REMOVED lines=21> */
.L_x_3753:
[----:B------:R-:W-:-:S09]  /*0ce0*/  UISETP.NE.OR UP0, UPT, UR10, URZ, UP0 ;  /* 0x000000ff0a00728c */ /* 0x000fd20008705670 */
[----:B------:R-:W-:Y:S05]  /*0cf0*/  BRA.U !UP0, `(.L_x_3744) ;  /* 0x00000001082c7547 */ /* 0x000fea000b800000 */
.L_x_3750:
[----:B-----5:R-:W-:-:S04]  /*0d00*/  IADD3 R5, P0, PT, R16, R15, RZ ;  /* 0x0000000f10057210 */ /* 0x020fc80007f1e0ff */
        /* <DEDUP_REMOVED lines=10> */
.L_x_3744:
[----:B------:R-:W-:Y:S05]  /*0db0*/  BSYNC.RECONVERGENT B0 ;  /* 0x0000000000007941 */ /* 0x000fea0003800200 */
.L_x_3743:
        /* <DEDUP_REMOVED lines=20> */
.L_x_3757:
        /* <DEDUP_REMOVED lines=15> */
.L_x_3756:
        /* <DEDUP_REMOVED lines=12> */
.L_x_3758:
[----:B------:R-:W-:-:S09]  /*10b0*/  UISETP.NE.OR UP0, UPT, UR9, URZ, UP0 ;  /* 0x000000ff0900728c */ /* 0x000fd20008705670 */
[----:B------:R-:W-:Y:S05]  /*10c0*/  BRA.U !UP0, `(.L_x_3754) ;  /* 0x00000001081c7547 */ /* 0x000fea000b800000 */
.L_x_3755:
[----:B01----:R-:W0:Y:S02]  /*10d0*/  LDC.64 R4, c[0x0][0x3a0] ;  /* 0x0000e800ff047b82 */ /* 0x003e240000000a00 */
.L_x_3759:
[C---:B0-----:R-:W-:Y:S01]  /*10e0*/  IMAD.WIDE R6, R3.reuse, 0x2, R4 ;  /* 0x0000000203067825 */ /* 0x041fe200078e0204 */
[----:B------:R-:W-:Y:S01]  /*10f0*/  UIADD3 UR9, UPT, UPT, UR9, 0x1, URZ ;  /* 0x0000000109097890 */ /* 0x000fe2000fffe0ff */
[----:B------:R-:W-:-:S03]  /*1100*/  IADD3 R3, PT, PT, R3, UR16, RZ ;  /* 0x0000001003037c10 */ /* 0x000fc6000fffe0ff */
[----:B------:R2:W-:Y:S01]  /*1110*/  STG.E.64 desc[UR14][R6.64], RZ ;  /* 0x000000ff06007986 */ /* 0x0005e2000c101b0e */
[----:B------:R-:W-:-:S09]  /*1120*/  UISETP.NE.AND UP0, UPT, UR9, URZ, UPT ;  /* 0x000000ff0900728c */ /* 0x000fd2000bf05270 */
[----:B--2---:R-:W-:Y:S05]  /*1130*/  BRA.U UP0, `(.L_x_3759) ;  /* 0xfffffffd00e87547 */ /* 0x004fea000b83ffff */
.L_x_3754:
[----:B------:R-:W2:Y:S01]  /*1140*/  LDCU.64 UR12, c[0x0][0x3b8] ;  /* 0x00007700ff0c77ac */ /* 0x000ea20008000a00 */
[----:B------:R-:W-:Y:S01]  /*1150*/  BAR.SYNC.DEFER_BLOCKING 0x0 ;  /* 0x0000000000007b1d */ /* 0x000fe20000010000 */
[----:B------:R-:W-:Y:S01]  /*1160*/  ISETP.LE.AND P0, PT, R0, UR6, PT ;  /* 0x0000000600007c0c */ /* 0x000fe2000bf03270 */
[----:B------:R-:W-:-:S04]  /*1170*/  USHF.L.U32 UR10, UR8, 0x7, URZ ;  /* 0x00000007080a7899 */ /* 0x000fc800080006ff */
[----:B--2---:R-:W-:-:S06]  /*1180*/  UIMAD.WIDE.U32 UR10, UR10, 0x2, UR12 ;  /* 0x000000020a0a78a5 */ /* 0x004fcc000f8e000c */
[----:B01----:R-:W-:Y:S02]  /*1190*/  MOV R4, UR10 ;  /* 0x0000000a00047c02 */ /* 0x003fe40008000f00 */
[----:B------:R-:W-:Y:S01]  /*11a0*/  MOV R5, UR11 ;  /* 0x0000000b00057c02 */ /* 0x000fe20008000f00 */
        /* <DEDUP_REMOVED lines=8> */
[----:B------:R-:W-:Y:S01]  /*1230*/  HFMA2 R18, -RZ, RZ, 0, 0 ;  /* 0x00000000ff127431 */ /* 0x000fe200000001ff */
[----:B------:R-:W-:Y:S01]  /*1240*/  LEA.HI R14, R14, R13, RZ, 0x3 ;  /* 0x0000000d0e0e7211 */ /* 0x000fe200078f18ff */
[----:B------:R-:W-:Y:S01]  /*1250*/  UMOV UR4, UR6 ;  /* 0x0000000600047c82 */ /* 0x000fe20008000000 */
[----:B-----5:R-:W-:Y:S02]  /*1260*/  LOP3.LUT R16, R2, 0x10, RZ, 0xc0, !PT ;  /* 0x0000001002107812 */ /* 0x020fe400078ec0ff */
[----:B------:R-:W-:-:S07]  /*1270*/  SHF.R.S32.HI R17, RZ, 0x3, R14 ;  /* 0x00000003ff117819 */ /* 0x000fce000001140e */
.L_x_3761:
[----:B-1----:R-:W-:-:S05]  /*1280*/  IADD3 R11, PT, PT, R12, R18, RZ ;  /* 0x000000120c0b7210 */ /* 0x002fca0007ffe0ff */
[----:B------:R-:W-:-:S05]  /*1290*/  IMAD R2, R11, UR16, RZ ;  /* 0x000000100b027c24 */ /* 0x000fca000f8e02ff */
        /* <DEDUP_REMOVED lines=43> */
.L_x_3760:
[----:B------:R-:W5:Y:S01]  /*1550*/  LDL.64 R2, [R1] ;  /* 0x0000000001027983 */ /* 0x000f620000100a00 */
[----:B------:R-:W0:Y:S03]  /*1560*/  LDCU UR11, c[0x0][0x3c8] ;  /* 0x00007900ff0b77ac */ /* 0x000e260008000800 */
[----:B------:R1:W5:Y:S01]  /*1570*/  LDG.E.U16.CONSTANT R19, desc[UR14][R4.64+0x2] ;  /* 0x0000020e04137981 */ /* 0x000362000c1e9500 */
[----:B------:R-:W2:Y:S01]  /*1580*/  LDCU UR20, c[0x0][0x3cc] ;  /* 0x00007980ff1477ac */ /* 0x000ea20008000800 */
[----:B------:R-:W3:Y:S01]  /*1590*/  LDCU UR21, c[0x0][0x3d0] ;  /* 0x00007a00ff1577ac */ /* 0x000ee20008000800 */
[----:B------:R-:W4:Y:S01]  /*15a0*/  LDCU UR17, c[0x0][0x3d4] ;  /* 0x00007a80ff1177ac */ /* 0x000f220008000800 */
[----:B------:R-:W4:Y:S01]  /*15b0*/  LDCU UR22, c[0x0][0x3d8] ;  /* 0x00007b00ff1677ac */ /* 0x000f220008000800 */
[----:B0-----:R-:W-:Y:S02]  /*15c0*/  UISETP.LT.AND UP0, UPT, UR6, UR11, UPT ;  /* 0x0000000b0600728c */ /* 0x001fe4000bf01270 */
[----:B------:R-:W-:-:S02]  /*15d0*/  UISETP.GT.AND UP5, UPT, UR6, UR11, UPT ;  /* 0x0000000b0600728c */ /* 0x000fc4000bfa4270 */
[----:B------:R-:W-:Y:S01]  /*15e0*/  USEL UR4, UR6, UR11, UP0 ;  /* 0x0000000b06047287 */ /* 0x000fe20008000000 */
[----:B-1----:R-:W-:-:S03]  /*15f0*/  HFMA2 R4, -RZ, RZ, 0, 0 ;  /* 0x00000000ff047431 */ /* 0x002fc600000001ff */
[----:B------:R-:W-:Y:S01]  /*1600*/  USHF.R.S32.HI UR9, URZ, 0x1f, UR4 ;  /* 0x0000001fff097899 */ /* 0x000fe20008011404 */
[----:B------:R-:W-:Y:S02]  /*1610*/  MOV R7, RZ ;  /* 0x000000ff00077202 */ /* 0x000fe40000000f00 */
[----:B------:R-:W-:Y:S01]  /*1620*/  CS2R R8, SRZ ;  /* 0x0000000000087805 */ /* 0x000fe2000001ff00 */
[----:B------:R-:W-:Y:S02]  /*1630*/  ULEA.HI UR9, UR9, UR4, URZ, 0x5 ;  /* 0x0000000409097291 */ /* 0x000fe4000f8f28ff */
[----:B--2---:R-:W-:Y:S02]  /*1640*/  UISETP.GT.AND UP0, UPT, UR6, UR20, UPT ;  /* 0x000000140600728c */ /* 0x004fe4000bf04270 */
[----:B---3--:R-:W-:Y:S02]  /*1650*/  UISETP.GT.AND UP2, UPT, UR6, UR21, UPT ;  /* 0x000000150600728c */ /* 0x008fe4000bf44270 */
[----:B----4-:R-:W-:-:S02]  /*1660*/  UISETP.GT.AND UP3, UPT, UR6, UR17, UPT ;  /* 0x000000110600728c */ /* 0x010fc4000bf64270 */
[----:B------:R-:W-:Y:S02]  /*1670*/  UISETP.GT.AND UP4, UPT, UR6, UR22, UPT ;  /* 0x000000160600728c */ /* 0x000fe4000bf84270 */
        /* <DEDUP_REMOVED lines=11> */
.L_x_3762:
        /* <DEDUP_REMOVED lines=8> */
.L_x_3763:
        /* <DEDUP_REMOVED lines=8> */
.L_x_3764:
        /* <DEDUP_REMOVED lines=8> */
.L_x_3765:
        /* <DEDUP_REMOVED lines=8> */
.L_x_3766:
        /* <DEDUP_REMOVED lines=8> */
[----:B-----5:R-:W-:Y:S02]  /*19b0*/  PRMT R12, R2, 0x7610, R3 ;  /* 0x00007610020c7816 */ /* 0x020fe40000000003 */
[----:B------:R-:W-:-:S02]  /*19c0*/  IADD3 R4, PT, PT, R9, R4, R8 ;  /* 0x0000000409047210 */ /* 0x000fc40007ffe008 */
[----:B------:R-:W-:Y:S02]  /*19d0*/  PRMT R15, RZ, 0x5410, RZ ;  /* 0x00005410ff0f7816 */ /* 0x000fe400000000ff */
[----:B------:R-:W-:Y:S01]  /*19e0*/  PRMT R16, RZ, 0x5410, RZ ;  /* 0x00005410ff107816 */ /* 0x000fe200000000ff */
[----:B------:R-:W-:Y:S01]  /*19f0*/  IMAD R4, R4, UR16, RZ ;  /* 0x0000001004047c24 */ /* 0x000fe2000f8e02ff */
[----:B------:R-:W-:Y:S02]  /*1a00*/  PRMT R17, RZ, 0x5410, RZ ;  /* 0x00005410ff117816 */ /* 0x000fe400000000ff */
[----:B------:R-:W-:Y:S02]  /*1a10*/  PRMT R18, RZ, 0x5410, RZ ;  /* 0x00005410ff127816 */ /* 0x000fe400000000ff */
[----:B------:R-:W-:Y:S02]  /*1a20*/  IADD3 R6, P0, PT, R13, R4, RZ ;  /* 0x000000040d067210 */ /* 0x000fe40007f1e0ff */
[----:B------:R-:W-:-:S02]  /*1a30*/  IADD3 R19, PT, PT, R19, UR6, RZ ;  /* 0x0000000613137c10 */ /* 0x000fc4000fffe0ff */
        /* <DEDUP_REMOVED lines=8> */
[----:B------:R-:W-:Y:S01]  /*1ac0*/  MOV R2, R4 ;  /* 0x0000000400027202 */ /* 0x000fe20000000f00 */
[----:B------:R-:W-:Y:S06]  /*1ad0*/  @!P0 BRA `(.L_x_3767) ;  /* 0x0000003c00648947 */ /* 0x000fec0003800000 */
[----:B------:R-:W-:Y:S01]  /*1ae0*/  UIMAD.WIDE.U32 UR8, UR8, 0x100, UR12 ;  /* 0x00000100080878a5 */ /* 0x000fe2000f8e000c */
[----:B------:R-:W-:Y:S01]  /*1af0*/  MOV R2, R4 ;  /* 0x0000000400027202 */ /* 0x000fe20000000f00 */
[----:B------:R-:W-:Y:S01]  /*1b00*/  UISETP.LT.AND UP2, UPT, UR7, UR17, UPT ;  /* 0x000000110700728c */ /* 0x000fe2000bf41270 */
[----:B------:R-:W-:Y:S01]  /*1b10*/  MOV R14, RZ ;  /* 0x000000ff000e7202 */ /* 0x000fe20000000f00 */
[----:B------:R-:W-:Y:S01]  /*1b20*/  UIADD3 UR10, UP0, UPT, UR8, 0x2, URZ ;  /* 0x00000002080a7890 */ /* 0x000fe2000ff1e0ff */
[----:B------:R-:W-:Y:S01]  /*1b30*/  PRMT R15, RZ, 0x7610, R15 ;  /* 0x00007610ff0f7816 */ /* 0x000fe2000000000f */
[----:B------:R-:W0:Y:S02]  /*1b40*/  LDCU UR16, c[0x0][0x3ac] ;  /* 0x00007580ff1077ac */ /* 0x000e240008000800 */
[----:B------:R-:W-:Y:S02]  /*1b50*/  UIADD3.X UR9, UPT, UPT, URZ, UR9, URZ, UP0, !UPT ;  /* 0x00000009ff097290 */ /* 0x000fe400087fe4ff */
[----:B------:R-:W-:Y:S01]  /*1b60*/  MOV R28, UR10 ;  /* 0x0000000a001c7c02 */ /* 0x000fe20008000f00 */
[----:B------:R-:W-:-:S03]  /*1b70*/  USEL UR8, UR7, UR17, UP2 ;  /* 0x0000001107087287 */ /* 0x000fc60009000000 */
[----:B------:R-:W-:-:S09]  /*1b80*/  MOV R27, UR9 ;  /* 0x00000009001b7c02 */ /* 0x000fd20008000f00 */
.L_x_3776:
[----:B------:R-:W-:Y:S02]  /*1b90*/  ISETP.NE.AND P0, PT, R19, UR6, PT ;  /* 0x0000000613007c0c */ /* 0x000fe4000bf05270 */
[----:B------:R-:W-:-:S11]  /*1ba0*/  MOV R21, R3 ;  /* 0x0000000300157202 */ /* 0x000fd60000000f00 */
[----:B------:R-:W-:-:S05]  /*1bb0*/  @!P0 LEA R20, R14, R1, 0x3 ;  /* 0x000000010e148211 */ /* 0x000fca00078e18ff */
[----:B------:R1:W2:Y:S02]  /*1bc0*/  @!P0 LDL.64 R22, [R20+0x8] ;  /* 0x0000080014168983 */ /* 0x0002a40000100a00 */
[----:B-1----:R-:W-:-:S05]  /*1bd0*/  MOV R20, R2 ;  /* 0x0000000200147202 */ /* 0x002fca0000000f00 */
[----:B------:R-:W3:Y:S01]  /*1be0*/  LDG.E.128.CONSTANT R8, desc[UR14][R20.64] ;  /* 0x0000000e14087981 */ /* 0x000ee2000c1e9d00 */
[----:B------:R-:W-:Y:S02]  /*1bf0*/  @!P0 MOV R26, R28 ;  /* 0x0000001c001a8202 */ /* 0x000fe40000000f00 */
[----:B0-----:R-:W-:-:S04]  /*1c00*/  MOV R3, UR16 ;  /* 0x0000001000037c02 */ /* 0x001fc80008000f00 */
[----:B------:R-:W5:Y:S01]  /*1c10*/  @!P0 LDG.E.U16.CONSTANT R26, desc[UR14][R26.64] ;  /* 0x0000000e1a1a8981 */ /* 0x000f62000c1e9500 */
[----:B------:R-:W-:Y:S01]  /*1c20*/  IMAD.WIDE R2, R3, 0x4, R20 ;  /* 0x0000000403027825 */ /* 0x000fe200078e0214 */
[----:B------:R-:W-:-:S04]  /*1c30*/  MOV R25, UR16 ;  /* 0x0000001000197c02 */ /* 0x000fc80008000f00 */
[----:B------:R0:W5:Y:S01]  /*1c40*/  LDG.E.128.CONSTANT R4, desc[UR14][R2.64] ;  /* 0x0000000e02047981 */ /* 0x000162000c1e9d00 */
[----:B------:R-:W-:Y:S01]  /*1c50*/  IMAD.WIDE R24, R25, 0x4, R2 ;  /* 0x0000000419187825 */ /* 0x000fe200078e0202 */
[----:B------:R-:W-:-:S03]  /*1c60*/  UISETP.NE.AND UP0, UPT, UR19, URZ, UPT ;  /* 0x000000ff1300728c */ /* 0x000fc6000bf05270 */
[----:B------:R-:W-:Y:S01]  /*1c70*/  HFMA2 R29, -RZ, RZ, 0, 0.0625 ;  /* 0x00002c00ff1d7431 */ /* 0x000fe200000001ff */
[----:B--2---:R-:W-:Y:S02]  /*1c80*/  @!P0 PRMT R12, R22, 0x7610, R12 ;  /* 0x00007610160c8816 */ /* 0x004fe4000000000c */
[----:B------:R-:W-:Y:S02]  /*1c90*/  @!P0 PRMT R0, R0, 0x7610, R22 ;  /* 0x0000761000008816 */ /* 0x000fe40000000016 */
[----:B------:R-:W-:Y:S02]  /*1ca0*/  @!P0 PRMT R12, R12, 0x7610, R23 ;  /* 0x000076100c0c8816 */ /* 0x000fe40000000017 */
[----:B------:R-:W-:Y:S02]  /*1cb0*/  @!P0 PRMT R0, R23, 0x7610, R0 ;  /* 0x0000761017008816 */ /* 0x000fe40000000000 */
[C---:B---3--:R-:W-:Y:S02]  /*1cc0*/  LOP3.LUT R22, R8.reuse, 0xf000f, RZ, 0xc0, !PT ;  /* 0x000f000f08167812 */ /* 0x048fe400078ec0ff */
[----:B------:R-:W-:-:S02]  /*1cd0*/  LOP3.LUT R23, R8, 0xf000f0, RZ, 0xc0, !PT ;  /* 0x00f000f008177812 */ /* 0x000fc400078ec0ff */
[C---:B0-----:R-:W-:Y:S02]  /*1ce0*/  LOP3.LUT R3, R9.reuse, 0xf000f, RZ, 0xc0, !PT ;  /* 0x000f000f09037812 */ /* 0x041fe400078ec0ff */
[----:B------:R-:W-:Y:S02]  /*1cf0*/  LOP3.LUT R30, R9, 0xf000f0, RZ, 0xc0, !PT ;  /* 0x00f000f0091e7812 */ /* 0x000fe400078ec0ff */
[----:B------:R-:W-:Y:S02]  /*1d00*/  SHF.R.U32.HI R8, RZ, 0x8, R8 ;  /* 0x00000008ff087819 */ /* 0x000fe40000011608 */
[----:B------:R-:W-:Y:S02]  /*1d10*/  SHF.R.U32.HI R9, RZ, 0x8, R9 ;  /* 0x00000008ff097819 */ /* 0x000fe40000011609 */
[----:B------:R-:W-:Y:S02]  /*1d20*/  SHF.R.U32.HI R34, RZ, 0x8, R10 ;  /* 0x00000008ff227819 */ /* 0x000fe4000001160a */
[----:B------:R-:W-:-:S02]  /*1d30*/  SHF.R.U32.HI R39, RZ, 0x8, R11 ;  /* 0x00000008ff277819 */ /* 0x000fc4000001160b */
[C---:B------:R-:W-:Y:S02]  /*1d40*/  LOP3.LUT R31, R10.reuse, 0xf000f, RZ, 0xc0, !PT ;  /* 0x000f000f0a1f7812 */ /* 0x040fe400078ec0ff */
        /* <DEDUP_REMOVED lines=43> */
[----:B------:R-:W-:Y:S06]  /*2000*/  BRA.U !UP0, `(.L_x_3768) ;  /* 0x0000000508687547 */ /* 0x000fec000b800000 */
        /* <DEDUP_REMOVED lines=74> */
[--C-:B------:R-:W-:Y:S02]  /*24b0*/  HADD2.F32 R9, -RZ, R0.reuse.H1_H1 ;  /* 0x30000000ff097230 */ /* 0x100fe40000004100 */
[----:B------:R-:W-:Y:S01]  /*24c0*/  FFMA.FTZ R2, R23, R2, R48 ;  /* 0x0000000217027223 */ /* 0x000fe20000010030 */
[----:B------:R-:W-:Y:S02]  /*24d0*/  HADD2.F32 R11, -RZ, R0.H0_H0 ;  /* 0x20000000ff0b7230 */ /* 0x000fe40000004100 */
        /* <DEDUP_REMOVED lines=13> */
.L_x_3768:
[----:B------:R0:W5:Y:S01]  /*25b0*/  LDG.E.128.CONSTANT R8, desc[UR14][R24.64] ;  /* 0x0000000e18087981 */ /* 0x000162000c1e9d00 */
[----:B------:R-:W-:-:S05]  /*25c0*/  MOV R23, UR16 ;  /* 0x0000001000177c02 */ /* 0x000fca0008000f00 */
[----:B------:R-:W-:Y:S01]  /*25d0*/  IMAD.WIDE R22, R23, 0x4, R24 ;  /* 0x0000000417167825 */ /* 0x000fe200078e0218 */
[----:B------:R-:W-:Y:S06]  /*25e0*/  BRA.U UP1, `(.L_x_3769) ;  /* 0x0000000501687547 */ /* 0x000fec000b800000 */
[----:B------:R-:W1:Y:S01]  /*25f0*/  LDS.64 R2, [UR4+0x80] ;  /* 0x00008004ff027984 */ /* 0x000e620008000a00 */
[----:B------:R-:W-:Y:S02]  /*2600*/  HADD2.F32 R52, -RZ, R47.H1_H1 ;  /* 0x3000002fff347230 */ /* 0x000fe40000004100 */
[----:B0-----:R-:W-:Y:S01]  /*2610*/  HADD2.F32 R24, -RZ, R35.H0_H0 ;  /* 0x20000023ff187230 */ /* 0x001fe20000004100 */
[----:B------:R-:W0:Y:S01]  /*2620*/  LDS.64 R30, [UR4+0x88] ;  /* 0x00008804ff1e7984 */ /* 0x000e220008000a00 */
[----:B------:R-:W-:Y:S02]  /*2630*/  HADD2.F32 R54, -RZ, R33.H1_H1 ;  /* 0x30000021ff367230 */ /* 0x000fe40000004100 */
[----:B------:R-:W-:Y:S02]  /*2640*/  HADD2.F32 R25, -RZ, R37.H0_H0 ;  /* 0x20000025ff197230 */ /* 0x000fe40000004100 */
[--C-:B-1----:R-:W-:Y:S02]  /*2650*/  HADD2.F32 R51, -RZ, R2.reuse.H0_H0 ;  /* 0x20000002ff337230 */ /* 0x102fe40000004100 */
[----:B------:R-:W-:-:S02]  /*2660*/  HADD2.F32 R50, -RZ, R2.H1_H1 ;  /* 0x30000002ff327230 */ /* 0x000fc40000004100 */
[--C-:B------:R-:W-:Y:S02]  /*2670*/  HADD2.F32 R49, -RZ, R3.reuse.H0_H0 ;  /* 0x20000003ff317230 */ /* 0x100fe40000004100 */
[----:B------:R-:W-:Y:S01]  /*2680*/  FFMA.FTZ R25, R25, R51, RZ ;  /* 0x0000003319197223 */ /* 0x000fe200000100ff */
[----:B------:R-:W-:Y:S02]  /*2690*/  HADD2.F32 R48, -RZ, R3.H1_H1 ;  /* 0x30000003ff307230 */ /* 0x000fe40000004100 */
[----:B------:R-:W-:Y:S02]  /*26a0*/  HADD2.F32 R2, -RZ, R47.H0_H0 ;  /* 0x2000002fff027230 */ /* 0x000fe40000004100 */
[----:B------:R-:W-:-:S03]  /*26b0*/  HADD2.F32 R3, -RZ, R33.H0_H0 ;  /* 0x20000021ff037230 */ /* 0x000fc60000004100 */
[-C--:B------:R-:W-:Y:S02]  /*26c0*/  FFMA.FTZ R33, R2, R51.reuse, RZ ;  /* 0x0000003302217223 */ /* 0x080fe400000100ff */
[-C--:B------:R-:W-:Y:S01]  /*26d0*/  FFMA.FTZ R47, R3, R51.reuse, RZ ;  /* 0x00000033032f7223 */ /* 0x080fe200000100ff */
[----:B------:R-:W-:Y:S01]  /*26e0*/  FFMA.FTZ R3, R24, R51, RZ ;  /* 0x0000003318037223 */ /* 0x000fe200000100ff */
[-C--:B------:R-:W-:Y:S01]  /*26f0*/  FFMA.FTZ R2, R52, R50.reuse, R33 ;  /* 0x0000003234027223 */ /* 0x080fe20000010021 */
[----:B------:R-:W-:Y:S02]  /*2700*/  HADD2.F32 R52, -RZ, R35.H1_H1 ;  /* 0x30000023ff347230 */ /* 0x000fe40000004100 */
[----:B------:R-:W-:Y:S01]  /*2710*/  FFMA.FTZ R24, R54, R50, R47 ;  /* 0x0000003236187223 */ /* 0x000fe2000001002f */
[----:B------:R-:W-:Y:S02]  /*2720*/  HADD2.F32 R54, -RZ, R37.H1_H1 ;  /* 0x30000025ff367230 */ /* 0x000fe40000004100 */
        /* <DEDUP_REMOVED lines=16> */
[----:B0-----:R-:W-:-:S02]  /*2830*/  HADD2.F32 R24, -RZ, R30.H0_H0 ;  /* 0x2000001eff187230 */ /* 0x001fc40000004100 */
        /* <DEDUP_REMOVED lines=37> */
[--C-:B------:R-:W-:Y:S02]  /*2a90*/  HADD2.F32 R25, -RZ, R0.reuse.H1_H1 ;  /* 0x30000000ff197230 */ /* 0x100fe40000004100 */
        /* <DEDUP_REMOVED lines=15> */
.L_x_3769:
[C---:B0----5:R-:W-:Y:S02]  /*2b90*/  LOP3.LUT R25, R5.reuse, 0xf000f, RZ, 0xc0, !PT ;  /* 0x000f000f05197812 */ /* 0x061fe400078ec0ff */
[----:B------:R-:W-:Y:S02]  /*2ba0*/  LOP3.LUT R30, R5, 0xf000f0, RZ, 0xc0, !PT ;  /* 0x00f000f0051e7812 */ /* 0x000fe400078ec0ff */
[----:B------:R-:W-:Y:S02]  /*2bb0*/  LOP3.LUT R3, R4, 0xf000f0, RZ, 0xc0, !PT ;  /* 0x00f000f004037812 */ /* 0x000fe400078ec0ff */
[----:B------:R-:W-:Y:S02]  /*2bc0*/  SHF.R.U32.HI R5, RZ, 0x8, R5 ;  /* 0x00000008ff057819 */ /* 0x000fe40000011605 */
[----:B------:R-:W-:Y:S02]  /*2bd0*/  SHF.R.U32.HI R33, RZ, 0x8, R6 ;  /* 0x00000008ff217819 */ /* 0x000fe40000011606 */
[----:B------:R-:W-:-:S02]  /*2be0*/  LOP3.LUT R34, R7, 0xf000f, RZ, 0xc0, !PT ;  /* 0x000f000f07227812 */ /* 0x000fc400078ec0ff */
[----:B------:R-:W-:Y:S02]  /*2bf0*/  SHF.R.U32.HI R24, RZ, 0x8, R4 ;  /* 0x00000008ff187819 */ /* 0x000fe40000011604 */
[----:B------:R-:W-:Y:S02]  /*2c00*/  SHF.R.U32.HI R36, RZ, 0x8, R7 ;  /* 0x00000008ff247819 */ /* 0x000fe40000011607 */
        /* <DEDUP_REMOVED lines=43> */
[----:B------:R-:W-:Y:S01]  /*2ec0*/  HFMA2 R32, R48, R29.H0_H0, -72, -72 ;  /* 0xd480d48030207431 */ /* 0x000fe2000004001d */
[----:B------:R-:W-:Y:S06]  /*2ed0*/  BRA.U !UP0, `(.L_x_3770) ;  /* 0x0000000508687547 */ /* 0x000fec000b800000 */
[----:B------:R-:W0:Y:S01]  /*2ee0*/  LDS.64 R4, [UR4+0x10] ;  /* 0x00001004ff047984 */ /* 0x000e220008000a00 */
        /* <DEDUP_REMOVED lines=89> */
.L_x_3770:
[----:B------:R0:W5:Y:S01]  /*3480*/  LDG.E.128.CONSTANT R4, desc[UR14][R22.64] ;  /* 0x0000000e16047981 */ /* 0x000162000c1e9d00 */
[----:B------:R-:W-:Y:S05]  /*3490*/  BRA.U UP1, `(.L_x_3771) ;  /* 0x0000000501687547 */ /* 0x000fea000b800000 */
[----:B------:R-:W1:Y:S01]  /*34a0*/  LDS.64 R2, [UR4+0x90] ;  /* 0x00009004ff027984 */ /* 0x000e620008000a00 */
[----:B------:R-:W-:Y:S02]  /*34b0*/  HADD2.F32 R24, -RZ, R36.H0_H0 ;  /* 0x20000024ff187230 */ /* 0x000fe40000004100 */
[--C-:B------:R-:W-:Y:S01]  /*34c0*/  HADD2.F32 R25, -RZ, R38.reuse.H0_H0 ;  /* 0x20000026ff197230 */ /* 0x100fe20000004100 */
[----:B------:R-:W2:Y:S01]  /*34d0*/  LDS.64 R30, [UR4+0x98] ;  /* 0x00009804ff1e7984 */ /* 0x000ea20008000a00 */
[----:B------:R-:W-:Y:S02]  /*34e0*/  HADD2.F32 R52, -RZ, R47.H1_H1 ;  /* 0x3000002fff347230 */ /* 0x000fe40000004100 */
[----:B------:R-:W-:Y:S02]  /*34f0*/  HADD2.F32 R38, -RZ, R38.H1_H1 ;  /* 0x30000026ff267230 */ /* 0x000fe40000004100 */
[--C-:B-1----:R-:W-:Y:S02]  /*3500*/  HADD2.F32 R49, -RZ, R3.reuse.H0_H0 ;  /* 0x20000003ff317230 */ /* 0x102fe40000004100 */
[----:B------:R-:W-:-:S02]  /*3510*/  HADD2.F32 R48, -RZ, R3.H1_H1 ;  /* 0x30000003ff307230 */ /* 0x000fc40000004100 */
[----:B------:R-:W-:Y:S02]  /*3520*/  HADD2.F32 R51, -RZ, R2.H0_H0 ;  /* 0x20000002ff337230 */ /* 0x000fe40000004100 */
[----:B------:R-:W-:Y:S02]  /*3530*/  HADD2.F32 R3, -RZ, R34.H0_H0 ;  /* 0x20000022ff037230 */ /* 0x000fe40000004100 */
[----:B------:R-:W-:Y:S02]  /*3540*/  HADD2.F32 R50, -RZ, R2.H1_H1 ;  /* 0x30000002ff327230 */ /* 0x000fe40000004100 */
[-C--:B------:R-:W-:Y:S01]  /*3550*/  FFMA.FTZ R25, R25, R51.reuse, RZ ;  /* 0x0000003319197223 */ /* 0x080fe200000100ff */
[----:B------:R-:W-:Y:S02]  /*3560*/  HADD2.F32 R34, -RZ, R34.H1_H1 ;  /* 0x30000022ff227230 */ /* 0x000fe40000004100 */
[----:B------:R-:W-:Y:S01]  /*3570*/  FFMA.FTZ R53, R3, R51, RZ ;  /* 0x0000003303357223 */ /* 0x000fe200000100ff */
[----:B------:R-:W-:-:S02]  /*3580*/  HADD2.F32 R2, -RZ, R47.H0_H0 ;  /* 0x2000002fff027230 */ /* 0x000fc40000004100 */
[-C--:B------:R-:W-:Y:S01]  /*3590*/  FFMA.FTZ R3, R24, R51.reuse, RZ ;  /* 0x0000003318037223 */ /* 0x080fe200000100ff */
[-C--:B------:R-:W-:Y:S01]  /*35a0*/  FFMA.FTZ R24, R34, R50.reuse, R53 ;  /* 0x0000003222187223 */ /* 0x080fe20000010035 */
[----:B------:R-:W-:Y:S02]  /*35b0*/  HADD2.F32 R34, -RZ, R36.H1_H1 ;  /* 0x30000024ff227230 */ /* 0x000fe40000004100 */
[----:B------:R-:W-:Y:S01]  /*35c0*/  FFMA.FTZ R47, R2, R51, RZ ;  /* 0x00000033022f7223 */ /* 0x000fe200000100ff */
[----:B------:R-:W-:Y:S02]  /*35d0*/  HADD2.F32 R51, -RZ, R35.H0_H0 ;  /* 0x20000023ff337230 */ /* 0x000fe40000004100 */
[----:B------:R-:W-:Y:S02]  /*35e0*/  HADD2.F32 R53, -RZ, R37.H0_H0 ;  /* 0x20000025ff357230 */ /* 0x000fe40000004100 */
[-C--:B------:R-:W-:Y:S01]  /*35f0*/  FFMA.FTZ R2, R52, R50.reuse, R47 ;  /* 0x0000003234027223 */ /* 0x080fe2000001002f */
[----:B------:R-:W-:Y:S01]  /*3600*/  FFMA.FTZ R34, R34, R50, R3 ;  /* 0x0000003222227223 */ /* 0x000fe20000010003 */
[----:B------:R-:W-:-:S02]  /*3610*/  HADD2.F32 R47, -RZ, R33.H0_H0 ;  /* 0x20000021ff2f7230 */ /* 0x000fc40000004100 */
[----:B------:R-:W-:Y:S01]  /*3620*/  FFMA.FTZ R50, R38, R50, R25 ;  /* 0x0000003226327223 */ /* 0x000fe20000010019 */
[-C--:B------:R-:W-:Y:S01]  /*3630*/  FFMA.FTZ R25, R51, R49.reuse, R24 ;  /* 0x0000003133197223 */ /* 0x080fe20000010018 */
[----:B------:R-:W-:Y:S02]  /*3640*/  HADD2.F32 R51, -RZ, R39.H0_H0 ;  /* 0x20000027ff337230 */ /* 0x000fe40000004100 */
        /* <DEDUP_REMOVED lines=63> */
.L_x_3771:
[C---:B------:R-:W-:Y:S02]  /*3a40*/  LOP3.LUT R2, R8.reuse, 0xf000f, RZ, 0xc0, !PT ;  /* 0x000f000f08027812 */ /* 0x040fe400078ec0ff */
[----:B------:R-:W-:Y:S02]  /*3a50*/  LOP3.LUT R3, R8, 0xf000f0, RZ, 0xc0, !PT ;  /* 0x00f000f008037812 */ /* 0x000fe400078ec0ff */
[C---:B------:R-:W-:Y:S02]  /*3a60*/  LOP3.LUT R24, R9.reuse, 0xf000f, RZ, 0xc0, !PT ;  /* 0x000f000f09187812 */ /* 0x040fe400078ec0ff */
        /* <DEDUP_REMOVED lines=45> */
[----:B-----5:R-:W-:Y:S01]  /*3d40*/  LOP3.LUT R31, R4, 0xf000f, RZ, 0xc0, !PT ;  /* 0x000f000f041f7812 */ /* 0x020fe200078ec0ff */
[----:B------:R-:W-:-:S02]  /*3d50*/  HADD2 R43, R11, -1032, -1032 ;  /* 0xe408e4080b2b7430 */ /* 0x000fc40000000000 */
[-C--:B------:R-:W-:Y:S02]  /*3d60*/  HFMA2 R44, R44, R29.reuse.H0_H0, -72, -72 ;  /* 0xd480d4802c2c7431 */ /* 0x080fe4000004001d */
[----:B------:R-:W-:Y:S02]  /*3d70*/  HADD2 R45, R25, -1032, -1032 ;  /* 0xe408e408192d7430 */ /* 0x000fe40000000000 */
[----:B------:R-:W-:Y:S01]  /*3d80*/  HFMA2 R30, R48, R29.H0_H0, -72, -72 ;  /* 0xd480d480301e7431 */ /* 0x000fe2000004001d */
[----:B------:R-:W-:Y:S06]  /*3d90*/  BRA.U !UP0, `(.L_x_3772) ;  /* 0x0000000508687547 */ /* 0x000fec000b800000 */
[----:B------:R-:W1:Y:S01]  /*3da0*/  LDS.64 R8, [UR4+0x20] ;  /* 0x00002004ff087984 */ /* 0x000e620008000a00 */
[--C-:B------:R-:W-:Y:S02]  /*3db0*/  HADD2.F32 R2, -RZ, R46.reuse.H0_H0 ;  /* 0x2000002eff027230 */ /* 0x100fe40000004100 */
[----:B------:R-:W-:Y:S01]  /*3dc0*/  HADD2.F32 R10, -RZ, R37.H0_H0 ;  /* 0x20000025ff0a7230 */ /* 0x000fe20000004100 */
[----:B------:R-:W2:Y:S01]  /*3dd0*/  LDS.64 R24, [UR4+0x28] ;  /* 0x00002804ff187984 */ /* 0x000ea20008000a00 */
[--C-:B------:R-:W-:Y:S02]  /*3de0*/  HADD2.F32 R50, -RZ, R33.reuse.H0_H0 ;  /* 0x20000021ff327230 */ /* 0x100fe40000004100 */
[----:B------:R-:W-:Y:S02]  /*3df0*/  HADD2.F32 R48, -RZ, R46.H1_H1 ;  /* 0x3000002eff307230 */ /* 0x000fe40000004100 */
[----:B------:R-:W-:Y:S02]  /*3e00*/  HADD2.F32 R52, -RZ, R33.H1_H1 ;  /* 0x30000021ff347230 */ /* 0x000fe40000004100 */
[----:B-1----:R-:W-:-:S02]  /*3e10*/  HADD2.F32 R3, -RZ, R8.H0_H0 ;  /* 0x20000008ff037230 */ /* 0x002fc40000004100 */
        /* <DEDUP_REMOVED lines=20> */
[----:B------:R-:W-:Y:S01]  /*3f60*/  FFMA.FTZ R3, R3, R11, R48 ;  /* 0x0000000b03037223 */ /* 0x000fe20000010030 */
[----:B------:R-:W-:Y:S02]  /*3f70*/  HADD2.F32 R10, -RZ, R36.H1_H1 ;  /* 0x30000024ff0a7230 */ /* 0x000fe40000004100 */
[----:B------:R-:W-:Y:S01]  /*3f80*/  FFMA.FTZ R47, R11, R47, R52 ;  /* 0x0000002f0b2f7223 */ /* 0x000fe20000010034 */
[----:B------:R-:W-:-:S02]  /*3f90*/  HADD2.F32 R2, -RZ, R32.H1_H1 ;  /* 0x30000020ff027230 */ /* 0x000fc40000004100 */
[----:B------:R-:W-:Y:S02]  /*3fa0*/  HADD2.F32 R54, -RZ, R38.H1_H1 ;  /* 0x30000026ff367230 */ /* 0x000fe40000004100 */
[C---:B------:R-:W-:Y:S01]  /*3fb0*/  FFMA.FTZ R48, R9.reuse, R10, R49 ;  /* 0x0000000a09307223 */ /* 0x040fe20000010031 */
[----:B------:R-:W-:Y:S02]  /*3fc0*/  HADD2.F32 R8, -RZ, R34.H1_H1 ;  /* 0x30000022ff087230 */ /* 0x000fe40000004100 */
[----:B------:R-:W-:Y:S01]  /*3fd0*/  FFMA.FTZ R3, R2, R9, R3 ;  /* 0x0000000902037223 */ /* 0x000fe20000010003 */
[----:B--2---:R-:W-:Y:S02]  /*3fe0*/  HADD2.F32 R11, -RZ, R24.H0_H0 ;  /* 0x20000018ff0b7230 */ /* 0x004fe40000004100 */
        /* <DEDUP_REMOVED lines=53> */
.L_x_3772:
[----:B------:R-:W-:Y:S05]  /*4340*/  BRA.U UP1, `(.L_x_3773) ;  /* 0x0000000501687547 */ /* 0x000fea000b800000 */
[----:B------:R-:W1:Y:S01]  /*4350*/  LDS.64 R2, [UR4+0xa0] ;  /* 0x0000a004ff027984 */ /* 0x000e620008000a00 */
[----:B------:R-:W-:Y:S02]  /*4360*/  HADD2.F32 R8, -RZ, R35.H0_H0 ;  /* 0x20000023ff087230 */ /* 0x000fe40000004100 */
[----:B------:R-:W-:Y:S01]  /*4370*/  HADD2.F32 R9, -RZ, R37.H0_H0 ;  /* 0x20000025ff097230 */ /* 0x000fe20000004100 */
[----:B------:R-:W2:Y:S01]  /*4380*/  LDS.64 R10, [UR4+0xa8] ;  /* 0x0000a804ff0a7984 */ /* 0x000ea20008000a00 */
[----:B------:R-:W-:Y:S02]  /*4390*/  HADD2.F32 R49, -RZ, R46.H1_H1 ;  /* 0x3000002eff317230 */ /* 0x000fe40000004100 */
[----:B------:R-:W-:Y:S02]  /*43a0*/  HADD2.F32 R35, -RZ, R35.H1_H1 ;  /* 0x30000023ff237230 */ /* 0x000fe40000004100 */
[----:B------:R-:W-:Y:S02]  /*43b0*/  HADD2.F32 R37, -RZ, R37.H1_H1 ;  /* 0x30000025ff257230 */ /* 0x000fe40000004100 */
[----:B-1----:R-:W-:-:S02]  /*43c0*/  HADD2.F32 R25, -RZ, R3.H0_H0 ;  /* 0x20000003ff197230 */ /* 0x002fc40000004100 */
        /* <DEDUP_REMOVED lines=28> */
[--C-:B--2---:R-:W-:Y:S02]  /*4590*/  HADD2.F32 R8, -RZ, R10.reuse.H0_H0 ;  /* 0x2000000aff087230 */ /* 0x104fe40000004100 */
        /* <DEDUP_REMOVED lines=53> */
.L_x_3773:
[C---:B------:R-:W-:Y:S02]  /*48f0*/  LOP3.LUT R9, R6.reuse, 0xf000f, RZ, 0xc0, !PT ;  /* 0x000f000f06097812 */ /* 0x040fe400078ec0ff */
[----:B------:R-:W-:Y:S02]  /*4900*/  LOP3.LUT R10, R6, 0xf000f0, RZ, 0xc0, !PT ;  /* 0x00f000f0060a7812 */ /* 0x000fe400078ec0ff */
[----:B------:R-:W-:Y:S02]  /*4910*/  SHF.R.U32.HI R34, RZ, 0x8, R6 ;  /* 0x00000008ff227819 */ /* 0x000fe40000011606 */
[----:B------:R-:W-:Y:S02]  /*4920*/  LOP3.LUT R2, R4, 0xf000f0, RZ, 0xc0, !PT ;  /* 0x00f000f004027812 */ /* 0x000fe400078ec0ff */
[C---:B------:R-:W-:Y:S02]  /*4930*/  LOP3.LUT R8, R5.reuse, 0xf000f, RZ, 0xc0, !PT ;  /* 0x000f000f05087812 */ /* 0x040fe400078ec0ff */
[----:B------:R-:W-:-:S02]  /*4940*/  LOP3.LUT R3, R5, 0xf000f0, RZ, 0xc0, !PT ;  /* 0x00f000f005037812 */ /* 0x000fc400078ec0ff */
[C---:B------:R-:W-:Y:S02]  /*4950*/  LOP3.LUT R6, R7.reuse, 0xf000f0, RZ, 0xc0, !PT ;  /* 0x00f000f007067812 */ /* 0x040fe400078ec0ff */
[----:B------:R-:W-:Y:S02]  /*4960*/  SHF.R.U32.HI R4, RZ, 0x8, R4 ;  /* 0x00000008ff047819 */ /* 0x000fe40000011604 */
[----:B------:R-:W-:Y:S02]  /*4970*/  SHF.R.U32.HI R5, RZ, 0x8, R5 ;  /* 0x00000008ff057819 */ /* 0x000fe40000011605 */
[----:B------:R-:W-:Y:S02]  /*4980*/  SHF.R.U32.HI R37, RZ, 0x8, R7 ;  /* 0x00000008ff257819 */ /* 0x000fe40000011607 */
[----:B------:R-:W-:Y:S02]  /*4990*/  LOP3.LUT R35, R7, 0xf000f, RZ, 0xc0, !PT ;  /* 0x000f000f07237812 */ /* 0x000fe400078ec0ff */
        /* <DEDUP_REMOVED lines=39> */
[----:B------:R-:W-:Y:S02]  /*4c10*/  HADD2 R39, R39, -1032, -1032 ;  /* 0xe408e40827277430 */ /* 0x000fe40000000000 */
[----:B------:R-:W-:Y:S01]  /*4c20*/  HADD2 R40, R40, -1032, -1032 ;  /* 0xe408e40828287430 */ /* 0x000fe20000000000 */
[----:B------:R-:W-:Y:S06]  /*4c30*/  BRA.U !UP0, `(.L_x_3774) ;  /* 0x0000000508687547 */ /* 0x000fec000b800000 */
[----:B------:R-:W1:Y:S01]  /*4c40*/  LDS.64 R4, [UR4+0x30] ;  /* 0x00003004ff047984 */ /* 0x000e620008000a00 */
[----:B------:R-:W-:Y:S02]  /*4c50*/  HADD2.F32 R2, -RZ, R37.H0_H0 ;  /* 0x20000025ff027230 */ /* 0x000fe40000004100 */
[----:B------:R-:W-:Y:S01]  /*4c60*/  HADD2.F32 R44, -RZ, R31.H0_H0 ;  /* 0x2000001fff2c7230 */ /* 0x000fe20000004100 */
[----:B------:R-:W2:Y:S01]  /*4c70*/  LDS.64 R8, [UR4+0x38] ;  /* 0x00003804ff087984 */ /* 0x000ea20008000a00 */
        /* <DEDUP_REMOVED lines=86> */
.L_x_3774:
[----:B------:R-:W-:Y:S02]  /*51e0*/  @!P0 MOV R14, R41 ;  /* 0x00000029000e8202 */ /* 0x000fe40000000f00 */
[----:B------:R-:W-:Y:S01]  /*51f0*/  @!P0 IADD3 R19, PT, PT, R26, UR6, RZ ;  /* 0x000000061a138c10 */ /* 0x000fe2000fffe0ff */
[----:B------:R-:W-:Y:S06]  /*5200*/  BRA.U UP1, `(.L_x_3775) ;  /* 0x0000000501687547 */ /* 0x000fec000b800000 */
[----:B------:R-:W1:Y:S01]  /*5210*/  LDS.64 R2, [UR4+0xb0] ;  /* 0x0000b004ff027984 */ /* 0x000e620008000a00 */
[----:B------:R-:W-:Y:S02]  /*5220*/  HADD2.F32 R4, -RZ, R36.H0_H0 ;  /* 0x20000024ff047230 */ /* 0x000fe40000004100 */
[----:B------:R-:W-:Y:S01]  /*5230*/  HADD2.F32 R5, -RZ, R35.H0_H0 ;  /* 0x20000023ff057230 */ /* 0x000fe20000004100 */
[----:B------:R-:W2:Y:S01]  /*5240*/  LDS.64 R6, [UR4+0xb8] ;  /* 0x0000b804ff067984 */ /* 0x000ea20008000a00 */
        /* <DEDUP_REMOVED lines=86> */
.L_x_3775:
[----:B------:R-:W-:Y:S01]  /*57b0*/  UIADD3 UR6, UPT, UPT, UR6, 0x20, URZ ;  /* 0x0000002006067890 */ /* 0x000fe2000fffe0ff */
[----:B------:R-:W-:Y:S01]  /*57c0*/  MOV R3, UR16 ;  /* 0x0000001000037c02 */ /* 0x000fe20008000f00 */
[----:B------:R-:W-:Y:S01]  /*57d0*/  UIADD3 UR4, UPT, UPT, UR4, 0x40, URZ ;  /* 0x0000004004047890 */ /* 0x000fe2000fffe0ff */
[----:B------:R-:W-:Y:S01]  /*57e0*/  IADD3 R28, P0, PT, R28, 0x80, RZ ;  /* 0x000000801c1c7810 */ /* 0x000fe20007f1e0ff */
[----:B------:R-:W-:Y:S02]  /*57f0*/  UISETP.GE.AND UP0, UPT, UR6, UR8, UPT ;  /* 0x000000080600728c */ /* 0x000fe4000bf06270 */
[----:B0-----:R-:W-:Y:S01]  /*5800*/  IMAD.WIDE R22, R3, 0x4, R22 ;  /* 0x0000000403167825 */ /* 0x001fe200078e0216 */
[----:B------:R-:W-:Y:S02]  /*5810*/  IADD3.X R27, PT, PT, RZ, R27, RZ, P0, !PT ;  /* 0x0000001bff1b7210 */ /* 0x000fe400007fe4ff */
[----:B------:R-:W-:Y:S02]  /*5820*/  MOV R2, R22 ;  /* 0x0000001600027202 */ /* 0x000fe40000000f00 */
[----:B------:R-:W-:-:S02]  /*5830*/  MOV R3, R23 ;  /* 0x0000001700037202 */ /* 0x000fc40000000f00 */
[----:B------:R-:W-:Y:S05]  /*5840*/  BRA.U !UP0, `(.L_x_3776) ;  /* 0xffffffc108d07547 */ /* 0x000fea000b83ffff */
[----:B------:R-:W-:-:S05]  /*5850*/  MOV R3, UR16 ;  /* 0x0000001000037c02 */ /* 0x000fca0008000f00 */
[----:B------:R-:W-:-:S07]  /*5860*/  IMAD.WIDE R2, R3, 0x10, R20 ;  /* 0x0000001003027825 */ /* 0x000fce00078e0214 */
.L_x_3767:
        /* <DEDUP_REMOVED lines=10> */
[----:B-1----:R-:W-:-:S12]  /*5910*/  UIADD3.X UR8, UPT, UPT, URZ, UR9, URZ, UP0, !UPT ;  /* 0x00000009ff087290 */ /* 0x002fd800087fe4ff */
.L_x_3780:
[----:B------:R-:W-:Y:S01]  /*5920*/  ISETP.NE.AND P0, PT, R19, UR6, PT ;  /* 0x0000000613007c0c */ /* 0x000fe2000bf05270 */
[----:B------:R-:W2:Y:S01]  /*5930*/  LDG.E.128.CONSTANT R4, desc[UR14][R2.64] ;  /* 0x0000000e02047981 */ /* 0x000ea2000c1e9d00 */
[----:B------:R-:W-:Y:S02]  /*5940*/  MOV R8, UR10 ;  /* 0x0000000a00087c02 */ /* 0x000fe40008000f00 */
[----:B------:R-:W-:-:S09]  /*5950*/  MOV R9, UR8 ;  /* 0x0000000800097c02 */ /* 0x000fd20008000f00 */
[----:B------:R-:W-:Y:S01]  /*5960*/  @!P0 LEA R10, R14, R1, 0x3 ;  /* 0x000000010e0a8211 */ /* 0x000fe200078e18ff */
[----:B------:R0:W3:Y:S05]  /*5970*/  @!P0 LDG.E.U16.CONSTANT R8, desc[UR14][R8.64] ;  /* 0x0000000e08088981 */ /* 0x0000ea000c1e9500 */
[----:B------:R-:W4:Y:S01]  /*5980*/  @!P0 LDL.64 R10, [R10+0x8] ;  /* 0x000008000a0a8983 */ /* 0x000f220000100a00 */
[----:B------:R-:W-:Y:S01]  /*5990*/  MOV R27, 0x3400 ;  /* 0x00003400001b7802 */ /* 0x000fe20000000f00 */
[----:B------:R-:W-:Y:S01]  /*59a0*/  HFMA2 R35, -RZ, RZ, 0, 0.0625 ;  /* 0x00002c00ff237431 */ /* 0x000fe200000001ff */
[----:B------:R-:W-:Y:S01]  /*59b0*/  UISETP.NE.AND UP0, UPT, UR19, URZ, UPT ;  /* 0x000000ff1300728c */ /* 0x000fe2000bf05270 */
[----:B------:R-:W-:-:S02]  /*59c0*/  MOV R43, 0x2400 ;  /* 0x00002400002b7802 */ /* 0x000fc40000000f00 */
[C---:B--2---:R-:W-:Y:S02]  /*59d0*/  LOP3.LUT R20, R4.reuse, 0xc000c, RZ, 0xc0, !PT ;  /* 0x000c000c04147812 */ /* 0x044fe400078ec0ff */
[C---:B------:R-:W-:Y:S02]  /*59e0*/  LOP3.LUT R28, R4.reuse, 0x300030, RZ, 0xc0, !PT ;  /* 0x00300030041c7812 */ /* 0x040fe400078ec0ff */
[----:B------:R-:W-:Y:S02]  /*59f0*/  LOP3.LUT R37, R4, 0xc000c0, RZ, 0xc0, !PT ;  /* 0x00c000c004257812 */ /* 0x000fe400078ec0ff */
[----:B0-----:R-:W-:Y:S02]  /*5a00*/  SHF.R.U32.HI R9, RZ, 0x8, R4 ;  /* 0x00000008ff097819 */ /* 0x001fe40000011604 */
[C---:B------:R-:W-:Y:S02]  /*5a10*/  LOP3.LUT R21, R5.reuse, 0xc000c, RZ, 0xc0, !PT ;  /* 0x000c000c05157812 */ /* 0x040fe400078ec0ff */
[----:B------:R-:W-:-:S02]  /*5a20*/  LOP3.LUT R29, R5, 0x300030, RZ, 0xc0, !PT ;  /* 0x00300030051d7812 */ /* 0x000fc400078ec0ff */
[----:B---3--:R-:W-:Y:S02]  /*5a30*/  @!P0 IADD3 R19, PT, PT, R8, UR6, RZ ;  /* 0x0000000608138c10 */ /* 0x008fe4000fffe0ff */
[----:B------:R-:W-:Y:S02]  /*5a40*/  LOP3.LUT R8, R4, 0x30003, RZ, 0xc0, !PT ;  /* 0x0003000304087812 */ /* 0x000fe400078ec0ff */
[----:B----4-:R-:W-:Y:S02]  /*5a50*/  @!P0 PRMT R12, R10, 0x7610, R12 ;  /* 0x000076100a0c8816 */ /* 0x010fe4000000000c */
[----:B------:R-:W-:Y:S02]  /*5a60*/  @!P0 PRMT R0, R0, 0x7610, R10 ;  /* 0x0000761000008816 */ /* 0x000fe4000000000a */
[C---:B------:R-:W-:Y:S02]  /*5a70*/  LOP3.LUT R4, R5.reuse, 0x30003, RZ, 0xc0, !PT ;  /* 0x0003000305047812 */ /* 0x040fe400078ec0ff */
[----:B------:R-:W-:-:S02]  /*5a80*/  LOP3.LUT R36, R5, 0xc000c0, RZ, 0xc0, !PT ;  /* 0x00c000c005247812 */ /* 0x000fc400078ec0ff */
[----:B------:R-:W-:Y:S02]  /*5a90*/  SHF.R.U32.HI R10, RZ, 0x8, R5 ;  /* 0x00000008ff0a7819 */ /* 0x000fe40000011605 */
[----:B------:R-:W-:Y:S02]  /*5aa0*/  LOP3.LUT R23, R6, 0xc000c, RZ, 0xc0, !PT ;  /* 0x000c000c06177812 */ /* 0x000fe400078ec0ff */
[----:B------:R-:W-:Y:S02]  /*5ab0*/  @!P0 PRMT R0, R11, 0x7610, R0 ;  /* 0x000076100b008816 */ /* 0x000fe40000000000 */
[----:B------:R-:W-:Y:S02]  /*5ac0*/  @!P0 PRMT R12, R12, 0x7610, R11 ;  /* 0x000076100c0c8816 */ /* 0x000fe4000000000b */
[C---:B------:R-:W-:Y:S02]  /*5ad0*/  LOP3.LUT R5, R6.reuse, 0x30003, RZ, 0xc0, !PT ;  /* 0x0003000306057812 */ /* 0x040fe400078ec0ff */
[----:B------:R-:W-:-:S02]  /*5ae0*/  LOP3.LUT R31, R6, 0x300030, RZ, 0xc0, !PT ;  /* 0x00300030061f7812 */ /* 0x000fc400078ec0ff */
[----:B------:R-:W-:Y:S02]  /*5af0*/  LOP3.LUT R38, R6, 0xc000c0, RZ, 0xc0, !PT ;  /* 0x00c000c006267812 */ /* 0x000fe400078ec0ff */
[----:B------:R-:W-:Y:S02]  /*5b00*/  SHF.R.U32.HI R6, RZ, 0x8, R6 ;  /* 0x00000008ff067819 */ /* 0x000fe40000011606 */
[C---:B------:R-:W-:Y:S02]  /*5b10*/  LOP3.LUT R11, R7.reuse, 0x30003, RZ, 0xc0, !PT ;  /* 0x00030003070b7812 */ /* 0x040fe400078ec0ff */
[C---:B------:R-:W-:Y:S02]  /*5b20*/  LOP3.LUT R24, R7.reuse, 0xc000c, RZ, 0xc0, !PT ;  /* 0x000c000c07187812 */ /* 0x040fe400078ec0ff */
[C---:B------:R-:W-:Y:S02]  /*5b30*/  LOP3.LUT R33, R7.reuse, 0x300030, RZ, 0xc0, !PT ;  /* 0x0030003007217812 */ /* 0x040fe400078ec0ff */
        /* <DEDUP_REMOVED lines=20> */
[-C--:B------:R-:W-:Y:S01]  /*5c80*/  HFMA2 R26, R32, R27.reuse.H0_H0, -258, -258 ;  /* 0xdc08dc08201a7431 */ /* 0x080fe2000004001b */
        /* <DEDUP_REMOVED lines=62> */
[----:B------:R-:W-:Y:S06]  /*6070*/  BRA.U !UP0, `(.L_x_3778) ;  /* 0x0000000108b07547 */ /* 0x000fec000b800000 */
        /* <DEDUP_REMOVED lines=40> */
[----:B------:R-:W-:-:S03]  /*6300*/  PRMT R53, R53, 0x5410, R6 ;  /* 0x0000541035357816 */ /* 0x000fc60000000006 */
[----:B------:R-:W-:Y:S01]  /*6310*/  HFMA2 R15, R5, R4, R15 ;  /* 0x00000004050f7231 */ /* 0x000fe2000000000f */
[----:B------:R-:W-:-:S05]  /*6320*/  PRMT R4, R0, 0x7610, R12 ;  /* 0x0000761000047816 */ /* 0x000fca000000000c */
[----:B------:R-:W-:-:S07]  /*6330*/  HFMA2 R16, R53, R4, R16 ;  /* 0x0000000435107231 */ /* 0x000fce0000000010 */
.L_x_3778:
[----:B------:R-:W-:Y:S01]  /*6340*/  @!P0 MOV R14, R52 ;  /* 0x00000034000e8202 */ /* 0x000fe20000000f00 */
[----:B------:R-:W-:Y:S06]  /*6350*/  BRA.U UP1, `(.L_x_3779) ;  /* 0x0000000101b47547 */ /* 0x000fec000b800000 */
        /* <DEDUP_REMOVED lines=45> */
.L_x_3779:
[----:B------:R-:W-:Y:S01]  /*6630*/  UIADD3 UR10, UP0, UPT, UR10, 0x40, URZ ;  /* 0x000000400a0a7890 */ /* 0x000fe2000ff1e0ff */
[----:B------:R-:W-:Y:S01]  /*6640*/  MOV R5, UR16 ;  /* 0x0000001000057c02 */ /* 0x000fe20008000f00 */
[----:B------:R-:W-:Y:S02]  /*6650*/  UIADD3 UR6, UPT, UPT, UR6, 0x10, URZ ;  /* 0x0000001006067890 */ /* 0x000fe4000fffe0ff */
[----:B------:R-:W-:Y:S02]  /*6660*/  UIADD3.X UR8, UPT, UPT, URZ, UR8, URZ, UP0, !UPT ;  /* 0x00000008ff087290 */ /* 0x000fe400087fe4ff */
[----:B------:R-:W-:Y:S01]  /*6670*/  UISETP.GE.AND UP0, UPT, UR6, UR7, UPT ;  /* 0x000000070600728c */ /* 0x000fe2000bf06270 */
[----:B------:R-:W-:Y:S01]  /*6680*/  IMAD.WIDE R2, R5, 0x4, R2 ;  /* 0x0000000405027825 */ /* 0x000fe200078e0202 */
[----:B------:R-:W-:-:S07]  /*6690*/  UIADD3 UR4, UPT, UPT, UR4, 0x20, URZ ;  /* 0x0000002004047890 */ /* 0x000fce000fffe0ff */
[----:B------:R-:W-:Y:S05]  /*66a0*/  BRA.U !UP0, `(.L_x_3780) ;  /* 0xfffffff1089c7547 */ /* 0x000fea000b83ffff */
.L_x_3777:
        /* <DEDUP_REMOVED lines=12> */
.L_x_3784:
[----:B------:R-:W0:Y:S02]  /*6770*/  LDS R2, [R0] ;  /* 0x0000000000027984 */ /* 0x000e240000000800 */
[----:B0-----:R-:W-:-:S05]  /*6780*/  HADD2 R3, R2, R15 ;  /* 0x0000000f02037230 */ /* 0x001fca0000000000 */
[----:B------:R-:W0:Y:S02]  /*6790*/  ATOMS.CAST.SPIN P0, [R0], R2, R3 ;  /* 0x000000020000758d */ /* 0x000e240001800003 */
[----:B0-----:R-:W-:Y:S05]  /*67a0*/  @!P0 BRA `(.L_x_3784) ;  /* 0xfffffffc00f08947 */ /* 0x001fea000383ffff */
[----:B------:R-:W-:Y:S05]  /*67b0*/  BRA `(.L_x_3782) ;  /* 0x00000000000c7947 */ /* 0x000fea0003800000 */
.L_x_3783:
[----:B------:R-:W2:Y:S02]  /*67c0*/  LD.E R0, desc[UR14][R4.64] ;  /* 0x0000000e04007980 */ /* 0x000ea4000c101900 */
[----:B--2---:R-:W-:-:S05]  /*67d0*/  IADD3 R3, PT, PT, R15, R0, RZ ;  /* 0x000000000f037210 */ /* 0x004fca0007ffe0ff */
[----:B------:R0:W-:Y:S02]  /*67e0*/  ST.E desc[UR14][R4.64], R3 ;  /* 0x0000000304007985 */ /* 0x0001e4000c10190e */
.L_x_3782:
[----:B------:R-:W-:Y:S05]  /*67f0*/  BSYNC.RECONVERGENT B0 ;  /* 0x0000000000007941 */ /* 0x000fea0003800200 */
.L_x_3781:
[----:B------:R1:W-:Y:S01]  /*6800*/  ATOM.E.ADD.F16x2.RN.STRONG.GPU P0, RZ, desc[UR14][R4.64+0x4], R16 ;  /* 0x8000041004ff79a2 */ /* 0x0003e2000c10e10e */
[----:B------:R-:W-:Y:S04]  /*6810*/  BSSY.RECONVERGENT B0, `(.L_x_3785) ;  /* 0x000000e000007945 */ /* 0x000fe80003800200 */
[----:B-1----:R-:W-:Y:S05]  /*6820*/  @P0 BRA `(.L_x_3786) ;  /* 0x0000000000300947 */ /* 0x002fea0003800000 */
[----:B------:R-:W1:Y:S02]  /*6830*/  QSPC.E.S P0, RZ, [R4+0x4] ;  /* 0x0000040004ff73aa */ /* 0x000e640000000500 */
[----:B-1----:R-:W-:Y:S05]  /*6840*/  @!P0 BRA `(.L_x_3787) ;  /* 0x00000000001c8947 */ /* 0x002fea0003800000 */
[----:B------:R-:W-:-:S04]  /*6850*/  MOV R2, R4 ;  /* 0x0000000400027202 */ /* 0x000fc80000000f00 */
[----:B------:R-:W-:-:S07]  /*6860*/  MOV R0, R2 ;  /* 0x0000000200007202 */ /* 0x000fce0000000f00 */
.L_x_3788:
[----:B------:R-:W0:Y:S02]  /*6870*/  LDS R2, [R0+0x4] ;  /* 0x0000040000027984 */ /* 0x000e240000000800 */
[----:B0-----:R-:W-:-:S05]  /*6880*/  HFMA2 R3, R2, 1, 1, R16 ;  /* 0x3c003c0002037831 */ /* 0x001fca0000000010 */
[----:B------:R-:W0:Y:S02]  /*6890*/  ATOMS.CAST.SPIN P0, [R0+0x4], R2, R3 ;  /* 0x000004020000758d */ /* 0x000e240001800003 */
[----:B0-----:R-:W-:Y:S05]  /*68a0*/  @!P0 BRA `(.L_x_3788) ;  /* 0xfffffffc00f08947 */ /* 0x001fea000383ffff */
[----:B------:R-:W-:Y:S05]  /*68b0*/  BRA `(.L_x_3786) ;  /* 0x00000000000c7947 */ /* 0x000fea0003800000 */
.L_x_3787:
[----:B------:R-:W0:Y:S02]  /*68c0*/  LD.E R0, desc[UR14][R4.64+0x4] ;  /* 0x0000040e04007980 */ /* 0x000e24000c101900 */
[----:B0-----:R-:W-:-:S05]  /*68d0*/  IADD3 R3, PT, PT, R16, R0, RZ ;  /* 0x0000000010037210 */ /* 0x001fca0007ffe0ff */
[----:B------:R1:W-:Y:S02]  /*68e0*/  ST.E desc[UR14][R4.64+0x4], R3 ;  /* 0x0000040304007985 */ /* 0x0003e4000c10190e */
.L_x_3786:
[----:B------:R-:W-:Y:S05]  /*68f0*/  BSYNC.RECONVERGENT B0 ;  /* 0x0000000000007941 */ /* 0x000fea0003800200 */
.L_x_3785:
        /* <DEDUP_REMOVED lines=11> */
.L_x_3792:
[----:B------:R-:W0:Y:S02]  /*69b0*/  LDS R2, [R0] ;  /* 0x0000000000027984 */ /* 0x000e240000000800 */
[----:B0-----:R-:W-:-:S05]  /*69c0*/  HADD2 R3, R2, R17 ;  /* 0x0000001102037230 */ /* 0x001fca0000000000 */
[----:B------:R-:W0:Y:S02]  /*69d0*/  ATOMS.CAST.SPIN P0, [R0], R2, R3 ;  /* 0x000000020000758d */ /* 0x000e240001800003 */
[----:B0-----:R-:W-:Y:S05]  /*69e0*/  @!P0 BRA `(.L_x_3792) ;  /* 0xfffffffc00f08947 */ /* 0x001fea000383ffff */
[----:B------:R-:W-:Y:S05]  /*69f0*/  BRA `(.L_x_3790) ;  /* 0x00000000000c7947 */ /* 0x000fea0003800000 */
.L_x_3791:
[----:B------:R-:W2:Y:S02]  /*6a00*/  LD.E R0, desc[UR14][R4.64] ;  /* 0x0000000e04007980 */ /* 0x000ea4000c101900 */
[----:B--2---:R-:W-:-:S05]  /*6a10*/  IADD3 R3, PT, PT, R17, R0, RZ ;  /* 0x0000000011037210 */ /* 0x004fca0007ffe0ff */
[----:B------:R0:W-:Y:S02]  /*6a20*/  ST.E desc[UR14][R4.64], R3 ;  /* 0x0000000304007985 */ /* 0x0001e4000c10190e */
.L_x_3790:
[----:B------:R-:W-:Y:S05]  /*6a30*/  BSYNC.RECONVERGENT B0 ;  /* 0x0000000000007941 */ /* 0x000fea0003800200 */
.L_x_3789:
[----:B------:R1:W-:Y:S02]  /*6a40*/  ATOM.E.ADD.F16x2.RN.STRONG.GPU P0, RZ, desc[UR14][R4.64+0x4], R18 ;  /* 0x8000041204ff79a2 */ /* 0x0003e4000c10e10e */
[----:B-1----:R-:W-:Y:S05]  /*6a50*/  @P0 EXIT ;  /* 0x000000000000094d */ /* 0x002fea0003800000 */
[----:B------:R-:W1:Y:S02]  /*6a60*/  QSPC.E.S P0, RZ, [R4+0x4] ;  /* 0x0000040004ff73aa */ /* 0x000e640000000500 */
[----:B-1----:R-:W-:Y:S05]  /*6a70*/  @!P0 BRA `(.L_x_3793) ;  /* 0x00000000001c8947 */ /* 0x002fea0003800000 */
[----:B------:R-:W-:-:S04]  /*6a80*/  MOV R2, R4 ;  /* 0x0000000400027202 */ /* 0x000fc80000000f00 */
[----:B------:R-:W-:-:S07]  /*6a90*/  MOV R0, R2 ;  /* 0x0000000200007202 */ /* 0x000fce0000000f00 */
.L_x_3794:
[----:B------:R-:W0:Y:S02]  /*6aa0*/  LDS R2, [R0+0x4] ;  /* 0x0000040000027984 */ /* 0x000e240000000800 */
[----:B0-----:R-:W-:-:S05]  /*6ab0*/  HFMA2 R3, R2, 1, 1, R18 ;  /* 0x3c003c0002037831 */ /* 0x001fca0000000012 */
[----:B------:R-:W0:Y:S02]  /*6ac0*/  ATOMS.CAST.SPIN P0, [R0+0x4], R2, R3 ;  /* 0x000004020000758d */ /* 0x000e240001800003 */
[----:B0-----:R-:W-:Y:S05]  /*6ad0*/  @!P0 BRA `(.L_x_3794) ;  /* 0xfffffffc00f08947 */ /* 0x001fea000383ffff */
[----:B------:R-:W-:Y:S05]  /*6ae0*/  EXIT ;  /* 0x000000000000794d */ /* 0x000fea0003800000 */
.L_x_3793:
[----:B------:R-:W0:Y:S02]  /*6af0*/  LD.E R0, desc[UR14][R4.64+0x4] ;  /* 0x0000040e04007980 */ /* 0x000e24000c101900 */
[----:B0-----:R-:W-:-:S05]  /*6b00*/  IADD3 R3, PT, PT, R18, R0, RZ ;  /* 0x0000000012037210 */ /* 0x001fca0007ffe0ff */
[----:B------:R-:W-:Y:S01]  /*6b10*/  ST.E desc[UR14][R4.64+0x4], R3 ;  /* 0x0000040304007985 */ /* 0x000fe2000c10190e */
[----:B------:R-:W-:Y:S05]  /*6b20*/  EXIT ;  /* 0x000000000000794d */ /* 0x000fea0003800000 */
.L_x_3795:
        /* <DEDUP_REMOVED lines=13> */
.L_x_5332:


//--------------------- .text._Z23gemm_half_q_half_kernelILi2ELi172ELb1ELb0ELi64EEvPK6__halfPKjS4_S2_PS0_iiiiPKtS7_iiiiiibS2_i --------------------------
	.section	.text._Z23gemm_half_q_half_kernelILi2ELi172ELb1ELb0ELi64EEvPK6__halfPKjS4_S2_PS0_iiiiPKtS7_iiiiiibS2_i,"ax",@progbits
	.align	128
        .global         _Z23gemm_half_q_half_kernelILi2ELi172ELb1ELb0ELi64EEvPK6__halfPKjS4_S2_PS0_iiiiPKtS7_iiiiiibS2_i
        .type           _Z23gemm_half_q_half_kernelILi2ELi172ELb1ELb0ELi64EEvPK6__halfPKjS4_S2_PS0_iiiiPKtS7_iiiiiibS2_i,@function
        .size           _Z23gemm_half_q_half_kernelILi2ELi172ELb1ELb0ELi64EEvPK6__halfPKjS4_S2_PS0_iiiiPKtS7_iiiiiibS2_i,(.L_x_5333 - _Z23gemm_half_q_half_kernelILi2ELi172ELb1ELb0ELi64EEvPK6__halfPKjS4_S2_PS0_iiiiPKtS7_iiiiiibS2_i)
        .other          _Z23gemm_half_q_half_kernelILi2ELi172ELb1ELb0ELi64EEvPK6__halfPKjS4_S2_PS0_iiiiPKtS7_iiiiiibS2_i,@"STO_CUDA_ENTRY STV_DEFAULT"
_Z23gemm_half_q_half_kernelILi2ELi172ELb1ELb0ELi64EEvPK6__halfPKjS4_S2_PS0_iiiiPKtS7_iiiiiibS2_i:
.text._Z23gemm_half_q_half_kernelILi2ELi172ELb1ELb0ELi64EEvPK6__halfPKjS4_S2_PS0_iiiiPKtS7_iiiiiibS2_i:
        /* <DEDUP_REMOVED lines=64> */
.L_x_3801:
        /* <DEDUP_REMOVED lines=32> */
.L_x_3800:
        /* <DEDUP_REMOVED lines=20> */
.L_x_3802:
[----:B------:R-:W-:-:S13]  /*0740*/  ISETP.EQ.AND P2, PT, R16, RZ, PT ;  /* 0x000000ff1000720c */ /* 0x000fda0003f42270 */
[----:B------:R-:W-:Y:S05]  /*0750*/  @!P0 BRA P2, `(.L_x_3797) ;  /* 0x0000000400788947 */ /* 0x000fea0001000000 */
.L_x_3799:
        /* <DEDUP_REMOVED lines=12> */
.L_x_3798:
        /* <DEDUP_REMOVED lines=16> */
.L_x_3805:
        /* <DEDUP_REMOVED lines=32> */
.L_x_3804:
        /* <DEDUP_REMOVED lines=21> */
.L_x_3806:
[----:B------:R-:W-:-:S13]  /*0c70*/  ISETP.NE.OR P0, PT, R16, RZ, P0 ;  /* 0x000000ff1000720c */ /* 0x000fda0000705670 */
[----:B------:R-:W-:Y:S05]  /*0c80*/  @!P0 BRA `(.L_x_3797) ;  /* 0x00000000002c8947 */ /* 0x000fea0003800000 */
.L_x_3803:
        /* <DEDUP_REMOVED lines=11> */
.L_x_3797:
[----:B0-----:R-:W-:Y:S05]  /*0d40*/  BSYNC.RECONVERGENT B0 ;  /* 0x0000000000007941 */ /* 0x001fea0003800200 */
.L_x_3796:
        /* <DEDUP_REMOVED lines=21> */
.L_x_3810:
        /* <DEDUP_REMOVED lines=15> */
.L_x_3809:
        /* <DEDUP_REMOVED lines=12> */
.L_x_3811:
[----:B------:R-:W-:-:S13]  /*1050*/  ISETP.NE.OR P0, PT, R16, RZ, P0 ;  /* 0x000000ff1000720c */ /* 0x000fda0000705670 */
[----:B------:R-:W-:Y:S05]  /*1060*/  @!P0 BRA `(.L_x_3807) ;  /* 0x00000000001c8947 */ /* 0x000fea0003800000 */
.L_x_3808:
[----:B01----:R-:W0:Y:S02]  /*1070*/  LDC.64 R6, c[0x0][0x3a0] ;  /* 0x0000e800ff067b82 */ /* 0x003e240000000a00 */
.L_x_3812:
[----:B0-----:R-:W-:Y:S01]  /*1080*/  IMAD.WIDE R8, R0, 0x2, R6 ;  /* 0x0000000200087825 */ /* 0x001fe200078e0206 */
[----:B------:R-:W-:Y:S02]  /*1090*/  IADD3 R16, PT, PT, R16, 0x1, RZ ;  /* 0x0000000110107810 */ /* 0x000fe40007ffe0ff */
[----:B------:R-:W-:Y:S02]  /*10a0*/  IADD3 R0, PT, PT, R0, R43, RZ ;  /* 0x0000002b00007210 */ /* 0x000fe40007ffe0ff */
[----:B------:R2:W-:Y:S01]  /*10b0*/  STG.E.64 desc[UR8][R8.64], RZ ;  /* 0x000000ff08007986 */ /* 0x0005e2000c101b08 */
[----:B------:R-:W-:-:S13]  /*10c0*/  ISETP.NE.AND P0, PT, R16, RZ, PT ;  /* 0x000000ff1000720c */ /* 0x000fda0003f05270 */
[----:B--2---:R-:W-:Y:S05]  /*10d0*/  @P0 BRA `(.L_x_3812) ;  /* 0xfffffffc00e80947 */ /* 0x004fea000383ffff */
.L_x_3807:
        /* <DEDUP_REMOVED lines=15> */
.L_x_3814:
        /* <DEDUP_REMOVED lines=44> */
.L_x_3813:
        /* <DEDUP_REMOVED lines=27> */
.L_x_3815:
        /* <DEDUP_REMOVED lines=8> */
.L_x_3816:
        /* <DEDUP_REMOVED lines=8> */
.L_x_3817:
        /* <DEDUP_REMOVED lines=8> */
.L_x_3818:
        /* <DEDUP_REMOVED lines=8> */
.L_x_3819:
        /* <DEDUP_REMOVED lines=34> */
.L_x_3829:
        /* <DEDUP_REMOVED lines=308> */
.L_x_3821:
        /* <DEDUP_REMOVED lines=125> */
.L_x_3822:
        /* <DEDUP_REMOVED lines=195> */
.L_x_3823:
        /* <DEDUP_REMOVED lines=131> */
.L_x_3824:
        /* <DEDUP_REMOVED lines=138> */
.L_x_3825:
        /* <DEDUP_REMOVED lines=91> */
.L_x_3826:
        /* <DEDUP_REMOVED lines=93> */
.L_x_3827:
        /* <DEDUP_REMOVED lines=93> */
.L_x_3828:
        /* <DEDUP_REMOVED lines=8> */
.L_x_3820:
        /* <DEDUP_REMOVED lines=10> */
.L_x_3835:
[----:B------:R-:W0:Y:S01]  /*64e0*/  LDC R43, c[0x0][0x3ac] ;  /* 0x0000eb00ff2b7b82 */ /* 0x000e220000000800 */
[----:B------:R-:W-:Y:S01]  /*64f0*/  ISETP.NE.AND P0, PT, R44, R53, PT ;  /* 0x000000352c00720c */ /* 0x000fe20003f05270 */
[----:B------:R-:W2:-:S12]  /*6500*/  LDG.E.128.CONSTANT R32, desc[UR8][R24.64] ;  /* 0x0000000818207981 */ /* 0x000e98000c1e9d00 */
[----:B------:R-:W-:Y:S01]  /*6510*/  @!P0 LEA R38, R56, R1, 0x3 ;  /* 0x0000000138268211 */ /* 0x000fe200078e18ff */
[----:B------:R-:W5:Y:S05]  /*6520*/  @!P0 LDG.E.U16.CONSTANT R31, desc[UR8][R26.64] ;  /* 0x000000081a1f8981 */ /* 0x000f6a000c1e9500 */
[----:B------:R-:W3:Y:S01]  /*6530*/  @!P0 LDL.64 R38, [R38+0x8] ;  /* 0x0000080026268983 */ /* 0x000ee20000100a00 */
[----:B0-----:R-:W-:-:S04]  /*6540*/  IMAD.WIDE R16, R43, 0x4, R24 ;  /* 0x000000042b107825 */ /* 0x001fc800078e0218 */
[C---:B------:R-:W-:Y:S02]  /*6550*/  IMAD.WIDE R36, R43.reuse, 0x4, R16 ;  /* 0x000000042b247825 */ /* 0x040fe400078e0210 */
[----:B-1----:R-:W4:Y:S04]  /*6560*/  LDG.E.128.CONSTANT R16, desc[UR8][R16.64] ;  /* 0x0000000810107981 */ /* 0x002f28000c1e9d00 */
[----:B------:R0:W4:Y:S01]  /*6570*/  LDG.E.128.CONSTANT R20, desc[UR8][R36.64] ;  /* 0x0000000824147981 */ /* 0x000122000c1e9d00 */
[----:B------:R-:W-:-:S04]  /*6580*/  IMAD.WIDE R12, R43, 0x4, R36 ;  /* 0x000000042b0c7825 */ /* 0x000fc800078e0224 */
[C---:B------:R-:W-:Y:S02]  /*6590*/  IMAD.WIDE R8, R43.reuse, 0x4, R12 ;  /* 0x000000042b087825 */ /* 0x040fe400078e020c */
[----:B------:R-:W5:Y:S02]  /*65a0*/  LDG.E.128.CONSTANT R12, desc[UR8][R12.64] ;  /* 0x000000080c0c7981 */ /* 0x000f64000c1e9d00 */
[----:B------:R-:W-:Y:S02]  /*65b0*/  IMAD.WIDE R2, R43, 0x4, R8 ;  /* 0x000000042b027825 */ /* 0x000fe400078e0208 */
[----:B------:R-:W5:Y:S04]  /*65c0*/  LDG.E.128.CONSTANT R8, desc[UR8][R8.64] ;  /* 0x0000000808087981 */ /* 0x000f68000c1e9d00 */
[----:B------:R1:W5:Y:S01]  /*65d0*/  LDG.E.128.CONSTANT R4, desc[UR8][R2.64] ;  /* 0x0000000802047981 */ /* 0x000362000c1e9d00 */
[----:B------:R-:W-:-:S04]  /*65e0*/  @!P0 IADD3 R0, PT, PT, R56, 0x1, RZ ;  /* 0x0000000138008810 */ /* 0x000fc80007ffe0ff */
[----:B------:R-:W-:Y:S02]  /*65f0*/  @!P0 MOV R56, R0 ;  /* 0x0000000000388202 */ /* 0x000fe40000000f00 */
[----:B------:R-:W-:Y:S02]  /*6600*/  ISETP.NE.AND P2, PT, R45, RZ, PT ;  /* 0x000000ff2d00720c */ /* 0x000fe40003f45270 */
[----:B--2---:R-:W-:Y:S02]  /*6610*/  LOP3.LUT R0, R32, 0x3f003f, RZ, 0xc0, !PT ;  /* 0x003f003f20007812 */ /* 0x004fe400078ec0ff */
[--C-:B------:R-:W-:Y:S02]  /*6620*/  SHF.R.U32.HI R28, RZ, 0x6, R32.reuse ;  /* 0x00000006ff1c7819 */ /* 0x100fe40000011620 */
[----:B------:R-:W-:Y:S02]  /*6630*/  SHF.R.U32.HI R32, RZ, 0xc, R32 ;  /* 0x0000000cff207819 */ /* 0x000fe40000011620 */
[----:B0-----:R-:W-:-:S02]  /*6640*/  LOP3.LUT R36, R33, 0x3f003f, RZ, 0xc0, !PT ;  /* 0x003f003f21247812 */ /* 0x001fc400078ec0ff */
        /* <DEDUP_REMOVED lines=175> */
.L_x_3831:
        /* <DEDUP_REMOVED lines=43> */
.L_x_3832:
[----:B-----5:R-:W-:Y:S02]  /*73f0*/  LOP3.LUT R0, R12, 0x3f003f, RZ, 0xc0, !PT ;  /* 0x003f003f0c007812 */ /* 0x020fe400078ec0ff */
        /* <DEDUP_REMOVED lines=26> */
[----:B------:R-:W-:Y:S02]  /*75a0*/  SHF.R.U32.HI R38, RZ, 0x8, R7 ;  /* 0x00000008ff267819 */ /* 0x000fe40000011607 */
[----:B------:R-:W-:Y:S02]  /*75b0*/  LOP3.LUT R33, R33, 0xf000f, RZ, 0xc0, !PT ;  /* 0x000f000f21217812 */ /* 0x000fe400078ec0ff */
[----:B------:R-:W-:-:S02]  /*75c0*/  LOP3.LUT R51, R7, 0x3f003f, RZ, 0xc0, !PT ;  /* 0x003f003f07337812 */ /* 0x000fc400078ec0ff */
[--C-:B------:R-:W-:Y:S02]  /*75d0*/  SHF.R.U32.HI R57, RZ, 0x6, R7.reuse ;  /* 0x00000006ff397819 */ /* 0x100fe40000011607 */
[----:B------:R-:W-:Y:S02]  /*75e0*/  SHF.R.U32.HI R55, RZ, 0xa, R7 ;  /* 0x0000000aff377819 */ /* 0x000fe40000011607 */
[----:B------:R-:W-:Y:S02]  /*75f0*/  LOP3.LUT R7, R12, 0x300030, R13, 0xf8, !PT ;  /* 0x003000300c077812 */ /* 0x000fe400078ef80d */
[----:B------:R-:W-:Y:S02]  /*7600*/  LOP3.LUT R32, R21, 0x300030, R4, 0xf8, !PT ;  /* 0x0030003015207812 */ /* 0x000fe400078ef804 */
[----:B------:R-:W-:Y:S02]  /*7610*/  LOP3.LUT R37, R6, 0x300030, R5, 0xf8, !PT ;  /* 0x0030003006257812 */ /* 0x000fe400078ef805 */
[----:B------:R-:W-:-:S02]  /*7620*/  SHF.R.U32.HI R12, RZ, 0xc, R9 ;  /* 0x0000000cff0c7819 */ /* 0x000fc40000011609 */
[----:B------:R-:W-:Y:S02]  /*7630*/  LOP3.LUT R58, R33, 0x300030, R38, 0xf8, !PT ;  /* 0x00300030213a7812 */ /* 0x000fe400078ef826 */
[----:B------:R-:W-:Y:S02]  /*7640*/  LOP3.LUT R4, R8, 0x3f003f, RZ, 0xc0, !PT ;  /* 0x003f003f08047812 */ /* 0x000fe400078ec0ff */
[--C-:B------:R-:W-:Y:S02]  /*7650*/  SHF.R.U32.HI R5, RZ, 0x6, R8.reuse ;  /* 0x00000006ff057819 */ /* 0x100fe40000011608 */
[----:B------:R-:W-:Y:S02]  /*7660*/  SHF.R.U32.HI R8, RZ, 0xc, R8 ;  /* 0x0000000cff087819 */ /* 0x000fe40000011608 */
[----:B------:R-:W-:Y:S02]  /*7670*/  LOP3.LUT R21, R10, 0x3f003f, RZ, 0xc0, !PT ;  /* 0x003f003f0a157812 */ /* 0x000fe400078ec0ff */
[----:B------:R-:W-:-:S02]  /*7680*/  SHF.R.U32.HI R33, RZ, 0x6, R10 ;  /* 0x00000006ff217819 */ /* 0x000fc4000001160a */
[----:B------:R-:W-:Y:S02]  /*7690*/  SHF.R.U32.HI R10, RZ, 0xc, R10 ;  /* 0x0000000cff0a7819 */ /* 0x000fe4000001160a */
        /* <DEDUP_REMOVED lines=14> */
[----:B------:R-:W-:Y:S01]  /*7780*/  LOP3.LUT R47, R47, 0x3f003f, RZ, 0xc0, !PT ;  /* 0x003f003f2f2f7812 */ /* 0x000fe200078ec0ff */
[----:B------:R-:W-:Y:S01]  /*7790*/  HADD2 R15, R15, -1056, -1056 ;  /* 0xe420e4200f0f7430 */ /* 0x000fe20000000000 */
[----:B------:R-:W-:Y:S02]  /*77a0*/  LOP3.LUT R16, R20, 0x64006400, RZ, 0xfc, !PT ;  /* 0x6400640014107812 */ /* 0x000fe400078efcff */
[----:B------:R-:W-:-:S02]  /*77b0*/  LOP3.LUT R38, R11, 0x300030, R36, 0xf8, !PT ;  /* 0x003000300b267812 */ /* 0x000fc400078ef824 */
[----:B------:R-:W-:Y:S01]  /*77c0*/  LOP3.LUT R59, R8, 0x300030, R55, 0xf8, !PT ;  /* 0x00300030083b7812 */ /* 0x000fe200078ef837 */
[----:B------:R-:W-:Y:S01]  /*77d0*/  HADD2 R16, R16, -1056, -1056 ;  /* 0xe420e42010107430 */ /* 0x000fe20000000000 */
[----:B------:R-:W-:Y:S02]  /*77e0*/  LOP3.LUT R28, R28, 0x3f003f, RZ, 0xc0, !PT ;  /* 0x003f003f1c1c7812 */ /* 0x000fe400078ec0ff */
[----:B------:R-:W-:Y:S02]  /*77f0*/  LOP3.LUT R20, R6, 0x64006400, RZ, 0xfc, !PT ;  /* 0x6400640006147812 */ /* 0x000fe400078efcff */
[----:B------:R-:W-:Y:S02]  /*7800*/  LOP3.LUT R50, R50, 0x3f003f, RZ, 0xc0, !PT ;  /* 0x003f003f32327812 */ /* 0x000fe400078ec0ff */
[----:B------:R-:W-:Y:S01]  /*7810*/  LOP3.LUT R9, R9, 0x300030, R14, 0xf8, !PT ;  /* 0x0030003009097812 */ /* 0x000fe200078ef80e */
        /* <DEDUP_REMOVED lines=108> */
.L_x_3833:
        /* <DEDUP_REMOVED lines=46> */
.L_x_3834:
        /* <DEDUP_REMOVED lines=8> */
.L_x_3830:
        /* <DEDUP_REMOVED lines=10> */
.L_x_3845:
[----:B------:R-:W-:Y:S01]  /*82e0*/  ISETP.NE.AND P0, PT, R44, R53, PT ;  /* 0x000000352c00720c */ /* 0x000fe20003f05270 */
[----:B------:R-:W0:Y:S01]  /*82f0*/  LDC R43, c[0x0][0x3ac] ;  /* 0x0000eb00ff2b7b82 */ /* 0x000e220000000800 */
[----:B------:R-:W2:Y:S11]  /*8300*/  LDG.E.128.CONSTANT R28, desc[UR8][R20.64] ;  /* 0x00000008141c7981 */ /* 0x000eb6000c1e9d00 */
[----:B------:R-:W-:Y:S01]  /*8310*/  @!P0 LEA R2, R56, R1, 0x3 ;  /* 0x0000000138028211 */ /* 0x000fe200078e18ff */
[----:B------:R3:W5:Y:S05]  /*8320*/  @!P0 LDG.E.U16.CONSTANT R27, desc[UR8][R22.64] ;  /* 0x00000008161b8981 */ /* 0x00076a000c1e9500 */
[----:B------:R-:W4:Y:S01]  /*8330*/  @!P0 LDL.64 R2, [R2+0x8] ;  /* 0x0000080002028983 */ /* 0x000f220000100a00 */
[----:B0-----:R-:W-:-:S04]  /*8340*/  IMAD.WIDE R16, R43, 0x4, R20 ;  /* 0x000000042b107825 */ /* 0x001fc800078e0214 */
[C---:B------:R-:W-:Y:S02]  /*8350*/  IMAD.WIDE R12, R43.reuse, 0x4, R16 ;  /* 0x000000042b0c7825 */ /* 0x040fe400078e0210 */
[----:B-1----:R-:W5:Y:S02]  /*8360*/  LDG.E.128.CONSTANT R16, desc[UR8][R16.64] ;  /* 0x0000000810107981 */ /* 0x002f64000c1e9d00 */
[----:B------:R-:W-:Y:S02]  /*8370*/  IMAD.WIDE R6, R43, 0x4, R12 ;  /* 0x000000042b067825 */ /* 0x000fe400078e020c */
[----:B------:R-:W5:Y:S04]  /*8380*/  LDG.E.128.CONSTANT R12, desc[UR8][R12.64] ;  /* 0x000000080c0c7981 */ /* 0x000f68000c1e9d00 */
[----:B------:R3:W5:Y:S01]  /*8390*/  LDG.E.128.CONSTANT R8, desc[UR8][R6.64] ;  /* 0x0000000806087981 */ /* 0x000762000c1e9d00 */
[----:B------:R-:W-:Y:S01]  /*83a0*/  @!P0 IADD3 R0, PT, PT, R56, 0x1, RZ ;  /* 0x0000000138008810 */ /* 0x000fe20007ffe0ff */
[----:B------:R-:W-:Y:S01]  /*83b0*/  HFMA2 R5, -RZ, RZ, 0, 0.0625 ;  /* 0x00002c00ff057431 */ /* 0x000fe200000001ff */
[----:B------:R-:W-:-:S02]  /*83c0*/  ISETP.NE.AND P2, PT, R45, RZ, PT ;  /* 0x000000ff2d00720c */ /* 0x000fc40003f45270 */
[----:B------:R-:W-:Y:S02]  /*83d0*/  @!P0 MOV R56, R0 ;  /* 0x0000000000388202 */ /* 0x000fe40000000f00 */
[C---:B--2---:R-:W-:Y:S02]  /*83e0*/  LOP3.LUT R4, R29.reuse, 0xf000f, RZ, 0xc0, !PT ;  /* 0x000f000f1d047812 */ /* 0x044fe400078ec0ff */
[----:B------:R-:W-:Y:S02]  /*83f0*/  LOP3.LUT R24, R29, 0xf000f0, RZ, 0xc0, !PT ;  /* 0x00f000f01d187812 */ /* 0x000fe400078ec0ff */
[C---:B------:R-:W-:Y:S02]  /*8400*/  LOP3.LUT R35, R31.reuse, 0xf000f, RZ, 0xc0, !PT ;  /* 0x000f000f1f237812 */ /* 0x040fe400078ec0ff */
[----:B------:R-:W-:Y:S02]  /*8410*/  LOP3.LUT R36, R31, 0xf000f0, RZ, 0xc0, !PT ;  /* 0x00f000f01f247812 */ /* 0x000fe400078ec0ff */
[----:B------:R-:W-:-:S02]  /*8420*/  LOP3.LUT R0, R28, 0xf000f, RZ, 0xc0, !PT ;  /* 0x000f000f1c007812 */ /* 0x000fc400078ec0ff */
[----:B------:R-:W-:Y:S02]  /*8430*/  SHF.R.U32.HI R29, RZ, 0x8, R29 ;  /* 0x00000008ff1d7819 */ /* 0x000fe4000001161d */
[----:B------:R-:W-:Y:S02]  /*8440*/  LOP3.LUT R26, R30, 0xf000f, RZ, 0xc0, !PT ;  /* 0x000f000f1e1a7812 */ /* 0x000fe400078ec0ff */
[----:B----4-:R-:W-:Y:S02]  /*8450*/  @!P0 PRMT R41, R2, 0x7610, R41 ;  /* 0x0000761002298816 */ /* 0x010fe40000000029 */
[----:B------:R-:W-:Y:S02]  /*8460*/  @!P0 PRMT R40, R3, 0x7610, R40 ;  /* 0x0000761003288816 */ /* 0x000fe40000000028 */
[----:B------:R-:W-:Y:S02]  /*8470*/  @!P0 PRMT R41, R41, 0x7610, R2 ;  /* 0x0000761029298816 */ /* 0x000fe40000000002 */
[----:B------:R-:W-:-:S02]  /*8480*/  LOP3.LUT R2, R28, 0xf000f0, RZ, 0xc0, !PT ;  /* 0x00f000f01c027812 */ /* 0x000fc400078ec0ff */
[----:B------:R-:W-:Y:S02]  /*8490*/  LOP3.LUT R34, R30, 0xf000f0, RZ, 0xc0, !PT ;  /* 0x00f000f01e227812 */ /* 0x000fe400078ec0ff */
[----:B------:R-:W-:Y:S02]  /*84a0*/  SHF.R.U32.HI R31, RZ, 0x8, R31 ;  /* 0x00000008ff1f7819 */ /* 0x000fe4000001161f */
[----:B------:R-:W-:Y:S02]  /*84b0*/  SHF.R.U32.HI R28, RZ, 0x8, R28 ;  /* 0x00000008ff1c7819 */ /* 0x000fe4000001161c */
[----:B------:R-:W-:Y:S02]  /*84c0*/  SHF.R.U32.HI R30, RZ, 0x8, R30 ;  /* 0x00000008ff1e7819 */ /* 0x000fe4000001161e */
[----:B------:R-:W-:Y:S02]  /*84d0*/  LOP3.LUT R32, R24, 0x64006400, RZ, 0xfc, !PT ;  /* 0x6400640018207812 */ /* 0x000fe400078efcff */
[----:B------:R-:W-:-:S02]  /*84e0*/  @!P0 PRMT R40, R40, 0x7610, R3 ;  /* 0x0000761028288816 */ /* 0x000fc40000000003 */
        /* <DEDUP_REMOVED lines=14> */
[----:B------:R-:W-:Y:S01]  /*85d0*/  HFMA2 R31, R32, R5.H0_H0, -72, -72 ;  /* 0xd480d480201f7431 */ /* 0x000fe20000040005 */
        /* <DEDUP_REMOVED lines=14> */
[----:B------:R-:W-:Y:S02]  /*86c0*/  HADD2 R30, R0, -1032, -1032 ;  /* 0xe408e408001e7430 */ /* 0x000fe40000000000 */
[----:B------:R-:W-:Y:S02]  /*86d0*/  HFMA2 R24, R2, R5.H0_H0, -72, -72 ;  /* 0xd480d48002187431 */ /* 0x000fe40000040005 */
[----:B------:R-:W-:Y:S02]  /*86e0*/  HADD2 R26, R4, -1032, -1032 ;  /* 0xe408e408041a7430 */ /* 0x000fe40000000000 */
[----:B------:R-:W-:-:S02]  /*86f0*/  HADD2 R36, R3, -1032, -1032 ;  /* 0xe408e40803247430 */ /* 0x000fc40000000000 */
[-C--:B------:R-:W-:Y:S02]  /*8700*/  HFMA2 R37, R28, R5.reuse.H0_H0, -72, -72 ;  /* 0xd480d4801c257431 */ /* 0x080fe40000040005 */
[----:B------:R-:W-:Y:S02]  /*8710*/  HADD2 R38, R38, -1032, -1032 ;  /* 0xe408e40826267430 */ /* 0x000fe40000000000 */
[----:B------:R-:W-:Y:S02]  /*8720*/  HADD2 R47, R47, -1032, -1032 ;  /* 0xe408e4082f2f7430 */ /* 0x000fe40000000000 */
[-C--:B------:R-:W-:Y:S02]  /*8730*/  HFMA2 R49, R58, R5.reuse.H0_H0, -72, -72 ;  /* 0xd480d4803a317431 */ /* 0x080fe40000040005 */
[----:B------:R-:W-:Y:S02]  /*8740*/  HADD2 R50, R29, -1032, -1032 ;  /* 0xe408e4081d327430 */ /* 0x000fe40000000000 */
[----:B------:R-:W-:Y:S01]  /*8750*/  HFMA2 R51, R60, R5.H0_H0, -72, -72 ;  /* 0xd480d4803c337431 */ /* 0x000fe20000040005 */
[----:B---3--:R-:W-:Y:S06]  /*8760*/  @!P2 BRA `(.L_x_3837) ;  /* 0x000000040068a947 */ /* 0x008fec0003800000 */
        /* <DEDUP_REMOVED lines=90> */
.L_x_3837:
        /* <DEDUP_REMOVED lines=91> */
.L_x_3838:
        /* <DEDUP_REMOVED lines=143> */
.L_x_3839:
        /* <DEDUP_REMOVED lines=91> */
.L_x_3840:
        /* <DEDUP_REMOVED lines=143> */
.L_x_3841:
        /* <DEDUP_REMOVED lines=91> */
.L_x_3842:
        /* <DEDUP_REMOVED lines=143> */
.L_x_3843:
        /* <DEDUP_REMOVED lines=94> */
.L_x_3844:
        /* <DEDUP_REMOVED lines=8> */
.L_x_3836:
        /* <DEDUP_REMOVED lines=8> */
[----:B-1----:R-:W-:-:S09]  /*bfd0*/  IADD3.X R19, PT, PT, RZ, R3, RZ, P0, !PT ;  /* 0x00000003ff137210 */ /* 0x002fd200007fe4ff */
.L_x_3849:
        /* <DEDUP_REMOVED lines=8> */
[----:B------:R-:W4:Y:S01]  /*c060*/  LDG.E.128.CONSTANT R4, desc[UR8][R2.64] ;  /* 0x0000000802047981 */ /* 0x000f22000c1e9d00 */
[----:B------:R-:W-:-:S05]  /*c070*/  @!P0 MOV R18, R0 ;  /* 0x0000000000128202 */ /* 0x000fca0000000f00 */
[----:B------:R0:W5:Y:S01]  /*c080*/  @!P0 LDG.E.U16.CONSTANT R51, desc[UR8][R18.64] ;  /* 0x0000000812338981 */ /* 0x000162000c1e9500 */
[----:B------:R-:W-:Y:S01]  /*c090*/  HFMA2 R36, -RZ, RZ, 0, 0.125 ;  /* 0x00003000ff247431 */ /* 0x000fe200000001ff */
[----:B------:R-:W-:Y:S02]  /*c0a0*/  MOV R12, 0x2400 ;  /* 0x00002400000c7802 */ /* 0x000fe40000000f00 */
[----:B------:R-:W-:Y:S02]  /*c0b0*/  ISETP.NE.AND P2, PT, R45, RZ, PT ;  /* 0x000000ff2d00720c */ /* 0x000fe40003f45270 */
[----:B------:R-:W-:Y:S02]  /*c0c0*/  @!P0 IADD3 R90, PT, PT, R56, 0x1, RZ ;  /* 0x00000001385a8810 */ /* 0x000fe40007ffe0ff */
[C---:B--2---:R-:W-:Y:S02]  /*c0d0*/  LOP3.LUT R80, R20.reuse, 0x70007, RZ, 0xc0, !PT ;  /* 0x0007000714507812 */ /* 0x044fe400078ec0ff */
[----:B------:R-:W-:-:S02]  /*c0e0*/  LOP3.LUT R16, R20, 0x380038, RZ, 0xc0, !PT ;  /* 0x0038003814107812 */ /* 0x000fc400078ec0ff */
[--C-:B------:R-:W-:Y:S02]  /*c0f0*/  SHF.R.U32.HI R66, RZ, 0x6, R20.reuse ;  /* 0x00000006ff427819 */ /* 0x100fe40000011614 */
        /* <DEDUP_REMOVED lines=8> */
[C---:B------:R-:W-:Y:S02]  /*c180*/  LOP3.LUT R79, R21.reuse, 0x70007, RZ, 0xc0, !PT ;  /* 0x00070007154f7812 */ /* 0x040fe400078ec0ff */
[----:B------:R-:W-:Y:S02]  /*c190*/  LOP3.LUT R24, R21, 0x380038, RZ, 0xc0, !PT ;  /* 0x0038003815187812 */ /* 0x000fe400078ec0ff */
[----:B------:R-:W-:-:S02]  /*c1a0*/  SHF.R.U32.HI R67, RZ, 0x6, R21 ;  /* 0x00000006ff437819 */ /* 0x000fc40000011615 */
[----:B------:R-:W-:Y:S02]  /*c1b0*/  SHF.R.U32.HI R25, RZ, 0xf, R21 ;  /* 0x0000000fff197819 */ /* 0x000fe40000011615 */
[--C-:B------:R-:W-:Y:S02]  /*c1c0*/  SHF.R.U32.HI R28, RZ, 0xf, R22.reuse ;  /* 0x0000000fff1c7819 */ /* 0x100fe40000011616 */
[----:B------:R-:W-:Y:S02]  /*c1d0*/  SHF.R.U32.HI R23, RZ, 0xf, R23 ;  /* 0x0000000fff177819 */ /* 0x000fe40000011617 */
[C---:B------:R-:W-:Y:S02]  /*c1e0*/  LOP3.LUT R81, R22.reuse, 0x70007, RZ, 0xc0, !PT ;  /* 0x0007000716517812 */ /* 0x040fe400078ec0ff */
[----:B------:R-:W-:Y:S02]  /*c1f0*/  LOP3.LUT R27, R22, 0x380038, RZ, 0xc0, !PT ;  /* 0x00380038161b7812 */ /* 0x000fe400078ec0ff */
[----:B------:R-:W-:-:S02]  /*c200*/  SHF.R.U32.HI R68, RZ, 0x6, R22 ;  /* 0x00000006ff447819 */ /* 0x000fc40000011616 */
[C---:B----4-:R-:W-:Y:S02]  /*c210*/  LOP3.LUT R15, R8.reuse, 0x70007, RZ, 0xc0, !PT ;  /* 0x00070007080f7812 */ /* 0x050fe400078ec0ff */
[----:B0-----:R-:W-:Y:S02]  /*c220*/  LOP3.LUT R18, R8, 0x380038, RZ, 0xc0, !PT ;  /* 0x0038003808127812 */ /* 0x001fe400078ec0ff */
[--C-:B------:R-:W-:Y:S02]  /*c230*/  SHF.R.U32.HI R13, RZ, 0x6, R8.reuse ;  /* 0x00000006ff0d7819 */ /* 0x100fe40000011608 */
        /* <DEDUP_REMOVED lines=28> */
[----:B------:R-:W-:Y:S02]  /*c400*/  SHF.R.U32.HI R5, RZ, 0xd, R5 ;  /* 0x0000000dff057819 */ /* 0x000fe40000011605 */
[----:B------:R-:W-:Y:S02]  /*c410*/  LOP3.LUT R65, R16, 0x64006400, RZ, 0xfc, !PT ;  /* 0x6400640010417812 */ /* 0x000fe400078efcff */
[C---:B------:R-:W-:Y:S02]  /*c420*/  LOP3.LUT R76, R6.reuse, 0x70007, RZ, 0xc0, !PT ;  /* 0x00070007064c7812 */ /* 0x040fe400078ec0ff */
        /* <DEDUP_REMOVED lines=12> */
[----:B------:R-:W-:Y:S02]  /*c4f0*/  LOP3.LUT R24, R68, 0x380038, RZ, 0xc0, !PT ;  /* 0x0038003844187812 */ /* 0x000fe400078ec0ff */
[----:B------:R-:W-:-:S02]  /*c500*/  LOP3.LUT R61, R16, 0x64006400, RZ, 0xfc, !PT ;  /* 0x64006400103d7812 */ /* 0x000fc400078efcff */
[----:B------:R-:W-:Y:S02]  /*c510*/  LOP3.LUT R5, R23, 0x40004, R6, 0xf8, !PT ;  /* 0x0004000417057812 */ /* 0x000fe400078ef806 */
[----:B------:R-:W-:Y:S02]  /*c520*/  LOP3.LUT R16, R13, 0x380038, RZ, 0xc0, !PT ;  /* 0x003800380d107812 */ /* 0x000fe400078ec0ff */
[----:B------:R-:W-:Y:S01]  /*c530*/  LOP3.LUT R6, R38, 0x40004, R25, 0xf8, !PT ;  /* 0x0004000426067812 */ /* 0x000fe200078ef819 */
        /* <DEDUP_REMOVED lines=75> */
[----:B------:R-:W-:Y:S01]  /*c9f0*/  HFMA2 R36, R83, R36.H0_H0, -132, -132 ;  /* 0xd820d82053247431 */ /* 0x000fe20000040024 */
        /* <DEDUP_REMOVED lines=21> */
[----:B------:R-:W-:Y:S01]  /*cb50*/  LOP3.LUT R79, R79, 0x64006400, RZ, 0xfc, !PT ;  /* 0x640064004f4f7812 */ /* 0x000fe200078efcff */
[----:B------:R-:W-:Y:S01]  /*cb60*/  HADD2 R66, R84, -1028, -1028 ;  /* 0xe404e40454427430 */ /* 0x000fe20000000000 */
        /* <DEDUP_REMOVED lines=135> */
.L_x_3847:
[----:B------:R-:W-:Y:S02]  /*d3e0*/  @!P0 MOV R56, R90 ;  /* 0x0000005a00388202 */ /* 0x000fe40000000f00 */
[----:B-----5:R-:W-:Y:S01]  /*d3f0*/  @!P0 IADD3 R53, PT, PT, R51, R44, RZ ;  /* 0x0000002c33358210 */ /* 0x020fe20007ffe0ff */
[----:B------:R-:W-:Y:S06]  /*d400*/  @P1 BRA `(.L_x_3848) ;  /* 0x0000000400301947 */ /* 0x000fec0003800000 */
        /* <DEDUP_REMOVED lines=76> */
.L_x_3848:
[----:B------:R-:W-:Y:S01]  /*d8d0*/  IADD3 R44, PT, PT, R44, 0x20, RZ ;  /* 0x000000202c2c7810 */ /* 0x000fe20007ffe0ff */
[----:B------:R-:W-:Y:S01]  /*d8e0*/  UIADD3 UR4, UPT, UPT, UR4, 0x40, URZ ;  /* 0x0000004004047890 */ /* 0x000fe2000fffe0ff */
[----:B------:R-:W-:Y:S01]  /*d8f0*/  IADD3 R0, P2, PT, R0, 0x80, RZ ;  /* 0x0000008000007810 */ /* 0x000fe20007f5e0ff */
[----:B------:R-:W-:Y:S01]  /*d900*/  IMAD.WIDE R38, R43, 0x4, R2 ;  /* 0x000000042b267825 */ /* 0x000fe200078e0202 */
[----:B------:R-:W-:Y:S02]  /*d910*/  ISETP.GE.AND P0, PT, R44, R17, PT ;  /* 0x000000112c00720c */ /* 0x000fe40003f06270 */
[----:B------:R-:W-:-:S11]  /*d920*/  IADD3.X R19, PT, PT, RZ, R19, RZ, P2, !PT ;  /* 0x00000013ff137210 */ /* 0x000fd600017fe4ff */
[----:B------:R-:W-:Y:S05]  /*d930*/  @!P0 BRA `(.L_x_3849) ;  /* 0xffffffe400a88947 */ /* 0x000fea000383ffff */
.L_x_3846:
[----:B------:R-:W0:Y:S01]  /*d940*/  S2R R0, SR_CTAID.X ;  /* 0x0000000000007919 */ /* 0x000e220000002500 */
[----:B------:R-:W2:Y:S01]  /*d950*/  S2UR UR4, SR_CTAID.Y ;  /* 0x00000000000479c3 */ /* 0x000ea20000002600 */
[----:B------:R-:W0:Y:S07]  /*d960*/  S2R R3, SR_TID.X ;  /* 0x0000000000037919 */ /* 0x000e2e0000002100 */
[----:B------:R-:W3:Y:S01]  /*d970*/  LDC.64 R4, c[0x0][0x3a0] ;  /* 0x0000e800ff047b82 */ /* 0x000ee20000000a00 */
[----:B--2---:R-:W-:Y:S01]  /*d980*/  USHF.L.U32 UR4, UR4, 0x1, URZ ;  /* 0x0000000104047899 */ /* 0x004fe200080006ff */
[----:B0-----:R-:W-:-:S04]  /*d990*/  LEA R0, R0, R3, 0x6 ;  /* 0x0000000300007211 */ /* 0x001fc800078e30ff */
[----:B------:R-:W-:-:S05]  /*d9a0*/  SHF.L.U32 R0, R0, 0x2, RZ ;  /* 0x0000000200007819 */ /* 0x000fca00000006ff */
[----:B------:R-:W-:Y:S02]  /*d9b0*/  IMAD R3, R43, UR4, R0 ;  /* 0x000000042b037c24 */ /* 0x000fe4000f8e0200 */
[----:B------:R-:W0:Y:S02]  /*d9c0*/  LDC R0, c[0x0][0x3a8] ;  /* 0x0000ea00ff007b82 */ /* 0x000e240000000800 */
[----:B---3--:R-:W-:-:S05]  /*d9d0*/  IMAD.WIDE R4, R3, 0x2, R4 ;  /* 0x0000000203047825 */ /* 0x008fca00078e0204 */
[----:B------:R2:W-:Y:S01]  /*d9e0*/  ATOM.E.ADD.F16x2.RN.STRONG.GPU P1, RZ, desc[UR8][R4.64], R54 ;  /* 0x8000003604ff79a2 */ /* 0x0005e2000c12e108 */
[----:B------:R-:W-:Y:S01]  /*d9f0*/  BSSY.RECONVERGENT B0, `(.L_x_3850) ;  /* 0x0000010000007945 */ /* 0x000fe20003800200 */
[----:B0-----:R-:W-:-:S04]  /*da00*/  IADD3 R0, PT, PT, R0, -UR4, RZ ;  /* 0x8000000400007c10 */ /* 0x001fc8000fffe0ff */
[----:B------:R-:W-:Y:S01]  /*da10*/  ISETP.NE.AND P0, PT, R0, 0x1, PT ;  /* 0x000000010000780c */ /* 0x000fe20003f05270 */
[----:B--2---:R-:W-:-:S12]  /*da20*/  @P1 BRA `(.L_x_3851) ;  /* 0x0000000000301947 */ /* 0x004fd80003800000 */
[----:B------:R-:W0:Y:S02]  /*da30*/  QSPC.E.S P1, RZ, [R4] ;  /* 0x0000000004ff73aa */ /* 0x000e240000020500 */
[----:B0-----:R-:W-:Y:S05]  /*da40*/  @!P1 BRA `(.L_x_3852) ;  /* 0x00000000001c9947 */ /* 0x001fea0003800000 */
[----:B------:R-:W-:-:S04]  /*da50*/  MOV R2, R4 ;  /* 0x0000000400027202 */ /* 0x000fc80000000f00 */
[----:B------:R-:W-:-:S07]  /*da60*/  MOV R0, R2 ;  /* 0x0000000200007202 */ /* 0x000fce0000000f00 */
.L_x_3853:
[----:B------:R-:W0:Y:S02]  /*da70*/  LDS R2, [R0] ;  /* 0x0000000000027984 */ /* 0x000e240000000800 */
[----:B0-----:R-:W-:-:S05]  /*da80*/  HADD2 R3, R2, R54 ;  /* 0x0000003602037230 */ /* 0x001fca0000000000 */
[----:B------:R-:W0:Y:S02]  /*da90*/  ATOMS.CAST.SPIN P1, [R0], R2, R3 ;  /* 0x000000020000758d */ /* 0x000e240001820003 */
[----:B0-----:R-:W-:Y:S05]  /*daa0*/  @!P1 BRA `(.L_x_3853) ;  /* 0xfffffffc00f09947 */ /* 0x001fea000383ffff */
[----:B------:R-:W-:Y:S05]  /*dab0*/  BRA `(.L_x_3851) ;  /* 0x00000000000c7947 */ /* 0x000fea0003800000 */
.L_x_3852:
[----:B------:R-:W2:Y:S02]  /*dac0*/  LD.E R0, desc[UR8][R4.64] ;  /* 0x0000000804007980 */ /* 0x000ea4000c101900 */
[----:B--2---:R-:W-:-:S05]  /*dad0*/  IADD3 R3, PT, PT, R54, R0, RZ ;  /* 0x0000000036037210 */ /* 0x004fca0007ffe0ff */
[----:B------:R0:W-:Y:S02]  /*dae0*/  ST.E desc[UR8][R4.64], R3 ;  /* 0x0000000304007985 */ /* 0x0001e4000c101908 */
.L_x_3851:
[----:B------:R-:W-:Y:S05]  /*daf0*/  BSYNC.RECONVERGENT B0 ;  /* 0x0000000000007941 */ /* 0x000fea0003800200 */
.L_x_3850:
[----:B------:R2:W-:Y:S01]  /*db00*/  ATOM.E.ADD.F16x2.RN.STRONG.GPU P1, RZ, desc[UR8][R4.64+0x4], R52 ;  /* 0x8000043404ff79a2 */ /* 0x0005e2000c12e108 */
[----:B------:R-:W-:Y:S04]  /*db10*/  BSSY.RECONVERGENT B0, `(.L_x_3854) ;  /* 0x000000e000007945 */ /* 0x000fe80003800200 */
[----:B--2---:R-:W-:Y:S05]  /*db20*/  @P1 BRA `(.L_x_3855) ;  /* 0x0000000000301947 */ /* 0x004fea0003800000 */
[----:B------:R-:W2:Y:S02]  /*db30*/  QSPC.E.S P1, RZ, [R4+0x4] ;  /* 0x0000040004ff73aa */ /* 0x000ea40000020500 */
[----:B--2---:R-:W-:Y:S05]  /*db40*/  @!P1 BRA `(.L_x_3856) ;  /* 0x00000000001c9947 */ /* 0x004fea0003800000 */
[----:B------:R-:W-:-:S04]  /*db50*/  MOV R2, R4 ;  /* 0x0000000400027202 */ /* 0x000fc80000000f00 */
[----:B------:R-:W-:-:S07]  /*db60*/  MOV R0, R2 ;  /* 0x0000000200007202 */ /* 0x000fce0000000f00 */
.L_x_3857:
[----:B------:R-:W0:Y:S02]  /*db70*/  LDS R2, [R0+0x4] ;  /* 0x0000040000027984 */ /* 0x000e240000000800 */
[----:B0-----:R-:W-:-:S05]  /*db80*/  HFMA2 R3, R2, 1, 1, R52 ;  /* 0x3c003c0002037831 */ /* 0x001fca0000000034 */
[----:B------:R-:W0:Y:S02]  /*db90*/  ATOMS.CAST.SPIN P1, [R0+0x4], R2, R3 ;  /* 0x000004020000758d */ /* 0x000e240001820003 */
[----:B0-----:R-:W-:Y:S05]  /*dba0*/  @!P1 BRA `(.L_x_3857) ;  /* 0xfffffffc00f09947 */ /* 0x001fea000383ffff */
[----:B------:R-:W-:Y:S05]  /*dbb0*/  BRA `(.L_x_3855) ;  /* 0x00000000000c7947 */ /* 0x000fea0003800000 */
.L_x_3856:
[----:B------:R-:W0:Y:S02]  /*dbc0*/  LD.E R0, desc[UR8][R4.64+0x4] ;  /* 0x0000040804007980 */ /* 0x000e24000c101900 */
[----:B0-----:R-:W-:-:S05]  /*dbd0*/  IADD3 R3, PT, PT, R52, R0, RZ ;  /* 0x0000000034037210 */ /* 0x001fca0007ffe0ff */
[----:B------:R2:W-:Y:S02]  /*dbe0*/  ST.E desc[UR8][R4.64+0x4], R3 ;  /* 0x0000040304007985 */ /* 0x0005e4000c101908 */
.L_x_3855:
[----:B------:R-:W-:Y:S05]  /*dbf0*/  BSYNC.RECONVERGENT B0 ;  /* 0x0000000000007941 */ /* 0x000fea0003800200 */
.L_x_3854:
[----:B------:R-:W-:Y:S05]  /*dc00*/  @!P0 EXIT ;  /* 0x000000000000894d */ /* 0x000fea0003800000 */
[----:B0-2---:R-:W-:-:S05]  /*dc10*/  IMAD.WIDE R4, R43, 0x2, R4 ;  /* 0x000000022b047825 */ /* 0x005fca00078e0204 */
[----:B------:R0:W-:Y:S01]  /*dc20*/  ATOM.E.ADD.F16x2.RN.STRONG.GPU P0, RZ, desc[UR8][R4.64], R48 ;  /* 0x8000003004ff79a2 */ /* 0x0001e2000c10e108 */
[----:B------:R-:W-:Y:S04]  /*dc30*/  BSSY.RECONVERGENT B0, `(.L_x_3858) ;  /* 0x000000e000007945 */ /* 0x000fe80003800200 */
[----:B0-----:R-:W-:Y:S05]  /*dc40*/  @P0 BRA `(.L_x_3859) ;  /* 0x0000000000300947 */ /* 0x001fea0003800000 */
[----:B------:R-:W0:Y:S02]  /*dc50*/  QSPC.E.S P0, RZ, [R4] ;  /* 0x0000000004ff73aa */ /* 0x000e240000000500 */
[----:B0-----:R-:W-:Y:S05]  /*dc60*/  @!P0 BRA `(.L_x_3860) ;  /* 0x00000000001c8947 */ /* 0x001fea0003800000 */
[----:B------:R-:W-:-:S04]  /*dc70*/  MOV R2, R4 ;  /* 0x0000000400027202 */ /* 0x000fc80000000f00 */
[----:B------:R-:W-:-:S07]  /*dc80*/  MOV R0, R2 ;  /* 0x0000000200007202 */ /* 0x000fce0000000f00 */
.L_x_3861:
[----:B------:R-:W0:Y:S02]  /*dc90*/  LDS R2, [R0] ;  /* 0x0000000000027984 */ /* 0x000e240000000800 */
[----:B0-----:R-:W-:-:S05]  /*dca0*/  HADD2 R3, R2, R48 ;  /* 0x0000003002037230 */ /* 0x001fca0000000000 */
[----:B------:R-:W0:Y:S02]  /*dcb0*/  ATOMS.CAST.SPIN P0, [R0], R2, R3 ;  /* 0x000000020000758d */ /* 0x000e240001800003 */
[----:B0-----:R-:W-:Y:S05]  /*dcc0*/  @!P0 BRA `(.L_x_3861) ;  /* 0xfffffffc00f08947 */ /* 0x001fea000383ffff */
[----:B------:R-:W-:Y:S05]  /*dcd0*/  BRA `(.L_x_3859) ;  /* 0x00000000000c7947 */ /* 0x000fea0003800000 */
.L_x_3860:
[----:B------:R-:W2:Y:S02]  /*dce0*/  LD.E R0, desc[UR8][R4.64] ;  /* 0x0000000804007980 */ /* 0x000ea4000c101900 */
[----:B--2---:R-:W-:-:S05]  /*dcf0*/  IADD3 R3, PT, PT, R48, R0, RZ ;  /* 0x0000000030037210 */ /* 0x004fca0007ffe0ff */
[----:B------:R0:W-:Y:S02]  /*dd00*/  ST.E desc[UR8][R4.64], R3 ;  /* 0x0000000304007985 */ /* 0x0001e4000c101908 */
.L_x_3859:
[----:B------:R-:W-:Y:S05]  /*dd10*/  BSYNC.RECONVERGENT B0 ;  /* 0x0000000000007941 */ /* 0x000fea0003800200 */
.L_x_3858:
[----:B------:R2:W-:Y:S02]  /*dd20*/  ATOM.E.ADD.F16x2.RN.STRONG.GPU P0, RZ, desc[UR8][R4.64+0x4], R46 ;  /* 0x8000042e04ff79a2 */ /* 0x0005e4000c10e108 */
[----:B--2---:R-:W-:Y:S05]  /*dd30*/  @P0 EXIT ;  /* 0x000000000000094d */ /* 0x004fea0003800000 */
[----:B------:R-:W2:Y:S02]  /*dd40*/  QSPC.E.S P0, RZ, [R4+0x4] ;  /* 0x0000040004ff73aa */ /* 0x000ea40000000500 */
[----:B--2---:R-:W-:Y:S05]  /*dd50*/  @!P0 BRA `(.L_x_3862) ;  /* 0x00000000001c8947 */ /* 0x004fea0003800000 */
[----:B------:R-:W-:-:S04]  /*dd60*/  MOV R2, R4 ;  /* 0x0000000400027202 */ /* 0x000fc80000000f00 */
[----:B------:R-:W-:-:S07]  /*dd70*/  MOV R0, R2 ;  /* 0x0000000200007202 */ /* 0x000fce0000000f00 */
.L_x_3863:
[----:B------:R-:W0:Y:S02]  /*dd80*/  LDS R2, [R0+0x4] ;  /* 0x0000040000027984 */ /* 0x000e240000000800 */
[----:B0-----:R-:W-:-:S05]  /*dd90*/  HFMA2 R3, R2, 1, 1, R46 ;  /* 0x3c003c0002037831 */ /* 0x001fca000000002e */
[----:B------:R-:W0:Y:S02]  /*dda0*/  ATOMS.CAST.SPIN P0, [R0+0x4], R2, R3 ;  /* 0x000004020000758d */ /* 0x000e240001800003 */
[----:B0-----:R-:W-:Y:S05]  /*ddb0*/  @!P0 BRA `(.L_x_3863) ;  /* 0xfffffffc00f08947 */ /* 0x001fea000383ffff */
[----:B------:R-:W-:Y:S05]  /*ddc0*/  EXIT ;  /* 0x000000000000794d */ /* 0x000fea0003800000 */
.L_x_3862:
[----:B------:R-:W0:Y:S02]  /*ddd0*/  LD.E R0, desc[UR8][R4.64+0x4] ;  /* 0x0000040804007980 */ /* 0x000e24000c101900 */
[----:B0-----:R-:W-:-:S05]  /*dde0*/  IADD3 R3, PT, PT, R46, R0, RZ ;  /* 0x000000002e037210 */ /* 0x001fca0007ffe0ff */
[----:B------:R-:W-:Y:S01]  /*ddf0*/  ST.E desc[UR8][R4.64+0x4], R3 ;  /* 0x0000040304007985 */ /* 0x000fe2000c101908 */
[----:B------:R-:W-:Y:S05]  /*de00*/  EXIT ;  /* 0x000000000000794d */ /* 0x000fea0003800000 */
.L_x_3864:
        /* <DEDUP_REMOVED lines=15> */
.L_x_5333:


//--------------------- .text._Z23gemm_half_q_half_kernelILi2ELi176ELb1ELb0ELi64EEvPK6__halfPKjS4_S2_PS0_iiiiPKtS7_iiiiiibS2_i --------------------------
	.section	.text._Z23gemm_half_q_half_kernelILi2ELi176ELb1ELb0ELi64EEvPK6__halfPKjS4_S2_PS0_iiiiPKtS7_iiiiiibS2_i,"ax",@progbits
	.align	128
        .global         _Z23gemm_half_q_half_kernelILi2ELi176ELb1ELb0ELi64EEvPK6__halfPKjS4_S2_PS0_iiiiPKtS7_iiiiiibS2_i
        .type           _Z23gemm_half_q_half_kernelILi2ELi176ELb1ELb0ELi64EEvPK6__halfPKjS4_S2_PS0_iiiiPKtS7_iiiiiibS2_i,@function
        .size           _Z23gemm_half_q_half_kernelILi2ELi176ELb1ELb0ELi64EEvPK6__halfPKjS4_S2_PS0_iiiiPKtS7_iiiiiibS2_i,(.L_x_5334 - _Z23gemm_half_q_half_kernelILi2ELi176ELb1ELb0ELi64EEvPK6__halfPKjS4_S2_PS0_iiiiPKtS7_iiiiiibS2_i)
        .other          _Z23gemm_half_q_half_kernelILi2ELi176ELb1ELb0ELi64EEvPK6__halfPKjS4_S2_PS0_iiiiPKtS7_iiiiiibS2_i,@"STO_CUDA_ENTRY STV_DEFAULT"
_Z23gemm_half_q_half_kernelILi2ELi176ELb1ELb0ELi64EEvPK6__halfPKjS4_S2_PS0_iiiiPKtS7_iiiiiibS2_i:
.text._Z23gemm_half_q_half_kernelILi2ELi176ELb1ELb0ELi64EEvPK6__halfPKjS4_S2_PS0_iiiiPKtS7_iiiiiibS2_i:
        /* <DEDUP_REMOVED lines=8> */
[----:B------:R-:W0:Y:S07]  /*0080*/  LDCU.64 UR12, c[0x0][0x358] ;  /* 0x00006b00ff0c77ac */ /* 0x000e2e0008000a00 */
[----:B------:R-:W1:Y:S08]  /*0090*/  LDC R7, c[0x0][0x3f0] ;  /* 0x0000fc00ff077b82 */ /* 0x000e700000000800 */
[----:B------:R-:W1:Y:S01]  /*00a0*/  LDC.64 R4, c[0x0][0x3e8] ;  /* 0x0000fa00ff047b82 */ /* 0x000e620000000a00 */
[----:B------:R-:W-:Y:S01]  /*00b0*/  ISETP.NE.AND P0, PT, R0, 0x1, PT ;  /* 0x000000010000780c */ /* 0x000fe20003f05270 */
[----:B0-----:R-:W2:Y:S01]  /*00c0*/  LDG.E.U16 R2, desc[UR12][R2.64] ;  /* 0x0000000c02027981 */ /* 0x001ea2000c1e1500 */
[----:B-1----:R-:W-:-:S11]  /*00d0*/  IMAD.WIDE R4, R7, 0x2, R4 ;  /* 0x0000000207047825 */ /* 0x002fd600078e0204 */
[----:B------:R-:W3:Y:S01]  /*00e0*/  @P0 LDG.E.U16 R4, desc[UR12][R4.64] ;  /* 0x0000000c04040981 */ /* 0x000ee2000c1e1500 */
[----:B--2---:R-:W-:-:S13]  /*00f0*/  R2UR UR15, R2 ;  /* 0x00000000020f72ca */ /* 0x004fda00000e0000 */
[----:B------:R-:W-:Y:S02]  /*0100*/  MOV R0, UR15 ;  /* 0x0000000f00007c02 */ /* 0x000fe40008000f00 */
[----:B---3--:R-:W-:-:S04]  /*0110*/  @P0 LOP3.LUT R0, R4, UR15, RZ, 0xfc, !PT ;  /* 0x0000000f04000c12 */ /* 0x008fc8000f8efcff */
[----:B------:R-:W-:-:S04]  /*0120*/  PRMT R0, R0, 0x9910, RZ ;  /* 0x0000991000007816 */ /* 0x000fc800000000ff */
[----:B------:R-:W-:-:S13]  /*0130*/  ISETP.NE.AND P1, PT, R0, RZ, PT ;  /* 0x000000ff0000720c */ /* 0x000fda0003f25270 */
[----:B------:R-:W-:Y:S05]  /*0140*/  @!P1 EXIT ;  /* 0x000000000000994d */ /* 0x000fea0003800000 */
[----:B------:R-:W0:Y:S01]  /*0150*/  S2UR UR11, SR_CTAID.Z ;  /* 0x00000000000b79c3 */ /* 0x000e220000002700 */
[----:B------:R-:W1:Y:S01]  /*0160*/  S2R R3, SR_TID.X ;  /* 0x0000000000037919 */ /* 0x000e620000002100 */
[----:B------:R-:W-:Y:S01]  /*0170*/  HFMA2 R12, -RZ, RZ, 0, 1.1920928955078125e-07 ;  /* 0x00000002ff0c7431 */ /* 0x000fe200000001ff */
[----:B------:R-:W-:Y:S01]  /*0180*/  BSSY.RECONVERGENT B0, `(.L_x_3865) ;  /* 0x00000bf000007945 */ /* 0x000fe20003800200 */
[----:B------:R-:W-:-:S04]  /*0190*/  ISETP.EQ.OR P1, PT, R4, RZ, !P0 ;  /* 0x000000ff0400720c */ /* 0x000fc80004722670 */
[----:B------:R-:W2:Y:S01]  /*01a0*/  LDC R0, c[0x0][0x3b0] ;  /* 0x0000ec00ff007b82 */ /* 0x000ea20000000800 */
[----:B------:R-:W-:-:S07]  /*01b0*/  SEL R12, R12, 0x1, P0 ;  /* 0x000000010c0c7807 */ /* 0x000fce0000000000 */
        /* <DEDUP_REMOVED lines=39> */
.L_x_3870:
        /* <DEDUP_REMOVED lines=15> */
[----:B------:R-:W-:Y:S02]  /*0520*/  LEA.HI.X.SX32 R16, R13, RZ, 0x1, P2 ;  /* 0x000000ff0d107211 */ /* 0x000fe400010f0eff */
[C---:B------:R-:W-:Y:S01]  /*0530*/  LEA R8, P4, R18.reuse, UR6, 0x1 ;  /* 0x0000000612087c11 */ /* 0x040fe2000f8808ff */
        /* <DEDUP_REMOVED lines=15> */
.L_x_3869:
        /* <DEDUP_REMOVED lines=20> */
.L_x_3871:
[----:B------:R-:W-:-:S13]  /*0770*/  ISETP.EQ.AND P2, PT, R14, RZ, PT ;  /* 0x000000ff0e00720c */ /* 0x000fda0003f42270 */
[----:B------:R-:W-:Y:S05]  /*0780*/  @!P0 BRA P2, `(.L_x_3866) ;  /* 0x0000000400788947 */ /* 0x000fea0001000000 */
.L_x_3868:
        /* <DEDUP_REMOVED lines=12> */
.L_x_3867:
        /* <DEDUP_REMOVED lines=16> */
.L_x_3874:
        /* <DEDUP_REMOVED lines=32> */
.L_x_3873:
        /* <DEDUP_REMOVED lines=21> */
.L_x_3875:
[----:B------:R-:W-:-:S13]  /*0ca0*/  ISETP.NE.OR P0, PT, R14, RZ, P0 ;  /* 0x000000ff0e00720c */ /* 0x000fda0000705670 */
[----:B------:R-:W-:Y:S05]  /*0cb0*/  @!P0 BRA `(.L_x_3866) ;  /* 0x00000000002c8947 */ /* 0x000fea0003800000 */
.L_x_3872:
        /* <DEDUP_REMOVED lines=11> */
.L_x_3866:
[----:B0-----:R-:W-:Y:S05]  /*0d70*/  BSYNC.RECONVERGENT B0 ;  /* 0x0000000000007941 */ /* 0x001fea0003800200 */
.L_x_3865:
[----:B------:R-:W0:Y:S02]  /*0d80*/  LDCU UR6, c[0x0][0x3ac] ;  /* 0x00007580ff0677ac */ /* 0x000e240008000800 */
[----:B0-----:R-:W-:-:S04]  /*0d90*/  MOV R47, UR6 ;  /* 0x00000006002f7c02 */ /* 0x001fc80008000f00 */
[----:B------:R-:W-:-:S13]  /*0da0*/  ISETP.GE.AND P0, PT, R2, R47, PT ;  /* 0x0000002f0200720c */ /* 0x000fda0003f06270 */
[----:B------:R-:W-:Y:S05]  /*0db0*/  @P0 EXIT ;  /* 0x000000000000094d */ /* 0x000fea0003800000 */
[----:B------:R-:W0:Y:S02]  /*0dc0*/  LDCU.U8 UR6, c[0x0][0x3e0] ;  /* 0x00007c00ff0677ac */ /* 0x000e240008000000 */
[----:B0-----:R-:W-:-:S04]  /*0dd0*/  UPRMT UR6, UR6, 0x8880, URZ ;  /* 0x0000888006067896 */ /* 0x001fc800080000ff */
[----:B------:R-:W-:-:S04]  /*0de0*/  UISETP.NE.AND UP0, UPT, UR6, URZ, UPT ;  /* 0x000000ff0600728c */ /* 0x000fc8000bf05270 */
[----:B------:R-:W-:-:S09]  /*0df0*/  UISETP.NE.OR UP0, UPT, UR11, URZ, !UP0 ;  /* 0x000000ff0b00728c */ /* 0x000fd2000c705670 */
[----:B------:R-:W-:Y:S05]  /*0e00*/  BRA.U UP0, `(.L_x_3876) ;  /* 0x0000000100c07547 */ /* 0x000fea000b800000 */
[----:B------:R-:W-:Y:S01]  /*0e10*/  IADD3 R14, PT, PT, RZ, -R12, RZ ;  /* 0x8000000cff0e7210 */ /* 0x000fe20007ffe0ff */
[----:B-1----:R-:W-:-:S03]  /*0e20*/  IMAD R4, R17, R47, RZ ;  /* 0x0000002f11047224 */ /* 0x002fc600078e02ff */
        /* <DEDUP_REMOVED lines=10> */
.L_x_3879:
        /* <DEDUP_REMOVED lines=15> */
.L_x_3878:
        /* <DEDUP_REMOVED lines=12> */
.L_x_3880:
[----:B------:R-:W-:-:S13]  /*1080*/  ISETP.NE.OR P0, PT, R14, RZ, P0 ;  /* 0x000000ff0e00720c */ /* 0x000fda0000705670 */
[----:B------:R-:W-:Y:S05]  /*1090*/  @!P0 BRA `(.L_x_3876) ;  /* 0x00000000001c8947 */ /* 0x000fea0003800000 */
.L_x_3877:
[----:B0-----:R-:W0:Y:S02]  /*10a0*/  LDC.64 R4, c[0x0][0x3a0] ;  /* 0x0000e800ff047b82 */ /* 0x001e240000000a00 */
.L_x_3881:
[C---:B0-----:R-:W-:Y:S01]  /*10b0*/  IMAD.WIDE R6, R15.reuse, 0x2, R4 ;  /* 0x000000020f067825 */ /* 0x041fe200078e0204 */
[----:B------:R-:W-:Y:S02]  /*10c0*/  IADD3 R14, PT, PT, R14, 0x1, RZ ;  /* 0x000000010e0e7810 */ /* 0x000fe40007ffe0ff */
[----:B------:R-:W-:Y:S02]  /*10d0*/  IADD3 R15, PT, PT, R15, R47, RZ ;  /* 0x0000002f0f0f7210 */ /* 0x000fe40007ffe0ff */
[----:B------:R2:W-:Y:S01]  /*10e0*/  STG.E.64 desc[UR12][R6.64], RZ ;  /* 0x000000ff06007986 */ /* 0x0005e2000c101b0c */
[----:B------:R-:W-:-:S13]  /*10f0*/  ISETP.NE.AND P0, PT, R14, RZ, PT ;  /* 0x000000ff0e00720c */ /* 0x000fda0003f05270 */
[----:B--2---:R-:W-:Y:S05]  /*1100*/  @P0 BRA `(.L_x_3881) ;  /* 0xfffffffc00e80947 */ /* 0x004fea000383ffff */
.L_x_3876:
[----:B------:R-:W2:Y:S01]  /*1110*/  LDCU.64 UR8, c[0x0][0x3b8] ;  /* 0x00007700ff0877ac */ /* 0x000ea20008000a00 */
[----:B------:R-:W-:Y:S01]  /*1120*/  BAR.SYNC.DEFER_BLOCKING 0x0 ;  /* 0x0000000000007b1d */ /* 0x000fe20000010000 */
[----:B------:R-:W-:Y:S01]  /*1130*/  ISETP.LE.AND P0, PT, R0, UR5, PT ;  /* 0x0000000500007c0c */ /* 0x000fe2000bf03270 */
[----:B------:R-:W-:-:S04]  /*1140*/  USHF.L.U32 UR6, UR11, 0x7, URZ ;  /* 0x000000070b067899 */ /* 0x000fc800080006ff */
[----:B--2---:R-:W-:-:S06]  /*1150*/  UIMAD.WIDE.U32 UR6, UR6, 0x2, UR8 ;  /* 0x00000002060678a5 */ /* 0x004fcc000f8e0008 */
[----:B------:R-:W-:Y:S02]  /*1160*/  MOV R14, UR6 ;  /* 0x00000006000e7c02 */ /* 0x000fe40008000f00 */
[----:B------:R-:W-:Y:S01]  /*1170*/  MOV R15, UR7 ;  /* 0x00000007000f7c02 */ /* 0x000fe20008000f00 */
[----:B------:R-:W-:Y:S06]  /*1180*/  @P0 BRA `(.L_x_3882) ;  /* 0x0000000000e40947 */ /* 0x000fec0003800000 */
[----:B01----:R-:W-:Y:S01]  /*1190*/  MOV R4, UR6 ;  /* 0x0000000600047c02 */ /* 0x003fe20008000f00 */
        /* <DEDUP_REMOVED lines=9> */
[----:B------:R-:W-:Y:S02]  /*1230*/  LOP3.LUT R3, R3, 0x10, RZ, 0xc0, !PT ;  /* 0x0000001003037812 */ /* 0x000fe400078ec0ff */
[----:B------:R-:W-:-:S07]  /*1240*/  SHF.R.S32.HI R17, RZ, 0x3, R7 ;  /* 0x00000003ff117819 */ /* 0x000fce0000011407 */
.L_x_3883:
[----:B-----5:R-:W-:-:S05]  /*1250*/  IADD3 R6, PT, PT, R16, R18, RZ ;  /* 0x0000001210067210 */ /* 0x020fca0007ffe0ff */
[----:B-1----:R-:W-:-:S05]  /*1260*/  IMAD R4, R6, R47, RZ ;  /* 0x0000002f06047224 */ /* 0x002fca00078e02ff */
        /* <DEDUP_REMOVED lines=43> */
.L_x_3882:
[----:B------:R2:W5:Y:S01]  /*1520*/  LDG.E.U16.CONSTANT R14, desc[UR12][R14.64+0x2] ;  /* 0x0000020c0e0e7981 */ /* 0x000562000c1e9500 */
[----:B------:R-:W3:Y:S03]  /*1530*/  LDCU UR14, c[0x0][0x3c8] ;  /* 0x00007900ff0e77ac */ /* 0x000ee60008000800 */
[----:B------:R2:W5:Y:S01]  /*1540*/  LDL.64 R10, [R1] ;  /* 0x00000000010a7983 */ /* 0x0005620000100a00 */
[----:B------:R-:W4:Y:S01]  /*1550*/  LDCU UR16, c[0x0][0x3cc] ;  /* 0x00007980ff1077ac */ /* 0x000f220008000800 */
[----:B------:R-:W-:Y:S01]  /*1560*/  HFMA2 R3, -RZ, RZ, 0, 0 ;  /* 0x00000000ff037431 */ /* 0x000fe200000001ff */
[----:B0-----:R-:W-:Y:S02]  /*1570*/  CS2R R6, SRZ ;  /* 0x0000000000067805 */ /* 0x001fe4000001ff00 */
[----:B------:R-:W-:Y:S01]  /*1580*/  MOV R8, RZ ;  /* 0x000000ff00087202 */ /* 0x000fe20000000f00 */
[----:B------:R-:W0:Y:S01]  /*1590*/  LDCU UR17, c[0x0][0x3d0] ;  /* 0x00007a00ff1177ac */ /* 0x000e220008000800 */
[----:B------:R-:W1:Y:S01]  /*15a0*/  LDCU UR18, c[0x0][0x3d4] ;  /* 0x00007a80ff1277ac */ /* 0x000e620008000800 */
[----:B------:R-:W2:Y:S01]  /*15b0*/  LDCU UR19, c[0x0][0x3d8] ;  /* 0x00007b00ff1377ac */ /* 0x000ea20008000800 */
[----:B---3--:R-:W-:-:S02]  /*15c0*/  UISETP.LT.AND UP0, UPT, UR5, UR14, UPT ;  /* 0x0000000e0500728c */ /* 0x008fc4000bf01270 */
[----:B------:R-:W-:Y:S02]  /*15d0*/  UISETP.GT.AND UP4, UPT, UR5, UR14, UPT ;  /* 0x0000000e0500728c */ /* 0x000fe4000bf84270 */
[----:B------:R-:W-:Y:S02]  /*15e0*/  USEL UR4, UR5, UR14, UP0 ;  /* 0x0000000e05047287 */ /* 0x000fe40008000000 */
[----:B----4-:R-:W-:Y:S02]  /*15f0*/  UISETP.GT.AND UP0, UPT, UR5, UR16, UPT ;  /* 0x000000100500728c */ /* 0x010fe4000bf04270 */
[----:B------:R-:W-:Y:S02]  /*1600*/  USHF.R.S32.HI UR6, URZ, 0x1f, UR4 ;  /* 0x0000001fff067899 */ /* 0x000fe40008011404 */
[----:B0-----:R-:W-:Y:S02]  /*1610*/  UISETP.GT.AND UP1, UPT, UR5, UR17, UPT ;  /* 0x000000110500728c */ /* 0x001fe4000bf24270 */
[----:B------:R-:W-:-:S02]  /*1620*/  ULEA.HI UR6, UR6, UR4, URZ, 0x5 ;  /* 0x0000000406067291 */ /* 0x000fc4000f8f28ff */
[----:B-1----:R-:W-:Y:S02]  /*1630*/  UISETP.GT.AND UP2, UPT, UR5, UR18, UPT ;  /* 0x000000120500728c */ /* 0x002fe4000bf44270 */
[----:B--2---:R-:W-:Y:S02]  /*1640*/  UISETP.GT.AND UP3, UPT, UR5, UR19, UPT ;  /* 0x000000130500728c */ /* 0x004fe4000bf64270 */
        /* <DEDUP_REMOVED lines=11> */
.L_x_3884:
        /* <DEDUP_REMOVED lines=8> */
.L_x_3885:
        /* <DEDUP_REMOVED lines=8> */
.L_x_3886:
        /* <DEDUP_REMOVED lines=8> */
.L_x_3887:
        /* <DEDUP_REMOVED lines=8> */
.L_x_3888:
        /* <DEDUP_REMOVED lines=10> */
[----:B------:R-:W-:Y:S02]  /*19a0*/  PRMT R38, R11, 0x7610, R11 ;  /* 0x000076100b267816 */ /* 0x000fe4000000000b */
[----:B------:R-:W-:Y:S01]  /*19b0*/  PRMT R46, RZ, 0x5410, RZ ;  /* 0x00005410ff2e7816 */ /* 0x000fe200000000ff */
[----:B------:R-:W-:Y:S01]  /*19c0*/  IMAD R3, R8, R47, RZ ;  /* 0x0000002f08037224 */ /* 0x000fe200078e02ff */
[----:B------:R-:W-:Y:S02]  /*19d0*/  PRMT R45, RZ, 0x5410, RZ ;  /* 0x00005410ff2d7816 */ /* 0x000fe400000000ff */
[----:B------:R-:W-:Y:S02]  /*19e0*/  PRMT R44, RZ, 0x5410, RZ ;  /* 0x00005410ff2c7816 */ /* 0x000fe400000000ff */
[----:B------:R-:W-:Y:S02]  /*19f0*/  IADD3 R2, P0, PT, R2, R3, RZ ;  /* 0x0000000302027210 */ /* 0x000fe40007f1e0ff */
[----:B------:R-:W-:-:S02]  /*1a00*/  PRMT R43, RZ, 0x5410, RZ ;  /* 0x00005410ff2b7816 */ /* 0x000fc400000000ff */
[----:B------:R-:W-:Y:S01]  /*1a10*/  LEA.HI.X.SX32 R3, R3, R4, 0x1, P0 ;  /* 0x0000000403037211 */ /* 0x000fe200000f0eff */
[----:B0-----:R-:W-:Y:S01]  /*1a20*/  ULEA UR4, UR6, UR4, 0x18 ;  /* 0x0000000406047291 */ /* 0x001fe2000f8ec0ff */
[----:B------:R-:W-:Y:S02]  /*1a30*/  ISETP.GT.AND P0, PT, R0, UR5, PT ;  /* 0x0000000500007c0c */ /* 0x000fe4000bf04270 */
[C---:B------:R-:W-:Y:S02]  /*1a40*/  SHF.L.U32 R4, R2.reuse, 0x2, RZ ;  /* 0x0000000202047819 */ /* 0x040fe400000006ff */
[----:B------:R-:W-:Y:S02]  /*1a50*/  SHF.L.U64.HI R3, R2, 0x2, R3 ;  /* 0x0000000202037819 */ /* 0x000fe40000010203 */
[----:B-1----:R-:W-:Y:S02]  /*1a60*/  IADD3 R24, P2, PT, R4, UR16, RZ ;  /* 0x0000001004187c10 */ /* 0x002fe4000ff5e0ff */
[----:B------:R-:W-:-:S02]  /*1a70*/  IADD3 R42, PT, PT, R14, UR5, RZ ;  /* 0x000000050e2a7c10 */ /* 0x000fc4000fffe0ff */
[----:B------:R-:W-:-:S03]  /*1a80*/  IADD3.X R25, PT, PT, R3, UR17, RZ, P2, !PT ;  /* 0x0000001103197c10 */ /* 0x000fc600097fe4ff */
[----:B------:R-:W-:Y:S06]  /*1a90*/  @!P0 BRA `(.L_x_3889) ;  /* 0x00000048009c8947 */ /* 0x000fec0003800000 */
[----:B------:R-:W-:Y:S01]  /*1aa0*/  UIMAD.WIDE.U32 UR6, UR11, 0x100, UR8 ;  /* 0x000001000b0678a5 */ /* 0x000fe2000f8e0008 */
[----:B------:R-:W-:Y:S01]  /*1ab0*/  MOV R48, RZ ;  /* 0x000000ff00307202 */ /* 0x000fe20000000f00 */
[----:B------:R-:W-:Y:S01]  /*1ac0*/  UISETP.LT.AND UP1, UPT, UR10, UR14, UPT ;  /* 0x0000000e0a00728c */ /* 0x000fe2000bf21270 */
[----:B------:R-:W-:Y:S01]  /*1ad0*/  PRMT R46, RZ, 0x7610, R46 ;  /* 0x00007610ff2e7816 */ /* 0x000fe2000000002e */
[----:B------:R-:W-:Y:S02]  /*1ae0*/  UIADD3 UR8, UP0, UPT, UR6, 0x2, URZ ;  /* 0x0000000206087890 */ /* 0x000fe4000ff1e0ff */
[----:B------:R-:W-:Y:S02]  /*1af0*/  USEL UR6, UR10, UR14, UP1 ;  /* 0x0000000e0a067287 */ /* 0x000fe40008800000 */
[----:B------:R-:W-:Y:S02]  /*1b00*/  UIADD3.X UR7, UPT, UPT, URZ, UR7, URZ, UP0, !UPT ;  /* 0x00000007ff077290 */ /* 0x000fe400087fe4ff */
[----:B------:R-:W-:-:S04]  /*1b10*/  MOV R40, UR8 ;  /* 0x0000000800287c02 */ /* 0x000fc80008000f00 */
[----:B------:R-:W-:-:S07]  /*1b20*/  MOV R41, UR7 ;  /* 0x0000000700297c02 */ /* 0x000fce0008000f00 */
.L_x_3898:
[----:B------:R-:W-:Y:S01]  /*1b30*/  MOV R36, R24 ;  /* 0x0000001800247202 */ /* 0x000fe20000000f00 */
[----:B0-----:R-:W0:Y:S01]  /*1b40*/  LDC R47, c[0x0][0x3ac] ;  /* 0x0000eb00ff2f7b82 */ /* 0x001e220000000800 */
[----:B------:R-:W-:-:S05]  /*1b50*/  MOV R37, R25 ;  /* 0x0000001900257202 */ /* 0x000fca0000000f00 */
[----:B------:R-:W2:Y:S01]  /*1b60*/  LDG.E.128.CONSTANT R24, desc[UR12][R36.64] ;  /* 0x0000000c24187981 */ /* 0x000ea2000c1e9d00 */
[----:B0--3--:R-:W-:-:S05]  /*1b70*/  IMAD.WIDE R10, R47, 0x4, R36 ;  /* 0x000000042f0a7825 */ /* 0x009fca00078e0224 */
[----:B------:R-:W3:Y:S01]  /*1b80*/  LDG.E.128.CONSTANT R28, desc[UR12][R10.64] ;  /* 0x0000000c0a1c7981 */ /* 0x000ee2000c1e9d00 */
[----:B------:R-:W-:-:S05]  /*1b90*/  IMAD.WIDE R2, R47, 0x4, R10 ;  /* 0x000000042f027825 */ /* 0x000fca00078e020a */
[----:B-1----:R-:W4:Y:S01]  /*1ba0*/  LDG.E.128.CONSTANT R32, desc[UR12][R2.64] ;  /* 0x0000000c02207981 */ /* 0x002f22000c1e9d00 */
[----:B------:R-:W-:-:S05]  /*1bb0*/  IMAD.WIDE R12, R47, 0x4, R2 ;  /* 0x000000042f0c7825 */ /* 0x000fca00078e0202 */
[----:B------:R-:W4:Y:S01]  /*1bc0*/  LDG.E.128.CONSTANT R4, desc[UR12][R12.64] ;  /* 0x0000000c0c047981 */ /* 0x000f22000c1e9d00 */
[----:B------:R-:W-:Y:S01]  /*1bd0*/  IMAD.WIDE R8, R47, 0x4, R12 ;  /* 0x000000042f087825 */ /* 0x000fe200078e020c */
[----:B------:R-:W-:-:S04]  /*1be0*/  ISETP.NE.AND P0, PT, R42, UR5, PT ;  /* 0x000000052a007c0c */ /* 0x000fc8000bf05270 */
[----:B------:R0:W4:Y:S09]  /*1bf0*/  LDG.E.128.CONSTANT R20, desc[UR12][R8.64] ;  /* 0x0000000c08147981 */ /* 0x000132000c1e9d00 */
[----:B------:R1:W5:Y:S01]  /*1c00*/  @!P0 LDG.E.U16.CONSTANT R61, desc[UR12][R40.64] ;  /* 0x0000000c283d8981 */ /* 0x000362000c1e9500 */
[----:B0-----:R-:W-:-:S04]  /*1c10*/  IMAD.WIDE R8, R47, 0x4, R8 ;  /* 0x000000042f087825 */ /* 0x001fc800078e0208 */
[----:B------:R-:W-:Y:S01]  /*1c20*/  IMAD.WIDE R12, R47, 0x4, R8 ;  /* 0x000000042f0c7825 */ /* 0x000fe200078e0208 */
[----:B--2---:R-:W-:Y:S02]  /*1c30*/  LOP3.LUT R2, R25, 0xff, RZ, 0xc0, !PT ;  /* 0x000000ff19027812 */ /* 0x004fe400078ec0ff */
[----:B------:R-:W-:Y:S02]  /*1c40*/  LOP3.LUT R0, R24, 0xff, RZ, 0xc0, !PT ;  /* 0x000000ff18007812 */ /* 0x000fe400078ec0ff */
[----:B------:R-:W-:Y:S02]  /*1c50*/  IADD3 R2, PT, PT, R2, -0x80, RZ ;  /* 0xffffff8002027810 */ /* 0x000fe40007ffe0ff */
[----:B------:R-:W-:Y:S02]  /*1c60*/  IADD3 R0, PT, PT, R0, -0x80, RZ ;  /* 0xffffff8000007810 */ /* 0x000fe40007ffe0ff */
[----:B------:R0:W2:Y:S01]  /*1c70*/  I2F.F16 R55, R2 ;  /* 0x0000000200377306 */ /* 0x0000a20000200c00 */
[----:B------:R-:W-:-:S02]  /*1c80*/  LEA.HI R60, R24, 0xffffff80, RZ, 0x8 ;  /* 0xffffff80183c7811 */ /* 0x000fc400078f40ff */
[----:B------:R-:W-:Y:S02]  /*1c90*/  LOP3.LUT R10, R27, 0xff, RZ, 0xc0, !PT ;  /* 0x000000ff1b0a7812 */ /* 0x000fe400078ec0ff */
[----:B------:R-:W-:Y:S02]  /*1ca0*/  LEA.HI R59, R25, 0xffffff80, RZ, 0x8 ;  /* 0xffffff80193b7811 */ /* 0x000fe400078f40ff */
[----:B------:R-:W-:Y:S01]  /*1cb0*/  LEA.HI R57, R27, 0xffffff80, RZ, 0x8 ;  /* 0xffffff801b397811 */ /* 0x000fe200078f40ff */
[----:B------:R1:W2:Y:S01]  /*1cc0*/  I2F.F16 R56, R0 ;  /* 0x0000000000387306 */ /* 0x0002a20000200c00 */
[----:B0-----:R-:W-:Y:S02]  /*1cd0*/  SHF.R.U32.HI R2, RZ, 0x8, R25 ;  /* 0x00000008ff027819 */ /* 0x001fe40000011619 */
[----:B------:R-:W-:Y:S02]  /*1ce0*/  LOP3.LUT R3, R26, 0xff, RZ, 0xc0, !PT ;  /* 0x000000ff1a037812 */ /* 0x000fe400078ec0ff */
[----:B------:R-:W-:-:S02]  /*1cf0*/  LOP3.LUT R2, R2, 0xff, RZ, 0xc0, !PT ;  /* 0x000000ff02027812 */ /* 0x000fc400078ec0ff */
[----:B------:R-:W-:Y:S01]  /*1d00*/  IADD3 R10, PT, PT, R10, -0x80, RZ ;  /* 0xffffff800a0a7810 */ /* 0x000fe20007ffe0ff */
[----:B------:R-:W0:Y:S01]  /*1d10*/  I2F.F16 R60, R60 ;  /* 0x0000003c003c7306 */ /* 0x000e220000200c00 */
[--C-:B-1----:R-:W-:Y:S02]  /*1d20*/  SHF.R.U32.HI R0, RZ, 0x8, R24.reuse ;  /* 0x00000008ff007819 */ /* 0x102fe40000011618 */
[----:B------:R-:W-:Y:S02]  /*1d30*/  SHF.R.U32.HI R24, RZ, 0x10, R24 ;  /* 0x00000010ff187819 */ /* 0x000fe40000011618 */
[----:B------:R-:W-:Y:S02]  /*1d40*/  IADD3 R69, PT, PT, R2, -0x80, RZ ;  /* 0xffffff8002457810 */ /* 0x000fe40007ffe0ff */
[----:B------:R-:W-:Y:S01]  /*1d50*/  IADD3 R3, PT, PT, R3, -0x80, RZ ;  /* 0xffffff8003037810 */ /* 0x000fe20007ffe0ff */
[----:B------:R-:W1:Y:S01]  /*1d60*/  I2F.F16 R59, R59 ;  /* 0x0000003b003b7306 */ /* 0x000e620000200c00 */
[----:B------:R-:W-:-:S02]  /*1d70*/  LOP3.LUT R24, R24, 0xff, RZ, 0xc0, !PT ;  /* 0x000000ff18187812 */ /* 0x000fc400078ec0ff */
[----:B------:R-:W-:Y:S02]  /*1d80*/  SHF.R.U32.HI R25, RZ, 0x10, R25 ;  /* 0x00000010ff197819 */ /* 0x000fe40000011619 */
[----:B------:R-:W-:Y:S02]  /*1d90*/  @!P0 LEA R2, R48, R1, 0x3 ;  /* 0x0000000130028211 */ /* 0x000fe400078e18ff */
[----:B------:R-:W-:Y:S01]  /*1da0*/  IADD3 R24, PT, PT, R24, -0x80, RZ ;  /* 0xffffff8018187810 */ /* 0x000fe20007ffe0ff */
[----:B------:R2:W0:Y:S01]  /*1db0*/  I2F.F16 R53, R10 ;  /* 0x0000000a00357306 */ /* 0x0004220000200c00 */
[----:B------:R-:W-:Y:S02]  /*1dc0*/  LOP3.LUT R25, R25, 0xff, RZ, 0xc0, !PT ;  /* 0x000000ff19197812 */ /* 0x000fe400078ec0ff */
[----:B------:R-:W-:Y:S02]  /*1dd0*/  LEA.HI R58, R26, 0xffffff80, RZ, 0x8 ;  /* 0xffffff801a3a7811 */ /* 0x000fe400078f40ff */
[----:B------:R-:W-:-:S03]  /*1de0*/  IADD3 R68, PT, PT, R25, -0x80, RZ ;  /* 0xffffff8019447810 */ /* 0x000fc60007ffe0ff */
[----:B------:R1:W0:Y:S01]  /*1df0*/  I2F.F16 R54, R3 ;  /* 0x0000000300367306 */ /* 0x0002220000200c00 */
[----:B--2---:R-:W-:-:S04]  /*1e00*/  SHF.R.U32.HI R10, RZ, 0x8, R26 ;  /* 0x00000008ff0a7819 */ /* 0x004fc8000001161a */
[----:B------:R-:W-:-:S03]  /*1e10*/  LOP3.LUT R10, R10, 0xff, RZ, 0xc0, !PT ;  /* 0x000000ff0a0a7812 */ /* 0x000fc600078ec0ff */
[----:B------:R2:W0:Y:S01]  /*1e20*/  I2F.F16 R62, R24 ;  /* 0x00000018003e7306 */ /* 0x0004220000200c00 */
[----:B-1----:R-:W4:Y:S01]  /*1e30*/  @!P0 LDL.64 R2, [R2+0x8] ;  /* 0x0000080002028983 */ /* 0x002f220000100a00 */
[----:B------:R-:W-:-:S03]  /*1e40*/  IADD3 R79, PT, PT, R10, -0x80, RZ ;  /* 0xffffff800a4f7810 */ /* 0x000fc60007ffe0ff */
[----:B------:R-:W5:Y:S01]  /*1e50*/  LDG.E.128.CONSTANT R8, desc[UR12][R8.64] ;  /* 0x0000000c08087981 */ /* 0x000f62000c1e9d00 */
[----:B------:R-:W-:Y:S02]  /*1e60*/  LOP3.LUT R0, R0, 0xff, RZ, 0xc0, !PT ;  /* 0x000000ff00007812 */ /* 0x000fe400078ec0ff */
[----:B---3--:R-:W-:Y:S01]  /*1e70*/  LEA.HI R50, R30, 0xffffff80, RZ, 0x8 ;  /* 0xffffff801e327811 */ /* 0x008fe200078f40ff */
[----:B--2---:R-:W-:Y:S01]  /*1e80*/  IMAD.WIDE R24, R47, 0x4, R12 ;  /* 0x000000042f187825 */ /* 0x004fe200078e020c */
[----:B------:R-:W-:Y:S01]  /*1e90*/  LEA.HI R52, R28, 0xffffff80, RZ, 0x8 ;  /* 0xffffff801c347811 */ /* 0x000fe200078f40ff */
[----:B------:R-:W5:Y:S01]  /*1ea0*/  LDG.E.128.CONSTANT R12, desc[UR12][R12.64] ;  /* 0x0000000c0c0c7981 */ /* 0x000f62000c1e9d00 */
[----:B------:R-:W-:Y:S01]  /*1eb0*/  LEA.HI R51, R29, 0xffffff80, RZ, 0x8 ;  /* 0xffffff801d337811 */ /* 0x000fe200078f40ff */
[----:B------:R-:W1:Y:S02]  /*1ec0*/  I2F.F16 R58, R58 ;  /* 0x0000003a003a7306 */ /* 0x000e640000200c00 */
[----:B------:R2:W5:Y:S01]  /*1ed0*/  LDG.E.128.CONSTANT R16, desc[UR12][R24.64] ;  /* 0x0000000c18107981 */ /* 0x000562000c1e9d00 */
[----:B------:R-:W-:-:S05]  /*1ee0*/  IADD3 R0, PT, PT, R0, -0x80, RZ ;  /* 0xffffff8000007810 */ /* 0x000fca0007ffe0ff */
[----:B------:R3:W0:Y:S02]  /*1ef0*/  I2F.F16 R63, R0 ;  /* 0x00000000003f7306 */ /* 0x0006240000200c00 */
[----:B---3--:R-:W-:-:S04]  /*1f00*/  SHF.R.U32.HI R0, RZ, 0x8, R27 ;  /* 0x00000008ff007819 */ /* 0x008fc8000001161b */
[----:B------:R-:W-:Y:S02]  /*1f10*/  LOP3.LUT R0, R0, 0xff, RZ, 0xc0, !PT ;  /* 0x000000ff00007812 */ /* 0x000fe400078ec0ff */
[----:B------:R-:W-:Y:S02]  /*1f20*/  SHF.R.U32.HI R27, RZ, 0x10, R27 ;  /* 0x00000010ff1b7819 */ /* 0x000fe4000001161b */
[----:B------:R-:W-:Y:S02]  /*1f30*/  IADD3 R86, PT, PT, R0, -0x80, RZ ;  /* 0xffffff8000567810 */ /* 0x000fe40007ffe0ff */
[----:B------:R-:W-:Y:S02]  /*1f40*/  LOP3.LUT R0, R28, 0xff, RZ, 0xc0, !PT ;  /* 0x000000ff1c007812 */ /* 0x000fe400078ec0ff */
[----:B------:R-:W-:Y:S02]  /*1f50*/  SHF.R.U32.HI R26, RZ, 0x10, R26 ;  /* 0x00000010ff1a7819 */ /* 0x000fe4000001161a */
[----:B------:R-:W-:-:S02]  /*1f60*/  IADD3 R0, PT, PT, R0, -0x80, RZ ;  /* 0xffffff8000007810 */ /* 0x000fc40007ffe0ff */
[----:B------:R-:W-:Y:S02]  /*1f70*/  LOP3.LUT R27, R27, 0xff, RZ, 0xc0, !PT ;  /* 0x000000ff1b1b7812 */ /* 0x000fe400078ec0ff */
[----:B------:R-:W-:Y:S01]  /*1f80*/  LOP3.LUT R26, R26, 0xff, RZ, 0xc0, !PT ;  /* 0x000000ff1a1a7812 */ /* 0x000fe200078ec0ff */
[----:B------:R3:W0:Y:S01]  /*1f90*/  I2F.F16 R84, R0 ;  /* 0x0000000000547306 */ /* 0x0006220000200c00 */
[----:B------:R-:W-:Y:S02]  /*1fa0*/  IADD3 R85, PT, PT, R27, -0x80, RZ ;  /* 0xffffff801b557810 */ /* 0x000fe40007ffe0ff */
[----:B------:R-:W-:Y:S02]  /*1fb0*/  IADD3 R78, PT, PT, R26, -0x80, RZ ;  /* 0xffffff801a4e7810 */ /* 0x000fe40007ffe0ff */
[----:B------:R-:W-:Y:S02]  /*1fc0*/  LOP3.LUT R27, R30, 0xff, RZ, 0xc0, !PT ;  /* 0x000000ff1e1b7812 */ /* 0x000fe400078ec0ff */
[----:B------:R-:W-:-:S02]  /*1fd0*/  LOP3.LUT R26, R29, 0xff, RZ, 0xc0, !PT ;  /* 0x000000ff1d1a7812 */ /* 0x000fc400078ec0ff */
[----:B---3--:R-:W-:Y:S02]  /*1fe0*/  SHF.R.U32.HI R0, RZ, 0x8, R28 ;  /* 0x00000008ff007819 */ /* 0x008fe4000001161c */
[----:B------:R-:W-:Y:S02]  /*1ff0*/  IADD3 R27, PT, PT, R27, -0x80, RZ ;  /* 0xffffff801b1b7810 */ /* 0x000fe40007ffe0ff */
[----:B------:R-:W-:Y:S02]  /*2000*/  LOP3.LUT R0, R0, 0xff, RZ, 0xc0, !PT ;  /* 0x000000ff00007812 */ /* 0x000fe400078ec0ff */
[----:B------:R-:W-:Y:S01]  /*2010*/  IADD3 R26, PT, PT, R26, -0x80, RZ ;  /* 0xffffff801a1a7810 */ /* 0x000fe20007ffe0ff */
[----:B------:R3:W0:Y:S01]  /*2020*/  I2F.F16 R82, R27 ;  /* 0x0000001b00527306 */ /* 0x0006220000200c00 */
[----:B------:R-:W-:-:S07]  /*2030*/  IADD3 R0, PT, PT, R0, -0x80, RZ ;  /* 0xffffff8000007810 */ /* 0x000fce0007ffe0ff */
[----:B------:R2:W0:Y:S01]  /*2040*/  I2F.F16 R83, R26 ;  /* 0x0000001a00537306 */ /* 0x0004220000200c00 */
[--C-:B---3--:R-:W-:Y:S02]  /*2050*/  SHF.R.U32.HI R27, RZ, 0x8, R30.reuse ;  /* 0x00000008ff1b7819 */ /* 0x108fe4000001161e */
[----:B------:R-:W-:-:S05]  /*2060*/  SHF.R.U32.HI R30, RZ, 0x10, R30 ;  /* 0x00000010ff1e7819 */ /* 0x000fca000001161e */
[----:B------:R4:W3:Y:S01]  /*2070*/  I2F.F16 R104, R0 ;  /* 0x0000000000687306 */ /* 0x0008e20000200c00 */
[--C-:B--2---:R-:W-:Y:S02]  /*2080*/  SHF.R.U32.HI R26, RZ, 0x8, R29.reuse ;  /* 0x00000008ff1a7819 */ /* 0x104fe4000001161d */
[----:B------:R-:W-:Y:S02]  /*2090*/  LOP3.LUT R30, R30, 0xff, RZ, 0xc0, !PT ;  /* 0x000000ff1e1e7812 */ /* 0x000fe400078ec0ff */
[----:B------:R-:W-:Y:S02]  /*20a0*/  LOP3.LUT R26, R26, 0xff, RZ, 0xc0, !PT ;  /* 0x000000ff1a1a7812 */ /* 0x000fe400078ec0ff */
[----:B----4-:R-:W-:Y:S02]  /*20b0*/  LOP3.LUT R0, R32, 0xff, RZ, 0xc0, !PT ;  /* 0x000000ff20007812 */ /* 0x010fe400078ec0ff */
[----:B------:R-:W-:Y:S02]  /*20c0*/  SHF.R.U32.HI R28, RZ, 0x10, R28 ;  /* 0x00000010ff1c7819 */ /* 0x000fe4000001161c */
[----:B------:R-:W-:-:S02]  /*20d0*/  SHF.R.U32.HI R29, RZ, 0x10, R29 ;  /* 0x00000010ff1d7819 */ /* 0x000fc4000001161d */
[----:B------:R-:W-:Y:S02]  /*20e0*/  IADD3 R0, PT, PT, R0, -0x80, RZ ;  /* 0xffffff8000007810 */ /* 0x000fe40007ffe0ff */
[----:B------:R-:W-:Y:S02]  /*20f0*/  IADD3 R26, PT, PT, R26, -0x80, RZ ;  /* 0xffffff801a1a7810 */ /* 0x000fe40007ffe0ff */
[----:B------:R-:W-:Y:S02]  /*2100*/  LOP3.LUT R27, R27, 0xff, RZ, 0xc0, !PT ;  /* 0x000000ff1b1b7812 */ /* 0x000fe400078ec0ff */
[----:B------:R-:W-:Y:S02]  /*2110*/  IADD3 R107, PT, PT, R30, -0x80, RZ ;  /* 0xffffff801e6b7810 */ /* 0x000fe40007ffe0ff */
[----:B------:R-:W-:Y:S01]  /*2120*/  LOP3.LUT R28, R28, 0xff, RZ, 0xc0, !PT ;  /* 0x000000ff1c1c7812 */ /* 0x000fe200078ec0ff */
[----:B------:R2:W4:Y:S01]  /*2130*/  I2F.F16 R30, R0 ;  /* 0x00000000001e7306 */ /* 0x0005220000200c00 */
[----:B------:R-:W-:-:S02]  /*2140*/  LOP3.LUT R29, R29, 0xff, RZ, 0xc0, !PT ;  /* 0x000000ff1d1d7812 */ /* 0x000fc400078ec0ff */
[----:B------:R-:W-:Y:S02]  /*2150*/  IADD3 R27, PT, PT, R27, -0x80, RZ ;  /* 0xffffff801b1b7810 */ /* 0x000fe40007ffe0ff */
[----:B------:R-:W-:-:S03]  /*2160*/  IADD3 R28, PT, PT, R28, -0x80, RZ ;  /* 0xffffff801c1c7810 */ /* 0x000fc60007ffe0ff */
[----:B------:R1:W0:Y:S01]  /*2170*/  I2F.F16 R106, R26 ;  /* 0x0000001a006a7306 */ /* 0x0002220000200c00 */
[----:B--2---:R-:W-:Y:S02]  /*2180*/  SHF.R.U32.HI R0, RZ, 0x8, R32 ;  /* 0x00000008ff007819 */ /* 0x004fe40000011620 */
[----:B------:R-:W-:Y:S02]  /*2190*/  IADD3 R29, PT, PT, R29, -0x80, RZ ;  /* 0xffffff801d1d7810 */ /* 0x000fe40007ffe0ff */
[----:B------:R-:W-:Y:S02]  /*21a0*/  LOP3.LUT R0, R0, 0xff, RZ, 0xc0, !PT ;  /* 0x000000ff00007812 */ /* 0x000fe400078ec0ff */
[----:B-1----:R-:W-:Y:S01]  /*21b0*/  LOP3.LUT R26, R33, 0xff, RZ, 0xc0, !PT ;  /* 0x000000ff211a7812 */ /* 0x002fe200078ec0ff */
[----:B------:R1:W2:Y:S01]  /*21c0*/  I2F.F16 R108, R27 ;  /* 0x0000001b006c7306 */ /* 0x0002a20000200c00 */
[----:B------:R-:W-:Y:S02]  /*21d0*/  LEA.HI R67, R32, 0xffffff80, RZ, 0x8 ;  /* 0xffffff8020437811 */ /* 0x000fe400078f40ff */
[----:B------:R-:W-:-:S02]  /*21e0*/  IADD3 R26, PT, PT, R26, -0x80, RZ ;  /* 0xffffff801a1a7810 */ /* 0x000fc40007ffe0ff */
[----:B------:R-:W-:Y:S02]  /*21f0*/  SHF.R.U32.HI R32, RZ, 0x10, R32 ;  /* 0x00000010ff207819 */ /* 0x000fe40000011620 */
[----:B------:R-:W-:Y:S01]  /*2200*/  LEA.HI R65, R34, 0xffffff80, RZ, 0x8 ;  /* 0xffffff8022417811 */ /* 0x000fe200078f40ff */
[----:B------:R3:W0:Y:S01]  /*2210*/  I2F.F16 R103, R28 ;  /* 0x0000001c00677306 */ /* 0x0006220000200c00 */
[----:B-1----:R-:W-:Y:S02]  /*2220*/  LOP3.LUT R27, R35, 0xff, RZ, 0xc0, !PT ;  /* 0x000000ff231b7812 */ /* 0x002fe400078ec0ff */
[----:B------:R-:W-:-:S05]  /*2230*/  IADD3 R0, PT, PT, R0, -0x80, RZ ;  /* 0xffffff8000007810 */ /* 0x000fca0007ffe0ff */
[----:B------:R1:W0:Y:S01]  /*2240*/  I2F.F16 R105, R29 ;  /* 0x0000001d00697306 */ /* 0x0002220000200c00 */
[----:B---3--:R-:W-:Y:S02]  /*2250*/  LOP3.LUT R28, R34, 0xff, RZ, 0xc0, !PT ;  /* 0x000000ff221c7812 */ /* 0x008fe400078ec0ff */
[----:B------:R-:W-:Y:S02]  /*2260*/  IADD3 R27, PT, PT, R27, -0x80, RZ ;  /* 0xffffff801b1b7810 */ /* 0x000fe40007ffe0ff */
[----:B-1----:R-:W-:-:S03]  /*2270*/  SHF.R.U32.HI R29, RZ, 0x8, R34 ;  /* 0x00000008ff1d7819 */ /* 0x002fc60000011622 */
[----:B------:R1:W3:Y:S01]  /*2280*/  I2F.F16 R70, R26 ;  /* 0x0000001a00467306 */ /* 0x0002e20000200c00 */
[----:B------:R-:W-:Y:S02]  /*2290*/  SHF.R.U32.HI R34, RZ, 0x10, R34 ;  /* 0x00000010ff227819 */ /* 0x000fe40000011622 */
[----:B-1----:R-:W-:-:S05]  /*22a0*/  LOP3.LUT R26, R32, 0xff, RZ, 0xc0, !PT ;  /* 0x000000ff201a7812 */ /* 0x002fca00078ec0ff */
[----:B------:R1:W0:Y:S01]  /*22b0*/  I2F.F16 R32, R0 ;  /* 0x0000000000207306 */ /* 0x0002220000200c00 */
[----:B------:R-:W-:Y:S02]  /*22c0*/  IADD3 R26, PT, PT, R26, -0x80, RZ ;  /* 0xffffff801a1a7810 */ /* 0x000fe40007ffe0ff */
[----:B-1----:R-:W-:-:S05]  /*22d0*/  LOP3.LUT R0, R34, 0xff, RZ, 0xc0, !PT ;  /* 0x000000ff22007812 */ /* 0x002fca00078ec0ff */
[----:B------:R1:W0:Y:S01]  /*22e0*/  I2F.F16 R72, R27 ;  /* 0x0000001b00487306 */ /* 0x0002220000200c00 */
[----:B------:R-:W-:Y:S02]  /*22f0*/  IADD3 R87, PT, PT, R0, -0x80, RZ ;  /* 0xffffff8000577810 */ /* 0x000fe40007ffe0ff */
[----:B------:R-:W-:Y:S02]  /*2300*/  LOP3.LUT R0, R4, 0xff, RZ, 0xc0, !PT ;  /* 0x000000ff04007812 */ /* 0x000fe400078ec0ff */
[----:B-1----:R-:W-:-:S03]  /*2310*/  SHF.R.U32.HI R27, RZ, 0x8, R33 ;  /* 0x00000008ff1b7819 */ /* 0x002fc60000011621 */
[----:B------:R1:W0:Y:S01]  /*2320*/  I2F.F16 R77, R26 ;  /* 0x0000001a004d7306 */ /* 0x0002220000200c00 */
[----:B------:R-:W-:Y:S02]  /*2330*/  LEA.HI R66, R33, 0xffffff80, RZ, 0x8 ;  /* 0xffffff8021427811 */ /* 0x000fe400078f40ff */
[----:B------:R-:W-:Y:S02]  /*2340*/  LOP3.LUT R27, R27, 0xff, RZ, 0xc0, !PT ;  /* 0x000000ff1b1b7812 */ /* 0x000fe400078ec0ff */
[----:B------:R-:W-:Y:S02]  /*2350*/  IADD3 R28, PT, PT, R28, -0x80, RZ ;  /* 0xffffff801c1c7810 */ /* 0x000fe40007ffe0ff */
[----:B------:R-:W-:Y:S02]  /*2360*/  SHF.R.U32.HI R33, RZ, 0x10, R33 ;  /* 0x00000010ff217819 */ /* 0x000fe40000011621 */
[----:B-1----:R-:W-:Y:S02]  /*2370*/  SHF.R.U32.HI R26, RZ, 0x8, R35 ;  /* 0x00000008ff1a7819 */ /* 0x002fe40000011623 */
[----:B------:R-:W-:-:S02]  /*2380*/  IADD3 R0, PT, PT, R0, -0x80, RZ ;  /* 0xffffff8000007810 */ /* 0x000fc40007ffe0ff */
[----:B------:R-:W-:Y:S01]  /*2390*/  IADD3 R27, PT, PT, R27, -0x80, RZ ;  /* 0xffffff801b1b7810 */ /* 0x000fe20007ffe0ff */
[----:B------:R1:W0:Y:S01]  /*23a0*/  I2F.F16 R71, R28 ;  /* 0x0000001c00477306 */ /* 0x0002220000200c00 */
[----:B------:R-:W-:Y:S02]  /*23b0*/  LOP3.LUT R26, R26, 0xff, RZ, 0xc0, !PT ;  /* 0x000000ff1a1a7812 */ /* 0x000fe400078ec0ff */
[----:B------:R-:W-:-:S05]  /*23c0*/  LOP3.LUT R64, R31, 0xff, RZ, 0xc0, !PT ;  /* 0x000000ff1f407812 */ /* 0x000fca00078ec0ff */
[----:B------:R2:W0:Y:S01]  /*23d0*/  I2F.F16 R91, R0 ;  /* 0x00000000005b7306 */ /* 0x0004220000200c00 */
[----:B-1----:R-:W-:Y:S02]  /*23e0*/  LOP3.LUT R28, R33, 0xff, RZ, 0xc0, !PT ;  /* 0x000000ff211c7812 */ /* 0x002fe400078ec0ff */
[----:B------:R-:W-:Y:S02]  /*23f0*/  IADD3 R93, PT, PT, R26, -0x80, RZ ;  /* 0xffffff801a5d7810 */ /* 0x000fe40007ffe0ff */
[----:B------:R-:W-:-:S03]  /*2400*/  LEA.HI R73, R4, 0xffffff80, RZ, 0x8 ;  /* 0xffffff8004497811 */ /* 0x000fc600078f40ff */
[----:B------:R1:W0:Y:S01]  /*2410*/  I2F.F16 R33, R27 ;  /* 0x0000001b00217306 */ /* 0x0002220000200c00 */
[--C-:B--2---:R-:W-:Y:S02]  /*2420*/  SHF.R.U32.HI R0, RZ, 0x8, R4.reuse ;  /* 0x00000008ff007819 */ /* 0x104fe40000011604 */
[----:B------:R-:W-:Y:S02]  /*2430*/  LOP3.LUT R26, R5, 0xff, RZ, 0xc0, !PT ;  /* 0x000000ff051a7812 */ /* 0x000fe400078ec0ff */
[----:B------:R-:W-:Y:S02]  /*2440*/  LOP3.LUT R0, R0, 0xff, RZ, 0xc0, !PT ;  /* 0x000000ff00007812 */ /* 0x000fe400078ec0ff */
[----:B-1----:R-:W-:Y:S02]  /*2450*/  LOP3.LUT R27, R6, 0xff, RZ, 0xc0, !PT ;  /* 0x000000ff061b7812 */ /* 0x002fe400078ec0ff */
[----:B------:R-:W-:Y:S02]  /*2460*/  IADD3 R81, PT, PT, R64, -0x80, RZ ;  /* 0xffffff8040517810 */ /* 0x000fe40007ffe0ff */
[----:B------:R-:W-:-:S02]  /*2470*/  SHF.R.U32.HI R4, RZ, 0x10, R4 ;  /* 0x00000010ff047819 */ /* 0x000fc40000011604 */
[----:B------:R-:W-:Y:S02]  /*2480*/  LEA.HI R64, R35, 0xffffff80, RZ, 0x8 ;  /* 0xffffff8023407811 */ /* 0x000fe400078f40ff */
[----:B------:R-:W-:Y:S02]  /*2490*/  IADD3 R27, PT, PT, R27, -0x80, RZ ;  /* 0xffffff801b1b7810 */ /* 0x000fe40007ffe0ff */
[----:B------:R-:W-:Y:S02]  /*24a0*/  SHF.R.U32.HI R35, RZ, 0x10, R35 ;  /* 0x00000010ff237819 */ /* 0x000fe40000011623 */
[----:B------:R-:W-:Y:S02]  /*24b0*/  IADD3 R26, PT, PT, R26, -0x80, RZ ;  /* 0xffffff801a1a7810 */ /* 0x000fe40007ffe0ff */
[----:B------:R-:W-:Y:S01]  /*24c0*/  IADD3 R0, PT, PT, R0, -0x80, RZ ;  /* 0xffffff8000007810 */ /* 0x000fe20007ffe0ff */
[----:B------:R1:W2:Y:S01]  /*24d0*/  I2F.F16 R95, R27 ;  /* 0x0000001b005f7306 */ /* 0x0002a20000200c00 */
[----:B------:R-:W-:-:S02]  /*24e0*/  LOP3.LUT R4, R4, 0xff, RZ, 0xc0, !PT ;  /* 0x000000ff04047812 */ /* 0x000fc400078ec0ff */
[----:B------:R-:W-:Y:S02]  /*24f0*/  LEA.HI R75, R6, 0xffffff80, RZ, 0x8 ;  /* 0xffffff80064b7811 */ /* 0x000fe400078f40ff */
[----:B------:R-:W-:Y:S02]  /*2500*/  LOP3.LUT R35, R35, 0xff, RZ, 0xc0, !PT ;  /* 0x000000ff23237812 */ /* 0x000fe400078ec0ff */
[----:B------:R-:W-:Y:S01]  /*2510*/  LEA.HI R49, R31, 0xffffff80, RZ, 0x8 ;  /* 0xffffff801f317811 */ /* 0x000fe200078f40ff */
[----:B------:R3:W0:Y:S01]  /*2520*/  I2F.F16 R96, R26 ;  /* 0x0000001a00607306 */ /* 0x0006220000200c00 */
[--C-:B-1----:R-:W-:Y:S02]  /*2530*/  SHF.R.U32.HI R27, RZ, 0x8, R6.reuse ;  /* 0x00000008ff1b7819 */ /* 0x102fe40000011606 */
[----:B------:R-:W-:Y:S02]  /*2540*/  SHF.R.U32.HI R6, RZ, 0x10, R6 ;  /* 0x00000010ff067819 */ /* 0x000fe40000011606 */
[----:B------:R-:W-:-:S02]  /*2550*/  LEA.HI R74, R5, 0xffffff80, RZ, 0x8 ;  /* 0xffffff80054a7811 */ /* 0x000fc400078f40ff */
[----:B------:R-:W-:Y:S01]  /*2560*/  IADD3 R28, PT, PT, R28, -0x80, RZ ;  /* 0xffffff801c1c7810 */ /* 0x000fe20007ffe0ff */
[----:B------:R1:W0:Y:S01]  /*2570*/  I2F.F16 R98, R0 ;  /* 0x0000000000627306 */ /* 0x0002220000200c00 */
[--C-:B---3--:R-:W-:Y:S02]  /*2580*/  SHF.R.U32.HI R26, RZ, 0x8, R5.reuse ;  /* 0x00000008ff1a7819 */ /* 0x108fe40000011605 */
[----:B------:R-:W-:Y:S02]  /*2590*/  IADD3 R4, PT, PT, R4, -0x80, RZ ;  /* 0xffffff8004047810 */ /* 0x000fe40007ffe0ff */
[----:B------:R-:W-:Y:S02]  /*25a0*/  SHF.R.U32.HI R5, RZ, 0x10, R5 ;  /* 0x00000010ff057819 */ /* 0x000fe40000011605 */
[----:B------:R-:W-:Y:S02]  /*25b0*/  IADD3 R35, PT, PT, R35, -0x80, RZ ;  /* 0xffffff8023237810 */ /* 0x000fe40007ffe0ff */
[----:B-1----:R-:W-:-:S02]  /*25c0*/  SHF.R.U32.HI R0, RZ, 0x8, R31 ;  /* 0x00000008ff007819 */ /* 0x002fc4000001161f */
[----:B------:R-:W-:Y:S01]  /*25d0*/  SHF.R.U32.HI R31, RZ, 0x10, R31 ;  /* 0x00000010ff1f7819 */ /* 0x000fe2000001161f */
[----:B------:R1:W3:Y:S01]  /*25e0*/  I2F.F16 R80, R28 ;  /* 0x0000001c00507306 */ /* 0x0002e20000200c00 */
[----:B------:R-:W-:Y:S02]  /*25f0*/  LOP3.LUT R6, R6, 0xff, RZ, 0xc0, !PT ;  /* 0x000000ff06067812 */ /* 0x000fe400078ec0ff */
[----:B------:R-:W-:Y:S02]  /*2600*/  LOP3.LUT R29, R29, 0xff, RZ, 0xc0, !PT ;  /* 0x000000ff1d1d7812 */ /* 0x000fe400078ec0ff */
[----:B------:R-:W-:Y:S02]  /*2610*/  LOP3.LUT R26, R26, 0xff, RZ, 0xc0, !PT ;  /* 0x000000ff1a1a7812 */ /* 0x000fe400078ec0ff */
[----:B------:R-:W-:Y:S01]  /*2620*/  LOP3.LUT R5, R5, 0xff, RZ, 0xc0, !PT ;  /* 0x000000ff05057812 */ /* 0x000fe200078ec0ff */
[----:B------:R2:W0:Y:S01]  /*2630*/  I2F.F16 R97, R4 ;  /* 0x0000000400617306 */ /* 0x0004220000200c00 */
[----:B-1----:R-:W-:-:S02]  /*2640*/  LOP3.LUT R28, R7, 0xff, RZ, 0xc0, !PT ;  /* 0x000000ff071c7812 */ /* 0x002fc400078ec0ff */
[----:B------:R-:W-:Y:S02]  /*2650*/  LOP3.LUT R27, R27, 0xff, RZ, 0xc0, !PT ;  /* 0x000000ff1b1b7812 */ /* 0x000fe400078ec0ff */
[----:B------:R-:W-:Y:S02]  /*2660*/  LOP3.LUT R0, R0, 0xff, RZ, 0xc0, !PT ;  /* 0x000000ff00007812 */ /* 0x000fe400078ec0ff */
[----:B------:R-:W-:Y:S01]  /*2670*/  LOP3.LUT R31, R31, 0xff, RZ, 0xc0, !PT ;  /* 0x000000ff1f1f7812 */ /* 0x000fe200078ec0ff */
[----:B------:R1:W0:Y:S01]  /*2680*/  I2F.F16 R92, R35 ;  /* 0x00000023005c7306 */ /* 0x0002220000200c00 */
[----:B--2---:R-:W-:Y:S02]  /*2690*/  LOP3.LUT R4, R20, 0xff, RZ, 0xc0, !PT ;  /* 0x000000ff14047812 */ /* 0x004fe400078ec0ff */
[----:B------:R-:W-:Y:S02]  /*26a0*/  LEA.HI R76, R7, 0xffffff80, RZ, 0x8 ;  /* 0xffffff80074c7811 */ /* 0x000fe400078f40ff */
[----:B------:R-:W-:-:S02]  /*26b0*/  LEA.HI R88, R21, 0xffffff80, RZ, 0x8 ;  /* 0xffffff8015587811 */ /* 0x000fc400078f40ff */
[----:B------:R-:W-:Y:S02]  /*26c0*/  LEA.HI R89, R22, 0xffffff80, RZ, 0x8 ;  /* 0xffffff8016597811 */ /* 0x000fe400078f40ff */
[----:B-1----:R-:W-:Y:S02]  /*26d0*/  LEA.HI R35, R20, 0xffffff80, RZ, 0x8 ;  /* 0xffffff8014237811 */ /* 0x002fe400078f40ff */
[----:B------:R-:W-:Y:S02]  /*26e0*/  LEA.HI R90, R23, 0xffffff80, RZ, 0x8 ;  /* 0xffffff80175a7811 */ /* 0x000fe400078f40ff */
[----:B------:R-:W-:Y:S02]  /*26f0*/  IADD3 R101, PT, PT, R6, -0x80, RZ ;  /* 0xffffff8006657810 */ /* 0x000fe40007ffe0ff */
[----:B------:R-:W-:Y:S02]  /*2700*/  IADD3 R29, PT, PT, R29, -0x80, RZ ;  /* 0xffffff801d1d7810 */ /* 0x000fe40007ffe0ff */
[----:B------:R-:W-:-:S02]  /*2710*/  IADD3 R28, PT, PT, R28, -0x80, RZ ;  /* 0xffffff801c1c7810 */ /* 0x000fc40007ffe0ff */
[----:B------:R-:W-:Y:S02]  /*2720*/  IADD3 R26, PT, PT, R26, -0x80, RZ ;  /* 0xffffff801a1a7810 */ /* 0x000fe40007ffe0ff */
[----:B------:R-:W-:Y:S02]  /*2730*/  IADD3 R5, PT, PT, R5, -0x80, RZ ;  /* 0xffffff8005057810 */ /* 0x000fe40007ffe0ff */
[----:B------:R-:W-:Y:S02]  /*2740*/  IADD3 R27, PT, PT, R27, -0x80, RZ ;  /* 0xffffff801b1b7810 */ /* 0x000fe40007ffe0ff */
[----:B------:R-:W-:Y:S02]  /*2750*/  IADD3 R4, PT, PT, R4, -0x80, RZ ;  /* 0xffffff8004047810 */ /* 0x000fe40007ffe0ff */
[----:B------:R-:W-:Y:S02]  /*2760*/  IADD3 R0, PT, PT, R0, -0x80, RZ ;  /* 0xffffff8000007810 */ /* 0x000fe40007ffe0ff */
[----:B------:R-:W-:Y:S01]  /*2770*/  IADD3 R31, PT, PT, R31, -0x80, RZ ;  /* 0xffffff801f1f7810 */ /* 0x000fe20007ffe0ff */
[----:B------:R-:W1:Y:S01]  /*2780*/  I2F.F16 R57, R57 ;  /* 0x0000003900397306 */ /* 0x000e620000200c00 */
[----:B------:R-:W-:-:S07]  /*2790*/  UISETP.NE.AND UP0, UPT, UR15, URZ, UPT ;  /* 0x000000ff0f00728c */ /* 0x000fce000bf05270 */
        /* <DEDUP_REMOVED lines=33> */
[----:B------:R0:W0:Y:S08]  /*29b0*/  I2F.F16 R111, R0 ;  /* 0x00000000006f7306 */ /* 0x0000300000200c00 */
[----:B------:R0:W0:Y:S01]  /*29c0*/  I2F.F16 R114, R31 ;  /* 0x0000001f00727306 */ /* 0x0000220000200c00 */
[----:B------:R-:W-:-:S02]  /*29d0*/  @!P0 PRMT R39, R2, 0x7610, R39 ;  /* 0x0000761002278816 */ /* 0x000fc40000000027 */
[----:B------:R-:W-:Y:S02]  /*29e0*/  LOP3.LUT R110, R21, 0xff, RZ, 0xc0, !PT ;  /* 0x000000ff156e7812 */ /* 0x000fe400078ec0ff */
[----:B------:R-:W-:Y:S02]  /*29f0*/  @!P0 PRMT R38, R3, 0x7610, R38 ;  /* 0x0000761003268816 */ /* 0x000fe40000000026 */
[----:B------:R-:W-:Y:S02]  /*2a00*/  @!P0 PRMT R39, R39, 0x7610, R2 ;  /* 0x0000761027278816 */ /* 0x000fe40000000002 */
[----:B------:R-:W-:Y:S02]  /*2a10*/  @!P0 PRMT R38, R38, 0x7610, R3 ;  /* 0x0000761026268816 */ /* 0x000fe40000000003 */
[----:B------:R-:W-:Y:S01]  /*2a20*/  IADD3 R110, PT, PT, R110, -0x80, RZ ;  /* 0xffffff806e6e7810 */ /* 0x000fe20007ffe0ff */
[----:B-1234-:R-:W-:Y:S06]  /*2a30*/  BRA.U !UP0, `(.L_x_3890) ;  /* 0x0000000508687547 */ /* 0x01efec000b800000 */
        /* <DEDUP_REMOVED lines=90> */
.L_x_3890:
[----:B0-----:R-:W-:Y:S01]  /*2fe0*/  LOP3.LUT R0, R22, 0xff, RZ, 0xc0, !PT ;  /* 0x000000ff16007812 */ /* 0x001fe200078ec0ff */
[----:B------:R-:W0:Y:S01]  /*2ff0*/  I2F.F16 R110, R110 ;  /* 0x0000006e006e7306 */ /* 0x000e220000200c00 */
[--C-:B------:R-:W-:Y:S02]  /*3000*/  SHF.R.U32.HI R2, RZ, 0x10, R20.reuse ;  /* 0x00000010ff027819 */ /* 0x100fe40000011614 */
[----:B------:R-:W-:Y:S02]  /*3010*/  IADD3 R109, PT, PT, R0, -0x80, RZ ;  /* 0xffffff80006d7810 */ /* 0x000fe40007ffe0ff */
[----:B------:R-:W-:Y:S02]  /*3020*/  LOP3.LUT R0, R23, 0xff, RZ, 0xc0, !PT ;  /* 0x000000ff17007812 */ /* 0x000fe400078ec0ff */
[----:B------:R-:W-:Y:S02]  /*3030*/  LOP3.LUT R2, R2, 0xff, RZ, 0xc0, !PT ;  /* 0x000000ff02027812 */ /* 0x000fe400078ec0ff */
[----:B------:R-:W-:Y:S01]  /*3040*/  IADD3 R31, PT, PT, R0, -0x80, RZ ;  /* 0xffffff80001f7810 */ /* 0x000fe20007ffe0ff */
[----:B------:R-:W1:Y:S01]  /*3050*/  I2F.F16 R109, R109 ;  /* 0x0000006d006d7306 */ /* 0x000e620000200c00 */
[----:B------:R-:W-:-:S02]  /*3060*/  SHF.R.U32.HI R0, RZ, 0x8, R20 ;  /* 0x00000008ff007819 */ /* 0x000fc40000011614 */
[----:B-----5:R-:W-:Y:S02]  /*3070*/  LEA.HI R29, R8, 0xffffff80, RZ, 0x8 ;  /* 0xffffff80081d7811 */ /* 0x020fe400078f40ff */
[----:B------:R-:W-:Y:S02]  /*3080*/  LOP3.LUT R0, R0, 0xff, RZ, 0xc0, !PT ;  /* 0x000000ff00007812 */ /* 0x000fe400078ec0ff */
[----:B------:R-:W-:Y:S01]  /*3090*/  LEA.HI R28, R9, 0xffffff80, RZ, 0x8 ;  /* 0xffffff80091c7811 */ /* 0x000fe200078f40ff */
[----:B------:R-:W2:Y:S01]  /*30a0*/  I2F.F16 R31, R31 ;  /* 0x0000001f001f7306 */ /* 0x000ea20000200c00 */
[----:B------:R-:W-:Y:S02]  /*30b0*/  IADD3 R20, PT, PT, R0, -0x80, RZ ;  /* 0xffffff8000147810 */ /* 0x000fe40007ffe0ff */
[----:B------:R-:W-:Y:S02]  /*30c0*/  SHF.R.U32.HI R0, RZ, 0x8, R21 ;  /* 0x00000008ff007819 */ /* 0x000fe40000011615 */
[----:B------:R-:W-:-:S02]  /*30d0*/  LEA.HI R27, R10, 0xffffff80, RZ, 0x8 ;  /* 0xffffff800a1b7811 */ /* 0x000fc400078f40ff */
[----:B------:R-:W-:Y:S01]  /*30e0*/  LOP3.LUT R0, R0, 0xff, RZ, 0xc0, !PT ;  /* 0x000000ff00007812 */ /* 0x000fe200078ec0ff */
[----:B------:R-:W3:Y:S01]  /*30f0*/  I2F.F16 R29, R29 ;  /* 0x0000001d001d7306 */ /* 0x000ee20000200c00 */
[----:B------:R-:W-:Y:S02]  /*3100*/  LEA.HI R26, R11, 0xffffff80, RZ, 0x8 ;  /* 0xffffff800b1a7811 */ /* 0x000fe400078f40ff */
[----:B------:R-:W-:Y:S02]  /*3110*/  IADD3 R113, PT, PT, R0, -0x80, RZ ;  /* 0xffffff8000717810 */ /* 0x000fe40007ffe0ff */
[----:B------:R-:W-:Y:S02]  /*3120*/  IADD3 R2, PT, PT, R2, -0x80, RZ ;  /* 0xffffff8002027810 */ /* 0x000fe40007ffe0ff */
[----:B------:R-:W-:Y:S01]  /*3130*/  SHF.R.U32.HI R0, RZ, 0x10, R21 ;  /* 0x00000010ff007819 */ /* 0x000fe20000011615 */
[----:B------:R-:W4:Y:S03]  /*3140*/  I2F.F16 R28, R28 ;  /* 0x0000001c001c7306 */ /* 0x000f260000200c00 */
[----:B------:R-:W-:-:S05]  /*3150*/  LOP3.LUT R0, R0, 0xff, RZ, 0xc0, !PT ;  /* 0x000000ff00007812 */ /* 0x000fca00078ec0ff */
[----:B------:R-:W0:Y:S08]  /*3160*/  I2F.F16 R27, R27 ;  /* 0x0000001b001b7306 */ /* 0x000e300000200c00 */
[----:B------:R-:W0:Y:S08]  /*3170*/  I2F.F16 R26, R26 ;  /* 0x0000001a001a7306 */ /* 0x000e300000200c00 */
        /* <DEDUP_REMOVED lines=66> */
[----:B------:R-:W-:Y:S02]  /*35a0*/  HADD2.F32 R5, -RZ, R5.H1_H1 ;  /* 0x30000005ff057230 */ /* 0x000fe40000004100 */
[----:B------:R-:W-:Y:S01]  /*35b0*/  FFMA.FTZ R54, R56, R2, R53 ;  /* 0x0000000238367223 */ /* 0x000fe20000010035 */
[----:B------:R-:W-:-:S02]  /*35c0*/  HADD2.F32 R56, -RZ, R107.H0_H0 ;  /* 0x2000006bff387230 */ /* 0x000fc40000004100 */
        /* <DEDUP_REMOVED lines=25> */
.L_x_3891:
[----:B------:R-:W-:Y:S02]  /*3760*/  IADD3 R0, PT, PT, R0, -0x80, RZ ;  /* 0xffffff8000007810 */ /* 0x000fe40007ffe0ff */
[----:B0-----:R-:W-:Y:S02]  /*3770*/  SHF.R.U32.HI R2, RZ, 0x8, R22 ;  /* 0x00000008ff027819 */ /* 0x001fe40000011616 */
[----:B------:R0:W1:Y:S01]  /*3780*/  I2F.F16 R21, R0 ;  /* 0x0000000000157306 */ /* 0x0000620000200c00 */
[----:B------:R-:W-:Y:S02]  /*3790*/  SHF.R.U32.HI R3, RZ, 0x8, R23 ;  /* 0x00000008ff037819 */ /* 0x000fe40000011617 */
[----:B------:R-:W-:Y:S02]  /*37a0*/  LOP3.LUT R2, R2, 0xff, RZ, 0xc0, !PT ;  /* 0x000000ff02027812 */ /* 0x000fe400078ec0ff */
[----:B------:R-:W-:Y:S02]  /*37b0*/  LOP3.LUT R3, R3, 0xff, RZ, 0xc0, !PT ;  /* 0x000000ff03037812 */ /* 0x000fe400078ec0ff */
[----:B------:R-:W-:-:S02]  /*37c0*/  IADD3 R2, PT, PT, R2, -0x80, RZ ;  /* 0xffffff8002027810 */ /* 0x000fc40007ffe0ff */
[----:B0-----:R-:W-:Y:S02]  /*37d0*/  LOP3.LUT R0, R8, 0xff, RZ, 0xc0, !PT ;  /* 0x000000ff08007812 */ /* 0x001fe400078ec0ff */
[----:B------:R0:W2:Y:S01]  /*37e0*/  I2F.F16 R49, R2 ;  /* 0x0000000200317306 */ /* 0x0000a20000200c00 */
[----:B------:R-:W-:Y:S02]  /*37f0*/  IADD3 R58, PT, PT, R3, -0x80, RZ ;  /* 0xffffff80033a7810 */ /* 0x000fe40007ffe0ff */
[----:B------:R-:W-:Y:S02]  /*3800*/  IADD3 R0, PT, PT, R0, -0x80, RZ ;  /* 0xffffff8000007810 */ /* 0x000fe40007ffe0ff */
[----:B------:R-:W-:Y:S02]  /*3810*/  LOP3.LUT R3, R10, 0xff, RZ, 0xc0, !PT ;  /* 0x000000ff0a037812 */ /* 0x000fe400078ec0ff */
[----:B------:R-:W-:Y:S01]  /*3820*/  SHF.R.U32.HI R23, RZ, 0x10, R23 ;  /* 0x00000010ff177819 */ /* 0x000fe20000011617 */
[----:B------:R3:W4:Y:S01]  /*3830*/  I2F.F16 R56, R0 ;  /* 0x0000000000387306 */ /* 0x0007220000200c00 */
[----:B0-----:R-:W-:-:S02]  /*3840*/  LOP3.LUT R2, R9, 0xff, RZ, 0xc0, !PT ;  /* 0x000000ff09027812 */ /* 0x001fc400078ec0ff */
[----:B------:R-:W-:Y:S02]  /*3850*/  IADD3 R3, PT, PT, R3, -0x80, RZ ;  /* 0xffffff8003037810 */ /* 0x000fe40007ffe0ff */
[----:B------:R-:W-:Y:S02]  /*3860*/  IADD3 R2, PT, PT, R2, -0x80, RZ ;  /* 0xffffff8002027810 */ /* 0x000fe40007ffe0ff */
[----:B------:R-:W-:Y:S01]  /*3870*/  LOP3.LUT R4, R11, 0xff, RZ, 0xc0, !PT ;  /* 0x000000ff0b047812 */ /* 0x000fe200078ec0ff */
[----:B------:R0:W1:Y:S01]  /*3880*/  I2F.F16 R54, R3 ;  /* 0x0000000300367306 */ /* 0x0000620000200c00 */
[----:B---3--:R-:W-:Y:S02]  /*3890*/  SHF.R.U32.HI R0, RZ, 0x8, R8 ;  /* 0x00000008ff007819 */ /* 0x008fe40000011608 */
[----:B------:R-:W-:Y:S02]  /*38a0*/  LOP3.LUT R23, R23, 0xff, RZ, 0xc0, !PT ;  /* 0x000000ff17177812 */ /* 0x000fe400078ec0ff */
[----:B------:R-:W-:-:S02]  /*38b0*/  LOP3.LUT R0, R0, 0xff, RZ, 0xc0, !PT ;  /* 0x000000ff00007812 */ /* 0x000fc400078ec0ff */
[----:B------:R-:W-:Y:S01]  /*38c0*/  LEA.HI R52, R12, 0xffffff80, RZ, 0x8 ;  /* 0xffffff800c347811 */ /* 0x000fe200078f40ff */
[----:B------:R3:W1:Y:S01]  /*38d0*/  I2F.F16 R55, R2 ;  /* 0x0000000200377306 */ /* 0x0006620000200c00 */
[----:B------:R-:W-:Y:S02]  /*38e0*/  IADD3 R0, PT, PT, R0, -0x80, RZ ;  /* 0xffffff8000007810 */ /* 0x000fe40007ffe0ff */
[----:B0-----:R-:W-:Y:S02]  /*38f0*/  SHF.R.U32.HI R3, RZ, 0x8, R10 ;  /* 0x00000008ff037819 */ /* 0x001fe4000001160a */
[----:B------:R-:W-:Y:S02]  /*3900*/  SHF.R.U32.HI R22, RZ, 0x10, R22 ;  /* 0x00000010ff167819 */ /* 0x000fe40000011616 */
[----:B------:R-:W-:Y:S01]  /*3910*/  LOP3.LUT R3, R3, 0xff, RZ, 0xc0, !PT ;  /* 0x000000ff03037812 */ /* 0x000fe200078ec0ff */
[----:B------:R0:W1:Y:S01]  /*3920*/  I2F.F16 R60, R0 ;  /* 0x00000000003c7306 */ /* 0x0000620000200c00 */
[----:B---3--:R-:W-:-:S02]  /*3930*/  SHF.R.U32.HI R2, RZ, 0x8, R9 ;  /* 0x00000008ff027819 */ /* 0x008fc40000011609 */
[----:B------:R-:W-:Y:S02]  /*3940*/  IADD3 R3, PT, PT, R3, -0x80, RZ ;  /* 0xffffff8003037810 */ /* 0x000fe40007ffe0ff */
[----:B------:R-:W-:Y:S02]  /*3950*/  LOP3.LUT R2, R2, 0xff, RZ, 0xc0, !PT ;  /* 0x000000ff02027812 */ /* 0x000fe400078ec0ff */
[----:B------:R-:W-:Y:S01]  /*3960*/  IADD3 R4, PT, PT, R4, -0x80, RZ ;  /* 0xffffff8004047810 */ /* 0x000fe20007ffe0ff */
[----:B------:R3:W1:Y:S01]  /*3970*/  I2F.F16 R86, R3 ;  /* 0x0000000300567306 */ /* 0x0006620000200c00 */
[----:B0-----:R-:W-:Y:S02]  /*3980*/  LOP3.LUT R0, R12, 0xff, RZ, 0xc0, !PT ;  /* 0x000000ff0c007812 */ /* 0x001fe400078ec0ff */
[----:B------:R-:W-:Y:S02]  /*3990*/  IADD3 R2, PT, PT, R2, -0x80, RZ ;  /* 0xffffff8002027810 */ /* 0x000fe40007ffe0ff */
[----:B------:R-:W-:-:S02]  /*39a0*/  IADD3 R0, PT, PT, R0, -0x80, RZ ;  /* 0xffffff8000007810 */ /* 0x000fc40007ffe0ff */
[----:B------:R-:W-:Y:S01]  /*39b0*/  SHF.R.U32.HI R8, RZ, 0x10, R8 ;  /* 0x00000010ff087819 */ /* 0x000fe20000011608 */
[----:B------:R0:W1:Y:S01]  /*39c0*/  I2F.F16 R63, R2 ;  /* 0x00000002003f7306 */ /* 0x0000620000200c00 */
[----:B---3--:R-:W-:Y:S02]  /*39d0*/  LOP3.LUT R3, R15, 0xff, RZ, 0xc0, !PT ;  /* 0x000000ff0f037812 */ /* 0x008fe400078ec0ff */
[----:B------:R-:W-:Y:S02]  /*39e0*/  SHF.R.U32.HI R9, RZ, 0x10, R9 ;  /* 0x00000010ff097819 */ /* 0x000fe40000011609 */
[----:B------:R-:W-:Y:S02]  /*39f0*/  SHF.R.U32.HI R10, RZ, 0x10, R10 ;  /* 0x00000010ff0a7819 */ /* 0x000fe4000001160a */
[----:B------:R-:W-:Y:S01]  /*3a00*/  IADD3 R3, PT, PT, R3, -0x80, RZ ;  /* 0xffffff8003037810 */ /* 0x000fe20007ffe0ff */
[----:B------:R3:W1:Y:S01]  /*3a10*/  I2F.F16 R84, R0 ;  /* 0x0000000000547306 */ /* 0x0006620000200c00 */
[----:B0-----:R-:W-:-:S02]  /*3a20*/  LOP3.LUT R2, R13, 0xff, RZ, 0xc0, !PT ;  /* 0x000000ff0d027812 */ /* 0x001fc400078ec0ff */
[----:B------:R-:W-:Y:S02]  /*3a30*/  IADD3 R23, PT, PT, R23, -0x80, RZ ;  /* 0xffffff8017177810 */ /* 0x000fe40007ffe0ff */
[----:B------:R-:W-:Y:S02]  /*3a40*/  IADD3 R2, PT, PT, R2, -0x80, RZ ;  /* 0xffffff8002027810 */ /* 0x000fe40007ffe0ff */
[----:B------:R-:W-:Y:S01]  /*3a50*/  LOP3.LUT R22, R22, 0xff, RZ, 0xc0, !PT ;  /* 0x000000ff16167812 */ /* 0x000fe200078ec0ff */
[----:B------:R-:W0:Y:S01]  /*3a60*/  I2F.F16 R53, R4 ;  /* 0x0000000400357306 */ /* 0x000e220000200c00 */
[--C-:B---3--:R-:W-:Y:S02]  /*3a70*/  SHF.R.U32.HI R0, RZ, 0x8, R12.reuse ;  /* 0x00000008ff007819 */ /* 0x108fe4000001160c */
[----:B------:R-:W-:Y:S02]  /*3a80*/  SHF.R.U32.HI R12, RZ, 0x10, R12 ;  /* 0x00000010ff0c7819 */ /* 0x000fe4000001160c */
[----:B------:R-:W-:-:S02]  /*3a90*/  LOP3.LUT R0, R0, 0xff, RZ, 0xc0, !PT ;  /* 0x000000ff00007812 */ /* 0x000fc400078ec0ff */
[----:B------:R-:W-:Y:S01]  /*3aa0*/  LOP3.LUT R12, R12, 0xff, RZ, 0xc0, !PT ;  /* 0x000000ff0c0c7812 */ /* 0x000fe200078ec0ff */
[----:B------:R3:W0:Y:S01]  /*3ab0*/  I2F.F16 R83, R2 ;  /* 0x0000000200537306 */ /* 0x0006220000200c00 */
[----:B------:R-:W-:Y:S02]  /*3ac0*/  IADD3 R104, PT, PT, R0, -0x80, RZ ;  /* 0xffffff8000687810 */ /* 0x000fe40007ffe0ff */
[----:B------:R-:W-:Y:S02]  /*3ad0*/  SHF.R.U32.HI R0, RZ, 0x8, R13 ;  /* 0x00000008ff007819 */ /* 0x000fe4000001160d */
[----:B------:R-:W-:Y:S02]  /*3ae0*/  LOP3.LUT R8, R8, 0xff, RZ, 0xc0, !PT ;  /* 0x000000ff08087812 */ /* 0x000fe400078ec0ff */
[----:B------:R-:W-:Y:S01]  /*3af0*/  LOP3.LUT R9, R9, 0xff, RZ, 0xc0, !PT ;  /* 0x000000ff09097812 */ /* 0x000fe200078ec0ff */
[----:B------:R5:W0:Y:S01]  /*3b00*/  I2F.F16 R81, R3 ;  /* 0x0000000300517306 */ /* 0x000a220000200c00 */
[----:B---3--:R-:W-:-:S02]  /*3b10*/  LOP3.LUT R2, R0, 0xff, RZ, 0xc0, !PT ;  /* 0x000000ff00027812 */ /* 0x008fc400078ec0ff */
[--C-:B------:R-:W-:Y:S02]  /*3b20*/  SHF.R.U32.HI R0, RZ, 0x8, R7.reuse ;  /* 0x00000008ff007819 */ /* 0x100fe40000011607 */
[----:B------:R-:W-:Y:S02]  /*3b30*/  SHF.R.U32.HI R7, RZ, 0x10, R7 ;  /* 0x00000010ff077819 */ /* 0x000fe40000011607 */
[----:B------:R-:W-:Y:S01]  /*3b40*/  LOP3.LUT R10, R10, 0xff, RZ, 0xc0, !PT ;  /* 0x000000ff0a0a7812 */ /* 0x000fe200078ec0ff */
[----:B------:R3:W0:Y:S01]  /*3b50*/  I2F.F16 R57, R23 ;  /* 0x0000001700397306 */ /* 0x0006220000200c00 */
[----:B------:R-:W-:Y:S02]  /*3b60*/  LOP3.LUT R7, R7, 0xff, RZ, 0xc0, !PT ;  /* 0x000000ff07077812 */ /* 0x000fe400078ec0ff */
[----:B------:R-:W-:Y:S02]  /*3b70*/  LOP3.LUT R4, R14, 0xff, RZ, 0xc0, !PT ;  /* 0x000000ff0e047812 */ /* 0x000fe400078ec0ff */
[----:B------:R-:W-:-:S02]  /*3b80*/  LOP3.LUT R0, R0, 0xff, RZ, 0xc0, !PT ;  /* 0x000000ff00007812 */ /* 0x000fc400078ec0ff */
[----:B------:R-:W-:Y:S01]  /*3b90*/  LEA.HI R51, R13, 0xffffff80, RZ, 0x8 ;  /* 0xffffff800d337811 */ /* 0x000fe200078f40ff */
[----:B------:R-:W0:Y:S01]  /*3ba0*/  I2F.F16 R58, R58 ;  /* 0x0000003a003a7306 */ /* 0x000e220000200c00 */
[----:B-----5:R-:W-:Y:S02]  /*3bb0*/  SHF.R.U32.HI R3, RZ, 0x10, R13 ;  /* 0x00000010ff037819 */ /* 0x020fe4000001160d */
[----:B------:R-:W-:Y:S02]  /*3bc0*/  IADD3 R22, PT, PT, R22, -0x80, RZ ;  /* 0xffffff8016167810 */ /* 0x000fe40007ffe0ff */
[----:B------:R-:W-:Y:S02]  /*3bd0*/  LEA.HI R50, R14, 0xffffff80, RZ, 0x8 ;  /* 0xffffff800e327811 */ /* 0x000fe400078f40ff */
[----:B---3--:R-:W-:Y:S01]  /*3be0*/  LEA.HI R23, R15, 0xffffff80, RZ, 0x8 ;  /* 0xffffff800f177811 */ /* 0x008fe200078f40ff */
[----:B------:R-:W3:Y:S01]  /*3bf0*/  I2F.F16 R52, R52 ;  /* 0x0000003400347306 */ /* 0x000ee20000200c00 */
[----:B------:R-:W-:-:S02]  /*3c00*/  LEA.HI R79, R16, 0xffffff80, RZ, 0x8 ;  /* 0xffffff80104f7811 */ /* 0x000fc400078f40ff */
[----:B------:R-:W-:Y:S02]  /*3c10*/  LEA.HI R78, R17, 0xffffff80, RZ, 0x8 ;  /* 0xffffff80114e7811 */ /* 0x000fe400078f40ff */
[----:B------:R-:W-:Y:S02]  /*3c20*/  LEA.HI R69, R18, 0xffffff80, RZ, 0x8 ;  /* 0xffffff8012457811 */ /* 0x000fe400078f40ff */
[----:B------:R-:W-:Y:S01]  /*3c30*/  LEA.HI R68, R19, 0xffffff80, RZ, 0x8 ;  /* 0xffffff8013447811 */ /* 0x000fe200078f40ff */
        /* <DEDUP_REMOVED lines=11> */
[----:B------:R-:W-:-:S07]  /*3cf0*/  LOP3.LUT R7, R3, 0xff, RZ, 0xc0, !PT ;  /* 0x000000ff03077812 */ /* 0x000fce00078ec0ff */
[----:B------:R-:W0:Y:S08]  /*3d00*/  I2F.F16 R23, R23 ;  /* 0x0000001700177306 */ /* 0x000e300000200c00 */
[----:B------:R0:W0:Y:S08]  /*3d10*/  I2F.F16 R59, R8 ;  /* 0x00000008003b7306 */ /* 0x0000300000200c00 */
        /* <DEDUP_REMOVED lines=11> */
[----:B------:R-:W0:Y:S01]  /*3dd0*/  I2F.F16 R13, R13 ;  /* 0x0000000d000d7306 */ /* 0x000e220000200c00 */
        /* <DEDUP_REMOVED lines=91> */
.L_x_3892:
[--C-:B0-----:R-:W-:Y:S02]  /*4390*/  SHF.R.U32.HI R0, RZ, 0x8, R14.reuse ;  /* 0x00000008ff007819 */ /* 0x101fe4000001160e */
[----:B------:R-:W-:Y:S02]  /*43a0*/  SHF.R.U32.HI R14, RZ, 0x10, R14 ;  /* 0x00000010ff0e7819 */ /* 0x000fe4000001160e */
[----:B------:R-:W-:Y:S02]  /*43b0*/  LOP3.LUT R0, R0, 0xff, RZ, 0xc0, !PT ;  /* 0x000000ff00007812 */ /* 0x000fe400078ec0ff */
[----:B------:R-:W-:Y:S02]  /*43c0*/  LOP3.LUT R2, R17, 0xff, RZ, 0xc0, !PT ;  /* 0x000000ff11027812 */ /* 0x000fe400078ec0ff */
[----:B------:R-:W-:Y:S02]  /*43d0*/  IADD3 R9, PT, PT, R0, -0x80, RZ ;  /* 0xffffff8000097810 */ /* 0x000fe40007ffe0ff */
[----:B------:R-:W-:-:S02]  /*43e0*/  SHF.R.U32.HI R0, RZ, 0x8, R15 ;  /* 0x00000008ff007819 */ /* 0x000fc4000001160f */
[----:B------:R-:W-:Y:S02]  /*43f0*/  SHF.R.U32.HI R15, RZ, 0x10, R15 ;  /* 0x00000010ff0f7819 */ /* 0x000fe4000001160f */
[----:B------:R-:W-:Y:S01]  /*4400*/  LOP3.LUT R0, R0, 0xff, RZ, 0xc0, !PT ;  /* 0x000000ff00007812 */ /* 0x000fe200078ec0ff */
[----:B------:R-:W0:Y:S01]  /*4410*/  I2F.F16 R9, R9 ;  /* 0x0000000900097306 */ /* 0x000e220000200c00 */
[----:B------:R-:W-:Y:S02]  /*4420*/  LOP3.LUT R15, R15, 0xff, RZ, 0xc0, !PT ;  /* 0x000000ff0f0f7812 */ /* 0x000fe400078ec0ff */
[----:B------:R-:W-:Y:S02]  /*4430*/  LOP3.LUT R14, R14, 0xff, RZ, 0xc0, !PT ;  /* 0x000000ff0e0e7812 */ /* 0x000fe400078ec0ff */
[----:B------:R-:W-:Y:S02]  /*4440*/  IADD3 R107, PT, PT, R15, -0x80, RZ ;  /* 0xffffff800f6b7810 */ /* 0x000fe40007ffe0ff */
[----:B------:R-:W-:-:S02]  /*4450*/  IADD3 R15, PT, PT, R2, -0x80, RZ ;  /* 0xffffff80020f7810 */ /* 0x000fc40007ffe0ff */
[----:B------:R-:W-:Y:S02]  /*4460*/  IADD3 R108, PT, PT, R0, -0x80, RZ ;  /* 0xffffff80006c7810 */ /* 0x000fe40007ffe0ff */
[----:B------:R-:W-:Y:S01]  /*4470*/  LOP3.LUT R2, R18, 0xff, RZ, 0xc0, !PT ;  /* 0x000000ff12027812 */ /* 0x000fe200078ec0ff */
[----:B------:R-:W1:Y:S01]  /*4480*/  I2F.F16 R107, R107 ;  /* 0x0000006b006b7306 */ /* 0x000e620000200c00 */
[----:B------:R-:W-:Y:S02]  /*4490*/  LOP3.LUT R0, R16, 0xff, RZ, 0xc0, !PT ;  /* 0x000000ff10007812 */ /* 0x000fe400078ec0ff */
[----:B------:R-:W-:Y:S02]  /*44a0*/  IADD3 R8, PT, PT, R14, -0x80, RZ ;  /* 0xffffff800e087810 */ /* 0x000fe40007ffe0ff */
[----:B------:R-:W-:Y:S02]  /*44b0*/  LOP3.LUT R3, R19, 0xff, RZ, 0xc0, !PT ;  /* 0x000000ff13037812 */ /* 0x000fe400078ec0ff */
[----:B------:R-:W-:Y:S01]  /*44c0*/  IADD3 R14, PT, PT, R2, -0x80, RZ ;  /* 0xffffff80020e7810 */ /* 0x000fe20007ffe0ff */
[----:B------:R-:W2:Y:S01]  /*44d0*/  I2F.F16 R108, R108 ;  /* 0x0000006c006c7306 */ /* 0x000ea20000200c00 */
[----:B------:R-:W-:-:S02]  /*44e0*/  IADD3 R0, PT, PT, R0, -0x80, RZ ;  /* 0xffffff8000007810 */ /* 0x000fc40007ffe0ff */
[--C-:B------:R-:W-:Y:S02]  /*44f0*/  SHF.R.U32.HI R2, RZ, 0x8, R16.reuse ;  /* 0x00000008ff027819 */ /* 0x100fe40000011610 */
[----:B------:R-:W-:Y:S02]  /*4500*/  SHF.R.U32.HI R16, RZ, 0x10, R16 ;  /* 0x00000010ff107819 */ /* 0x000fe40000011610 */
[----:B------:R-:W-:Y:S01]  /*4510*/  IADD3 R10, PT, PT, R3, -0x80, RZ ;  /* 0xffffff80030a7810 */ /* 0x000fe20007ffe0ff */
[----:B------:R3:W4:Y:S01]  /*4520*/  I2F.F16 R106, R0 ;  /* 0x00000000006a7306 */ /* 0x0007220000200c00 */
[----:B------:R-:W-:Y:S02]  /*4530*/  SHF.R.U32.HI R3, RZ, 0x8, R17 ;  /* 0x00000008ff037819 */ /* 0x000fe40000011611 */
[----:B------:R-:W-:Y:S02]  /*4540*/  LOP3.LUT R2, R2, 0xff, RZ, 0xc0, !PT ;  /* 0x000000ff02027812 */ /* 0x000fe400078ec0ff */
[----:B------:R-:W-:-:S02]  /*4550*/  LOP3.LUT R3, R3, 0xff, RZ, 0xc0, !PT ;  /* 0x000000ff03037812 */ /* 0x000fc400078ec0ff */
[----:B------:R-:W-:Y:S01]  /*4560*/  IADD3 R7, PT, PT, R7, -0x80, RZ ;  /* 0xffffff8007077810 */ /* 0x000fe20007ffe0ff */
[----:B------:R-:W0:Y:S01]  /*4570*/  I2F.F16 R8, R8 ;  /* 0x0000000800087306 */ /* 0x000e220000200c00 */
[----:B---3--:R-:W-:Y:S02]  /*4580*/  LOP3.LUT R0, R16, 0xff, RZ, 0xc0, !PT ;  /* 0x000000ff10007812 */ /* 0x008fe400078ec0ff */
[----:B------:R-:W-:Y:S02]  /*4590*/  IADD3 R2, PT, PT, R2, -0x80, RZ ;  /* 0xffffff8002027810 */ /* 0x000fe40007ffe0ff */
[----:B------:R-:W-:Y:S02]  /*45a0*/  IADD3 R111, PT, PT, R0, -0x80, RZ ;  /* 0xffffff80006f7810 */ /* 0x000fe40007ffe0ff */
[----:B------:R-:W-:Y:S01]  /*45b0*/  IADD3 R3, PT, PT, R3, -0x80, RZ ;  /* 0xffffff8003037810 */ /* 0x000fe20007ffe0ff */
[----:B------:R-:W3:Y:S01]  /*45c0*/  I2F.F16 R7, R7 ;  /* 0x0000000700077306 */ /* 0x000ee20000200c00 */
[----:B------:R-:W-:-:S04]  /*45d0*/  SHF.R.U32.HI R0, RZ, 0x10, R17 ;  /* 0x00000010ff007819 */ /* 0x000fc80000011611 */
[----:B------:R-:W-:-:S03]  /*45e0*/  LOP3.LUT R0, R0, 0xff, RZ, 0xc0, !PT ;  /* 0x000000ff00007812 */ /* 0x000fc600078ec0ff */
[----:B------:R-:W0:Y:S08]  /*45f0*/  I2F.F16 R15, R15 ;  /* 0x0000000f000f7306 */ /* 0x000e300000200c00 */
[----:B------:R-:W0:Y:S08]  /*4600*/  I2F.F16 R14, R14 ;  /* 0x0000000e000e7306 */ /* 0x000e300000200c00 */
[----:B------:R-:W0:Y:S08]  /*4610*/  I2F.F16 R10, R10 ;  /* 0x0000000a000a7306 */ /* 0x000e300000200c00 */
[----:B------:R0:W0:Y:S08]  /*4620*/  I2F.F16 R16, R2 ;  /* 0x0000000200107306 */ /* 0x0000300000200c00 */
[----:B------:R-:W0:Y:S08]  /*4630*/  I2F.F16 R111, R111 ;  /* 0x0000006f006f7306 */ /* 0x000e300000200c00 */
[----:B------:R0:W0:Y:S01]  /*4640*/  I2F.F16 R114, R3 ;  /* 0x0000000300727306 */ /* 0x0000220000200c00 */
        /* <DEDUP_REMOVED lines=24> */
[----:B------:R-:W-:Y:S02]  /*47d0*/  HADD2.F32 R70, -RZ, R93.H0_H0 ;  /* 0x2000005dff467230 */ /* 0x000fe40000004100 */
[----:B------:R-:W-:Y:S01]  /*47e0*/  FFMA.FTZ R33, R72, R33, RZ ;  /* 0x0000002148217223 */ /* 0x000fe200000100ff */
[-C--:B------:R-:W-:Y:S01]  /*47f0*/  FFMA.FTZ R30, R17, R2.reuse, R30 ;  /* 0x00000002111e7223 */ /* 0x080fe2000001001e */
[----:B------:R-:W-:Y:S02]  /*4800*/  HADD2.F32 R17, -RZ, R3.H0_H0 ;  /* 0x20000003ff117230 */ /* 0x000fe40000004100 */
[-C--:B------:R-:W-:Y:S01]  /*4810*/  FFMA.FTZ R34, R34, R2.reuse, R71 ;  /* 0x0000000222227223 */ /* 0x080fe20000010047 */
        /* <DEDUP_REMOVED lines=14> */
[----:B------:R-:W-:Y:S01]  /*4900*/  FFMA.FTZ R64, R77, R3, R2 ;  /* 0x000000034d407223 */ /* 0x000fe20000010002 */
[----:B-1----:R-:W-:Y:S02]  /*4910*/  HADD2.F32 R3, -RZ, R4.H0_H0 ;  /* 0x20000004ff037230 */ /* 0x002fe40000004100 */
        /* <DEDUP_REMOVED lines=46> */
.L_x_3893:
[----:B------:R-:W-:Y:S02]  /*4c00*/  IADD3 R13, PT, PT, R0, -0x80, RZ ;  /* 0xffffff80000d7810 */ /* 0x000fe40007ffe0ff */
[----:B------:R-:W-:Y:S02]  /*4c10*/  SHF.R.U32.HI R0, RZ, 0x8, R19 ;  /* 0x00000008ff007819 */ /* 0x000fe40000011613 */
[--C-:B0-----:R-:W-:Y:S02]  /*4c20*/  SHF.R.U32.HI R2, RZ, 0x8, R18.reuse ;  /* 0x00000008ff027819 */ /* 0x101fe40000011612 */
[----:B------:R-:W-:Y:S01]  /*4c30*/  LOP3.LUT R3, R0, 0xff, RZ, 0xc0, !PT ;  /* 0x000000ff00037812 */ /* 0x000fe200078ec0ff */
[----:B------:R-:W0:Y:S01]  /*4c40*/  I2F.F16 R13, R13 ;  /* 0x0000000d000d7306 */ /* 0x000e220000200c00 */
[----:B------:R-:W-:Y:S02]  /*4c50*/  SHF.R.U32.HI R0, RZ, 0x8, R11 ;  /* 0x00000008ff007819 */ /* 0x000fe4000001160b */
[----:B------:R-:W-:-:S02]  /*4c60*/  SHF.R.U32.HI R18, RZ, 0x10, R18 ;  /* 0x00000010ff127819 */ /* 0x000fc40000011612 */
[----:B------:R-:W-:Y:S02]  /*4c70*/  SHF.R.U32.HI R11, RZ, 0x10, R11 ;  /* 0x00000010ff0b7819 */ /* 0x000fe4000001160b */
[----:B------:R-:W-:Y:S02]  /*4c80*/  LOP3.LUT R2, R2, 0xff, RZ, 0xc0, !PT ;  /* 0x000000ff02027812 */ /* 0x000fe400078ec0ff */
[----:B------:R-:W-:Y:S02]  /*4c90*/  LOP3.LUT R18, R18, 0xff, RZ, 0xc0, !PT ;  /* 0x000000ff12127812 */ /* 0x000fe400078ec0ff */
[----:B------:R-:W-:Y:S02]  /*4ca0*/  LOP3.LUT R0, R0, 0xff, RZ, 0xc0, !PT ;  /* 0x000000ff00007812 */ /* 0x000fe400078ec0ff */
[----:B------:R-:W-:Y:S02]  /*4cb0*/  LOP3.LUT R11, R11, 0xff, RZ, 0xc0, !PT ;  /* 0x000000ff0b0b7812 */ /* 0x000fe400078ec0ff */
[----:B------:R-:W-:-:S02]  /*4cc0*/  IADD3 R2, PT, PT, R2, -0x80, RZ ;  /* 0xffffff8002027810 */ /* 0x000fc40007ffe0ff */
[----:B------:R-:W-:Y:S02]  /*4cd0*/  IADD3 R18, PT, PT, R18, -0x80, RZ ;  /* 0xffffff8012127810 */ /* 0x000fe40007ffe0ff */
[----:B------:R-:W-:Y:S01]  /*4ce0*/  IADD3 R3, PT, PT, R3, -0x80, RZ ;  /* 0xffffff8003037810 */ /* 0x000fe20007ffe0ff */
[----:B------:R1:W2:Y:S01]  /*4cf0*/  I2F.F16 R17, R2 ;  /* 0x0000000200117306 */ /* 0x0002a20000200c00 */
[----:B------:R-:W-:Y:S02]  /*4d00*/  IADD3 R0, PT, PT, R0, -0x80, RZ ;  /* 0xffffff8000007810 */ /* 0x000fe40007ffe0ff */
[----:B------:R-:W-:-:S05]  /*4d10*/  IADD3 R11, PT, PT, R11, -0x80, RZ ;  /* 0xffffff800b0b7810 */ /* 0x000fca0007ffe0ff */
[----:B------:R3:W4:Y:S01]  /*4d20*/  I2F.F16 R30, R18 ;  /* 0x00000012001e7306 */ /* 0x0007220000200c00 */
[----:B-1----:R-:W-:-:S04]  /*4d30*/  SHF.R.U32.HI R2, RZ, 0x10, R19 ;  /* 0x00000010ff027819 */ /* 0x002fc80000011613 */
[----:B------:R-:W-:-:S03]  /*4d40*/  LOP3.LUT R2, R2, 0xff, RZ, 0xc0, !PT ;  /* 0x000000ff02027812 */ /* 0x000fc600078ec0ff */
[----:B------:R3:W1:Y:S01]  /*4d50*/  I2F.F16 R32, R3 ;  /* 0x0000000300207306 */ /* 0x0006620000200c00 */
[----:B------:R-:W-:-:S07]  /*4d60*/  IADD3 R33, PT, PT, R2, -0x80, RZ ;  /* 0xffffff8002217810 */ /* 0x000fce0007ffe0ff */
[----:B------:R3:W0:Y:S08]  /*4d70*/  I2F.F16 R19, R0 ;  /* 0x0000000000137306 */ /* 0x0006300000200c00 */
[----:B------:R3:W0:Y:S01]  /*4d80*/  I2F.F16 R34, R11 ;  /* 0x0000000b00227306 */ /* 0x0006220000200c00 */
[----:B-12-4-:R-:W-:Y:S05]  /*4d90*/  BRA.U !UP0, `(.L_x_3894) ;  /* 0x0000000508687547 */ /* 0x016fea000b800000 */
[----:B------:R-:W1:Y:S01]  /*4da0*/  LDS.64 R4, [UR4+0x20] ;  /* 0x00002004ff047984 */ /* 0x000e620008000a00 */
[----:B------:R-:W-:Y:S02]  /*4db0*/  HADD2.F32 R66, -RZ, R110.H0_H0 ;  /* 0x2000006eff427230 */ /* 0x000fe40000004100 */
[----:B---3--:R-:W-:Y:S01]  /*4dc0*/  HADD2.F32 R0, -RZ, R6.H0_H0 ;  /* 0x20000006ff007230 */ /* 0x008fe20000004100 */
[----:B------:R-:W2:Y:S01]  /*4dd0*/  LDS.64 R2, [UR4+0x28] ;  /* 0x00002804ff027984 */ /* 0x000ea20008000a00 */
[----:B------:R-:W-:Y:S02]  /*4de0*/  HADD2.F32 R18, -RZ, R31.H0_H0 ;  /* 0x2000001fff127230 */ /* 0x000fe40000004100 */
[----:B------:R-:W-:Y:S02]  /*4df0*/  HADD2.F32 R71, -RZ, R113.H0_H0 ;  /* 0x20000071ff477230 */ /* 0x000fe40000004100 */
[----:B------:R-:W-:Y:S02]  /*4e00*/  HADD2.F32 R77, -RZ, R58.H0_H0 ;  /* 0x2000003aff4d7230 */ /* 0x000fe40000004100 */
[----:B-1----:R-:W-:-:S02]  /*4e10*/  HADD2.F32 R11, -RZ, R4.H0_H0 ;  /* 0x20000004ff0b7230 */ /* 0x002fc40000004100 */
[----:B------:R-:W-:Y:S02]  /*4e20*/  HADD2.F32 R64, -RZ, R4.H1_H1 ;  /* 0x30000004ff407230 */ /* 0x000fe40000004100 */
[----:B------:R-:W-:Y:S02]  /*4e30*/  HADD2.F32 R4, -RZ, R109.H0_H0 ;  /* 0x2000006dff047230 */ /* 0x000fe40000004100 */
[C---:B------:R-:W-:Y:S01]  /*4e40*/  FFMA.FTZ R73, R11.reuse, R66, RZ ;  /* 0x000000420b497223 */ /* 0x040fe200000100ff */
[--C-:B------:R-:W-:Y:S02]  /*4e50*/  HADD2.F32 R65, -RZ, R5.reuse.H0_H0 ;  /* 0x20000005ff417230 */ /* 0x100fe40000004100 */
[----:B------:R-:W-:Y:S01]  /*4e60*/  FFMA.FTZ R0, R0, R11, RZ ;  /* 0x0000000b00007223 */ /* 0x000fe200000100ff */
[----:B------:R-:W-:Y:S02]  /*4e70*/  HADD2.F32 R67, -RZ, R5.H1_H1 ;  /* 0x30000005ff437230 */ /* 0x000fe40000004100 */
[----:B------:R-:W-:Y:S01]  /*4e80*/  FFMA.FTZ R75, R11, R4, RZ ;  /* 0x000000040b4b7223 */ /* 0x000fe200000100ff */
[----:B------:R-:W-:-:S02]  /*4e90*/  HADD2.F32 R5, -RZ, R20.H0_H0 ;  /* 0x20000014ff057230 */ /* 0x000fc40000004100 */
[----:B------:R-:W-:Y:S01]  /*4ea0*/  FFMA.FTZ R18, R11, R18, RZ ;  /* 0x000000120b127223 */ /* 0x000fe200000100ff */
        /* <DEDUP_REMOVED lines=38> */
[----:B0-----:R-:W-:Y:S02]  /*5110*/  HADD2.F32 R70, -RZ, R19.H0_H0 ;  /* 0x20000013ff467230 */ /* 0x001fe40000004100 */
        /* <DEDUP_REMOVED lines=34> */
.L_x_3894:
[----:B------:R-:W-:Y:S05]  /*5340*/  @P1 BRA `(.L_x_3895) ;  /* 0x0000000400681947 */ /* 0x000fea0003800000 */
[----:B---3--:R-:W1:Y:S01]  /*5350*/  LDS.64 R2, [UR4+0xa0] ;  /* 0x0000a004ff027984 */ /* 0x008e620008000a00 */
        /* <DEDUP_REMOVED lines=15> */
[----:B0-----:R-:W-:Y:S02]  /*5450*/  HADD2.F32 R34, -RZ, R34.H0_H0 ;  /* 0x20000022ff227230 */ /* 0x001fe40000004100 */
[----:B------:R-:W-:Y:S02]  /*5460*/  HADD2.F32 R28, -RZ, R28.H0_H0 ;  /* 0x2000001cff1c7230 */ /* 0x000fe40000004100 */
[----:B------:R-:W-:Y:S02]  /*5470*/  HADD2.F32 R26, -RZ, R26.H0_H0 ;  /* 0x2000001aff1a7230 */ /* 0x000fe40000004100 */
[----:B-1----:R-:W-:-:S02]  /*5480*/  HADD2.F32 R0, -RZ, R2.H0_H0 ;  /* 0x20000002ff007230 */ /* 0x002fc40000004100 */
[----:B------:R-:W-:Y:S02]  /*5490*/  HADD2.F32 R2, -RZ, R2.H1_H1 ;  /* 0x30000002ff027230 */ /* 0x000fe40000004100 */
[--C-:B------:R-:W-:Y:S02]  /*54a0*/  HADD2.F32 R18, -RZ, R3.reuse.H0_H0 ;  /* 0x20000003ff127230 */ /* 0x100fe40000004100 */
[-C--:B------:R-:W-:Y:S01]  /*54b0*/  FFMA.FTZ R65, R110, R0.reuse, RZ ;  /* 0x000000006e417223 */ /* 0x080fe200000100ff */
[----:B------:R-:W-:Y:S02]  /*54c0*/  HADD2.F32 R11, -RZ, R3.H1_H1 ;  /* 0x30000003ff0b7230 */ /* 0x000fe40000004100 */
        /* <DEDUP_REMOVED lines=16> */
[-C--:B------:R-:W-:Y:S01]  /*55d0*/  FFMA.FTZ R0, R35, R11.reuse, R0 ;  /* 0x0000000b23007223 */ /* 0x080fe20000010000 */
[-C--:B------:R-:W-:Y:S01]  /*55e0*/  FFMA.FTZ R20, R89, R11.reuse, R6 ;  /* 0x0000000b59147223 */ /* 0x080fe20000010006 */
[--C-:B--2---:R-:W-:Y:S02]  /*55f0*/  HADD2.F32 R6, -RZ, R5.reuse.H1_H1 ;  /* 0x30000005ff067230 */ /* 0x104fe40000004100 */
[----:B------:R-:W-:Y:S01]  /*5600*/  FFMA.FTZ R22, R22, R18, R31 ;  /* 0x0000001216167223 */ /* 0x000fe2000001001f */
[-C--:B------:R-:W-:Y:S01]  /*5610*/  FFMA.FTZ R18, R3, R11.reuse, R2 ;  /* 0x0000000b03127223 */ /* 0x080fe20000010002 */
[----:B------:R-:W-:Y:S02]  /*5620*/  HADD2.F32 R2, -RZ, R5.H0_H0 ;  /* 0x20000005ff027230 */ /* 0x000fe40000004100 */
[----:B------:R-:W-:Y:S01]  /*5630*/  FFMA.FTZ R22, R21, R11, R22 ;  /* 0x0000000b15167223 */ /* 0x000fe20000010016 */
        /* <DEDUP_REMOVED lines=23> */
[--C-:B------:R-:W-:Y:S02]  /*57b0*/  HADD2.F32 R2, -RZ, R39.reuse.H1_H1 ;  /* 0x30000027ff027230 */ /* 0x100fe40000004100 */
[----:B------:R-:W-:Y:S01]  /*57c0*/  FFMA.FTZ R5, R0, R6, R5 ;  /* 0x0000000600057223 */ /* 0x000fe20000010005 */
[----:B------:R-:W-:-:S02]  /*57d0*/  HADD2.F32 R0, -RZ, R39.H0_H0 ;  /* 0x20000027ff007230 */ /* 0x000fc40000004100 */
        /* <DEDUP_REMOVED lines=17> */
.L_x_3895:
[----:B------:R-:W1:Y:S01]  /*58f0*/  I2F.F16 R33, R33 ;  /* 0x0000002100217306 */ /* 0x000e620000200c00 */
[----:B------:R-:W-:Y:S01]  /*5900*/  @!P0 IADD3 R26, PT, PT, R48, 0x1, RZ ;  /* 0x00000001301a8810 */ /* 0x000fe20007ffe0ff */
[----:B------:R-:W-:Y:S06]  /*5910*/  BRA.U !UP0, `(.L_x_3896) ;  /* 0x0000000508687547 */ /* 0x000fec000b800000 */
[----:B------:R-:W2:Y:S01]  /*5920*/  LDS.64 R4, [UR4+0x30] ;  /* 0x00003004ff047984 */ /* 0x000ea20008000a00 */
[----:B---3--:R-:W-:Y:S02]  /*5930*/  HADD2.F32 R0, -RZ, R84.H0_H0 ;  /* 0x20000054ff007230 */ /* 0x008fe40000004100 */
[----:B------:R-:W-:Y:S01]  /*5940*/  HADD2.F32 R20, -RZ, R83.H0_H0 ;  /* 0x20000053ff147230 */ /* 0x000fe20000004100 */
[----:B0-----:R-:W0:Y:S01]  /*5950*/  LDS.64 R18, [UR4+0x38] ;  /* 0x00003804ff127984 */ /* 0x001e220008000a00 */
[----:B------:R-:W-:Y:S02]  /*5960*/  HADD2.F32 R2, -RZ, R82.H0_H0 ;  /* 0x20000052ff027230 */ /* 0x000fe40000004100 */
[----:B------:R-:W-:Y:S02]  /*5970*/  HADD2.F32 R27, -RZ, R12.H0_H0 ;  /* 0x2000000cff1b7230 */ /* 0x000fe40000004100 */
[----:B--2---:R-:W-:Y:S02]  /*5980*/  HADD2.F32 R3, -RZ, R4.H0_H0 ;  /* 0x20000004ff037230 */ /* 0x004fe40000004100 */
        /* <DEDUP_REMOVED lines=83> */
.L_x_3896:
[----:B------:R-:W-:Y:S02]  /*5ec0*/  @!P0 MOV R48, R26 ;  /* 0x0000001a00308202 */ /* 0x000fe40000000f00 */
[----:B------:R-:W-:Y:S01]  /*5ed0*/  @!P0 IADD3 R42, PT, PT, R61, UR5, RZ ;  /* 0x000000053d2a8c10 */ /* 0x000fe2000fffe0ff */
[----:B------:R-:W-:Y:S06]  /*5ee0*/  @P1 BRA `(.L_x_3897) ;  /* 0x0000000400681947 */ /* 0x000fec0003800000 */
[----:B------:R-:W2:Y:S01]  /*5ef0*/  LDS.64 R4, [UR4+0xb0] ;  /* 0x0000b004ff047984 */ /* 0x000ea20008000a00 */
[----:B------:R-:W-:Y:S02]  /*5f00*/  HADD2.F32 R83, -RZ, R83.H0_H0 ;  /* 0x20000053ff537230 */ /* 0x000fe40000004100 */
[----:B------:R-:W-:Y:S01]  /*5f10*/  HADD2.F32 R82, -RZ, R82.H0_H0 ;  /* 0x20000052ff527230 */ /* 0x000fe20000004100 */
[----:B---3--:R-:W3:Y:S01]  /*5f20*/  LDS.64 R2, [UR4+0xb8] ;  /* 0x0000b804ff027984 */ /* 0x008ee20008000a00 */
        /* <DEDUP_REMOVED lines=16> */
[--C-:B--2---:R-:W-:Y:S02]  /*6030*/  HADD2.F32 R0, -RZ, R4.reuse.H0_H0 ;  /* 0x20000004ff007230 */ /* 0x104fe40000004100 */
[----:B------:R-:W-:Y:S02]  /*6040*/  HADD2.F32 R4, -RZ, R4.H1_H1 ;  /* 0x30000004ff047230 */ /* 0x000fe40000004100 */
[--C-:B------:R-:W-:Y:S02]  /*6050*/  HADD2.F32 R6, -RZ, R5.reuse.H0_H0 ;  /* 0x20000005ff067230 */ /* 0x100fe40000004100 */
[-C--:B------:R-:W-:Y:S01]  /*6060*/  FFMA.FTZ R83, R83, R0.reuse, RZ ;  /* 0x0000000053537223 */ /* 0x080fe200000100ff */
[-C--:B0-----:R-:W-:Y:S01]  /*6070*/  FFMA.FTZ R19, R82, R0.reuse, RZ ;  /* 0x0000000052137223 */ /* 0x081fe200000100ff */
[----:B------:R-:W-:Y:S02]  /*6080*/  HADD2.F32 R11, -RZ, R5.H1_H1 ;  /* 0x30000005ff0b7230 */ /* 0x000fe40000004100 */
[----:B------:R-:W-:Y:S01]  /*6090*/  FFMA.FTZ R5, R84, R0, RZ ;  /* 0x0000000054057223 */ /* 0x000fe200000100ff */
[----:B------:R-:W-:Y:S01]  /*60a0*/  FFMA.FTZ R83, R12, R4, R83 ;  /* 0x000000040c537223 */ /* 0x000fe20000010053 */
[----:B------:R-:W-:Y:S01]  /*60b0*/  FFMA.FTZ R81, R81, R0, RZ ;  /* 0x0000000051517223 */ /* 0x000fe200000100ff */
[----:B------:R-:W-:-:S02]  /*60c0*/  HADD2.F32 R12, -RZ, R7.H0_H0 ;  /* 0x20000007ff0c7230 */ /* 0x000fc40000004100 */
[-C--:B------:R-:W-:Y:S01]  /*60d0*/  FFMA.FTZ R19, R18, R4.reuse, R19 ;  /* 0x0000000412137223 */ /* 0x080fe20000010013 */
        /* <DEDUP_REMOVED lines=13> */
[--C-:B---3--:R-:W-:Y:S02]  /*61b0*/  HADD2.F32 R4, -RZ, R3.reuse.H0_H0 ;  /* 0x20000003ff047230 */ /* 0x108fe40000004100 */
[----:B------:R-:W-:Y:S01]  /*61c0*/  FFMA.FTZ R12, R7, R11, R12 ;  /* 0x0000000b070c7223 */ /* 0x000fe2000001000c */
[----:B------:R-:W-:Y:S02]  /*61d0*/  HADD2.F32 R6, -RZ, R3.H1_H1 ;  /* 0x30000003ff067230 */ /* 0x000fe40000004100 */
[----:B------:R-:W-:-:S02]  /*61e0*/  HADD2.F32 R5, -RZ, R2.H0_H0 ;  /* 0x20000002ff057230 */ /* 0x000fc40000004100 */
        /* <DEDUP_REMOVED lines=14> */
[----:B------:R-:W-:Y:S01]  /*62d0*/  FFMA.FTZ R5, R32, R2, R5 ;  /* 0x0000000220057223 */ /* 0x000fe20000010005 */
[-C--:B------:R-:W-:Y:S01]  /*62e0*/  FFMA.FTZ R3, R0, R4.reuse, R3 ;  /* 0x0000000400037223 */ /* 0x080fe20000010003 */
[----:B------:R-:W-:Y:S01]  /*62f0*/  FFMA.FTZ R7, R8, R4, R7 ;  /* 0x0000000408077223 */ /* 0x000fe20000010007 */
[----:B------:R-:W-:-:S02]  /*6300*/  HADD2.F32 R0, -RZ, R79.H0_H0 ;  /* 0x2000004fff007230 */ /* 0x000fc40000004100 */
[----:B------:R-:W-:Y:S01]  /*6310*/  FFMA.FTZ R9, R30, R4, R9 ;  /* 0x000000041e097223 */ /* 0x000fe20000010009 */
[----:B------:R-:W-:Y:S02]  /*6320*/  HADD2.F32 R2, -RZ, R69.H0_H0 ;  /* 0x20000045ff027230 */ /* 0x000fe40000004100 */
[-C--:B------:R-:W-:Y:S01]  /*6330*/  FFMA.FTZ R7, R78, R6.reuse, R7 ;  /* 0x000000064e077223 */ /* 0x080fe20000010007 */
[----:B-1----:R-:W-:Y:S02]  /*6340*/  HADD2.F32 R8, -RZ, R33.H0_H0 ;  /* 0x20000021ff087230 */ /* 0x002fe40000004100 */
        /* <DEDUP_REMOVED lines=20> */
.L_x_3897:
[----:B------:R-:W-:Y:S01]  /*6490*/  UIADD3 UR5, UPT, UPT, UR5, 0x20, URZ ;  /* 0x0000002005057890 */ /* 0x000fe2000fffe0ff */
[----:B------:R-:W-:Y:S01]  /*64a0*/  IADD3 R40, P0, PT, R40, 0x80, RZ ;  /* 0x0000008028287810 */ /* 0x000fe20007f1e0ff */
[----:B------:R-:W-:Y:S01]  /*64b0*/  IMAD.WIDE R24, R47, 0x4, R24 ;  /* 0x000000042f187825 */ /* 0x000fe200078e0218 */
[----:B------:R-:W-:Y:S02]  /*64c0*/  UIADD3 UR4, UPT, UPT, UR4, 0x40, URZ ;  /* 0x0000004004047890 */ /* 0x000fe4000fffe0ff */
[----:B------:R-:W-:Y:S01]  /*64d0*/  UISETP.GE.AND UP0, UPT, UR5, UR6, UPT ;  /* 0x000000060500728c */ /* 0x000fe2000bf06270 */
[----:B------:R-:W-:-:S08]  /*64e0*/  IADD3.X R41, PT, PT, RZ, R41, RZ, P0, !PT ;  /* 0x00000029ff297210 */ /* 0x000fd000007fe4ff */
[----:B------:R-:W-:Y:S05]  /*64f0*/  BRA.U !UP0, `(.L_x_3898) ;  /* 0xffffffb5088c7547 */ /* 0x000fea000b83ffff */
[----:B------:R-:W-:-:S07]  /*6500*/  IMAD.WIDE R24, R47, 0x20, R36 ;  /* 0x000000202f187825 */ /* 0x000fce00078e0224 */
.L_x_3889:
[----:B------:R-:W2:Y:S02]  /*6510*/  LDCU UR8, c[0x0][0x3cc] ;  /* 0x00007980ff0877ac */ /* 0x000ea40008000800 */
[----:B--2---:R-:W-:-:S04]  /*6520*/  UISETP.LT.AND UP0, UPT, UR10, UR8, UPT ;  /* 0x000000080a00728c */ /* 0x004fc8000bf01270 */
[----:B------:R-:W-:-:S04]  /*6530*/  USEL UR8, UR10, UR8, UP0 ;  /* 0x000000080a087287 */ /* 0x000fc80008000000 */
[----:B------:R-:W-:-:S09]  /*6540*/  UISETP.GT.AND UP0, UPT, UR8, UR5, UPT ;  /* 0x000000050800728c */ /* 0x000fd2000bf04270 */
[----:B------:R-:W-:Y:S05]  /*6550*/  BRA.U !UP0, `(.L_x_3899) ;  /* 0x0000001d08747547 */ /* 0x000fea000b800000 */
[----:B------:R-:W2:Y:S02]  /*6560*/  LDCU.64 UR6, c[0x0][0x3b8] ;  /* 0x00007700ff0677ac */ /* 0x000ea40008000a00 */
[----:B--2---:R-:W-:-:S04]  /*6570*/  UIMAD.WIDE.U32 UR6, UR5, 0x4, UR6 ;  /* 0x00000004050678a5 */ /* 0x004fc8000f8e0006 */
[----:B------:R-:W-:-:S04]  /*6580*/  UIADD3 UR9, UP0, UPT, UR6, 0x2, URZ ;  /* 0x0000000206097890 */ /* 0x000fc8000ff1e0ff */
[----:B------:R-:W-:Y:S02]  /*6590*/  UIADD3.X UR6, UPT, UPT, URZ, UR7, URZ, UP0, !UPT ;  /* 0x00000007ff067290 */ /* 0x000fe400087fe4ff */
[----:B------:R-:W-:-:S04]  /*65a0*/  MOV R26, UR9 ;  /* 0x00000009001a7c02 */ /* 0x000fc80008000f00 */
[----:B------:R-:W-:-:S07]  /*65b0*/  MOV R27, UR6 ;  /* 0x00000006001b7c02 */ /* 0x000fce0008000f00 */
.L_x_3904:
[----:B------:R-:W2:Y:S01]  /*65c0*/  LDC R47, c[0x0][0x3ac] ;  /* 0x0000eb00ff2f7b82 */ /* 0x000ea20000000800 */
[----:B------:R-:W-:Y:S01]  /*65d0*/  ISETP.NE.AND P0, PT, R42, UR5, PT ;  /* 0x000000052a007c0c */ /* 0x000fe2000bf05270 */
[----:B------:R-:W4:-:S12]  /*65e0*/  LDG.E.128.CONSTANT R28, desc[UR12][R24.64] ;  /* 0x0000000c181c7981 */ /* 0x000f18000c1e9d00 */
[----:B0-----:R-:W-:Y:S01]  /*65f0*/  @!P0 LEA R34, R48, R1, 0x3 ;  /* 0x0000000130228211 */ /* 0x001fe200078e18ff */
[----:B---3--:R-:W5:Y:S05]  /*6600*/  @!P0 LDG.E.U16.CONSTANT R0, desc[UR12][R26.64] ;  /* 0x0000000c1a008981 */ /* 0x008f6a000c1e9500 */
[----:B------:R-:W3:Y:S01]  /*6610*/  @!P0 LDL.64 R34, [R34+0x8] ;  /* 0x0000080022228983 */ /* 0x000ee20000100a00 */
[----:B--2---:R-:W-:-:S04]  /*6620*/  IMAD.WIDE R16, R47, 0x4, R24 ;  /* 0x000000042f107825 */ /* 0x004fc800078e0218 */
[C---:B-1----:R-:W-:Y:S02]  /*6630*/  IMAD.WIDE R32, R47.reuse, 0x4, R16 ;  /* 0x000000042f207825 */ /* 0x042fe400078e0210 */
[----:B------:R-:W2:Y:S04]  /*6640*/  LDG.E.128.CONSTANT R16, desc[UR12][R16.64] ;  /* 0x0000000c10107981 */ /* 0x000ea8000c1e9d00 */
[----:B------:R4:W2:Y:S01]  /*6650*/  LDG.E.128.CONSTANT R20, desc[UR12][R32.64] ;  /* 0x0000000c20147981 */ /* 0x0008a2000c1e9d00 */
[----:B------:R-:W-:-:S04]  /*6660*/  IMAD.WIDE R12, R47, 0x4, R32 ;  /* 0x000000042f0c7825 */ /* 0x000fc800078e0220 */
[C---:B------:R-:W-:Y:S02]  /*6670*/  IMAD.WIDE R8, R47.reuse, 0x4, R12 ;  /* 0x000000042f087825 */ /* 0x040fe400078e020c */
[----:B------:R-:W5:Y:S02]  /*6680*/  LDG.E.128.CONSTANT R12, desc[UR12][R12.64] ;  /* 0x0000000c0c0c7981 */ /* 0x000f64000c1e9d00 */
[----:B------:R-:W-:Y:S02]  /*6690*/  IMAD.WIDE R2, R47, 0x4, R8 ;  /* 0x000000042f027825 */ /* 0x000fe400078e0208 */
[----:B------:R-:W5:Y:S04]  /*66a0*/  LDG.E.128.CONSTANT R8, desc[UR12][R8.64] ;  /* 0x0000000c08087981 */ /* 0x000f68000c1e9d00 */
[----:B------:R0:W5:Y:S01]  /*66b0*/  LDG.E.128.CONSTANT R4, desc[UR12][R2.64] ;  /* 0x0000000c02047981 */ /* 0x000162000c1e9d00 */
[----:B------:R-:W-:-:S04]  /*66c0*/  @!P0 IADD3 R36, PT, PT, R48, 0x1, RZ ;  /* 0x0000000130248810 */ /* 0x000fc80007ffe0ff */
[----:B------:R-:W-:Y:S01]  /*66d0*/  @!P0 MOV R48, R36 ;  /* 0x0000002400308202 */ /* 0x000fe20000000f00 */
[----:B------:R-:W-:Y:S01]  /*66e0*/  UISETP.NE.AND UP0, UPT, UR15, URZ, UPT ;  /* 0x000000ff0f00728c */ /* 0x000fe2000bf05270 */
[----:B----4-:R-:W-:Y:S02]  /*66f0*/  LOP3.LUT R32, R28, 0x3f003f, RZ, 0xc0, !PT ;  /* 0x003f003f1c207812 */ /* 0x010fe400078ec0ff */
[--C-:B------:R-:W-:Y:S02]  /*6700*/  SHF.R.U32.HI R33, RZ, 0x6, R28.reuse ;  /* 0x00000006ff217819 */ /* 0x100fe4000001161c */
[----:B------:R-:W-:Y:S02]  /*6710*/  SHF.R.U32.HI R28, RZ, 0xc, R28 ;  /* 0x0000000cff1c7819 */ /* 0x000fe4000001161c */
[----:B------:R-:W-:Y:S02]  /*6720*/  LOP3.LUT R49, R29, 0x3f003f, RZ, 0xc0, !PT ;  /* 0x003f003f1d317812 */ /* 0x000fe400078ec0ff */
[----:B------:R-:W-:-:S02]  /*6730*/  SHF.R.U32.HI R51, RZ, 0x6, R29 ;  /* 0x00000006ff337819 */ /* 0x000fc4000001161d */
[----:B------:R-:W-:Y:S02]  /*6740*/  SHF.R.U32.HI R56, RZ, 0xc, R31 ;  /* 0x0000000cff387819 */ /* 0x000fe4000001161f */
[----:B------:R-:W-:Y:S02]  /*6750*/  LOP3.LUT R28, R28, 0xf000f, RZ, 0xc0, !PT ;  /* 0x000f000f1c1c7812 */ /* 0x000fe400078ec0ff */
[----:B---3--:R-:W-:Y:S02]  /*6760*/  @!P0 PRMT R39, R34, 0x7610, R39 ;  /* 0x0000761022278816 */ /* 0x008fe40000000027 */
[----:B------:R-:W-:Y:S02]  /*6770*/  @!P0 PRMT R38, R35, 0x7610, R38 ;  /* 0x0000761023268816 */ /* 0x000fe40000000026 */
[----:B------:R-:W-:Y:S02]  /*6780*/  @!P0 PRMT R39, R39, 0x7610, R34 ;  /* 0x0000761027278816 */ /* 0x000fe40000000022 */
[----:B------:R-:W-:-:S02]  /*6790*/  SHF.R.U32.HI R34, RZ, 0xc, R29 ;  /* 0x0000000cff227819 */ /* 0x000fc4000001161d */
[----:B------:R-:W-:Y:S02]  /*67a0*/  @!P0 PRMT R38, R38, 0x7610, R35 ;  /* 0x0000761026268816 */ /* 0x000fe40000000023 */
[----:B------:R-:W-:Y:S02]  /*67b0*/  LOP3.LUT R57, R30, 0x3f003f, RZ, 0xc0, !PT ;  /* 0x003f003f1e397812 */ /* 0x000fe400078ec0ff */
[--C-:B------:R-:W-:Y:S02]  /*67c0*/  SHF.R.U32.HI R58, RZ, 0x6, R30.reuse ;  /* 0x00000006ff3a7819 */ /* 0x100fe4000001161e */
[----:B------:R-:W-:Y:S02]  /*67d0*/  SHF.R.U32.HI R36, RZ, 0xc, R30 ;  /* 0x0000000cff247819 */ /* 0x000fe4000001161e */
        /* <DEDUP_REMOVED lines=16> */
[----:B------:R-:W-:Y:S02]  /*68e0*/  LOP3.LUT R21, R28, 0x300030, R29, 0xf8, !PT ;  /* 0x003000301c157812 */ /* 0x000fe400078ef81d */
        /* <DEDUP_REMOVED lines=8> */
[----:B------:R-:W-:-:S02]  /*6970*/  LOP3.LUT R22, R23, 0x300030, R20, 0xf8, !PT ;  /* 0x0030003017167812 */ /* 0x000fc400078ef814 */
[----:B------:R-:W-:Y:S02]  /*6980*/  SHF.R.U32.HI R16, RZ, 0xc, R16 ;  /* 0x0000000cff107819 */ /* 0x000fe40000011610 */
[----:B------:R-:W-:Y:S02]  /*6990*/  LOP3.LUT R20, R56, 0x300030, R59, 0xf8, !PT ;  /* 0x0030003038147812 */ /* 0x000fe400078ef83b */
[----:B------:R-:W-:Y:S02]  /*69a0*/  LOP3.LUT R23, R53, 0x300030, R52, 0xf8, !PT ;  /* 0x0030003035177812 */ /* 0x000fe400078ef834 */
[----:B------:R-:W-:Y:S02]  /*69b0*/  LOP3.LUT R59, R18, 0x3f003f, RZ, 0xc0, !PT ;  /* 0x003f003f123b7812 */ /* 0x000fe400078ec0ff */
[----:B------:R-:W-:Y:S02]  /*69c0*/  SHF.R.U32.HI R60, RZ, 0x6, R18 ;  /* 0x00000006ff3c7819 */ /* 0x000fe40000011612 */
[----:B------:R-:W-:-:S02]  /*69d0*/  SHF.R.U32.HI R29, RZ, 0xc, R19 ;  /* 0x0000000cff1d7819 */ /* 0x000fc40000011613 */
[----:B------:R-:W-:Y:S02]  /*69e0*/  LOP3.LUT R28, R28, 0xf000f, RZ, 0xc0, !PT ;  /* 0x000f000f1c1c7812 */ /* 0x000fe400078ec0ff */
[----:B------:R-:W-:Y:S02]  /*69f0*/  LOP3.LUT R52, R17, 0x3f003f, RZ, 0xc0, !PT ;  /* 0x003f003f11347812 */ /* 0x000fe400078ec0ff */
        /* <DEDUP_REMOVED lines=87> */
[----:B0-----:R-:W-:Y:S06]  /*6f70*/  BRA.U !UP0, `(.L_x_3900) ;  /* 0x0000000108a87547 */ /* 0x001fec000b800000 */
        /* <DEDUP_REMOVED lines=42> */
.L_x_3900:
        /* <DEDUP_REMOVED lines=44> */
.L_x_3901:
        /* <DEDUP_REMOVED lines=31> */
[--C-:B------:R-:W-:Y:S02]  /*76d0*/  SHF.R.U32.HI R52, RZ, 0x6, R7.reuse ;  /* 0x00000006ff347819 */ /* 0x100fe40000011607 */
[----:B------:R-:W-:Y:S02]  /*76e0*/  SHF.R.U32.HI R53, RZ, 0xa, R7 ;  /* 0x0000000aff357819 */ /* 0x000fe40000011607 */
[----:B------:R-:W-:Y:S02]  /*76f0*/  LOP3.LUT R54, R22, 0x300030, R49, 0xf8, !PT ;  /* 0x0030003016367812 */ /* 0x000fe400078ef831 */
[----:B------:R-:W-:Y:S02]  /*7700*/  LOP3.LUT R4, R8, 0x3f003f, RZ, 0xc0, !PT ;  /* 0x003f003f08047812 */ /* 0x000fe400078ec0ff */
[----:B------:R-:W-:-:S02]  /*7710*/  SHF.R.U32.HI R5, RZ, 0x6, R8 ;  /* 0x00000006ff057819 */ /* 0x000fc40000011608 */
[----:B------:R-:W-:Y:S02]  /*7720*/  LOP3.LUT R7, R12, 0x300030, R13, 0xf8, !PT ;  /* 0x003000300c077812 */ /* 0x000fe400078ef80d */
[----:B------:R-:W-:Y:S02]  /*7730*/  SHF.R.U32.HI R8, RZ, 0xc, R8 ;  /* 0x0000000cff087819 */ /* 0x000fe40000011608 */
[----:B------:R-:W-:Y:S02]  /*7740*/  LOP3.LUT R22, R10, 0x3f003f, RZ, 0xc0, !PT ;  /* 0x003f003f0a167812 */ /* 0x000fe400078ec0ff */
[--C-:B------:R-:W-:Y:S02]  /*7750*/  SHF.R.U32.HI R33, RZ, 0x6, R10.reuse ;  /* 0x00000006ff217819 */ /* 0x100fe4000001160a */
[----:B------:R-:W-:Y:S02]  /*7760*/  SHF.R.U32.HI R12, RZ, 0xc, R9 ;  /* 0x0000000cff0c7819 */ /* 0x000fe40000011609 */
[----:B------:R-:W-:-:S02]  /*7770*/  SHF.R.U32.HI R10, RZ, 0xc, R10 ;  /* 0x0000000cff0a7819 */ /* 0x000fc4000001160a */
[----:B------:R-:W-:Y:S02]  /*7780*/  SHF.R.U32.HI R13, RZ, 0xc, R11 ;  /* 0x0000000cff0d7819 */ /* 0x000fe4000001160b */
[----:B------:R-:W-:Y:S02]  /*7790*/  LOP3.LUT R36, R6, 0x300030, R15, 0xf8, !PT ;  /* 0x0030003006247812 */ /* 0x000fe400078ef80f */
        /* <DEDUP_REMOVED lines=18> */
[----:B------:R-:W-:Y:S01]  /*78c0*/  LOP3.LUT R10, R10, 0x300030, R37, 0xf8, !PT ;  /* 0x003000300a0a7812 */ /* 0x000fe200078ef825 */
[----:B------:R-:W-:Y:S01]  /*78d0*/  HADD2 R17, R17, -1056, -1056 ;  /* 0xe420e42011117430 */ /* 0x000fe20000000000 */
[----:B------:R-:W-:Y:S02]  /*78e0*/  LOP3.LUT R55, R8, 0x300030, R53, 0xf8, !PT ;  /* 0x0030003008377812 */ /* 0x000fe400078ef835 */
[----:B------:R-:W-:Y:S02]  /*78f0*/  LOP3.LUT R21, R6, 0x64006400, RZ, 0xfc, !PT ;  /* 0x6400640006157812 */ /* 0x000fe400078efcff */
[----:B------:R-:W-:Y:S02]  /*7900*/  LOP3.LUT R9, R9, 0x300030, R14, 0xf8, !PT ;  /* 0x0030003009097812 */ /* 0x000fe400078ef80e */
[----:B------:R-:W-:Y:S01]  /*7910*/  LOP3.LUT R11, R11, 0x300030, R28, 0xf8, !PT ;  /* 0x003000300b0b7812 */ /* 0x000fe200078ef81c */
        /* <DEDUP_REMOVED lines=107> */
.L_x_3902:
[----:B------:R-:W-:Y:S02]  /*7fd0*/  @!P0 IADD3 R42, PT, PT, R0, UR5, RZ ;  /* 0x00000005002a8c10 */ /* 0x000fe4000fffe0ff */
        /* <DEDUP_REMOVED lines=45> */
.L_x_3903:
        /* <DEDUP_REMOVED lines=8> */
.L_x_3899:
[----:B------:R-:W2:Y:S02]  /*8330*/  LDCU UR6, c[0x0][0x3d0] ;  /* 0x00007a00ff0677ac */ /* 0x000ea40008000800 */
[----:B--2---:R-:W-:-:S04]  /*8340*/  UISETP.LT.AND UP0, UPT, UR10, UR6, UPT ;  /* 0x000000060a00728c */ /* 0x004fc8000bf01270 */
[----:B------:R-:W-:-:S04]  /*8350*/  USEL UR10, UR10, UR6, UP0 ;  /* 0x000000060a0a7287 */ /* 0x000fc80008000000 */
[----:B------:R-:W-:-:S09]  /*8360*/  UISETP.GT.AND UP0, UPT, UR10, UR5, UPT ;  /* 0x000000050a00728c */ /* 0x000fd2000bf04270 */
[----:B------:R-:W-:Y:S05]  /*8370*/  BRA.U !UP0, `(.L_x_3905) ;  /* 0x0000001908e07547 */ /* 0x000fea000b800000 */
[----:B------:R-:W2:Y:S01]  /*8380*/  LDCU.64 UR6, c[0x0][0x3b8] ;  /* 0x00007700ff0677ac */ /* 0x000ea20008000a00 */
[----:B------:R-:W-:Y:S02]  /*8390*/  UIADD3 UR4, UPT, UPT, UR4, 0x80, URZ ;  /* 0x0000008004047890 */ /* 0x000fe4000fffe0ff */
[----:B--2---:R-:W-:-:S04]  /*83a0*/  UIMAD.WIDE.U32 UR6, UR5, 0x4, UR6 ;  /* 0x00000004050678a5 */ /* 0x004fc8000f8e0006 */
[----:B------:R-:W-:-:S04]  /*83b0*/  UIADD3 UR8, UP0, UPT, UR6, 0x2, URZ ;  /* 0x0000000206087890 */ /* 0x000fc8000ff1e0ff */
[----:B------:R-:W-:-:S12]  /*83c0*/  UIADD3.X UR6, UPT, UPT, URZ, UR7, URZ, UP0, !UPT ;  /* 0x00000007ff067290 */ /* 0x000fd800087fe4ff */
.L_x_3908:
[----:B------:R-:W2:Y:S01]  /*83d0*/  LDC R47, c[0x0][0x3ac] ;  /* 0x0000eb00ff2f7b82 */ /* 0x000ea20000000800 */
[----:B------:R-:W-:Y:S01]  /*83e0*/  ISETP.NE.AND P0, PT, R42, UR5, PT ;  /* 0x000000052a007c0c */ /* 0x000fe2000bf05270 */
[----:B------:R4:W4:-:S12]  /*83f0*/  LDG.E.128.CONSTANT R20, desc[UR12][R24.64] ;  /* 0x0000000c18147981 */ /* 0x000918000c1e9d00 */
[----:B0-----:R-:W-:-:S06]  /*8400*/  @!P0 LEA R34, R48, R1, 0x3 ;  /* 0x0000000130228211 */ /* 0x001fcc00078e18ff */
[----:B------:R-:W4:Y:S01]  /*8410*/  @!P0 LDL.64 R34, [R34+0x8] ;  /* 0x0000080022228983 */ /* 0x000f220000100a00 */
[----:B--2---:R-:W-:-:S05]  /*8420*/  IMAD.WIDE R26, R47, 0x4, R24 ;  /* 0x000000042f1a7825 */ /* 0x004fca00078e0218 */
[----:B---3--:R0:W2:Y:S01]  /*8430*/  LDG.E.128.CONSTANT R16, desc[UR12][R26.64] ;  /* 0x0000000c1a107981 */ /* 0x0080a2000c1e9d00 */
[----:B------:R-:W-:-:S05]  /*8440*/  IMAD.WIDE R28, R47, 0x4, R26 ;  /* 0x000000042f1c7825 */ /* 0x000fca00078e021a */
[----:B------:R3:W2:Y:S01]  /*8450*/  LDG.E.128.CONSTANT R12, desc[UR12][R28.64] ;  /* 0x0000000c1c0c7981 */ /* 0x0006a2000c1e9d00 */
[----:B------:R-:W-:-:S05]  /*8460*/  IMAD.WIDE R30, R47, 0x4, R28 ;  /* 0x000000042f1e7825 */ /* 0x000fca00078e021c */
[----:B------:R3:W2:Y:S01]  /*8470*/  LDG.E.128.CONSTANT R8, desc[UR12][R30.64] ;  /* 0x0000000c1e087981 */ /* 0x0006a2000c1e9d00 */
[----:B------:R-:W-:-:S05]  /*8480*/  IMAD.WIDE R2, R47, 0x4, R30 ;  /* 0x000000042f027825 */ /* 0x000fca00078e021e */
[----:B------:R-:W2:Y:S01]  /*8490*/  LDG.E.128.CONSTANT R4, desc[UR12][R2.64] ;  /* 0x0000000c02047981 */ /* 0x000ea2000c1e9d00 */
[----:B------:R-:W-:Y:S02]  /*84a0*/  MOV R32, UR8 ;  /* 0x0000000800207c02 */ /* 0x000fe40008000f00 */
[----:B-1----:R-:W-:Y:S02]  /*84b0*/  MOV R33, UR6 ;  /* 0x0000000600217c02 */ /* 0x002fe40008000f00 */
[----:B----4-:R-:W-:-:S03]  /*84c0*/  MOV R24, 0x2800 ;  /* 0x0000280000187802 */ /* 0x010fc60000000f00 */
[----:B------:R1:W5:Y:S01]  /*84d0*/  @!P0 LDG.E.U16.CONSTANT R0, desc[UR12][R32.64] ;  /* 0x0000000c20008981 */ /* 0x000362000c1e9500 */
[----:B0-----:R-:W-:Y:S01]  /*84e0*/  PRMT R26, R24, 0x7610, R26 ;  /* 0x00007610181a7816 */ /* 0x001fe2000000001a */
[----:B------:R-:W-:Y:S01]  /*84f0*/  UISETP.NE.AND UP0, UPT, UR15, URZ, UPT ;  /* 0x000000ff0f00728c */ /* 0x000fe2000bf05270 */
[----:B---3--:R-:W-:Y:S02]  /*8500*/  SHF.R.U32.HI R28, RZ, 0xf, R20 ;  /* 0x0000000fff1c7819 */ /* 0x008fe40000011614 */
        /* <DEDUP_REMOVED lines=8> */
[----:B------:R-:W-:Y:S02]  /*8590*/  @!P0 PRMT R39, R34, 0x7610, R39 ;  /* 0x0000761022278816 */ /* 0x000fe40000000027 */
[----:B------:R-:W-:-:S02]  /*85a0*/  LOP3.LUT R76, R23, 0x1f001f, RZ, 0xc0, !PT ;  /* 0x001f001f174c7812 */ /* 0x000fc400078ec0ff */
[--C-:B------:R-:W-:Y:S02]  /*85b0*/  SHF.R.U32.HI R75, RZ, 0xa, R23.reuse ;  /* 0x0000000aff4b7819 */ /* 0x100fe40000011617 */
[----:B------:R-:W-:Y:S02]  /*85c0*/  LOP3.LUT R22, R23, 0x3e003e0, RZ, 0xc0, !PT ;  /* 0x03e003e017167812 */ /* 0x000fe400078ec0ff */
[----:B-1----:R-:W-:Y:S02]  /*85d0*/  SHF.R.U32.HI R33, RZ, 0xf, R23 ;  /* 0x0000000fff217819 */ /* 0x002fe40000011617 */
[C---:B------:R-:W-:Y:S02]  /*85e0*/  LOP3.LUT R37, R21.reuse, 0x1f001f, RZ, 0xc0, !PT ;  /* 0x001f001f15257812 */ /* 0x040fe400078ec0ff */
[----:B------:R-:W-:Y:S02]  /*85f0*/  SHF.R.U32.HI R36, RZ, 0xa, R21 ;  /* 0x0000000aff247819 */ /* 0x000fe40000011615 */
[----:B------:R-:W-:-:S02]  /*8600*/  LOP3.LUT R27, R21, 0x3e003e0, RZ, 0xc0, !PT ;  /* 0x03e003e0151b7812 */ /* 0x000fc400078ec0ff */
[C---:B--2---:R-:W-:Y:S02]  /*8610*/  LOP3.LUT R68, R16.reuse, 0x1f001f, RZ, 0xc0, !PT ;  /* 0x001f001f10447812 */ /* 0x044fe400078ec0ff */
[--C-:B------:R-:W-:Y:S02]  /*8620*/  SHF.R.U32.HI R49, RZ, 0xa, R16.reuse ;  /* 0x0000000aff317819 */ /* 0x100fe40000011610 */
[----:B------:R-:W-:Y:S02]  /*8630*/  LOP3.LUT R20, R16, 0x3e003e0, RZ, 0xc0, !PT ;  /* 0x03e003e010147812 */ /* 0x000fe400078ec0ff */
[----:B------:R-:W-:Y:S02]  /*8640*/  SHF.R.U32.HI R23, RZ, 0xe, R16 ;  /* 0x0000000eff177819 */ /* 0x000fe40000011610 */
[----:B------:R-:W-:Y:S02]  /*8650*/  @!P0 PRMT R39, R39, 0x7610, R34 ;  /* 0x0000761027278816 */ /* 0x000fe40000000022 */
        /* <DEDUP_REMOVED lines=14> */
[----:B------:R-:W-:Y:S02]  /*8740*/  LOP3.LUT R19, R30, 0x10001, RZ, 0xc0, !PT ;  /* 0x000100011e137812 */ /* 0x000fe400078ec0ff */
        /* <DEDUP_REMOVED lines=36> */
[----:B------:R-:W-:Y:S02]  /*8990*/  LOP3.LUT R32, R31, 0x80008, R10, 0xf8, !PT ;  /* 0x000800081f207812 */ /* 0x000fe400078ef80a */
[----:B------:R-:W-:Y:S02]  /*89a0*/  LOP3.LUT R34, R34, 0x80008, R11, 0xf8, !PT ;  /* 0x0008000822227812 */ /* 0x000fe400078ef80b */
[----:B------:R-:W-:Y:S02]  /*89b0*/  LOP3.LUT R11, R5, 0x1f001f, RZ, 0xc0, !PT ;  /* 0x001f001f050b7812 */ /* 0x000fe400078ec0ff */
[----:B------:R-:W-:-:S02]  /*89c0*/  SHF.R.U32.HI R10, RZ, 0xa, R5 ;  /* 0x0000000aff0a7819 */ /* 0x000fc40000011605 */
[----:B------:R-:W-:Y:S02]  /*89d0*/  LOP3.LUT R80, R5, 0x3e003e0, RZ, 0xc0, !PT ;  /* 0x03e003e005507812 */ /* 0x000fe400078ec0ff */
[----:B------:R-:W-:Y:S02]  /*89e0*/  LOP3.LUT R30, R30, 0x80008, R9, 0xf8, !PT ;  /* 0x000800081e1e7812 */ /* 0x000fe400078ef809 */
[----:B------:R-:W-:Y:S02]  /*89f0*/  SHF.R.U32.HI R5, RZ, 0xb, R5 ;  /* 0x0000000bff057819 */ /* 0x000fe40000011605 */
[----:B------:R-:W-:Y:S02]  /*8a00*/  LOP3.LUT R21, R21, 0x64006400, RZ, 0xfc, !PT ;  /* 0x6400640015157812 */ /* 0x000fe400078efcff */
[----:B------:R-:W-:Y:S02]  /*8a10*/  LOP3.LUT R17, R17, 0x64006400, RZ, 0xfc, !PT ;  /* 0x6400640011117812 */ /* 0x000fe400078efcff */
[----:B------:R-:W-:-:S02]  /*8a20*/  LOP3.LUT R58, R8, 0x1f001f, RZ, 0xc0, !PT ;  /* 0x001f001f083a7812 */ /* 0x000fc400078ec0ff */
[----:B------:R-:W-:Y:S02]  /*8a30*/  SHF.R.U32.HI R57, RZ, 0xa, R8 ;  /* 0x0000000aff397819 */ /* 0x000fe40000011608 */
[----:B------:R-:W-:Y:S02]  /*8a40*/  LOP3.LUT R77, R8, 0x3e003e0, RZ, 0xc0, !PT ;  /* 0x03e003e0084d7812 */ /* 0x000fe400078ec0ff */
[----:B------:R-:W-:Y:S02]  /*8a50*/  LOP3.LUT R29, R29, 0x40004, R12, 0xf8, !PT ;  /* 0x000400041d1d7812 */ /* 0x000fe400078ef80c */
[----:B------:R-:W-:Y:S02]  /*8a60*/  SHF.R.U32.HI R8, RZ, 0xc, R8 ;  /* 0x0000000cff087819 */ /* 0x000fe40000011608 */
[----:B------:R-:W-:Y:S02]  /*8a70*/  LOP3.LUT R78, R4, 0x3e003e0, RZ, 0xc0, !PT ;  /* 0x03e003e0044e7812 */ /* 0x000fe400078ec0ff */
[----:B------:R-:W-:-:S02]  /*8a80*/  LOP3.LUT R12, R6, 0x1f001f, RZ, 0xc0, !PT ;  /* 0x001f001f060c7812 */ /* 0x000fc400078ec0ff */
[--C-:B------:R-:W-:Y:S02]  /*8a90*/  SHF.R.U32.HI R13, RZ, 0xa, R6.reuse ;  /* 0x0000000aff0d7819 */ /* 0x100fe40000011606 */
[----:B------:R-:W-:Y:S02]  /*8aa0*/  LOP3.LUT R82, R6, 0x3e003e0, RZ, 0xc0, !PT ;  /* 0x03e003e006527812 */ /* 0x000fe400078ec0ff */
[----:B------:R-:W-:Y:S02]  /*8ab0*/  SHF.R.U32.HI R31, RZ, 0xb, R6 ;  /* 0x0000000bff1f7819 */ /* 0x000fe40000011606 */
[C---:B------:R-:W-:Y:S02]  /*8ac0*/  LOP3.LUT R86, R7.reuse, 0x3e003e0, RZ, 0xc0, !PT ;  /* 0x03e003e007567812 */ /* 0x040fe400078ec0ff */
[----:B------:R-:W-:Y:S02]  /*8ad0*/  LOP3.LUT R14, R7, 0x1f001f, RZ, 0xc0, !PT ;  /* 0x001f001f070e7812 */ /* 0x000fe400078ec0ff */
[----:B------:R-:W-:-:S02]  /*8ae0*/  SHF.R.U32.HI R15, RZ, 0xa, R7 ;  /* 0x0000000aff0f7819 */ /* 0x000fc40000011607 */
[----:B------:R-:W-:Y:S02]  /*8af0*/  SHF.R.U32.HI R7, RZ, 0xb, R7 ;  /* 0x0000000bff077819 */ /* 0x000fe40000011607 */
[----:B------:R-:W-:Y:S01]  /*8b00*/  LOP3.LUT R6, R30, 0x100010, R5, 0xf8, !PT ;  /* 0x001000101e067812 */ /* 0x000fe200078ef805 */
[-C--:B------:R-:W-:Y:S01]  /*8b10*/  HFMA2 R30, R21, R26.reuse.H0_H0, -48, -48 ;  /* 0xd200d200151e7431 */ /* 0x080fe2000004001a */
[----:B------:R-:W-:Y:S02]  /*8b20*/  LOP3.LUT R27, R27, 0x64006400, RZ, 0xfc, !PT ;  /* 0x640064001b1b7812 */ /* 0x000fe400078efcff */
[----:B------:R-:W-:Y:S01]  /*8b30*/  LOP3.LUT R83, R28, 0x64006400, RZ, 0xfc, !PT ;  /* 0x640064001c537812 */ /* 0x000fe200078efcff */
[----:B------:R-:W-:Y:S01]  /*8b40*/  HFMA2 R28, R17, R26.H0_H0, -48, -48 ;  /* 0xd200d200111c7431 */ /* 0x000fe2000004001a */
[----:B------:R-:W-:Y:S02]  /*8b50*/  LOP3.LUT R29, R29, 0x80008, R8, 0xf8, !PT ;  /* 0x000800081d1d7812 */ /* 0x000fe400078ef808 */
[----:B------:R-:W-:-:S02]  /*8b60*/  LOP3.LUT R21, R79, 0x64006400, RZ, 0xfc, !PT ;  /* 0x640064004f157812 */ /* 0x000fc400078efcff */
[----:B------:R-:W-:Y:S02]  /*8b70*/  LOP3.LUT R17, R78, 0x64006400, RZ, 0xfc, !PT ;  /* 0x640064004e117812 */ /* 0x000fe400078efcff */
[----:B------:R-:W-:Y:S02]  /*8b80*/  LOP3.LUT R8, R4, 0x1f001f, RZ, 0xc0, !PT ;  /* 0x001f001f04087812 */ /* 0x000fe400078ec0ff */
[----:B------:R-:W-:Y:S02]  /*8b90*/  SHF.R.U32.HI R9, RZ, 0xa, R4 ;  /* 0x0000000aff097819 */ /* 0x000fe40000011604 */
[----:B------:R-:W-:Y:S02]  /*8ba0*/  LOP3.LUT R23, R23, 0x64006400, RZ, 0xfc, !PT ;  /* 0x6400640017177812 */ /* 0x000fe400078efcff */
[----:B------:R-:W-:Y:S02]  /*8bb0*/  LOP3.LUT R81, R81, 0x64006400, RZ, 0xfc, !PT ;  /* 0x6400640051517812 */ /* 0x000fe400078efcff */
[----:B------:R-:W-:-:S02]  /*8bc0*/  LOP3.LUT R79, R80, 0x64006400, RZ, 0xfc, !PT ;  /* 0x64006400504f7812 */ /* 0x000fc400078efcff */
[----:B------:R-:W-:Y:S02]  /*8bd0*/  SHF.R.U32.HI R4, RZ, 0xb, R4 ;  /* 0x0000000bff047819 */ /* 0x000fe40000011604 */
        /* <DEDUP_REMOVED lines=35> */
[----:B------:R-:W-:Y:S02]  /*8e10*/  @!P0 PRMT R38, R35, 0x7610, R38 ;  /* 0x0000761023268816 */ /* 0x000fe40000000026 */
        /* <DEDUP_REMOVED lines=19> */
[----:B------:R-:W-:Y:S02]  /*8f50*/  LOP3.LUT R75, R65, 0x64006400, RZ, 0xfc, !PT ;  /* 0x64006400414b7812 */ /* 0x000fe400078efcff */
[----:B------:R-:W-:Y:S01]  /*8f60*/  LOP3.LUT R74, R53, 0x1f001f, RZ, 0xc0, !PT ;  /* 0x001f001f354a7812 */ /* 0x000fe200078ec0ff */
[----:B------:R-:W-:Y:S01]  /*8f70*/  HADD2 R53, R82, -1040, -1040 ;  /* 0xe410e41052357430 */ /* 0x000fe20000000000 */
[----:B------:R-:W-:Y:S01]  /*8f80*/  @!P0 PRMT R38, R38, 0x7610, R35 ;  /* 0x0000761026268816 */ /* 0x000fe20000000023 */
[----:B------:R-:W-:Y:S01]  /*8f90*/  HFMA2 R35, R25, R26.H0_H0, -48, -48 ;  /* 0xd200d20019237431 */ /* 0x000fe2000004001a */
        /* <DEDUP_REMOVED lines=48> */
[-C--:B------:R-:W-:Y:S02]  /*92a0*/  HFMA2 R33, R33, R26.reuse.H0_H0, -48, -48 ;  /* 0xd200d20021217431 */ /* 0x080fe4000004001a */
[-C--:B------:R-:W-:Y:S02]  /*92b0*/  HFMA2 R31, R31, R26.reuse.H0_H0, -48, -48 ;  /* 0xd200d2001f1f7431 */ /* 0x080fe4000004001a */
[-C--:B------:R-:W-:Y:S02]  /*92c0*/  HFMA2 R29, R29, R26.reuse.H0_H0, -48, -48 ;  /* 0xd200d2001d1d7431 */ /* 0x080fe4000004001a */
[----:B------:R-:W-:-:S02]  /*92d0*/  HFMA2 R27, R27, R26.H0_H0, -48, -48 ;  /* 0xd200d2001b1b7431 */ /* 0x000fc4000004001a */
[-C--:B------:R-:W-:Y:S02]  /*92e0*/  HFMA2 R22, R77, R26.reuse.H0_H0, -48, -48 ;  /* 0xd200d2004d167431 */ /* 0x080fe4000004001a */
[-C--:B------:R-:W-:Y:S02]  /*92f0*/  HFMA2 R21, R21, R26.reuse.H0_H0, -48, -48 ;  /* 0xd200d20015157431 */ /* 0x080fe4000004001a */
[----:B------:R-:W-:Y:S02]  /*9300*/  HADD2 R62, R72, -1040, -1040 ;  /* 0xe410e410483e7430 */ /* 0x000fe40000000000 */
[----:B------:R-:W-:Y:S02]  /*9310*/  HADD2 R67, R76, -1040, -1040 ;  /* 0xe410e4104c437430 */ /* 0x000fe40000000000 */
[----:B------:R-:W-:Y:S01]  /*9320*/  HADD2 R70, R71, -1040, -1040 ;  /* 0xe410e41047467430 */ /* 0x000fe20000000000 */
[----:B------:R-:W-:Y:S01]  /*9330*/  @!P0 IADD3 R77, PT, PT, R48, 0x1, RZ ;  /* 0x00000001304d8810 */ /* 0x000fe20007ffe0ff */
        /* <DEDUP_REMOVED lines=102> */
.L_x_3906:
[----:B------:R-:W-:Y:S02]  /*99a0*/  @!P0 MOV R48, R77 ;  /* 0x0000004d00308202 */ /* 0x000fe40000000f00 */
[----:B-----5:R-:W-:Y:S01]  /*99b0*/  @!P0 IADD3 R42, PT, PT, R0, UR5, RZ ;  /* 0x00000005002a8c10 */ /* 0x020fe2000fffe0ff */
        /* <DEDUP_REMOVED lines=15> */
[----:B------:R-:W-:Y:S01]  /*9ab0*/  HFMA2 R6, R49, R6, R4 ;  /* 0x0000000631067231 */ /* 0x000fe20000000004 */
[----:B------:R-:W0:Y:S03]  /*9ac0*/  LDS.128 R12, [UR4+0x20] ;  /* 0x00002004ff0c7984 */ /* 0x000e260008000c00 */
[----:B------:R-:W-:-:S02]  /*9ad0*/  HFMA2 R6, R53, R7, R6 ;  /* 0x0000000735067231 */ /* 0x000fc40000000006 */
[-C--:B------:R-:W-:Y:S02]  /*9ae0*/  HFMA2 R4, R56, R7.reuse, R0 ;  /* 0x0000000738047231 */ /* 0x080fe40000000000 */
[-C--:B-1----:R-:W-:Y:S02]  /*9af0*/  HFMA2 R0, R30, R8.reuse, R5 ;  /* 0x000000081e007231 */ /* 0x082fe40000000005 */
[----:B------:R-:W-:Y:S02]  /*9b00*/  HFMA2 R32, R54, R7, R32 ;  /* 0x0000000736207231 */ /* 0x000fe40000000020 */
[----:B------:R-:W-:Y:S02]  /*9b10*/  HFMA2 R6, R28, R8, R6 ;  /* 0x000000081c067231 */ /* 0x000fe40000000006 */
[-C--:B------:R-:W-:Y:S02]  /*9b20*/  HFMA2 R0, R58, R9.reuse, R0 ;  /* 0x000000093a007231 */ /* 0x080fe40000000000 */
[----:B------:R-:W-:-:S02]  /*9b30*/  HFMA2 R6, R60, R9, R6 ;  /* 0x000000093c067231 */ /* 0x000fc40000000006 */
[-C--:B------:R-:W-:Y:S02]  /*9b40*/  HFMA2 R4, R31, R8.reuse, R4 ;  /* 0x000000081f047231 */ /* 0x080fe40000000004 */
[----:B------:R-:W-:Y:S02]  /*9b50*/  HFMA2 R32, R29, R8, R32 ;  /* 0x000000081d207231 */ /* 0x000fe40000000020 */
[----:B------:R-:W-:-:S04]  /*9b60*/  HFMA2 R8, R62, R10, R0 ;  /* 0x0000000a3e087231 */ /* 0x000fc80000000000 */
[----:B------:R-:W-:Y:S02]  /*9b70*/  HFMA2 R8, R25, R11, R8 ;  /* 0x0000000b19087231 */ /* 0x000fe40000000008 */
[-C--:B------:R-:W-:Y:S02]  /*9b80*/  HFMA2 R5, R57, R9.reuse, R4 ;  /* 0x0000000939057231 */ /* 0x080fe40000000004 */
[----:B------:R-:W-:Y:S02]  /*9b90*/  HFMA2 R32, R59, R9, R32 ;  /* 0x000000093b207231 */ /* 0x000fe40000000020 */
[-C--:B------:R-:W-:Y:S02]  /*9ba0*/  HFMA2 R5, R61, R10.reuse, R5 ;  /* 0x0000000a3d057231 */ /* 0x080fe40000000005 */
[-C--:B------:R-:W-:Y:S02]  /*9bb0*/  HFMA2 R32, R63, R10.reuse, R32 ;  /* 0x0000000a3f207231 */ /* 0x080fe40000000020 */
[----:B------:R-:W-:-:S04]  /*9bc0*/  HFMA2 R10, R64, R10, R6 ;  /* 0x0000000a400a7231 */ /* 0x000fc80000000006 */
[-C--:B------:R-:W-:Y:S02]  /*9bd0*/  HFMA2 R10, R23, R11.reuse, R10 ;  /* 0x0000000b170a7231 */ /* 0x080fe4000000000a */
[-C--:B------:R-:W-:Y:S02]  /*9be0*/  HFMA2 R0, R27, R11.reuse, R5 ;  /* 0x0000000b1b007231 */ /* 0x080fe40000000005 */
[----:B------:R-:W1:Y:S01]  /*9bf0*/  LDS.128 R4, [UR4+0x30] ;  /* 0x00003004ff047984 */ /* 0x000e620008000c00 */
[----:B------:R-:W-:Y:S02]  /*9c00*/  HFMA2 R32, R24, R11, R32 ;  /* 0x0000000b18207231 */ /* 0x000fe40000000020 */
[-C--:B0-----:R-:W-:Y:S02]  /*9c10*/  HFMA2 R8, R68, R12.reuse, R8 ;  /* 0x0000000c44087231 */ /* 0x081fe40000000008 */
        /* <DEDUP_REMOVED lines=11> */
[-C--:B------:R-:W-:Y:S02]  /*9cd0*/  HFMA2 R0, R22, R14.reuse, R0 ;  /* 0x0000000e16007231 */ /* 0x080fe40000000000 */
[----:B------:R-:W-:Y:S02]  /*9ce0*/  HFMA2 R32, R20, R14, R32 ;  /* 0x0000000e14207231 */ /* 0x000fe40000000020 */
[----:B------:R-:W-:-:S02]  /*9cf0*/  HFMA2 R0, R73, R15, R0 ;  /* 0x0000000f49007231 */ /* 0x000fc40000000000 */
[----:B------:R-:W-:Y:S02]  /*9d00*/  HFMA2 R32, R75, R15, R32 ;  /* 0x0000000f4b207231 */ /* 0x000fe40000000020 */
[-C--:B-1----:R-:W-:Y:S02]  /*9d10*/  HFMA2 R0, R78, R4.reuse, R0 ;  /* 0x000000044e007231 */ /* 0x082fe40000000000 */
[-C--:B------:R-:W-:Y:S02]  /*9d20*/  HFMA2 R8, R79, R4.reuse, R8 ;  /* 0x000000044f087231 */ /* 0x080fe40000000008 */
[-C--:B------:R-:W-:Y:S02]  /*9d30*/  HFMA2 R32, R80, R4.reuse, R32 ;  /* 0x0000000450207231 */ /* 0x080fe40000000020 */
[----:B------:R-:W-:Y:S02]  /*9d40*/  HFMA2 R10, R81, R4, R10 ;  /* 0x00000004510a7231 */ /* 0x000fe4000000000a */
[----:B------:R-:W-:-:S02]  /*9d50*/  HFMA2 R8, R17, R5, R8 ;  /* 0x0000000511087231 */ /* 0x000fc40000000008 */
[-C--:B------:R-:W-:Y:S02]  /*9d60*/  HFMA2 R10, R26, R5.reuse, R10 ;  /* 0x000000051a0a7231 */ /* 0x080fe4000000000a */
[-C--:B------:R-:W-:Y:S02]  /*9d70*/  HFMA2 R0, R18, R5.reuse, R0 ;  /* 0x0000000512007231 */ /* 0x080fe40000000000 */
[-C--:B------:R-:W-:Y:S02]  /*9d80*/  HFMA2 R8, R84, R6.reuse, R8 ;  /* 0x0000000654087231 */ /* 0x080fe40000000008 */
[----:B------:R-:W-:Y:S02]  /*9d90*/  HFMA2 R32, R16, R5, R32 ;  /* 0x0000000510207231 */ /* 0x000fe40000000020 */
[----:B------:R-:W-:Y:S02]  /*9da0*/  HFMA2 R10, R88, R6, R10 ;  /* 0x00000006580a7231 */ /* 0x000fe4000000000a */
[----:B------:R-:W-:-:S02]  /*9db0*/  HFMA2 R8, R85, R7, R8 ;  /* 0x0000000755087231 */ /* 0x000fc40000000008 */
[-C--:B------:R-:W-:Y:S02]  /*9dc0*/  HFMA2 R10, R89, R7.reuse, R10 ;  /* 0x00000007590a7231 */ /* 0x080fe4000000000a */
[-C--:B------:R-:W-:Y:S02]  /*9dd0*/  HFMA2 R0, R82, R6.reuse, R0 ;  /* 0x0000000652007231 */ /* 0x080fe40000000000 */
[----:B------:R-:W-:Y:S02]  /*9de0*/  HADD2 R8, R8.H0_H0, R8.H1_H1 ;  /* 0x3000000808087230 */ /* 0x000fe40000000800 */
[----:B------:R-:W-:Y:S02]  /*9df0*/  HFMA2 R32, R86, R6, R32 ;  /* 0x0000000656207231 */ /* 0x000fe40000000020 */
[----:B------:R-:W-:Y:S02]  /*9e00*/  HADD2 R16, R10.H0_H0, R10.H1_H1 ;  /* 0x3000000a0a107230 */ /* 0x000fe40000000800 */
        /* <DEDUP_REMOVED lines=8> */
.L_x_3907:
[----:B------:R-:W-:Y:S01]  /*9e90*/  UIADD3 UR8, UP0, UPT, UR8, 0x80, URZ ;  /* 0x0000008008087890 */ /* 0x000fe2000ff1e0ff */
[----:B------:R-:W-:Y:S01]  /*9ea0*/  IMAD.WIDE R24, R47, 0x4, R2 ;  /* 0x000000042f187825 */ /* 0x000fe200078e0202 */
[----:B------:R-:W-:Y:S02]  /*9eb0*/  UIADD3 UR5, UPT, UPT, UR5, 0x20, URZ ;  /* 0x0000002005057890 */ /* 0x000fe4000fffe0ff */
[----:B------:R-:W-:Y:S02]  /*9ec0*/  UIADD3.X UR6, UPT, UPT, URZ, UR6, URZ, UP0, !UPT ;  /* 0x00000006ff067290 */ /* 0x000fe400087fe4ff */
[----:B------:R-:W-:Y:S02]  /*9ed0*/  UISETP.GE.AND UP0, UPT, UR5, UR10, UPT ;  /* 0x0000000a0500728c */ /* 0x000fe4000bf06270 */
[----:B------:R-:W-:-:S07]  /*9ee0*/  UIADD3 UR4, UPT, UPT, UR4, 0x40, URZ ;  /* 0x0000004004047890 */ /* 0x000fce000fffe0ff */
[----:B------:R-:W-:Y:S05]  /*9ef0*/  BRA.U !UP0, `(.L_x_3908) ;  /* 0xffffffe508347547 */ /* 0x000fea000b83ffff */
.L_x_3905:
[----:B---3--:R-:W2:Y:S01]  /*9f00*/  S2R R0, SR_CTAID.X ;  /* 0x0000000000007919 */ /* 0x008ea20000002500 */
[----:B------:R-:W3:Y:S01]  /*9f10*/  S2UR UR4, SR_CTAID.Y ;  /* 0x00000000000479c3 */ /* 0x000ee20000002600 */
[----:B------:R-:W2:Y:S07]  /*9f20*/  S2R R3, SR_TID.X ;  /* 0x0000000000037919 */ /* 0x000eae0000002100 */
[----:B------:R-:W4:Y:S01]  /*9f30*/  LDC.64 R4, c[0x0][0x3a0] ;  /* 0x0000e800ff047b82 */ /* 0x000f220000000a00 */
[----:B---3--:R-:W-:Y:S01]  /*9f40*/  USHF.L.U32 UR4, UR4, 0x1, URZ ;  /* 0x0000000104047899 */ /* 0x008fe200080006ff */
[----:B--2---:R-:W-:-:S04]  /*9f50*/  LEA R0, R0, R3, 0x6 ;  /* 0x0000000300007211 */ /* 0x004fc800078e30ff */
[----:B------:R-:W-:-:S05]  /*9f60*/  SHF.L.U32 R0, R0, 0x2, RZ ;  /* 0x0000000200007819 */ /* 0x000fca00000006ff */
[----:B------:R-:W-:Y:S02]  /*9f70*/  IMAD R3, R47, UR4, R0 ;  /* 0x000000042f037c24 */ /* 0x000fe4000f8e0200 */
[----:B------:R-:W2:Y:S02]  /*9f80*/  LDC R0, c[0x0][0x3a8] ;  /* 0x0000ea00ff007b82 */ /* 0x000ea40000000800 */
[----:B----4-:R-:W-:-:S05]  /*9f90*/  IMAD.WIDE R4, R3, 0x2, R4 ;  /* 0x0000000203047825 */ /* 0x010fca00078e0204 */
[----:B------:R3:W-:Y:S01]  /*9fa0*/  ATOM.E.ADD.F16x2.RN.STRONG.GPU P1, RZ, desc[UR12][R4.64], R46 ;  /* 0x8000002e04ff79a2 */ /* 0x0007e2000c12e10c */
[----:B------:R-:W-:Y:S01]  /*9fb0*/  BSSY.RECONVERGENT B0, `(.L_x_3909) ;  /* 0x0000010000007945 */ /* 0x000fe20003800200 */
[----:B--2---:R-:W-:-:S04]  /*9fc0*/  IADD3 R0, PT, PT, R0, -UR4, RZ ;  /* 0x8000000400007c10 */ /* 0x004fc8000fffe0ff */
[----:B------:R-:W-:Y:S01]  /*9fd0*/  ISETP.NE.AND P0, PT, R0, 0x1, PT ;  /* 0x000000010000780c */ /* 0x000fe20003f05270 */
[----:B---3--:R-:W-:-:S12]  /*9fe0*/  @P1 BRA `(.L_x_3910) ;  /* 0x0000000000301947 */ /* 0x008fd80003800000 */
[----:B------:R-:W2:Y:S02]  /*9ff0*/  QSPC.E.S P1, RZ, [R4] ;  /* 0x0000000004ff73aa */ /* 0x000ea40000020500 */
[----:B--2---:R-:W-:Y:S05]  /*a000*/  @!P1 BRA `(.L_x_3911) ;  /* 0x00000000001c9947 */ /* 0x004fea0003800000 */
[----:B------:R-:W-:-:S04]  /*a010*/  MOV R2, R4 ;  /* 0x0000000400027202 */ /* 0x000fc80000000f00 */
[----:B------:R-:W-:-:S07]  /*a020*/  MOV R0, R2 ;  /* 0x0000000200007202 */ /* 0x000fce0000000f00 */
.L_x_3912:
[----:B------:R-:W2:Y:S02]  /*a030*/  LDS R2, [R0] ;  /* 0x0000000000027984 */ /* 0x000ea40000000800 */
[----:B--2---:R-:W-:-:S05]  /*a040*/  HADD2 R3, R2, R46 ;  /* 0x0000002e02037230 */ /* 0x004fca0000000000 */
[----:B------:R-:W2:Y:S02]  /*a050*/  ATOMS.CAST.SPIN P1, [R0], R2, R3 ;  /* 0x000000020000758d */ /* 0x000ea40001820003 */
[----:B--2---:R-:W-:Y:S05]  /*a060*/  @!P1 BRA `(.L_x_3912) ;  /* 0xfffffffc00f09947 */ /* 0x004fea000383ffff */
[----:B------:R-:W-:Y:S05]  /*a070*/  BRA `(.L_x_3910) ;  /* 0x00000000000c7947 */ /* 0x000fea0003800000 */
.L_x_3911:
[----:B------:R-:W2:Y:S02]  /*a080*/  LD.E R0, desc[UR12][R4.64] ;  /* 0x0000000c04007980 */ /* 0x000ea4000c101900 */
[----:B--2---:R-:W-:-:S05]  /*a090*/  IADD3 R3, PT, PT, R46, R0, RZ ;  /* 0x000000002e037210 */ /* 0x004fca0007ffe0ff */
[----:B------:R2:W-:Y:S02]  /*a0a0*/  ST.E desc[UR12][R4.64], R3 ;  /* 0x0000000304007985 */ /* 0x0005e4000c10190c */
.L_x_3910:
[----:B------:R-:W-:Y:S05]  /*a0b0*/  BSYNC.RECONVERGENT B0 ;  /* 0x0000000000007941 */ /* 0x000fea0003800200 */
.L_x_3909:
[----:B------:R3:W-:Y:S01]  /*a0c0*/  ATOM.E.ADD.F16x2.RN.STRONG.GPU P1, RZ, desc[UR12][R4.64+0x4], R45 ;  /* 0x8000042d04ff79a2 */ /* 0x0007e2000c12e10c */
[----:B------:R-:W-:Y:S04]  /*a0d0*/  BSSY.RECONVERGENT B0, `(.L_x_3913) ;  /* 0x000000e000007945 */ /* 0x000fe80003800200 */
[----:B---3--:R-:W-:Y:S05]  /*a0e0*/  @P1 BRA `(.L_x_3914) ;  /* 0x0000000000301947 */ /* 0x008fea0003800000 */
[----:B------:R-:W3:Y:S02]  /*a0f0*/  QSPC.E.S P1, RZ, [R4+0x4] ;  /* 0x0000040004ff73aa */ /* 0x000ee40000020500 */
[----:B---3--:R-:W-:Y:S05]  /*a100*/  @!P1 BRA `(.L_x_3915) ;  /* 0x00000000001c9947 */ /* 0x008fea0003800000 */
[----:B------:R-:W-:-:S04]  /*a110*/  MOV R2, R4 ;  /* 0x0000000400027202 */ /* 0x000fc80000000f00 */
[----:B------:R-:W-:-:S07]  /*a120*/  MOV R0, R2 ;  /* 0x0000000200007202 */ /* 0x000fce0000000f00 */
.L_x_3916:
[----:B------:R-:W2:Y:S02]  /*a130*/  LDS R2, [R0+0x4] ;  /* 0x0000040000027984 */ /* 0x000ea40000000800 */
[----:B--2---:R-:W-:-:S05]  /*a140*/  HFMA2 R3, R2, 1, 1, R45 ;  /* 0x3c003c0002037831 */ /* 0x004fca000000002d */
[----:B------:R-:W2:Y:S02]  /*a150*/  ATOMS.CAST.SPIN P1, [R0+0x4], R2, R3 ;  /* 0x000004020000758d */ /* 0x000ea40001820003 */
[----:B--2---:R-:W-:Y:S05]  /*a160*/  @!P1 BRA `(.L_x_3916) ;  /* 0xfffffffc00f09947 */ /* 0x004fea000383ffff */
[----:B------:R-:W-:Y:S05]  /*a170*/  BRA `(.L_x_3914) ;  /* 0x00000000000c7947 */ /* 0x000fea0003800000 */
.L_x_3915:
[----:B------:R-:W2:Y:S02]  /*a180*/  LD.E R0, desc[UR12][R4.64+0x4] ;  /* 0x0000040c04007980 */ /* 0x000ea4000c101900 */
[----:B--2---:R-:W-:-:S05]  /*a190*/  IADD3 R3, PT, PT, R45, R0, RZ ;  /* 0x000000002d037210 */ /* 0x004fca0007ffe0ff */
[----:B------:R3:W-:Y:S02]  /*a1a0*/  ST.E desc[UR12][R4.64+0x4], R3 ;  /* 0x0000040304007985 */ /* 0x0007e4000c10190c */
.L_x_3914:
[----:B------:R-:W-:Y:S05]  /*a1b0*/  BSYNC.RECONVERGENT B0 ;  /* 0x0000000000007941 */ /* 0x000fea0003800200 */
.L_x_3913:
[----:B------:R-:W-:Y:S05]  /*a1c0*/  @!P0 EXIT ;  /* 0x000000000000894d */ /* 0x000fea0003800000 */
[----:B--23--:R-:W-:-:S05]  /*a1d0*/  IMAD.WIDE R4, R47, 0x2, R4 ;  /* 0x000000022f047825 */ /* 0x00cfca00078e0204 */
[----:B------:R2:W-:Y:S01]  /*a1e0*/  ATOM.E.ADD.F16x2.RN.STRONG.GPU P0, RZ, desc[UR12][R4.64], R44 ;  /* 0x8000002c04ff79a2 */ /* 0x0005e2000c10e10c */
[----:B------:R-:W-:Y:S04]  /*a1f0*/  BSSY.RECONVERGENT B0, `(.L_x_3917) ;  /* 0x000000e000007945 */ /* 0x000fe80003800200 */
[----:B--2---:R-:W-:Y:S05]  /*a200*/  @P0 BRA `(.L_x_3918) ;  /* 0x0000000000300947 */ /* 0x004fea0003800000 */
[----:B------:R-:W2:Y:S02]  /*a210*/  QSPC.E.S P0, RZ, [R4] ;  /* 0x0000000004ff73aa */ /* 0x000ea40000000500 */
[----:B--2---:R-:W-:Y:S05]  /*a220*/  @!P0 BRA `(.L_x_3919) ;  /* 0x00000000001c8947 */ /* 0x004fea0003800000 */
[----:B------:R-:W-:-:S04]  /*a230*/  MOV R2, R4 ;  /* 0x0000000400027202 */ /* 0x000fc80000000f00 */
[----:B------:R-:W-:-:S07]  /*a240*/  MOV R0, R2 ;  /* 0x0000000200007202 */ /* 0x000fce0000000f00 */
.L_x_3920:
[----:B------:R-:W2:Y:S02]  /*a250*/  LDS R2, [R0] ;  /* 0x0000000000027984 */ /* 0x000ea40000000800 */
[----:B--2---:R-:W-:-:S05]  /*a260*/  HADD2 R3, R2, R44 ;  /* 0x0000002c02037230 */ /* 0x004fca0000000000 */
[----:B------:R-:W2:Y:S02]  /*a270*/  ATOMS.CAST.SPIN P0, [R0], R2, R3 ;  /* 0x000000020000758d */ /* 0x000ea40001800003 */
[----:B--2---:R-:W-:Y:S05]  /*a280*/  @!P0 BRA `(.L_x_3920) ;  /* 0xfffffffc00f08947 */ /* 0x004fea000383ffff */
[----:B------:R-:W-:Y:S05]  /*a290*/  BRA `(.L_x_3918) ;  /* 0x00000000000c7947 */ /* 0x000fea0003800000 */
.L_x_3919:
[----:B------:R-:W2:Y:S02]  /*a2a0*/  LD.E R0, desc[UR12][R4.64] ;  /* 0x0000000c04007980 */ /* 0x000ea4000c101900 */
[----:B--2---:R-:W-:-:S05]  /*a2b0*/  IADD3 R3, PT, PT, R44, R0, RZ ;  /* 0x000000002c037210 */ /* 0x004fca0007ffe0ff */
[----:B------:R2:W-:Y:S02]  /*a2c0*/  ST.E desc[UR12][R4.64], R3 ;  /* 0x0000000304007985 */ /* 0x0005e4000c10190c */
.L_x_3918:
[----:B------:R-:W-:Y:S05]  /*a2d0*/  BSYNC.RECONVERGENT B0 ;  /* 0x0000000000007941 */ /* 0x000fea0003800200 */
.L_x_3917:
[----:B------:R3:W-:Y:S02]  /*a2e0*/  ATOM.E.ADD.F16x2.RN.STRONG.GPU P0, RZ, desc[UR12][R4.64+0x4], R43 ;  /* 0x8000042b04ff79a2 */ /* 0x0007e4000c10e10c */
[----:B---3--:R-:W-:Y:S05]  /*a2f0*/  @P0 EXIT ;  /* 0x000000000000094d */ /* 0x008fea0003800000 */
[----:B------:R-:W3:Y:S02]  /*a300*/  QSPC.E.S P0, RZ, [R4+0x4] ;  /* 0x0000040004ff73aa */ /* 0x000ee40000000500 */
[----:B---3--:R-:W-:Y:S05]  /*a310*/  @!P0 BRA `(.L_x_3921) ;  /* 0x00000000001c8947 */ /* 0x008fea0003800000 */
[----:B------:R-:W-:-:S04]  /*a320*/  MOV R2, R4 ;  /* 0x0000000400027202 */ /* 0x000fc80000000f00 */
[----:B------:R-:W-:-:S07]  /*a330*/  MOV R0, R2 ;  /* 0x0000000200007202 */ /* 0x000fce0000000f00 */
.L_x_3922:
[----:B------:R-:W2:Y:S02]  /*a340*/  LDS R2, [R0+0x4] ;  /* 0x0000040000027984 */ /* 0x000ea40000000800 */
[----:B--2---:R-:W-:-:S05]  /*a350*/  HFMA2 R3, R2, 1, 1, R43 ;  /* 0x3c003c0002037831 */ /* 0x004fca000000002b */
[----:B------:R-:W2:Y:S02]  /*a360*/  ATOMS.CAST.SPIN P0, [R0+0x4], R2, R3 ;  /* 0x000004020000758d */ /* 0x000ea40001800003 */
[----:B--2---:R-:W-:Y:S05]  /*a370*/  @!P0 BRA `(.L_x_3922) ;  /* 0xfffffffc00f08947 */ /* 0x004fea000383ffff */
[----:B------:R-:W-:Y:S05]  /*a380*/  EXIT ;  /* 0x000000000000794d */ /* 0x000fea0003800000 */
.L_x_3921:
[----:B------:R-:W2:Y:S02]  /*a390*/  LD.E R0, desc[UR12][R4.64+0x4] ;  /* 0x0000040c04007980 */ /* 0x000ea4000c101900 */
[----:B--2---:R-:W-:-:S05]  /*a3a0*/  IADD3 R3, PT, PT, R43, R0, RZ ;  /* 0x000000002b037210 */ /* 0x004fca0007ffe0ff */
[----:B------:R-:W-:Y:S01]  /*a3b0*/  ST.E desc[UR12][R4.64+0x4], R3 ;  /* 0x0000040304007985 */ /* 0x000fe2000c10190c */
[----:B------:R-:W-:Y:S05]  /*a3c0*/  EXIT ;  /* 0x000000000000794d */ /* 0x000fea0003800000 */
.L_x_3923:
        /* <DEDUP_REMOVED lines=11> */
.L_x_5334:


//--------------------- .text._Z23gemm_half_q_half_kernelILi2ELi152ELb1ELb0ELi64EEvPK6__halfPKjS4_S2_PS0_iiiiPKtS7_iiiiiibS2_i --------------------------
	.section	.text._Z23gemm_half_q_half_kernelILi2ELi152ELb1ELb0ELi64EEvPK6__halfPKjS4_S2_PS0_iiiiPKtS7_iiiiiibS2_i,"ax",@progbits
	.align	128
        .global         _Z23gemm_half_q_half_kernelILi2ELi152ELb1ELb0ELi64EEvPK6__halfPKjS4_S2_PS0_iiiiPKtS7_iiiiiibS2_i
        .type           _Z23gemm_half_q_half_kernelILi2ELi152ELb1ELb0ELi64EEvPK6__halfPKjS4_S2_PS0_iiiiPKtS7_iiiiiibS2_i,@function
        .size           _Z23gemm_half_q_half_kernelILi2ELi152ELb1ELb0ELi64EEvPK6__halfPKjS4_S2_PS0_iiiiPKtS7_iiiiiibS2_i,(.L_x_5335 - _Z23gemm_half_q_half_kernelILi2ELi152ELb1ELb0ELi64EEvPK6__halfPKjS4_S2_PS0_iiiiPKtS7_iiiiiibS2_i)
        .other          _Z23gemm_half_q_half_kernelILi2ELi152ELb1ELb0ELi64EEvPK6__halfPKjS4_S2_PS0_iiiiPKtS7_iiiiiibS2_i,@"STO_CUDA_ENTRY STV_DEFAULT"
_Z23gemm_half_q_half_kernelILi2ELi152ELb1ELb0ELi64EEvPK6__halfPKjS4_S2_PS0_iiiiPKtS7_iiiiiibS2_i:
.text._Z23gemm_half_q_half_kernelILi2ELi152ELb1ELb0ELi64EEvPK6__halfPKjS4_S2_PS0_iiiiPKtS7_iiiiiibS2_i:
        /* <DEDUP_REMOVED lines=64> */
.L_x_3929:
        /* <DEDUP_REMOVED lines=32> */
.L_x_3928:
        /* <DEDUP_REMOVED lines=20> */
.L_x_3930:
[----:B------:R-:W-:-:S13]  /*0740*/  ISETP.EQ.AND P2, PT, R16, RZ, PT ;  /* 0x000000ff1000720c */ /* 0x000fda0003f42270 */
[----:B------:R-:W-:Y:S05]  /*0750*/  @!P0 BRA P2, `(.L_x_3925) ;  /* 0x0000000400788947 */ /* 0x000fea0001000000 */
.L_x_3927:
        /* <DEDUP_REMOVED lines=12> */
.L_x_3926:
        /* <DEDUP_REMOVED lines=16> */
.L_x_3933:
        /* <DEDUP_REMOVED lines=32> */
.L_x_3932:
        /* <DEDUP_REMOVED lines=21> */
.L_x_3934:
[----:B------:R-:W-:-:S13]  /*0c70*/  ISETP.NE.OR P0, PT, R16, RZ, P0 ;  /* 0x000000ff1000720c */ /* 0x000fda0000705670 */
[----:B------:R-:W-:Y:S05]  /*0c80*/  @!P0 BRA `(.L_x_3925) ;  /* 0x00000000002c8947 */ /* 0x000fea0003800000 */
.L_x_3931:
        /* <DEDUP_REMOVED lines=11> */
.L_x_3925:
[----:B0-----:R-:W-:Y:S05]  /*0d40*/  BSYNC.RECONVERGENT B0 ;  /* 0x0000000000007941 */ /* 0x001fea0003800200 */
.L_x_3924:
        /* <DEDUP_REMOVED lines=21> */
.L_x_3938:
        /* <DEDUP_REMOVED lines=15> */
.L_x_3937:
        /* <DEDUP_REMOVED lines=12> */
.L_x_3939:
[----:B------:R-:W-:-:S13]  /*1050*/  ISETP.NE.OR P0, PT, R16, RZ, P0 ;  /* 0x000000ff1000720c */ /* 0x000fda0000705670 */
[----:B------:R-:W-:Y:S05]  /*1060*/  @!P0 BRA `(.L_x_3935) ;  /* 0x00000000001c8947 */ /* 0x000fea0003800000 */
.L_x_3936:
[----:B01----:R-:W0:Y:S02]  /*1070*/  LDC.64 R6, c[0x0][0x3a0] ;  /* 0x0000e800ff067b82 */ /* 0x003e240000000a00 */
.L_x_3940:
[----:B0-----:R-:W-:Y:S01]  /*1080*/  IMAD.WIDE R8, R0, 0x2, R6 ;  /* 0x0000000200087825 */ /* 0x001fe200078e0206 */
[----:B------:R-:W-:Y:S02]  /*1090*/  IADD3 R16, PT, PT, R16, 0x1, RZ ;  /* 0x0000000110107810 */ /* 0x000fe40007ffe0ff */
[----:B------:R-:W-:Y:S02]  /*10a0*/  IADD3 R0, PT, PT, R0, R43, RZ ;  /* 0x0000002b00007210 */ /* 0x000fe40007ffe0ff */
[----:B------:R2:W-:Y:S01]  /*10b0*/  STG.E.64 desc[UR8][R8.64], RZ ;  /* 0x000000ff08007986 */ /* 0x0005e2000c101b08 */
[----:B------:R-:W-:-:S13]  /*10c0*/  ISETP.NE.AND P0, PT, R16, RZ, PT ;  /* 0x000000ff1000720c */ /* 0x000fda0003f05270 */
[----:B--2---:R-:W-:Y:S05]  /*10d0*/  @P0 BRA `(.L_x_3940) ;  /* 0xfffffffc00e80947 */ /* 0x004fea000383ffff */
.L_x_3935:
        /* <DEDUP_REMOVED lines=15> */
.L_x_3942:
        /* <DEDUP_REMOVED lines=44> */
.L_x_3941:
        /* <DEDUP_REMOVED lines=27> */
.L_x_3943:
        /* <DEDUP_REMOVED lines=8> */
.L_x_3944:
        /* <DEDUP_REMOVED lines=8> */
.L_x_3945:
        /* <DEDUP_REMOVED lines=8> */
.L_x_3946:
        /* <DEDUP_REMOVED lines=8> */
.L_x_3947:
        /* <DEDUP_REMOVED lines=34> */
.L_x_3957:
        /* <DEDUP_REMOVED lines=308> */
.L_x_3949:
        /* <DEDUP_REMOVED lines=125> */
.L_x_3950:
        /* <DEDUP_REMOVED lines=195> */
.L_x_3951:
        /* <DEDUP_REMOVED lines=131> */
.L_x_3952:
        /* <DEDUP_REMOVED lines=138> */
.L_x_3953:
        /* <DEDUP_REMOVED lines=91> */
.L_x_3954:
        /* <DEDUP_REMOVED lines=93> */
.L_x_3955:
        /* <DEDUP_REMOVED lines=93> */
.L_x_3956:
        /* <DEDUP_REMOVED lines=8> */
.L_x_3948:
[----:B------:R-:W1:Y:S02]  /*6440*/  LDCU UR5, c[0x0][0x3d0] ;  /* 0x00007a00ff0577ac */ /* 0x000e640008000800 */
[----:B-1----:R-:W-:-:S04]  /*6450*/  VIMNMX R19, PT, PT, R42, UR5, PT ;  /* 0x000000052a137c48 */ /* 0x002fc8000bfe0100 */
        /* <DEDUP_REMOVED lines=8> */
.L_x_3961:
        /* <DEDUP_REMOVED lines=349> */
.L_x_3959:
        /* <DEDUP_REMOVED lines=80> */
.L_x_3960:
        /* <DEDUP_REMOVED lines=8> */
.L_x_3958:
        /* <DEDUP_REMOVED lines=9> */
.L_x_3971:
[----:B------:R-:W-:Y:S01]  /*80c0*/  ISETP.NE.AND P0, PT, R44, R53, PT ;  /* 0x000000352c00720c */ /* 0x000fe20003f05270 */
[----:B------:R-:W0:Y:S01]  /*80d0*/  LDC R43, c[0x0][0x3ac] ;  /* 0x0000eb00ff2b7b82 */ /* 0x000e220000000800 */
[----:B------:R-:W2:Y:S11]  /*80e0*/  LDG.E.128.CONSTANT R28, desc[UR8][R32.64] ;  /* 0x00000008201c7981 */ /* 0x000eb6000c1e9d00 */
[----:B------:R-:W-:Y:S01]  /*80f0*/  @!P0 LEA R2, R56, R1, 0x3 ;  /* 0x0000000138028211 */ /* 0x000fe200078e18ff */
[----:B------:R1:W5:Y:S05]  /*8100*/  @!P0 LDG.E.U16.CONSTANT R25, desc[UR8][R20.64] ;  /* 0x0000000814198981 */ /* 0x00036a000c1e9500 */
[----:B------:R-:W3:Y:S01]  /*8110*/  @!P0 LDL.64 R2, [R2+0x8] ;  /* 0x0000080002028983 */ /* 0x000ee20000100a00 */
[----:B0-----:R-:W-:-:S04]  /*8120*/  IMAD.WIDE R16, R43, 0x4, R32 ;  /* 0x000000042b107825 */ /* 0x001fc800078e0220 */
[C---:B------:R-:W-:Y:S02]  /*8130*/  IMAD.WIDE R12, R43.reuse, 0x4, R16 ;  /* 0x000000042b0c7825 */ /* 0x040fe400078e0210 */
[----:B------:R-:W5:Y:S02]  /*8140*/  LDG.E.128.CONSTANT R16, desc[UR8][R16.64] ;  /* 0x0000000810107981 */ /* 0x000f64000c1e9d00 */
[----:B------:R-:W-:Y:S02]  /*8150*/  IMAD.WIDE R6, R43, 0x4, R12 ;  /* 0x000000042b067825 */ /* 0x000fe400078e020c */
[----:B------:R-:W5:Y:S04]  /*8160*/  LDG.E.128.CONSTANT R12, desc[UR8][R12.64] ;  /* 0x000000080c0c7981 */ /* 0x000f68000c1e9d00 */
[----:B------:R1:W5:Y:S01]  /*8170*/  LDG.E.128.CONSTANT R8, desc[UR8][R6.64] ;  /* 0x0000000806087981 */ /* 0x000362000c1e9d00 */
[----:B------:R-:W-:-:S02]  /*8180*/  ISETP.NE.AND P2, PT, R45, RZ, PT ;  /* 0x000000ff2d00720c */ /* 0x000fc40003f45270 */
[----:B------:R-:W-:Y:S02]  /*8190*/  MOV R5, 0x2c00 ;  /* 0x00002c0000057802 */ /* 0x000fe40000000f00 */
[C---:B--2---:R-:W-:Y:S02]  /*81a0*/  LOP3.LUT R4, R29.reuse, 0xf000f, RZ, 0xc0, !PT ;  /* 0x000f000f1d047812 */ /* 0x044fe400078ec0ff */
[----:B------:R-:W-:Y:S02]  /*81b0*/  LOP3.LUT R22, R29, 0xf000f0, RZ, 0xc0, !PT ;  /* 0x00f000f01d167812 */ /* 0x000fe400078ec0ff */
[----:B------:R-:W-:Y:S02]  /*81c0*/  SHF.R.U32.HI R29, RZ, 0x8, R29 ;  /* 0x00000008ff1d7819 */ /* 0x000fe4000001161d */
[C---:B------:R-:W-:Y:S02]  /*81d0*/  LOP3.LUT R27, R30.reuse, 0xf000f, RZ, 0xc0, !PT ;  /* 0x000f000f1e1b7812 */ /* 0x040fe400078ec0ff */
[----:B------:R-:W-:-:S02]  /*81e0*/  LOP3.LUT R32, R30, 0xf000f0, RZ, 0xc0, !PT ;  /* 0x00f000f01e207812 */ /* 0x000fc400078ec0ff */
[----:B------:R-:W-:Y:S02]  /*81f0*/  SHF.R.U32.HI R30, RZ, 0x8, R30 ;  /* 0x00000008ff1e7819 */ /* 0x000fe4000001161e */
[----:B------:R-:W-:Y:S02]  /*8200*/  LOP3.LUT R0, R28, 0xf000f, RZ, 0xc0, !PT ;  /* 0x000f000f1c007812 */ /* 0x000fe400078ec0ff */
[----:B---3--:R-:W-:Y:S02]  /*8210*/  @!P0 PRMT R41, R2, 0x7610, R41 ;  /* 0x0000761002298816 */ /* 0x008fe40000000029 */
[----:B------:R-:W-:Y:S02]  /*8220*/  @!P0 PRMT R40, R3, 0x7610, R40 ;  /* 0x0000761003288816 */ /* 0x000fe40000000028 */
[----:B------:R-:W-:Y:S02]  /*8230*/  @!P0 PRMT R41, R41, 0x7610, R2 ;  /* 0x0000761029298816 */ /* 0x000fe40000000002 */
[----:B------:R-:W-:-:S02]  /*8240*/  LOP3.LUT R2, R28, 0xf000f0, RZ, 0xc0, !PT ;  /* 0x00f000f01c027812 */ /* 0x000fc400078ec0ff */
[----:B------:R-:W-:Y:S02]  /*8250*/  LOP3.LUT R26, R22, 0x64006400, RZ, 0xfc, !PT ;  /* 0x64006400161a7812 */ /* 0x000fe400078efcff */
[----:B------:R-:W-:Y:S02]  /*8260*/  SHF.R.U32.HI R28, RZ, 0x8, R28 ;  /* 0x00000008ff1c7819 */ /* 0x000fe4000001161c */
[----:B------:R-:W-:Y:S02]  /*8270*/  SHF.R.U32.HI R35, RZ, 0x8, R31 ;  /* 0x00000008ff237819 */ /* 0x000fe4000001161f */
[----:B------:R-:W-:Y:S02]  /*8280*/  LOP3.LUT R22, R29, 0xf000f, RZ, 0xc0, !PT ;  /* 0x000f000f1d167812 */ /* 0x000fe400078ec0ff */
[C---:B------:R-:W-:Y:S02]  /*8290*/  LOP3.LUT R33, R31.reuse, 0xf000f, RZ, 0xc0, !PT ;  /* 0x000f000f1f217812 */ /* 0x040fe400078ec0ff */
[----:B------:R-:W-:-:S02]  /*82a0*/  LOP3.LUT R34, R31, 0xf000f0, RZ, 0xc0, !PT ;  /* 0x00f000f01f227812 */ /* 0x000fc400078ec0ff */
[----:B------:R-:W-:Y:S02]  /*82b0*/  LOP3.LUT R29, R29, 0xf000f0, RZ, 0xc0, !PT ;  /* 0x00f000f01d1d7812 */ /* 0x000fe400078ec0ff */
        /* <DEDUP_REMOVED lines=34> */
[----:B------:R-:W-:Y:S02]  /*84e0*/  HADD2 R34, R3, -1032, -1032 ;  /* 0xe408e40803227430 */ /* 0x000fe40000000000 */
[----:B------:R-:W-:Y:S02]  /*84f0*/  HFMA2 R35, R4, R5.H0_H0, -72, -72 ;  /* 0xd480d48004237431 */ /* 0x000fe40000040005 */
[----:B------:R-:W-:-:S02]  /*8500*/  HADD2 R36, R36, -1032, -1032 ;  /* 0xe408e40824247430 */ /* 0x000fc40000000000 */
[----:B------:R-:W-:Y:S01]  /*8510*/  HFMA2 R47, R50, R5.H0_H0, -72, -72 ;  /* 0xd480d480322f7431 */ /* 0x000fe20000040005 */
[----:B-1----:R-:W-:Y:S06]  /*8520*/  @!P2 BRA `(.L_x_3963) ;  /* 0x000000040068a947 */ /* 0x002fec0003800000 */
        /* <DEDUP_REMOVED lines=90> */
.L_x_3963:
[----:B------:R-:W-:Y:S05]  /*8ad0*/  @P1 BRA `(.L_x_3964) ;  /* 0x0000000400681947 */ /* 0x000fea0003800000 */
[----:B------:R-:W0:Y:S01]  /*8ae0*/  LDS.64 R2, [UR4] ;  /* 0x00000004ff027984 */ /* 0x000e220008000a00 */
        /* <DEDUP_REMOVED lines=35> */
[-C--:B------:R-:W-:Y:S01]  /*8d20*/  FFMA.FTZ R0, R3, R55.reuse, R0 ;  /* 0x0000003703007223 */ /* 0x080fe20000010000 */
[----:B------:R-:W-:Y:S02]  /*8d30*/  HADD2.F32 R4, -RZ, R27.H1_H1 ;  /* 0x3000001bff047230 */ /* 0x000fe40000004100 */
[----:B------:R-:W-:Y:S02]  /*8d40*/  HADD2.F32 R33, -RZ, R33.H1_H1 ;  /* 0x30000021ff217230 */ /* 0x000fe40000004100 */
[----:B------:R-:W-:Y:S02]  /*8d50*/  HADD2.F32 R3, -RZ, R26.H0_H0 ;  /* 0x2000001aff037230 */ /* 0x000fe40000004100 */
        /* <DEDUP_REMOVED lines=50> */
.L_x_3964:
        /* <DEDUP_REMOVED lines=143> */
.L_x_3965:
        /* <DEDUP_REMOVED lines=37> */
[--C-:B------:R-:W-:Y:S02]  /*9bc0*/  HADD2.F32 R2, -RZ, R17.reuse.H0_H0 ;  /* 0x20000011ff027230 */ /* 0x100fe40000004100 */
[----:B------:R-:W-:Y:S01]  /*9bd0*/  FFMA.FTZ R22, R27, R47, R4 ;  /* 0x0000002f1b167223 */ /* 0x000fe20000010004 */
[----:B------:R-:W-:Y:S02]  /*9be0*/  HADD2.F32 R4, -RZ, R17.H1_H1 ;  /* 0x30000011ff047230 */ /* 0x000fe40000004100 */
[----:B------:R-:W-:Y:S02]  /*9bf0*/  HADD2.F32 R19, -RZ, R32.H0_H0 ;  /* 0x20000020ff137230 */ /* 0x000fe40000004100 */
[----:B------:R-:W-:Y:S02]  /*9c00*/  HADD2.F32 R29, -RZ, R29.H1_H1 ;  /* 0x3000001dff1d7230 */ /* 0x000fe40000004100 */
[----:B------:R-:W-:-:S02]  /*9c10*/  HADD2.F32 R17, -RZ, R30.H0_H0 ;  /* 0x2000001eff117230 */ /* 0x000fc40000004100 */
        /* <DEDUP_REMOVED lines=48> */
.L_x_3966:
[C---:B------:R-:W-:Y:S02]  /*9f20*/  LOP3.LUT R0, R12.reuse, 0xf000f, RZ, 0xc0, !PT ;  /* 0x000f000f0c007812 */ /* 0x040fe400078ec0ff */
[----:B------:R-:W-:Y:S02]  /*9f30*/  LOP3.LUT R2, R12, 0xf000f0, RZ, 0xc0, !PT ;  /* 0x00f000f00c027812 */ /* 0x000fe400078ec0ff */
[C---:B------:R-:W-:Y:S02]  /*9f40*/  LOP3.LUT R4, R13.reuse, 0xf000f, RZ, 0xc0, !PT ;  /* 0x000f000f0d047812 */ /* 0x040fe400078ec0ff */
[----:B------:R-:W-:Y:S02]  /*9f50*/  LOP3.LUT R16, R13, 0xf000f0, RZ, 0xc0, !PT ;  /* 0x00f000f00d107812 */ /* 0x000fe400078ec0ff */
[----:B------:R-:W-:Y:S02]  /*9f60*/  SHF.R.U32.HI R12, RZ, 0x8, R12 ;  /* 0x00000008ff0c7819 */ /* 0x000fe4000001160c */
[----:B------:R-:W-:-:S02]  /*9f70*/  SHF.R.U32.HI R13, RZ, 0x8, R13 ;  /* 0x00000008ff0d7819 */ /* 0x000fc4000001160d */
[C---:B------:R-:W-:Y:S02]  /*9f80*/  LOP3.LUT R17, R14.reuse, 0xf000f, RZ, 0xc0, !PT ;  /* 0x000f000f0e117812 */ /* 0x040fe400078ec0ff */
[----:B------:R-:W-:Y:S02]  /*9f90*/  LOP3.LUT R22, R14, 0xf000f0, RZ, 0xc0, !PT ;  /* 0x00f000f00e167812 */ /* 0x000fe400078ec0ff */
        /* <DEDUP_REMOVED lines=136> */
.L_x_3967:
        /* <DEDUP_REMOVED lines=12> */
[--C-:B------:R-:W-:Y:S02]  /*a8e0*/  HADD2.F32 R2, -RZ, R16.reuse.H0_H0 ;  /* 0x20000010ff027230 */ /* 0x100fe40000004100 */
[----:B------:R-:W-:Y:S01]  /*a8f0*/  FFMA.FTZ R17, R42, R36, R17 ;  /* 0x000000242a117223 */ /* 0x000fe20000010011 */
[----:B------:R-:W-:Y:S02]  /*a900*/  HADD2.F32 R3, -RZ, R19.H0_H0 ;  /* 0x20000013ff037230 */ /* 0x000fe40000004100 */
[----:B------:R-:W-:-:S02]  /*a910*/  HADD2.F32 R16, -RZ, R16.H1_H1 ;  /* 0x30000010ff107230 */ /* 0x000fc40000004100 */
[-C--:B------:R-:W-:Y:S01]  /*a920*/  FFMA.FTZ R39, R2, R35.reuse, RZ ;  /* 0x0000002302277223 */ /* 0x080fe200000100ff */
[----:B------:R-:W-:Y:S02]  /*a930*/  HADD2.F32 R0, -RZ, R15.H0_H0 ;  /* 0x2000000fff007230 */ /* 0x000fe40000004100 */
[-C--:B------:R-:W-:Y:S01]  /*a940*/  FFMA.FTZ R3, R3, R35.reuse, RZ ;  /* 0x0000002303037223 */ /* 0x080fe200000100ff */
[----:B------:R-:W-:Y:S01]  /*a950*/  FFMA.FTZ R35, R4, R35, RZ ;  /* 0x0000002304237223 */ /* 0x000fe200000100ff */
[----:B------:R-:W-:Y:S02]  /*a960*/  HADD2.F32 R4, -RZ, R19.H1_H1 ;  /* 0x30000013ff047230 */ /* 0x000fe40000004100 */
[----:B------:R-:W-:Y:S01]  /*a970*/  FFMA.FTZ R39, R16, R36, R39 ;  /* 0x0000002410277223 */ /* 0x000fe20000010027 */
[----:B------:R-:W-:Y:S02]  /*a980*/  HADD2.F32 R16, -RZ, R22.H0_H0 ;  /* 0x20000016ff107230 */ /* 0x000fe40000004100 */
[----:B------:R-:W-:Y:S01]  /*a990*/  FFMA.FTZ R0, R0, R38, R17 ;  /* 0x0000002600007223 */ /* 0x000fe20000010011 */
[----:B------:R-:W-:-:S02]  /*a9a0*/  HADD2.F32 R2, -RZ, R18.H0_H0 ;  /* 0x20000012ff027230 */ /* 0x000fc40000004100 */
[-C--:B------:R-:W-:Y:S01]  /*a9b0*/  FFMA.FTZ R3, R4, R36.reuse, R3 ;  /* 0x0000002404037223 */ /* 0x080fe20000010003 */
        /* <DEDUP_REMOVED lines=9> */
[--C-:B-1----:R-:W-:Y:S02]  /*aa50*/  HADD2.F32 R4, -RZ, R13.reuse.H1_H1 ;  /* 0x3000000dff047230 */ /* 0x102fe40000004100 */
[-C--:B------:R-:W-:Y:S01]  /*aa60*/  FFMA.FTZ R16, R3, R37.reuse, R2 ;  /* 0x0000002503107223 */ /* 0x080fe20000010002 */
[----:B------:R-:W-:Y:S02]  /*aa70*/  HADD2.F32 R2, -RZ, R13.H0_H0 ;  /* 0x2000000dff027230 */ /* 0x000fe40000004100 */
[----:B------:R-:W-:Y:S01]  /*aa80*/  FFMA.FTZ R0, R15, R37, R0 ;  /* 0x000000250f007223 */ /* 0x000fe20000010000 */
[----:B------:R-:W-:Y:S02]  /*aa90*/  HADD2.F32 R19, -RZ, R26.H1_H1 ;  /* 0x3000001aff137230 */ /* 0x000fe40000004100 */
[----:B------:R-:W-:Y:S02]  /*aaa0*/  HADD2.F32 R3, -RZ, R12.H0_H0 ;  /* 0x2000000cff037230 */ /* 0x000fe40000004100 */
[----:B------:R-:W-:-:S02]  /*aab0*/  HADD2.F32 R13, -RZ, R27.H0_H0 ;  /* 0x2000001bff0d7230 */ /* 0x000fc40000004100 */
[----:B------:R-:W-:Y:S01]  /*aac0*/  FFMA.FTZ R38, R19, R37, R38 ;  /* 0x0000002513267223 */ /* 0x000fe20000010026 */
[----:B------:R-:W-:Y:S02]  /*aad0*/  HADD2.F32 R12, -RZ, R12.H1_H1 ;  /* 0x3000000cff0c7230 */ /* 0x000fe40000004100 */
[----:B------:R-:W-:Y:S02]  /*aae0*/  HADD2.F32 R15, -RZ, R29.H0_H0 ;  /* 0x2000001dff0f7230 */ /* 0x000fe40000004100 */
[-C--:B------:R-:W-:Y:S01]  /*aaf0*/  FFMA.FTZ R13, R13, R3.reuse, R0 ;  /* 0x000000030d0d7223 */ /* 0x080fe20000010000 */
[----:B------:R-:W-:Y:S02]  /*ab00*/  HADD2.F32 R22, -RZ, R27.H1_H1 ;  /* 0x3000001bff167230 */ /* 0x000fe40000004100 */
        /* <DEDUP_REMOVED lines=44> */
.L_x_3968:
[C---:B------:R-:W-:Y:S02]  /*add0*/  LOP3.LUT R18, R10.reuse, 0xf000f, RZ, 0xc0, !PT ;  /* 0x000f000f0a127812 */ /* 0x040fe400078ec0ff */
[----:B------:R-:W-:Y:S02]  /*ade0*/  LOP3.LUT R12, R10, 0xf000f0, RZ, 0xc0, !PT ;  /* 0x00f000f00a0c7812 */ /* 0x000fe400078ec0ff */
[----:B------:R-:W-:Y:S02]  /*adf0*/  SHF.R.U32.HI R19, RZ, 0x8, R10 ;  /* 0x00000008ff137819 */ /* 0x000fe4000001160a */
[C---:B------:R-:W-:Y:S02]  /*ae00*/  LOP3.LUT R3, R9.reuse, 0xf000f, RZ, 0xc0, !PT ;  /* 0x000f000f09037812 */ /* 0x040fe400078ec0ff */
[----:B------:R-:W-:Y:S02]  /*ae10*/  LOP3.LUT R2, R9, 0xf000f0, RZ, 0xc0, !PT ;  /* 0x00f000f009027812 */ /* 0x000fe400078ec0ff */
[----:B------:R-:W-:-:S02]  /*ae20*/  LOP3.LUT R10, R11, 0xf000f0, RZ, 0xc0, !PT ;  /* 0x00f000f00b0a7812 */ /* 0x000fc400078ec0ff */
[----:B------:R-:W-:Y:S02]  /*ae30*/  LOP3.LUT R0, R8, 0xf000f0, RZ, 0xc0, !PT ;  /* 0x00f000f008007812 */ /* 0x000fe400078ec0ff */
[----:B------:R-:W-:Y:S02]  /*ae40*/  SHF.R.U32.HI R9, RZ, 0x8, R9 ;  /* 0x00000008ff097819 */ /* 0x000fe40000011609 */
        /* <DEDUP_REMOVED lines=40> */
[----:B------:R-:W-:Y:S02]  /*b0d0*/  HADD2 R24, R8, -1032, -1032 ;  /* 0xe408e40808187430 */ /* 0x000fe40000000000 */
[----:B------:R-:W-:-:S02]  /*b0e0*/  HADD2 R26, R9, -1032, -1032 ;  /* 0xe408e408091a7430 */ /* 0x000fc40000000000 */
[----:B------:R-:W-:Y:S02]  /*b0f0*/  HADD2 R27, R27, -1032, -1032 ;  /* 0xe408e4081b1b7430 */ /* 0x000fe40000000000 */
[----:B------:R-:W-:Y:S01]  /*b100*/  HADD2 R28, R0, -1032, -1032 ;  /* 0xe408e408001c7430 */ /* 0x000fe20000000000 */
[----:B------:R-:W-:Y:S06]  /*b110*/  @!P2 BRA `(.L_x_3969) ;  /* 0x000000040068a947 */ /* 0x000fec0003800000 */
        /* <DEDUP_REMOVED lines=90> */
.L_x_3969:
[----:B------:R-:W-:Y:S02]  /*b6c0*/  @!P0 MOV R56, R36 ;  /* 0x0000002400388202 */ /* 0x000fe40000000f00 */
[----:B------:R-:W-:Y:S01]  /*b6d0*/  @!P0 IADD3 R53, PT, PT, R25, R44, RZ ;  /* 0x0000002c19358210 */ /* 0x000fe20007ffe0ff */
[----:B------:R-:W-:Y:S06]  /*b6e0*/  @P1 BRA `(.L_x_3970) ;  /* 0x0000000400681947 */ /* 0x000fec0003800000 */
        /* <DEDUP_REMOVED lines=19> */
[----:B------:R-:W-:Y:S01]  /*b820*/  FFMA.FTZ R14, R3, R25, RZ ;  /* 0x00000019030e7223 */ /* 0x000fe200000100ff */
        /* <DEDUP_REMOVED lines=30> */
[----:B------:R-:W-:Y:S02]  /*ba10*/  HADD2.F32 R2, -RZ, R9.H0_H0 ;  /* 0x20000009ff027230 */ /* 0x000fe40000004100 */
[-C--:B------:R-:W-:Y:S01]  /*ba20*/  FFMA.FTZ R3, R24, R8.reuse, R3 ;  /* 0x0000000818037223 */ /* 0x080fe20000010003 */
[----:B------:R-:W-:Y:S02]  /*ba30*/  HADD2.F32 R10, -RZ, R27.H1_H1 ;  /* 0x3000001bff0a7230 */ /* 0x000fe40000004100 */
[----:B------:R-:W-:Y:S01]  /*ba40*/  FFMA.FTZ R19, R26, R8, R19 ;  /* 0x000000081a137223 */ /* 0x000fe20000010013 */
[----:B------:R-:W-:Y:S02]  /*ba50*/  HADD2.F32 R28, -RZ, R28.H1_H1 ;  /* 0x3000001cff1c7230 */ /* 0x000fe40000004100 */
[----:B------:R-:W-:-:S02]  /*ba60*/  HADD2.F32 R0, -RZ, R15.H0_H0 ;  /* 0x2000000fff007230 */ /* 0x000fc40000004100 */
[-C--:B------:R-:W-:Y:S01]  /*ba70*/  FFMA.FTZ R25, R10, R8.reuse, R25 ;  /* 0x000000080a197223 */ /* 0x080fe20000010019 */
[--C-:B------:R-:W-:Y:S02]  /*ba80*/  HADD2.F32 R4, -RZ, R16.reuse.H0_H0 ;  /* 0x20000010ff047230 */ /* 0x100fe40000004100 */
        /* <DEDUP_REMOVED lines=32> */
.L_x_3970:
[----:B------:R-:W-:Y:S01]  /*bc90*/  IADD3 R44, PT, PT, R44, 0x20, RZ ;  /* 0x000000202c2c7810 */ /* 0x000fe20007ffe0ff */
[----:B------:R-:W-:Y:S01]  /*bca0*/  UIADD3 UR4, UPT, UPT, UR4, 0x40, URZ ;  /* 0x0000004004047890 */ /* 0x000fe2000fffe0ff */
[----:B------:R-:W-:Y:S01]  /*bcb0*/  IADD3 R20, P2, PT, R20, 0x80, RZ ;  /* 0x0000008014147810 */ /* 0x000fe20007f5e0ff */
[----:B------:R-:W-:Y:S01]  /*bcc0*/  IMAD.WIDE R32, R43, 0x4, R6 ;  /* 0x000000042b207825 */ /* 0x000fe200078e0206 */
[----:B------:R-:W-:Y:S02]  /*bcd0*/  ISETP.GE.AND P0, PT, R44, R23, PT ;  /* 0x000000172c00720c */ /* 0x000fe40003f06270 */
[----:B------:R-:W-:-:S11]  /*bce0*/  IADD3.X R21, PT, PT, RZ, R21, RZ, P2, !PT ;  /* 0x00000015ff157210 */ /* 0x000fd600017fe4ff */
[----:B------:R-:W-:Y:S05]  /*bcf0*/  @!P0 BRA `(.L_x_3971) ;  /* 0xffffffc000f08947 */ /* 0x000fea000383ffff */
.L_x_3962:
        /* <DEDUP_REMOVED lines=19> */
.L_x_3975:
[----:B------:R-:W0:Y:S02]  /*be30*/  LDS R2, [R0] ;  /* 0x0000000000027984 */ /* 0x000e240000000800 */
[----:B0-----:R-:W-:-:S05]  /*be40*/  HFMA2 R3, R2, 1, 1, R54 ;  /* 0x3c003c0002037831 */ /* 0x001fca0000000036 */
[----:B------:R-:W0:Y:S02]  /*be50*/  ATOMS.CAST.SPIN P1, [R0], R2, R3 ;  /* 0x000000020000758d */ /* 0x000e240001820003 */
[----:B0-----:R-:W-:Y:S05]  /*be60*/  @!P1 BRA `(.L_x_3975) ;  /* 0xfffffffc00f09947 */ /* 0x001fea000383ffff */
[----:B------:R-:W-:Y:S05]  /*be70*/  BRA `(.L_x_3973) ;  /* 0x00000000000c7947 */ /* 0x000fea0003800000 */
.L_x_3974:
[----:B------:R-:W2:Y:S02]  /*be80*/  LD.E R0, desc[UR8][R4.64] ;  /* 0x0000000804007980 */ /* 0x000ea4000c101900 */
[----:B--2---:R-:W-:-:S05]  /*be90*/  IADD3 R3, PT, PT, R54, R0, RZ ;  /* 0x0000000036037210 */ /* 0x004fca0007ffe0ff */
[----:B------:R0:W-:Y:S02]  /*bea0*/  ST.E desc[UR8][R4.64], R3 ;  /* 0x0000000304007985 */ /* 0x0001e4000c101908 */
.L_x_3973:
[----:B------:R-:W-:Y:S05]  /*beb0*/  BSYNC.RECONVERGENT B0 ;  /* 0x0000000000007941 */ /* 0x000fea0003800200 */
.L_x_3972:
[----:B------:R1:W-:Y:S01]  /*bec0*/  ATOM.E.ADD.F16x2.RN.STRONG.GPU P1, RZ, desc[UR8][R4.64+0x4], R52 ;  /* 0x8000043404ff79a2 */ /* 0x0003e2000c12e108 */
[----:B------:R-:W-:Y:S04]  /*bed0*/  BSSY.RECONVERGENT B0, `(.L_x_3976) ;  /* 0x000000e000007945 */ /* 0x000fe80003800200 */
[----:B-1----:R-:W-:Y:S05]  /*bee0*/  @P1 BRA `(.L_x_3977) ;  /* 0x0000000000301947 */ /* 0x002fea0003800000 */
[----:B------:R-:W1:Y:S02]  /*bef0*/  QSPC.E.S P1, RZ, [R4+0x4] ;  /* 0x0000040004ff73aa */ /* 0x000e640000020500 */
[----:B-1----:R-:W-:Y:S05]  /*bf00*/  @!P1 BRA `(.L_x_3978) ;  /* 0x00000000001c9947 */ /* 0x002fea0003800000 */
[----:B------:R-:W-:-:S04]  /*bf10*/  MOV R2, R4 ;  /* 0x0000000400027202 */ /* 0x000fc80000000f00 */
[----:B------:R-:W-:-:S07]  /*bf20*/  MOV R0, R2 ;  /* 0x0000000200007202 */ /* 0x000fce0000000f00 */
.L_x_3979:
[----:B------:R-:W0:Y:S02]  /*bf30*/  LDS R2, [R0+0x4] ;  /* 0x0000040000027984 */ /* 0x000e240000000800 */
[----:B0-----:R-:W-:-:S05]  /*bf40*/  HADD2 R3, R2, R52 ;  /* 0x0000003402037230 */ /* 0x001fca0000000000 */
[----:B------:R-:W0:Y:S02]  /*bf50*/  ATOMS.CAST.SPIN P1, [R0+0x4], R2, R3 ;  /* 0x000004020000758d */ /* 0x000e240001820003 */
[----:B0-----:R-:W-:Y:S05]  /*bf60*/  @!P1 BRA `(.L_x_3979) ;  /* 0xfffffffc00f09947 */ /* 0x001fea000383ffff */
[----:B------:R-:W-:Y:S05]  /*bf70*/  BRA `(.L_x_3977) ;  /* 0x00000000000c7947 */ /* 0x000fea0003800000 */
.L_x_3978:
[----:B------:R-:W0:Y:S02]  /*bf80*/  LD.E R0, desc[UR8][R4.64+0x4] ;  /* 0x0000040804007980 */ /* 0x000e24000c101900 */
[----:B0-----:R-:W-:-:S05]  /*bf90*/  IADD3 R3, PT, PT, R52, R0, RZ ;  /* 0x0000000034037210 */ /* 0x001fca0007ffe0ff */
[----:B------:R1:W-:Y:S02]  /*bfa0*/  ST.E desc[UR8][R4.64+0x4], R3 ;  /* 0x0000040304007985 */ /* 0x0003e4000c101908 */
.L_x_3977:
[----:B------:R-:W-:Y:S05]  /*bfb0*/  BSYNC.RECONVERGENT B0 ;  /* 0x0000000000007941 */ /* 0x000fea0003800200 */
.L_x_3976:
        /* <DEDUP_REMOVED lines=9> */
.L_x_3983:
[----:B------:R-:W0:Y:S02]  /*c050*/  LDS R2, [R0] ;  /* 0x0000000000027984 */ /* 0x000e240000000800 */
[----:B0-----:R-:W-:-:S05]  /*c060*/  HFMA2 R3, R2, 1, 1, R48 ;  /* 0x3c003c0002037831 */ /* 0x001fca0000000030 */
[----:B------:R-:W0:Y:S02]  /*c070*/  ATOMS.CAST.SPIN P0, [R0], R2, R3 ;  /* 0x000000020000758d */ /* 0x000e240001800003 */
[----:B0-----:R-:W-:Y:S05]  /*c080*/  @!P0 BRA `(.L_x_3983) ;  /* 0xfffffffc00f08947 */ /* 0x001fea000383ffff */
[----:B------:R-:W-:Y:S05]  /*c090*/  BRA `(.L_x_3981) ;  /* 0x00000000000c7947 */ /* 0x000fea0003800000 */
.L_x_3982:
[----:B------:R-:W2:Y:S02]  /*c0a0*/  LD.E R0, desc[UR8][R4.64] ;  /* 0x0000000804007980 */ /* 0x000ea4000c101900 */
[----:B--2---:R-:W-:-:S05]  /*c0b0*/  IADD3 R3, PT, PT, R48, R0, RZ ;  /* 0x0000000030037210 */ /* 0x004fca0007ffe0ff */
[----:B------:R0:W-:Y:S02]  /*c0c0*/  ST.E desc[UR8][R4.64], R3 ;  /* 0x0000000304007985 */ /* 0x0001e4000c101908 */
.L_x_3981:
[----:B------:R-:W-:Y:S05]  /*c0d0*/  BSYNC.RECONVERGENT B0 ;  /* 0x0000000000007941 */ /* 0x000fea0003800200 */
.L_x_3980:
[----:B------:R1:W-:Y:S02]  /*c0e0*/  ATOM.E.ADD.F16x2.RN.STRONG.GPU P0, RZ, desc[UR8][R4.64+0x4], R46 ;  /* 0x8000042e04ff79a2 */ /* 0x0003e4000c10e108 */
[----:B-1----:R-:W-:Y:S05]  /*c0f0*/  @P0 EXIT ;  /* 0x000000000000094d */ /* 0x002fea0003800000 */
[----:B------:R-:W1:Y:S02]  /*c100*/  QSPC.E.S P0, RZ, [R4+0x4] ;  /* 0x0000040004ff73aa */ /* 0x000e640000000500 */
[----:B-1----:R-:W-:Y:S05]  /*c110*/  @!P0 BRA `(.L_x_3984) ;  /* 0x00000000001c8947 */ /* 0x002fea0003800000 */
[----:B------:R-:W-:-:S04]  /*c120*/  MOV R2, R4 ;  /* 0x0000000400027202 */ /* 0x000fc80000000f00 */
[----:B------:R-:W-:-:S07]  /*c130*/  MOV R0, R2 ;  /* 0x0000000200007202 */ /* 0x000fce0000000f00 */
.L_x_3985:
[----:B------:R-:W0:Y:S02]  /*c140*/  LDS R2, [R0+0x4] ;  /* 0x0000040000027984 */ /* 0x000e240000000800 */
[----:B0-----:R-:W-:-:S05]  /*c150*/  HADD2 R3, R2, R46 ;  /* 0x0000002e02037230 */ /* 0x001fca0000000000 */
[----:B------:R-:W0:Y:S02]  /*c160*/  ATOMS.CAST.SPIN P0, [R0+0x4], R2, R3 ;  /* 0x000004020000758d */ /* 0x000e240001800003 */
[----:B0-----:R-:W-:Y:S05]  /*c170*/  @!P0 BRA `(.L_x_3985) ;  /* 0xfffffffc00f08947 */ /* 0x001fea000383ffff */
[----:B------:R-:W-:Y:S05]  /*c180*/  EXIT ;  /* 0x000000000000794d */ /* 0x000fea0003800000 */
.L_x_3984:
[----:B------:R-:W0:Y:S02]  /*c190*/  LD.E R0, desc[UR8][R4.64+0x4] ;  /* 0x0000040804007980 */ /* 0x000e24000c101900 */
[----:B0-----:R-:W-:-:S05]  /*c1a0*/  IADD3 R3, PT, PT, R46, R0, RZ ;  /* 0x000000002e037210 */ /* 0x001fca0007ffe0ff */
[----:B------:R-:W-:Y:S01]  /*c1b0*/  ST.E desc[UR8][R4.64+0x4], R3 ;  /* 0x0000040304007985 */ /* 0x000fe2000c101908 */
[----:B------:R-:W-:Y:S05]  /*c1c0*/  EXIT ;  /* 0x000000000000794d */ /* 0x000fea0003800000 */
.L_x_3986:
        /* <DEDUP_REMOVED lines=11> */
.L_x_5335:


//--------------------- .text._Z23gemm_half_q_half_kernelILi2ELi140ELb1ELb0ELi64EEvPK6__halfPKjS4_S2_PS0_iiiiPKtS7_iiiiiibS2_i --------------------------
	.section	.text._Z23gemm_half_q_half_kernelILi2ELi140ELb1ELb0ELi64EEvPK6__halfPKjS4_S2_PS0_iiiiPKtS7_iiiiiibS2_i,"ax",@progbits
	.align	128
        .global         _Z23gemm_half_q_half_kernelILi2ELi140ELb1ELb0ELi64EEvPK6__halfPKjS4_S2_PS0_iiiiPKtS7_iiiiiibS2_i
        .type           _Z23gemm_half_q_half_kernelILi2ELi140ELb1ELb0ELi64EEvPK6__halfPKjS4_S2_PS0_iiiiPKtS7_iiiiiibS2_i,@function
        .size           _Z23gemm_half_q_half_kernelILi2ELi140ELb1ELb0ELi64EEvPK6__halfPKjS4_S2_PS0_iiiiPKtS7_iiiiiibS2_i,(.L_x_5336 - _Z23gemm_half_q_half_kernelILi2ELi140ELb1ELb0ELi64EEvPK6__halfPKjS4_S2_PS0_iiiiPKtS7_iiiiiibS2_i)
        .other          _Z23gemm_half_q_half_kernelILi2ELi140ELb1ELb0ELi64EEvPK6__halfPKjS4_S2_PS0_iiiiPKtS7_iiiiiibS2_i,@"STO_CUDA_ENTRY STV_DEFAULT"
_Z23gemm_half_q_half_kernelILi2ELi140ELb1ELb0ELi64EEvPK6__halfPKjS4_S2_PS0_iiiiPKtS7_iiiiiibS2_i:
.text._Z23gemm_half_q_half_kernelILi2ELi140ELb1ELb0ELi64EEvPK6__halfPKjS4_S2_PS0_iiiiPKtS7_iiiiiibS2_i:
        /* <DEDUP_REMOVED lines=64> */
.L_x_3992:
        /* <DEDUP_REMOVED lines=32> */
.L_x_3991:
        /* <DEDUP_REMOVED lines=20> */
.L_x_3993:
[----:B------:R-:W-:-:S13]  /*0740*/  ISETP.EQ.AND P2, PT, R16, RZ, PT ;  /* 0x000000ff1000720c */ /* 0x000fda0003f42270 */
[----:B------:R-:W-:Y:S05]  /*0750*/  @!P0 BRA P2, `(.L_x_3988) ;  /* 0x0000000400788947 */ /* 0x000fea0001000000 */
.L_x_3990:
        /* <DEDUP_REMOVED lines=12> */
.L_x_3989:
        /* <DEDUP_REMOVED lines=16> */
.L_x_3996:
        /* <DEDUP_REMOVED lines=32> */
.L_x_3995:
        /* <DEDUP_REMOVED lines=21> */
.L_x_3997:
[----:B------:R-:W-:-:S13]  /*0c70*/  ISETP.NE.OR P0, PT, R16, RZ, P0 ;  /* 0x000000ff1000720c */ /* 0x000fda0000705670 */
[----:B------:R-:W-:Y:S05]  /*0c80*/  @!P0 BRA `(.L_x_3988) ;  /* 0x00000000002c8947 */ /* 0x000fea0003800000 */
.L_x_3994:
        /* <DEDUP_REMOVED lines=11> */
.L_x_3988:
[----:B0-----:R-:W-:Y:S05]  /*0d40*/  BSYNC.RECONVERGENT B0 ;  /* 0x0000000000007941 */ /* 0x001fea0003800200 */
.L_x_3987:
        /* <DEDUP_REMOVED lines=21> */
.L_x_4001:
        /* <DEDUP_REMOVED lines=15> */
.L_x_4000:
        /* <DEDUP_REMOVED lines=12> */
.L_x_4002:
[----:B------:R-:W-:-:S13]  /*1050*/  ISETP.NE.OR P0, PT, R16, RZ, P0 ;  /* 0x000000ff1000720c */ /* 0x000fda0000705670 */
[----:B------:R-:W-:Y:S05]  /*1060*/  @!P0 BRA `(.L_x_3998) ;  /* 0x00000000001c8947 */ /* 0x000fea0003800000 */
.L_x_3999:
[----:B01----:R-:W0:Y:S02]  /*1070*/  LDC.64 R6, c[0x0][0x3a0] ;  /* 0x0000e800ff067b82 */ /* 0x003e240000000a00 */
.L_x_4003:
[----:B0-----:R-:W-:Y:S01]  /*1080*/  IMAD.WIDE R8, R0, 0x2, R6 ;  /* 0x0000000200087825 */ /* 0x001fe200078e0206 */
[----:B------:R-:W-:Y:S02]  /*1090*/  IADD3 R16, PT, PT, R16, 0x1, RZ ;  /* 0x0000000110107810 */ /* 0x000fe40007ffe0ff */
[----:B------:R-:W-:Y:S02]  /*10a0*/  IADD3 R0, PT, PT, R0, R43, RZ ;  /* 0x0000002b00007210 */ /* 0x000fe40007ffe0ff */
[----:B------:R2:W-:Y:S01]  /*10b0*/  STG.E.64 desc[UR8][R8.64], RZ ;  /* 0x000000ff08007986 */ /* 0x0005e2000c101b08 */
[----:B------:R-:W-:-:S13]  /*10c0*/  ISETP.NE.AND P0, PT, R16, RZ, PT ;  /* 0x000000ff1000720c */ /* 0x000fda0003f05270 */
[----:B--2---:R-:W-:Y:S05]  /*10d0*/  @P0 BRA `(.L_x_4003) ;  /* 0xfffffffc00e80947 */ /* 0x004fea000383ffff */
.L_x_3998:
        /* <DEDUP_REMOVED lines=15> */
.L_x_4005:
        /* <DEDUP_REMOVED lines=44> */
.L_x_4004:
        /* <DEDUP_REMOVED lines=27> */
.L_x_4006:
        /* <DEDUP_REMOVED lines=8> */
.L_x_4007:
        /* <DEDUP_REMOVED lines=8> */
.L_x_4008:
        /* <DEDUP_REMOVED lines=8> */
.L_x_4009:
        /* <DEDUP_REMOVED lines=8> */
.L_x_4010:
        /* <DEDUP_REMOVED lines=34> */
.L_x_4020:
        /* <DEDUP_REMOVED lines=308> */
.L_x_4012:
        /* <DEDUP_REMOVED lines=125> */
.L_x_4013:
        /* <DEDUP_REMOVED lines=195> */
.L_x_4014:
        /* <DEDUP_REMOVED lines=131> */
.L_x_4015:
        /* <DEDUP_REMOVED lines=138> */
.L_x_4016:
        /* <DEDUP_REMOVED lines=91> */
.L_x_4017:
        /* <DEDUP_REMOVED lines=93> */
.L_x_4018:
        /* <DEDUP_REMOVED lines=93> */
.L_x_4019:
        /* <DEDUP_REMOVED lines=8> */
.L_x_4011:
        /* <DEDUP_REMOVED lines=10> */
.L_x_4030:
        /* <DEDUP_REMOVED lines=163> */
.L_x_4022:
        /* <DEDUP_REMOVED lines=91> */
.L_x_4023:
        /* <DEDUP_REMOVED lines=143> */
.L_x_4024:
        /* <DEDUP_REMOVED lines=91> */
.L_x_4025:
        /* <DEDUP_REMOVED lines=143> */
.L_x_4026:
        /* <DEDUP_REMOVED lines=91> */
.L_x_4027:
        /* <DEDUP_REMOVED lines=143> */
.L_x_4028:
        /* <DEDUP_REMOVED lines=94> */
.L_x_4029:
        /* <DEDUP_REMOVED lines=8> */
.L_x_4021:
        /* <DEDUP_REMOVED lines=9> */
.L_x_4034:
        /* <DEDUP_REMOVED lines=320> */
.L_x_4032:
        /* <DEDUP_REMOVED lines=79> */
.L_x_4033:
[----:B------:R-:W-:Y:S01]  /*bad0*/  IADD3 R44, PT, PT, R44, 0x20, RZ ;  /* 0x000000202c2c7810 */ /* 0x000fe20007ffe0ff */
[----:B------:R-:W-:Y:S01]  /*bae0*/  UIADD3 UR4, UPT, UPT, UR4, 0x40, URZ ;  /* 0x0000004004047890 */ /* 0x000fe2000fffe0ff */
[----:B------:R-:W-:Y:S01]  /*baf0*/  IADD3 R0, P2, PT, R0, 0x80, RZ ;  /* 0x0000008000007810 */ /* 0x000fe20007f5e0ff */
[----:B------:R-:W-:Y:S01]  /*bb00*/  IMAD.WIDE R38, R43, 0x4, R2 ;  /* 0x000000042b267825 */ /* 0x000fe200078e0202 */
[----:B------:R-:W-:Y:S02]  /*bb10*/  ISETP.GE.AND P0, PT, R44, R17, PT ;  /* 0x000000112c00720c */ /* 0x000fe40003f06270 */
[----:B------:R-:W-:-:S11]  /*bb20*/  IADD3.X R19, PT, PT, RZ, R19, RZ, P2, !PT ;  /* 0x00000013ff137210 */ /* 0x000fd600017fe4ff */
[----:B------:R-:W-:Y:S05]  /*bb30*/  @!P0 BRA `(.L_x_4034) ;  /* 0xffffffe400a88947 */ /* 0x000fea000383ffff */
.L_x_4031:
        /* <DEDUP_REMOVED lines=19> */
.L_x_4038:
[----:B------:R-:W0:Y:S02]  /*bc70*/  LDS R2, [R0] ;  /* 0x0000000000027984 */ /* 0x000e240000000800 */
[----:B0-----:R-:W-:-:S05]  /*bc80*/  HADD2 R3, R2, R54 ;  /* 0x0000003602037230 */ /* 0x001fca0000000000 */
[----:B------:R-:W0:Y:S02]  /*bc90*/  ATOMS.CAST.SPIN P1, [R0], R2, R3 ;  /* 0x000000020000758d */ /* 0x000e240001820003 */
[----:B0-----:R-:W-:Y:S05]  /*bca0*/  @!P1 BRA `(.L_x_4038) ;  /* 0xfffffffc00f09947 */ /* 0x001fea000383ffff */
[----:B------:R-:W-:Y:S05]  /*bcb0*/  BRA `(.L_x_4036) ;  /* 0x00000000000c7947 */ /* 0x000fea0003800000 */
.L_x_4037:
[----:B------:R-:W2:Y:S02]  /*bcc0*/  LD.E R0, desc[UR8][R4.64] ;  /* 0x0000000804007980 */ /* 0x000ea4000c101900 */
[----:B--2---:R-:W-:-:S05]  /*bcd0*/  IADD3 R3, PT, PT, R54, R0, RZ ;  /* 0x0000000036037210 */ /* 0x004fca0007ffe0ff */
[----:B------:R0:W-:Y:S02]  /*bce0*/  ST.E desc[UR8][R4.64], R3 ;  /* 0x0000000304007985 */ /* 0x0001e4000c101908 */
.L_x_4036:
[----:B------:R-:W-:Y:S05]  /*bcf0*/  BSYNC.RECONVERGENT B0 ;  /* 0x0000000000007941 */ /* 0x000fea0003800200 */
.L_x_4035:
[----:B------:R2:W-:Y:S01]  /*bd00*/  ATOM.E.ADD.F16x2.RN.STRONG.GPU P1, RZ, desc[UR8][R4.64+0x4], R52 ;  /* 0x8000043404ff79a2 */ /* 0x0005e2000c12e108 */
[----:B------:R-:W-:Y:S04]  /*bd10*/  BSSY.RECONVERGENT B0, `(.L_x_4039) ;  /* 0x000000e000007945 */ /* 0x000fe80003800200 */
[----:B--2---:R-:W-:Y:S05]  /*bd20*/  @P1 BRA `(.L_x_4040) ;  /* 0x0000000000301947 */ /* 0x004fea0003800000 */
[----:B------:R-:W2:Y:S02]  /*bd30*/  QSPC.E.S P1, RZ, [R4+0x4] ;  /* 0x0000040004ff73aa */ /* 0x000ea40000020500 */
[----:B--2---:R-:W-:Y:S05]  /*bd40*/  @!P1 BRA `(.L_x_4041) ;  /* 0x00000000001c9947 */ /* 0x004fea0003800000 */
[----:B------:R-:W-:-:S04]  /*bd50*/  MOV R2, R4 ;  /* 0x0000000400027202 */ /* 0x000fc80000000f00 */
[----:B------:R-:W-:-:S07]  /*bd60*/  MOV R0, R2 ;  /* 0x0000000200007202 */ /* 0x000fce0000000f00 */
.L_x_4042:
[----:B------:R-:W0:Y:S02]  /*bd70*/  LDS R2, [R0+0x4] ;  /* 0x0000040000027984 */ /* 0x000e240000000800 */
[----:B0-----:R-:W-:-:S05]  /*bd80*/  HFMA2 R3, R2, 1, 1, R52 ;  /* 0x3c003c0002037831 */ /* 0x001fca0000000034 */
[----:B------:R-:W0:Y:S02]  /*bd90*/  ATOMS.CAST.SPIN P1, [R0+0x4], R2, R3 ;  /* 0x000004020000758d */ /* 0x000e240001820003 */
[----:B0-----:R-:W-:Y:S05]  /*bda0*/  @!P1 BRA `(.L_x_4042) ;  /* 0xfffffffc00f09947 */ /* 0x001fea000383ffff */
[----:B------:R-:W-:Y:S05]  /*bdb0*/  BRA `(.L_x_4040) ;  /* 0x00000000000c7947 */ /* 0x000fea0003800000 */
.L_x_4041:
[----:B------:R-:W0:Y:S02]  /*bdc0*/  LD.E R0, desc[UR8][R4.64+0x4] ;  /* 0x0000040804007980 */ /* 0x000e24000c101900 */
[----:B0-----:R-:W-:-:S05]  /*bdd0*/  IADD3 R3, PT, PT, R52, R0, RZ ;  /* 0x0000000034037210 */ /* 0x001fca0007ffe0ff */
[----:B------:R2:W-:Y:S02]  /*bde0*/  ST.E desc[UR8][R4.64+0x4], R3 ;  /* 0x0000040304007985 */ /* 0x0005e4000c101908 */
.L_x_4040:
[----:B------:R-:W-:Y:S05]  /*bdf0*/  BSYNC.RECONVERGENT B0 ;  /* 0x0000000000007941 */ /* 0x000fea0003800200 */
.L_x_4039:
        /* <DEDUP_REMOVED lines=9> */
.L_x_4046:
[----:B------:R-:W0:Y:S02]  /*be90*/  LDS R2, [R0] ;  /* 0x0000000000027984 */ /* 0x000e240000000800 */
[----:B0-----:R-:W-:-:S05]  /*bea0*/  HADD2 R3, R2, R48 ;  /* 0x0000003002037230 */ /* 0x001fca0000000000 */
[----:B------:R-:W0:Y:S02]  /*beb0*/  ATOMS.CAST.SPIN P0, [R0], R2, R3 ;  /* 0x000000020000758d */ /* 0x000e240001800003 */
[----:B0-----:R-:W-:Y:S05]  /*bec0*/  @!P0 BRA `(.L_x_4046) ;  /* 0xfffffffc00f08947 */ /* 0x001fea000383ffff */
[----:B------:R-:W-:Y:S05]  /*bed0*/  BRA `(.L_x_4044) ;  /* 0x00000000000c7947 */ /* 0x000fea0003800000 */
.L_x_4045:
[----:B------:R-:W2:Y:S02]  /*bee0*/  LD.E R0, desc[UR8][R4.64] ;  /* 0x0000000804007980 */ /* 0x000ea4000c101900 */
[----:B--2---:R-:W-:-:S05]  /*bef0*/  IADD3 R3, PT, PT, R48, R0, RZ ;  /* 0x0000000030037210 */ /* 0x004fca0007ffe0ff */
[----:B------:R0:W-:Y:S02]  /*bf00*/  ST.E desc[UR8][R4.64], R3 ;  /* 0x0000000304007985 */ /* 0x0001e4000c101908 */
.L_x_4044:
[----:B------:R-:W-:Y:S05]  /*bf10*/  BSYNC.RECONVERGENT B0 ;  /* 0x0000000000007941 */ /* 0x000fea0003800200 */
.L_x_4043:
[----:B------:R2:W-:Y:S02]  /*bf20*/  ATOM.E.ADD.F16x2.RN.STRONG.GPU P0, RZ, desc[UR8][R4.64+0x4], R46 ;  /* 0x8000042e04ff79a2 */ /* 0x0005e4000c10e108 */
[----:B--2---:R-:W-:Y:S05]  /*bf30*/  @P0 EXIT ;  /* 0x000000000000094d */ /* 0x004fea0003800000 */
[----:B------:R-:W2:Y:S02]  /*bf40*/  QSPC.E.S P0, RZ, [R4+0x4] ;  /* 0x0000040004ff73aa */ /* 0x000ea40000000500 */
[----:B--2---:R-:W-:Y:S05]  /*bf50*/  @!P0 BRA `(.L_x_4047) ;  /* 0x00000000001c8947 */ /* 0x004fea0003800000 */
[----:B------:R-:W-:-:S04]  /*bf60*/  MOV R2, R4 ;  /* 0x0000000400027202 */ /* 0x000fc80000000f00 */
[----:B------:R-:W-:-:S07]  /*bf70*/  MOV R0, R2 ;  /* 0x0000000200007202 */ /* 0x000fce0000000f00 */
.L_x_4048:
[----:B------:R-:W0:Y:S02]  /*bf80*/  LDS R2, [R0+0x4] ;  /* 0x0000040000027984 */ /* 0x000e240000000800 */
[----:B0-----:R-:W-:-:S05]  /*bf90*/  HFMA2 R3, R2, 1, 1, R46 ;  /* 0x3c003c0002037831 */ /* 0x001fca000000002e */
[----:B------:R-:W0:Y:S02]  /*bfa0*/  ATOMS.CAST.SPIN P0, [R0+0x4], R2, R3 ;  /* 0x000004020000758d */ /* 0x000e240001800003 */
[----:B0-----:R-:W-:Y:S05]  /*bfb0*/  @!P0 BRA `(.L_x_4048) ;  /* 0xfffffffc00f08947 */ /* 0x001fea000383ffff */
[----:B------:R-:W-:Y:S05]  /*bfc0*/  EXIT ;  /* 0x000000000000794d */ /* 0x000fea0003800000 */
.L_x_4047:
[----:B------:R-:W0:Y:S02]  /*bfd0*/  LD.E R0, desc[UR8][R4.64+0x4] ;  /* 0x0000040804007980 */ /* 0x000e24000c101900 */
[----:B0-----:R-:W-:-:S05]  /*bfe0*/  IADD3 R3, PT, PT, R46, R0, RZ ;  /* 0x000000002e037210 */ /* 0x001fca0007ffe0ff */
[----:B------:R-:W-:Y:S01]  /*bff0*/  ST.E desc[UR8][R4.64+0x4], R3 ;  /* 0x0000040304007985 */ /* 0x000fe2000c101908 */
[----:B------:R-:W-:Y:S05]  /*c000*/  EXIT ;  /* 0x000000000000794d */ /* 0x000fea0003800000 */
.L_x_4049:
        /* <DEDUP_REMOVED lines=15> */
.L_x_5336:


//--------------------- .text._Z23gemm_half_q_half_kernelILi2ELi20ELb1ELb0ELi64EEvPK6__halfPKjS4_S2_PS0_iiiiPKtS7_iiiiiibS2_i --------------------------
	.section	.text._Z23gemm_half_q_half_kernelILi2ELi20ELb1ELb0ELi64EEvPK6__halfPKjS4_S2_PS0_iiiiPKtS7_iiiiiibS2_i,"ax",@progbits
	.align	128
        .global         _Z23gemm_half_q_half_kernelILi2ELi20ELb1ELb0ELi64EEvPK6__halfPKjS4_S2_PS0_iiiiPKtS7_iiiiiibS2_i
        .type           _Z23gemm_half_q_half_kernelILi2ELi20ELb1ELb0ELi64EEvPK6__halfPKjS4_S2_PS0_iiiiPKtS7_iiiiiibS2_i,@function
        .size           _Z23gemm_half_q_half_kernelILi2ELi20ELb1ELb0ELi64EEvPK6__halfPKjS4_S2_PS0_iiiiPKtS7_iiiiiibS2_i,(.L_x_5337 - _Z23gemm_half_q_half_kernelILi2ELi20ELb1ELb0ELi64EEvPK6__halfPKjS4_S2_PS0_iiiiPKtS7_iiiiiibS2_i)
        .other          _Z23gemm_half_q_half_kernelILi2ELi20ELb1ELb0ELi64EEvPK6__halfPKjS4_S2_PS0_iiiiPKtS7_iiiiiibS2_i,@"STO_CUDA_ENTRY STV_DEFAULT"
_Z23gemm_half_q_half_kernelILi2ELi20ELb1ELb0ELi64EEvPK6__halfPKjS4_S2_PS0_iiiiPKtS7_iiiiiibS2_i:
.text._Z23gemm_half_q_half_kernelILi2ELi20ELb1ELb0ELi64EEvPK6__halfPKjS4_S2_PS0_iiiiPKtS7_iiiiiibS2_i:
[----:B------:R-:W0:Y:S01]  /*0000*/  LDC R1, c[0x0][0x37c] ;  /* 0x0000df00ff017b82 */ /* 0x000e220000000800 */
[----:B------:R-:W1:Y:S07]  /*0010*/  S2R R3, SR_CTAID.Y ;  /* 0x0000000000037919 */ /* 0x000e6e0000002600 */
[----:B------:R-:W1:Y:S01]  /*0020*/  LDC R0, c[0x0][0x3a8] ;  /* 0x0000ea00ff007b82 */ /* 0x000e620000000800 */
[----:B0-----:R-:W-:Y:S02]  /*0030*/  VIADD R1, R1, 0xfffffff0 ;  /* 0xfffffff001017836 */ /* 0x001fe40000000000 */
        /* <DEDUP_REMOVED lines=18> */
[----:B------:R-:W-:Y:S01]  /*0160*/  IMAD.MOV.U32 R14, RZ, RZ, 0x2 ;  /* 0x00000002ff0e7424 */ /* 0x000fe200078e00ff */
[----:B------:R-:W-:Y:S01]  /*0170*/  BSSY.RECONVERGENT B0, `(.L_x_4050) ;  /* 0x00000bd000007945 */ /* 0x000fe20003800200 */
[----:B------:R-:W2:Y:S01]  /*0180*/  S2R R0, SR_TID.X ;  /* 0x0000000000007919 */ /* 0x000ea20000002100 */
[----:B------:R-:W-:Y:S02]  /*0190*/  ISETP.EQ.OR P1, PT, R5, RZ, !P0 ;  /* 0x000000ff0500720c */ /* 0x000fe40004722670 */
[----:B------:R-:W-:Y:S02]  /*01a0*/  SEL R14, R14, 0x1, P0 ;  /* 0x000000010e0e7807 */ /* 0x000fe40000000000 */
[----:B------:R-:W3:Y:S01]  /*01b0*/  S2UR UR4, SR_CTAID.X ;  /* 0x00000000000479c3 */ /* 0x000ee20000002500 */
[----:B0-----:R-:W-:Y:S01]  /*01c0*/  IMAD.SHL.U32 R17, R4, 0x40, RZ ;  /* 0x0000004004117824 */ /* 0x001fe200078e00ff */
[----:B---3--:R-:W-:-:S03]  /*01d0*/  USHF.L.U32 UR4, UR4, 0x8, URZ ;  /* 0x0000000804047899 */ /* 0x008fc600080006ff */
[C---:B--2---:R-:W-:Y:S01]  /*01e0*/  IMAD.IADD R24, R17.reuse, 0x1, R0 ;  /* 0x0000000111187824 */ /* 0x044fe200078e0200 */
        /* <DEDUP_REMOVED lines=13> */
[----:B------:R-:W-:-:S04]  /*02c0*/  IMAD R6, R3, R2, RZ ;  /* 0x0000000203067224 */ /* 0x000fc800078e02ff */
[----:B------:R-:W-:-:S05]  /*02d0*/  IMAD.SHL.U32 R9, R6, 0x2, RZ ;  /* 0x0000000206097824 */ /* 0x000fca00078e00ff */
        /* <DEDUP_REMOVED lines=9> */
[----:B------:R-:W-:Y:S01]  /*0370*/  ISETP.GE.AND P0, PT, R16, RZ, PT ;  /* 0x000000ff1000720c */ /* 0x000fe20003f06270 */
[----:B------:R-:W-:Y:S02]  /*0380*/  VIADD R19, R15, 0x80 ;  /* 0x000000800f137836 */ /* 0x000fe40000000000 */
[----:B-1----:R-:W-:-:S10]  /*0390*/  IMAD.IADD R15, R9, 0x1, R2 ;  /* 0x00000001090f7824 */ /* 0x002fd400078e0202 */
[----:B------:R-:W-:Y:S05]  /*03a0*/  @P0 BRA `(.L_x_4053) ;  /* 0x0000000000ec0947 */ /* 0x000fea0003800000 */
[----:B------:R-:W-:Y:S01]  /*03b0*/  IMAD.MOV R6, RZ, RZ, -R16 ;  /* 0x000000ffff067224 */ /* 0x000fe200078e0a10 */
[----:B------:R-:W-:-:S04]  /*03c0*/  PLOP3.LUT P0, PT, PT, PT, PT, 0x80, 0x8 ;  /* 0x000000000008781c */ /* 0x000fc80003f0f070 */
[----:B------:R-:W-:-:S13]  /*03d0*/  ISETP.GT.AND P2, PT, R6, 0x3, PT ;  /* 0x000000030600780c */ /* 0x000fda0003f44270 */
[----:B------:R-:W-:Y:S05]  /*03e0*/  @!P2 BRA `(.L_x_4054) ;  /* 0x000000000084a947 */ /* 0x000fea0003800000 */
[----:B------:R-:W-:-:S13]  /*03f0*/  PLOP3.LUT P0, PT, PT, PT, PT, 0x8, 0x80 ;  /* 0x000000000080781c */ /* 0x000fda0003f0e170 */
.L_x_4055:
[----:B------:R-:W-:Y:S01]  /*0400*/  IMAD.IADD R9, R15, 0x1, R2 ;  /* 0x000000010f097824 */ /* 0x000fe200078e0202 */
[----:B------:R-:W-:-:S03]  /*0410*/  IADD3 R7, P2, PT, R24, R15, RZ ;  /* 0x0000000f18077210 */ /* 0x000fc60007f5e0ff */
[--C-:B------:R-:W-:Y:S01]  /*0420*/  IMAD.IADD R11, R9, 0x1, R2.reuse ;  /* 0x00000001090b7824 */ /* 0x100fe200078e0202 */
[----:B------:R-:W-:Y:S02]  /*0430*/  LEA.HI.X.SX32 R8, R15, RZ, 0x1, P2 ;  /* 0x000000ff0f087211 */ /* 0x000fe400010f0eff */
[----:B------:R-:W-:Y:S01]  /*0440*/  LEA R6, P2, R7, UR6, 0x1 ;  /* 0x0000000607067c11 */ /* 0x000fe2000f8408ff */
[----:B------:R-:W-:Y:S01]  /*0450*/  IMAD.IADD R15, R11, 0x1, R2 ;  /* 0x000000010b0f7824 */ /* 0x000fe200078e0202 */
[----:B------:R-:W-:Y:S02]  /*0460*/  IADD3 R12, P3, PT, R24, R9, RZ ;  /* 0x00000009180c7210 */ /* 0x000fe40007f7e0ff */
[----:B------:R-:W-:Y:S02]  /*0470*/  LEA.HI.X R7, R7, UR7, R8, 0x1, P2 ;  /* 0x0000000707077c11 */ /* 0x000fe400090f0c08 */
[----:B------:R-:W-:Y:S02]  /*0480*/  LEA.HI.X.SX32 R9, R9, RZ, 0x1, P3 ;  /* 0x000000ff09097211 */ /* 0x000fe400018f0eff */
[----:B------:R-:W-:Y:S01]  /*0490*/  LEA R8, P2, R12, UR6, 0x1 ;  /* 0x000000060c087c11 */ /* 0x000fe2000f8408ff */
[----:B------:R-:W2:Y:S01]  /*04a0*/  LDG.E.U16.CONSTANT R6, desc[UR8][R6.64] ;  /* 0x0000000806067981 */ /* 0x000ea2000c1e9500 */
[----:B------:R-:W-:-:S02]  /*04b0*/  IADD3 R21, P4, PT, R24, R11, RZ ;  /* 0x0000000b18157210 */ /* 0x000fc40007f9e0ff */
[----:B------:R-:W-:Y:S02]  /*04c0*/  IADD3 R13, P5, PT, R24, R15, RZ ;  /* 0x0000000f180d7210 */ /* 0x000fe40007fbe0ff */
[----:B------:R-:W-:Y:S02]  /*04d0*/  LEA.HI.X R9, R12, UR7, R9, 0x1, P2 ;  /* 0x000000070c097c11 */ /* 0x000fe400090f0c09 */
[----:B------:R-:W-:Y:S02]  /*04e0*/  LEA.HI.X.SX32 R22, R11, RZ, 0x1, P4 ;  /* 0x000000ff0b167211 */ /* 0x000fe400020f0eff */
[----:B------:R-:W-:Y:S01]  /*04f0*/  LEA R10, P3, R21, UR6, 0x1 ;  /* 0x00000006150a7c11 */ /* 0x000fe2000f8608ff */
[----:B------:R-:W3:Y:S01]  /*0500*/  LDG.E.U16.CONSTANT R8, desc[UR8][R8.64] ;  /* 0x0000000808087981 */ /* 0x000ee2000c1e9500 */
[----:B------:R-:W-:Y:S02]  /*0510*/  LEA.HI.X.SX32 R20, R15, RZ, 0x1, P5 ;  /* 0x000000ff0f147211 */ /* 0x000fe400028f0eff */
[----:B------:R-:W-:-:S02]  /*0520*/  LEA R12, P2, R13, UR6, 0x1 ;  /* 0x000000060d0c7c11 */ /* 0x000fc4000f8408ff */
[----:B------:R-:W-:Y:S02]  /*0530*/  LEA.HI.X R11, R21, UR7, R22, 0x1, P3 ;  /* 0x00000007150b7c11 */ /* 0x000fe400098f0c16 */
[----:B------:R-:W-:-:S03]  /*0540*/  LEA.HI.X R13, R13, UR7, R20, 0x1, P2 ;  /* 0x000000070d0d7c11 */ /* 0x000fc600090f0c14 */
[----:B------:R-:W4:Y:S04]  /*0550*/  LDG.E.U16.CONSTANT R10, desc[UR8][R10.64] ;  /* 0x000000080a0a7981 */ /* 0x000f28000c1e9500 */
[----:B------:R-:W5:Y:S01]  /*0560*/  LDG.E.U16.CONSTANT R12, desc[UR8][R12.64] ;  /* 0x000000080c0c7981 */ /* 0x000f62000c1e9500 */
[----:B------:R-:W-:-:S05]  /*0570*/  VIADD R16, R16, 0x4 ;  /* 0x0000000410107836 */ /* 0x000fca0000000000 */
[----:B------:R-:W-:Y:S01]  /*0580*/  ISETP.GE.AND P2, PT, R16, -0x3, PT ;  /* 0xfffffffd1000780c */ /* 0x000fe20003f46270 */
[----:B------:R-:W-:Y:S01]  /*0590*/  IMAD.IADD R15, R15, 0x1, R2 ;  /* 0x000000010f0f7824 */ /* 0x000fe200078e0202 */
[----:B--2---:R-:W-:Y:S04]  /*05a0*/  STS.U16 [R19], R6 ;  /* 0x0000000613007388 */ /* 0x004fe80000000400 */
[----:B---3--:R-:W-:Y:S04]  /*05b0*/  STS.U16 [R19+0x80], R8 ;  /* 0x0000800813007388 */ /* 0x008fe80000000400 */
[----:B----4-:R-:W-:Y:S04]  /*05c0*/  STS.U16 [R19+0x100], R10 ;  /* 0x0001000a13007388 */ /* 0x010fe80000000400 */
[----:B-----5:R0:W-:Y:S02]  /*05d0*/  STS.U16 [R19+0x180], R12 ;  /* 0x0001800c13007388 */ /* 0x0201e40000000400 */
[----:B0-----:R-:W-:Y:S01]  /*05e0*/  VIADD R19, R19, 0x200 ;  /* 0x0000020013137836 */ /* 0x001fe20000000000 */
[----:B------:R-:W-:Y:S06]  /*05f0*/  @!P2 BRA `(.L_x_4055) ;  /* 0xfffffffc0080a947 */ /* 0x000fec000383ffff */
.L_x_4054:
[----:B------:R-:W-:-:S05]  /*0600*/  IMAD.MOV R6, RZ, RZ, -R16 ;  /* 0x000000ffff067224 */ /* 0x000fca00078e0a10 */
[----:B------:R-:W-:-:S13]  /*0610*/  ISETP.GT.AND P2, PT, R6, 0x1, PT ;  /* 0x000000010600780c */ /* 0x000fda0003f44270 */
[----:B------:R-:W-:Y:S05]  /*0620*/  @!P2 BRA `(.L_x_4056) ;  /* 0x000000000044a947 */ /* 0x000fea0003800000 */
        /* <DEDUP_REMOVED lines=8> */
[----:B------:R-:W-:-:S03]  /*06b0*/  LEA.HI.X R9, R9, UR7, R10, 0x1, P2 ;  /* 0x0000000709097c11 */ /* 0x000fc600090f0c0a */
[----:B------:R-:W2:Y:S04]  /*06c0*/  LDG.E.U16.CONSTANT R6, desc[UR8][R6.64] ;  /* 0x0000000806067981 */ /* 0x000ea8000c1e9500 */
[----:B------:R-:W3:Y:S01]  /*06d0*/  LDG.E.U16.CONSTANT R8, desc[UR8][R8.64] ;  /* 0x0000000808087981 */ /* 0x000ee2000c1e9500 */
[----:B------:R-:W-:Y:S01]  /*06e0*/  PLOP3.LUT P0, PT, PT, PT, PT, 0x8, 0x80 ;  /* 0x000000000080781c */ /* 0x000fe20003f0e170 */
[----:B------:R-:W-:Y:S02]  /*06f0*/  VIADD R16, R16, 0x2 ;  /* 0x0000000210107836 */ /* 0x000fe40000000000 */
[----:B------:R-:W-:Y:S01]  /*0700*/  IMAD.IADD R15, R11, 0x1, R2 ;  /* 0x000000010b0f7824 */ /* 0x000fe200078e0202 */
[----:B--2---:R-:W-:Y:S04]  /*0710*/  STS.U16 [R19], R6 ;  /* 0x0000000613007388 */ /* 0x004fe80000000400 */
[----:B---3--:R0:W-:Y:S02]  /*0720*/  STS.U16 [R19+0x80], R8 ;  /* 0x0000800813007388 */ /* 0x0081e40000000400 */
[----:B0-----:R-:W-:-:S07]  /*0730*/  IADD3 R19, PT, PT, R19, 0x100, RZ ;  /* 0x0000010013137810 */ /* 0x001fce0007ffe0ff */
.L_x_4056:
[----:B------:R-:W-:-:S13]  /*0740*/  ISETP.EQ.AND P2, PT, R16, RZ, PT ;  /* 0x000000ff1000720c */ /* 0x000fda0003f42270 */
[----:B------:R-:W-:Y:S05]  /*0750*/  @!P0 BRA P2, `(.L_x_4051) ;  /* 0x0000000400788947 */ /* 0x000fea0001000000 */
.L_x_4053:
[----:B------:R-:W-:-:S04]  /*0760*/  IADD3 R7, P0, PT, R24, R15, RZ ;  /* 0x0000000f18077210 */ /* 0x000fc80007f1e0ff */
[----:B------:R-:W-:Y:S02]  /*0770*/  LEA.HI.X.SX32 R8, R15, RZ, 0x1, P0 ;  /* 0x000000ff0f087211 */ /* 0x000fe400000f0eff */
[----:B------:R-:W-:-:S04]  /*0780*/  LEA R6, P0, R7, UR6, 0x1 ;  /* 0x0000000607067c11 */ /* 0x000fc8000f8008ff */
[----:B------:R-:W-:-:S05]  /*0790*/  LEA.HI.X R7, R7, UR7, R8, 0x1, P0 ;  /* 0x0000000707077c11 */ /* 0x000fca00080f0c08 */
[----:B------:R-:W2:Y:S01]  /*07a0*/  LDG.E.U16.CONSTANT R6, desc[UR8][R6.64] ;  /* 0x0000000806067981 */ /* 0x000ea2000c1e9500 */
[----:B------:R-:W-:Y:S02]  /*07b0*/  VIADD R16, R16, 0x1 ;  /* 0x0000000110107836 */ /* 0x000fe40000000000 */
[----:B------:R-:W-:-:S03]  /*07c0*/  IMAD.IADD R15, R15, 0x1, R2 ;  /* 0x000000010f0f7824 */ /* 0x000fc600078e0202 */
[----:B------:R-:W-:Y:S01]  /*07d0*/  ISETP.NE.AND P0, PT, R16, RZ, PT ;  /* 0x000000ff1000720c */ /* 0x000fe20003f05270 */
[----:B--2---:R0:W-:Y:S02]  /*07e0*/  STS.U16 [R19], R6 ;  /* 0x0000000613007388 */ /* 0x0041e40000000400 */
[----:B0-----:R-:W-:-:S10]  /*07f0*/  VIADD R19, R19, 0x80 ;  /* 0x0000008013137836 */ /* 0x001fd40000000000 */
[----:B------:R-:W-:Y:S05]  /*0800*/  @P0 BRA `(.L_x_4053) ;  /* 0xfffffffc00d40947 */ /* 0x000fea000383ffff */
[----:B------:R-:W-:Y:S05]  /*0810*/  BRA `(.L_x_4051) ;  /* 0x0000000400487947 */ /* 0x000fea0003800000 */
.L_x_4052:
[----:B------:R-:W-:-:S04]  /*0820*/  LEA R6, P0, R24, UR10, 0x1 ;  /* 0x0000000a18067c11 */ /* 0x000fc8000f8008ff */
[----:B------:R-:W-:Y:S01]  /*0830*/  LEA.HI.X R7, R24, UR11, RZ, 0x1, P0 ;  /* 0x0000000b18077c11 */ /* 0x000fe200080f0cff */
[----:B------:R-:W-:Y:S01]  /*0840*/  IMAD.MOV R16, RZ, RZ, -R14 ;  /* 0x000000ffff107224 */ /* 0x000fe200078e0a0e */
[----:B------:R-:W0:Y:S03]  /*0850*/  LDCU.64 UR10, c[0x0][0x380] ;  /* 0x00007000ff0a77ac */ /* 0x000e260008000a00 */
[----:B------:R1:W5:Y:S01]  /*0860*/  LDG.E.U16.CONSTANT R24, desc[UR8][R6.64] ;  /* 0x0000000806187981 */ /* 0x000362000c1e9500 */
[----:B------:R-:W-:Y:S01]  /*0870*/  ISETP.GE.AND P0, PT, R16, RZ, PT ;  /* 0x000000ff1000720c */ /* 0x000fe20003f06270 */
[----:B------:R-:W-:-:S04]  /*0880*/  IMAD R19, R3, R2, RZ ;  /* 0x0000000203137224 */ /* 0x000fc800078e02ff */
[----:B------:R-:W-:-:S08]  /*0890*/  IMAD.SHL.U32 R19, R19, 0x2, RZ ;  /* 0x0000000213137824 */ /* 0x000fd000078e00ff */
        /* <DEDUP_REMOVED lines=8> */
.L_x_4059:
[----:B------:R-:W-:Y:S01]  /*0920*/  IMAD.IADD R9, R19, 0x1, R2 ;  /* 0x0000000113097824 */ /* 0x000fe200078e0202 */
[----:B-----5:R-:W-:-:S03]  /*0930*/  IADD3 R7, P2, PT, R24, R19, RZ ;  /* 0x0000001318077210 */ /* 0x020fc60007f5e0ff */
[--C-:B------:R-:W-:Y:S01]  /*0940*/  IMAD.IADD R11, R9, 0x1, R2.reuse ;  /* 0x00000001090b7824 */ /* 0x100fe200078e0202 */
[----:B------:R-:W-:Y:S02]  /*0950*/  LEA.HI.X.SX32 R8, R19, RZ, 0x1, P2 ;  /* 0x000000ff13087211 */ /* 0x000fe400010f0eff */
[----:B-1----:R-:W-:Y:S01]  /*0960*/  LEA R6, P2, R7, UR6, 0x1 ;  /* 0x0000000607067c11 */ /* 0x002fe2000f8408ff */
        /* <DEDUP_REMOVED lines=17> */
[----:B------:R-:W4:Y:S01]  /*0a80*/  LDG.E.U16.CONSTANT R12, desc[UR8][R12.64] ;  /* 0x000000080c0c7981 */ /* 0x000f22000c1e9500 */
[----:B------:R-:W-:-:S05]  /*0a90*/  VIADD R16, R16, 0x4 ;  /* 0x0000000410107836 */ /* 0x000fca0000000000 */
[----:B------:R-:W-:Y:S01]  /*0aa0*/  ISETP.GE.AND P2, PT, R16, -0x3, PT ;  /* 0xfffffffd1000780c */ /* 0x000fe20003f46270 */
[----:B------:R-:W-:Y:S01]  /*0ab0*/  IMAD.IADD R19, R19, 0x1, R2 ;  /* 0x0000000113137824 */ /* 0x000fe200078e0202 */
[----:B--2---:R-:W-:Y:S04]  /*0ac0*/  STS.U16 [R15], R6 ;  /* 0x000000060f007388 */ /* 0x004fe80000000400 */
[----:B---3--:R-:W-:Y:S04]  /*0ad0*/  STS.U16 [R15+0x80], R8 ;  /* 0x000080080f007388 */ /* 0x008fe80000000400 */
[----:B----4-:R-:W-:Y:S04]  /*0ae0*/  STS.U16 [R15+0x100], R10 ;  /* 0x0001000a0f007388 */ /* 0x010fe80000000400 */
[----:B------:R1:W-:Y:S02]  /*0af0*/  STS.U16 [R15+0x180], R12 ;  /* 0x0001800c0f007388 */ /* 0x0003e40000000400 */
[----:B-1----:R-:W-:Y:S01]  /*0b00*/  VIADD R15, R15, 0x200 ;  /* 0x000002000f0f7836 */ /* 0x002fe20000000000 */
[----:B------:R-:W-:Y:S06]  /*0b10*/  @!P2 BRA `(.L_x_4059) ;  /* 0xfffffffc0080a947 */ /* 0x000fec000383ffff */
.L_x_4058:
[----:B------:R-:W-:-:S05]  /*0b20*/  IMAD.MOV R6, RZ, RZ, -R16 ;  /* 0x000000ffff067224 */ /* 0x000fca00078e0a10 */
[----:B------:R-:W-:-:S13]  /*0b30*/  ISETP.GT.AND P2, PT, R6, 0x1, PT ;  /* 0x000000010600780c */ /* 0x000fda0003f44270 */
[----:B------:R-:W-:Y:S05]  /*0b40*/  @!P2 BRA `(.L_x_4060) ;  /* 0x000000000048a947 */ /* 0x000fea0003800000 */
[----:B------:R-:W1:Y:S01]  /*0b50*/  LDCU.64 UR6, c[0x0][0x380] ;  /* 0x00007000ff0677ac */ /* 0x000e620008000a00 */
[----:B------:R-:W-:Y:S01]  /*0b60*/  IMAD.IADD R11, R19, 0x1, R2 ;  /* 0x00000001130b7824 */ /* 0x000fe200078e0202 */
[----:B-----5:R-:W-:-:S04]  /*0b70*/  IADD3 R7, P0, PT, R24, R19, RZ ;  /* 0x0000001318077210 */ /* 0x020fc80007f1e0ff */
[----:B------:R-:W-:Y:S02]  /*0b80*/  IADD3 R9, P2, PT, R24, R11, RZ ;  /* 0x0000000b18097210 */ /* 0x000fe40007f5e0ff */
[----:B------:R-:W-:Y:S02]  /*0b90*/  LEA.HI.X.SX32 R12, R19, RZ, 0x1, P0 ;  /* 0x000000ff130c7211 */ /* 0x000fe400000f0eff */
[----:B------:R-:W-:Y:S02]  /*0ba0*/  LEA.HI.X.SX32 R10, R11, RZ, 0x1, P2 ;  /* 0x000000ff0b0a7211 */ /* 0x000fe400010f0eff */
[----:B-1----:R-:W-:Y:S02]  /*0bb0*/  LEA R6, P0, R7, UR6, 0x1 ;  /* 0x0000000607067c11 */ /* 0x002fe4000f8008ff */
[----:B------:R-:W-:Y:S02]  /*0bc0*/  LEA R8, P2, R9, UR6, 0x1 ;  /* 0x0000000609087c11 */ /* 0x000fe4000f8408ff */
[----:B------:R-:W-:-:S02]  /*0bd0*/  LEA.HI.X R7, R7, UR7, R12, 0x1, P0 ;  /* 0x0000000707077c11 */ /* 0x000fc400080f0c0c */
[----:B------:R-:W-:-:S03]  /*0be0*/  LEA.HI.X R9, R9, UR7, R10, 0x1, P2 ;  /* 0x0000000709097c11 */ /* 0x000fc600090f0c0a */
        /* <DEDUP_REMOVED lines=8> */
.L_x_4060:
[----:B------:R-:W-:-:S13]  /*0c70*/  ISETP.NE.OR P0, PT, R16, RZ, P0 ;  /* 0x000000ff1000720c */ /* 0x000fda0000705670 */
[----:B------:R-:W-:Y:S05]  /*0c80*/  @!P0 BRA `(.L_x_4051) ;  /* 0x00000000002c8947 */ /* 0x000fea0003800000 */
.L_x_4057:
[----:B-----5:R-:W-:-:S04]  /*0c90*/  IADD3 R7, P0, PT, R24, R19, RZ ;  /* 0x0000001318077210 */ /* 0x020fc80007f1e0ff */
[----:B------:R-:W-:Y:S02]  /*0ca0*/  LEA.HI.X.SX32 R8, R19, RZ, 0x1, P0 ;  /* 0x000000ff13087211 */ /* 0x000fe400000f0eff */
[----:B0-----:R-:W-:-:S04]  /*0cb0*/  LEA R6, P0, R7, UR10, 0x1 ;  /* 0x0000000a07067c11 */ /* 0x001fc8000f8008ff */
        /* <DEDUP_REMOVED lines=8> */
.L_x_4051:
[----:B0-----:R-:W-:Y:S05]  /*0d40*/  BSYNC.RECONVERGENT B0 ;  /* 0x0000000000007941 */ /* 0x001fea0003800200 */
.L_x_4050:
[----:B------:R-:W0:Y:S02]  /*0d50*/  LDCU UR5, c[0x0][0x3ac] ;  /* 0x00007580ff0577ac */ /* 0x000e240008000800 */
[----:B0-----:R-:W-:-:S05]  /*0d60*/  IMAD.U32 R16, RZ, RZ, UR5 ;  /* 0x00000005ff107e24 */ /* 0x001fca000f8e00ff */
[----:B------:R-:W-:-:S13]  /*0d70*/  ISETP.GE.AND P0, PT, R5, R16, PT ;  /* 0x000000100500720c */ /* 0x000fda0003f06270 */
[----:B------:R-:W-:Y:S05]  /*0d80*/  @P0 EXIT ;  /* 0x000000000000094d */ /* 0x000fea0003800000 */
[----:B------:R-:W0:Y:S02]  /*0d90*/  LDCU.U8 UR5, c[0x0][0x3e0] ;  /* 0x00007c00ff0577ac */ /* 0x000e240008000000 */
[----:B0-----:R-:W-:-:S06]  /*0da0*/  UPRMT UR5, UR5, 0x8880, URZ ;  /* 0x0000888005057896 */ /* 0x001fcc00080000ff */
[----:B------:R-:W-:-:S04]  /*0db0*/  ISETP.NE.AND P0, PT, RZ, UR5, PT ;  /* 0x00000005ff007c0c */ /* 0x000fc8000bf05270 */
[----:B------:R-:W-:-:S13]  /*0dc0*/  ISETP.NE.OR P0, PT, R4, RZ, !P0 ;  /* 0x000000ff0400720c */ /* 0x000fda0004705670 */
[----:B------:R-:W-:Y:S05]  /*0dd0*/  @P0 BRA `(.L_x_4061) ;  /* 0x0000000000c00947 */ /* 0x000fea0003800000 */
[----:B------:R-:W-:Y:S02]  /*0de0*/  IMAD.MOV R19, RZ, RZ, -R14 ;  /* 0x000000ffff137224 */ /* 0x000fe400078e0a0e */
[----:B------:R-:W-:-:S03]  /*0df0*/  IMAD R3, R3, R16, RZ ;  /* 0x0000001003037224 */ /* 0x000fc600078e02ff */
[----:B------:R-:W-:Y:S02]  /*0e00*/  ISETP.GE.AND P0, PT, R19, RZ, PT ;  /* 0x000000ff1300720c */ /* 0x000fe40003f06270 */
[----:B------:R-:W-:-:S05]  /*0e10*/  LEA R3, R3, UR4, 0x1 ;  /* 0x0000000403037c11 */ /* 0x000fca000f8e08ff */
[----:B------:R-:W-:-:S06]  /*0e20*/  IMAD R3, R0, 0x4, R3 ;  /* 0x0000000400037824 */ /* 0x000fcc00078e0203 */
[----:B------:R-:W-:Y:S05]  /*0e30*/  @P0 BRA `(.L_x_4062) ;  /* 0x00000000008c0947 */ /* 0x000fea0003800000 */
[----:B-1----:R-:W-:Y:S01]  /*0e40*/  IMAD.MOV R6, RZ, RZ, -R19 ;  /* 0x000000ffff067224 */ /* 0x002fe200078e0a13 */
[----:B------:R-:W-:-:S04]  /*0e50*/  PLOP3.LUT P0, PT, PT, PT, PT, 0x80, 0x8 ;  /* 0x000000000008781c */ /* 0x000fc80003f0f070 */
[----:B------:R-:W-:-:S13]  /*0e60*/  ISETP.GT.AND P2, PT, R6, 0x3, PT ;  /* 0x000000030600780c */ /* 0x000fda0003f44270 */
[----:B------:R-:W-:Y:S05]  /*0e70*/  @!P2 BRA `(.L_x_4063) ;  /* 0x000000000044a947 */ /* 0x000fea0003800000 */
[----:B------:R-:W0:Y:S01]  /*0e80*/  LDC.64 R14, c[0x0][0x3a0] ;  /* 0x0000e800ff0e7b82 */ /* 0x000e220000000a00 */
[----:B------:R-:W-:-:S13]  /*0e90*/  PLOP3.LUT P0, PT, PT, PT, PT, 0x8, 0x80 ;  /* 0x000000000080781c */ /* 0x000fda0003f0e170 */
.L_x_4064:
[C---:B------:R-:W-:Y:S02]  /*0ea0*/  IMAD.IADD R9, R3.reuse, 0x1, R16 ;  /* 0x0000000103097824 */ /* 0x040fe400078e0210 */
[----:B0-----:R-:W-:-:S04]  /*0eb0*/  IMAD.WIDE R6, R3, 0x2, R14 ;  /* 0x0000000203067825 */ /* 0x001fc800078e020e */
[C---:B------:R-:W-:Y:S01]  /*0ec0*/  IMAD.IADD R11, R9.reuse, 0x1, R16 ;  /* 0x00000001090b7824 */ /* 0x040fe200078e0210 */
[----:B------:R1:W-:Y:S01]  /*0ed0*/  STG.E.64 desc[UR8][R6.64], RZ ;  /* 0x000000ff06007986 */ /* 0x0003e2000c101b08 */
[----:B------:R-:W-:-:S04]  /*0ee0*/  IMAD.WIDE R8, R9, 0x2, R14 ;  /* 0x0000000209087825 */ /* 0x000fc800078e020e */
[C---:B------:R-:W-:Y:S01]  /*0ef0*/  IMAD.IADD R21, R11.reuse, 0x1, R16 ;  /* 0x000000010b157824 */ /* 0x040fe200078e0210 */
[----:B------:R1:W-:Y:S01]  /*0f00*/  STG.E.64 desc[UR8][R8.64], RZ ;  /* 0x000000ff08007986 */ /* 0x0003e2000c101b08 */
[----:B------:R-:W-:-:S04]  /*0f10*/  IMAD.WIDE R10, R11, 0x2, R14 ;  /* 0x000000020b0a7825 */ /* 0x000fc800078e020e */
[----:B------:R-:W-:Y:S01]  /*0f20*/  IMAD.WIDE R12, R21, 0x2, R14 ;  /* 0x00000002150c7825 */ /* 0x000fe200078e020e */
[----:B------:R1:W-:Y:S03]  /*0f30*/  STG.E.64 desc[UR8][R10.64], RZ ;  /* 0x000000ff0a007986 */ /* 0x0003e6000c101b08 */
[----:B------:R-:W-:Y:S01]  /*0f40*/  VIADD R19, R19, 0x4 ;  /* 0x0000000413137836 */ /* 0x000fe20000000000 */
[----:B------:R1:W-:Y:S01]  /*0f50*/  STG.E.64 desc[UR8][R12.64], RZ ;  /* 0x000000ff0c007986 */ /* 0x0003e2000c101b08 */
[----:B------:R-:W-:-:S03]  /*0f60*/  IMAD.IADD R3, R21, 0x1, R16 ;  /* 0x0000000115037824 */ /* 0x000fc600078e0210 */
[----:B------:R-:W-:-:S13]  /*0f70*/  ISETP.GE.AND P2, PT, R19, -0x3, PT ;  /* 0xfffffffd1300780c */ /* 0x000fda0003f46270 */
[----:B-1----:R-:W-:Y:S05]  /*0f80*/  @!P2 BRA `(.L_x_4064) ;  /* 0xfffffffc00c4a947 */ /* 0x002fea000383ffff */
.L_x_4063:
[----:B------:R-:W-:-:S05]  /*0f90*/  IMAD.MOV R6, RZ, RZ, -R19 ;  /* 0x000000ffff067224 */ /* 0x000fca00078e0a13 */
[----:B------:R-:W-:-:S13]  /*0fa0*/  ISETP.GT.AND P2, PT, R6, 0x1, PT ;  /* 0x000000010600780c */ /* 0x000fda0003f44270 */
[----:B------:R-:W-:Y:S05]  /*0fb0*/  @!P2 BRA `(.L_x_4065) ;  /* 0x000000000024a947 */ /* 0x000fea0003800000 */
[----:B------:R-:W0:Y:S01]  /*0fc0*/  LDC.64 R8, c[0x0][0x3a0] ;  /* 0x0000e800ff087b82 */ /* 0x000e220000000a00 */
[----:B------:R-:W-:Y:S01]  /*0fd0*/  IMAD.IADD R11, R3, 0x1, R16 ;  /* 0x00000001030b7824 */ /* 0x000fe200078e0210 */
[----:B------:R-:W-:Y:S02]  /*0fe0*/  PLOP3.LUT P0, PT, PT, PT, PT, 0x8, 0x80 ;  /* 0x000000000080781c */ /* 0x000fe40003f0e170 */
[----:B------:R-:W-:Y:S01]  /*0ff0*/  IADD3 R19, PT, PT, R19, 0x2, RZ ;  /* 0x0000000213137810 */ /* 0x000fe20007ffe0ff */
[----:B0-----:R-:W-:-:S04]  /*1000*/  IMAD.WIDE R6, R3, 0x2, R8 ;  /* 0x0000000203067825 */ /* 0x001fc800078e0208 */
[C---:B------:R-:W-:Y:S01]  /*1010*/  IMAD.WIDE R8, R11.reuse, 0x2, R8 ;  /* 0x000000020b087825 */ /* 0x040fe200078e0208 */
[----:B------:R0:W-:Y:S03]  /*1020*/  STG.E.64 desc[UR8][R6.64], RZ ;  /* 0x000000ff06007986 */ /* 0x0001e6000c101b08 */
[----:B------:R-:W-:Y:S01]  /*1030*/  IMAD.IADD R3, R11, 0x1, R16 ;  /* 0x000000010b037824 */ /* 0x000fe200078e0210 */
[----:B------:R0:W-:Y:S06]  /*1040*/  STG.E.64 desc[UR8][R8.64], RZ ;  /* 0x000000ff08007986 */ /* 0x0001ec000c101b08 */
.L_x_4065:
[----:B------:R-:W-:-:S13]  /*1050*/  ISETP.NE.OR P0, PT, R19, RZ, P0 ;  /* 0x000000ff1300720c */ /* 0x000fda0000705670 */
[----:B------:R-:W-:Y:S05]  /*1060*/  @!P0 BRA `(.L_x_4061) ;  /* 0x00000000001c8947 */ /* 0x000fea0003800000 */
.L_x_4062:
[----:B01----:R-:W0:Y:S02]  /*1070*/  LDC.64 R6, c[0x0][0x3a0] ;  /* 0x0000e800ff067b82 */ /* 0x003e240000000a00 */
.L_x_4066:
[----:B0-----:R-:W-:-:S04]  /*1080*/  IMAD.WIDE R8, R3, 0x2, R6 ;  /* 0x0000000203087825 */ /* 0x001fc800078e0206 */
[----:B------:R-:W-:Y:S01]  /*1090*/  VIADD R19, R19, 0x1 ;  /* 0x0000000113137836 */ /* 0x000fe20000000000 */
[----:B------:R2:W-:Y:S01]  /*10a0*/  STG.E.64 desc[UR8][R8.64], RZ ;  /* 0x000000ff08007986 */ /* 0x0005e2000c101b08 */
[----:B------:R-:W-:-:S03]  /*10b0*/  IMAD.IADD R3, R3, 0x1, R16 ;  /* 0x0000000103037824 */ /* 0x000fc600078e0210 */
[----:B------:R-:W-:-:S13]  /*10c0*/  ISETP.NE.AND P0, PT, R19, RZ, PT ;  /* 0x000000ff1300720c */ /* 0x000fda0003f05270 */
[----:B--2---:R-:W-:Y:S05]  /*10d0*/  @P0 BRA `(.L_x_4066) ;  /* 0xfffffffc00e80947 */ /* 0x004fea000383ffff */
.L_x_4061:
[----:B01----:R-:W0:Y:S01]  /*10e0*/  LDC.64 R6, c[0x0][0x3b8] ;  /* 0x0000ee00ff067b82 */ /* 0x003e220000000a00 */
[----:B------:R-:W-:-:S04]  /*10f0*/  IMAD.SHL.U32 R9, R4, 0x80, RZ ;  /* 0x0000008004097824 */ /* 0x000fc800078e00ff */
[----:B0-----:R-:W-:-:S05]  /*1100*/  IMAD.WIDE.U32 R8, R9, 0x2, R6 ;  /* 0x0000000209087825 */ /* 0x001fca00078e0006 */
[----:B-----5:R0:W5:Y:S01]  /*1110*/  LDG.E.U16.CONSTANT R24, desc[UR8][R8.64+0x2] ;  /* 0x0000020808187981 */ /* 0x020162000c1e9500 */
[----:B------:R-:W-:Y:S01]  /*1120*/  BAR.SYNC.DEFER_BLOCKING 0x0 ;  /* 0x0000000000007b1d */ /* 0x000fe20000010000 */
[----:B------:R-:W-:-:S13]  /*1130*/  ISETP.GE.AND P0, PT, R17, R2, PT ;  /* 0x000000021100720c */ /* 0x000fda0003f06270 */
[----:B0-----:R-:W-:Y:S05]  /*1140*/  @P0 BRA `(.L_x_4067) ;  /* 0x0000000000d00947 */ /* 0x001fea0003800000 */
[----:B------:R0:W5:Y:S01]  /*1150*/  LDG.E.U16.CONSTANT R3, desc[UR8][R8.64] ;  /* 0x0000000808037981 */ /* 0x000162000c1e9500 */
[----:B------:R-:W-:Y:S01]  /*1160*/  SHF.R.S32.HI R10, RZ, 0x1f, R5 ;  /* 0x0000001fff0a7819 */ /* 0x000fe20000011405 */
[----:B------:R-:W-:Y:S02]  /*1170*/  IMAD.SHL.U32 R0, R0, 0x10, RZ ;  /* 0x0000001000007824 */ /* 0x000fe400078e00ff */
[----:B------:R-:W-:Y:S01]  /*1180*/  IMAD.MOV.U32 R20, RZ, RZ, RZ ;  /* 0x000000ffff147224 */ /* 0x000fe200078e00ff */
[----:B------:R-:W-:Y:S01]  /*1190*/  LEA.HI R10, R10, R5, RZ, 0x3 ;  /* 0x000000050a0a7211 */ /* 0x000fe200078f18ff */
[----:B------:R-:W-:Y:S01]  /*11a0*/  IMAD.MOV.U32 R22, RZ, RZ, R17 ;  /* 0x000000ffff167224 */ /* 0x000fe200078e0011 */
[----:B------:R-:W-:Y:S02]  /*11b0*/  LOP3.LUT R0, R0, 0x10, RZ, 0xc0, !PT ;  /* 0x0000001000007812 */ /* 0x000fe400078ec0ff */
[----:B------:R-:W-:-:S07]  /*11c0*/  SHF.R.S32.HI R14, RZ, 0x3, R10 ;  /* 0x00000003ff0e7819 */ /* 0x000fce000001140a */
.L_x_4068:
[----:B01----:R-:W0:Y:S01]  /*11d0*/  LDC.64 R8, c[0x0][0x390] ;  /* 0x0000e400ff087b82 */ /* 0x003e220000000a00 */
[----:B-----5:R-:W-:-:S04]  /*11e0*/  IMAD.IADD R13, R3, 0x1, R20 ;  /* 0x00000001030d7824 */ /* 0x020fc800078e0214 */
[----:B------:R-:W-:-:S05]  /*11f0*/  IMAD R10, R13, R16, RZ ;  /* 0x000000100d0a7224 */ /* 0x000fca00078e02ff */
[----:B------:R-:W-:-:S04]  /*1200*/  SHF.R.S32.HI R11, RZ, 0x1f, R10 ;  /* 0x0000001fff0b7819 */ /* 0x000fc8000001140a */
[----:B------:R-:W-:-:S04]  /*1210*/  LEA.HI R11, R11, R10, RZ, 0x3 ;  /* 0x0000000a0b0b7211 */ /* 0x000fc800078f18ff */
[----:B------:R-:W-:-:S05]  /*1220*/  LEA.HI.SX32 R11, R11, R14, 0x1d ;  /* 0x0000000e0b0b7211 */ /* 0x000fca00078feaff */
[----:B0-----:R-:W-:Y:S02]  /*1230*/  IMAD.WIDE R8, R11, 0x4, R8 ;  /* 0x000000040b087825 */ /* 0x001fe400078e0208 */
[----:B------:R-:W0:Y:S04]  /*1240*/  LDC.64 R10, c[0x0][0x398] ;  /* 0x0000e600ff0a7b82 */ /* 0x000e280000000a00 */
[----:B------:R-:W2:Y:S01]  /*1250*/  LDG.E.CONSTANT R9, desc[UR8][R8.64] ;  /* 0x0000000808097981 */ /* 0x000ea2000c1e9900 */
[----:B0-----:R-:W-:-:S04]  /*1260*/  IMAD.WIDE.U32 R10, R13, 0x2, R10 ;  /* 0x000000020d0a7825 */ /* 0x001fc800078e000a */
[----:B------:R-:W-:Y:S02]  /*1270*/  IMAD.SHL.U32 R13, R22, 0x2, RZ ;  /* 0x00000002160d7824 */ /* 0x000fe400078e00ff */
[----:B------:R0:W3:Y:S02]  /*1280*/  LDG.E.U16.CONSTANT R11, desc[UR8][R10.64] ;  /* 0x000000080a0b7981 */ /* 0x0000e4000c1e9500 */
        /* <DEDUP_REMOVED lines=18> */
[----:B------:R-:W-:-:S07]  /*13b0*/  IADD3 R15, PT, PT, R15, 0x1, R8 ;  /* 0x000000010f0f7810 */ /* 0x000fce0007ffe008 */
[----:B------:R-:W0:Y:S01]  /*13c0*/  I2F.F16 R8, R15 ;  /* 0x0000000f00087306 */ /* 0x000e220000200c00 */
[----:B----4-:R-:W-:-:S05]  /*13d0*/  IMAD.IADD R22, R23, 0x1, R22 ;  /* 0x0000000117167824 */ /* 0x010fca00078e0216 */
[----:B------:R-:W-:Y:S02]  /*13e0*/  ISETP.GE.AND P0, PT, R22, R27, PT ;  /* 0x0000001b1600720c */ /* 0x000fe40003f06270 */
[----:B------:R-:W-:Y:S01]  /*13f0*/  I2F.F16 R26, R26 ;  /* 0x0000001a001a7306 */ /* 0x000fe20000200c00 */
[----:B0-----:R-:W-:-:S07]  /*1400*/  PRMT R8, R9, 0x5410, R8 ;  /* 0x0000541009087816 */ /* 0x001fce0000000008 */
[----:B------:R-:W0:Y:S02]  /*1410*/  I2F.F16 R13, R10 ;  /* 0x0000000a000d7306 */ /* 0x000e240000200c00 */
[----:B0-----:R-:W-:Y:S01]  /*1420*/  PRMT R12, R26, 0x5410, R13 ;  /* 0x000054101a0c7816 */ /* 0x001fe2000000000d */
[-C--:B---3--:R-:W-:Y:S02]  /*1430*/  HMUL2 R13, R8, R11.reuse.H0_H0 ;  /* 0x2000000b080d7232 */ /* 0x088fe40000000000 */
[C---:B------:R-:W-:Y:S02]  /*1440*/  IMAD R8, R20.reuse, 0x8, R1 ;  /* 0x0000000814087824 */ /* 0x040fe400078e0201 */
[----:B------:R-:W-:Y:S02]  /*1450*/  VIADD R20, R20, 0x1 ;  /* 0x0000000114147836 */ /* 0x000fe40000000000 */
[----:B------:R-:W-:-:S05]  /*1460*/  HMUL2 R12, R12, R11.H0_H0 ;  /* 0x2000000b0c0c7232 */ /* 0x000fca0000000000 */
[----:B------:R1:W-:Y:S01]  /*1470*/  STL.64 [R8], R12 ;  /* 0x0000000c08007387 */ /* 0x0003e20000100a00 */
[----:B------:R-:W-:Y:S05]  /*1480*/  @!P0 BRA `(.L_x_4068) ;  /* 0xfffffffc00508947 */ /* 0x000fea000383ffff */
.L_x_4067:
[----:B-1----:R0:W5:Y:S01]  /*1490*/  LDL.64 R8, [R1] ;  /* 0x0000000001087983 */ /* 0x0021620000100a00 */
[----:B------:R-:W1:Y:S01]  /*14a0*/  LDCU UR4, c[0x0][0x3c8] ;  /* 0x00007900ff0477ac */ /* 0x000e620008000800 */
[----:B------:R-:W-:Y:S01]  /*14b0*/  CS2R R10, SRZ ;  /* 0x00000000000a7805 */ /* 0x000fe2000001ff00 */
[----:B------:R-:W-:Y:S01]  /*14c0*/  IMAD.MOV.U32 R13, RZ, RZ, RZ ;  /* 0x000000ffff0d7224 */ /* 0x000fe200078e00ff */
[----:B------:R-:W2:Y:S01]  /*14d0*/  LDCU UR5, c[0x0][0x3cc] ;  /* 0x00007980ff0577ac */ /* 0x000ea20008000800 */
[----:B------:R-:W-:Y:S01]  /*14e0*/  IMAD.MOV.U32 R14, RZ, RZ, RZ ;  /* 0x000000ffff0e7224 */ /* 0x000fe200078e00ff */
        /* <DEDUP_REMOVED lines=9> */
[----:B------:R-:W-:Y:S01]  /*1580*/  IMAD.MOV.U32 R0, RZ, RZ, RZ ;  /* 0x000000ffff007224 */ /* 0x000fe200078e00ff */
        /* <DEDUP_REMOVED lines=11> */
.L_x_4069:
[----:B------:R-:W-:Y:S05]  /*1640*/  @!P2 BRA `(.L_x_4070) ;  /* 0x00000000001ca947 */ /* 0x000fea0003800000 */
[----:B------:R-:W0:Y:S02]  /*1650*/  LDC R10, c[0x0][0x3d0] ;  /* 0x0000f400ff0a7b82 */ /* 0x000e240000000800 */
[----:B0-----:R-:W-:-:S05]  /*1660*/  VIMNMX R3, PT, PT, R17, R10, PT ;  /* 0x0000000a11037248 */ /* 0x001fca0003fe0100 */
[----:B------:R-:W-:-:S05]  /*1670*/  VIADD R3, R3, -UR5 ;  /* 0x8000000503037c36 */ /* 0x000fca0008000000 */
[----:B------:R-:W-:-:S04]  /*1680*/  SHF.R.S32.HI R10, RZ, 0x1f, R3 ;  /* 0x0000001fff0a7819 */ /* 0x000fc80000011403 */
[----:B------:R-:W-:-:S04]  /*1690*/  LEA.HI R10, R10, R3, RZ, 0x5 ;  /* 0x000000030a0a7211 */ /* 0x000fc800078f28ff */
[----:B------:R-:W-:-:S05]  /*16a0*/  SHF.R.S32.HI R10, RZ, 0x5, R10 ;  /* 0x00000005ff0a7819 */ /* 0x000fca000001140a */
[----:B------:R-:W-:-:S07]  /*16b0*/  IMAD R10, R10, 0x5, RZ ;  /* 0x000000050a0a7824 */ /* 0x000fce00078e02ff */
.L_x_4070:
[----:B------:R-:W-:Y:S05]  /*16c0*/  @!P3 BRA `(.L_x_4071) ;  /* 0x00000000001cb947 */ /* 0x000fea0003800000 */
[----:B------:R-:W0:Y:S02]  /*16d0*/  LDC R12, c[0x0][0x3d4] ;  /* 0x0000f500ff0c7b82 */ /* 0x000e240000000800 */
[----:B0-----:R-:W-:-:S05]  /*16e0*/  VIMNMX R3, PT, PT, R17, R12, PT ;  /* 0x0000000c11037248 */ /* 0x001fca0003fe0100 */
[----:B------:R-:W-:-:S05]  /*16f0*/  VIADD R3, R3, -UR10 ;  /* 0x8000000a03037c36 */ /* 0x000fca0008000000 */
[----:B------:R-:W-:-:S04]  /*1700*/  SHF.R.S32.HI R12, RZ, 0x1f, R3 ;  /* 0x0000001fff0c7819 */ /* 0x000fc80000011403 */
[----:B------:R-:W-:-:S04]  /*1710*/  LEA.HI R12, R12, R3, RZ, 0x5 ;  /* 0x000000030c0c7211 */ /* 0x000fc800078f28ff */
[----:B------:R-:W-:-:S05]  /*1720*/  SHF.R.S32.HI R12, RZ, 0x5, R12 ;  /* 0x00000005ff0c7819 */ /* 0x000fca000001140c */
[----:B------:R-:W-:-:S07]  /*1730*/  IMAD.SHL.U32 R11, R12, 0x4, RZ ;  /* 0x000000040c0b7824 */ /* 0x000fce00078e00ff */
.L_x_4071:
        /* <DEDUP_REMOVED lines=8> */
.L_x_4072:
        /* <DEDUP_REMOVED lines=8> */
.L_x_4073:
[----:B------:R-:W-:Y:S01]  /*1840*/  IMAD R0, R15, 0x8, R0 ;  /* 0x000000080f007824 */ /* 0x000fe200078e0200 */
[----:B------:R-:W0:Y:S01]  /*1850*/  LDCU.64 UR6, c[0x0][0x388] ;  /* 0x00007100ff0677ac */ /* 0x000e220008000a00 */
[----:B------:R-:W1:Y:S01]  /*1860*/  S2UR UR5, SR_CgaCtaId ;  /* 0x00000000000579c3 */ /* 0x000e620000008800 */
[----:B------:R-:W-:Y:S01]  /*1870*/  SHF.R.S32.HI R3, RZ, 0x1f, R5 ;  /* 0x0000001fff037819 */ /* 0x000fe20000011405 */
[----:B------:R-:W-:Y:S01]  /*1880*/  IMAD.MOV.U32 R28, RZ, RZ, RZ ;  /* 0x000000ffff1c7224 */ /* 0x000fe200078e00ff */
[----:B------:R-:W-:Y:S01]  /*1890*/  IADD3 R0, PT, PT, R11, R0, R10 ;  /* 0x000000000b007210 */ /* 0x000fe20007ffe00a */
[----:B------:R-:W-:Y:S01]  /*18a0*/  UMOV UR4, 0x400 ;  /* 0x0000040000047882 */ /* 0x000fe20000000000 */
[----:B------:R-:W-:Y:S01]  /*18b0*/  VIMNMX R2, PT, PT, R2, UR10, PT ;  /* 0x0000000a02027c48 */ /* 0x000fe2000bfe0100 */
[----:B-----5:R-:W-:Y:S01]  /*18c0*/  IMAD.IADD R24, R17, 0x1, R24 ;  /* 0x0000000111187824 */ /* 0x020fe200078e0218 */
[----:B------:R-:W-:Y:S02]  /*18d0*/  IADD3 R13, PT, PT, R14, R0, R13 ;  /* 0x000000000e0d7210 */ /* 0x000fe40007ffe00d */
[----:B------:R-:W-:-:S02]  /*18e0*/  PRMT R26, RZ, 0x5410, RZ ;  /* 0x00005410ff1a7816 */ /* 0x000fc400000000ff */
[----:B------:R-:W-:Y:S01]  /*18f0*/  PRMT R25, RZ, 0x5410, RZ ;  /* 0x00005410ff197816 */ /* 0x000fe200000000ff */
[----:B------:R-:W-:Y:S01]  /*1900*/  IMAD R0, R13, R16, RZ ;  /* 0x000000100d007224 */ /* 0x000fe200078e02ff */
[----:B------:R-:W-:-:S04]  /*1910*/  PRMT R19, RZ, 0x5410, RZ ;  /* 0x00005410ff137816 */ /* 0x000fc800000000ff */
[----:B------:R-:W-:-:S04]  /*1920*/  IADD3 R5, P0, PT, R5, R0, RZ ;  /* 0x0000000005057210 */ /* 0x000fc80007f1e0ff */
[----:B------:R-:W-:Y:S01]  /*1930*/  LEA.HI.X.SX32 R0, R0, R3, 0x1, P0 ;  /* 0x0000000300007211 */ /* 0x000fe200000f0eff */
[C---:B------:R-:W-:Y:S01]  /*1940*/  IMAD.SHL.U32 R3, R5.reuse, 0x4, RZ ;  /* 0x0000000405037824 */ /* 0x040fe200078e00ff */
[----:B------:R-:W-:Y:S01]  /*1950*/  ISETP.GT.AND P0, PT, R2, R17, PT ;  /* 0x000000110200720c */ /* 0x000fe20003f04270 */
[----:B-1----:R-:W-:Y:S01]  /*1960*/  ULEA UR4, UR5, UR4, 0x18 ;  /* 0x0000000405047291 */ /* 0x002fe2000f8ec0ff */
[----:B------:R-:W-:Y:S02]  /*1970*/  SHF.L.U64.HI R5, R5, 0x2, R0 ;  /* 0x0000000205057819 */ /* 0x000fe40000010200 */
[----:B0-----:R-:W-:Y:S02]  /*1980*/  IADD3 R20, P2, PT, R3, UR6, RZ ;  /* 0x0000000603147c10 */ /* 0x001fe4000ff5e0ff */
[----:B------:R-:W-:Y:S02]  /*1990*/  PRMT R2, R8, 0x7610, R8 ;  /* 0x0000761008027816 */ /* 0x000fe40000000008 */
[----:B------:R-:W-:Y:S01]  /*19a0*/  IADD3.X R21, PT, PT, R5, UR7, RZ, P2, !PT ;  /* 0x0000000705157c10 */ /* 0x000fe200097fe4ff */
[----:B------:R-:W-:Y:S01]  /*19b0*/  IMAD.MOV.U32 R14, RZ, RZ, R20 ;  /* 0x000000ffff0e7224 */ /* 0x000fe200078e0014 */
[----:B------:R-:W-:-:S02]  /*19c0*/  PRMT R0, R9, 0x7610, R9 ;  /* 0x0000761009007816 */ /* 0x000fc40000000009 */
[----:B------:R-:W-:Y:S01]  /*19d0*/  PRMT R3, RZ, 0x5410, RZ ;  /* 0x00005410ff037816 */ /* 0x000fe200000000ff */
[----:B------:R-:W-:Y:S01]  /*19e0*/  IMAD.MOV.U32 R15, RZ, RZ, R21 ;  /* 0x000000ffff0f7224 */ /* 0x000fe200078e0015 */
[----:B------:R-:W-:Y:S06]  /*19f0*/  @!P0 BRA `(.L_x_4074) ;  /* 0x0000001800e48947 */ /* 0x000fec0003800000 */
[----:B------:R-:W-:Y:S01]  /*1a00*/  IMAD.WIDE.U32 R4, R4, 0x100, R6 ;  /* 0x0000010004047825 */ /* 0x000fe200078e0006 */
[----:B------:R-:W-:Y:S02]  /*1a10*/  VIMNMX R40, PT, PT, R27, UR10, PT ;  /* 0x0000000a1b287c48 */ /* 0x000fe4000bfe0100 */
[----:B------:R-:W-:Y:S01]  /*1a20*/  PRMT R26, RZ, 0x7610, R26 ;  /* 0x00007610ff1a7816 */ /* 0x000fe2000000001a */
[----:B------:R-:W-:Y:S01]  /*1a30*/  IMAD.MOV.U32 R28, RZ, RZ, RZ ;  /* 0x000000ffff1c7224 */ /* 0x000fe200078e00ff */
[----:B------:R-:W-:-:S05]  /*1a40*/  IADD3 R30, P0, PT, R4, 0x2, RZ ;  /* 0x00000002041e7810 */ /* 0x000fca0007f1e0ff */
[----:B------:R-:W-:-:S08]  /*1a50*/  IMAD.X R31, RZ, RZ, R5, P0 ;  /* 0x000000ffff1f7224 */ /* 0x000fd000000e0605 */
.L_x_4077:
[----:B------:R-:W-:Y:S01]  /*1a60*/  ISETP.NE.AND P0, PT, R17, R24, PT ;  /* 0x000000181100720c */ /* 0x000fe20003f05270 */
[----:B------:R-:W0:Y:S01]  /*1a70*/  LDC R16, c[0x0][0x3ac] ;  /* 0x0000eb00ff107b82 */ /* 0x000e220000000800 */
[----:B------:R-:W-:-:S11]  /*1a80*/  IMAD.MOV.U32 R23, RZ, RZ, R21 ;  /* 0x000000ffff177224 */ /* 0x000fd600078e0015 */
[----:B------:R-:W-:Y:S01]  /*1a90*/  @!P0 IMAD R22, R28, 0x8, R1 ;  /* 0x000000081c168824 */ /* 0x000fe200078e0201 */
[----:B------:R-:W5:Y:S04]  /*1aa0*/  @!P0 LDG.E.U16.CONSTANT R42, desc[UR8][R30.64] ;  /* 0x000000081e2a8981 */ /* 0x000f68000c1e9500 */
[----:B------:R1:W2:Y:S02]  /*1ab0*/  @!P0 LDL.64 R50, [R22+0x8] ;  /* 0x0000080016328983 */ /* 0x0002a40000100a00 */
[----:B-1----:R-:W-:-:S05]  /*1ac0*/  MOV R22, R20 ;  /* 0x0000001400167202 */ /* 0x002fca0000000f00 */
[C---:B0-----:R-:W-:Y:S01]  /*1ad0*/  IMAD.WIDE R44, R16.reuse, 0x4, R22 ;  /* 0x00000004102c7825 */ /* 0x041fe200078e0216 */
[----:B------:R-:W3:Y:S04]  /*1ae0*/  LDG.E.128.CONSTANT R12, desc[UR8][R22.64] ;  /* 0x00000008160c7981 */ /* 0x000ee8000c1e9d00 */
[----:B------:R0:W4:Y:S01]  /*1af0*/  LDG.E.128.CONSTANT R36, desc[UR8][R44.64] ;  /* 0x000000082c247981 */ /* 0x000122000c1e9d00 */
[----:B------:R-:W-:-:S05]  /*1b00*/  IMAD.WIDE R46, R16, 0x4, R44 ;  /* 0x00000004102e7825 */ /* 0x000fca00078e022c */
[----:B------:R1:W4:Y:S01]  /*1b10*/  LDG.E.128.CONSTANT R32, desc[UR8][R46.64] ;  /* 0x000000082e207981 */ /* 0x000322000c1e9d00 */
[----:B------:R-:W-:-:S05]  /*1b20*/  IMAD.WIDE R48, R16, 0x4, R46 ;  /* 0x0000000410307825 */ /* 0x000fca00078e022e */
[----:B------:R1:W4:Y:S01]  /*1b30*/  LDG.E.128.CONSTANT R8, desc[UR8][R48.64] ;  /* 0x0000000830087981 */ /* 0x000322000c1e9d00 */
[----:B------:R-:W-:-:S05]  /*1b40*/  IMAD.WIDE R20, R16, 0x4, R48 ;  /* 0x0000000410147825 */ /* 0x000fca00078e0230 */
[----:B------:R-:W4:Y:S01]  /*1b50*/  LDG.E.128.CONSTANT R4, desc[UR8][R20.64] ;  /* 0x0000000814047981 */ /* 0x000f22000c1e9d00 */
[----:B------:R-:W-:Y:S01]  /*1b60*/  IMAD.MOV.U32 R43, RZ, RZ, 0x2800 ;  /* 0x00002800ff2b7424 */ /* 0x000fe200078e00ff */
[----:B------:R-:W-:Y:S02]  /*1b70*/  ISETP.NE.AND P2, PT, R18, RZ, PT ;  /* 0x000000ff1200720c */ /* 0x000fe40003f45270 */
[----:B--2---:R-:W-:-:S04]  /*1b80*/  @!P0 PRMT R2, R50, 0x7610, R2 ;  /* 0x0000761032028816 */ /* 0x004fc80000000002 */
[----:B------:R-:W-:Y:S02]  /*1b90*/  @!P0 PRMT R2, R2, 0x7610, R50 ;  /* 0x0000761002028816 */ /* 0x000fe40000000032 */
[C---:B---3--:R-:W-:Y:S02]  /*1ba0*/  LOP3.LUT R54, R12.reuse, 0x1f001f, RZ, 0xc0, !PT ;  /* 0x001f001f0c367812 */ /* 0x048fe400078ec0ff */
[--C-:B------:R-:W-:Y:S02]  /*1bb0*/  SHF.R.U32.HI R53, RZ, 0xa, R12.reuse ;  /* 0x0000000aff357819 */ /* 0x100fe4000001160c */
[----:B0-----:R-:W-:Y:S02]  /*1bc0*/  LOP3.LUT R44, R12, 0x3e003e0, RZ, 0xc0, !PT ;  /* 0x03e003e00c2c7812 */ /* 0x001fe400078ec0ff */
[----:B------:R-:W-:Y:S02]  /*1bd0*/  SHF.R.U32.HI R12, RZ, 0xf, R12 ;  /* 0x0000000fff0c7819 */ /* 0x000fe4000001160c */
[----:B-1----:R-:W-:-:S02]  /*1be0*/  SHF.R.U32.HI R47, RZ, 0xf, R13 ;  /* 0x0000000fff2f7819 */ /* 0x002fc4000001160d */
[--C-:B------:R-:W-:Y:S02]  /*1bf0*/  SHF.R.U32.HI R48, RZ, 0xf, R14.reuse ;  /* 0x0000000fff307819 */ /* 0x100fe4000001160e */
[C---:B------:R-:W-:Y:S02]  /*1c00*/  LOP3.LUT R56, R13.reuse, 0x1f001f, RZ, 0xc0, !PT ;  /* 0x001f001f0d387812 */ /* 0x040fe400078ec0ff */
[----:B------:R-:W-:Y:S02]  /*1c10*/  SHF.R.U32.HI R55, RZ, 0xa, R13 ;  /* 0x0000000aff377819 */ /* 0x000fe4000001160d */
[----:B------:R-:W-:Y:S02]  /*1c20*/  LOP3.LUT R41, R13, 0x3e003e0, RZ, 0xc0, !PT ;  /* 0x03e003e00d297812 */ /* 0x000fe400078ec0ff */
[----:B------:R-:W-:Y:S02]  /*1c30*/  LOP3.LUT R57, R14, 0x1f001f, RZ, 0xc0, !PT ;  /* 0x001f001f0e397812 */ /* 0x000fe400078ec0ff */
[----:B------:R-:W-:-:S02]  /*1c40*/  SHF.R.U32.HI R58, RZ, 0xa, R14 ;  /* 0x0000000aff3a7819 */ /* 0x000fc4000001160e */
[----:B------:R-:W-:Y:S02]  /*1c50*/  LOP3.LUT R29, R14, 0x3e003e0, RZ, 0xc0, !PT ;  /* 0x03e003e00e1d7812 */ /* 0x000fe400078ec0ff */
[----:B----4-:R-:W-:Y:S02]  /*1c60*/  SHF.R.U32.HI R13, RZ, 0xe, R36 ;  /* 0x0000000eff0d7819 */ /* 0x010fe40000011624 */
        /* <DEDUP_REMOVED lines=22> */
[----:B------:R-:W-:Y:S02]  /*1dd0*/  LOP3.LUT R13, R12, 0x20002, R13, 0xf8, !PT ;  /* 0x000200020c0d7812 */ /* 0x000fe400078ef80d */
[----:B------:R-:W-:Y:S02]  /*1de0*/  LOP3.LUT R49, R49, 0x10001, RZ, 0xc0, !PT ;  /* 0x0001000131317812 */ /* 0x000fe400078ec0ff */
        /* <DEDUP_REMOVED lines=25> */
[----:B------:R-:W-:Y:S02]  /*1f80*/  LOP3.LUT R15, R48, 0x40004, R15, 0xf8, !PT ;  /* 0x00040004300f7812 */ /* 0x000fe400078ef80f */
[----:B------:R-:W-:Y:S02]  /*1f90*/  LOP3.LUT R50, R50, 0x40004, R35, 0xf8, !PT ;  /* 0x0004000432327812 */ /* 0x000fe400078ef823 */
[----:B------:R-:W-:-:S02]  /*1fa0*/  SHF.R.U32.HI R10, RZ, 0xc, R10 ;  /* 0x0000000cff0a7819 */ /* 0x000fc4000001160a */
[----:B------:R-:W-:Y:S02]  /*1fb0*/  SHF.R.U32.HI R11, RZ, 0xc, R11 ;  /* 0x0000000cff0b7819 */ /* 0x000fe4000001160b */
[C---:B------:R-:W-:Y:S02]  /*1fc0*/  LOP3.LUT R61, R9.reuse, 0x1f001f, RZ, 0xc0, !PT ;  /* 0x001f001f093d7812 */ /* 0x040fe400078ec0ff */
[--C-:B------:R-:W-:Y:S02]  /*1fd0*/  SHF.R.U32.HI R62, RZ, 0xa, R9.reuse ;  /* 0x0000000aff3e7819 */ /* 0x100fe40000011609 */
[----:B------:R-:W-:Y:S02]  /*1fe0*/  LOP3.LUT R87, R9, 0x3e003e0, RZ, 0xc0, !PT ;  /* 0x03e003e009577812 */ /* 0x000fe400078ec0ff */
[----:B------:R-:W-:Y:S02]  /*1ff0*/  LOP3.LUT R14, R47, 0x40004, R14, 0xf8, !PT ;  /* 0x000400042f0e7812 */ /* 0x000fe400078ef80e */
[----:B------:R-:W-:-:S02]  /*2000*/  SHF.R.U32.HI R9, RZ, 0xc, R9 ;  /* 0x0000000cff097819 */ /* 0x000fc40000011609 */
[----:B------:R-:W-:Y:S02]  /*2010*/  LOP3.LUT R49, R15, 0x80008, R10, 0xf8, !PT ;  /* 0x000800080f317812 */ /* 0x000fe400078ef80a */
[----:B------:R-:W-:Y:S02]  /*2020*/  LOP3.LUT R50, R50, 0x80008, R11, 0xf8, !PT ;  /* 0x0008000832327812 */ /* 0x000fe400078ef80b */
[C---:B------:R-:W-:Y:S02]  /*2030*/  LOP3.LUT R10, R5.reuse, 0x1f001f, RZ, 0xc0, !PT ;  /* 0x001f001f050a7812 */ /* 0x040fe400078ec0ff */
[----:B------:R-:W-:Y:S02]  /*2040*/  SHF.R.U32.HI R11, RZ, 0xa, R5 ;  /* 0x0000000aff0b7819 */ /* 0x000fe40000011605 */
[----:B------:R-:W-:Y:S02]  /*2050*/  LOP3.LUT R89, R5, 0x3e003e0, RZ, 0xc0, !PT ;  /* 0x03e003e005597812 */ /* 0x000fe400078ec0ff */
[----:B------:R-:W-:-:S02]  /*2060*/  LOP3.LUT R48, R14, 0x80008, R9, 0xf8, !PT ;  /* 0x000800080e307812 */ /* 0x000fc400078ef809 */
[----:B------:R-:W-:Y:S02]  /*2070*/  SHF.R.U32.HI R5, RZ, 0xb, R5 ;  /* 0x0000000bff057819 */ /* 0x000fe40000011605 */
[----:B------:R-:W-:Y:S02]  /*2080*/  @!P0 PRMT R0, R51, 0x7610, R0 ;  /* 0x0000761033008816 */ /* 0x000fe40000000000 */
[----:B------:R-:W-:Y:S02]  /*2090*/  LOP3.LUT R5, R48, 0x100010, R5, 0xf8, !PT ;  /* 0x0010001030057812 */ /* 0x000fe400078ef805 */
[----:B------:R-:W-:Y:S02]  /*20a0*/  LOP3.LUT R48, R41, 0x64006400, RZ, 0xfc, !PT ;  /* 0x6400640029307812 */ /* 0x000fe400078efcff */
[----:B------:R-:W-:Y:S02]  /*20b0*/  LOP3.LUT R46, R46, 0x64006400, RZ, 0xfc, !PT ;  /* 0x640064002e2e7812 */ /* 0x000fe400078efcff */
[----:B------:R-:W-:-:S02]  /*20c0*/  LOP3.LUT R59, R8, 0x1f001f, RZ, 0xc0, !PT ;  /* 0x001f001f083b7812 */ /* 0x000fc400078ec0ff */
[----:B------:R-:W-:Y:S02]  /*20d0*/  SHF.R.U32.HI R60, RZ, 0xa, R8 ;  /* 0x0000000aff3c7819 */ /* 0x000fe40000011608 */
[----:B------:R-:W-:Y:S02]  /*20e0*/  LOP3.LUT R35, R8, 0x3e003e0, RZ, 0xc0, !PT ;  /* 0x03e003e008237812 */ /* 0x000fe400078ec0ff */
[----:B------:R-:W-:Y:S02]  /*20f0*/  LOP3.LUT R92, R37, 0x64006400, RZ, 0xfc, !PT ;  /* 0x64006400255c7812 */ /* 0x000fe400078efcff */
[----:B------:R-:W-:Y:S02]  /*2100*/  LOP3.LUT R13, R13, 0x40004, R12, 0xf8, !PT ;  /* 0x000400040d0d7812 */ /* 0x000fe400078ef80c */
[----:B------:R-:W-:Y:S02]  /*2110*/  SHF.R.U32.HI R8, RZ, 0xc, R8 ;  /* 0x0000000cff087819 */ /* 0x000fe40000011608 */
[----:B------:R-:W-:Y:S01]  /*2120*/  @!P0 PRMT R0, R0, 0x7610, R51 ;  /* 0x0000761000008816 */ /* 0x000fe20000000033 */
[-C--:B------:R-:W-:Y:S01]  /*2130*/  HFMA2 R51, R48, R43.reuse.H0_H0, -48, -48 ;  /* 0xd200d20030337431 */ /* 0x080fe2000004002b */
[----:B------:R-:W-:Y:S01]  /*2140*/  LOP3.LUT R96, R38, 0x64006400, RZ, 0xfc, !PT ;  /* 0x6400640026607812 */ /* 0x000fe200078efcff */
[-C--:B------:R-:W-:Y:S01]  /*2150*/  HFMA2 R48, R46, R43.reuse.H0_H0, -48, -48 ;  /* 0xd200d2002e307431 */ /* 0x080fe2000004002b */
[----:B------:R-:W-:Y:S01]  /*2160*/  LOP3.LUT R47, R13, 0x80008, R8, 0xf8, !PT ;  /* 0x000800080d2f7812 */ /* 0x000fe200078ef808 */
[----:B------:R-:W-:Y:S01]  /*2170*/  HFMA2 R46, R92, R43.H0_H0, -48, -48 ;  /* 0xd200d2005c2e7431 */ /* 0x000fe2000004002b */
[----:B------:R-:W-:-:S02]  /*2180*/  LOP3.LUT R38, R32, 0x64006400, RZ, 0xfc, !PT ;  /* 0x6400640020267812 */ /* 0x000fc400078efcff */
[C---:B------:R-:W-:Y:S02]  /*2190*/  LOP3.LUT R12, R6.reuse, 0x1f001f, RZ, 0xc0, !PT ;  /* 0x001f001f060c7812 */ /* 0x040fe400078ec0ff */
[----:B------:R-:W-:Y:S02]  /*21a0*/  SHF.R.U32.HI R13, RZ, 0xa, R6 ;  /* 0x0000000aff0d7819 */ /* 0x000fe40000011606 */
[----:B------:R-:W-:Y:S02]  /*21b0*/  LOP3.LUT R90, R6, 0x3e003e0, RZ, 0xc0, !PT ;  /* 0x03e003e0065a7812 */ /* 0x000fe400078ec0ff */
[----:B------:R-:W-:Y:S02]  /*21c0*/  LOP3.LUT R32, R35, 0x64006400, RZ, 0xfc, !PT ;  /* 0x6400640023207812 */ /* 0x000fe400078efcff */
        /* <DEDUP_REMOVED lines=8> */
[C---:B------:R-:W-:Y:S02]  /*2250*/  LOP3.LUT R91, R7.reuse, 0x3e003e0, RZ, 0xc0, !PT ;  /* 0x03e003e0075b7812 */ /* 0x040fe400078ec0ff */
[----:B------:R-:W-:Y:S02]  /*2260*/  LOP3.LUT R14, R7, 0x1f001f, RZ, 0xc0, !PT ;  /* 0x001f001f070e7812 */ /* 0x000fe400078ec0ff */
[--C-:B------:R-:W-:Y:S02]  /*2270*/  SHF.R.U32.HI R15, RZ, 0xa, R7.reuse ;  /* 0x0000000aff0f7819 */ /* 0x100fe40000011607 */
[----:B------:R-:W-:Y:S02]  /*2280*/  LOP3.LUT R36, R36, 0x64006400, RZ, 0xfc, !PT ;  /* 0x6400640024247812 */ /* 0x000fe400078efcff */
[----:B------:R-:W-:Y:S01]  /*2290*/  SHF.R.U32.HI R7, RZ, 0xb, R7 ;  /* 0x0000000bff077819 */ /* 0x000fe20000011607 */
[-C--:B------:R-:W-:Y:S01]  /*22a0*/  HFMA2 R37, R32, R43.reuse.H0_H0, -48, -48 ;  /* 0xd200d20020257431 */ /* 0x080fe2000004002b */
[----:B------:R-:W-:Y:S01]  /*22b0*/  LOP3.LUT R90, R90, 0x64006400, RZ, 0xfc, !PT ;  /* 0x640064005a5a7812 */ /* 0x000fe200078efcff */
[-C--:B------:R-:W-:Y:S01]  /*22c0*/  HFMA2 R32, R86, R43.reuse.H0_H0, -48, -48 ;  /* 0xd200d20056207431 */ /* 0x080fe2000004002b */
[----:B------:R-:W-:Y:S01]  /*22d0*/  LOP3.LUT R6, R49, 0x100010, R6, 0xf8, !PT ;  /* 0x0010001031067812 */ /* 0x000fe200078ef806 */
[----:B------:R-:W-:Y:S01]  /*22e0*/  HFMA2 R49, R94, R43.H0_H0, -48, -48 ;  /* 0xd200d2005e317431 */ /* 0x000fe2000004002b */
[----:B------:R-:W-:-:S02]  /*22f0*/  LOP3.LUT R44, R44, 0x64006400, RZ, 0xfc, !PT ;  /* 0x640064002c2c7812 */ /* 0x000fc400078efcff */
[----:B------:R-:W-:Y:S01]  /*2300*/  LOP3.LUT R4, R47, 0x100010, R4, 0xf8, !PT ;  /* 0x001000102f047812 */ /* 0x000fe200078ef804 */
[----:B------:R-:W-:Y:S01]  /*2310*/  HFMA2 R47, R36, R43.H0_H0, -48, -48 ;  /* 0xd200d200242f7431 */ /* 0x000fe2000004002b */
        /* <DEDUP_REMOVED lines=92> */
[----:B------:R-:W-:Y:S02]  /*28e0*/  HFMA2 R41, R38, R43.H0_H0, -48, -48 ;  /* 0xd200d20026297431 */ /* 0x000fe4000004002b */
[----:B------:R-:W-:Y:S02]  /*28f0*/  HADD2 R68, R74, -1040, -1040 ;  /* 0xe410e4104a447430 */ /* 0x000fe40000000000 */
[----:B------:R-:W-:Y:S02]  /*2900*/  HADD2 R62, R75, -1040, -1040 ;  /* 0xe410e4104b3e7430 */ /* 0x000fe40000000000 */
[----:B------:R-:W-:-:S02]  /*2910*/  HADD2 R78, R84, -1040, -1040 ;  /* 0xe410e410544e7430 */ /* 0x000fc40000000000 */
        /* <DEDUP_REMOVED lines=8> */
[----:B------:R-:W-:Y:S02]  /*29a0*/  @!P0 VIADD R85, R28, 0x1 ;  /* 0x000000011c558836 */ /* 0x000fe40000000000 */
[----:B------:R-:W-:Y:S02]  /*29b0*/  HFMA2 R43, R94, R43.H0_H0, -48, -48 ;  /* 0xd200d2005e2b7431 */ /* 0x000fe4000004002b */
        /* <DEDUP_REMOVED lines=102> */
.L_x_4075:
[----:B------:R-:W-:Y:S02]  /*3020*/  @!P0 IMAD.MOV.U32 R28, RZ, RZ, R85 ;  /* 0x000000ffff1c8224 */ /* 0x000fe400078e0055 */
[----:B-----5:R-:W-:Y:S01]  /*3030*/  @!P0 IMAD.IADD R24, R42, 0x1, R17 ;  /* 0x000000012a188824 */ /* 0x020fe200078e0211 */
        /* <DEDUP_REMOVED lines=77> */
.L_x_4076:
[----:B------:R-:W-:Y:S01]  /*3510*/  VIADD R17, R17, 0x20 ;  /* 0x0000002011117836 */ /* 0x000fe20000000000 */
[----:B------:R-:W-:Y:S01]  /*3520*/  IADD3 R30, P2, PT, R30, 0x80, RZ ;  /* 0x000000801e1e7810 */ /* 0x000fe20007f5e0ff */
[----:B------:R-:W-:Y:S01]  /*3530*/  UIADD3 UR4, UPT, UPT, UR4, 0x40, URZ ;  /* 0x0000004004047890 */ /* 0x000fe2000fffe0ff */
[----:B------:R-:W-:Y:S02]  /*3540*/  IMAD.WIDE R20, R16, 0x4, R20 ;  /* 0x0000000410147825 */ /* 0x000fe400078e0214 */
[----:B------:R-:W-:Y:S02]  /*3550*/  ISETP.GE.AND P0, PT, R17, R40, PT ;  /* 0x000000281100720c */ /* 0x000fe40003f06270 */
[----:B------:R-:W-:-:S11]  /*3560*/  IMAD.X R31, RZ, RZ, R31, P2 ;  /* 0x000000ffff1f7224 */ /* 0x000fd600010e061f */
[----:B------:R-:W-:Y:S05]  /*3570*/  @!P0 BRA `(.L_x_4077) ;  /* 0xffffffe400388947 */ /* 0x000fea000383ffff */
[----:B------:R-:W-:-:S07]  /*3580*/  IMAD.WIDE R14, R16, 0x14, R22 ;  /* 0x00000014100e7825 */ /* 0x000fce00078e0216 */
.L_x_4074:
[----:B------:R-:W0:Y:S02]  /*3590*/  LDCU UR5, c[0x0][0x3d8] ;  /* 0x00007b00ff0577ac */ /* 0x000e240008000800 */
[----:B0-----:R-:W-:-:S04]  /*35a0*/  VIMNMX R22, PT, PT, R27, UR5, PT ;  /* 0x000000051b167c48 */ /* 0x001fc8000bfe0100 */
[----:B------:R-:W-:-:S13]  /*35b0*/  ISETP.GT.AND P0, PT, R22, R17, PT ;  /* 0x000000111600720c */ /* 0x000fda0003f04270 */
[----:B------:R-:W-:Y:S05]  /*35c0*/  @!P0 BRA `(.L_x_4078) ;  /* 0x0000001800688947 */ /* 0x000fea0003800000 */
[----:B------:R-:W0:Y:S01]  /*35d0*/  LDC.64 R4, c[0x0][0x3b8] ;  /* 0x0000ee00ff047b82 */ /* 0x000e220000000a00 */
[----:B------:R-:W-:Y:S01]  /*35e0*/  UIADD3 UR4, UPT, UPT, UR4, 0x80, URZ ;  /* 0x0000008004047890 */ /* 0x000fe2000fffe0ff */
[----:B0-----:R-:W-:-:S03]  /*35f0*/  IMAD.WIDE.U32 R4, R17, 0x4, R4 ;  /* 0x0000000411047825 */ /* 0x001fc600078e0004 */
[----:B------:R-:W-:-:S05]  /*3600*/  IADD3 R30, P0, PT, R4, 0x2, RZ ;  /* 0x00000002041e7810 */ /* 0x000fca0007f1e0ff */
[----:B------:R-:W-:-:S08]  /*3610*/  IMAD.X R31, RZ, RZ, R5, P0 ;  /* 0x000000ffff1f7224 */ /* 0x000fd000000e0605 */
.L_x_4081:
[----:B------:R-:W0:Y:S01]  /*3620*/  LDC R16, c[0x0][0x3ac] ;  /* 0x0000eb00ff107b82 */ /* 0x000e220000000800 */
[----:B------:R-:W-:Y:S01]  /*3630*/  ISETP.NE.AND P0, PT, R17, R24, PT ;  /* 0x000000181100720c */ /* 0x000fe20003f05270 */
[----:B------:R-:W2:-:S12]  /*3640*/  LDG.E.128.CONSTANT R32, desc[UR8][R14.64] ;  /* 0x000000080e207981 */ /* 0x000e98000c1e9d00 */
[----:B------:R-:W-:Y:S01]  /*3650*/  @!P0 IMAD R38, R28, 0x8, R1 ;  /* 0x000000081c268824 */ /* 0x000fe200078e0201 */
[----:B------:R-:W5:Y:S05]  /*3660*/  @!P0 LDG.E.U16.CONSTANT R56, desc[UR8][R30.64] ;  /* 0x000000081e388981 */ /* 0x000f6a000c1e9500 */
[----:B------:R-:W3:Y:S01]  /*3670*/  @!P0 LDL.64 R38, [R38+0x8] ;  /* 0x0000080026268983 */ /* 0x000ee20000100a00 */
[----:B0-----:R-:W-:-:S05]  /*3680*/  IMAD.WIDE R36, R16, 0x4, R14 ;  /* 0x0000000410247825 */ /* 0x001fca00078e020e */
[----:B------:R0:W4:Y:S01]  /*3690*/  LDG.E.128.CONSTANT R8, desc[UR8][R36.64] ;  /* 0x0000000824087981 */ /* 0x000122000c1e9d00 */
[----:B------:R-:W-:-:S05]  /*36a0*/  IMAD.WIDE R20, R16, 0x4, R36 ;  /* 0x0000000410147825 */ /* 0x000fca00078e0224 */
[----:B------:R-:W4:Y:S01]  /*36b0*/  LDG.E.128.CONSTANT R4, desc[UR8][R20.64] ;  /* 0x0000000814047981 */ /* 0x000f22000c1e9d00 */
[----:B------:R-:W-:Y:S02]  /*36c0*/  IMAD.MOV.U32 R47, RZ, RZ, 0x3000 ;  /* 0x00003000ff2f7424 */ /* 0x000fe400078e00ff */
[----:B------:R-:W-:Y:S01]  /*36d0*/  IMAD.MOV.U32 R12, RZ, RZ, 0x2400 ;  /* 0x00002400ff0c7424 */ /* 0x000fe200078e00ff */
[----:B------:R-:W-:Y:S01]  /*36e0*/  ISETP.NE.AND P2, PT, R18, RZ, PT ;  /* 0x000000ff1200720c */ /* 0x000fe20003f45270 */
[----:B------:R-:W-:Y:S01]  /*36f0*/  @!P0 VIADD R90, R28, 0x1 ;  /* 0x000000011c5a8836 */ /* 0x000fe20000000000 */
[C---:B--2---:R-:W-:Y:S02]  /*3700*/  LOP3.LUT R80, R32.reuse, 0x70007, RZ, 0xc0, !PT ;  /* 0x0007000720507812 */ /* 0x044fe400078ec0ff */
[----:B------:R-:W-:Y:S02]  /*3710*/  LOP3.LUT R23, R32, 0x380038, RZ, 0xc0, !PT ;  /* 0x0038003820177812 */ /* 0x000fe400078ec0ff */
[----:B------:R-:W-:-:S02]  /*3720*/  SHF.R.U32.HI R66, RZ, 0x6, R32 ;  /* 0x00000006ff427819 */ /* 0x000fc40000011620 */
[C---:B------:R-:W-:Y:S02]  /*3730*/  LOP3.LUT R79, R33.reuse, 0x70007, RZ, 0xc0, !PT ;  /* 0x00070007214f7812 */ /* 0x040fe400078ec0ff */
[----:B0-----:R-:W-:Y:S02]  /*3740*/  LOP3.LUT R36, R33, 0x380038, RZ, 0xc0, !PT ;  /* 0x0038003821247812 */ /* 0x001fe400078ec0ff */
[--C-:B------:R-:W-:Y:S02]  /*3750*/  SHF.R.U32.HI R67, RZ, 0x6, R33.reuse ;  /* 0x00000006ff437819 */ /* 0x100fe40000011621 */
[----:B------:R-:W-:Y:S02]  /*3760*/  SHF.R.U32.HI R32, RZ, 0xf, R32 ;  /* 0x0000000fff207819 */ /* 0x000fe40000011620 */
[----:B------:R-:W-:Y:S02]  /*3770*/  SHF.R.U32.HI R33, RZ, 0xf, R33 ;  /* 0x0000000fff217819 */ /* 0x000fe40000011621 */
[----:B---3--:R-:W-:-:S02]  /*3780*/  @!P0 PRMT R0, R39, 0x7610, R0 ;  /* 0x0000761027008816 */ /* 0x008fc40000000000 */
[----:B------:R-:W-:Y:S02]  /*3790*/  @!P0 PRMT R2, R38, 0x7610, R2 ;  /* 0x0000761026028816 */ /* 0x000fe40000000002 */
[----:B------:R-:W-:Y:S02]  /*37a0*/  @!P0 PRMT R0, R0, 0x7610, R39 ;  /* 0x0000761000008816 */ /* 0x000fe40000000027 */
[----:B------:R-:W-:Y:S02]  /*37b0*/  SHF.R.U32.HI R37, RZ, 0xf, R34 ;  /* 0x0000000fff257819 */ /* 0x000fe40000011622 */
[----:B------:R-:W-:Y:S02]  /*37c0*/  @!P0 PRMT R2, R2, 0x7610, R38 ;  /* 0x0000761002028816 */ /* 0x000fe40000000026 */
[----:B------:R-:W-:Y:S02]  /*37d0*/  SHF.R.U32.HI R39, RZ, 0xf, R35 ;  /* 0x0000000fff277819 */ /* 0x000fe40000011623 */
[----:B------:R-:W-:-:S02]  /*37e0*/  LOP3.LUT R81, R34, 0x70007, RZ, 0xc0, !PT ;  /* 0x0007000722517812 */ /* 0x000fc400078ec0ff */
[----:B------:R-:W-:Y:S02]  /*37f0*/  LOP3.LUT R38, R34, 0x380038, RZ, 0xc0, !PT ;  /* 0x0038003822267812 */ /* 0x000fe400078ec0ff */
[----:B------:R-:W-:Y:S02]  /*3800*/  SHF.R.U32.HI R68, RZ, 0x6, R34 ;  /* 0x00000006ff447819 */ /* 0x000fe40000011622 */
[C---:B------:R-:W-:Y:S02]  /*3810*/  LOP3.LUT R82, R35.reuse, 0x70007, RZ, 0xc0, !PT ;  /* 0x0007000723527812 */ /* 0x040fe400078ec0ff */
[----:B------:R-:W-:Y:S02]  /*3820*/  LOP3.LUT R42, R35, 0x380038, RZ, 0xc0, !PT ;  /* 0x00380038232a7812 */ /* 0x000fe400078ec0ff */
[----:B------:R-:W-:Y:S02]  /*3830*/  SHF.R.U32.HI R69, RZ, 0x6, R35 ;  /* 0x00000006ff457819 */ /* 0x000fe40000011623 */
[----:B----4-:R-:W-:-:S02]  /*3840*/  LOP3.LUT R15, R8, 0x70007, RZ, 0xc0, !PT ;  /* 0x00070007080f7812 */ /* 0x010fc400078ec0ff */
[----:B------:R-:W-:Y:S02]  /*3850*/  LOP3.LUT R27, R8, 0x380038, RZ, 0xc0, !PT ;  /* 0x00380038081b7812 */ /* 0x000fe400078ec0ff */
[--C-:B------:R-:W-:Y:S02]  /*3860*/  SHF.R.U32.HI R13, RZ, 0x6, R8.reuse ;  /* 0x00000006ff0d7819 */ /* 0x100fe40000011608 */
        /* <DEDUP_REMOVED lines=34> */
[C---:B------:R-:W-:Y:S02]  /*3a90*/  LOP3.LUT R78, R7.reuse, 0x70007, RZ, 0xc0, !PT ;  /* 0x00070007074e7812 */ /* 0x040fe400078ec0ff */
[----:B------:R-:W-:Y:S02]  /*3aa0*/  LOP3.LUT R49, R7, 0x380038, RZ, 0xc0, !PT ;  /* 0x0038003807317812 */ /* 0x000fe400078ec0ff */
        /* <DEDUP_REMOVED lines=99> */
[----:B------:R-:W-:Y:S01]  /*40e0*/  HFMA2 R48, R91, R12.H0_H0, -20, -20 ;  /* 0xcd00cd005b307431 */ /* 0x000fe2000004000c */
[----:B------:R-:W-:Y:S02]  /*40f0*/  LOP3.LUT R12, R66, 0x64006400, RZ, 0xfc, !PT ;  /* 0x64006400420c7812 */ /* 0x000fe400078efcff */
        /* <DEDUP_REMOVED lines=145> */
.L_x_4079:
[----:B------:R-:W-:Y:S02]  /*4a10*/  @!P0 IMAD.MOV.U32 R28, RZ, RZ, R90 ;  /* 0x000000ffff1c8224 */ /* 0x000fe400078e005a */
[----:B-----5:R-:W-:Y:S01]  /*4a20*/  @!P0 IMAD.IADD R24, R56, 0x1, R17 ;  /* 0x0000000138188824 */ /* 0x020fe200078e0211 */
        /* <DEDUP_REMOVED lines=77> */
.L_x_4080:
[----:B------:R-:W-:Y:S01]  /*4f00*/  IADD3 R17, PT, PT, R17, 0x20, RZ ;  /* 0x0000002011117810 */ /* 0x000fe20007ffe0ff */
[----:B------:R-:W-:Y:S01]  /*4f10*/  UIADD3 UR4, UPT, UPT, UR4, 0x40, URZ ;  /* 0x0000004004047890 */ /* 0x000fe2000fffe0ff */
[----:B------:R-:W-:Y:S01]  /*4f20*/  IADD3 R30, P2, PT, R30, 0x80, RZ ;  /* 0x000000801e1e7810 */ /* 0x000fe20007f5e0ff */
[----:B------:R-:W-:Y:S01]  /*4f30*/  IMAD.WIDE R14, R16, 0x4, R20 ;  /* 0x00000004100e7825 */ /* 0x000fe200078e0214 */
[----:B------:R-:W-:-:S03]  /*4f40*/  ISETP.GE.AND P0, PT, R17, R22, PT ;  /* 0x000000161100720c */ /* 0x000fc60003f06270 */
[----:B------:R-:W-:-:S10]  /*4f50*/  IMAD.X R31, RZ, RZ, R31, P2 ;  /* 0x000000ffff1f7224 */ /* 0x000fd400010e061f */
[----:B------:R-:W-:Y:S05]  /*4f60*/  @!P0 BRA `(.L_x_4081) ;  /* 0xffffffe400ac8947 */ /* 0x000fea000383ffff */
.L_x_4078:
[----:B------:R-:W0:Y:S01]  /*4f70*/  S2R R5, SR_CTAID.X ;  /* 0x0000000000057919 */ /* 0x000e220000002500 */
[----:B------:R-:W1:Y:S01]  /*4f80*/  S2UR UR4, SR_CTAID.Y ;  /* 0x00000000000479c3 */ /* 0x000e620000002600 */
[----:B------:R-:W0:Y:S07]  /*4f90*/  S2R R0, SR_TID.X ;  /* 0x0000000000007919 */ /* 0x000e2e0000002100 */
[----:B------:R-:W2:Y:S01]  /*4fa0*/  LDC.64 R6, c[0x0][0x3a0] ;  /* 0x0000e800ff067b82 */ /* 0x000ea20000000a00 */
[----:B-1----:R-:W-:Y:S01]  /*4fb0*/  USHF.L.U32 UR4, UR4, 0x1, URZ ;  /* 0x0000000104047899 */ /* 0x002fe200080006ff */
[----:B0-----:R-:W-:-:S06]  /*4fc0*/  IMAD R5, R5, 0x40, R0 ;  /* 0x0000004005057824 */ /* 0x001fcc00078e0200 */
[----:B------:R-:W0:Y:S01]  /*4fd0*/  LDC R0, c[0x0][0x3a8] ;  /* 0x0000ea00ff007b82 */ /* 0x000e220000000800 */
[----:B------:R-:W-:-:S04]  /*4fe0*/  IMAD.SHL.U32 R5, R5, 0x4, RZ ;  /* 0x0000000405057824 */ /* 0x000fc800078e00ff */
[----:B------:R-:W-:-:S04]  /*4ff0*/  IMAD R5, R16, UR4, R5 ;  /* 0x0000000410057c24 */ /* 0x000fc8000f8e0205 */
[----:B--2---:R-:W-:-:S05]  /*5000*/  IMAD.WIDE R6, R5, 0x2, R6 ;  /* 0x0000000205067825 */ /* 0x004fca00078e0206 */
[----:B------:R1:W-:Y:S01]  /*5010*/  ATOM.E.ADD.F16x2.RN.STRONG.GPU P1, RZ, desc[UR8][R6.64], R26 ;  /* 0x8000001a06ff79a2 */ /* 0x0003e2000c12e108 */
[----:B------:R-:W-:Y:S01]  /*5020*/  BSSY.RECONVERGENT B0, `(.L_x_4082) ;  /* 0x0000010000007945 */ /* 0x000fe20003800200 */
[----:B0-----:R-:W-:-:S05]  /*5030*/  VIADD R0, R0, -UR4 ;  /* 0x8000000400007c36 */ /* 0x001fca0008000000 */
[----:B------:R-:W-:Y:S01]  /*5040*/  ISETP.NE.AND P0, PT, R0, 0x1, PT ;  /* 0x000000010000780c */ /* 0x000fe20003f05270 */
[----:B-1----:R-:W-:-:S12]  /*5050*/  @P1 BRA `(.L_x_4083) ;  /* 0x0000000000301947 */ /* 0x002fd80003800000 */
[----:B------:R-:W0:Y:S02]  /*5060*/  QSPC.E.S P1, RZ, [R6] ;  /* 0x0000000006ff73aa */ /* 0x000e240000020500 */
[----:B0-----:R-:W-:Y:S05]  /*5070*/  @!P1 BRA `(.L_x_4084) ;  /* 0x00000000001c9947 */ /* 0x001fea0003800000 */
[----:B------:R-:W-:-:S05]  /*5080*/  IMAD.MOV.U32 R4, RZ, RZ, R6 ;  /* 0x000000ffff047224 */ /* 0x000fca00078e0006 */
[----:B------:R-:W-:-:S07]  /*5090*/  MOV R0, R4 ;  /* 0x0000000400007202 */ /* 0x000fce0000000f00 */
.L_x_4085:
[----:B------:R-:W0:Y:S02]  /*50a0*/  LDS R4, [R0] ;  /* 0x0000000000047984 */ /* 0x000e240000000800 */
[----:B0-----:R-:W-:-:S05]  /*50b0*/  HFMA2 R5, R4, 1, 1, R26 ;  /* 0x3c003c0004057831 */ /* 0x001fca000000001a */
[----:B------:R-:W0:Y:S02]  /*50c0*/  ATOMS.CAST.SPIN P1, [R0], R4, R5 ;  /* 0x000000040000758d */ /* 0x000e240001820005 */
[----:B0-----:R-:W-:Y:S05]  /*50d0*/  @!P1 BRA `(.L_x_4085) ;  /* 0xfffffffc00f09947 */ /* 0x001fea000383ffff */
[----:B------:R-:W-:Y:S05]  /*50e0*/  BRA `(.L_x_4083) ;  /* 0x00000000000c7947 */ /* 0x000fea0003800000 */
.L_x_4084:
[----:B------:R-:W2:Y:S02]  /*50f0*/  LD.E R0, desc[UR8][R6.64] ;  /* 0x0000000806007980 */ /* 0x000ea4000c101900 */
[----:B--2---:R-:W-:-:S05]  /*5100*/  IMAD.IADD R5, R26, 0x1, R0 ;  /* 0x000000011a057824 */ /* 0x004fca00078e0200 */
[----:B------:R0:W-:Y:S02]  /*5110*/  ST.E desc[UR8][R6.64], R5 ;  /* 0x0000000506007985 */ /* 0x0001e4000c101908 */
.L_x_4083:
[----:B------:R-:W-:Y:S05]  /*5120*/  BSYNC.RECONVERGENT B0 ;  /* 0x0000000000007941 */ /* 0x000fea0003800200 */
.L_x_4082:
[----:B------:R1:W-:Y:S01]  /*5130*/  ATOM.E.ADD.F16x2.RN.STRONG.GPU P1, RZ, desc[UR8][R6.64+0x4], R25 ;  /* 0x8000041906ff79a2 */ /* 0x0003e2000c12e108 */
[----:B------:R-:W-:Y:S04]  /*5140*/  BSSY.RECONVERGENT B0, `(.L_x_4086) ;  /* 0x000000e000007945 */ /* 0x000fe80003800200 */
[----:B-1----:R-:W-:Y:S05]  /*5150*/  @P1 BRA `(.L_x_4087) ;  /* 0x0000000000301947 */ /* 0x002fea0003800000 */
[----:B------:R-:W1:Y:S02]  /*5160*/  QSPC.E.S P1, RZ, [R6+0x4] ;  /* 0x0000040006ff73aa */ /* 0x000e640000020500 */
[----:B-1----:R-:W-:Y:S05]  /*5170*/  @!P1 BRA `(.L_x_4088) ;  /* 0x00000000001c9947 */ /* 0x002fea0003800000 */
[----:B------:R-:W-:-:S05]  /*5180*/  IMAD.MOV.U32 R4, RZ, RZ, R6 ;  /* 0x000000ffff047224 */ /* 0x000fca00078e0006 */
[----:B------:R-:W-:-:S07]  /*5190*/  MOV R0, R4 ;  /* 0x0000000400007202 */ /* 0x000fce0000000f00 */
.L_x_4089:
[----:B------:R-:W0:Y:S02]  /*51a0*/  LDS R4, [R0+0x4] ;  /* 0x0000040000047984 */ /* 0x000e240000000800 */
[----:B0-----:R-:W-:-:S05]  /*51b0*/  HADD2 R5, R4, R25 ;  /* 0x0000001904057230 */ /* 0x001fca0000000000 */
[----:B------:R-:W0:Y:S02]  /*51c0*/  ATOMS.CAST.SPIN P1, [R0+0x4], R4, R5 ;  /* 0x000004040000758d */ /* 0x000e240001820005 */
[----:B0-----:R-:W-:Y:S05]  /*51d0*/  @!P1 BRA `(.L_x_4089) ;  /* 0xfffffffc00f09947 */ /* 0x001fea000383ffff */
[----:B------:R-:W-:Y:S05]  /*51e0*/  BRA `(.L_x_4087) ;  /* 0x00000000000c7947 */ /* 0x000fea0003800000 */
.L_x_4088:
[----:B------:R-:W0:Y:S02]  /*51f0*/  LD.E R0, desc[UR8][R6.64+0x4] ;  /* 0x0000040806007980 */ /* 0x000e24000c101900 */
[----:B0-----:R-:W-:-:S05]  /*5200*/  IMAD.IADD R5, R25, 0x1, R0 ;  /* 0x0000000119057824 */ /* 0x001fca00078e0200 */
[----:B------:R1:W-:Y:S02]  /*5210*/  ST.E desc[UR8][R6.64+0x4], R5 ;  /* 0x0000040506007985 */ /* 0x0003e4000c101908 */
.L_x_4087:
[----:B------:R-:W-:Y:S05]  /*5220*/  BSYNC.RECONVERGENT B0 ;  /* 0x0000000000007941 */ /* 0x000fea0003800200 */
.L_x_4086:
[----:B------:R-:W-:Y:S05]  /*5230*/  @!P0 EXIT ;  /* 0x000000000000894d */ /* 0x000fea0003800000 */
[----:B01----:R-:W-:-:S05]  /*5240*/  IMAD.WIDE R6, R16, 0x2, R6 ;  /* 0x0000000210067825 */ /* 0x003fca00078e0206 */
[----:B------:R0:W-:Y:S01]  /*5250*/  ATOM.E.ADD.F16x2.RN.STRONG.GPU P0, RZ, desc[UR8][R6.64], R19 ;  /* 0x8000001306ff79a2 */ /* 0x0001e2000c10e108 */
[----:B------:R-:W-:Y:S04]  /*5260*/  BSSY.RECONVERGENT B0, `(.L_x_4090) ;  /* 0x000000e000007945 */ /* 0x000fe80003800200 */
[----:B0-----:R-:W-:Y:S05]  /*5270*/  @P0 BRA `(.L_x_4091) ;  /* 0x0000000000300947 */ /* 0x001fea0003800000 */
[----:B------:R-:W0:Y:S02]  /*5280*/  QSPC.E.S P0, RZ, [R6] ;  /* 0x0000000006ff73aa */ /* 0x000e240000000500 */
[----:B0-----:R-:W-:Y:S05]  /*5290*/  @!P0 BRA `(.L_x_4092) ;  /* 0x00000000001c8947 */ /* 0x001fea0003800000 */
[----:B------:R-:W-:-:S05]  /*52a0*/  IMAD.MOV.U32 R4, RZ, RZ, R6 ;  /* 0x000000ffff047224 */ /* 0x000fca00078e0006 */
[----:B------:R-:W-:-:S07]  /*52b0*/  MOV R0, R4 ;  /* 0x0000000400007202 */ /* 0x000fce0000000f00 */
.L_x_4093:
[----:B------:R-:W0:Y:S02]  /*52c0*/  LDS R4, [R0] ;  /* 0x0000000000047984 */ /* 0x000e240000000800 */
[----:B0-----:R-:W-:-:S05]  /*52d0*/  HFMA2 R5, R4, 1, 1, R19 ;  /* 0x3c003c0004057831 */ /* 0x001fca0000000013 */
[----:B------:R-:W0:Y:S02]  /*52e0*/  ATOMS.CAST.SPIN P0, [R0], R4, R5 ;  /* 0x000000040000758d */ /* 0x000e240001800005 */
[----:B0-----:R-:W-:Y:S05]  /*52f0*/  @!P0 BRA `(.L_x_4093) ;  /* 0xfffffffc00f08947 */ /* 0x001fea000383ffff */
[----:B------:R-:W-:Y:S05]  /*5300*/  BRA `(.L_x_4091) ;  /* 0x00000000000c7947 */ /* 0x000fea0003800000 */
.L_x_4092:
[----:B------:R-:W2:Y:S02]  /*5310*/  LD.E R0, desc[UR8][R6.64] ;  /* 0x0000000806007980 */ /* 0x000ea4000c101900 */
[----:B--2---:R-:W-:-:S05]  /*5320*/  IMAD.IADD R5, R19, 0x1, R0 ;  /* 0x0000000113057824 */ /* 0x004fca00078e0200 */
[----:B------:R0:W-:Y:S02]  /*5330*/  ST.E desc[UR8][R6.64], R5 ;  /* 0x0000000506007985 */ /* 0x0001e4000c101908 */
.L_x_4091:
[----:B------:R-:W-:Y:S05]  /*5340*/  BSYNC.RECONVERGENT B0 ;  /* 0x0000000000007941 */ /* 0x000fea0003800200 */
.L_x_4090:
[----:B------:R1:W-:Y:S02]  /*5350*/  ATOM.E.ADD.F16x2.RN.STRONG.GPU P0, RZ, desc[UR8][R6.64+0x4], R3 ;  /* 0x8000040306ff79a2 */ /* 0x0003e4000c10e108 */
[----:B-1----:R-:W-:Y:S05]  /*5360*/  @P0 EXIT ;  /* 0x000000000000094d */ /* 0x002fea0003800000 */
[----:B------:R-:W1:Y:S02]  /*5370*/  QSPC.E.S P0, RZ, [R6+0x4] ;  /* 0x0000040006ff73aa */ /* 0x000e640000000500 */
[----:B-1----:R-:W-:Y:S05]  /*5380*/  @!P0 BRA `(.L_x_4094) ;  /* 0x0000000000208947 */ /* 0x002fea0003800000 */
[----:B------:R-:W-:-:S05]  /*5390*/  IMAD.MOV.U32 R4, RZ, RZ, R6 ;  /* 0x000000ffff047224 */ /* 0x000fca00078e0006 */
[----:B------:R-:W-:Y:S01]  /*53a0*/  MOV R4, R4 ;  /* 0x0000000400047202 */ /* 0x000fe20000000f00 */
[----:B0-----:R-:W-:-:S07]  /*53b0*/  IMAD.MOV.U32 R5, RZ, RZ, R3 ;  /* 0x000000ffff057224 */ /* 0x001fce00078e0003 */
.L_x_4095:
[----:B------:R-:W0:Y:S02]  /*53c0*/  LDS R2, [R4+0x4] ;  /* 0x0000040004027984 */ /* 0x000e240000000800 */
[----:B0-----:R-:W-:-:S05]  /*53d0*/  HADD2 R3, R2, R5 ;  /* 0x0000000502037230 */ /* 0x001fca0000000000 */
[----:B------:R-:W0:Y:S02]  /*53e0*/  ATOMS.CAST.SPIN P0, [R4+0x4], R2, R3 ;  /* 0x000004020400758d */ /* 0x000e240001800003 */
[----:B0-----:R-:W-:Y:S05]  /*53f0*/  @!P0 BRA `(.L_x_4095) ;  /* 0xfffffffc00f08947 */ /* 0x001fea000383ffff */
[----:B------:R-:W-:Y:S05]  /*5400*/  EXIT ;  /* 0x000000000000794d */ /* 0x000fea0003800000 */
.L_x_4094:
[----:B------:R-:W2:Y:S02]  /*5410*/  LD.E R0, desc[UR8][R6.64+0x4] ;  /* 0x0000040806007980 */ /* 0x000ea4000c101900 */
[----:B--2---:R-:W-:-:S05]  /*5420*/  IMAD.IADD R3, R3, 0x1, R0 ;  /* 0x0000000103037824 */ /* 0x004fca00078e0200 */
[----:B------:R-:W-:Y:S01]  /*5430*/  ST.E desc[UR8][R6.64+0x4], R3 ;  /* 0x0000040306007985 */ /* 0x000fe2000c101908 */
[----:B------:R-:W-:Y:S05]  /*5440*/  EXIT ;  /* 0x000000000000794d */ /* 0x000fea0003800000 */
.L_x_4096:
        /* <DEDUP_REMOVED lines=11> */
.L_x_5337:


//--------------------- .text._Z23gemm_half_q_half_kernelILi2ELi38ELb1ELb0ELi64EEvPK6__halfPKjS4_S2_PS0_iiiiPKtS7_iiiiiibS2_i --------------------------
	.section	.text._Z23gemm_half_q_half_kernelILi2ELi38ELb1ELb0ELi64EEvPK6__halfPKjS4_S2_PS0_iiiiPKtS7_iiiiiibS2_i,"ax",@progbits
	.align	128
        .global         _Z23gemm_half_q_half_kernelILi2ELi38ELb1ELb0ELi64EEvPK6__halfPKjS4_S2_PS0_iiiiPKtS7_iiiiiibS2_i
        .type           _Z23gemm_half_q_half_kernelILi2ELi38ELb1ELb0ELi64EEvPK6__halfPKjS4_S2_PS0_iiiiPKtS7_iiiiiibS2_i,@function
        .size           _Z23gemm_half_q_half_kernelILi2ELi38ELb1ELb0ELi64EEvPK6__halfPKjS4_S2_PS0_iiiiPKtS7_iiiiiibS2_i,(.L_x_5338 - _Z23gemm_half_q_half_kernelILi2ELi38ELb1ELb0ELi64EEvPK6__halfPKjS4_S2_PS0_iiiiPKtS7_iiiiiibS2_i)
        .other          _Z23gemm_half_q_half_kernelILi2ELi38ELb1ELb0ELi64EEvPK6__halfPKjS4_S2_PS0_iiiiPKtS7_iiiiiibS2_i,@"STO_CUDA_ENTRY STV_DEFAULT"
_Z23gemm_half_q_half_kernelILi2ELi38ELb1ELb0ELi64EEvPK6__halfPKjS4_S2_PS0_iiiiPKtS7_iiiiiibS2_i:
.text._Z23gemm_half_q_half_kernelILi2ELi38ELb1ELb0ELi64EEvPK6__halfPKjS4_S2_PS0_iiiiPKtS7_iiiiiibS2_i:
[----:B------:R-:W0:Y:S01]  /*0000*/  LDC R1, c[0x0][0x37c] ;  /* 0x0000df00ff017b82 */ /* 0x000e220000000800 */
[----:B------:R-:W1:Y:S07]  /*0010*/  S2R R17, SR_CTAID.Y ;  /* 0x0000000000117919 */ /* 0x000e6e0000002600 */
[----:B------:R-:W1:Y:S01]  /*0020*/  LDC R0, c[0x0][0x3a8] ;  /* 0x0000ea00ff007b82 */ /* 0x000e620000000800 */
[----:B0-----:R-:W-:Y:S02]  /*0030*/  VIADD R1, R1, 0xfffffff0 ;  /* 0xfffffff001017836 */ /* 0x001fe40000000000 */
        /* <DEDUP_REMOVED lines=12> */
[----:B------:R-:W-:Y:S01]  /*0100*/  IMAD.U32 R0, RZ, RZ, UR17 ;  /* 0x00000011ff007e24 */ /* 0x000fe2000f8e00ff */
[----:B---3--:R-:W-:-:S04]  /*0110*/  @P0 LOP3.LUT R0, R4, UR17, RZ, 0xfc, !PT ;  /* 0x0000001104000c12 */ /* 0x008fc8000f8efcff */
[----:B------:R-:W-:-:S04]  /*0120*/  PRMT R0, R0, 0x9910, RZ ;  /* 0x0000991000007816 */ /* 0x000fc800000000ff */
[----:B------:R-:W-:-:S13]  /*0130*/  ISETP.NE.AND P1, PT, R0, RZ, PT ;  /* 0x000000ff0000720c */ /* 0x000fda0003f25270 */
[----:B------:R-:W-:Y:S05]  /*0140*/  @!P1 EXIT ;  /* 0x000000000000994d */ /* 0x000fea0003800000 */
[----:B------:R-:W0:Y:S01]  /*0150*/  S2UR UR11, SR_CTAID.Z ;  /* 0x00000000000b79c3 */ /* 0x000e220000002700 */
[----:B------:R-:W1:Y:S01]  /*0160*/  S2R R3, SR_TID.X ;  /* 0x0000000000037919 */ /* 0x000e620000002100 */
[----:B------:R-:W-:Y:S01]  /*0170*/  IMAD.MOV.U32 R12, RZ, RZ, 0x2 ;  /* 0x00000002ff0c7424 */ /* 0x000fe200078e00ff */
[----:B------:R-:W-:Y:S01]  /*0180*/  BSSY.RECONVERGENT B0, `(.L_x_4097) ;  /* 0x00000bf000007945 */ /* 0x000fe20003800200 */
[----:B------:R-:W-:-:S03]  /*0190*/  ISETP.EQ.OR P1, PT, R4, RZ, !P0 ;  /* 0x000000ff0400720c */ /* 0x000fc60004722670 */
[----:B------:R-:W-:Y:S01]  /*01a0*/  SEL R12, R12, 0x1, P0 ;  /* 0x000000010c0c7807 */ /* 0x000fe20000000000 */
[----:B------:R-:W2:Y:S08]  /*01b0*/  LDC R0, c[0x0][0x3b0] ;  /* 0x0000ec00ff007b82 */ /* 0x000eb00000000800 */
[----:B------:R-:W3:Y:S01]  /*01c0*/  S2UR UR4, SR_CTAID.X ;  /* 0x00000000000479c3 */ /* 0x000ee20000002500 */
[----:B0-----:R-:W-:-:S06]  /*01d0*/  USHF.L.U32 UR5, UR11, 0x6, URZ ;  /* 0x000000060b057899 */ /* 0x001fcc00080006ff */
[----:B------:R-:W-:Y:S01]  /*01e0*/  IMAD.U32 R5, RZ, RZ, UR5 ;  /* 0x00000005ff057e24 */ /* 0x000fe2000f8e00ff */
[----:B-1----:R-:W-:-:S04]  /*01f0*/  IADD3 R20, PT, PT, R3, UR5, RZ ;  /* 0x0000000503147c10 */ /* 0x002fc8000fffe0ff */
        /* <DEDUP_REMOVED lines=27> */
[----:B------:R-:W-:Y:S01]  /*03b0*/  VIADD R15, R13, 0x80 ;  /* 0x000000800d0f7836 */ /* 0x000fe20000000000 */
[----:B-1----:R-:W-:-:S11]  /*03c0*/  IADD3 R13, PT, PT, R7, R0, RZ ;  /* 0x00000000070d7210 */ /* 0x002fd60007ffe0ff */
[----:B------:R-:W-:Y:S05]  /*03d0*/  @P0 BRA `(.L_x_4100) ;  /* 0x0000000000ec0947 */ /* 0x000fea0003800000 */
[----:B------:R-:W-:Y:S01]  /*03e0*/  IMAD.MOV R4, RZ, RZ, -R14 ;  /* 0x000000ffff047224 */ /* 0x000fe200078e0a0e */
[----:B------:R-:W-:-:S04]  /*03f0*/  PLOP3.LUT P0, PT, PT, PT, PT, 0x80, 0x8 ;  /* 0x000000000008781c */ /* 0x000fc80003f0f070 */
[----:B------:R-:W-:-:S13]  /*0400*/  ISETP.GT.AND P2, PT, R4, 0x3, PT ;  /* 0x000000030400780c */ /* 0x000fda0003f44270 */
[----:B------:R-:W-:Y:S05]  /*0410*/  @!P2 BRA `(.L_x_4101) ;  /* 0x000000000084a947 */ /* 0x000fea0003800000 */
[----:B------:R-:W-:-:S13]  /*0420*/  PLOP3.LUT P0, PT, PT, PT, PT, 0x8, 0x80 ;  /* 0x000000000080781c */ /* 0x000fda0003f0e170 */
.L_x_4102:
[----:B------:R-:W-:Y:S01]  /*0430*/  IMAD.IADD R7, R13, 0x1, R0 ;  /* 0x000000010d077824 */ /* 0x000fe200078e0200 */
[----:B------:R-:W-:-:S03]  /*0440*/  IADD3 R5, P2, PT, R20, R13, RZ ;  /* 0x0000000d14057210 */ /* 0x000fc60007f5e0ff */
[----:B------:R-:W-:Y:S01]  /*0450*/  IMAD.IADD R9, R7, 0x1, R0 ;  /* 0x0000000107097824 */ /* 0x000fe200078e0200 */
[----:B------:R-:W-:Y:S02]  /*0460*/  LEA.HI.X.SX32 R6, R13, RZ, 0x1, P2 ;  /* 0x000000ff0d067211 */ /* 0x000fe400010f0eff */
[----:B------:R-:W-:Y:S02]  /*0470*/  LEA R4, P2, R5, UR6, 0x1 ;  /* 0x0000000605047c11 */ /* 0x000fe4000f8408ff */
[----:B------:R-:W-:Y:S02]  /*0480*/  IADD3 R10, P3, PT, R20, R7, RZ ;  /* 0x00000007140a7210 */ /* 0x000fe40007f7e0ff */
[----:B------:R-:W-:Y:S02]  /*0490*/  IADD3 R13, PT, PT, R9, R0, RZ ;  /* 0x00000000090d7210 */ /* 0x000fe40007ffe0ff */
[----:B------:R-:W-:Y:S02]  /*04a0*/  LEA.HI.X R5, R5, UR7, R6, 0x1, P2 ;  /* 0x0000000705057c11 */ /* 0x000fe400090f0c06 */
[----:B------:R-:W-:-:S02]  /*04b0*/  LEA.HI.X.SX32 R7, R7, RZ, 0x1, P3 ;  /* 0x000000ff07077211 */ /* 0x000fc400018f0eff */
[----:B------:R-:W-:Y:S01]  /*04c0*/  IADD3 R18, P4, PT, R20, R9, RZ ;  /* 0x0000000914127210 */ /* 0x000fe20007f9e0ff */
[----:B------:R-:W2:Y:S01]  /*04d0*/  LDG.E.U16.CONSTANT R4, desc[UR12][R4.64] ;  /* 0x0000000c04047981 */ /* 0x000ea2000c1e9500 */
[----:B------:R-:W-:Y:S02]  /*04e0*/  LEA R6, P3, R10, UR6, 0x1 ;  /* 0x000000060a067c11 */ /* 0x000fe4000f8608ff */
[----:B------:R-:W-:Y:S02]  /*04f0*/  IADD3 R11, P2, PT, R20, R13, RZ ;  /* 0x0000000d140b7210 */ /* 0x000fe40007f5e0ff */
[----:B------:R-:W-:Y:S02]  /*0500*/  LEA.HI.X.SX32 R9, R9, RZ, 0x1, P4 ;  /* 0x000000ff09097211 */ /* 0x000fe400020f0eff */
[----:B------:R-:W-:Y:S02]  /*0510*/  LEA.HI.X R7, R10, UR7, R7, 0x1, P3 ;  /* 0x000000070a077c11 */ /* 0x000fe400098f0c07 */
[----:B------:R-:W-:-:S02]  /*0520*/  LEA.HI.X.SX32 R16, R13, RZ, 0x1, P2 ;  /* 0x000000ff0d107211 */ /* 0x000fc400010f0eff */
[C---:B------:R-:W-:Y:S01]  /*0530*/  LEA R8, P4, R18.reuse, UR6, 0x1 ;  /* 0x0000000612087c11 */ /* 0x040fe2000f8808ff */
[----:B------:R-:W3:Y:S01]  /*0540*/  LDG.E.U16.CONSTANT R6, desc[UR12][R6.64] ;  /* 0x0000000c06067981 */ /* 0x000ee2000c1e9500 */
[C---:B------:R-:W-:Y:S02]  /*0550*/  LEA R10, P2, R11.reuse, UR6, 0x1 ;  /* 0x000000060b0a7c11 */ /* 0x040fe4000f8408ff */
        /* <DEDUP_REMOVED lines=13> */
.L_x_4101:
[----:B------:R-:W-:-:S04]  /*0630*/  IADD3 R4, PT, PT, RZ, -R14, RZ ;  /* 0x8000000eff047210 */ /* 0x000fc80007ffe0ff */
        /* <DEDUP_REMOVED lines=19> */
.L_x_4103:
[----:B------:R-:W-:-:S13]  /*0770*/  ISETP.EQ.AND P2, PT, R14, RZ, PT ;  /* 0x000000ff0e00720c */ /* 0x000fda0003f42270 */
[----:B------:R-:W-:Y:S05]  /*0780*/  @!P0 BRA P2, `(.L_x_4098) ;  /* 0x0000000400788947 */ /* 0x000fea0001000000 */
.L_x_4100:
        /* <DEDUP_REMOVED lines=12> */
.L_x_4099:
[----:B------:R-:W-:-:S04]  /*0850*/  LEA R4, P0, R20, UR8, 0x1 ;  /* 0x0000000814047c11 */ /* 0x000fc8000f8008ff */
[----:B------:R-:W-:Y:S02]  /*0860*/  LEA.HI.X R5, R20, UR9, RZ, 0x1, P0 ;  /* 0x0000000914057c11 */ /* 0x000fe400080f0cff */
[----:B------:R-:W-:Y:S01]  /*0870*/  IADD3 R14, PT, PT, RZ, -R12, RZ ;  /* 0x8000000cff0e7210 */ /* 0x000fe20007ffe0ff */
[----:B------:R-:W-:Y:S01]  /*0880*/  IMAD R15, R17, R0, RZ ;  /* 0x00000000110f7224 */ /* 0x000fe200078e02ff */
[----:B------:R-:W0:Y:S01]  /*0890*/  LDCU.64 UR8, c[0x0][0x380] ;  /* 0x00007000ff0877ac */ /* 0x000e220008000a00 */
[----:B------:R1:W5:Y:S01]  /*08a0*/  LDG.E.U16.CONSTANT R20, desc[UR12][R4.64] ;  /* 0x0000000c04147981 */ /* 0x000362000c1e9500 */
[----:B------:R-:W-:Y:S01]  /*08b0*/  ISETP.GE.AND P0, PT, R14, RZ, PT ;  /* 0x000000ff0e00720c */ /* 0x000fe20003f06270 */
[----:B------:R-:W-:-:S12]  /*08c0*/  IMAD.SHL.U32 R15, R15, 0x2, RZ ;  /* 0x000000020f0f7824 */ /* 0x000fd800078e00ff */
        /* <DEDUP_REMOVED lines=8> */
.L_x_4106:
        /* <DEDUP_REMOVED lines=32> */
.L_x_4105:
        /* <DEDUP_REMOVED lines=21> */
.L_x_4107:
[----:B------:R-:W-:-:S13]  /*0ca0*/  ISETP.NE.OR P0, PT, R14, RZ, P0 ;  /* 0x000000ff0e00720c */ /* 0x000fda0000705670 */
[----:B------:R-:W-:Y:S05]  /*0cb0*/  @!P0 BRA `(.L_x_4098) ;  /* 0x00000000002c8947 */ /* 0x000fea0003800000 */
.L_x_4104:
        /* <DEDUP_REMOVED lines=9> */
[----:B0-----:R-:W-:-:S10]  /*0d50*/  IADD3 R13, PT, PT, R13, 0x80, RZ ;  /* 0x000000800d0d7810 */ /* 0x001fd40007ffe0ff */
[----:B------:R-:W-:Y:S05]  /*0d60*/  @P0 BRA `(.L_x_4104) ;  /* 0xfffffffc00d40947 */ /* 0x000fea000383ffff */
.L_x_4098:
[----:B0-----:R-:W-:Y:S05]  /*0d70*/  BSYNC.RECONVERGENT B0 ;  /* 0x0000000000007941 */ /* 0x001fea0003800200 */
.L_x_4097:
[----:B------:R-:W0:Y:S02]  /*0d80*/  LDCU UR14, c[0x0][0x3ac] ;  /* 0x00007580ff0e77ac */ /* 0x000e240008000800 */
[----:B0-----:R-:W-:-:S13]  /*0d90*/  ISETP.GE.AND P0, PT, R2, UR14, PT ;  /* 0x0000000e02007c0c */ /* 0x001fda000bf06270 */
[----:B------:R-:W-:Y:S05]  /*0da0*/  @P0 EXIT ;  /* 0x000000000000094d */ /* 0x000fea0003800000 */
[----:B------:R-:W0:Y:S02]  /*0db0*/  LDCU.U8 UR6, c[0x0][0x3e0] ;  /* 0x00007c00ff0677ac */ /* 0x000e240008000000 */
[----:B0-----:R-:W-:-:S04]  /*0dc0*/  UPRMT UR6, UR6, 0x8880, URZ ;  /* 0x0000888006067896 */ /* 0x001fc800080000ff */
[----:B------:R-:W-:-:S04]  /*0dd0*/  UISETP.NE.AND UP0, UPT, UR6, URZ, UPT ;  /* 0x000000ff0600728c */ /* 0x000fc8000bf05270 */
[----:B------:R-:W-:-:S09]  /*0de0*/  UISETP.NE.OR UP0, UPT, UR11, URZ, !UP0 ;  /* 0x000000ff0b00728c */ /* 0x000fd2000c705670 */
[----:B------:R-:W-:Y:S05]  /*0df0*/  BRA.U UP0, `(.L_x_4108) ;  /* 0x0000000100c07547 */ /* 0x000fea000b800000 */
[----:B------:R-:W-:Y:S02]  /*0e00*/  IMAD.MOV R14, RZ, RZ, -R12 ;  /* 0x000000ffff0e7224 */ /* 0x000fe400078e0a0c */
[----:B-1----:R-:W-:-:S03]  /*0e10*/  IMAD R4, R17, UR14, RZ ;  /* 0x0000000e11047c24 */ /* 0x002fc6000f8e02ff */
[----:B------:R-:W-:Y:S02]  /*0e20*/  ISETP.GE.AND P0, PT, R14, RZ, PT ;  /* 0x000000ff0e00720c */ /* 0x000fe40003f06270 */
[----:B------:R-:W-:-:S05]  /*0e30*/  LEA R4, R4, UR4, 0x1 ;  /* 0x0000000404047c11 */ /* 0x000fca000f8e08ff */
[----:B------:R-:W-:-:S06]  /*0e40*/  IMAD R15, R3, 0x4, R4 ;  /* 0x00000004030f7824 */ /* 0x000fcc00078e0204 */
[----:B------:R-:W-:Y:S05]  /*0e50*/  @P0 BRA `(.L_x_4109) ;  /* 0x00000000008c0947 */ /* 0x000fea0003800000 */
[----:B------:R-:W-:Y:S01]  /*0e60*/  IMAD.MOV R4, RZ, RZ, -R14 ;  /* 0x000000ffff047224 */ /* 0x000fe200078e0a0e */
[----:B------:R-:W-:-:S04]  /*0e70*/  PLOP3.LUT P0, PT, PT, PT, PT, 0x80, 0x8 ;  /* 0x000000000008781c */ /* 0x000fc80003f0f070 */
[----:B------:R-:W-:-:S13]  /*0e80*/  ISETP.GT.AND P2, PT, R4, 0x3, PT ;  /* 0x000000030400780c */ /* 0x000fda0003f44270 */
[----:B------:R-:W-:Y:S05]  /*0e90*/  @!P2 BRA `(.L_x_4110) ;  /* 0x000000000044a947 */ /* 0x000fea0003800000 */
[----:B------:R-:W0:Y:S01]  /*0ea0*/  LDC.64 R12, c[0x0][0x3a0] ;  /* 0x0000e800ff0c7b82 */ /* 0x000e220000000a00 */
[----:B------:R-:W-:-:S13]  /*0eb0*/  PLOP3.LUT P0, PT, PT, PT, PT, 0x8, 0x80 ;  /* 0x000000000080781c */ /* 0x000fda0003f0e170 */
.L_x_4111:
[C---:B------:R-:W-:Y:S01]  /*0ec0*/  IADD3 R7, PT, PT, R15.reuse, UR14, RZ ;  /* 0x0000000e0f077c10 */ /* 0x040fe2000fffe0ff */
[----:B0-----:R-:W-:-:S04]  /*0ed0*/  IMAD.WIDE R4, R15, 0x2, R12 ;  /* 0x000000020f047825 */ /* 0x001fc800078e020c */
[C---:B------:R-:W-:Y:S01]  /*0ee0*/  VIADD R9, R7.reuse, UR14 ;  /* 0x0000000e07097c36 */ /* 0x040fe20008000000 */
[----:B------:R1:W-:Y:S01]  /*0ef0*/  STG.E.64 desc[UR12][R4.64], RZ ;  /* 0x000000ff04007986 */ /* 0x0003e2000c101b0c */
[----:B------:R-:W-:-:S04]  /*0f00*/  IMAD.WIDE R6, R7, 0x2, R12 ;  /* 0x0000000207067825 */ /* 0x000fc800078e020c */
[C---:B------:R-:W-:Y:S01]  /*0f10*/  VIADD R17, R9.reuse, UR14 ;  /* 0x0000000e09117c36 */ /* 0x040fe20008000000 */
[----:B------:R1:W-:Y:S01]  /*0f20*/  STG.E.64 desc[UR12][R6.64], RZ ;  /* 0x000000ff06007986 */ /* 0x0003e2000c101b0c */
[----:B------:R-:W-:-:S03]  /*0f30*/  IMAD.WIDE R8, R9, 0x2, R12 ;  /* 0x0000000209087825 */ /* 0x000fc600078e020c */
[C---:B------:R-:W-:Y:S01]  /*0f40*/  IADD3 R15, PT, PT, R17.reuse, UR14, RZ ;  /* 0x0000000e110f7c10 */ /* 0x040fe2000fffe0ff */
[----:B------:R-:W-:Y:S01]  /*0f50*/  IMAD.WIDE R10, R17, 0x2, R12 ;  /* 0x00000002110a7825 */ /* 0x000fe200078e020c */
[----:B------:R1:W-:Y:S03]  /*0f60*/  STG.E.64 desc[UR12][R8.64], RZ ;  /* 0x000000ff08007986 */ /* 0x0003e6000c101b0c */
[----:B------:R-:W-:Y:S01]  /*0f70*/  VIADD R14, R14, 0x4 ;  /* 0x000000040e0e7836 */ /* 0x000fe20000000000 */
[----:B------:R1:W-:Y:S04]  /*0f80*/  STG.E.64 desc[UR12][R10.64], RZ ;  /* 0x000000ff0a007986 */ /* 0x0003e8000c101b0c */
[----:B------:R-:W-:-:S13]  /*0f90*/  ISETP.GE.AND P2, PT, R14, -0x3, PT ;  /* 0xfffffffd0e00780c */ /* 0x000fda0003f46270 */
[----:B-1----:R-:W-:Y:S05]  /*0fa0*/  @!P2 BRA `(.L_x_4111) ;  /* 0xfffffffc00c4a947 */ /* 0x002fea000383ffff */
.L_x_4110:
[----:B------:R-:W-:-:S05]  /*0fb0*/  IMAD.MOV R4, RZ, RZ, -R14 ;  /* 0x000000ffff047224 */ /* 0x000fca00078e0a0e */
[----:B------:R-:W-:-:S13]  /*0fc0*/  ISETP.GT.AND P2, PT, R4, 0x1, PT ;  /* 0x000000010400780c */ /* 0x000fda0003f44270 */
[----:B------:R-:W-:Y:S05]  /*0fd0*/  @!P2 BRA `(.L_x_4112) ;  /* 0x000000000024a947 */ /* 0x000fea0003800000 */
[----:B------:R-:W0:Y:S01]  /*0fe0*/  LDC.64 R6, c[0x0][0x3a0] ;  /* 0x0000e800ff067b82 */ /* 0x000e220000000a00 */
[C---:B------:R-:W-:Y:S01]  /*0ff0*/  VIADD R9, R15.reuse, UR14 ;  /* 0x0000000e0f097c36 */ /* 0x040fe20008000000 */
[----:B------:R-:W-:Y:S01]  /*1000*/  PLOP3.LUT P0, PT, PT, PT, PT, 0x8, 0x80 ;  /* 0x000000000080781c */ /* 0x000fe20003f0e170 */
[----:B------:R-:W-:Y:S02]  /*1010*/  VIADD R14, R14, 0x2 ;  /* 0x000000020e0e7836 */ /* 0x000fe40000000000 */
[----:B0-----:R-:W-:Y:S01]  /*1020*/  IMAD.WIDE R4, R15, 0x2, R6 ;  /* 0x000000020f047825 */ /* 0x001fe200078e0206 */
[----:B------:R-:W-:-:S03]  /*1030*/  IADD3 R15, PT, PT, R9, UR14, RZ ;  /* 0x0000000e090f7c10 */ /* 0x000fc6000fffe0ff */
[----:B------:R-:W-:Y:S01]  /*1040*/  IMAD.WIDE R6, R9, 0x2, R6 ;  /* 0x0000000209067825 */ /* 0x000fe200078e0206 */
[----:B------:R0:W-:Y:S04]  /*1050*/  STG.E.64 desc[UR12][R4.64], RZ ;  /* 0x000000ff04007986 */ /* 0x0001e8000c101b0c */
[----:B------:R0:W-:Y:S02]  /*1060*/  STG.E.64 desc[UR12][R6.64], RZ ;  /* 0x000000ff06007986 */ /* 0x0001e4000c101b0c */
.L_x_4112:
[----:B------:R-:W-:-:S13]  /*1070*/  ISETP.NE.OR P0, PT, R14, RZ, P0 ;  /* 0x000000ff0e00720c */ /* 0x000fda0000705670 */
[----:B------:R-:W-:Y:S05]  /*1080*/  @!P0 BRA `(.L_x_4108) ;  /* 0x00000000001c8947 */ /* 0x000fea0003800000 */
.L_x_4109:
[----:B0-----:R-:W0:Y:S02]  /*1090*/  LDC.64 R4, c[0x0][0x3a0] ;  /* 0x0000e800ff047b82 */ /* 0x001e240000000a00 */
.L_x_4113:
[----:B0-----:R-:W-:-:S04]  /*10a0*/  IMAD.WIDE R6, R15, 0x2, R4 ;  /* 0x000000020f067825 */ /* 0x001fc800078e0204 */
[----:B------:R-:W-:Y:S01]  /*10b0*/  VIADD R14, R14, 0x1 ;  /* 0x000000010e0e7836 */ /* 0x000fe20000000000 */
[----:B------:R2:W-:Y:S01]  /*10c0*/  STG.E.64 desc[UR12][R6.64], RZ ;  /* 0x000000ff06007986 */ /* 0x0005e2000c101b0c */
[----:B------:R-:W-:-:S03]  /*10d0*/  VIADD R15, R15, UR14 ;  /* 0x0000000e0f0f7c36 */ /* 0x000fc60008000000 */
[----:B------:R-:W-:-:S13]  /*10e0*/  ISETP.NE.AND P0, PT, R14, RZ, PT ;  /* 0x000000ff0e00720c */ /* 0x000fda0003f05270 */
[----:B--2---:R-:W-:Y:S05]  /*10f0*/  @P0 BRA `(.L_x_4113) ;  /* 0xfffffffc00e80947 */ /* 0x004fea000383ffff */
.L_x_4108:
[----:B------:R-:W2:Y:S01]  /*1100*/  LDCU.64 UR8, c[0x0][0x3b8] ;  /* 0x00007700ff0877ac */ /* 0x000ea20008000a00 */
[----:B------:R-:W-:Y:S01]  /*1110*/  BAR.SYNC.DEFER_BLOCKING 0x0 ;  /* 0x0000000000007b1d */ /* 0x000fe20000010000 */
[----:B------:R-:W-:Y:S01]  /*1120*/  ISETP.LE.AND P0, PT, R0, UR5, PT ;  /* 0x0000000500007c0c */ /* 0x000fe2000bf03270 */
[----:B------:R-:W-:-:S04]  /*1130*/  USHF.L.U32 UR6, UR11, 0x7, URZ ;  /* 0x000000070b067899 */ /* 0x000fc800080006ff */
[----:B--2---:R-:W-:-:S06]  /*1140*/  UIMAD.WIDE.U32 UR6, UR6, 0x2, UR8 ;  /* 0x00000002060678a5 */ /* 0x004fcc000f8e0008 */
[----:B------:R-:W-:Y:S01]  /*1150*/  IMAD.U32 R14, RZ, RZ, UR6 ;  /* 0x00000006ff0e7e24 */ /* 0x000fe2000f8e00ff */
[----:B------:R-:W-:Y:S01]  /*1160*/  MOV R15, UR7 ;  /* 0x00000007000f7c02 */ /* 0x000fe20008000f00 */
[----:B------:R-:W-:Y:S06]  /*1170*/  @P0 BRA `(.L_x_4114) ;  /* 0x0000000000e40947 */ /* 0x000fec0003800000 */
[----:B01----:R-:W-:Y:S01]  /*1180*/  IMAD.U32 R4, RZ, RZ, UR6 ;  /* 0x00000006ff047e24 */ /* 0x003fe2000f8e00ff */
[----:B------:R-:W0:Y:S01]  /*1190*/  LDC.64 R8, c[0x0][0x390] ;  /* 0x0000e400ff087b82 */ /* 0x000e220000000a00 */
[----:B------:R-:W-:-:S05]  /*11a0*/  IMAD.U32 R5, RZ, RZ, UR7 ;  /* 0x00000007ff057e24 */ /* 0x000fca000f8e00ff */
[----:B------:R1:W5:Y:S01]  /*11b0*/  LDG.E.U16.CONSTANT R16, desc[UR12][R4.64] ;  /* 0x0000000c04107981 */ /* 0x000362000c1e9500 */
[----:B------:R-:W-:Y:S01]  /*11c0*/  SHF.R.S32.HI R7, RZ, 0x1f, R2 ;  /* 0x0000001fff077819 */ /* 0x000fe20000011402 */
[----:B------:R-:W2:Y:S01]  /*11d0*/  LDC.64 R10, c[0x0][0x398] ;  /* 0x0000e600ff0a7b82 */ /* 0x000ea20000000a00 */
[----:B------:R-:W-:Y:S02]  /*11e0*/  IMAD.SHL.U32 R3, R3, 0x10, RZ ;  /* 0x0000001003037824 */ /* 0x000fe400078e00ff */
[----:B------:R-:W-:Y:S01]  /*11f0*/  HFMA2 R18, -RZ, RZ, 0, 0 ;  /* 0x00000000ff127431 */ /* 0x000fe200000001ff */
[----:B------:R-:W-:Y:S01]  /*1200*/  LEA.HI R7, R7, R2, RZ, 0x3 ;  /* 0x0000000207077211 */ /* 0x000fe200078f18ff */
[----:B------:R-:W-:Y:S01]  /*1210*/  UMOV UR4, UR5 ;  /* 0x0000000500047c82 */ /* 0x000fe20008000000 */
[----:B------:R-:W-:Y:S02]  /*1220*/  LOP3.LUT R3, R3, 0x10, RZ, 0xc0, !PT ;  /* 0x0000001003037812 */ /* 0x000fe400078ec0ff */
[----:B-1----:R-:W-:-:S07]  /*1230*/  SHF.R.S32.HI R17, RZ, 0x3, R7 ;  /* 0x00000003ff117819 */ /* 0x002fce0000011407 */
.L_x_4115:
[----:B-----5:R-:W-:-:S04]  /*1240*/  IMAD.IADD R7, R16, 0x1, R18 ;  /* 0x0000000110077824 */ /* 0x020fc800078e0212 */
        /* <DEDUP_REMOVED lines=10> */
[----:B------:R-:W-:Y:S01]  /*12f0*/  IMAD.U32 R12, RZ, RZ, UR6 ;  /* 0x00000006ff0c7e24 */ /* 0x000fe2000f8e00ff */
        /* <DEDUP_REMOVED lines=25> */
[----:B-1----:R-:W-:Y:S01]  /*1490*/  PRMT R5, R5, 0x5410, R4 ;  /* 0x0000541005057816 */ /* 0x002fe20000000004 */
[----:B------:R-:W-:-:S04]  /*14a0*/  IMAD R4, R18, 0x8, R1 ;  /* 0x0000000812047824 */ /* 0x000fc800078e0201 */
[----:B------:R-:W-:-:S05]  /*14b0*/  HMUL2 R13, R5, R6.H0_H0 ;  /* 0x20000006050d7232 */ /* 0x000fca0000000000 */
[----:B------:R3:W-:Y:S01]  /*14c0*/  STL.64 [R4], R12 ;  /* 0x0000000c04007387 */ /* 0x0007e20000100a00 */
[----:B------:R-:W-:-:S04]  /*14d0*/  UIADD3 UR4, UPT, UPT, UR6, UR4, URZ ;  /* 0x0000000406047290 */ /* 0x000fc8000fffe0ff */
[----:B------:R-:W-:Y:S01]  /*14e0*/  UISETP.GE.AND UP0, UPT, UR4, UR10, UPT ;  /* 0x0000000a0400728c */ /* 0x000fe2000bf06270 */
[----:B------:R-:W-:-:S08]  /*14f0*/  VIADD R18, R18, 0x1 ;  /* 0x0000000112127836 */ /* 0x000fd00000000000 */
[----:B---3--:R-:W-:Y:S05]  /*1500*/  BRA.U !UP0, `(.L_x_4115) ;  /* 0xfffffffd084c7547 */ /* 0x008fea000b83ffff */
.L_x_4114:
[----:B------:R2:W5:Y:S01]  /*1510*/  LDG.E.U16.CONSTANT R14, desc[UR12][R14.64+0x2] ;  /* 0x0000020c0e0e7981 */ /* 0x000562000c1e9500 */
[----:B------:R-:W3:Y:S03]  /*1520*/  LDCU UR15, c[0x0][0x3c8] ;  /* 0x00007900ff0f77ac */ /* 0x000ee60008000800 */
[----:B------:R2:W5:Y:S01]  /*1530*/  LDL.64 R10, [R1] ;  /* 0x00000000010a7983 */ /* 0x0005620000100a00 */
[----:B------:R-:W4:Y:S01]  /*1540*/  LDCU UR16, c[0x0][0x3cc] ;  /* 0x00007980ff1077ac */ /* 0x000f220008000800 */
[----:B------:R-:W-:Y:S01]  /*1550*/  HFMA2 R3, -RZ, RZ, 0, 0 ;  /* 0x00000000ff037431 */ /* 0x000fe200000001ff */
[----:B0-----:R-:W-:Y:S01]  /*1560*/  CS2R R6, SRZ ;  /* 0x0000000000067805 */ /* 0x001fe2000001ff00 */
[----:B------:R-:W-:Y:S01]  /*1570*/  IMAD.MOV.U32 R8, RZ, RZ, RZ ;  /* 0x000000ffff087224 */ /* 0x000fe200078e00ff */
        /* <DEDUP_REMOVED lines=23> */
.L_x_4116:
[----:B------:R-:W-:Y:S05]  /*16f0*/  BRA.U !UP0, `(.L_x_4117) ;  /* 0x00000001081c7547 */ /* 0x000fea000b800000 */
[----:B------:R-:W0:Y:S02]  /*1700*/  LDC R3, c[0x0][0x3d0] ;  /* 0x0000f400ff037b82 */ /* 0x000e240000000800 */
[----:B0-----:R-:W-:-:S05]  /*1710*/  VIMNMX R3, PT, PT, R3, UR5, PT ;  /* 0x0000000503037c48 */ /* 0x001fca000bfe0100 */
[----:B------:R-:W-:-:S05]  /*1720*/  VIADD R3, R3, -UR16 ;  /* 0x8000001003037c36 */ /* 0x000fca0008000000 */
[----:B------:R-:W-:-:S04]  /*1730*/  SHF.R.S32.HI R4, RZ, 0x1f, R3 ;  /* 0x0000001fff047819 */ /* 0x000fc80000011403 */
[----:B------:R-:W-:-:S04]  /*1740*/  LEA.HI R4, R4, R3, RZ, 0x5 ;  /* 0x0000000304047211 */ /* 0x000fc800078f28ff */
[----:B------:R-:W-:-:S05]  /*1750*/  SHF.R.S32.HI R4, RZ, 0x5, R4 ;  /* 0x00000005ff047819 */ /* 0x000fca0000011404 */
[----:B------:R-:W-:-:S07]  /*1760*/  IMAD R3, R4, 0x5, RZ ;  /* 0x0000000504037824 */ /* 0x000fce00078e02ff */
.L_x_4117:
[----:B------:R-:W-:Y:S05]  /*1770*/  BRA.U !UP1, `(.L_x_4118) ;  /* 0x00000001091c7547 */ /* 0x000fea000b800000 */
[----:B------:R-:W0:Y:S02]  /*1780*/  LDC R4, c[0x0][0x3d4] ;  /* 0x0000f500ff047b82 */ /* 0x000e240000000800 */
[----:B0-----:R-:W-:-:S04]  /*1790*/  VIMNMX R4, PT, PT, R4, UR5, PT ;  /* 0x0000000504047c48 */ /* 0x001fc8000bfe0100 */
[----:B------:R-:W-:-:S04]  /*17a0*/  IADD3 R4, PT, PT, R4, -UR18, RZ ;  /* 0x8000001204047c10 */ /* 0x000fc8000fffe0ff */
[----:B------:R-:W-:-:S04]  /*17b0*/  SHF.R.S32.HI R5, RZ, 0x1f, R4 ;  /* 0x0000001fff057819 */ /* 0x000fc80000011404 */
[----:B------:R-:W-:-:S04]  /*17c0*/  LEA.HI R5, R5, R4, RZ, 0x5 ;  /* 0x0000000405057211 */ /* 0x000fc800078f28ff */
[----:B------:R-:W-:-:S05]  /*17d0*/  SHF.R.S32.HI R5, RZ, 0x5, R5 ;  /* 0x00000005ff057819 */ /* 0x000fca0000011405 */
[----:B------:R-:W-:-:S07]  /*17e0*/  IMAD.SHL.U32 R6, R5, 0x4, RZ ;  /* 0x0000000405067824 */ /* 0x000fce00078e00ff */
.L_x_4118:
        /* <DEDUP_REMOVED lines=8> */
.L_x_4119:
        /* <DEDUP_REMOVED lines=8> */
.L_x_4120:
[----:B------:R-:W-:Y:S01]  /*18f0*/  ULEA UR4, UR7, UR4, 0x3 ;  /* 0x0000000407047291 */ /* 0x000fe2000f8e18ff */
[----:B------:R-:W0:Y:S01]  /*1900*/  S2UR UR6, SR_CgaCtaId ;  /* 0x00000000000679c3 */ /* 0x000e220000008800 */
[----:B------:R-:W1:Y:S01]  /*1910*/  LDCU.64 UR18, c[0x0][0x388] ;  /* 0x00007100ff1277ac */ /* 0x000e620008000a00 */
[----:B------:R-:W-:Y:S01]  /*1920*/  SHF.R.S32.HI R4, RZ, 0x1f, R2 ;  /* 0x0000001fff047819 */ /* 0x000fe20000011402 */
[----:B-----5:R-:W-:Y:S01]  /*1930*/  HFMA2 R20, -RZ, RZ, 0, 0 ;  /* 0x00000000ff147431 */ /* 0x020fe200000001ff */
        /* <DEDUP_REMOVED lines=8> */
[----:B------:R-:W-:-:S04]  /*19c0*/  PRMT R16, RZ, 0x5410, RZ ;  /* 0x00005410ff107816 */ /* 0x000fc800000000ff */
[----:B------:R-:W-:-:S04]  /*19d0*/  IADD3 R2, P0, PT, R2, R3, RZ ;  /* 0x0000000302027210 */ /* 0x000fc80007f1e0ff */
[----:B------:R-:W-:Y:S01]  /*19e0*/  LEA.HI.X.SX32 R3, R3, R4, 0x1, P0 ;  /* 0x0000000403037211 */ /* 0x000fe200000f0eff */
[----:B------:R-:W-:Y:S01]  /*19f0*/  IMAD.SHL.U32 R4, R2, 0x4, RZ ;  /* 0x0000000402047824 */ /* 0x000fe200078e00ff */
[----:B------:R-:W-:Y:S01]  /*1a00*/  ISETP.GT.AND P0, PT, R0, UR5, PT ;  /* 0x0000000500007c0c */ /* 0x000fe2000bf04270 */
[----:B0-----:R-:W-:Y:S01]  /*1a10*/  ULEA UR4, UR6, UR4, 0x18 ;  /* 0x0000000406047291 */ /* 0x001fe2000f8ec0ff */
[----:B------:R-:W-:Y:S02]  /*1a20*/  SHF.L.U64.HI R3, R2, 0x2, R3 ;  /* 0x0000000202037819 */ /* 0x000fe40000010203 */
[----:B-1----:R-:W-:Y:S02]  /*1a30*/  IADD3 R22, P2, PT, R4, UR18, RZ ;  /* 0x0000001204167c10 */ /* 0x002fe4000ff5e0ff */
[----:B------:R-:W-:Y:S02]  /*1a40*/  PRMT R2, R10, 0x7610, R10 ;  /* 0x000076100a027816 */ /* 0x000fe4000000000a */
[----:B------:R-:W-:Y:S01]  /*1a50*/  IADD3.X R23, PT, PT, R3, UR19, RZ, P2, !PT ;  /* 0x0000001303177c10 */ /* 0x000fe200097fe4ff */
[----:B------:R-:W-:Y:S01]  /*1a60*/  VIADD R3, R14, UR5 ;  /* 0x000000050e037c36 */ /* 0x000fe20008000000 */
[----:B------:R-:W-:Y:S01]  /*1a70*/  PRMT R0, R11, 0x7610, R11 ;  /* 0x000076100b007816 */ /* 0x000fe2000000000b */
[----:B------:R-:W-:Y:S01]  /*1a80*/  IMAD.MOV.U32 R24, RZ, RZ, R22 ;  /* 0x000000ffff187224 */ /* 0x000fe200078e0016 */
[----:B------:R-:W-:Y:S01]  /*1a90*/  MOV R25, R23 ;  /* 0x0000001700197202 */ /* 0x000fe20000000f00 */
[----:B------:R-:W-:Y:S06]  /*1aa0*/  @!P0 BRA `(.L_x_4121) ;  /* 0x0000001c009c8947 */ /* 0x000fec0003800000 */
[----:B------:R-:W-:Y:S01]  /*1ab0*/  UIMAD.WIDE.U32 UR6, UR11, 0x100, UR8 ;  /* 0x000001000b0678a5 */ /* 0x000fe2000f8e0008 */
[----:B------:R-:W-:Y:S01]  /*1ac0*/  IMAD.MOV.U32 R20, RZ, RZ, RZ ;  /* 0x000000ffff147224 */ /* 0x000fe200078e00ff */
[----:B------:R-:W-:Y:S01]  /*1ad0*/  UISETP.LT.AND UP1, UPT, UR10, UR16, UPT ;  /* 0x000000100a00728c */ /* 0x000fe2000bf21270 */
[----:B------:R-:W-:Y:S01]  /*1ae0*/  PRMT R19, RZ, 0x7610, R19 ;  /* 0x00007610ff137816 */ /* 0x000fe20000000013 */
[----:B------:R-:W-:Y:S01]  /*1af0*/  UIADD3 UR8, UP0, UPT, UR6, 0x2, URZ ;  /* 0x0000000206087890 */ /* 0x000fe2000ff1e0ff */
[----:B------:R-:W0:Y:S03]  /*1b00*/  LDCU UR14, c[0x0][0x3ac] ;  /* 0x00007580ff0e77ac */ /* 0x000e260008000800 */
[----:B------:R-:W-:Y:S02]  /*1b10*/  UIADD3.X UR7, UPT, UPT, URZ, UR7, URZ, UP0, !UPT ;  /* 0x00000007ff077290 */ /* 0x000fe400087fe4ff */
[----:B------:R-:W-:Y:S01]  /*1b20*/  IMAD.U32 R34, RZ, RZ, UR8 ;  /* 0x00000008ff227e24 */ /* 0x000fe2000f8e00ff */
[----:B------:R-:W-:-:S03]  /*1b30*/  USEL UR6, UR10, UR16, UP1 ;  /* 0x000000100a067287 */ /* 0x000fc60008800000 */
[----:B------:R-:W-:-:S09]  /*1b40*/  MOV R21, UR7 ;  /* 0x0000000700157c02 */ /* 0x000fd20008000f00 */
.L_x_4126:
[----:B------:R-:W-:Y:S01]  /*1b50*/  ISETP.NE.AND P0, PT, R3, UR5, PT ;  /* 0x0000000503007c0c */ /* 0x000fe2000bf05270 */
[----:B0-----:R-:W-:Y:S01]  /*1b60*/  IMAD.U32 R25, RZ, RZ, UR14 ;  /* 0x0000000eff197e24 */ /* 0x001fe2000f8e00ff */
[----:B------:R-:W-:Y:S01]  /*1b70*/  MOV R32, R22 ;  /* 0x0000001600207202 */ /* 0x000fe20000000f00 */
[----:B------:R-:W-:Y:S02]  /*1b80*/  IMAD.MOV.U32 R33, RZ, RZ, R23 ;  /* 0x000000ffff217224 */ /* 0x000fe400078e0017 */
[----:B------:R-:W-:Y:S02]  /*1b90*/  IMAD.U32 R5, RZ, RZ, UR14 ;  /* 0x0000000eff057e24 */ /* 0x000fe4000f8e00ff */
[----:B------:R-:W-:Y:S01]  /*1ba0*/  IMAD.WIDE R24, R25, 0x4, R32 ;  /* 0x0000000419187825 */ /* 0x000fe200078e0220 */
[----:B------:R-:W2:Y:S05]  /*1bb0*/  LDG.E.128.CONSTANT R36, desc[UR12][R32.64] ;  /* 0x0000000c20247981 */ /* 0x000eaa000c1e9d00 */
[----:B------:R-:W-:-:S02]  /*1bc0*/  @!P0 IMAD R6, R20, 0x8, R1 ;  /* 0x0000000814068824 */ /* 0x000fc400078e0201 */
[----:B------:R-:W-:Y:S01]  /*1bd0*/  IMAD.WIDE R4, R5, 0x4, R24 ;  /* 0x0000000405047825 */ /* 0x000fe200078e0218 */
[----:B------:R-:W-:Y:S01]  /*1be0*/  MOV R13, UR14 ;  /* 0x0000000e000d7c02 */ /* 0x000fe20008000f00 */
[----:B------:R-:W3:Y:S04]  /*1bf0*/  LDG.E.128.CONSTANT R24, desc[UR12][R24.64] ;  /* 0x0000000c18187981 */ /* 0x000ee8000c1e9d00 */
[----:B------:R-:W4:Y:S04]  /*1c00*/  @!P0 LDL.64 R40, [R6+0x8] ;  /* 0x0000080006288983 */ /* 0x000f280000100a00 */
[----:B------:R-:W3:Y:S01]  /*1c10*/  LDG.E.128.CONSTANT R28, desc[UR12][R4.64] ;  /* 0x0000000c041c7981 */ /* 0x000ee2000c1e9d00 */
[----:B------:R-:W-:-:S04]  /*1c20*/  IMAD.WIDE R12, R13, 0x4, R4 ;  /* 0x000000040d0c7825 */ /* 0x000fc800078e0204 */
[----:B------:R-:W-:Y:S02]  /*1c30*/  IMAD.U32 R9, RZ, RZ, UR14 ;  /* 0x0000000eff097e24 */ /* 0x000fe4000f8e00ff */
[----:B------:R-:W-:Y:S02]  /*1c40*/  IMAD.U32 R23, RZ, RZ, UR14 ;  /* 0x0000000eff177e24 */ /* 0x000fe4000f8e00ff */
[----:B------:R-:W-:Y:S01]  /*1c50*/  IMAD.WIDE R8, R9, 0x4, R12 ;  /* 0x0000000409087825 */ /* 0x000fe200078e020c */
[----:B------:R-:W-:Y:S01]  /*1c60*/  @!P0 MOV R35, R21 ;  /* 0x0000001500238202 */ /* 0x000fe20000000f00 */
[----:B------:R-:W5:Y:S02]  /*1c70*/  LDG.E.128.CONSTANT R12, desc[UR12][R12.64] ;  /* 0x0000000c0c0c7981 */ /* 0x000f64000c1e9d00 */
[----:B------:R-:W-:-:S03]  /*1c80*/  IMAD.WIDE R22, R23, 0x4, R8 ;  /* 0x0000000417167825 */ /* 0x000fc600078e0208 */
[----:B------:R0:W5:Y:S04]  /*1c90*/  @!P0 LDG.E.U16.CONSTANT R35, desc[UR12][R34.64] ;  /* 0x0000000c22238981 */ /* 0x000168000c1e9500 */
[----:B------:R-:W5:Y:S04]  /*1ca0*/  LDG.E.128.CONSTANT R8, desc[UR12][R8.64] ;  /* 0x0000000c08087981 */ /* 0x000f68000c1e9d00 */
[----:B------:R0:W5:Y:S01]  /*1cb0*/  LDG.E.128.CONSTANT R4, desc[UR12][R22.64] ;  /* 0x0000000c16047981 */ /* 0x000162000c1e9d00 */
[----:B------:R-:W-:Y:S01]  /*1cc0*/  UISETP.NE.AND UP0, UPT, UR17, URZ, UPT ;  /* 0x000000ff1100728c */ /* 0x000fe2000bf05270 */
[----:B--2---:R-:W-:-:S02]  /*1cd0*/  SHF.R.U32.HI R42, RZ, 0xc, R37 ;  /* 0x0000000cff2a7819 */ /* 0x004fc40000011625 */
[----:B------:R-:W-:Y:S02]  /*1ce0*/  LOP3.LUT R63, R39, 0x3f003f, RZ, 0xc0, !PT ;  /* 0x003f003f273f7812 */ /* 0x000fe400078ec0ff */
[--C-:B------:R-:W-:Y:S02]  /*1cf0*/  SHF.R.U32.HI R64, RZ, 0x6, R39.reuse ;  /* 0x00000006ff407819 */ /* 0x100fe40000011627 */
[----:B------:R-:W-:Y:S02]  /*1d00*/  SHF.R.U32.HI R50, RZ, 0xc, R39 ;  /* 0x0000000cff327819 */ /* 0x000fe40000011627 */
[----:B------:R-:W-:Y:S02]  /*1d10*/  SHF.R.U32.HI R44, RZ, 0xc, R38 ;  /* 0x0000000cff2c7819 */ /* 0x000fe40000011626 */
[----:B----4-:R-:W-:Y:S02]  /*1d20*/  @!P0 PRMT R2, R40, 0x7610, R2 ;  /* 0x0000761028028816 */ /* 0x010fe40000000002 */
[----:B------:R-:W-:-:S02]  /*1d30*/  @!P0 PRMT R0, R41, 0x7610, R0 ;  /* 0x0000761029008816 */ /* 0x000fc40000000000 */
[----:B------:R-:W-:Y:S02]  /*1d40*/  @!P0 PRMT R2, R2, 0x7610, R40 ;  /* 0x0000761002028816 */ /* 0x000fe40000000028 */
[----:B------:R-:W-:Y:S02]  /*1d50*/  @!P0 PRMT R0, R0, 0x7610, R41 ;  /* 0x0000761000008816 */ /* 0x000fe40000000029 */
[----:B---3--:R-:W-:Y:S02]  /*1d60*/  SHF.R.U32.HI R39, RZ, 0x8, R29 ;  /* 0x00000008ff277819 */ /* 0x008fe4000001161d */
[----:B------:R-:W-:Y:S02]  /*1d70*/  LOP3.LUT R42, R42, 0xf000f, RZ, 0xc0, !PT ;  /* 0x000f000f2a2a7812 */ /* 0x000fe400078ec0ff */
        /* <DEDUP_REMOVED lines=14> */
[----:B------:R-:W-:Y:S02]  /*1e60*/  LOP3.LUT R30, R44, 0xf000f, RZ, 0xc0, !PT ;  /* 0x000f000f2c1e7812 */ /* 0x000fe400078ec0ff */
[----:B------:R-:W-:Y:S02]  /*1e70*/  LOP3.LUT R29, R42, 0x300030, R39, 0xf8, !PT ;  /* 0x003000302a1d7812 */ /* 0x000fe400078ef827 */
[--C-:B------:R-:W-:Y:S02]  /*1e80*/  SHF.R.U32.HI R37, RZ, 0x8, R28.reuse ;  /* 0x00000008ff257819 */ /* 0x100fe4000001161c */
[----:B------:R-:W-:Y:S02]  /*1e90*/  LOP3.LUT R45, R28, 0x3f003f, RZ, 0xc0, !PT ;  /* 0x003f003f1c2d7812 */ /* 0x000fe400078ec0ff */
        /* <DEDUP_REMOVED lines=11> */
[--C-:B------:R-:W-:Y:S02]  /*1f50*/  SHF.R.U32.HI R54, RZ, 0x8, R31.reuse ;  /* 0x00000008ff367819 */ /* 0x100fe4000001161f */
[----:B------:R-:W-:Y:S02]  /*1f60*/  LOP3.LUT R67, R31, 0x3f003f, RZ, 0xc0, !PT ;  /* 0x003f003f1f437812 */ /* 0x000fe400078ec0ff */
[----:B------:R-:W-:-:S02]  /*1f70*/  SHF.R.U32.HI R43, RZ, 0x6, R31 ;  /* 0x00000006ff2b7819 */ /* 0x000fc4000001161f */
[----:B------:R-:W-:Y:S02]  /*1f80*/  SHF.R.U32.HI R68, RZ, 0xa, R31 ;  /* 0x0000000aff447819 */ /* 0x000fe4000001161f */
[----:B------:R-:W-:Y:S02]  /*1f90*/  SHF.R.U32.HI R36, RZ, 0xc, R25 ;  /* 0x0000000cff247819 */ /* 0x000fe40000011619 */
[----:B------:R-:W-:Y:S02]  /*1fa0*/  SHF.R.U32.HI R27, RZ, 0xc, R27 ;  /* 0x0000000cff1b7819 */ /* 0x000fe4000001161b */
[----:B------:R-:W-:Y:S02]  /*1fb0*/  LOP3.LUT R31, R50, 0xf000f, RZ, 0xc0, !PT ;  /* 0x000f000f321f7812 */ /* 0x000fe400078ec0ff */
[----:B------:R-:W-:Y:S02]  /*1fc0*/  LOP3.LUT R30, R30, 0x300030, R49, 0xf8, !PT ;  /* 0x003000301e1e7812 */ /* 0x000fe400078ef831 */
[----:B------:R-:W-:-:S02]  /*1fd0*/  LOP3.LUT R56, R56, 0x3f003f, RZ, 0xc0, !PT ;  /* 0x003f003f38387812 */ /* 0x000fc400078ec0ff */
[----:B------:R-:W-:Y:S02]  /*1fe0*/  LOP3.LUT R49, R25, 0x3f003f, RZ, 0xc0, !PT ;  /* 0x003f003f19317812 */ /* 0x000fe400078ec0ff */
        /* <DEDUP_REMOVED lines=129> */
.L_x_4122:
        /* <DEDUP_REMOVED lines=43> */
.L_x_4123:
[--C-:B-----5:R-:W-:Y:S01]  /*2ab0*/  SHF.R.U32.HI R30, RZ, 0xc, R13.reuse ;  /* 0x0000000cff1e7819 */ /* 0x120fe2000001160d */
[----:B------:R-:W-:Y:S01]  /*2ac0*/  @!P0 VIADD R56, R20, 0x1 ;  /* 0x0000000114388836 */ /* 0x000fe20000000000 */
        /* <DEDUP_REMOVED lines=63> */
[----:B------:R-:W-:Y:S02]  /*2ec0*/  LOP3.LUT R45, R10, 0x300030, R45, 0xf8, !PT ;  /* 0x003000300a2d7812 */ /* 0x000fe400078ef82d */
[----:B------:R-:W-:Y:S02]  /*2ed0*/  LOP3.LUT R53, R8, 0x300030, R53, 0xf8, !PT ;  /* 0x0030003008357812 */ /* 0x000fe400078ef835 */
[----:B------:R-:W-:Y:S02]  /*2ee0*/  LOP3.LUT R40, R40, 0x3f003f, RZ, 0xc0, !PT ;  /* 0x003f003f28287812 */ /* 0x000fe400078ec0ff */
[----:B------:R-:W-:Y:S02]  /*2ef0*/  LOP3.LUT R29, R6, 0x64006400, RZ, 0xfc, !PT ;  /* 0x64006400061d7812 */ /* 0x000fe400078efcff */
[----:B------:R-:W-:-:S02]  /*2f00*/  LOP3.LUT R41, R41, 0x3f003f, RZ, 0xc0, !PT ;  /* 0x003f003f29297812 */ /* 0x000fc400078ec0ff */
[----:B------:R-:W-:Y:S01]  /*2f10*/  LOP3.LUT R49, R49, 0x3f003f, RZ, 0xc0, !PT ;  /* 0x003f003f31317812 */ /* 0x000fe200078ec0ff */
[----:B------:R-:W-:Y:S01]  /*2f20*/  HADD2 R29, R29, -1056, -1056 ;  /* 0xe420e4201d1d7430 */ /* 0x000fe20000000000 */
        /* <DEDUP_REMOVED lines=104> */
.L_x_4124:
[----:B------:R-:W-:Y:S01]  /*35b0*/  @!P0 IMAD.MOV.U32 R20, RZ, RZ, R56 ;  /* 0x000000ffff148224 */ /* 0x000fe200078e0038 */
[----:B------:R-:W-:Y:S01]  /*35c0*/  @!P0 IADD3 R3, PT, PT, R35, UR5, RZ ;  /* 0x0000000523038c10 */ /* 0x000fe2000fffe0ff */
        /* <DEDUP_REMOVED lines=43> */
.L_x_4125:
[----:B------:R-:W-:Y:S01]  /*3880*/  UIADD3 UR5, UPT, UPT, UR5, 0x20, URZ ;  /* 0x0000002005057890 */ /* 0x000fe2000fffe0ff */
[----:B------:R-:W-:Y:S01]  /*3890*/  IADD3 R34, P0, PT, R34, 0x80, RZ ;  /* 0x0000008022227810 */ /* 0x000fe20007f1e0ff */
[----:B------:R-:W-:Y:S01]  /*38a0*/  IMAD.U32 R5, RZ, RZ, UR14 ;  /* 0x0000000eff057e24 */ /* 0x000fe2000f8e00ff */
[----:B------:R-:W-:Y:S02]  /*38b0*/  UIADD3 UR4, UPT, UPT, UR4, 0x40, URZ ;  /* 0x0000004004047890 */ /* 0x000fe4000fffe0ff */
[----:B------:R-:W-:Y:S01]  /*38c0*/  UISETP.GE.AND UP0, UPT, UR5, UR6, UPT ;  /* 0x000000060500728c */ /* 0x000fe2000bf06270 */
[----:B------:R-:W-:-:S04]  /*38d0*/  IMAD.WIDE R22, R5, 0x4, R22 ;  /* 0x0000000405167825 */ /* 0x000fc800078e0216 */
[----:B------:R-:W-:-:S04]  /*38e0*/  IMAD.X R21, RZ, RZ, R21, P0 ;  /* 0x000000ffff157224 */ /* 0x000fc800000e0615 */
[----:B------:R-:W-:Y:S05]  /*38f0*/  BRA.U !UP0, `(.L_x_4126) ;  /* 0xffffffe108947547 */ /* 0x000fea000b83ffff */
[----:B------:R-:W-:-:S05]  /*3900*/  MOV R25, UR14 ;  /* 0x0000000e00197c02 */ /* 0x000fca0008000f00 */
[----:B------:R-:W-:-:S07]  /*3910*/  IMAD.WIDE R24, R25, 0x18, R32 ;  /* 0x0000001819187825 */ /* 0x000fce00078e0220 */
.L_x_4121:
[----:B------:R-:W0:Y:S02]  /*3920*/  LDCU UR8, c[0x0][0x3d8] ;  /* 0x00007b00ff0877ac */ /* 0x000e240008000800 */
[----:B0-----:R-:W-:-:S04]  /*3930*/  UISETP.LT.AND UP0, UPT, UR10, UR8, UPT ;  /* 0x000000080a00728c */ /* 0x001fc8000bf01270 */
[----:B------:R-:W-:-:S04]  /*3940*/  USEL UR8, UR10, UR8, UP0 ;  /* 0x000000080a087287 */ /* 0x000fc80008000000 */
[----:B------:R-:W-:-:S09]  /*3950*/  UISETP.GT.AND UP0, UPT, UR8, UR5, UPT ;  /* 0x000000050800728c */ /* 0x000fd2000bf04270 */
[----:B------:R-:W-:Y:S05]  /*3960*/  BRA.U !UP0, `(.L_x_4127) ;  /* 0x0000001908887547 */ /* 0x000fea000b800000 */
[----:B------:R-:W0:Y:S01]  /*3970*/  LDCU.64 UR6, c[0x0][0x3b8] ;  /* 0x00007700ff0677ac */ /* 0x000e220008000a00 */
[----:B------:R-:W1:Y:S01]  /*3980*/  LDCU UR14, c[0x0][0x3ac] ;  /* 0x00007580ff0e77ac */ /* 0x000e620008000800 */
[----:B0-----:R-:W-:-:S04]  /*3990*/  UIMAD.WIDE.U32 UR6, UR5, 0x4, UR6 ;  /* 0x00000004050678a5 */ /* 0x001fc8000f8e0006 */
[----:B------:R-:W-:-:S04]  /*39a0*/  UIADD3 UR9, UP0, UPT, UR6, 0x2, URZ ;  /* 0x0000000206097890 */ /* 0x000fc8000ff1e0ff */
[----:B------:R-:W-:Y:S02]  /*39b0*/  UIADD3.X UR6, UPT, UPT, URZ, UR7, URZ, UP0, !UPT ;  /* 0x00000007ff067290 */ /* 0x000fe400087fe4ff */
[----:B------:R-:W-:-:S04]  /*39c0*/  IMAD.U32 R28, RZ, RZ, UR9 ;  /* 0x00000009ff1c7e24 */ /* 0x000fc8000f8e00ff */
[----:B-1----:R-:W-:-:S07]  /*39d0*/  IMAD.U32 R29, RZ, RZ, UR6 ;  /* 0x00000006ff1d7e24 */ /* 0x002fce000f8e00ff */
.L_x_4130:
[----:B------:R-:W-:Y:S01]  /*39e0*/  ISETP.NE.AND P0, PT, R3, UR5, PT ;  /* 0x0000000503007c0c */ /* 0x000fe2000bf05270 */
[----:B------:R-:W-:Y:S01]  /*39f0*/  IMAD.U32 R11, RZ, RZ, UR14 ;  /* 0x0000000eff0b7e24 */ /* 0x000fe2000f8e00ff */
[----:B------:R-:W2:Y:S01]  /*3a00*/  LDG.E.128.CONSTANT R32, desc[UR12][R24.64] ;  /* 0x0000000c18207981 */ /* 0x000ea2000c1e9d00 */
[----:B------:R-:W-:Y:S02]  /*3a10*/  IMAD.U32 R23, RZ, RZ, UR14 ;  /* 0x0000000eff177e24 */ /* 0x000fe4000f8e00ff */
[----:B------:R-:W-:-:S05]  /*3a20*/  IMAD.WIDE R10, R11, 0x4, R24 ;  /* 0x000000040b0a7825 */ /* 0x000fca00078e0218 */
[----:B------:R-:W3:Y:S03]  /*3a30*/  LDG.E.128.CONSTANT R12, desc[UR12][R10.64] ;  /* 0x0000000c0a0c7981 */ /* 0x000ee6000c1e9d00 */
[----:B------:R-:W-:Y:S01]  /*3a40*/  @!P0 LEA R30, R20, R1, 0x3 ;  /* 0x00000001141e8211 */ /* 0x000fe200078e18ff */
[----:B------:R0:W5:Y:S05]  /*3a50*/  @!P0 LDG.E.U16.CONSTANT R26, desc[UR12][R28.64] ;  /* 0x0000000c1c1a8981 */ /* 0x00016a000c1e9500 */
[----:B------:R-:W4:Y:S01]  /*3a60*/  @!P0 LDL.64 R30, [R30+0x8] ;  /* 0x000008001e1e8983 */ /* 0x000f220000100a00 */
[----:B------:R-:W-:-:S05]  /*3a70*/  IMAD.WIDE R22, R23, 0x4, R10 ;  /* 0x0000000417167825 */ /* 0x000fca00078e020a */
[----:B------:R-:W3:Y:S01]  /*3a80*/  LDG.E.128.CONSTANT R4, desc[UR12][R22.64] ;  /* 0x0000000c16047981 */ /* 0x000ee2000c1e9d00 */
[----:B------:R-:W-:-:S05]  /*3a90*/  @!P0 VIADD R9, R20, 0x1 ;  /* 0x0000000114098836 */ /* 0x000fca0000000000 */
[----:B------:R-:W-:Y:S02]  /*3aa0*/  @!P0 MOV R20, R9 ;  /* 0x0000000900148202 */ /* 0x000fe40000000f00 */
[----:B------:R-:W-:Y:S01]  /*3ab0*/  MOV R47, 0x3000 ;  /* 0x00003000002f7802 */ /* 0x000fe20000000f00 */
[----:B------:R-:W-:Y:S01]  /*3ac0*/  IMAD.MOV.U32 R8, RZ, RZ, 0x2400 ;  /* 0x00002400ff087424 */ /* 0x000fe200078e00ff */
[----:B------:R-:W-:Y:S01]  /*3ad0*/  UISETP.NE.AND UP0, UPT, UR17, URZ, UPT ;  /* 0x000000ff1100728c */ /* 0x000fe2000bf05270 */
[C---:B--2---:R-:W-:Y:S02]  /*3ae0*/  LOP3.LUT R70, R32.reuse, 0x70007, RZ, 0xc0, !PT ;  /* 0x0007000720467812 */ /* 0x044fe400078ec0ff */
[----:B------:R-:W-:Y:S02]  /*3af0*/  LOP3.LUT R21, R32, 0x380038, RZ, 0xc0, !PT ;  /* 0x0038003820157812 */ /* 0x000fe400078ec0ff */
[----:B------:R-:W-:Y:S02]  /*3b00*/  SHF.R.U32.HI R66, RZ, 0x6, R32 ;  /* 0x00000006ff427819 */ /* 0x000fe40000011620 */
[----:B------:R-:W-:-:S02]  /*3b10*/  SHF.R.U32.HI R36, RZ, 0xf, R33 ;  /* 0x0000000fff247819 */ /* 0x000fc40000011621 */
[C---:B------:R-:W-:Y:S02]  /*3b20*/  LOP3.LUT R71, R34.reuse, 0x70007, RZ, 0xc0, !PT ;  /* 0x0007000722477812 */ /* 0x040fe400078ec0ff */
[----:B------:R-:W-:Y:S02]  /*3b30*/  LOP3.LUT R38, R34, 0x380038, RZ, 0xc0, !PT ;  /* 0x0038003822267812 */ /* 0x000fe400078ec0ff */
[----:B------:R-:W-:Y:S02]  /*3b40*/  SHF.R.U32.HI R67, RZ, 0x6, R34 ;  /* 0x00000006ff437819 */ /* 0x000fe40000011622 */
[----:B------:R-:W-:Y:S02]  /*3b50*/  SHF.R.U32.HI R32, RZ, 0xf, R32 ;  /* 0x0000000fff207819 */ /* 0x000fe40000011620 */
[----:B----4-:R-:W-:Y:S02]  /*3b60*/  @!P0 PRMT R2, R30, 0x7610, R2 ;  /* 0x000076101e028816 */ /* 0x010fe40000000002 */
[----:B------:R-:W-:-:S02]  /*3b70*/  SHF.R.U32.HI R34, RZ, 0xf, R34 ;  /* 0x0000000fff227819 */ /* 0x000fc40000011622 */
[----:B------:R-:W-:Y:S02]  /*3b80*/  @!P0 PRMT R0, R31, 0x7610, R0 ;  /* 0x000076101f008816 */ /* 0x000fe40000000000 */
        /* <DEDUP_REMOVED lines=8> */
[----:B---3--:R-:W-:Y:S02]  /*3c10*/  SHF.R.U32.HI R35, RZ, 0xe, R13 ;  /* 0x0000000eff237819 */ /* 0x008fe4000001160d */
[----:B------:R-:W-:Y:S02]  /*3c20*/  LOP3.LUT R36, R36, 0x10001, RZ, 0xc0, !PT ;  /* 0x0001000124247812 */ /* 0x000fe400078ec0ff */
[----:B------:R-:W-:-:S02]  /*3c30*/  SHF.R.U32.HI R33, RZ, 0xe, R12 ;  /* 0x0000000eff217819 */ /* 0x000fc4000001160c */
[----:B------:R-:W-:Y:S02]  /*3c40*/  SHF.R.U32.HI R39, RZ, 0xe, R14 ;  /* 0x0000000eff277819 */ /* 0x000fe4000001160e */
[----:B------:R-:W-:Y:S02]  /*3c50*/  LOP3.LUT R32, R32, 0x10001, RZ, 0xc0, !PT ;  /* 0x0001000120207812 */ /* 0x000fe400078ec0ff */
[----:B------:R-:W-:Y:S02]  /*3c60*/  LOP3.LUT R34, R34, 0x10001, RZ, 0xc0, !PT ;  /* 0x0001000122227812 */ /* 0x000fe400078ec0ff */
[----:B------:R-:W-:Y:S02]  /*3c70*/  @!P0 PRMT R0, R0, 0x7610, R31 ;  /* 0x0000761000008816 */ /* 0x000fe4000000001f */
        /* <DEDUP_REMOVED lines=8> */
[C---:B------:R-:W-:Y:S02]  /*3d00*/  LOP3.LUT R13, R14.reuse, 0x70007, RZ, 0xc0, !PT ;  /* 0x000700070e0d7812 */ /* 0x040fe400078ec0ff */
[----:B------:R-:W-:Y:S02]  /*3d10*/  LOP3.LUT R44, R14, 0x380038, RZ, 0xc0, !PT ;  /* 0x003800380e2c7812 */ /* 0x000fe400078ec0ff */
[----:B------:R-:W-:Y:S02]  /*3d20*/  SHF.R.U32.HI R12, RZ, 0x6, R14 ;  /* 0x00000006ff0c7819 */ /* 0x000fe4000001160e */
[----:B------:R-:W-:Y:S02]  /*3d30*/  LOP3.LUT R36, R36, 0x20002, R35, 0xf8, !PT ;  /* 0x0002000224247812 */ /* 0x000fe400078ef823 */
[C---:B------:R-:W-:Y:S02]  /*3d40*/  LOP3.LUT R73, R15.reuse, 0x70007, RZ, 0xc0, !PT ;  /* 0x000700070f497812 */ /* 0x040fe400078ec0ff */
        /* <DEDUP_REMOVED lines=8> */
[----:B------:R-:W-:Y:S02]  /*3dd0*/  LOP3.LUT R39, R5, 0x380038, RZ, 0xc0, !PT ;  /* 0x0038003805277812 */ /* 0x000fe400078ec0ff */
[--C-:B------:R-:W-:Y:S02]  /*3de0*/  SHF.R.U32.HI R15, RZ, 0x6, R5.reuse ;  /* 0x00000006ff0f7819 */ /* 0x100fe40000011605 */
[----:B------:R-:W-:Y:S02]  /*3df0*/  LOP3.LUT R42, R41, 0x20002, R42, 0xf8, !PT ;  /* 0x00020002292a7812 */ /* 0x000fe400078ef82a */
        /* <DEDUP_REMOVED lines=9> */
[----:B------:R-:W-:Y:S02]  /*3e90*/  SHF.R.U32.HI R77, RZ, 0x6, R6 ;  /* 0x00000006ff4d7819 */ /* 0x000fe40000011606 */
[C---:B------:R-:W-:Y:S02]  /*3ea0*/  LOP3.LUT R80, R7.reuse, 0x70007, RZ, 0xc0, !PT ;  /* 0x0007000707507812 */ /* 0x040fe400078ec0ff */
[----:B------:R-:W-:Y:S02]  /*3eb0*/  LOP3.LUT R51, R7, 0x380038, RZ, 0xc0, !PT ;  /* 0x0038003807337812 */ /* 0x000fe400078ec0ff */
[----:B------:R-:W-:Y:S02]  /*3ec0*/  SHF.R.U32.HI R79, RZ, 0x6, R7 ;  /* 0x00000006ff4f7819 */ /* 0x000fe40000011607 */
[----:B------:R-:W-:-:S02]  /*3ed0*/  LOP3.LUT R21, R66, 0x380038, RZ, 0xc0, !PT ;  /* 0x0038003842157812 */ /* 0x000fc400078ec0ff */
[----:B------:R-:W-:Y:S02]  /*3ee0*/  LOP3.LUT R7, R33, 0x40004, R4, 0xf8, !PT ;  /* 0x0004000421077812 */ /* 0x000fe400078ef804 */
[----:B------:R-:W-:Y:S02]  /*3ef0*/  LOP3.LUT R6, R36, 0x40004, R5, 0xf8, !PT ;  /* 0x0004000424067812 */ /* 0x000fe400078ef805 */
        /* <DEDUP_REMOVED lines=96> */
[-C--:B------:R-:W-:Y:S01]  /*4500*/  HFMA2 R64, R64, R47.reuse.H0_H0, -132, -132 ;  /* 0xd820d82040407431 */ /* 0x080fe2000004002f */
[----:B------:R-:W-:Y:S01]  /*4510*/  LOP3.LUT R65, R65, 0x70007, RZ, 0xc0, !PT ;  /* 0x0007000741417812 */ /* 0x000fe200078ec0ff */
[-C--:B------:R-:W-:Y:S01]  /*4520*/  HFMA2 R60, R60, R47.reuse.H0_H0, -132, -132 ;  /* 0xd820d8203c3c7431 */ /* 0x080fe2000004002f */
[----:B------:R-:W-:Y:S01]  /*4530*/  LOP3.LUT R83, R68, 0x64006400, RZ, 0xfc, !PT ;  /* 0x6400640044537812 */ /* 0x000fe200078efcff */
[----:B------:R-:W-:-:S02]  /*4540*/  HFMA2 R52, R52, R47.H0_H0, -132, -132 ;  /* 0xd820d82034347431 */ /* 0x000fc4000004002f */
        /* <DEDUP_REMOVED lines=138> */
.L_x_4128:
[----:B-----5:R-:W-:Y:S01]  /*4df0*/  @!P0 VIADD R3, R26, UR5 ;  /* 0x000000051a038c36 */ /* 0x020fe20008000000 */
[----:B------:R-:W-:Y:S01]  /*4e00*/  MOV R27, R25 ;  /* 0x00000019001b7202 */ /* 0x000fe20000000f00 */
[----:B------:R-:W-:Y:S01]  /*4e10*/  IMAD.MOV.U32 R26, RZ, RZ, R24 ;  /* 0x000000ffff1a7224 */ /* 0x000fe200078e0018 */
        /* <DEDUP_REMOVED lines=77> */
.L_x_4129:
        /* <DEDUP_REMOVED lines=10> */
.L_x_4127:
        /* <DEDUP_REMOVED lines=11> */
[----:B------:R-:W-:-:S04]  /*5440*/  IMAD.U32 R12, RZ, RZ, UR8 ;  /* 0x00000008ff0c7e24 */ /* 0x000fc8000f8e00ff */
[----:B-1----:R-:W-:-:S07]  /*5450*/  IMAD.U32 R13, RZ, RZ, UR6 ;  /* 0x00000006ff0d7e24 */ /* 0x002fce000f8e00ff */
.L_x_4134:
[----:B------:R-:W-:Y:S01]  /*5460*/  ISETP.NE.AND P0, PT, R3, UR5, PT ;  /* 0x0000000503007c0c */ /* 0x000fe2000bf05270 */
[----:B------:R-:W2:-:S12]  /*5470*/  LDG.E.128.CONSTANT R4, desc[UR12][R24.64] ;  /* 0x0000000c18047981 */ /* 0x000e98000c1e9d00 */
[C---:B------:R-:W-:Y:S01]  /*5480*/  @!P0 LEA R10, R20.reuse, R1, 0x3 ;  /* 0x00000001140a8211 */ /* 0x040fe200078e18ff */
[----:B------:R0:W5:Y:S05]  /*5490*/  @!P0 LDG.E.U16.CONSTANT R14, desc[UR12][R12.64] ;  /* 0x0000000c0c0e8981 */ /* 0x00016a000c1e9500 */
[----:B------:R-:W3:Y:S01]  /*54a0*/  @!P0 LDL.64 R10, [R10+0x8] ;  /* 0x000008000a0a8983 */ /* 0x000ee20000100a00 */
[----:B------:R-:W-:Y:S02]  /*54b0*/  IMAD.MOV.U32 R31, RZ, RZ, 0x3400 ;  /* 0x00003400ff1f7424 */ /* 0x000fe400078e00ff */
[----:B------:R-:W-:Y:S01]  /*54c0*/  IMAD.MOV.U32 R37, RZ, RZ, 0x2c00 ;  /* 0x00002c00ff257424 */ /* 0x000fe200078e00ff */
[----:B------:R-:W-:Y:S01]  /*54d0*/  MOV R8, 0x2400 ;  /* 0x0000240000087802 */ /* 0x000fe20000000f00 */
[----:B------:R-:W-:Y:S01]  /*54e0*/  UISETP.NE.AND UP0, UPT, UR17, URZ, UPT ;  /* 0x000000ff1100728c */ /* 0x000fe2000bf05270 */
[----:B------:R-:W-:Y:S01]  /*54f0*/  @!P0 VIADD R57, R20, 0x1 ;  /* 0x0000000114398836 */ /* 0x000fe20000000000 */
[----:B--2---:R-:W-:-:S02]  /*5500*/  LOP3.LUT R46, R5, 0x30003, RZ, 0xc0, !PT ;  /* 0x00030003052e7812 */ /* 0x004fc400078ec0ff */
[C---:B------:R-:W-:Y:S02]  /*5510*/  LOP3.LUT R15, R5.reuse, 0xc000c, RZ, 0xc0, !PT ;  /* 0x000c000c050f7812 */ /* 0x040fe400078ec0ff */
[C---:B------:R-:W-:Y:S02]  /*5520*/  LOP3.LUT R30, R5.reuse, 0x300030, RZ, 0xc0, !PT ;  /* 0x00300030051e7812 */ /* 0x040fe400078ec0ff */
[----:B------:R-:W-:Y:S02]  /*5530*/  LOP3.LUT R39, R5, 0xc000c0, RZ, 0xc0, !PT ;  /* 0x00c000c005277812 */ /* 0x000fe400078ec0ff */
[----:B------:R-:W-:Y:S02]  /*5540*/  SHF.R.U32.HI R47, RZ, 0x8, R5 ;  /* 0x00000008ff2f7819 */ /* 0x000fe40000011605 */
[C---:B------:R-:W-:Y:S02]  /*5550*/  LOP3.LUT R9, R4.reuse, 0x30003, RZ, 0xc0, !PT ;  /* 0x0003000304097812 */ /* 0x040fe400078ec0ff */
[----:B------:R-:W-:-:S02]  /*5560*/  LOP3.LUT R38, R4, 0xc000c0, RZ, 0xc0, !PT ;  /* 0x00c000c004267812 */ /* 0x000fc400078ec0ff */
[----:B---3--:R-:W-:Y:S02]  /*5570*/  @!P0 PRMT R2, R10, 0x7610, R2 ;  /* 0x000076100a028816 */ /* 0x008fe40000000002 */
[----:B------:R-:W-:Y:S02]  /*5580*/  @!P0 PRMT R0, R11, 0x7610, R0 ;  /* 0x000076100b008816 */ /* 0x000fe40000000000 */
[----:B------:R-:W-:Y:S02]  /*5590*/  @!P0 PRMT R2, R2, 0x7610, R10 ;  /* 0x0000761002028816 */ /* 0x000fe4000000000a */
[----:B------:R-:W-:Y:S02]  /*55a0*/  @!P0 PRMT R0, R0, 0x7610, R11 ;  /* 0x0000761000008816 */ /* 0x000fe4000000000b */
[C---:B------:R-:W-:Y:S02]  /*55b0*/  LOP3.LUT R10, R4.reuse, 0xc000c, RZ, 0xc0, !PT ;  /* 0x000c000c040a7812 */ /* 0x040fe400078ec0ff */
[----:B------:R-:W-:-:S02]  /*55c0*/  LOP3.LUT R11, R4, 0x300030, RZ, 0xc0, !PT ;  /* 0x00300030040b7812 */ /* 0x000fc400078ec0ff */
[C---:B------:R-:W-:Y:S02]  /*55d0*/  LOP3.LUT R5, R6.reuse, 0xc000c, RZ, 0xc0, !PT ;  /* 0x000c000c06057812 */ /* 0x040fe400078ec0ff */
[----:B------:R-:W-:Y:S02]  /*55e0*/  SHF.R.U32.HI R4, RZ, 0x8, R4 ;  /* 0x00000008ff047819 */ /* 0x000fe40000011604 */
[----:B------:R-:W-:Y:S02]  /*55f0*/  LOP3.LUT R22, R5, 0x64006400, RZ, 0xfc, !PT ;  /* 0x6400640005167812 */ /* 0x000fe400078efcff */
[C---:B------:R-:W-:Y:S02]  /*5600*/  LOP3.LUT R48, R6.reuse, 0x30003, RZ, 0xc0, !PT ;  /* 0x0003000306307812 */ /* 0x040fe400078ec0ff */
[C---:B------:R-:W-:Y:S02]  /*5610*/  LOP3.LUT R32, R6.reuse, 0x300030, RZ, 0xc0, !PT ;  /* 0x0030003006207812 */ /* 0x040fe400078ec0ff */
[----:B------:R-:W-:-:S02]  /*5620*/  LOP3.LUT R40, R6, 0xc000c0, RZ, 0xc0, !PT ;  /* 0x00c000c006287812 */ /* 0x000fc400078ec0ff */
[----:B------:R-:W-:Y:S02]  /*5630*/  SHF.R.U32.HI R49, RZ, 0x8, R6 ;  /* 0x00000008ff317819 */ /* 0x000fe40000011606 */
        /* <DEDUP_REMOVED lines=27> */
[-C--:B------:R-:W-:Y:S02]  /*57f0*/  HFMA2 R22, R22, R31.reuse.H0_H0, -258, -258 ;  /* 0xdc08dc0816167431 */ /* 0x080fe4000004001f */
[-C--:B------:R-:W-:Y:S02]  /*5800*/  HFMA2 R23, R23, R31.reuse.H0_H0, -258, -258 ;  /* 0xdc08dc0817177431 */ /* 0x080fe4000004001f */
        /* <DEDUP_REMOVED lines=44> */
[-C--:B------:R-:W-:Y:S02]  /*5ad0*/  HFMA2 R40, R11, R8.reuse.H0_H0, -18, -18 ;  /* 0xcc80cc800b287431 */ /* 0x080fe40000040008 */
[----:B------:R-:W-:-:S02]  /*5ae0*/  HFMA2 R41, R41, R8.H0_H0, -18, -18 ;  /* 0xcc80cc8029297431 */ /* 0x000fc40000040008 */
[-C--:B------:R-:W-:Y:S02]  /*5af0*/  HFMA2 R42, R7, R8.reuse.H0_H0, -18, -18 ;  /* 0xcc80cc80072a7431 */ /* 0x080fe40000040008 */
[----:B------:R-:W-:Y:S02]  /*5b00*/  HFMA2 R43, R43, R8.H0_H0, -18, -18 ;  /* 0xcc80cc802b2b7431 */ /* 0x000fe40000040008 */
[----:B------:R-:W-:Y:S02]  /*5b10*/  HADD2 R50, R9, -1026, -1026 ;  /* 0xe402e40209327430 */ /* 0x000fe40000000000 */
[----:B------:R-:W-:Y:S02]  /*5b20*/  HADD2 R52, R52, -1026, -1026 ;  /* 0xe402e40234347430 */ /* 0x000fe40000000000 */
[----:B------:R-:W-:Y:S02]  /*5b30*/  HADD2 R53, R53, -1026, -1026 ;  /* 0xe402e40235357430 */ /* 0x000fe40000000000 */
[----:B------:R-:W-:-:S02]  /*5b40*/  HADD2 R47, R4, -1026, -1026 ;  /* 0xe402e402042f7430 */ /* 0x000fc40000000000 */
[----:B------:R-:W-:Y:S02]  /*5b50*/  HADD2 R48, R48, -1026, -1026 ;  /* 0xe402e40230307430 */ /* 0x000fe40000000000 */
[----:B------:R-:W-:Y:S02]  /*5b60*/  HADD2 R49, R49, -1026, -1026 ;  /* 0xe402e40231317430 */ /* 0x000fe40000000000 */
[----:B------:R-:W-:Y:S01]  /*5b70*/  HADD2 R46, R5, -1026, -1026 ;  /* 0xe402e402052e7430 */ /* 0x000fe20000000000 */
[----:B0-----:R-:W-:Y:S06]  /*5b80*/  BRA.U !UP0, `(.L_x_4132) ;  /* 0x0000000108a87547 */ /* 0x001fec000b800000 */
        /* <DEDUP_REMOVED lines=42> */
.L_x_4132:
[----:B------:R-:W-:Y:S01]  /*5e30*/  @!P0 IMAD.MOV.U32 R20, RZ, RZ, R57 ;  /* 0x000000ffff148224 */ /* 0x000fe200078e0039 */
[----:B-----5:R-:W-:Y:S01]  /*5e40*/  @!P0 IADD3 R3, PT, PT, R14, UR5, RZ ;  /* 0x000000050e038c10 */ /* 0x020fe2000fffe0ff */
[----:B------:R-:W-:Y:S06]  /*5e50*/  @P1 BRA `(.L_x_4133) ;  /* 0x0000000000ac1947 */ /* 0x000fec0003800000 */
[----:B------:R-:W0:Y:S01]  /*5e60*/  LDS.128 R4, [UR4] ;  /* 0x00000004ff047984 */ /* 0x000e220008000c00 */
[----:B------:R-:W-:-:S03]  /*5e70*/  IMAD.MOV.U32 R55, RZ, RZ, R15 ;  /* 0x000000ffff377224 */ /* 0x000fc600078e000f */
        /* <DEDUP_REMOVED lines=41> */
.L_x_4133:
[----:B------:R-:W-:Y:S01]  /*6110*/  UIADD3 UR5, UPT, UPT, UR5, 0x10, URZ ;  /* 0x0000001005057890 */ /* 0x000fe2000fffe0ff */
[----:B------:R-:W-:Y:S01]  /*6120*/  IADD3 R12, P0, PT, R12, 0x40, RZ ;  /* 0x000000400c0c7810 */ /* 0x000fe20007f1e0ff */
[----:B------:R-:W-:Y:S01]  /*6130*/  IMAD.U32 R5, RZ, RZ, UR14 ;  /* 0x0000000eff057e24 */ /* 0x000fe2000f8e00ff */
[----:B------:R-:W-:Y:S02]  /*6140*/  UIADD3 UR4, UPT, UPT, UR4, 0x20, URZ ;  /* 0x0000002004047890 */ /* 0x000fe4000fffe0ff */
[----:B------:R-:W-:Y:S01]  /*6150*/  UISETP.GE.AND UP0, UPT, UR5, UR10, UPT ;  /* 0x0000000a0500728c */ /* 0x000fe2000bf06270 */
[----:B------:R-:W-:Y:S01]  /*6160*/  IMAD.WIDE R24, R5, 0x4, R24 ;  /* 0x0000000405187825 */ /* 0x000fe200078e0218 */
[----:B------:R-:W-:-:S07]  /*6170*/  IADD3.X R13, PT, PT, RZ, R13, RZ, P0, !PT ;  /* 0x0000000dff0d7210 */ /* 0x000fce00007fe4ff */
[----:B------:R-:W-:Y:S05]  /*6180*/  BRA.U !UP0, `(.L_x_4134) ;  /* 0xfffffff108b47547 */ /* 0x000fea000b83ffff */
.L_x_4131:
[----:B------:R-:W0:Y:S01]  /*6190*/  S2R R0, SR_CTAID.X ;  /* 0x0000000000007919 */ /* 0x000e220000002500 */
[----:B------:R-:W1:Y:S01]  /*61a0*/  S2UR UR4, SR_CTAID.Y ;  /* 0x00000000000479c3 */ /* 0x000e620000002600 */
[----:B------:R-:W0:Y:S07]  /*61b0*/  S2R R3, SR_TID.X ;  /* 0x0000000000037919 */ /* 0x000e2e0000002100 */
[----:B------:R-:W2:Y:S01]  /*61c0*/  LDC.64 R4, c[0x0][0x3a0] ;  /* 0x0000e800ff047b82 */ /* 0x000ea20000000a00 */
[----:B-1----:R-:W-:Y:S01]  /*61d0*/  USHF.L.U32 UR4, UR4, 0x1, URZ ;  /* 0x0000000104047899 */ /* 0x002fe200080006ff */
[----:B0-----:R-:W-:-:S05]  /*61e0*/  IMAD R0, R0, 0x40, R3 ;  /* 0x0000004000007824 */ /* 0x001fca00078e0203 */
[----:B------:R-:W-:Y:S01]  /*61f0*/  MOV R3, UR4 ;  /* 0x0000000400037c02 */ /* 0x000fe20008000f00 */
[----:B------:R-:W-:-:S04]  /*6200*/  IMAD.SHL.U32 R0, R0, 0x4, RZ ;  /* 0x0000000400007824 */ /* 0x000fc800078e00ff */
[----:B------:R-:W-:Y:S02]  /*6210*/  IMAD R3, R3, UR14, R0 ;  /* 0x0000000e03037c24 */ /* 0x000fe4000f8e0200 */
[----:B------:R-:W0:Y:S02]  /*6220*/  LDC R0, c[0x0][0x3a8] ;  /* 0x0000ea00ff007b82 */ /* 0x000e240000000800 */
        /* <DEDUP_REMOVED lines=10> */
.L_x_4138:
[----:B------:R-:W0:Y:S02]  /*62d0*/  LDS R2, [R0] ;  /* 0x0000000000027984 */ /* 0x000e240000000800 */
[----:B0-----:R-:W-:-:S05]  /*62e0*/  HFMA2 R3, R2, 1, 1, R19 ;  /* 0x3c003c0002037831 */ /* 0x001fca0000000013 */
[----:B------:R-:W0:Y:S02]  /*62f0*/  ATOMS.CAST.SPIN P1, [R0], R2, R3 ;  /* 0x000000020000758d */ /* 0x000e240001820003 */
[----:B0-----:R-:W-:Y:S05]  /*6300*/  @!P1 BRA `(.L_x_4138) ;  /* 0xfffffffc00f09947 */ /* 0x001fea000383ffff */
[----:B------:R-:W-:Y:S05]  /*6310*/  BRA `(.L_x_4136) ;  /* 0x00000000000c7947 */ /* 0x000fea0003800000 */
.L_x_4137:
[----:B------:R-:W2:Y:S02]  /*6320*/  LD.E R0, desc[UR12][R4.64] ;  /* 0x0000000c04007980 */ /* 0x000ea4000c101900 */
[----:B--2---:R-:W-:-:S05]  /*6330*/  IADD3 R3, PT, PT, R19, R0, RZ ;  /* 0x0000000013037210 */ /* 0x004fca0007ffe0ff */
[----:B------:R0:W-:Y:S02]  /*6340*/  ST.E desc[UR12][R4.64], R3 ;  /* 0x0000000304007985 */ /* 0x0001e4000c10190c */
.L_x_4136:
[----:B------:R-:W-:Y:S05]  /*6350*/  BSYNC.RECONVERGENT B0 ;  /* 0x0000000000007941 */ /* 0x000fea0003800200 */
.L_x_4135:
[----:B------:R1:W-:Y:S01]  /*6360*/  ATOM.E.ADD.F16x2.RN.STRONG.GPU P1, RZ, desc[UR12][R4.64+0x4], R18 ;  /* 0x8000041204ff79a2 */ /* 0x0003e2000c12e10c */
[----:B------:R-:W-:Y:S04]  /*6370*/  BSSY.RECONVERGENT B0, `(.L_x_4139) ;  /* 0x000000e000007945 */ /* 0x000fe80003800200 */
[----:B-1----:R-:W-:Y:S05]  /*6380*/  @P1 BRA `(.L_x_4140) ;  /* 0x0000000000301947 */ /* 0x002fea0003800000 */
[----:B------:R-:W1:Y:S02]  /*6390*/  QSPC.E.S P1, RZ, [R4+0x4] ;  /* 0x0000040004ff73aa */ /* 0x000e640000020500 */
[----:B-1----:R-:W-:Y:S05]  /*63a0*/  @!P1 BRA `(.L_x_4141) ;  /* 0x00000000001c9947 */ /* 0x002fea0003800000 */
[----:B------:R-:W-:-:S05]  /*63b0*/  IMAD.MOV.U32 R2, RZ, RZ, R4 ;  /* 0x000000ffff027224 */ /* 0x000fca00078e0004 */
[----:B------:R-:W-:-:S07]  /*63c0*/  MOV R0, R2 ;  /* 0x0000000200007202 */ /* 0x000fce0000000f00 */
.L_x_4142:
[----:B------:R-:W0:Y:S02]  /*63d0*/  LDS R2, [R0+0x4] ;  /* 0x0000040000027984 */ /* 0x000e240000000800 */
[----:B0-----:R-:W-:-:S05]  /*63e0*/  HADD2 R3, R2, R18 ;  /* 0x0000001202037230 */ /* 0x001fca0000000000 */
[----:B------:R-:W0:Y:S02]  /*63f0*/  ATOMS.CAST.SPIN P1, [R0+0x4], R2, R3 ;  /* 0x000004020000758d */ /* 0x000e240001820003 */
[----:B0-----:R-:W-:Y:S05]  /*6400*/  @!P1 BRA `(.L_x_4142) ;  /* 0xfffffffc00f09947 */ /* 0x001fea000383ffff */
[----:B------:R-:W-:Y:S05]  /*6410*/  BRA `(.L_x_4140) ;  /* 0x00000000000c7947 */ /* 0x000fea0003800000 */
.L_x_4141:
[----:B------:R-:W0:Y:S02]  /*6420*/  LD.E R0, desc[UR12][R4.64+0x4] ;  /* 0x0000040c04007980 */ /* 0x000e24000c101900 */
[----:B0-----:R-:W-:-:S05]  /*6430*/  IMAD.IADD R3, R18, 0x1, R0 ;  /* 0x0000000112037824 */ /* 0x001fca00078e0200 */
[----:B------:R1:W-:Y:S02]  /*6440*/  ST.E desc[UR12][R4.64+0x4], R3 ;  /* 0x0000040304007985 */ /* 0x0003e4000c10190c */
.L_x_4140:
[----:B------:R-:W-:Y:S05]  /*6450*/  BSYNC.RECONVERGENT B0 ;  /* 0x0000000000007941 */ /* 0x000fea0003800200 */
.L_x_4139:
        /* <DEDUP_REMOVED lines=8> */
[----:B------:R-:W-:-:S05]  /*64e0*/  IMAD.MOV.U32 R2, RZ, RZ, R4 ;  /* 0x000000ffff027224 */ /* 0x000fca00078e0004 */
[----:B------:R-:W-:-:S07]  /*64f0*/  MOV R0, R2 ;  /* 0x0000000200007202 */ /* 0x000fce0000000f00 */
.L_x_4146:
[----:B------:R-:W0:Y:S02]  /*6500*/  LDS R2, [R0] ;  /* 0x0000000000027984 */ /* 0x000e240000000800 */
[----:B0-----:R-:W-:-:S05]  /*6510*/  HFMA2 R3, R2, 1, 1, R17 ;  /* 0x3c003c0002037831 */ /* 0x001fca0000000011 */
[----:B------:R-:W0:Y:S02]  /*6520*/  ATOMS.CAST.SPIN P0, [R0], R2, R3 ;  /* 0x000000020000758d */ /* 0x000e240001800003 */
[----:B0-----:R-:W-:Y:S05]  /*6530*/  @!P0 BRA `(.L_x_4146) ;  /* 0xfffffffc00f08947 */ /* 0x001fea000383ffff */
[----:B------:R-:W-:Y:S05]  /*6540*/  BRA `(.L_x_4144) ;  /* 0x00000000000c7947 */ /* 0x000fea0003800000 */
.L_x_4145:
[----:B------:R-:W2:Y:S02]  /*6550*/  LD.E R0, desc[UR12][R4.64] ;  /* 0x0000000c04007980 */ /* 0x000ea4000c101900 */
[----:B--2---:R-:W-:-:S05]  /*6560*/  IMAD.IADD R3, R17, 0x1, R0 ;  /* 0x0000000111037824 */ /* 0x004fca00078e0200 */
[----:B------:R0:W-:Y:S02]  /*6570*/  ST.E desc[UR12][R4.64], R3 ;  /* 0x0000000304007985 */ /* 0x0001e4000c10190c */
.L_x_4144:
[----:B------:R-:W-:Y:S05]  /*6580*/  BSYNC.RECONVERGENT B0 ;  /* 0x0000000000007941 */ /* 0x000fea0003800200 */
.L_x_4143:
[----:B------:R1:W-:Y:S02]  /*6590*/  ATOM.E.ADD.F16x2.RN.STRONG.GPU P0, RZ, desc[UR12][R4.64+0x4], R16 ;  /* 0x8000041004ff79a2 */ /* 0x0003e4000c10e10c */
[----:B-1----:R-:W-:Y:S05]  /*65a0*/  @P0 EXIT ;  /* 0x000000000000094d */ /* 0x002fea0003800000 */
[----:B------:R-:W1:Y:S02]  /*65b0*/  QSPC.E.S P0, RZ, [R4+0x4] ;  /* 0x0000040004ff73aa */ /* 0x000e640000000500 */
[----:B-1----:R-:W-:Y:S05]  /*65c0*/  @!P0 BRA `(.L_x_4147) ;  /* 0x00000000001c8947 */ /* 0x002fea0003800000 */
[----:B------:R-:W-:-:S04]  /*65d0*/  MOV R2, R4 ;  /* 0x0000000400027202 */ /* 0x000fc80000000f00 */
[----:B------:R-:W-:-:S07]  /*65e0*/  MOV R0, R2 ;  /* 0x0000000200007202 */ /* 0x000fce0000000f00 */
.L_x_4148:
[----:B------:R-:W0:Y:S02]  /*65f0*/  LDS R2, [R0+0x4] ;  /* 0x0000040000027984 */ /* 0x000e240000000800 */
[----:B0-----:R-:W-:-:S05]  /*6600*/  HADD2 R3, R2, R16 ;  /* 0x0000001002037230 */ /* 0x001fca0000000000 */
[----:B------:R-:W0:Y:S02]  /*6610*/  ATOMS.CAST.SPIN P0, [R0+0x4], R2, R3 ;  /* 0x000004020000758d */ /* 0x000e240001800003 */
[----:B0-----:R-:W-:Y:S05]  /*6620*/  @!P0 BRA `(.L_x_4148) ;  /* 0xfffffffc00f08947 */ /* 0x001fea000383ffff */
[----:B------:R-:W-:Y:S05]  /*6630*/  EXIT ;  /* 0x000000000000794d */ /* 0x000fea0003800000 */
.L_x_4147:
[----:B------:R-:W0:Y:S02]  /*6640*/  LD.E R0, desc[UR12][R4.64+0x4] ;  /* 0x0000040c04007980 */ /* 0x000e24000c101900 */
[----:B0-----:R-:W-:-:S05]  /*6650*/  IMAD.IADD R3, R16, 0x1, R0 ;  /* 0x0000000110037824 */ /* 0x001fca00078e0200 */
[----:B------:R-:W-:Y:S01]  /*6660*/  ST.E desc[UR12][R4.64+0x4], R3 ;  /* 0x0000040304007985 */ /* 0x000fe2000c10190c */
[----:B------:R-:W-:Y:S05]  /*6670*/  EXIT ;  /* 0x000000000000794d */ /* 0x000fea0003800000 */
.L_x_4149:
        /* <DEDUP_REMOVED lines=16> */
.L_x_5338:


//--------------------- .text._Z23gemm_half_q_half_kernelILi2ELi128ELb1ELb0ELi64EEvPK6__halfPKjS4_S2_PS0_iiiiPKtS7_iiiiiibS2_i --------------------------
	.section	.text._Z23gemm_half_q_half_kernelILi2ELi128ELb1ELb0ELi64EEvPK6__halfPKjS4_S2_PS0_iiiiPKtS7_iiiiiibS2_i,"ax",@progbits
	.align	128
        .global         _Z23gemm_half_q_half_kernelILi2ELi128ELb1ELb0ELi64EEvPK6__halfPKjS4_S2_PS0_iiiiPKtS7_iiiiiibS2_i
        .type           _Z23gemm_half_q_half_kernelILi2ELi128ELb1ELb0ELi64EEvPK6__halfPKjS4_S2_PS0_iiiiPKtS7_iiiiiibS2_i,@function
        .size           _Z23gemm_half_q_half_kernelILi2ELi128ELb1ELb0ELi64EEvPK6__halfPKjS4_S2_PS0_iiiiPKtS7_iiiiiibS2_i,(.L_x_5339 - _Z23gemm_half_q_half_kernelILi2ELi128ELb1ELb0ELi64EEvPK6__halfPKjS4_S2_PS0_iiiiPKtS7_iiiiiibS2_i)
        .other          _Z23gemm_half_q_half_kernelILi2ELi128ELb1ELb0ELi64EEvPK6__halfPKjS4_S2_PS0_iiiiPKtS7_iiiiiibS2_i,@"STO_CUDA_ENTRY STV_DEFAULT"
_Z23gemm_half_q_half_kernelILi2ELi128ELb1ELb0ELi64EEvPK6__halfPKjS4_S2_PS0_iiiiPKtS7_iiiiiibS2_i:
.text._Z23gemm_half_q_half_kernelILi2ELi128ELb1ELb0ELi64EEvPK6__halfPKjS4_S2_PS0_iiiiPKtS7_iiiiiibS2_i:
[----:B------:R-:W0:Y:S01]  /*0000*/  LDC R1, c[0x0][0x37c] ;  /* 0x0000df00ff017b82 */ /* 0x000e220000000800 */
[----:B------:R-:W1:Y:S07]  /*0010*/  S2R R3, SR_CTAID.Y ;  /* 0x0000000000037919 */ /* 0x000e6e0000002600 */
[----:B------:R-:W1:Y:S01]  /*0020*/  LDC R0, c[0x0][0x3a8] ;  /* 0x0000ea00ff007b82 */ /* 0x000e620000000800 */
[----:B0-----:R-:W-:-:S04]  /*0030*/  IADD3 R1, PT, PT, R1, -0x10, RZ ;  /* 0xfffffff001017810 */ /* 0x001fc80007ffe0ff */
[----:B------:R-:W-:Y:S01]  /*0040*/  R2UR UR22, R1 ;  /* 0x00000000011672ca */ /* 0x000fe200000e0000 */
        /* <DEDUP_REMOVED lines=16> */
[----:B------:R-:W0:Y:S01]  /*0150*/  S2UR UR16, SR_CTAID.Z ;  /* 0x00000000001079c3 */ /* 0x000e220000002700 */
[----:B------:R-:W1:Y:S01]  /*0160*/  S2R R2, SR_TID.X ;  /* 0x0000000000027919 */ /* 0x000e620000002100 */
[----:B------:R-:W-:Y:S01]  /*0170*/  ISETP.EQ.OR P1, PT, R5, RZ, !P0 ;  /* 0x000000ff0500720c */ /* 0x000fe20004722670 */
[----:B------:R-:W-:Y:S01]  /*0180*/  HFMA2 R5, -RZ, RZ, 0, 1.1920928955078125e-07 ;  /* 0x00000002ff057431 */ /* 0x000fe200000001ff */
[----:B------:R-:W-:Y:S04]  /*0190*/  BSSY.RECONVERGENT B0, `(.L_x_4150) ;  /* 0x00000bd000007945 */ /* 0x000fe80003800200 */
        /* <DEDUP_REMOVED lines=8> */
[----:B---3--:R-:W-:-:S12]  /*0220*/  USHF.L.U32 UR4, UR4, 0x8, URZ ;  /* 0x0000000804047899 */ /* 0x008fd800080006ff */
        /* <DEDUP_REMOVED lines=31> */
.L_x_4155:
        /* <DEDUP_REMOVED lines=32> */
.L_x_4154:
        /* <DEDUP_REMOVED lines=20> */
.L_x_4156:
[----:B------:R-:W-:-:S13]  /*0760*/  ISETP.EQ.AND P2, PT, R14, RZ, PT ;  /* 0x000000ff0e00720c */ /* 0x000fda0003f42270 */
[----:B------:R-:W-:Y:S05]  /*0770*/  @!P0 BRA P2, `(.L_x_4151) ;  /* 0x0000000400788947 */ /* 0x000fea0001000000 */
.L_x_4153:
        /* <DEDUP_REMOVED lines=12> */
.L_x_4152:
[----:B------:R-:W-:-:S04]  /*0840*/  LEA R8, P0, R4, UR10, 0x1 ;  /* 0x0000000a04087c11 */ /* 0x000fc8000f8008ff */
[----:B------:R-:W-:Y:S01]  /*0850*/  LEA.HI.X R9, R4, UR11, RZ, 0x1, P0 ;  /* 0x0000000b04097c11 */ /* 0x000fe200080f0cff */
[----:B------:R-:W-:Y:S01]  /*0860*/  IMAD R7, R3, R0, RZ ;  /* 0x0000000003077224 */ /* 0x000fe200078e02ff */
[----:B------:R-:W-:Y:S01]  /*0870*/  IADD3 R4, PT, PT, RZ, -R5, RZ ;  /* 0x80000005ff047210 */ /* 0x000fe20007ffe0ff */
[----:B------:R-:W0:Y:S02]  /*0880*/  LDCU.64 UR10, c[0x0][0x380] ;  /* 0x00007000ff0a77ac */ /* 0x000e240008000a00 */
        /* <DEDUP_REMOVED lines=11> */
.L_x_4159:
[C---:B-----5:R-:W-:Y:S02]  /*0940*/  IADD3 R9, P2, PT, R20.reuse, R7, RZ ;  /* 0x0000000714097210 */ /* 0x060fe40007f5e0ff */
[CC--:B------:R-:W-:Y:S02]  /*0950*/  IADD3 R11, PT, PT, R7.reuse, R0.reuse, RZ ;  /* 0x00000000070b7210 */ /* 0x0c0fe40007ffe0ff */
[----:B------:R-:W-:Y:S02]  /*0960*/  LEA.HI.X.SX32 R10, R7, RZ, 0x1, P2 ;  /* 0x000000ff070a7211 */ /* 0x000fe400010f0eff */
[----:B------:R-:W-:Y:S02]  /*0970*/  IADD3 R7, PT, PT, R11, R0, RZ ;  /* 0x000000000b077210 */ /* 0x000fe40007ffe0ff */
[----:B-1----:R-:W-:Y:S02]  /*0980*/  LEA R8, P2, R9, UR6, 0x1 ;  /* 0x0000000609087c11 */ /* 0x002fe4000f8408ff */
        /* <DEDUP_REMOVED lines=27> */
.L_x_4158:
        /* <DEDUP_REMOVED lines=21> */
.L_x_4160:
[----:B------:R-:W-:-:S13]  /*0c90*/  ISETP.NE.OR P0, PT, R4, RZ, P0 ;  /* 0x000000ff0400720c */ /* 0x000fda0000705670 */
[----:B------:R-:W-:Y:S05]  /*0ca0*/  @!P0 BRA `(.L_x_4151) ;  /* 0x00000000002c8947 */ /* 0x000fea0003800000 */
.L_x_4157:
        /* <DEDUP_REMOVED lines=11> */
.L_x_4151:
[----:B0-----:R-:W-:Y:S05]  /*0d60*/  BSYNC.RECONVERGENT B0 ;  /* 0x0000000000007941 */ /* 0x001fea0003800200 */
.L_x_4150:
[----:B------:R-:W0:Y:S01]  /*0d70*/  LDCU UR14, c[0x0][0x3ac] ;  /* 0x00007580ff0e77ac */ /* 0x000e220008000800 */
[----:B------:R-:W-:-:S04]  /*0d80*/  LEA R4, R2, UR4, 0x2 ;  /* 0x0000000402047c11 */ /* 0x000fc8000f8e10ff */
[----:B0-----:R-:W-:-:S13]  /*0d90*/  ISETP.GE.AND P0, PT, R4, UR14, PT ;  /* 0x0000000e04007c0c */ /* 0x001fda000bf06270 */
[----:B------:R-:W-:Y:S05]  /*0da0*/  @P0 EXIT ;  /* 0x000000000000094d */ /* 0x000fea0003800000 */
[----:B------:R-:W0:Y:S02]  /*0db0*/  LDCU.U8 UR5, c[0x0][0x3e0] ;  /* 0x00007c00ff0577ac */ /* 0x000e240008000000 */
[----:B0-----:R-:W-:-:S04]  /*0dc0*/  UPRMT UR5, UR5, 0x8880, URZ ;  /* 0x0000888005057896 */ /* 0x001fc800080000ff */
[----:B------:R-:W-:-:S04]  /*0dd0*/  UISETP.NE.AND UP0, UPT, UR5, URZ, UPT ;  /* 0x000000ff0500728c */ /* 0x000fc8000bf05270 */
[----:B------:R-:W-:-:S09]  /*0de0*/  UISETP.NE.OR UP0, UPT, UR16, URZ, !UP0 ;  /* 0x000000ff1000728c */ /* 0x000fd2000c705670 */
[----:B------:R-:W-:Y:S05]  /*0df0*/  BRA.U UP0, `(.L_x_4161) ;  /* 0x0000000100c07547 */ /* 0x000fea000b800000 */
[----:B------:R-:W-:Y:S01]  /*0e00*/  IADD3 R5, PT, PT, RZ, -R5, RZ ;  /* 0x80000005ff057210 */ /* 0x000fe20007ffe0ff */
[----:B------:R-:W-:-:S03]  /*0e10*/  IMAD R3, R3, UR14, RZ ;  /* 0x0000000e03037c24 */ /* 0x000fc6000f8e02ff */
        /* <DEDUP_REMOVED lines=10> */
.L_x_4164:
[C---:B-1----:R-:W-:Y:S01]  /*0ec0*/  IADD3 R9, PT, PT, R3.reuse, UR14, RZ ;  /* 0x0000000e03097c10 */ /* 0x042fe2000fffe0ff */
[--C-:B0-----:R-:W-:Y:S01]  /*0ed0*/  IMAD.WIDE R6, R3, 0x2, R14.reuse ;  /* 0x0000000203067825 */ /* 0x101fe200078e020e */
[----:B------:R-:W-:Y:S02]  /*0ee0*/  IADD3 R5, PT, PT, R5, 0x4, RZ ;  /* 0x0000000405057810 */ /* 0x000fe40007ffe0ff */
[C---:B------:R-:W-:Y:S01]  /*0ef0*/  IADD3 R11, PT, PT, R9.reuse, UR14, RZ ;  /* 0x0000000e090b7c10 */ /* 0x040fe2000fffe0ff */
[--C-:B------:R-:W-:Y:S01]  /*0f00*/  IMAD.WIDE R8, R9, 0x2, R14.reuse ;  /* 0x0000000209087825 */ /* 0x100fe200078e020e */
[----:B------:R1:W-:Y:S01]  /*0f10*/  STG.E.64 desc[UR20][R6.64], RZ ;  /* 0x000000ff06007986 */ /* 0x0003e2000c101b14 */
[----:B------:R-:W-:Y:S02]  /*0f20*/  ISETP.GE.AND P2, PT, R5, -0x3, PT ;  /* 0xfffffffd0500780c */ /* 0x000fe40003f46270 */
[C---:B------:R-:W-:Y:S01]  /*0f30*/  IADD3 R17, PT, PT, R11.reuse, UR14, RZ ;  /* 0x0000000e0b117c10 */ /* 0x040fe2000fffe0ff */
[--C-:B------:R-:W-:Y:S01]  /*0f40*/  IMAD.WIDE R10, R11, 0x2, R14.reuse ;  /* 0x000000020b0a7825 */ /* 0x100fe200078e020e */
[----:B------:R1:W-:Y:S02]  /*0f50*/  STG.E.64 desc[UR20][R8.64], RZ ;  /* 0x000000ff08007986 */ /* 0x0003e4000c101b14 */
[C---:B------:R-:W-:Y:S01]  /*0f60*/  IADD3 R3, PT, PT, R17.reuse, UR14, RZ ;  /* 0x0000000e11037c10 */ /* 0x040fe2000fffe0ff */
[----:B------:R-:W-:Y:S01]  /*0f70*/  IMAD.WIDE R12, R17, 0x2, R14 ;  /* 0x00000002110c7825 */ /* 0x000fe200078e020e */
[----:B------:R1:W-:Y:S04]  /*0f80*/  STG.E.64 desc[UR20][R10.64], RZ ;  /* 0x000000ff0a007986 */ /* 0x0003e8000c101b14 */
[----:B------:R1:W-:Y:S01]  /*0f90*/  STG.E.64 desc[UR20][R12.64], RZ ;  /* 0x000000ff0c007986 */ /* 0x0003e2000c101b14 */
[----:B------:R-:W-:Y:S05]  /*0fa0*/  @!P2 BRA `(.L_x_4164) ;  /* 0xfffffffc00c4a947 */ /* 0x000fea000383ffff */
.L_x_4163:
[----:B-1----:R-:W-:-:S04]  /*0fb0*/  IADD3 R6, PT, PT, RZ, -R5, RZ ;  /* 0x80000005ff067210 */ /* 0x002fc80007ffe0ff */
[----:B------:R-:W-:-:S13]  /*0fc0*/  ISETP.GT.AND P2, PT, R6, 0x1, PT ;  /* 0x000000010600780c */ /* 0x000fda0003f44270 */
[----:B------:R-:W-:Y:S05]  /*0fd0*/  @!P2 BRA `(.L_x_4165) ;  /* 0x000000000024a947 */ /* 0x000fea0003800000 */
[----:B------:R-:W0:Y:S01]  /*0fe0*/  LDC.64 R8, c[0x0][0x3a0] ;  /* 0x0000e800ff087b82 */ /* 0x000e220000000a00 */
[----:B------:R-:W-:Y:S02]  /*0ff0*/  IADD3 R11, PT, PT, R3, UR14, RZ ;  /* 0x0000000e030b7c10 */ /* 0x000fe4000fffe0ff */
[----:B------:R-:W-:Y:S02]  /*1000*/  PLOP3.LUT P0, PT, PT, PT, PT, 0x8, 0x80 ;  /* 0x000000000080781c */ /* 0x000fe40003f0e170 */
[----:B------:R-:W-:Y:S01]  /*1010*/  IADD3 R5, PT, PT, R5, 0x2, RZ ;  /* 0x0000000205057810 */ /* 0x000fe20007ffe0ff */
[----:B0-----:R-:W-:Y:S01]  /*1020*/  IMAD.WIDE R6, R3, 0x2, R8 ;  /* 0x0000000203067825 */ /* 0x001fe200078e0208 */
[----:B------:R-:W-:-:S03]  /*1030*/  IADD3 R3, PT, PT, R11, UR14, RZ ;  /* 0x0000000e0b037c10 */ /* 0x000fc6000fffe0ff */
[----:B------:R-:W-:Y:S01]  /*1040*/  IMAD.WIDE R8, R11, 0x2, R8 ;  /* 0x000000020b087825 */ /* 0x000fe200078e0208 */
[----:B------:R0:W-:Y:S04]  /*1050*/  STG.E.64 desc[UR20][R6.64], RZ ;  /* 0x000000ff06007986 */ /* 0x0001e8000c101b14 */
[----:B------:R0:W-:Y:S02]  /*1060*/  STG.E.64 desc[UR20][R8.64], RZ ;  /* 0x000000ff08007986 */ /* 0x0001e4000c101b14 */
.L_x_4165:
[----:B------:R-:W-:-:S13]  /*1070*/  ISETP.NE.OR P0, PT, R5, RZ, P0 ;  /* 0x000000ff0500720c */ /* 0x000fda0000705670 */
[----:B------:R-:W-:Y:S05]  /*1080*/  @!P0 BRA `(.L_x_4161) ;  /* 0x00000000001c8947 */ /* 0x000fea0003800000 */
.L_x_4162:
[----:B01----:R-:W0:Y:S02]  /*1090*/  LDC.64 R6, c[0x0][0x3a0] ;  /* 0x0000e800ff067b82 */ /* 0x003e240000000a00 */
.L_x_4166:
[----:B0-----:R-:W-:Y:S01]  /*10a0*/  IMAD.WIDE R8, R3, 0x2, R6 ;  /* 0x0000000203087825 */ /* 0x001fe200078e0206 */
[----:B------:R-:W-:Y:S02]  /*10b0*/  IADD3 R5, PT, PT, R5, 0x1, RZ ;  /* 0x0000000105057810 */ /* 0x000fe40007ffe0ff */
[----:B------:R-:W-:Y:S02]  /*10c0*/  IADD3 R3, PT, PT, R3, UR14, RZ ;  /* 0x0000000e03037c10 */ /* 0x000fe4000fffe0ff */
[----:B------:R2:W-:Y:S01]  /*10d0*/  STG.E.64 desc[UR20][R8.64], RZ ;  /* 0x000000ff08007986 */ /* 0x0005e2000c101b14 */
[----:B------:R-:W-:-:S13]  /*10e0*/  ISETP.NE.AND P0, PT, R5, RZ, PT ;  /* 0x000000ff0500720c */ /* 0x000fda0003f05270 */
[----:B--2---:R-:W-:Y:S05]  /*10f0*/  @P0 BRA `(.L_x_4166) ;  /* 0xfffffffc00e80947 */ /* 0x004fea000383ffff */
.L_x_4161:
[----:B------:R-:W2:Y:S01]  /*1100*/  LDCU UR17, c[0x0][0x3c8] ;  /* 0x00007900ff1177ac */ /* 0x000ea20008000800 */
[----:B------:R-:W-:Y:S01]  /*1110*/  ISETP.LE.AND P0, PT, R0, UR9, PT ;  /* 0x0000000900007c0c */ /* 0x000fe2000bf03270 */
[----:B------:R-:W3:Y:S01]  /*1120*/  LDCU UR23, c[0x0][0x3cc] ;  /* 0x00007980ff1777ac */ /* 0x000ee20008000800 */
[----:B------:R-:W4:Y:S01]  /*1130*/  LDCU UR24, c[0x0][0x3d0] ;  /* 0x00007a00ff1877ac */ /* 0x000f220008000800 */
[----:B------:R-:W0:Y:S01]  /*1140*/  LDCU UR25, c[0x0][0x3d4] ;  /* 0x00007a80ff1977ac */ /* 0x000e220008000800 */
[----:B------:R-:W1:Y:S01]  /*1150*/  LDCU UR26, c[0x0][0x3d8] ;  /* 0x00007b00ff1a77ac */ /* 0x000e620008000800 */
[----:B--2---:R-:W-:Y:S01]  /*1160*/  UISETP.LT.AND UP0, UPT, UR9, UR17, UPT ;  /* 0x000000110900728c */ /* 0x004fe2000bf01270 */
[----:B------:R-:W2:Y:S03]  /*1170*/  LDCU.64 UR10, c[0x0][0x3b8] ;  /* 0x00007700ff0a77ac */ /* 0x000ea60008000a00 */
        /* <DEDUP_REMOVED lines=8> */
[----:B-1----:R-:W-:Y:S01]  /*1200*/  UISETP.GT.AND UP3, UPT, UR9, UR26, UPT ;  /* 0x0000001a0900728c */ /* 0x002fe2000bf64270 */
[----:B------:R-:W-:Y:S01]  /*1210*/  UMOV UR5, URZ ;  /* 0x000000ff00057c82 */ /* 0x000fe20008000000 */
[----:B--2---:R-:W-:Y:S01]  /*1220*/  UIMAD.WIDE.U32 UR12, UR12, 0x2, UR10 ;  /* 0x000000020c0c78a5 */ /* 0x004fe2000f8e000a */
        /* <DEDUP_REMOVED lines=14> */
.L_x_4168:
[----:B-1---5:R-:W-:-:S05]  /*1310*/  IADD3 R11, PT, PT, R5, UR4, RZ ;  /* 0x00000004050b7c10 */ /* 0x022fca000fffe0ff */
        /* <DEDUP_REMOVED lines=44> */
.L_x_4167:
[----:B------:R-:W-:Y:S01]  /*15e0*/  UISETP.GT.AND UP4, UPT, UR9, UR17, UPT ;  /* 0x000000110900728c */ /* 0x000fe2000bf84270 */
[----:B------:R-:W-:Y:S01]  /*15f0*/  UMOV UR4, URZ ;  /* 0x000000ff00047c82 */ /* 0x000fe20008000000 */
[----:B------:R-:W-:Y:S01]  /*1600*/  UMOV UR6, URZ ;  /* 0x000000ff00067c82 */ /* 0x000fe20008000000 */
[----:B------:R-:W-:Y:S01]  /*1610*/  UMOV UR7, URZ ;  /* 0x000000ff00077c82 */ /* 0x000fe20008000000 */
[----:B------:R-:W-:-:S05]  /*1620*/  UMOV UR8, URZ ;  /* 0x000000ff00087c82 */ /* 0x000fca0008000000 */
        /* <DEDUP_REMOVED lines=9> */
.L_x_4169:
        /* <DEDUP_REMOVED lines=9> */
.L_x_4170:
        /* <DEDUP_REMOVED lines=9> */
.L_x_4171:
        /* <DEDUP_REMOVED lines=9> */
.L_x_4172:
        /* <DEDUP_REMOVED lines=9> */
.L_x_4173:
[----:B------:R-:W-:Y:S01]  /*1900*/  VIMNMX R0, PT, PT, R0, UR17, PT ;  /* 0x0000001100007c48 */ /* 0x000fe2000bfe0100 */
[----:B------:R-:W-:Y:S01]  /*1910*/  ULEA UR5, UR19, UR5, 0x3 ;  /* 0x0000000513057291 */ /* 0x000fe2000f8e18ff */
[----:B------:R-:W-:Y:S02]  /*1920*/  PRMT R29, RZ, 0x5410, RZ ;  /* 0x00005410ff1d7816 */ /* 0x000fe400000000ff */
[----:B------:R-:W-:Y:S01]  /*1930*/  ISETP.GT.AND P0, PT, R0, UR9, PT ;  /* 0x0000000900007c0c */ /* 0x000fe2000bf04270 */
[----:B------:R-:W-:Y:S01]  /*1940*/  UIADD3 UR4, UPT, UPT, UR6, UR5, UR4 ;  /* 0x0000000506047290 */ /* 0x000fe2000fffe004 */
[----:B------:R-:W-:Y:S02]  /*1950*/  PRMT R28, RZ, 0x5410, RZ ;  /* 0x00005410ff1c7816 */ /* 0x000fe400000000ff */
[----:B------:R-:W-:Y:S01]  /*1960*/  PRMT R27, RZ, 0x5410, RZ ;  /* 0x00005410ff1b7816 */ /* 0x000fe200000000ff */
[----:B------:R-:W-:Y:S01]  /*1970*/  UIADD3 UR4, UPT, UPT, UR8, UR4, UR7 ;  /* 0x0000000408047290 */ /* 0x000fe2000fffe007 */
[----:B------:R-:W-:-:S03]  /*1980*/  PRMT R26, RZ, 0x5410, RZ ;  /* 0x00005410ff1a7816 */ /* 0x000fc600000000ff */
[----:B------:R-:W-:-:S04]  /*1990*/  UIMAD UR5, UR4, UR14, URZ ;  /* 0x0000000e040572a4 */ /* 0x000fc8000f8e02ff */
[----:B------:R-:W-:Y:S08]  /*19a0*/  @!P0 BRA `(.L_x_4174) ;  /* 0x0000004c00088947 */ /* 0x000ff00003800000 */
[----:B------:R-:W-:Y:S01]  /*19b0*/  MOV R2, UR12 ;  /* 0x0000000c00027c02 */ /* 0x000fe20008000f00 */
[----:B------:R-:W2:Y:S01]  /*19c0*/  LDL.64 R6, [R1] ;  /* 0x0000000001067983 */ /* 0x000ea20000100a00 */
[----:B------:R-:W-:Y:S01]  /*19d0*/  MOV R3, UR13 ;  /* 0x0000000d00037c02 */ /* 0x000fe20008000f00 */
[----:B------:R-:W0:Y:S01]  /*19e0*/  S2UR UR7, SR_CgaCtaId ;  /* 0x00000000000779c3 */ /* 0x000e220000008800 */
[----:B------:R-:W1:Y:S03]  /*19f0*/  LDCU.64 UR12, c[0x0][0x388] ;  /* 0x00007100ff0c77ac */ /* 0x000e660008000a00 */
[----:B------:R3:W4:Y:S01]  /*1a00*/  LDG.E.U16.CONSTANT R2, desc[UR20][R2.64+0x2] ;  /* 0x0000021402027981 */ /* 0x000722000c1e9500 */
[----:B------:R-:W-:Y:S02]  /*1a10*/  USHF.R.S32.HI UR8, URZ, 0x1f, UR5 ;  /* 0x0000001fff087899 */ /* 0x000fe40008011405 */
[----:B------:R-:W-:Y:S01]  /*1a20*/  IADD3 R0, P0, PT, R4, UR5, RZ ;  /* 0x0000000504007c10 */ /* 0x000fe2000ff1e0ff */
[----:B------:R-:W-:-:S02]  /*1a30*/  UISETP.LT.AND UP0, UPT, UR15, UR17, UPT ;  /* 0x000000110f00728c */ /* 0x000fc4000bf01270 */
[----:B------:R-:W-:Y:S01]  /*1a40*/  UIMAD.WIDE.U32 UR10, UR16, 0x100, UR10 ;  /* 0x00000100100a78a5 */ /* 0x000fe2000f8e000a */
[----:B------:R-:W-:Y:S01]  /*1a50*/  UMOV UR6, 0x400 ;  /* 0x0000040000067882 */ /* 0x000fe20000000000 */
[----:B------:R-:W1:Y:S01]  /*1a60*/  LDCU UR14, c[0x0][0x3ac] ;  /* 0x00007580ff0e77ac */ /* 0x000e620008000800 */
[----:B---3--:R-:W-:Y:S01]  /*1a70*/  LEA.HI.X.SX32 R3, R4, UR8, 0x1, P0 ;  /* 0x0000000804037c11 */ /* 0x008fe200080f0eff */
[----:B------:R-:W-:Y:S01]  /*1a80*/  USEL UR15, UR15, UR17, UP0 ;  /* 0x000000110f0f7287 */ /* 0x000fe20008000000 */
[----:B------:R-:W-:Y:S01]  /*1a90*/  PRMT R29, R29, 0x5410, RZ ;  /* 0x000054101d1d7816 */ /* 0x000fe200000000ff */
[----:B------:R-:W-:Y:S02]  /*1aa0*/  UIADD3 UR10, UP0, UPT, UR10, 0x2, URZ ;  /* 0x000000020a0a7890 */ /* 0x000fe4000ff1e0ff */
[----:B0-----:R-:W-:Y:S02]  /*1ab0*/  ULEA UR6, UR7, UR6, 0x18 ;  /* 0x0000000607067291 */ /* 0x001fe4000f8ec0ff */
[----:B------:R-:W-:-:S02]  /*1ac0*/  UIADD3.X UR11, UPT, UPT, URZ, UR11, URZ, UP0, !UPT ;  /* 0x0000000bff0b7290 */ /* 0x000fc400087fe4ff */
[----:B------:R-:W-:Y:S01]  /*1ad0*/  UIADD3 UR8, UPT, UPT, UR6, 0x80, URZ ;  /* 0x0000008006087890 */ /* 0x000fe2000fffe0ff */
[----:B----4-:R-:W-:Y:S02]  /*1ae0*/  R2UR UR4, R2 ;  /* 0x00000000020472ca */ /* 0x010fe400000e0000 */
[----:B-1----:R-:W-:Y:S02]  /*1af0*/  LEA R2, P0, R0, UR12, 0x2 ;  /* 0x0000000c00027c11 */ /* 0x002fe4000f8010ff */
[----:B--2---:R-:W-:Y:S02]  /*1b00*/  PRMT R13, R6, 0x5432, R6 ;  /* 0x00005432060d7816 */ /* 0x004fe40000000006 */
[----:B------:R-:W-:Y:S02]  /*1b10*/  LEA.HI.X R3, R0, UR13, R3, 0x2, P0 ;  /* 0x0000000d00037c11 */ /* 0x000fe400080f1403 */
[----:B------:R-:W-:-:S05]  /*1b20*/  PRMT R12, R7, 0x5432, R7 ;  /* 0x00005432070c7816 */ /* 0x000fca0000000007 */
[----:B------:R-:W-:-:S03]  /*1b30*/  UIADD3 UR5, UPT, UPT, UR9, UR4, URZ ;  /* 0x0000000409057290 */ /* 0x000fc6000fffe0ff */
[----:B------:R-:W-:-:S09]  /*1b40*/  UMOV UR4, URZ ;  /* 0x000000ff00047c82 */ /* 0x000fd20008000000 */
.L_x_4183:
[----:B------:R-:W2:Y:S01]  /*1b50*/  LDG.E.128.CONSTANT R4, desc[UR20][R2.64] ;  /* 0x0000001402047981 */ /* 0x000ea2000c1e9d00 */
[----:B------:R-:W-:-:S05]  /*1b60*/  MOV R25, UR14 ;  /* 0x0000000e00197c02 */ /* 0x000fca0008000f00 */
[----:B------:R-:W-:-:S05]  /*1b70*/  IMAD.WIDE R24, R25, 0x4, R2 ;  /* 0x0000000419187825 */ /* 0x000fca00078e0202 */
[----:B------:R0:W3:Y:S01]  /*1b80*/  LDG.E.128.CONSTANT R8, desc[UR20][R24.64] ;  /* 0x0000001418087981 */ /* 0x0000e2000c1e9d00 */
[----:B------:R-:W-:-:S06]  /*1b90*/  UISETP.NE.AND UP0, UPT, UR9, UR5, UPT ;  /* 0x000000050900728c */ /* 0x000fcc000bf05270 */
[----:B------:R-:W-:-:S05]  /*1ba0*/  PLOP3.LUT P2, PT, PT, PT, UP0, 0x80, 0x8 ;  /* 0x000000000008781c */ /* 0x000fca0003f4f008 */
[----:B------:R-:W-:Y:S01]  /*1bb0*/  @!UP0 UMOV UR6, UR10 ;  /* 0x0000000a00068c82 */ /* 0x000fe20008000000 */
[----:B------:R-:W-:Y:S01]  /*1bc0*/  @!UP0 UMOV UR7, UR11 ;  /* 0x0000000b00078c82 */ /* 0x000fe20008000000 */
[----:B------:R-:W-:Y:S01]  /*1bd0*/  MOV R14, UR6 ;  /* 0x00000006000e7c02 */ /* 0x000fe20008000f00 */
[----:B------:R-:W-:Y:S01]  /*1be0*/  @!UP0 ULEA UR6, UR4, UR22, 0x3 ;  /* 0x0000001604068291 */ /* 0x000fe2000f8e18ff */
[----:B------:R-:W-:-:S05]  /*1bf0*/  MOV R15, UR7 ;  /* 0x00000007000f7c02 */ /* 0x000fca0008000f00 */
[----:B------:R1:W4:Y:S04]  /*1c00*/  @!P2 LDG.E.U16.CONSTANT R0, desc[UR20][R14.64] ;  /* 0x000000140e00a981 */ /* 0x000328000c1e9500 */
[----:B------:R-:W4:Y:S01]  /*1c10*/  @!P2 LDL.64 R22, [UR6+0x8] ;  /* 0x00000806ff16a983 */ /* 0x000f220008100a00 */
[----:B------:R-:W-:Y:S02]  /*1c20*/  ISETP.NE.AND P0, PT, R30, RZ, PT ;  /* 0x000000ff1e00720c */ /* 0x000fe40003f05270 */
[----:B------:R-:W-:-:S05]  /*1c30*/  MOV R49, UR14 ;  /* 0x0000000e00317c02 */ /* 0x000fca0008000f00 */
[----:B0-----:R-:W-:Y:S01]  /*1c40*/  IMAD.WIDE R24, R49, 0x4, R24 ;  /* 0x0000000431187825 */ /* 0x001fe200078e0218 */
[----:B--2---:R-:W-:Y:S02]  /*1c50*/  LOP3.LUT R2, R4, 0xff, RZ, 0xc0, !PT ;  /* 0x000000ff04027812 */ /* 0x004fe400078ec0ff */
[----:B-----5:R-:W-:Y:S02]  /*1c60*/  LOP3.LUT R20, R7, 0xff, RZ, 0xc0, !PT ;  /* 0x000000ff07147812 */ /* 0x020fe400078ec0ff */
[----:B-1----:R-:W-:Y:S02]  /*1c70*/  IADD3 R15, PT, PT, R2, -0x80, RZ ;  /* 0xffffff80020f7810 */ /* 0x002fe40007ffe0ff */
[----:B------:R-:W-:Y:S02]  /*1c80*/  LOP3.LUT R2, R5, 0xff, RZ, 0xc0, !PT ;  /* 0x000000ff05027812 */ /* 0x000fe400078ec0ff */
[----:B------:R-:W-:Y:S02]  /*1c90*/  IADD3 R31, PT, PT, R20, -0x80, RZ ;  /* 0xffffff80141f7810 */ /* 0x000fe40007ffe0ff */
[----:B------:R-:W-:Y:S01]  /*1ca0*/  IADD3 R14, PT, PT, R2, -0x80, RZ ;  /* 0xffffff80020e7810 */ /* 0x000fe20007ffe0ff */
[----:B------:R-:W0:Y:S01]  /*1cb0*/  I2F.F16 R15, R15 ;  /* 0x0000000f000f7306 */ /* 0x000e220000200c00 */
[----:B------:R-:W-:-:S02]  /*1cc0*/  LOP3.LUT R2, R6, 0xff, RZ, 0xc0, !PT ;  /* 0x000000ff06027812 */ /* 0x000fc400078ec0ff */
[----:B------:R-:W-:Y:S02]  /*1cd0*/  LEA.HI R16, R7, 0xffffff80, RZ, 0x8 ;  /* 0xffffff8007107811 */ /* 0x000fe400078f40ff */
[----:B------:R-:W-:Y:S02]  /*1ce0*/  IADD3 R3, PT, PT, R2, -0x80, RZ ;  /* 0xffffff8002037810 */ /* 0x000fe40007ffe0ff */
[----:B------:R-:W-:Y:S01]  /*1cf0*/  SHF.R.U32.HI R2, RZ, 0x8, R4 ;  /* 0x00000008ff027819 */ /* 0x000fe20000011604 */
[----:B------:R-:W1:Y:S01]  /*1d00*/  I2F.F16 R14, R14 ;  /* 0x0000000e000e7306 */ /* 0x000e620000200c00 */
[----:B------:R-:W-:Y:S02]  /*1d10*/  LEA.HI R17, R6, 0xffffff80, RZ, 0x8 ;  /* 0xffffff8006117811 */ /* 0x000fe400078f40ff */
[----:B------:R-:W-:Y:S02]  /*1d20*/  LOP3.LUT R20, R2, 0xff, RZ, 0xc0, !PT ;  /* 0x000000ff02147812 */ /* 0x000fe400078ec0ff */
[----:B---3--:R-:W-:-:S02]  /*1d30*/  LEA.HI R40, R8, 0xffffff80, RZ, 0x8 ;  /* 0xffffff8008287811 */ /* 0x008fc400078f40ff */
[----:B------:R-:W-:Y:S01]  /*1d40*/  LEA.HI R19, R4, 0xffffff80, RZ, 0x8 ;  /* 0xffffff8004137811 */ /* 0x000fe200078f40ff */
[----:B------:R2:W3:Y:S01]  /*1d50*/  I2F.F16 R2, R31 ;  /* 0x0000001f00027306 */ /* 0x0004e20000200c00 */
[----:B------:R-:W-:Y:S02]  /*1d60*/  LEA.HI R18, R5, 0xffffff80, RZ, 0x8 ;  /* 0xffffff8005127811 */ /* 0x000fe400078f40ff */
[----:B------:R-:W-:Y:S02]  /*1d70*/  SHF.R.U32.HI R21, RZ, 0x8, R5 ;  /* 0x00000008ff157819 */ /* 0x000fe40000011605 */
[----:B------:R-:W-:Y:S02]  /*1d80*/  LEA.HI R38, R10, 0xffffff80, RZ, 0x8 ;  /* 0xffffff800a267811 */ /* 0x000fe400078f40ff */
[----:B------:R-:W-:Y:S01]  /*1d90*/  SHF.R.U32.HI R45, RZ, 0x8, R10 ;  /* 0x00000008ff2d7819 */ /* 0x000fe2000001160a */
[----:B------:R-:W0:Y:S01]  /*1da0*/  I2F.F16 R19, R19 ;  /* 0x0000001300137306 */ /* 0x000e220000200c00 */
[----:B--2---:R-:W-:-:S02]  /*1db0*/  SHF.R.U32.HI R31, RZ, 0x8, R6 ;  /* 0x00000008ff1f7819 */ /* 0x004fc40000011606 */
[----:B------:R-:W-:Y:S02]  /*1dc0*/  SHF.R.U32.HI R6, RZ, 0x10, R6 ;  /* 0x00000010ff067819 */ /* 0x000fe40000011606 */
[----:B------:R-:W-:Y:S02]  /*1dd0*/  LOP3.LUT R31, R31, 0xff, RZ, 0xc0, !PT ;  /* 0x000000ff1f1f7812 */ /* 0x000fe400078ec0ff */
[----:B------:R-:W-:Y:S01]  /*1de0*/  LOP3.LUT R6, R6, 0xff, RZ, 0xc0, !PT ;  /* 0x000000ff06067812 */ /* 0x000fe200078ec0ff */
[----:B------:R-:W2:Y:S01]  /*1df0*/  I2F.F16 R18, R18 ;  /* 0x0000001200127306 */ /* 0x000ea20000200c00 */
[----:B------:R-:W-:Y:S02]  /*1e00*/  IADD3 R32, PT, PT, R31, -0x80, RZ ;  /* 0xffffff801f207810 */ /* 0x000fe40007ffe0ff */
[--C-:B------:R-:W-:Y:S02]  /*1e10*/  SHF.R.U32.HI R31, RZ, 0x8, R7.reuse ;  /* 0x00000008ff1f7819 */ /* 0x100fe40000011607 */
[----:B------:R-:W-:-:S02]  /*1e20*/  SHF.R.U32.HI R7, RZ, 0x10, R7 ;  /* 0x00000010ff077819 */ /* 0x000fc40000011607 */
[----:B------:R-:W-:Y:S01]  /*1e30*/  IADD3 R6, PT, PT, R6, -0x80, RZ ;  /* 0xffffff8006067810 */ /* 0x000fe20007ffe0ff */
[----:B------:R-:W0:Y:S01]  /*1e40*/  I2F.F16 R17, R17 ;  /* 0x0000001100117306 */ /* 0x000e220000200c00 */
[----:B------:R-:W-:Y:S02]  /*1e50*/  LOP3.LUT R7, R7, 0xff, RZ, 0xc0, !PT ;  /* 0x000000ff07077812 */ /* 0x000fe400078ec0ff */
[----:B------:R-:W-:Y:S02]  /*1e60*/  LOP3.LUT R33, R31, 0xff, RZ, 0xc0, !PT ;  /* 0x000000ff1f217812 */ /* 0x000fe400078ec0ff */
[----:B------:R-:W-:Y:S02]  /*1e70*/  IADD3 R7, PT, PT, R7, -0x80, RZ ;  /* 0xffffff8007077810 */ /* 0x000fe40007ffe0ff */
[----:B------:R-:W-:Y:S01]  /*1e80*/  IADD3 R33, PT, PT, R33, -0x80, RZ ;  /* 0xffffff8021217810 */ /* 0x000fe20007ffe0ff */
[----:B------:R1:W0:Y:S01]  /*1e90*/  I2F.F16 R31, R6 ;  /* 0x00000006001f7306 */ /* 0x0002220000200c00 */
[----:B------:R-:W-:-:S02]  /*1ea0*/  SHF.R.U32.HI R4, RZ, 0x10, R4 ;  /* 0x00000010ff047819 */ /* 0x000fc40000011604 */
[----:B------:R-:W-:Y:S02]  /*1eb0*/  SHF.R.U32.HI R5, RZ, 0x10, R5 ;  /* 0x00000010ff057819 */ /* 0x000fe40000011605 */
[----:B------:R-:W-:Y:S02]  /*1ec0*/  LEA.HI R39, R9, 0xffffff80, RZ, 0x8 ;  /* 0xffffff8009277811 */ /* 0x000fe400078f40ff */
[----:B------:R-:W-:Y:S01]  /*1ed0*/  LEA.HI R37, R11, 0xffffff80, RZ, 0x8 ;  /* 0xffffff800b257811 */ /* 0x000fe200078f40ff */
[----:B------:R4:W0:Y:S01]  /*1ee0*/  I2F.F16 R41, R7 ;  /* 0x0000000700297306 */ /* 0x0008220000200c00 */
[----:B-1----:R-:W-:Y:S02]  /*1ef0*/  LOP3.LUT R6, R8, 0xff, RZ, 0xc0, !PT ;  /* 0x000000ff08067812 */ /* 0x002fe400078ec0ff */
[----:B------:R-:W-:Y:S02]  /*1f00*/  LOP3.LUT R4, R4, 0xff, RZ, 0xc0, !PT ;  /* 0x000000ff04047812 */ /* 0x000fe400078ec0ff */
[----:B------:R-:W-:-:S02]  /*1f10*/  IADD3 R6, PT, PT, R6, -0x80, RZ ;  /* 0xffffff8006067810 */ /* 0x000fc40007ffe0ff */
[----:B------:R-:W-:Y:S01]  /*1f20*/  LOP3.LUT R21, R21, 0xff, RZ, 0xc0, !PT ;  /* 0x000000ff15157812 */ /* 0x000fe200078ec0ff */
[----:B------:R1:W0:Y:S01]  /*1f30*/  I2F.F16 R42, R33 ;  /* 0x00000021002a7306 */ /* 0x0002220000200c00 */
[----:B----4-:R-:W-:Y:S02]  /*1f40*/  LOP3.LUT R7, R9, 0xff, RZ, 0xc0, !PT ;  /* 0x000000ff09077812 */ /* 0x010fe400078ec0ff */
[----:B------:R-:W-:Y:S02]  /*1f50*/  LOP3.LUT R5, R5, 0xff, RZ, 0xc0, !PT ;  /* 0x000000ff05057812 */ /* 0x000fe400078ec0ff */
[----:B------:R-:W-:Y:S02]  /*1f60*/  IADD3 R35, PT, PT, R7, -0x80, RZ ;  /* 0xffffff8007237810 */ /* 0x000fe40007ffe0ff */
[----:B------:R-:W-:Y:S01]  /*1f70*/  LOP3.LUT R7, R10, 0xff, RZ, 0xc0, !PT ;  /* 0x000000ff0a077812 */ /* 0x000fe200078ec0ff */
[----:B------:R4:W0:Y:S01]  /*1f80*/  I2F.F16 R36, R6 ;  /* 0x0000000600247306 */ /* 0x0008220000200c00 */
[----:B------:R-:W-:-:S02]  /*1f90*/  SHF.R.U32.HI R10, RZ, 0x10, R10 ;  /* 0x00000010ff0a7819 */ /* 0x000fc4000001160a */
[----:B------:R-:W-:Y:S02]  /*1fa0*/  IADD3 R34, PT, PT, R7, -0x80, RZ ;  /* 0xffffff8007227810 */ /* 0x000fe40007ffe0ff */
[--C-:B------:R-:W-:Y:S02]  /*1fb0*/  SHF.R.U32.HI R7, RZ, 0x8, R8.reuse ;  /* 0x00000008ff077819 */ /* 0x100fe40000011608 */
[----:B------:R-:W-:Y:S01]  /*1fc0*/  SHF.R.U32.HI R8, RZ, 0x10, R8 ;  /* 0x00000010ff087819 */ /* 0x000fe20000011608 */
[----:B------:R-:W0:Y:S01]  /*1fd0*/  I2F.F16 R16, R16 ;  /* 0x0000001000107306 */ /* 0x000e220000200c00 */
[----:B------:R-:W-:Y:S02]  /*1fe0*/  LOP3.LUT R7, R7, 0xff, RZ, 0xc0, !PT ;  /* 0x000000ff07077812 */ /* 0x000fe400078ec0ff */
[----:B------:R-:W-:Y:S02]  /*1ff0*/  LOP3.LUT R8, R8, 0xff, RZ, 0xc0, !PT ;  /* 0x000000ff08087812 */ /* 0x000fe400078ec0ff */
[----:B-1----:R-:W-:-:S02]  /*2000*/  LOP3.LUT R33, R11, 0xff, RZ, 0xc0, !PT ;  /* 0x000000ff0b217812 */ /* 0x002fc400078ec0ff */
[----:B------:R-:W-:Y:S01]  /*2010*/  IADD3 R8, PT, PT, R8, -0x80, RZ ;  /* 0xffffff8008087810 */ /* 0x000fe20007ffe0ff */
[----:B------:R-:W1:Y:S01]  /*2020*/  I2F.F16 R3, R3 ;  /* 0x0000000300037306 */ /* 0x000e620000200c00 */
[----:B------:R-:W-:Y:S02]  /*2030*/  IADD3 R7, PT, PT, R7, -0x80, RZ ;  /* 0xffffff8007077810 */ /* 0x000fe40007ffe0ff */
[--C-:B----4-:R-:W-:Y:S02]  /*2040*/  SHF.R.U32.HI R6, RZ, 0x8, R9.reuse ;  /* 0x00000008ff067819 */ /* 0x110fe40000011609 */
[----:B------:R-:W-:Y:S02]  /*2050*/  SHF.R.U32.HI R9, RZ, 0x10, R9 ;  /* 0x00000010ff097819 */ /* 0x000fe40000011609 */
[----:B------:R-:W-:Y:S01]  /*2060*/  LOP3.LUT R10, R10, 0xff, RZ, 0xc0, !PT ;  /* 0x000000ff0a0a7812 */ /* 0x000fe200078ec0ff */
[----:B------:R4:W0:Y:S01]  /*2070*/  I2F.F16 R43, R8 ;  /* 0x00000008002b7306 */ /* 0x0008220000200c00 */
[----:B------:R-:W-:-:S02]  /*2080*/  @!P2 R2UR UR7, R0 ;  /* 0x000000000007a2ca */ /* 0x000fc400000e0000 */
[----:B------:R-:W-:Y:S02]  /*2090*/  LOP3.LUT R6, R6, 0xff, RZ, 0xc0, !PT ;  /* 0x000000ff06067812 */ /* 0x000fe400078ec0ff */
[----:B------:R-:W-:Y:S02]  /*20a0*/  LOP3.LUT R9, R9, 0xff, RZ, 0xc0, !PT ;  /* 0x000000ff09097812 */ /* 0x000fe400078ec0ff */
[----:B------:R-:W-:Y:S01]  /*20b0*/  IADD3 R20, PT, PT, R20, -0x80, RZ ;  /* 0xffffff8014147810 */ /* 0x000fe20007ffe0ff */
[----:B------:R3:W0:Y:S01]  /*20c0*/  I2F.F16 R44, R7 ;  /* 0x00000007002c7306 */ /* 0x0006220000200c00 */
[--C-:B----4-:R-:W-:Y:S02]  /*20d0*/  SHF.R.U32.HI R8, RZ, 0x8, R11.reuse ;  /* 0x00000008ff087819 */ /* 0x110fe4000001160b */
[----:B------:R-:W-:Y:S02]  /*20e0*/  SHF.R.U32.HI R11, RZ, 0x10, R11 ;  /* 0x00000010ff0b7819 */ /* 0x000fe4000001160b */
[----:B------:R-:W-:-:S02]  /*20f0*/  LOP3.LUT R8, R8, 0xff, RZ, 0xc0, !PT ;  /* 0x000000ff08087812 */ /* 0x000fc400078ec0ff */
[----:B------:R-:W-:Y:S01]  /*2100*/  LOP3.LUT R0, R11, 0xff, RZ, 0xc0, !PT ;  /* 0x000000ff0b007812 */ /* 0x000fe200078ec0ff */
[----:B------:R-:W4:Y:S01]  /*2110*/  I2F.F16 R20, R20 ;  /* 0x0000001400147306 */ /* 0x000f220000200c00 */
[----:B---3--:R-:W-:Y:S02]  /*2120*/  LOP3.LUT R7, R45, 0xff, RZ, 0xc0, !PT ;  /* 0x000000ff2d077812 */ /* 0x008fe400078ec0ff */
[----:B------:R-:W-:Y:S02]  /*2130*/  IADD3 R4, PT, PT, R4, -0x80, RZ ;  /* 0xffffff8004047810 */ /* 0x000fe40007ffe0ff */
[----:B------:R-:W-:Y:S02]  /*2140*/  IADD3 R21, PT, PT, R21, -0x80, RZ ;  /* 0xffffff8015157810 */ /* 0x000fe40007ffe0ff */
[----:B------:R-:W-:Y:S01]  /*2150*/  IADD3 R5, PT, PT, R5, -0x80, RZ ;  /* 0xffffff8005057810 */ /* 0x000fe20007ffe0ff */
[----:B------:R-:W3:Y:S01]  /*2160*/  I2F.F16 R32, R32 ;  /* 0x0000002000207306 */ /* 0x000ee20000200c00 */
        /* <DEDUP_REMOVED lines=9> */
[----:B------:R-:W0:Y:S01]  /*2200*/  I2F.F16 R21, R21 ;  /* 0x0000001500157306 */ /* 0x000e220000200c00 */
[----:B------:R-:W-:Y:S02]  /*2210*/  @!P2 PRMT R13, R22, 0x7632, R13 ;  /* 0x00007632160da816 */ /* 0x000fe4000000000d */
[----:B------:R-:W-:-:S04]  /*2220*/  @!P2 PRMT R12, R12, 0x5410, R23 ;  /* 0x000054100c0ca816 */ /* 0x000fc80000000017 */
[----:B------:R-:W-:Y:S01]  /*2230*/  @!P2 PRMT R12, R23, 0x7632, R12 ;  /* 0x00007632170ca816 */ /* 0x000fe2000000000c */
        /* <DEDUP_REMOVED lines=24> */
[----:B-1----:R-:W-:-:S03]  /*23c0*/  HADD2.F32 R52, -RZ, R9.H1_H1 ;  /* 0x30000009ff347230 */ /* 0x002fc60000004100 */
[----:B------:R-:W-:Y:S01]  /*23d0*/  FFMA.FTZ R49, R6, R23, R49 ;  /* 0x0000001706317223 */ /* 0x000fe20000010031 */
[----:B------:R-:W-:-:S05]  /*23e0*/  HADD2.F32 R6, -RZ, R7.H0_H0 ;  /* 0x20000007ff067230 */ /* 0x000fca0000004100 */
[----:B------:R-:W-:Y:S01]  /*23f0*/  FFMA.FTZ R50, R48, R6, R49 ;  /* 0x0000000630327223 */ /* 0x000fe20000010031 */
[----:B------:R-:W-:Y:S02]  /*2400*/  HADD2.F32 R48, -RZ, R7.H1_H1 ;  /* 0x30000007ff307230 */ /* 0x000fe40000004100 */
[----:B------:R-:W-:Y:S02]  /*2410*/  HADD2.F32 R7, -RZ, R19.H0_H0 ;  /* 0x20000013ff077230 */ /* 0x000fe40000004100 */
[----:B------:R-:W-:-:S03]  /*2420*/  HADD2.F32 R49, -RZ, R36.H0_H0 ;  /* 0x20000024ff317230 */ /* 0x000fc60000004100 */
[----:B------:R-:W-:Y:S01]  /*2430*/  FFMA.FTZ R50, R7, R48, R50 ;  /* 0x0000003007327223 */ /* 0x000fe20000010032 */
[----:B------:R-:W-:-:S05]  /*2440*/  HADD2.F32 R7, -RZ, R8.H0_H0 ;  /* 0x20000008ff077230 */ /* 0x000fca0000004100 */
[----:B------:R-:W-:Y:S01]  /*2450*/  FFMA.FTZ R51, R49, R7, R50 ;  /* 0x0000000731337223 */ /* 0x000fe20000010032 */
[----:B------:R-:W-:Y:S02]  /*2460*/  HADD2.F32 R49, -RZ, R8.H1_H1 ;  /* 0x30000008ff317230 */ /* 0x000fe40000004100 */
[----:B------:R-:W-:Y:S02]  /*2470*/  HADD2.F32 R8, -RZ, R44.H0_H0 ;  /* 0x2000002cff087230 */ /* 0x000fe40000004100 */
[----:B------:R-:W-:-:S03]  /*2480*/  HADD2.F32 R50, -RZ, R43.H0_H0 ;  /* 0x2000002bff327230 */ /* 0x000fc60000004100 */
[----:B------:R-:W-:Y:S01]  /*2490*/  FFMA.FTZ R51, R8, R49, R51 ;  /* 0x0000003108337223 */ /* 0x000fe20000010033 */
[----:B------:R-:W-:Y:S02]  /*24a0*/  HADD2.F32 R8, -RZ, R9.H0_H0 ;  /* 0x20000009ff087230 */ /* 0x000fe40000004100 */
[----:B------:R-:W-:-:S03]  /*24b0*/  HADD2.F32 R9, -RZ, R13.H1_H1 ;  /* 0x3000000dff097230 */ /* 0x000fc60000004100 */
[----:B------:R-:W-:Y:S01]  /*24c0*/  FFMA.FTZ R51, R50, R8, R51 ;  /* 0x0000000832337223 */ /* 0x000fe20000010033 */
[----:B------:R-:W-:-:S05]  /*24d0*/  HADD2.F32 R50, -RZ, R40.H0_H0 ;  /* 0x20000028ff327230 */ /* 0x000fca0000004100 */
[----:B------:R-:W-:Y:S01]  /*24e0*/  FFMA.FTZ R50, R50, R52, R51 ;  /* 0x0000003432327223 */ /* 0x000fe20000010033 */
[----:B------:R-:W-:-:S03]  /*24f0*/  HADD2.F32 R51, -RZ, R14.H0_H0 ;  /* 0x2000000eff337230 */ /* 0x000fc60000004100 */
[----:B------:R-:W-:Y:S02]  /*2500*/  FMUL.FTZ R9, R50, R9 ;  /* 0x0000000932097220 */ /* 0x000fe40000410000 */
[----:B------:R-:W-:Y:S01]  /*2510*/  FFMA.FTZ R50, R0, R51, RZ ;  /* 0x0000003300327223 */ /* 0x000fe200000100ff */
[----:B------:R-:W-:Y:S02]  /*2520*/  HADD2.F32 R51, -RZ, R5.H0_H0 ;  /* 0x20000005ff337230 */ /* 0x000fe40000004100 */
[----:B------:R-:W-:Y:S01]  /*2530*/  F2FP.F16.F32.PACK_AB R9, RZ, R9 ;  /* 0x00000009ff09723e */ /* 0x000fe200000000ff */
[----:B------:R-:W-:Y:S01]  /*2540*/  FFMA.FTZ R53, R23, R53, R50 ;  /* 0x0000003517357223 */ /* 0x000fe20000010032 */
[----:B------:R-:W-:-:S03]  /*2550*/  HADD2.F32 R50, -RZ, R18.H0_H0 ;  /* 0x20000012ff327230 */ /* 0x000fc60000004100 */
[----:B------:R-:W-:Y:S01]  /*2560*/  FFMA.FTZ R51, R6, R51, R53 ;  /* 0x0000003306337223 */ /* 0x000fe20000010035 */
[----:B------:R-:W-:-:S03]  /*2570*/  HADD2.F32 R53, -RZ, R46.H0_H0 ;  /* 0x2000002eff357230 */ /* 0x000fc60000004100 */
[----:B------:R-:W-:Y:S01]  /*2580*/  FFMA.FTZ R51, R48, R50, R51 ;  /* 0x0000003230337223 */ /* 0x000fe20000010033 */
[----:B------:R-:W-:-:S05]  /*2590*/  HADD2.F32 R50, -RZ, R35.H0_H0 ;  /* 0x20000023ff327230 */ /* 0x000fca0000004100 */
[----:B------:R-:W-:Y:S01]  /*25a0*/  FFMA.FTZ R50, R7, R50, R51 ;  /* 0x0000003207327223 */ /* 0x000fe20000010033 */
[----:B------:R-:W-:-:S03]  /*25b0*/  HADD2.F32 R51, -RZ, R45.H0_H0 ;  /* 0x2000002dff337230 */ /* 0x000fc60000004100 */
[----:B------:R-:W-:Y:S01]  /*25c0*/  FFMA.FTZ R53, R49, R53, R50 ;  /* 0x0000003531357223 */ /* 0x000fe20000010032 */
[----:B------:R-:W-:-:S03]  /*25d0*/  HADD2.F32 R50, -RZ, R39.H0_H0 ;  /* 0x20000027ff327230 */ /* 0x000fc60000004100 */
[----:B------:R-:W-:-:S04]  /*25e0*/  FFMA.FTZ R51, R8, R51, R53 ;  /* 0x0000003308337223 */ /* 0x000fc80000010035 */
[----:B------:R-:W-:Y:S01]  /*25f0*/  FFMA.FTZ R50, R52, R50, R51 ;  /* 0x0000003234327223 */ /* 0x000fe20000010033 */
[----:B------:R-:W-:-:S05]  /*2600*/  HADD2.F32 R51, -RZ, R13.H0_H0 ;  /* 0x2000000dff337230 */ /* 0x000fca0000004100 */
[----:B------:R-:W-:Y:S01]  /*2610*/  FMUL.FTZ R50, R50, R51 ;  /* 0x0000003332327220 */ /* 0x000fe20000410000 */
[----:B------:R-:W-:-:S04]  /*2620*/  HADD2.F32 R51, -RZ, R3.H0_H0 ;  /* 0x20000003ff337230 */ /* 0x000fc80000004100 */
[----:B------:R-:W-:-:S04]  /*2630*/  F2FP.F16.F32.PACK_AB R50, RZ, R50 ;  /* 0x00000032ff32723e */ /* 0x000fc800000000ff */
[----:B------:R-:W-:Y:S01]  /*2640*/  PRMT R9, R9, 0x5410, R50 ;  /* 0x0000541009097816 */ /* 0x000fe20000000032 */
[----:B------:R-:W-:Y:S01]  /*2650*/  FFMA.FTZ R50, R0, R51, RZ ;  /* 0x0000003300327223 */ /* 0x000fe200000100ff */
[----:B------:R-:W-:-:S03]  /*2660*/  HADD2.F32 R51, -RZ, R42.H0_H0 ;  /* 0x2000002aff337230 */ /* 0x000fc60000004100 */
[----:B------:R-:W-:Y:S02]  /*2670*/  HFMA2 R26, R9, 1, 1, R26 ;  /* 0x3c003c00091a7831 */ /* 0x000fe4000000001a */
[----:B------:R-:W-:-:S05]  /*2680*/  HADD2.F32 R9, -RZ, R2.H0_H0 ;  /* 0x20000002ff097230 */ /* 0x000fca0000004100 */
[----:B------:R-:W-:Y:S01]  /*2690*/  FFMA.FTZ R0, R0, R9, RZ ;  /* 0x0000000900007223 */ /* 0x000fe200000100ff */
[----:B------:R-:W-:-:S05]  /*26a0*/  HADD2.F32 R9, -RZ, R32.H0_H0 ;  /* 0x20000020ff097230 */ /* 0x000fca0000004100 */
[C---:B------:R-:W-:Y:S01]  /*26b0*/  FFMA.FTZ R9, R23.reuse, R9, R50 ;  /* 0x0000000917097223 */ /* 0x040fe20000010032 */
        /* <DEDUP_REMOVED lines=15> */
[----:B------:R-:W-:-:S05]  /*27b0*/  HADD2.F32 R0, -RZ, R47.H0_H0 ;  /* 0x2000002fff007230 */ /* 0x000fca0000004100 */
[C---:B------:R-:W-:Y:S01]  /*27c0*/  FFMA.FTZ R7, R49.reuse, R0, R6 ;  /* 0x0000000031077223 */ /* 0x040fe20000010006 */
[----:B------:R-:W-:Y:S02]  /*27d0*/  HADD2.F32 R0, -RZ, R10.H0_H0 ;  /* 0x2000000aff007230 */ /* 0x000fe40000004100 */
[----:B------:R-:W-:Y:S01]  /*27e0*/  FFMA.FTZ R49, R49, R48, R9 ;  /* 0x0000003031317223 */ /* 0x000fe20000010009 */
[----:B------:R-:W-:Y:S02]  /*27f0*/  HADD2.F32 R6, -RZ, R22.H0_H0 ;  /* 0x20000016ff067230 */ /* 0x000fe40000004100 */
[C---:B------:R-:W-:Y:S01]  /*2800*/  FFMA.FTZ R9, R8.reuse, R0, R7 ;  /* 0x0000000008097223 */ /* 0x040fe20000010007 */
[----:B------:R-:W-:Y:S02]  /*2810*/  HADD2.F32 R7, -RZ, R38.H0_H0 ;  /* 0x20000026ff077230 */ /* 0x000fe40000004100 */
[----:B------:R-:W-:Y:S01]  /*2820*/  FFMA.FTZ R6, R8, R6, R49 ;  /* 0x0000000608067223 */ /* 0x000fe20000010031 */
[----:B------:R-:W-:-:S02]  /*2830*/  HADD2.F32 R0, -RZ, R12.H1_H1 ;  /* 0x3000000cff007230 */ /* 0x000fc40000004100 */
[C---:B------:R-:W-:Y:S01]  /*2840*/  FFMA.FTZ R7, R52.reuse, R7, R9 ;  /* 0x0000000734077223 */ /* 0x040fe20000010009 */
[----:B------:R-:W-:Y:S02]  /*2850*/  HADD2.F32 R9, -RZ, R12.H0_H0 ;  /* 0x2000000cff097230 */ /* 0x000fe40000004100 */
[----:B------:R-:W-:Y:S01]  /*2860*/  FFMA.FTZ R6, R52, R23, R6 ;  /* 0x0000001734067223 */ /* 0x000fe20000010006 */
[----:B------:R-:W-:-:S03]  /*2870*/  FMUL.FTZ R0, R7, R0 ;  /* 0x0000000007007220 */ /* 0x000fc60000410000 */
[----:B------:R-:W-:Y:S02]  /*2880*/  FMUL.FTZ R6, R6, R9 ;  /* 0x0000000906067220 */ /* 0x000fe40000410000 */
[----:B------:R-:W-:-:S03]  /*2890*/  F2FP.F16.F32.PACK_AB R0, RZ, R0 ;  /* 0x00000000ff00723e */ /* 0x000fc600000000ff */
[----:B------:R-:W-:-:S04]  /*28a0*/  F2FP.F16.F32.PACK_AB R6, RZ, R6 ;  /* 0x00000006ff06723e */ /* 0x000fc800000000ff */
[----:B------:R-:W-:-:S05]  /*28b0*/  PRMT R0, R0, 0x5410, R6 ;  /* 0x0000541000007816 */ /* 0x000fca0000000006 */
[----:B------:R-:W-:-:S07]  /*28c0*/  HFMA2 R27, R0, 1, 1, R27 ;  /* 0x3c003c00001b7831 */ /* 0x000fce000000001b */
.L_x_4175:
[----:B------:R-:W-:Y:S05]  /*28d0*/  @P1 BRA `(.L_x_4176) ;  /* 0x0000000400681947 */ /* 0x000fea0003800000 */
        /* <DEDUP_REMOVED lines=90> */
.L_x_4176:
[----:B0-----:R-:W2:Y:S01]  /*2e80*/  LDG.E.128.CONSTANT R4, desc[UR20][R24.64] ;  /* 0x0000001418047981 */ /* 0x001ea2000c1e9d00 */
[----:B------:R-:W-:-:S05]  /*2e90*/  MOV R49, UR14 ;  /* 0x0000000e00317c02 */ /* 0x000fca0008000f00 */
        /* <DEDUP_REMOVED lines=8> */
[--C-:B------:R-:W-:Y:S02]  /*2f20*/  SHF.R.U32.HI R24, RZ, 0x8, R5.reuse ;  /* 0x00000008ff187819 */ /* 0x100fe40000011605 */
[----:B------:R-:W-:Y:S02]  /*2f30*/  SHF.R.U32.HI R5, RZ, 0x10, R5 ;  /* 0x00000010ff057819 */ /* 0x000fe40000011605 */
[----:B------:R-:W-:Y:S01]  /*2f40*/  LEA.HI R21, R6, 0xffffff80, RZ, 0x8 ;  /* 0xffffff8006157811 */ /* 0x000fe200078f40ff */
[----:B------:R-:W2:Y:S01]  /*2f50*/  I2F.F16 R23, R23 ;  /* 0x0000001700177306 */ /* 0x000ea20000200c00 */
[--C-:B0-----:R-:W-:Y:S02]  /*2f60*/  SHF.R.U32.HI R0, RZ, 0x8, R4.reuse ;  /* 0x00000008ff007819 */ /* 0x101fe40000011604 */
[----:B------:R-:W-:Y:S02]  /*2f70*/  SHF.R.U32.HI R4, RZ, 0x10, R4 ;  /* 0x00000010ff047819 */ /* 0x000fe40000011604 */
[----:B------:R-:W-:-:S02]  /*2f80*/  LOP3.LUT R0, R0, 0xff, RZ, 0xc0, !PT ;  /* 0x000000ff00007812 */ /* 0x000fc400078ec0ff */
[----:B------:R-:W-:Y:S01]  /*2f90*/  LOP3.LUT R4, R4, 0xff, RZ, 0xc0, !PT ;  /* 0x000000ff04047812 */ /* 0x000fe200078ec0ff */
[----:B------:R-:W0:Y:S01]  /*2fa0*/  I2F.F16 R22, R22 ;  /* 0x0000001600167306 */ /* 0x000e220000200c00 */
[----:B------:R-:W-:Y:S02]  /*2fb0*/  IADD3 R0, PT, PT, R0, -0x80, RZ ;  /* 0xffffff8000007810 */ /* 0x000fe40007ffe0ff */
[----:B------:R-:W-:Y:S02]  /*2fc0*/  IADD3 R4, PT, PT, R4, -0x80, RZ ;  /* 0xffffff8004047810 */ /* 0x000fe40007ffe0ff */
[----:B------:R-:W-:Y:S02]  /*2fd0*/  LOP3.LUT R5, R5, 0xff, RZ, 0xc0, !PT ;  /* 0x000000ff05057812 */ /* 0x000fe400078ec0ff */
[----:B------:R-:W-:Y:S01]  /*2fe0*/  LOP3.LUT R3, R6, 0xff, RZ, 0xc0, !PT ;  /* 0x000000ff06037812 */ /* 0x000fe200078ec0ff */
[----:B------:R4:W0:Y:S01]  /*2ff0*/  I2F.F16 R32, R0 ;  /* 0x0000000000207306 */ /* 0x0008220000200c00 */
[----:B------:R-:W-:-:S02]  /*3000*/  SHF.R.U32.HI R25, RZ, 0x8, R6 ;  /* 0x00000008ff197819 */ /* 0x000fc40000011606 */
[----:B------:R-:W-:Y:S02]  /*3010*/  SHF.R.U32.HI R6, RZ, 0x10, R6 ;  /* 0x00000010ff067819 */ /* 0x000fe40000011606 */
[----:B------:R-:W-:Y:S02]  /*3020*/  IADD3 R5, PT, PT, R5, -0x80, RZ ;  /* 0xffffff8005057810 */ /* 0x000fe40007ffe0ff */
[----:B------:R-:W-:Y:S01]  /*3030*/  LOP3.LUT R6, R6, 0xff, RZ, 0xc0, !PT ;  /* 0x000000ff06067812 */ /* 0x000fe200078ec0ff */
[----:B------:R3:W0:Y:S01]  /*3040*/  I2F.F16 R31, R4 ;  /* 0x00000004001f7306 */ /* 0x0006220000200c00 */
[----:B----4-:R-:W-:Y:S02]  /*3050*/  SHF.R.U32.HI R0, RZ, 0x8, R7 ;  /* 0x00000008ff007819 */ /* 0x010fe40000011607 */
[----:B------:R-:W-:Y:S02]  /*3060*/  IADD3 R2, PT, PT, R2, -0x80, RZ ;  /* 0xffffff8002027810 */ /* 0x000fe40007ffe0ff */
[----:B------:R-:W-:-:S02]  /*3070*/  LOP3.LUT R0, R0, 0xff, RZ, 0xc0, !PT ;  /* 0x000000ff00007812 */ /* 0x000fc400078ec0ff */
[----:B------:R-:W-:Y:S01]  /*3080*/  IADD3 R6, PT, PT, R6, -0x80, RZ ;  /* 0xffffff8006067810 */ /* 0x000fe20007ffe0ff */
[----:B------:R4:W0:Y:S01]  /*3090*/  I2F.F16 R33, R5 ;  /* 0x0000000500217306 */ /* 0x0008220000200c00 */
[----:B---3--:R-:W-:Y:S02]  /*30a0*/  LOP3.LUT R4, R9, 0xff, RZ, 0xc0, !PT ;  /* 0x000000ff09047812 */ /* 0x008fe400078ec0ff */
[----:B------:R-:W-:Y:S02]  /*30b0*/  IADD3 R42, PT, PT, R0, -0x80, RZ ;  /* 0xffffff80002a7810 */ /* 0x000fe40007ffe0ff */
[----:B------:R-:W-:Y:S02]  /*30c0*/  IADD3 R39, PT, PT, R4, -0x80, RZ ;  /* 0xffffff8004277810 */ /* 0x000fe40007ffe0ff */
[----:B------:R-:W-:Y:S01]  /*30d0*/  LOP3.LUT R4, R10, 0xff, RZ, 0xc0, !PT ;  /* 0x000000ff0a047812 */ /* 0x000fe200078ec0ff */
[----:B------:R3:W0:Y:S01]  /*30e0*/  I2F.F16 R18, R2 ;  /* 0x0000000200127306 */ /* 0x0006220000200c00 */
[----:B------:R-:W-:-:S02]  /*30f0*/  LOP3.LUT R0, R8, 0xff, RZ, 0xc0, !PT ;  /* 0x000000ff08007812 */ /* 0x000fc400078ec0ff */
[----:B------:R-:W-:Y:S02]  /*3100*/  IADD3 R38, PT, PT, R4, -0x80, RZ ;  /* 0xffffff8004267810 */ /* 0x000fe40007ffe0ff */
[----:B----4-:R-:W-:Y:S02]  /*3110*/  LOP3.LUT R5, R11, 0xff, RZ, 0xc0, !PT ;  /* 0x000000ff0b057812 */ /* 0x010fe400078ec0ff */
[----:B------:R-:W-:Y:S01]  /*3120*/  SHF.R.U32.HI R4, RZ, 0x8, R8 ;  /* 0x00000008ff047819 */ /* 0x000fe20000011608 */
[----:B------:R-:W4:Y:S01]  /*3130*/  I2F.F16 R35, R6 ;  /* 0x0000000600237306 */ /* 0x000f220000200c00 */
[----:B------:R-:W-:Y:S02]  /*3140*/  IADD3 R0, PT, PT, R0, -0x80, RZ ;  /* 0xffffff8000007810 */ /* 0x000fe40007ffe0ff */
[----:B------:R-:W-:Y:S02]  /*3150*/  IADD3 R17, PT, PT, R3, -0x80, RZ ;  /* 0xffffff8003117810 */ /* 0x000fe40007ffe0ff */
[----:B------:R-:W-:-:S02]  /*3160*/  LOP3.LUT R3, R7, 0xff, RZ, 0xc0, !PT ;  /* 0x000000ff07037812 */ /* 0x000fc400078ec0ff */
[----:B------:R-:W-:Y:S01]  /*3170*/  IADD3 R5, PT, PT, R5, -0x80, RZ ;  /* 0xffffff8005057810 */ /* 0x000fe20007ffe0ff */
[----:B------:R5:W0:Y:S01]  /*3180*/  I2F.F16 R40, R0 ;  /* 0x0000000000287306 */ /* 0x000a220000200c00 */
[----:B------:R-:W-:Y:S02]  /*3190*/  LOP3.LUT R4, R4, 0xff, RZ, 0xc0, !PT ;  /* 0x000000ff04047812 */ /* 0x000fe400078ec0ff */
[----:B------:R-:W-:Y:S02]  /*31a0*/  LEA.HI R15, R8, 0xffffff80, RZ, 0x8 ;  /* 0xffffff80080f7811 */ /* 0x000fe400078f40ff */
[----:B------:R-:W-:Y:S02]  /*31b0*/  LEA.HI R14, R9, 0xffffff80, RZ, 0x8 ;  /* 0xffffff80090e7811 */ /* 0x000fe400078f40ff */
[----:B---3--:R-:W-:Y:S01]  /*31c0*/  LEA.HI R2, R11, 0xffffff80, RZ, 0x8 ;  /* 0xffffff800b027811 */ /* 0x008fe200078f40ff */
[----:B------:R3:W0:Y:S01]  /*31d0*/  I2F.F16 R37, R5 ;  /* 0x0000000500257306 */ /* 0x0006220000200c00 */
[----:B-----5:R-:W-:-:S02]  /*31e0*/  SHF.R.U32.HI R0, RZ, 0x8, R9 ;  /* 0x00000008ff007819 */ /* 0x020fc40000011609 */
[----:B------:R-:W-:Y:S02]  /*31f0*/  SHF.R.U32.HI R6, RZ, 0x8, R11 ;  /* 0x00000008ff067819 */ /* 0x000fe4000001160b */
[----:B------:R-:W-:Y:S02]  /*3200*/  IADD3 R16, PT, PT, R3, -0x80, RZ ;  /* 0xffffff8003107810 */ /* 0x000fe40007ffe0ff */
[----:B------:R-:W-:Y:S01]  /*3210*/  SHF.R.U32.HI R8, RZ, 0x10, R8 ;  /* 0x00000010ff087819 */ /* 0x000fe20000011608 */
[----:B------:R-:W0:Y:S01]  /*3220*/  I2F.F16 R21, R21 ;  /* 0x0000001500157306 */ /* 0x000e220000200c00 */
[----:B------:R-:W-:Y:S02]  /*3230*/  SHF.R.U32.HI R9, RZ, 0x10, R9 ;  /* 0x00000010ff097819 */ /* 0x000fe40000011609 */
[----:B------:R-:W-:Y:S02]  /*3240*/  SHF.R.U32.HI R11, RZ, 0x10, R11 ;  /* 0x00000010ff0b7819 */ /* 0x000fe4000001160b */
[----:B------:R-:W-:-:S02]  /*3250*/  LEA.HI R20, R7, 0xffffff80, RZ, 0x8 ;  /* 0xffffff8007147811 */ /* 0x000fc400078f40ff */
[----:B------:R-:W-:Y:S01]  /*3260*/  LEA.HI R3, R10, 0xffffff80, RZ, 0x8 ;  /* 0xffffff800a037811 */ /* 0x000fe200078f40ff */
[----:B------:R-:W0:Y:S01]  /*3270*/  I2F.F16 R17, R17 ;  /* 0x0000001100117306 */ /* 0x000e220000200c00 */
[----:B------:R-:W-:Y:S02]  /*3280*/  IADD3 R4, PT, PT, R4, -0x80, RZ ;  /* 0xffffff8004047810 */ /* 0x000fe40007ffe0ff */
[--C-:B---3--:R-:W-:Y:S02]  /*3290*/  SHF.R.U32.HI R5, RZ, 0x8, R10.reuse ;  /* 0x00000008ff057819 */ /* 0x108fe4000001160a */
[----:B------:R-:W-:Y:S02]  /*32a0*/  SHF.R.U32.HI R7, RZ, 0x10, R7 ;  /* 0x00000010ff077819 */ /* 0x000fe40000011607 */
[----:B------:R-:W-:Y:S01]  /*32b0*/  SHF.R.U32.HI R10, RZ, 0x10, R10 ;  /* 0x00000010ff0a7819 */ /* 0x000fe2000001160a */
[----:B------:R3:W0:Y:S01]  /*32c0*/  I2F.F16 R43, R4 ;  /* 0x00000004002b7306 */ /* 0x0006220000200c00 */
[----:B------:R-:W-:-:S02]  /*32d0*/  LOP3.LUT R8, R8, 0xff, RZ, 0xc0, !PT ;  /* 0x000000ff08087812 */ /* 0x000fc400078ec0ff */
[----:B------:R-:W-:Y:S02]  /*32e0*/  LOP3.LUT R9, R9, 0xff, RZ, 0xc0, !PT ;  /* 0x000000ff09097812 */ /* 0x000fe400078ec0ff */
[----:B------:R-:W-:Y:S02]  /*32f0*/  LOP3.LUT R11, R11, 0xff, RZ, 0xc0, !PT ;  /* 0x000000ff0b0b7812 */ /* 0x000fe400078ec0ff */
[----:B------:R-:W-:Y:S01]  /*3300*/  LOP3.LUT R7, R7, 0xff, RZ, 0xc0, !PT ;  /* 0x000000ff07077812 */ /* 0x000fe200078ec0ff */
[----:B------:R-:W0:Y:S01]  /*3310*/  I2F.F16 R20, R20 ;  /* 0x0000001400147306 */ /* 0x000e220000200c00 */
[----:B------:R-:W-:Y:S02]  /*3320*/  LOP3.LUT R0, R0, 0xff, RZ, 0xc0, !PT ;  /* 0x000000ff00007812 */ /* 0x000fe400078ec0ff */
[----:B------:R-:W-:Y:S02]  /*3330*/  LOP3.LUT R5, R5, 0xff, RZ, 0xc0, !PT ;  /* 0x000000ff05057812 */ /* 0x000fe400078ec0ff */
[----:B---3--:R-:W-:-:S02]  /*3340*/  LOP3.LUT R4, R10, 0xff, RZ, 0xc0, !PT ;  /* 0x000000ff0a047812 */ /* 0x008fc400078ec0ff */
[----:B------:R-:W-:Y:S01]  /*3350*/  LOP3.LUT R6, R6, 0xff, RZ, 0xc0, !PT ;  /* 0x000000ff06067812 */ /* 0x000fe200078ec0ff */
[----:B------:R-:W3:Y:S01]  /*3360*/  I2F.F16 R16, R16 ;  /* 0x0000001000107306 */ /* 0x000ee20000200c00 */
        /* <DEDUP_REMOVED lines=10> */
[----:B------:R-:W-:Y:S02]  /*3410*/  LOP3.LUT R25, R25, 0xff, RZ, 0xc0, !PT ;  /* 0x000000ff19197812 */ /* 0x000fe400078ec0ff */
[----:B------:R-:W-:Y:S02]  /*3420*/  LOP3.LUT R24, R24, 0xff, RZ, 0xc0, !PT ;  /* 0x000000ff18187812 */ /* 0x000fe400078ec0ff */
        /* <DEDUP_REMOVED lines=17> */
[----:B-----5:R-:W-:-:S05]  /*3540*/  MOV R25, UR14 ;  /* 0x0000000e00197c02 */ /* 0x020fca0008000f00 */
[----:B-1----:R-:W-:Y:S01]  /*3550*/  IMAD.WIDE R24, R25, 0x4, R48 ;  /* 0x0000000419187825 */ /* 0x002fe200078e0230 */
[----:B--234-:R-:W-:Y:S06]  /*3560*/  @!P0 BRA `(.L_x_4177) ;  /* 0x0000000400688947 */ /* 0x01cfec0003800000 */
[----:B------:R-:W1:Y:S01]  /*3570*/  LDS.64 R4, [UR8+-0x70] ;  /* 0xffff9008ff047984 */ /* 0x000e620008000a00 */
[----:B------:R-:W-:Y:S02]  /*3580*/  HADD2.F32 R49, -RZ, R19.H0_H0 ;  /* 0x20000013ff317230 */ /* 0x000fe40000004100 */
[----:B0-----:R-:W-:Y:S01]  /*3590*/  HADD2.F32 R48, -RZ, R31.H0_H0 ;  /* 0x2000001fff307230 */ /* 0x001fe20000004100 */
[----:B------:R-:W0:Y:S01]  /*35a0*/  LDS.64 R6, [UR8+-0x68] ;  /* 0xffff9808ff067984 */ /* 0x000e220008000a00 */
[----:B------:R-:W-:Y:S02]  /*35b0*/  HADD2.F32 R53, -RZ, R34.H0_H0 ;  /* 0x20000022ff357230 */ /* 0x000fe40000004100 */
[--C-:B-1----:R-:W-:Y:S02]  /*35c0*/  HADD2.F32 R0, -RZ, R4.reuse.H0_H0 ;  /* 0x20000004ff007230 */ /* 0x102fe40000004100 */
[----:B------:R-:W-:Y:S02]  /*35d0*/  HADD2.F32 R47, -RZ, R4.H1_H1 ;  /* 0x30000004ff2f7230 */ /* 0x000fe40000004100 */
[----:B------:R-:W-:-:S02]  /*35e0*/  HADD2.F32 R4, -RZ, R32.H0_H0 ;  /* 0x20000020ff047230 */ /* 0x000fc40000004100 */
[----:B------:R-:W-:Y:S01]  /*35f0*/  FFMA.FTZ R49, R49, R0, RZ ;  /* 0x0000000031317223 */ /* 0x000fe200000100ff */
[----:B0-----:R-:W-:-:S03]  /*3600*/  HADD2.F32 R52, -RZ, R7.H1_H1 ;  /* 0x30000007ff347230 */ /* 0x001fc60000004100 */
        /* <DEDUP_REMOVED lines=80> */
.L_x_4177:
        /* <DEDUP_REMOVED lines=29> */
[----:B------:R-:W-:Y:S02]  /*3ce0*/  HADD2.F32 R18, -RZ, R31.H0_H0 ;  /* 0x2000001fff127230 */ /* 0x000fe40000004100 */
[-C--:B------:R-:W-:Y:S01]  /*3cf0*/  FFMA.FTZ R31, R49, R47.reuse, R4 ;  /* 0x0000002f311f7223 */ /* 0x080fe20000010004 */
        /* <DEDUP_REMOVED lines=15> */
[----:B0-----:R-:W-:-:S02]  /*3df0*/  HADD2.F32 R5, -RZ, R6.H0_H0 ;  /* 0x20000006ff057230 */ /* 0x001fc40000004100 */
        /* <DEDUP_REMOVED lines=24> */
[--C-:B------:R-:W-:Y:S02]  /*3f80*/  HADD2.F32 R5, -RZ, R13.reuse.H0_H0 ;  /* 0x2000000dff057230 */ /* 0x100fe40000004100 */
[----:B------:R-:W-:Y:S01]  /*3f90*/  FFMA.FTZ R8, R3, R7, R8 ;  /* 0x0000000703087223 */ /* 0x000fe20000010008 */
[----:B------:R-:W-:-:S02]  /*3fa0*/  HADD2.F32 R3, -RZ, R13.H1_H1 ;  /* 0x3000000dff037230 */ /* 0x000fc40000004100 */
        /* <DEDUP_REMOVED lines=17> */
.L_x_4178:
[----:B------:R-:W2:Y:S01]  /*40c0*/  LDG.E.128.CONSTANT R4, desc[UR20][R24.64] ;  /* 0x0000001418047981 */ /* 0x000ea2000c1e9d00 */
[----:B0-----:R-:W-:-:S05]  /*40d0*/  MOV R33, UR14 ;  /* 0x0000000e00217c02 */ /* 0x001fca0008000f00 */
[----:B------:R-:W-:-:S05]  /*40e0*/  IMAD.WIDE R32, R33, 0x4, R24 ;  /* 0x0000000421207825 */ /* 0x000fca00078e0218 */
[----:B------:R-:W3:Y:S01]  /*40f0*/  LDG.E.128.CONSTANT R8, desc[UR20][R32.64] ;  /* 0x0000001420087981 */ /* 0x000ee2000c1e9d00 */
[----:B--2---:R-:W-:Y:S02]  /*4100*/  LOP3.LUT R0, R4, 0xff, RZ, 0xc0, !PT ;  /* 0x000000ff04007812 */ /* 0x004fe400078ec0ff */
[----:B------:R-:W-:Y:S02]  /*4110*/  SHF.R.U32.HI R24, RZ, 0x8, R5 ;  /* 0x00000008ff187819 */ /* 0x000fe40000011605 */
[----:B------:R-:W-:Y:S02]  /*4120*/  IADD3 R0, PT, PT, R0, -0x80, RZ ;  /* 0xffffff8000007810 */ /* 0x000fe40007ffe0ff */
[----:B------:R-:W-:Y:S02]  /*4130*/  LOP3.LUT R31, R24, 0xff, RZ, 0xc0, !PT ;  /* 0x000000ff181f7812 */ /* 0x000fe400078ec0ff */
[----:B------:R0:W1:Y:S01]  /*4140*/  I2F.F16 R19, R0 ;  /* 0x0000000000137306 */ /* 0x0000620000200c00 */
[----:B------:R-:W-:-:S02]  /*4150*/  LEA.HI R23, R4, 0xffffff80, RZ, 0x8 ;  /* 0xffffff8004177811 */ /* 0x000fc400078f40ff */
[----:B------:R-:W-:Y:S02]  /*4160*/  IADD3 R34, PT, PT, R31, -0x80, RZ ;  /* 0xffffff801f227810 */ /* 0x000fe40007ffe0ff */
        /* <DEDUP_REMOVED lines=9> */
[----:B------:R-:W-:Y:S02]  /*4200*/  LOP3.LUT R2, R5, 0xff, RZ, 0xc0, !PT ;  /* 0x000000ff05027812 */ /* 0x000fe400078ec0ff */
[----:B------:R-:W-:Y:S02]  /*4210*/  IADD3 R4, PT, PT, R4, -0x80, RZ ;  /* 0xffffff8004047810 */ /* 0x000fe40007ffe0ff */
[----:B------:R-:W-:Y:S01]  /*4220*/  SHF.R.U32.HI R5, RZ, 0x10, R5 ;  /* 0x00000010ff057819 */ /* 0x000fe20000011605 */
[----:B------:R4:W0:Y:S01]  /*4230*/  I2F.F16 R25, R0 ;  /* 0x0000000000197306 */ /* 0x0008220000200c00 */
[----:B------:R-:W-:-:S02]  /*4240*/  LEA.HI R21, R6, 0xffffff80, RZ, 0x8 ;  /* 0xffffff8006157811 */ /* 0x000fc400078f40ff */
[----:B------:R-:W-:Y:S02]  /*4250*/  LOP3.LUT R5, R5, 0xff, RZ, 0xc0, !PT ;  /* 0x000000ff05057812 */ /* 0x000fe400078ec0ff */
[----:B------:R-:W-:Y:S02]  /*4260*/  LOP3.LUT R3, R6, 0xff, RZ, 0xc0, !PT ;  /* 0x000000ff06037812 */ /* 0x000fe400078ec0ff */
[----:B------:R-:W-:Y:S01]  /*4270*/  SHF.R.U32.HI R6, RZ, 0x10, R6 ;  /* 0x00000010ff067819 */ /* 0x000fe20000011606 */
        /* <DEDUP_REMOVED lines=9> */
[----:B------:R-:W-:Y:S01]  /*4310*/  LOP3.LUT R4, R10, 0xff, RZ, 0xc0, !PT ;  /* 0x000000ff0a047812 */ /* 0x000fe200078ec0ff */
[----:B------:R-:W3:Y:S01]  /*4320*/  I2F.F16 R21, R21 ;  /* 0x0000001500157306 */ /* 0x000ee20000200c00 */
[----:B------:R-:W-:-:S02]  /*4330*/  IADD3 R42, PT, PT, R0, -0x80, RZ ;  /* 0xffffff80002a7810 */ /* 0x000fc40007ffe0ff */
[----:B------:R-:W-:Y:S02]  /*4340*/  LOP3.LUT R6, R6, 0xff, RZ, 0xc0, !PT ;  /* 0x000000ff06067812 */ /* 0x000fe400078ec0ff */
[----:B------:R-:W-:Y:S02]  /*4350*/  LOP3.LUT R0, R8, 0xff, RZ, 0xc0, !PT ;  /* 0x000000ff08007812 */ /* 0x000fe400078ec0ff */
[----:B------:R-:W-:Y:S01]  /*4360*/  IADD3 R38, PT, PT, R4, -0x80, RZ ;  /* 0xffffff8004267810 */ /* 0x000fe20007ffe0ff */
[----:B------:R-:W0:Y:S01]  /*4370*/  I2F.F16 R34, R34 ;  /* 0x0000002200227306 */ /* 0x000e220000200c00 */
[----:B----4-:R-:W-:Y:S02]  /*4380*/  LOP3.LUT R5, R11, 0xff, RZ, 0xc0, !PT ;  /* 0x000000ff0b057812 */ /* 0x010fe400078ec0ff */
[----:B------:R-:W-:Y:S02]  /*4390*/  SHF.R.U32.HI R4, RZ, 0x8, R8 ;  /* 0x00000008ff047819 */ /* 0x000fe40000011608 */
[----:B------:R-:W-:-:S02]  /*43a0*/  IADD3 R2, PT, PT, R2, -0x80, RZ ;  /* 0xffffff8002027810 */ /* 0x000fc40007ffe0ff */
[----:B------:R-:W-:Y:S01]  /*43b0*/  IADD3 R6, PT, PT, R6, -0x80, RZ ;  /* 0xffffff8006067810 */ /* 0x000fe20007ffe0ff */
[----:B------:R-:W4:Y:S01]  /*43c0*/  I2F.F16 R36, R36 ;  /* 0x0000002400247306 */ /* 0x000f220000200c00 */
[----:B------:R-:W-:Y:S02]  /*43d0*/  IADD3 R0, PT, PT, R0, -0x80, RZ ;  /* 0xffffff8000007810 */ /* 0x000fe40007ffe0ff */
[----:B------:R-:W-:Y:S02]  /*43e0*/  IADD3 R17, PT, PT, R3, -0x80, RZ ;  /* 0xffffff8003117810 */ /* 0x000fe40007ffe0ff */
[----:B------:R-:W-:Y:S02]  /*43f0*/  LOP3.LUT R3, R7, 0xff, RZ, 0xc0, !PT ;  /* 0x000000ff07037812 */ /* 0x000fe400078ec0ff */
[----:B------:R-:W-:Y:S01]  /*4400*/  IADD3 R5, PT, PT, R5, -0x80, RZ ;  /* 0xffffff8005057810 */ /* 0x000fe20007ffe0ff */
[----:B------:R5:W0:Y:S01]  /*4410*/  I2F.F16 R18, R2 ;  /* 0x0000000200127306 */ /* 0x000a220000200c00 */
[----:B------:R-:W-:-:S02]  /*4420*/  LOP3.LUT R4, R4, 0xff, RZ, 0xc0, !PT ;  /* 0x000000ff04047812 */ /* 0x000fc400078ec0ff */
[----:B------:R-:W-:Y:S02]  /*4430*/  LEA.HI R15, R8, 0xffffff80, RZ, 0x8 ;  /* 0xffffff80080f7811 */ /* 0x000fe400078f40ff */
[----:B------:R-:W-:Y:S02]  /*4440*/  LEA.HI R14, R9, 0xffffff80, RZ, 0x8 ;  /* 0xffffff80090e7811 */ /* 0x000fe400078f40ff */
[----:B------:R-:W-:Y:S01]  /*4450*/  IADD3 R16, PT, PT, R3, -0x80, RZ ;  /* 0xffffff8003107810 */ /* 0x000fe20007ffe0ff */
[----:B------:R1:W0:Y:S01]  /*4460*/  I2F.F16 R35, R6 ;  /* 0x0000000600237306 */ /* 0x0002220000200c00 */
[----:B-----5:R-:W-:Y:S02]  /*4470*/  LEA.HI R2, R11, 0xffffff80, RZ, 0x8 ;  /* 0xffffff800b027811 */ /* 0x020fe400078f40ff */
[----:B------:R-:W-:Y:S02]  /*4480*/  SHF.R.U32.HI R8, RZ, 0x10, R8 ;  /* 0x00000010ff087819 */ /* 0x000fe40000011608 */
[----:B------:R-:W-:-:S02]  /*4490*/  LEA.HI R3, R10, 0xffffff80, RZ, 0x8 ;  /* 0xffffff800a037811 */ /* 0x000fc400078f40ff */
[----:B------:R-:W-:Y:S01]  /*44a0*/  IADD3 R4, PT, PT, R4, -0x80, RZ ;  /* 0xffffff8004047810 */ /* 0x000fe20007ffe0ff */
[----:B------:R5:W0:Y:S01]  /*44b0*/  I2F.F16 R40, R0 ;  /* 0x0000000000287306 */ /* 0x000a220000200c00 */
[--C-:B-1----:R-:W-:Y:S02]  /*44c0*/  SHF.R.U32.HI R6, RZ, 0x8, R11.reuse ;  /* 0x00000008ff067819 */ /* 0x102fe4000001160b */
[----:B------:R-:W-:Y:S02]  /*44d0*/  SHF.R.U32.HI R11, RZ, 0x10, R11 ;  /* 0x00000010ff0b7819 */ /* 0x000fe4000001160b */
[----:B------:R-:W-:Y:S02]  /*44e0*/  LOP3.LUT R8, R8, 0xff, RZ, 0xc0, !PT ;  /* 0x000000ff08087812 */ /* 0x000fe400078ec0ff */
[----:B------:R-:W-:Y:S01]  /*44f0*/  LOP3.LUT R11, R11, 0xff, RZ, 0xc0, !PT ;  /* 0x000000ff0b0b7812 */ /* 0x000fe200078ec0ff */
[----:B------:R1:W0:Y:S01]  /*4500*/  I2F.F16 R37, R5 ;  /* 0x0000000500257306 */ /* 0x0002220000200c00 */
[----:B-----5:R-:W-:-:S02]  /*4510*/  SHF.R.U32.HI R0, RZ, 0x8, R9 ;  /* 0x00000008ff007819 */ /* 0x020fc40000011609 */
[----:B------:R-:W-:Y:S02]  /*4520*/  SHF.R.U32.HI R9, RZ, 0x10, R9 ;  /* 0x00000010ff097819 */ /* 0x000fe40000011609 */
[----:B------:R-:W-:Y:S02]  /*4530*/  LOP3.LUT R0, R0, 0xff, RZ, 0xc0, !PT ;  /* 0x000000ff00007812 */ /* 0x000fe400078ec0ff */
[----:B------:R-:W-:Y:S01]  /*4540*/  LOP3.LUT R9, R9, 0xff, RZ, 0xc0, !PT ;  /* 0x000000ff09097812 */ /* 0x000fe200078ec0ff */
[----:B------:R5:W0:Y:S01]  /*4550*/  I2F.F16 R43, R4 ;  /* 0x00000004002b7306 */ /* 0x000a220000200c00 */
[--C-:B-1----:R-:W-:Y:S02]  /*4560*/  SHF.R.U32.HI R5, RZ, 0x8, R10.reuse ;  /* 0x00000008ff057819 */ /* 0x102fe4000001160a */
[----:B------:R-:W-:Y:S02]  /*4570*/  SHF.R.U32.HI R10, RZ, 0x10, R10 ;  /* 0x00000010ff0a7819 */ /* 0x000fe4000001160a */
[----:B------:R-:W-:-:S02]  /*4580*/  LOP3.LUT R5, R5, 0xff, RZ, 0xc0, !PT ;  /* 0x000000ff05057812 */ /* 0x000fc400078ec0ff */
[----:B------:R-:W-:Y:S01]  /*4590*/  LOP3.LUT R6, R6, 0xff, RZ, 0xc0, !PT ;  /* 0x000000ff06067812 */ /* 0x000fe200078ec0ff */
[----:B------:R-:W1:Y:S01]  /*45a0*/  I2F.F16 R17, R17 ;  /* 0x0000001100117306 */ /* 0x000e620000200c00 */
[----:B-----5:R-:W-:Y:S02]  /*45b0*/  LOP3.LUT R4, R10, 0xff, RZ, 0xc0, !PT ;  /* 0x000000ff0a047812 */ /* 0x020fe400078ec0ff */
[----:B------:R-:W-:Y:S02]  /*45c0*/  LEA.HI R20, R7, 0xffffff80, RZ, 0x8 ;  /* 0xffffff8007147811 */ /* 0x000fe400078f40ff */
[----:B------:R-:W-:Y:S02]  /*45d0*/  SHF.R.U32.HI R7, RZ, 0x10, R7 ;  /* 0x00000010ff077819 */ /* 0x000fe40000011607 */
        /* <DEDUP_REMOVED lines=26> */
[----:B-----5:R-:W-:-:S05]  /*4780*/  MOV R7, UR14 ;  /* 0x0000000e00077c02 */ /* 0x020fca0008000f00 */
[----:B------:R-:W-:Y:S01]  /*4790*/  IMAD.WIDE R32, R7, 0x4, R32 ;  /* 0x0000000407207825 */ /* 0x000fe200078e0220 */
[----:B01234-:R-:W-:Y:S06]  /*47a0*/  @!P0 BRA `(.L_x_4179) ;  /* 0x0000000400688947 */ /* 0x01ffec0003800000 */
        /* <DEDUP_REMOVED lines=90> */
.L_x_4179:
        /* <DEDUP_REMOVED lines=71> */
[--C-:B------:R-:W-:Y:S02]  /*51c0*/  HADD2.F32 R5, -RZ, R13.reuse.H0_H0 ;  /* 0x2000000dff057230 */ /* 0x100fe40000004100 */
[-C--:B------:R-:W-:Y:S01]  /*51d0*/  FFMA.FTZ R8, R3, R7.reuse, R8 ;  /* 0x0000000703087223 */ /* 0x080fe20000010008 */
[----:B------:R-:W-:Y:S02]  /*51e0*/  HADD2.F32 R3, -RZ, R13.H1_H1 ;  /* 0x3000000dff037230 */ /* 0x000fe40000004100 */
[-C--:B------:R-:W-:Y:S01]  /*51f0*/  FFMA.FTZ R4, R15, R7.reuse, R4 ;  /* 0x000000070f047223 */ /* 0x080fe20000010004 */
[----:B------:R-:W-:Y:S01]  /*5200*/  FFMA.FTZ R6, R9, R7, R6 ;  /* 0x0000000709067223 */ /* 0x000fe20000010006 */
[----:B------:R-:W-:-:S02]  /*5210*/  HADD2.F32 R9, -RZ, R12.H1_H1 ;  /* 0x3000000cff097230 */ /* 0x000fc40000004100 */
        /* <DEDUP_REMOVED lines=14> */
.L_x_4180:
[----:B------:R-:W2:Y:S01]  /*5300*/  LDG.E.128.CONSTANT R4, desc[UR20][R32.64] ;  /* 0x0000001420047981 */ /* 0x000ea2000c1e9d00 */
[----:B------:R-:W-:-:S05]  /*5310*/  MOV R3, UR14 ;  /* 0x0000000e00037c02 */ /* 0x000fca0008000f00 */
[----:B------:R-:W-:-:S05]  /*5320*/  IMAD.WIDE R2, R3, 0x4, R32 ;  /* 0x0000000403027825 */ /* 0x000fca00078e0220 */
[----:B------:R-:W3:Y:S01]  /*5330*/  LDG.E.128.CONSTANT R8, desc[UR20][R2.64] ;  /* 0x0000001402087981 */ /* 0x000ee2000c1e9d00 */
[----:B------:R-:W-:Y:S02]  /*5340*/  @!UP0 UIADD3 UR6, UPT, UPT, UR4, 0x1, URZ ;  /* 0x0000000104068890 */ /* 0x000fe4000fffe0ff */
[----:B------:R-:W-:Y:S01]  /*5350*/  @!UP0 UIADD3 UR5, UPT, UPT, UR7, UR9, URZ ;  /* 0x0000000907058290 */ /* 0x000fe2000fffe0ff */
        /* <DEDUP_REMOVED lines=21> */
[----:B------:R-:W-:Y:S02]  /*54b0*/  IADD3 R19, PT, PT, R15, -0x80, RZ ;  /* 0xffffff800f137810 */ /* 0x000fe40007ffe0ff */
[----:B------:R-:W-:Y:S02]  /*54c0*/  LOP3.LUT R5, R5, 0xff, RZ, 0xc0, !PT ;  /* 0x000000ff05057812 */ /* 0x000fe400078ec0ff */
[----:B------:R-:W-:Y:S01]  /*54d0*/  LEA.HI R23, R6, 0xffffff80, RZ, 0x8 ;  /* 0xffffff8006177811 */ /* 0x000fe200078f40ff */
[----:B------:R3:W0:Y:S01]  /*54e0*/  I2F.F16 R31, R4 ;  /* 0x00000004001f7306 */ /* 0x0006220000200c00 */
[----:B----4-:R-:W-:Y:S02]  /*54f0*/  LOP3.LUT R0, R33, 0xff, RZ, 0xc0, !PT ;  /* 0x000000ff21007812 */ /* 0x010fe400078ec0ff */
[----:B------:R-:W-:Y:S02]  /*5500*/  LEA.HI R22, R7, 0xffffff80, RZ, 0x8 ;  /* 0xffffff8007167811 */ /* 0x000fe400078f40ff */
[----:B------:R-:W-:-:S02]  /*5510*/  IADD3 R36, PT, PT, R0, -0x80, RZ ;  /* 0xffffff8000247810 */ /* 0x000fc40007ffe0ff */
[----:B------:R-:W-:Y:S01]  /*5520*/  SHF.R.U32.HI R0, RZ, 0x8, R7 ;  /* 0x00000008ff007819 */ /* 0x000fe20000011607 */
[----:B------:R-:W4:Y:S01]  /*5530*/  I2F.F16 R23, R23 ;  /* 0x0000001700177306 */ /* 0x000f220000200c00 */
[----:B---3--:R-:W-:Y:S02]  /*5540*/  LOP3.LUT R4, R9, 0xff, RZ, 0xc0, !PT ;  /* 0x000000ff09047812 */ /* 0x008fe400078ec0ff */
[----:B------:R-:W-:Y:S02]  /*5550*/  LOP3.LUT R0, R0, 0xff, RZ, 0xc0, !PT ;  /* 0x000000ff00007812 */ /* 0x000fe400078ec0ff */
[----:B------:R-:W-:Y:S02]  /*5560*/  LOP3.LUT R15, R7, 0xff, RZ, 0xc0, !PT ;  /* 0x000000ff070f7812 */ /* 0x000fe400078ec0ff */
[----:B------:R-:W-:Y:S01]  /*5570*/  IADD3 R42, PT, PT, R0, -0x80, RZ ;  /* 0xffffff80002a7810 */ /* 0x000fe20007ffe0ff */
[----:B------:R-:W3:Y:S01]  /*5580*/  I2F.F16 R22, R22 ;  /* 0x0000001600167306 */ /* 0x000ee20000200c00 */
[----:B------:R-:W-:-:S02]  /*5590*/  LOP3.LUT R0, R8, 0xff, RZ, 0xc0, !PT ;  /* 0x000000ff08007812 */ /* 0x000fc400078ec0ff */
[----:B------:R-:W-:Y:S02]  /*55a0*/  IADD3 R39, PT, PT, R4, -0x80, RZ ;  /* 0xffffff8004277810 */ /* 0x000fe40007ffe0ff */
[----:B------:R-:W-:Y:S02]  /*55b0*/  SHF.R.U32.HI R6, RZ, 0x10, R6 ;  /* 0x00000010ff067819 */ /* 0x000fe40000011606 */
[----:B------:R-:W-:Y:S01]  /*55c0*/  SHF.R.U32.HI R7, RZ, 0x10, R7 ;  /* 0x00000010ff077819 */ /* 0x000fe20000011607 */
[----:B------:R-:W0:Y:S01]  /*55d0*/  I2F.F16 R19, R19 ;  /* 0x0000001300137306 */ /* 0x000e220000200c00 */
[----:B------:R-:W-:Y:S02]  /*55e0*/  IADD3 R0, PT, PT, R0, -0x80, RZ ;  /* 0xffffff8000007810 */ /* 0x000fe40007ffe0ff */
[----:B------:R-:W-:Y:S02]  /*55f0*/  LOP3.LUT R4, R10, 0xff, RZ, 0xc0, !PT ;  /* 0x000000ff0a047812 */ /* 0x000fe400078ec0ff */
[----:B------:R-:W-:-:S02]  /*5600*/  IADD3 R5, PT, PT, R5, -0x80, RZ ;  /* 0xffffff8005057810 */ /* 0x000fc40007ffe0ff */
[----:B------:R-:W-:Y:S01]  /*5610*/  LOP3.LUT R6, R6, 0xff, RZ, 0xc0, !PT ;  /* 0x000000ff06067812 */ /* 0x000fe200078ec0ff */
[----:B------:R5:W0:Y:S01]  /*5620*/  I2F.F16 R40, R0 ;  /* 0x0000000000287306 */ /* 0x000a220000200c00 */
[----:B------:R-:W-:Y:S02]  /*5630*/  LOP3.LUT R7, R7, 0xff, RZ, 0xc0, !PT ;  /* 0x000000ff07077812 */ /* 0x000fe400078ec0ff */
[----:B------:R-:W-:Y:S02]  /*5640*/  IADD3 R38, PT, PT, R4, -0x80, RZ ;  /* 0xffffff8004267810 */ /* 0x000fe40007ffe0ff */
[----:B------:R-:W-:Y:S02]  /*5650*/  SHF.R.U32.HI R4, RZ, 0x8, R8 ;  /* 0x00000008ff047819 */ /* 0x000fe40000011608 */
[----:B------:R-:W-:Y:S01]  /*5660*/  IADD3 R14, PT, PT, R14, -0x80, RZ ;  /* 0xffffff800e0e7810 */ /* 0x000fe20007ffe0ff */
[----:B------:R1:W0:Y:S01]  /*5670*/  I2F.F16 R33, R5 ;  /* 0x0000000500217306 */ /* 0x0002220000200c00 */
[----:B-----5:R-:W-:-:S02]  /*5680*/  SHF.R.U32.HI R0, RZ, 0x8, R9 ;  /* 0x00000008ff007819 */ /* 0x020fc40000011609 */
[----:B------:R-:W-:Y:S02]  /*5690*/  IADD3 R6, PT, PT, R6, -0x80, RZ ;  /* 0xffffff8006067810 */ /* 0x000fe40007ffe0ff */
[----:B------:R-:W-:Y:S02]  /*56a0*/  IADD3 R7, PT, PT, R7, -0x80, RZ ;  /* 0xffffff8007077810 */ /* 0x000fe40007ffe0ff */
[----:B------:R-:W-:Y:S01]  /*56b0*/  LOP3.LUT R4, R4, 0xff, RZ, 0xc0, !PT ;  /* 0x000000ff04047812 */ /* 0x000fe200078ec0ff */
[----:B------:R5:W0:Y:S01]  /*56c0*/  I2F.F16 R20, R14 ;  /* 0x0000000e00147306 */ /* 0x000a220000200c00 */
[----:B-1----:R-:W-:Y:S02]  /*56d0*/  LOP3.LUT R5, R11, 0xff, RZ, 0xc0, !PT ;  /* 0x000000ff0b057812 */ /* 0x002fe400078ec0ff */
[----:B------:R-:W-:Y:S02]  /*56e0*/  LOP3.LUT R0, R0, 0xff, RZ, 0xc0, !PT ;  /* 0x000000ff00007812 */ /* 0x000fe400078ec0ff */
[----:B------:R-:W-:-:S02]  /*56f0*/  LEA.HI R16, R9, 0xffffff80, RZ, 0x8 ;  /* 0xffffff8009107811 */ /* 0x000fc400078f40ff */
[----:B------:R-:W-:Y:S01]  /*5700*/  LEA.HI R17, R8, 0xffffff80, RZ, 0x8 ;  /* 0xffffff8008117811 */ /* 0x000fe200078f40ff */
[----:B------:R1:W0:Y:S01]  /*5710*/  I2F.F16 R35, R6 ;  /* 0x0000000600237306 */ /* 0x0002220000200c00 */
[----:B------:R-:W-:Y:S02]  /*5720*/  IADD3 R5, PT, PT, R5, -0x80, RZ ;  /* 0xffffff8005057810 */ /* 0x000fe40007ffe0ff */
[----:B------:R-:W-:Y:S02]  /*5730*/  SHF.R.U32.HI R9, RZ, 0x10, R9 ;  /* 0x00000010ff097819 */ /* 0x000fe40000011609 */
[----:B------:R-:W-:Y:S02]  /*5740*/  IADD3 R18, PT, PT, R15, -0x80, RZ ;  /* 0xffffff800f127810 */ /* 0x000fe40007ffe0ff */
[----:B------:R-:W-:Y:S01]  /*5750*/  SHF.R.U32.HI R8, RZ, 0x10, R8 ;  /* 0x00000010ff087819 */ /* 0x000fe20000011608 */
[----:B------:R2:W0:Y:S01]  /*5760*/  I2F.F16 R41, R7 ;  /* 0x0000000700297306 */ /* 0x0004220000200c00 */
[----:B------:R-:W-:-:S02]  /*5770*/  LEA.HI R15, R10, 0xffffff80, RZ, 0x8 ;  /* 0xffffff800a0f7811 */ /* 0x000fc400078f40ff */
[----:B-----5:R-:W-:Y:S02]  /*5780*/  LEA.HI R14, R11, 0xffffff80, RZ, 0x8 ;  /* 0xffffff800b0e7811 */ /* 0x020fe400078f40ff */
[----:B------:R-:W-:Y:S02]  /*5790*/  IADD3 R4, PT, PT, R4, -0x80, RZ ;  /* 0xffffff8004047810 */ /* 0x000fe40007ffe0ff */
[----:B------:R-:W-:Y:S01]  /*57a0*/  IADD3 R0, PT, PT, R0, -0x80, RZ ;  /* 0xffffff8000007810 */ /* 0x000fe20007ffe0ff */
[----:B------:R5:W0:Y:S01]  /*57b0*/  I2F.F16 R37, R5 ;  /* 0x0000000500257306 */ /* 0x000a220000200c00 */
[--C-:B-1----:R-:W-:Y:S02]  /*57c0*/  SHF.R.U32.HI R6, RZ, 0x8, R10.reuse ;  /* 0x00000008ff067819 */ /* 0x102fe4000001160a */
[----:B--2---:R-:W-:Y:S02]  /*57d0*/  SHF.R.U32.HI R7, RZ, 0x8, R11 ;  /* 0x00000008ff077819 */ /* 0x004fe4000001160b */
[----:B------:R-:W-:-:S02]  /*57e0*/  SHF.R.U32.HI R10, RZ, 0x10, R10 ;  /* 0x00000010ff0a7819 */ /* 0x000fc4000001160a */
[----:B------:R-:W-:Y:S01]  /*57f0*/  SHF.R.U32.HI R11, RZ, 0x10, R11 ;  /* 0x00000010ff0b7819 */ /* 0x000fe2000001160b */
[----:B------:R1:W2:Y:S01]  /*5800*/  I2F.F16 R43, R4 ;  /* 0x00000004002b7306 */ /* 0x0002a20000200c00 */
[----:B------:R-:W-:Y:S02]  /*5810*/  LOP3.LUT R8, R8, 0xff, RZ, 0xc0, !PT ;  /* 0x000000ff08087812 */ /* 0x000fe400078ec0ff */
[----:B-----5:R-:W-:Y:S02]  /*5820*/  LOP3.LUT R5, R9, 0xff, RZ, 0xc0, !PT ;  /* 0x000000ff09057812 */ /* 0x020fe400078ec0ff */
[----:B------:R-:W-:Y:S02]  /*5830*/  LOP3.LUT R6, R6, 0xff, RZ, 0xc0, !PT ;  /* 0x000000ff06067812 */ /* 0x000fe400078ec0ff */
[----:B------:R-:W-:Y:S01]  /*5840*/  LOP3.LUT R7, R7, 0xff, RZ, 0xc0, !PT ;  /* 0x000000ff07077812 */ /* 0x000fe200078ec0ff */
        /* <DEDUP_REMOVED lines=34> */
[----:B------:R-:W-:-:S04]  /*5a70*/  FFMA.FTZ R49, R49, R0, RZ ;  /* 0x0000000031317223 */ /* 0x000fc800000100ff */
        /* <DEDUP_REMOVED lines=11> */
[----:B------:R-:W-:-:S03]  /*5b30*/  HADD2.F32 R50, -RZ, R8.H0_H0 ;  /* 0x20000008ff327230 */ /* 0x000fc60000004100 */
[----:B------:R-:W-:Y:S01]  /*5b40*/  FFMA.FTZ R51, R6, R49, R51 ;  /* 0x0000003106337223 */ /* 0x000fe20000010033 */
[--C-:B------:R-:W-:Y:S02]  /*5b50*/  HADD2.F32 R6, -RZ, R7.reuse.H0_H0 ;  /* 0x20000007ff067230 */ /* 0x100fe40000004100 */
[----:B------:R-:W-:-:S03]  /*5b60*/  HADD2.F32 R7, -RZ, R7.H1_H1 ;  /* 0x30000007ff077230 */ /* 0x000fc60000004100 */
[----:B------:R-:W-:Y:S01]  /*5b70*/  FFMA.FTZ R50, R50, R6, R51 ;  /* 0x0000000632327223 */ /* 0x000fe20000010033 */
[----:B------:R-:W-:-:S05]  /*5b80*/  HADD2.F32 R51, -RZ, R17.H0_H0 ;  /* 0x20000011ff337230 */ /* 0x000fca0000004100 */
[----:B------:R-:W-:Y:S01]  /*5b90*/  FFMA.FTZ R50, R51, R7, R50 ;  /* 0x0000000733327223 */ /* 0x000fe20000010032 */
[----:B------:R-:W-:-:S05]  /*5ba0*/  HADD2.F32 R51, -RZ, R13.H1_H1 ;  /* 0x3000000dff337230 */ /* 0x000fca0000004100 */
[----:B------:R-:W-:Y:S01]  /*5bb0*/  FMUL.FTZ R50, R51, R50 ;  /* 0x0000003233327220 */ /* 0x000fe20000410000 */
[----:B------:R-:W-:-:S04]  /*5bc0*/  HADD2.F32 R51, -RZ, R20.H0_H0 ;  /* 0x20000014ff337230 */ /* 0x000fc80000004100 */
[----:B------:R-:W-:Y:S01]  /*5bd0*/  F2FP.F16.F32.PACK_AB R50, RZ, R50 ;  /* 0x00000032ff32723e */ /* 0x000fe200000000ff */
[----:B------:R-:W-:Y:S01]  /*5be0*/  FFMA.FTZ R52, R0, R51, RZ ;  /* 0x0000003300347223 */ /* 0x000fe200000100ff */
        /* <DEDUP_REMOVED lines=15> */
[----:B------:R-:W-:-:S05]  /*5ce0*/  FMUL.FTZ R51, R52, R51 ;  /* 0x0000003334337220 */ /* 0x000fca0000410000 */
[----:B------:R-:W-:-:S04]  /*5cf0*/  F2FP.F16.F32.PACK_AB R51, RZ, R51 ;  /* 0x00000033ff33723e */ /* 0x000fc800000000ff */
[----:B------:R-:W-:Y:S01]  /*5d00*/  PRMT R50, R50, 0x5410, R51 ;  /* 0x0000541032327816 */ /* 0x000fe20000000033 */
[----:B------:R-:W-:-:S04]  /*5d10*/  HADD2.F32 R51, -RZ, R18.H0_H0 ;  /* 0x20000012ff337230 */ /* 0x000fc80000004100 */
[----:B------:R-:W-:Y:S02]  /*5d20*/  HFMA2 R26, R50, 1, 1, R26 ;  /* 0x3c003c00321a7831 */ /* 0x000fe4000000001a */
[C---:B------:R-:W-:Y:S01]  /*5d30*/  FFMA.FTZ R50, R0.reuse, R53, RZ ;  /* 0x0000003500327223 */ /* 0x040fe200000100ff */
[----:B------:R-:W-:Y:S01]  /*5d40*/  FFMA.FTZ R0, R0, R51, RZ ;  /* 0x0000003300007223 */ /* 0x000fe200000100ff */
[----:B------:R-:W-:Y:S02]  /*5d50*/  HADD2.F32 R51, -RZ, R36.H0_H0 ;  /* 0x20000024ff337230 */ /* 0x000fe40000004100 */
[----:B------:R-:W-:-:S03]  /*5d60*/  HADD2.F32 R53, -RZ, R42.H0_H0 ;  /* 0x2000002aff357230 */ /* 0x000fc60000004100 */
[C---:B------:R-:W-:Y:S02]  /*5d70*/  FFMA.FTZ R51, R47.reuse, R51, R50 ;  /* 0x000000332f337223 */ /* 0x040fe40000010032 */
[----:B------:R-:W-:Y:S01]  /*5d80*/  FFMA.FTZ R47, R47, R53, R0 ;  /* 0x000000352f2f7223 */ /* 0x000fe20000010000 */
[----:B------:R-:W-:-:S05]  /*5d90*/  HADD2.F32 R0, -RZ, R35.H0_H0 ;  /* 0x20000023ff007230 */ /* 0x000fca0000004100 */
[----:B------:R-:W-:Y:S01]  /*5da0*/  FFMA.FTZ R51, R4, R0, R51 ;  /* 0x0000000004337223 */ /* 0x000fe20000010033 */
[----:B------:R-:W-:-:S05]  /*5db0*/  HADD2.F32 R0, -RZ, R41.H0_H0 ;  /* 0x20000029ff007230 */ /* 0x000fca0000004100 */
        /* <DEDUP_REMOVED lines=19> */
[--C-:B------:R-:W-:Y:S02]  /*5ef0*/  HADD2.F32 R5, -RZ, R12.reuse.H1_H1 ;  /* 0x3000000cff057230 */ /* 0x100fe40000004100 */
        /* <DEDUP_REMOVED lines=8> */
[----:B------:R-:W-:-:S07]  /*5f80*/  HFMA2 R27, R0, 1, 1, R27 ;  /* 0x3c003c00001b7831 */ /* 0x000fce000000001b */
.L_x_4181:
[----:B------:R-:W-:Y:S01]  /*5f90*/  @!UP0 UMOV UR4, UR6 ;  /* 0x0000000600048c82 */ /* 0x000fe20008000000 */
        /* <DEDUP_REMOVED lines=64> */
[----:B------:R-:W-:Y:S01]  /*63a0*/  FFMA.FTZ R5, R20, R6, R5 ;  /* 0x0000000614057223 */ /* 0x000fe20000010005 */
[----:B------:R-:W-:Y:S02]  /*63b0*/  HADD2.F32 R9, -RZ, R16.H0_H0 ;  /* 0x20000010ff097230 */ /* 0x000fe40000004100 */
[-C--:B------:R-:W-:Y:S01]  /*63c0*/  FFMA.FTZ R8, R8, R0.reuse, R23 ;  /* 0x0000000008087223 */ /* 0x080fe20000010017 */
[-C--:B------:R-:W-:Y:S01]  /*63d0*/  FFMA.FTZ R6, R44, R0.reuse, R21 ;  /* 0x000000002c067223 */ /* 0x080fe20000010015 */
[-C--:B------:R-:W-:Y:S01]  /*63e0*/  FFMA.FTZ R4, R4, R0.reuse, R19 ;  /* 0x0000000004047223 */ /* 0x080fe20000010013 */
[----:B------:R-:W-:Y:S01]  /*63f0*/  FFMA.FTZ R0, R46, R0, R5 ;  /* 0x000000002e007223 */ /* 0x000fe20000010005 */
[-C--:B------:R-:W-:Y:S01]  /*6400*/  FFMA.FTZ R8, R15, R7.reuse, R8 ;  /* 0x000000070f087223 */ /* 0x080fe20000010008 */
[----:B------:R-:W-:Y:S01]  /*6410*/  FFMA.FTZ R6, R9, R7, R6 ;  /* 0x0000000709067223 */ /* 0x000fe20000010006 */
[----:B------:R-:W-:-:S02]  /*6420*/  HADD2.F32 R15, -RZ, R14.H0_H0 ;  /* 0x2000000eff0f7230 */ /* 0x000fc40000004100 */
[-C--:B------:R-:W-:Y:S01]  /*6430*/  FFMA.FTZ R4, R17, R7.reuse, R4 ;  /* 0x0000000711047223 */ /* 0x080fe20000010004 */
[--C-:B------:R-:W-:Y:S02]  /*6440*/  HADD2.F32 R5, -RZ, R13.reuse.H1_H1 ;  /* 0x3000000dff057230 */ /* 0x100fe40000004100 */
        /* <DEDUP_REMOVED lines=16> */
.L_x_4182:
[----:B------:R-:W-:Y:S01]  /*6550*/  UIADD3 UR10, UP0, UPT, UR10, 0x80, URZ ;  /* 0x000000800a0a7890 */ /* 0x000fe2000ff1e0ff */
[----:B0-----:R-:W-:Y:S01]  /*6560*/  MOV R5, UR14 ;  /* 0x0000000e00057c02 */ /* 0x001fe20008000f00 */
[----:B------:R-:W-:Y:S02]  /*6570*/  UIADD3 UR9, UPT, UPT, UR9, 0x20, URZ ;  /* 0x0000002009097890 */ /* 0x000fe4000fffe0ff */
[----:B------:R-:W-:Y:S02]  /*6580*/  UIADD3.X UR11, UPT, UPT, URZ, UR11, URZ, UP0, !UPT ;  /* 0x0000000bff0b7290 */ /* 0x000fe400087fe4ff */
[----:B------:R-:W-:Y:S01]  /*6590*/  UISETP.GE.AND UP0, UPT, UR9, UR15, UPT ;  /* 0x0000000f0900728c */ /* 0x000fe2000bf06270 */
[----:B------:R-:W-:Y:S01]  /*65a0*/  IMAD.WIDE R2, R5, 0x4, R2 ;  /* 0x0000000405027825 */ /* 0x000fe200078e0202 */
[----:B------:R-:W-:-:S07]  /*65b0*/  UIADD3 UR8, UPT, UPT, UR8, 0x40, URZ ;  /* 0x0000004008087890 */ /* 0x000fce000fffe0ff */
[----:B------:R-:W-:Y:S05]  /*65c0*/  BRA.U !UP0, `(.L_x_4183) ;  /* 0xffffffb508607547 */ /* 0x000fea000b83ffff */
.L_x_4174:
[----:B------:R-:W0:Y:S01]  /*65d0*/  S2R R0, SR_CTAID.X ;  /* 0x0000000000007919 */ /* 0x000e220000002500 */
[----:B------:R-:W1:Y:S01]  /*65e0*/  S2UR UR4, SR_CTAID.Y ;  /* 0x00000000000479c3 */ /* 0x000e620000002600 */
[----:B------:R-:W0:Y:S07]  /*65f0*/  S2R R3, SR_TID.X ;  /* 0x0000000000037919 */ /* 0x000e2e0000002100 */
[----:B------:R-:W2:Y:S01]  /*6600*/  LDC.64 R4, c[0x0][0x3a0] ;  /* 0x0000e800ff047b82 */ /* 0x000ea20000000a00 */
[----:B-1----:R-:W-:Y:S01]  /*6610*/  USHF.L.U32 UR4, UR4, 0x1, URZ ;  /* 0x0000000104047899 */ /* 0x002fe200080006ff */
[----:B0-----:R-:W-:-:S05]  /*6620*/  LEA R0, R0, R3, 0x6 ;  /* 0x0000000300007211 */ /* 0x001fca00078e30ff */
[----:B------:R-:W-:Y:S02]  /*6630*/  MOV R3, UR4 ;  /* 0x0000000400037c02 */ /* 0x000fe40008000f00 */
        /* <DEDUP_REMOVED lines=13> */
.L_x_4187:
[----:B------:R-:W0:Y:S02]  /*6710*/  LDS R2, [R0] ;  /* 0x0000000000027984 */ /* 0x000e240000000800 */
[----:B0-----:R-:W-:-:S05]  /*6720*/  HFMA2 R3, R2, 1, 1, R26 ;  /* 0x3c003c0002037831 */ /* 0x001fca000000001a */
[----:B------:R-:W0:Y:S02]  /*6730*/  ATOMS.CAST.SPIN P1, [R0], R2, R3 ;  /* 0x000000020000758d */ /* 0x000e240001820003 */
[----:B0-----:R-:W-:Y:S05]  /*6740*/  @!P1 BRA `(.L_x_4187) ;  /* 0xfffffffc00f09947 */ /* 0x001fea000383ffff */
[----:B------:R-:W-:Y:S05]  /*6750*/  BRA `(.L_x_4185) ;  /* 0x00000000000c7947 */ /* 0x000fea0003800000 */
.L_x_4186:
[----:B------:R-:W2:Y:S02]  /*6760*/  LD.E R0, desc[UR20][R4.64] ;  /* 0x0000001404007980 */ /* 0x000ea4000c101900 */
[----:B--2---:R-:W-:-:S05]  /*6770*/  IADD3 R3, PT, PT, R26, R0, RZ ;  /* 0x000000001a037210 */ /* 0x004fca0007ffe0ff */
[----:B------:R0:W-:Y:S02]  /*6780*/  ST.E desc[UR20][R4.64], R3 ;  /* 0x0000000304007985 */ /* 0x0001e4000c101914 */
.L_x_4185:
[----:B------:R-:W-:Y:S05]  /*6790*/  BSYNC.RECONVERGENT B0 ;  /* 0x0000000000007941 */ /* 0x000fea0003800200 */
.L_x_4184:
[----:B------:R1:W-:Y:S01]  /*67a0*/  ATOM.E.ADD.F16x2.RN.STRONG.GPU P1, RZ, desc[UR20][R4.64+0x4], R27 ;  /* 0x8000041b04ff79a2 */ /* 0x0003e2000c12e114 */
[----:B------:R-:W-:Y:S04]  /*67b0*/  BSSY.RECONVERGENT B0, `(.L_x_4188) ;  /* 0x000000e000007945 */ /* 0x000fe80003800200 */
[----:B-1----:R-:W-:Y:S05]  /*67c0*/  @P1 BRA `(.L_x_4189) ;  /* 0x0000000000301947 */ /* 0x002fea0003800000 */
[----:B------:R-:W1:Y:S02]  /*67d0*/  QSPC.E.S P1, RZ, [R4+0x4] ;  /* 0x0000040004ff73aa */ /* 0x000e640000020500 */
[----:B-1----:R-:W-:Y:S05]  /*67e0*/  @!P1 BRA `(.L_x_4190) ;  /* 0x00000000001c9947 */ /* 0x002fea0003800000 */
[----:B------:R-:W-:-:S04]  /*67f0*/  MOV R2, R4 ;  /* 0x0000000400027202 */ /* 0x000fc80000000f00 */
[----:B------:R-:W-:-:S07]  /*6800*/  MOV R0, R2 ;  /* 0x0000000200007202 */ /* 0x000fce0000000f00 */
.L_x_4191:
[----:B------:R-:W0:Y:S02]  /*6810*/  LDS R2, [R0+0x4] ;  /* 0x0000040000027984 */ /* 0x000e240000000800 */
[----:B0-----:R-:W-:-:S05]  /*6820*/  HADD2 R3, R2, R27 ;  /* 0x0000001b02037230 */ /* 0x001fca0000000000 */
[----:B------:R-:W0:Y:S02]  /*6830*/  ATOMS.CAST.SPIN P1, [R0+0x4], R2, R3 ;  /* 0x000004020000758d */ /* 0x000e240001820003 */
[----:B0-----:R-:W-:Y:S05]  /*6840*/  @!P1 BRA `(.L_x_4191) ;  /* 0xfffffffc00f09947 */ /* 0x001fea000383ffff */
[----:B------:R-:W-:Y:S05]  /*6850*/  BRA `(.L_x_4189) ;  /* 0x00000000000c7947 */ /* 0x000fea0003800000 */
.L_x_4190:
[----:B------:R-:W0:Y:S02]  /*6860*/  LD.E R0, desc[UR20][R4.64+0x4] ;  /* 0x0000041404007980 */ /* 0x000e24000c101900 */
[----:B0-----:R-:W-:-:S05]  /*6870*/  IADD3 R3, PT, PT, R27, R0, RZ ;  /* 0x000000001b037210 */ /* 0x001fca0007ffe0ff */
[----:B------:R1:W-:Y:S02]  /*6880*/  ST.E desc[UR20][R4.64+0x4], R3 ;  /* 0x0000040304007985 */ /* 0x0003e4000c101914 */
.L_x_4189:
[----:B------:R-:W-:Y:S05]  /*6890*/  BSYNC.RECONVERGENT B0 ;  /* 0x0000000000007941 */ /* 0x000fea0003800200 */
.L_x_4188:
        /* <DEDUP_REMOVED lines=10> */
.L_x_4195:
[----:B------:R-:W0:Y:S02]  /*6940*/  LDS R2, [R0] ;  /* 0x0000000000027984 */ /* 0x000e240000000800 */
[----:B0-----:R-:W-:-:S05]  /*6950*/  HFMA2 R3, R2, 1, 1, R28 ;  /* 0x3c003c0002037831 */ /* 0x001fca000000001c */
[----:B------:R-:W0:Y:S02]  /*6960*/  ATOMS.CAST.SPIN P0, [R0], R2, R3 ;  /* 0x000000020000758d */ /* 0x000e240001800003 */
[----:B0-----:R-:W-:Y:S05]  /*6970*/  @!P0 BRA `(.L_x_4195) ;  /* 0xfffffffc00f08947 */ /* 0x001fea000383ffff */
[----:B------:R-:W-:Y:S05]  /*6980*/  BRA `(.L_x_4193) ;  /* 0x00000000000c7947 */ /* 0x000fea0003800000 */
.L_x_4194:
[----:B------:R-:W2:Y:S02]  /*6990*/  LD.E R0, desc[UR20][R4.64] ;  /* 0x0000001404007980 */ /* 0x000ea4000c101900 */
[----:B--2---:R-:W-:-:S05]  /*69a0*/  IADD3 R3, PT, PT, R28, R0, RZ ;  /* 0x000000001c037210 */ /* 0x004fca0007ffe0ff */
[----:B------:R0:W-:Y:S02]  /*69b0*/  ST.E desc[UR20][R4.64], R3 ;  /* 0x0000000304007985 */ /* 0x0001e4000c101914 */
.L_x_4193:
[----:B------:R-:W-:Y:S05]  /*69c0*/  BSYNC.RECONVERGENT B0 ;  /* 0x0000000000007941 */ /* 0x000fea0003800200 */
.L_x_4192:
[----:B------:R1:W-:Y:S02]  /*69d0*/  ATOM.E.ADD.F16x2.RN.STRONG.GPU P0, RZ, desc[UR20][R4.64+0x4], R29 ;  /* 0x8000041d04ff79a2 */ /* 0x0003e4000c10e114 */
[----:B-1----:R-:W-:Y:S05]  /*69e0*/  @P0 EXIT ;  /* 0x000000000000094d */ /* 0x002fea0003800000 */
[----:B------:R-:W1:Y:S02]  /*69f0*/  QSPC.E.S P0, RZ, [R4+0x4] ;  /* 0x0000040004ff73aa */ /* 0x000e640000000500 */
[----:B-1----:R-:W-:Y:S05]  /*6a00*/  @!P0 BRA `(.L_x_4196) ;  /* 0x00000000001c8947 */ /* 0x002fea0003800000 */
[----:B------:R-:W-:-:S04]  /*6a10*/  MOV R2, R4 ;  /* 0x0000000400027202 */ /* 0x000fc80000000f00 */
[----:B------:R-:W-:-:S07]  /*6a20*/  MOV R0, R2 ;  /* 0x0000000200007202 */ /* 0x000fce0000000f00 */
.L_x_4197:
[----:B------:R-:W0:Y:S02]  /*6a30*/  LDS R2, [R0+0x4] ;  /* 0x0000040000027984 */ /* 0x000e240000000800 */
[----:B0-----:R-:W-:-:S05]  /*6a40*/  HADD2 R3, R2, R29 ;  /* 0x0000001d02037230 */ /* 0x001fca0000000000 */
[----:B------:R-:W0:Y:S02]  /*6a50*/  ATOMS.CAST.SPIN P0, [R0+0x4], R2, R3 ;  /* 0x000004020000758d */ /* 0x000e240001800003 */
[----:B0-----:R-:W-:Y:S05]  /*6a60*/  @!P0 BRA `(.L_x_4197) ;  /* 0xfffffffc00f08947 */ /* 0x001fea000383ffff */
[----:B------:R-:W-:Y:S05]  /*6a70*/  EXIT ;  /* 0x000000000000794d */ /* 0x000fea0003800000 */
.L_x_4196:
[----:B------:R-:W0:Y:S02]  /*6a80*/  LD.E R0, desc[UR20][R4.64+0x4] ;  /* 0x0000041404007980 */ /* 0x000e24000c101900 */
[----:B0-----:R-:W-:-:S05]  /*6a90*/  IADD3 R3, PT, PT, R29, R0, RZ ;  /* 0x000000001d037210 */ /* 0x001fca0007ffe0ff */
[----:B------:R-:W-:Y:S01]  /*6aa0*/  ST.E desc[UR20][R4.64+0x4], R3 ;  /* 0x0000040304007985 */ /* 0x000fe2000c101914 */
[----:B------:R-:W-:Y:S05]  /*6ab0*/  EXIT ;  /* 0x000000000000794d */ /* 0x000fea0003800000 */
.L_x_4198:
        /* <DEDUP_REMOVED lines=12> */
.L_x_5339:


//--------------------- .text._Z23gemm_half_q_half_kernelILi2ELi190ELb1ELb0ELi32EEvPK6__halfPKjS4_S2_PS0_iiiiPKtS7_iiiiiibS2_i --------------------------
	.section	.text._Z23gemm_half_q_half_kernelILi2ELi190ELb1ELb0ELi32EEvPK6__halfPKjS4_S2_PS0_iiiiPKtS7_iiiiiibS2_i,"ax",@progbits
	.align	128
        .global         _Z23gemm_half_q_half_kernelILi2ELi190ELb1ELb0ELi32EEvPK6__halfPKjS4_S2_PS0_iiiiPKtS7_iiiiiibS2_i
        .type           _Z23gemm_half_q_half_kernelILi2ELi190ELb1ELb0ELi32EEvPK6__halfPKjS4_S2_PS0_iiiiPKtS7_iiiiiibS2_i,@function
        .size           _Z23gemm_half_q_half_kernelILi2ELi190ELb1ELb0ELi32EEvPK6__halfPKjS4_S2_PS0_iiiiPKtS7_iiiiiibS2_i,(.L_x_5340 - _Z23gemm_half_q_half_kernelILi2ELi190ELb1ELb0ELi32EEvPK6__halfPKjS4_S2_PS0_iiiiPKtS7_iiiiiibS2_i)
        .other          _Z23gemm_half_q_half_kernelILi2ELi190ELb1ELb0ELi32EEvPK6__halfPKjS4_S2_PS0_iiiiPKtS7_iiiiiibS2_i,@"STO_CUDA_ENTRY STV_DEFAULT"
_Z23gemm_half_q_half_kernelILi2ELi190ELb1ELb0ELi32EEvPK6__halfPKjS4_S2_PS0_iiiiPKtS7_iiiiiibS2_i:
.text._Z23gemm_half_q_half_kernelILi2ELi190ELb1ELb0ELi32EEvPK6__halfPKjS4_S2_PS0_iiiiPKtS7_iiiiiibS2_i:
[----:B------:R-:W-:Y:S01]  /*0000*/  LDC R1, c[0x0][0x37c] ;  /* 0x0000df00ff017b82 */ /* 0x000fe20000000800 */
[----:B------:R-:W0:Y:S07]  /*0010*/  S2R R4, SR_CTAID.Y ;  /* 0x0000000000047919 */ /* 0x000e2e0000002600 */
[----:B------:R-:W0:Y:S02]  /*0020*/  LDC R3, c[0x0][0x3a8] ;  /* 0x0000ea00ff037b82 */ /* 0x000e240000000800 */
[----:B0-----:R-:W-:-:S05]  /*0030*/  IMAD R0, R4, -0x2, R3 ;  /* 0xfffffffe04007824 */ /* 0x001fca00078e0203 */
        /* <DEDUP_REMOVED lines=16> */
[----:B------:R-:W1:Y:S01]  /*0140*/  LDCU UR7, c[0x0][0x3b0] ;  /* 0x00007600ff0777ac */ /* 0x000e620008000800 */
[----:B------:R-:W2:Y:S01]  /*0150*/  S2UR UR4, SR_CTAID.X ;  /* 0x00000000000479c3 */ /* 0x000ea20000002500 */
[----:B------:R-:W-:Y:S01]  /*0160*/  HFMA2 R14, -RZ, RZ, 0, 1.1920928955078125e-07 ;  /* 0x00000002ff0e7431 */ /* 0x000fe200000001ff */
[----:B------:R-:W3:Y:S01]  /*0170*/  S2R R2, SR_TID.X ;  /* 0x0000000000027919 */ /* 0x000ee20000002100 */
[----:B------:R-:W-:Y:S01]  /*0180*/  BSSY.RECONVERGENT B0, `(.L_x_4199) ;  /* 0x00000bc000007945 */ /* 0x000fe20003800200 */
[----:B------:R-:W-:Y:S02]  /*0190*/  ISETP.EQ.OR P1, PT, R6, RZ, !P0 ;  /* 0x000000ff0600720c */ /* 0x000fe40004722670 */
[----:B------:R-:W-:Y:S01]  /*01a0*/  SEL R14, R14, 0x1, P0 ;  /* 0x000000010e0e7807 */ /* 0x000fe20000000000 */
[----:B--2---:R-:W-:Y:S01]  /*01b0*/  USHF.L.U32 UR4, UR4, 0x7, URZ ;  /* 0x0000000704047899 */ /* 0x004fe200080006ff */
[----:B0-----:R-:W-:-:S04]  /*01c0*/  SHF.L.U32 R5, R3, 0x5, RZ ;  /* 0x0000000503057819 */ /* 0x001fc800000006ff */
[C---:B------:R-:W-:Y:S02]  /*01d0*/  IADD3 R40, PT, PT, R5.reuse, 0x20, RZ ;  /* 0x0000002005287810 */ /* 0x040fe40007ffe0ff */
[----:B---3--:R-:W-:Y:S02]  /*01e0*/  IADD3 R22, PT, PT, R5, R2, RZ ;  /* 0x0000000205167210 */ /* 0x008fe40007ffe0ff */
[----:B-1----:R-:W-:Y:S02]  /*01f0*/  VIMNMX R38, PT, PT, R40, UR7, PT ;  /* 0x0000000728267c48 */ /* 0x002fe4000bfe0100 */
        /* <DEDUP_REMOVED lines=32> */
.L_x_4204:
[C---:B------:R-:W-:Y:S02]  /*0400*/  IADD3 R8, PT, PT, R15.reuse, UR7, RZ ;  /* 0x000000070f087c10 */ /* 0x040fe4000fffe0ff */
[----:B------:R-:W-:Y:S02]  /*0410*/  IADD3 R7, P2, PT, R22, R15, RZ ;  /* 0x0000000f16077210 */ /* 0x000fe40007f5e0ff */
[----:B------:R-:W-:Y:S02]  /*0420*/  IADD3 R9, PT, PT, R8, UR7, RZ ;  /* 0x0000000708097c10 */ /* 0x000fe4000fffe0ff */
[----:B------:R-:W-:Y:S02]  /*0430*/  LEA.HI.X.SX32 R10, R15, RZ, 0x1, P2 ;  /* 0x000000ff0f0a7211 */ /* 0x000fe400010f0eff */
        /* <DEDUP_REMOVED lines=28> */
.L_x_4203:
        /* <DEDUP_REMOVED lines=20> */
.L_x_4205:
[----:B------:R-:W-:-:S13]  /*0740*/  ISETP.EQ.AND P2, PT, R16, RZ, PT ;  /* 0x000000ff1000720c */ /* 0x000fda0003f42270 */
[----:B------:R-:W-:Y:S05]  /*0750*/  @!P0 BRA P2, `(.L_x_4200) ;  /* 0x0000000400788947 */ /* 0x000fea0001000000 */
.L_x_4202:
        /* <DEDUP_REMOVED lines=12> */
.L_x_4201:
        /* <DEDUP_REMOVED lines=16> */
.L_x_4208:
        /* <DEDUP_REMOVED lines=32> */
.L_x_4207:
        /* <DEDUP_REMOVED lines=21> */
.L_x_4209:
[----:B------:R-:W-:-:S13]  /*0c70*/  ISETP.NE.OR P0, PT, R16, RZ, P0 ;  /* 0x000000ff1000720c */ /* 0x000fda0000705670 */
[----:B------:R-:W-:Y:S05]  /*0c80*/  @!P0 BRA `(.L_x_4200) ;  /* 0x00000000002c8947 */ /* 0x000fea0003800000 */
.L_x_4206:
        /* <DEDUP_REMOVED lines=11> */
.L_x_4200:
[----:B------:R-:W-:Y:S05]  /*0d40*/  BSYNC.RECONVERGENT B0 ;  /* 0x0000000000007941 */ /* 0x000fea0003800200 */
.L_x_4199:
        /* <DEDUP_REMOVED lines=21> */
.L_x_4213:
        /* <DEDUP_REMOVED lines=15> */
.L_x_4212:
        /* <DEDUP_REMOVED lines=12> */
.L_x_4214:
[----:B------:R-:W-:-:S13]  /*1050*/  ISETP.NE.OR P0, PT, R16, RZ, P0 ;  /* 0x000000ff1000720c */ /* 0x000fda0000705670 */
[----:B------:R-:W-:Y:S05]  /*1060*/  @!P0 BRA `(.L_x_4210) ;  /* 0x00000000001c8947 */ /* 0x000fea0003800000 */
.L_x_4211:
[----:B0-----:R-:W0:Y:S02]  /*1070*/  LDC.64 R6, c[0x0][0x3a0] ;  /* 0x0000e800ff067b82 */ /* 0x001e240000000a00 */
.L_x_4215:
[----:B0-----:R-:W-:Y:S01]  /*1080*/  IMAD.WIDE R8, R4, 0x2, R6 ;  /* 0x0000000204087825 */ /* 0x001fe200078e0206 */
[----:B------:R-:W-:Y:S02]  /*1090*/  IADD3 R16, PT, PT, R16, 0x1, RZ ;  /* 0x0000000110107810 */ /* 0x000fe40007ffe0ff */
[----:B------:R-:W-:Y:S02]  /*10a0*/  IADD3 R4, PT, PT, R4, R39, RZ ;  /* 0x0000002704047210 */ /* 0x000fe40007ffe0ff */
[----:B------:R1:W-:Y:S01]  /*10b0*/  STG.E.64 desc[UR8][R8.64], RZ ;  /* 0x000000ff08007986 */ /* 0x0003e2000c101b08 */
[----:B------:R-:W-:-:S13]  /*10c0*/  ISETP.NE.AND P0, PT, R16, RZ, PT ;  /* 0x000000ff1000720c */ /* 0x000fda0003f05270 */
[----:B-1----:R-:W-:Y:S05]  /*10d0*/  @P0 BRA `(.L_x_4215) ;  /* 0xfffffffc00e80947 */ /* 0x002fea000383ffff */
.L_x_4210:
[----:B------:R-:W1:Y:S01]  /*10e0*/  LDCU UR5, c[0x0][0x3c8] ;  /* 0x00007900ff0577ac */ /* 0x000e620008000800 */
[----:B------:R-:W-:Y:S01]  /*10f0*/  BAR.SYNC.DEFER_BLOCKING 0x0 ;  /* 0x0000000000007b1d */ /* 0x000fe20000010000 */
[----:B------:R-:W-:-:S05]  /*1100*/  ISETP.GE.AND P0, PT, R5, UR7, PT ;  /* 0x0000000705007c0c */ /* 0x000fca000bf06270 */
        /* <DEDUP_REMOVED lines=17> */
.L_x_4217:
        /* <DEDUP_REMOVED lines=25> */
[----:B------:R-:W-:Y:S02]  /*13b0*/  IADD3 R2, PT, PT, R2, 0x1, R3 ;  /* 0x0000000102027810 */ /* 0x000fe40007ffe003 */
[----:B------:R-:W-:Y:S01]  /*13c0*/  IADD3 R19, PT, PT, R16, 0x1, R19 ;  /* 0x0000000110137810 */ /* 0x000fe20007ffe013 */
[----:B------:R-:W-:Y:S01]  /*13d0*/  IMAD R3, R14, R14, R14 ;  /* 0x0000000e0e037224 */ /* 0x000fe200078e020e */
[----:B---3--:R-:W-:Y:S01]  /*13e0*/  IADD3 R15, PT, PT, R8, R15, RZ ;  /* 0x0000000f080f7210 */ /* 0x008fe20007ffe0ff */
[----:B------:R-:W-:Y:S01]  /*13f0*/  IMAD R16, R17, R17, R17 ;  /* 0x0000001111107224 */ /* 0x000fe200078e0211 */
[----:B------:R-:W4:Y:S02]  /*1400*/  I2F.F16 R37, R19 ;  /* 0x0000001300257306 */ /* 0x000f240000200c00 */
[----:B------:R-:W-:-:S02]  /*1410*/  IADD3 R3, PT, PT, R14, 0x1, R3 ;  /* 0x000000010e037810 */ /* 0x000fc40007ffe003 */
[----:B------:R-:W-:Y:S02]  /*1420*/  IADD3 R16, PT, PT, R17, 0x1, R16 ;  /* 0x0000000111107810 */ /* 0x000fe40007ffe010 */
[----:B------:R-:W-:Y:S02]  /*1430*/  ISETP.GE.AND P0, PT, R15, R38, PT ;  /* 0x000000260f00720c */ /* 0x000fe40003f06270 */
[----:B0-----:R-:W0:Y:S01]  /*1440*/  I2F.F16 R7, R16 ;  /* 0x0000001000077306 */ /* 0x001e220000200c00 */
[----:B----4-:R-:W-:-:S07]  /*1450*/  HMUL2 R37, R37.H0_H0, R6.H0_H0 ;  /* 0x2000000625257232 */ /* 0x010fce0000000800 */
[----:B------:R-:W2:Y:S01]  /*1460*/  I2F.F16 R35, R2 ;  /* 0x0000000200237306 */ /* 0x000ea20000200c00 */
[----:B0-----:R-:W-:-:S07]  /*1470*/  HMUL2 R36, R7.H0_H0, R6.H0_H0 ;  /* 0x2000000607247232 */ /* 0x001fce0000000800 */
[----:B------:R-:W0:Y:S01]  /*1480*/  I2F.F16 R3, R3 ;  /* 0x0000000300037306 */ /* 0x000e220000200c00 */
[-C--:B--2---:R-:W-:Y:S02]  /*1490*/  HMUL2 R35, R35.H0_H0, R6.reuse.H0_H0 ;  /* 0x2000000623237232 */ /* 0x084fe40000000800 */
[----:B0-----:R-:W-:Y:S01]  /*14a0*/  HMUL2 R34, R3.H0_H0, R6.H0_H0 ;  /* 0x2000000603227232 */ /* 0x001fe20000000800 */
[----:B------:R-:W-:Y:S06]  /*14b0*/  @!P0 BRA `(.L_x_4217) ;  /* 0xfffffffc00588947 */ /* 0x000fec000383ffff */
.L_x_4216:
[C---:B------:R-:W-:Y:S01]  /*14c0*/  ISETP.GT.AND P0, PT, R5.reuse, UR5, PT ;  /* 0x0000000505007c0c */ /* 0x040fe2000bf04270 */
[----:B------:R-:W-:Y:S01]  /*14d0*/  HFMA2 R4, -RZ, RZ, 0, 0 ;  /* 0x00000000ff047431 */ /* 0x000fe200000001ff */
[----:B------:R-:W-:Y:S01]  /*14e0*/  SHF.R.S32.HI R3, RZ, 0x1f, R18 ;  /* 0x0000001fff037819 */ /* 0x000fe20000011412 */
[----:B------:R-:W-:Y:S01]  /*14f0*/  HFMA2 R2, -RZ, RZ, 0, 0 ;  /* 0x00000000ff027431 */ /* 0x000fe200000001ff */
[----:B--2---:R-:W-:Y:S02]  /*1500*/  ISETP.GT.AND P2, PT, R5, UR12, PT ;  /* 0x0000000c05007c0c */ /* 0x004fe4000bf44270 */
[----:B0-----:R-:W-:Y:S02]  /*1510*/  CS2R R8, SRZ ;  /* 0x0000000000087805 */ /* 0x001fe4000001ff00 */
        /* <DEDUP_REMOVED lines=14> */
.L_x_4218:
        /* <DEDUP_REMOVED lines=8> */
.L_x_4219:
        /* <DEDUP_REMOVED lines=8> */
.L_x_4220:
        /* <DEDUP_REMOVED lines=8> */
.L_x_4221:
        /* <DEDUP_REMOVED lines=8> */
.L_x_4222:
[----:B------:R-:W-:Y:S01]  /*1800*/  LEA R2, R11, R2, 0x3 ;  /* 0x000000020b027211 */ /* 0x000fe200078e18ff */
[----:B------:R-:W0:Y:S01]  /*1810*/  LDCU.64 UR10, c[0x0][0x388] ;  /* 0x00007100ff0a77ac */ /* 0x000e220008000a00 */
[----:B------:R-:W1:Y:S01]  /*1820*/  S2UR UR6, SR_CgaCtaId ;  /* 0x00000000000679c3 */ /* 0x000e620000008800 */
[----:B------:R-:W-:Y:S02]  /*1830*/  PRMT R72, RZ, 0x5410, RZ ;  /* 0x00005410ff487816 */ /* 0x000fe400000000ff */
[----:B------:R-:W-:Y:S01]  /*1840*/  IADD3 R2, PT, PT, R7, R2, R4 ;  /* 0x0000000207027210 */ /* 0x000fe20007ffe004 */
[----:B------:R-:W-:Y:S01]  /*1850*/  UISETP.LT.AND UP0, UPT, UR7, UR5, UPT ;  /* 0x000000050700728c */ /* 0x000fe2000bf01270 */
[----:B------:R-:W-:Y:S02]  /*1860*/  PRMT R71, RZ, 0x5410, RZ ;  /* 0x00005410ff477816 */ /* 0x000fe400000000ff */
[----:B------:R-:W-:Y:S01]  /*1870*/  IADD3 R2, PT, PT, R9, R2, R8 ;  /* 0x0000000209027210 */ /* 0x000fe20007ffe008 */
[----:B------:R-:W-:Y:S01]  /*1880*/  USEL UR4, UR7, UR5, UP0 ;  /* 0x0000000507047287 */ /* 0x000fe20008000000 */
[----:B------:R-:W-:-:S02]  /*1890*/  PRMT R118, RZ, 0x5410, RZ ;  /* 0x00005410ff767816 */ /* 0x000fc400000000ff */
[----:B------:R-:W-:Y:S01]  /*18a0*/  UMOV UR5, 0x400 ;  /* 0x0000040000057882 */ /* 0x000fe20000000000 */
[----:B------:R-:W-:Y:S01]  /*18b0*/  IMAD R3, R2, R39, RZ ;  /* 0x0000002702037224 */ /* 0x000fe200078e02ff */
[----:B------:R-:W-:Y:S02]  /*18c0*/  SHF.R.S32.HI R2, RZ, 0x1f, R0 ;  /* 0x0000001fff027819 */ /* 0x000fe40000011400 */
[----:B------:R-:W-:Y:S02]  /*18d0*/  PRMT R119, RZ, 0x5410, RZ ;  /* 0x00005410ff777816 */ /* 0x000fe400000000ff */
[----:B------:R-:W-:-:S04]  /*18e0*/  IADD3 R0, P0, PT, R0, R3, RZ ;  /* 0x0000000300007210 */ /* 0x000fc80007f1e0ff */
[----:B------:R-:W-:Y:S02]  /*18f0*/  LEA.HI.X.SX32 R3, R3, R2, 0x1, P0 ;  /* 0x0000000203037211 */ /* 0x000fe400000f0eff */
        /* <DEDUP_REMOVED lines=9> */
[----:B------:R-:W-:-:S05]  /*1990*/  IMAD.WIDE R16, R39, 0x4, R8 ;  /* 0x0000000427107825 */ /* 0x000fca00078e0208 */
[----:B------:R-:W4:Y:S01]  /*19a0*/  LDG.E.128.CONSTANT R28, desc[UR8][R16.64] ;  /* 0x00000008101c7981 */ /* 0x000f22000c1e9d00 */
[----:B------:R-:W-:-:S05]  /*19b0*/  IMAD.WIDE R10, R39, 0x4, R16 ;  /* 0x00000004270a7825 */ /* 0x000fca00078e0210 */
[----:B------:R-:W4:Y:S01]  /*19c0*/  LDG.E.128.CONSTANT R4, desc[UR8][R10.64] ;  /* 0x000000080a047981 */ /* 0x000f22000c1e9d00 */
[----:B------:R-:W-:-:S05]  /*19d0*/  IMAD.WIDE R2, R39, 0x4, R10 ;  /* 0x0000000427027825 */ /* 0x000fca00078e020a */
[----:B-----5:R0:W4:Y:S02]  /*19e0*/  LDG.E.128.CONSTANT R20, desc[UR8][R2.64] ;  /* 0x0000000802147981 */ /* 0x020124000c1e9d00 */
[----:B0-----:R-:W-:Y:S01]  /*19f0*/  IMAD.WIDE R2, R39, 0x4, R2 ;  /* 0x0000000427027825 */ /* 0x001fe200078e0202 */
[----:B--2---:R-:W-:Y:S02]  /*1a00*/  LOP3.LUT R8, R13, 0xff, RZ, 0xc0, !PT ;  /* 0x000000ff0d087812 */ /* 0x004fe400078ec0ff */
[----:B------:R-:W-:Y:S02]  /*1a10*/  LOP3.LUT R0, R12, 0xff, RZ, 0xc0, !PT ;  /* 0x000000ff0c007812 */ /* 0x000fe400078ec0ff */
[----:B------:R-:W-:Y:S02]  /*1a20*/  IADD3 R8, PT, PT, R8, -0x80, RZ ;  /* 0xffffff8008087810 */ /* 0x000fe40007ffe0ff */
[----:B------:R-:W-:Y:S02]  /*1a30*/  LEA.HI R57, R12, 0xffffff80, RZ, 0x8 ;  /* 0xffffff800c397811 */ /* 0x000fe400078f40ff */
[----:B------:R0:W1:Y:S01]  /*1a40*/  I2F.F16 R52, R8 ;  /* 0x0000000800347306 */ /* 0x0000620000200c00 */
[----:B------:R-:W-:-:S02]  /*1a50*/  IADD3 R0, PT, PT, R0, -0x80, RZ ;  /* 0xffffff8000007810 */ /* 0x000fc40007ffe0ff */
[C---:B------:R-:W-:Y:S02]  /*1a60*/  LOP3.LUT R9, R14.reuse, 0xff, RZ, 0xc0, !PT ;  /* 0x000000ff0e097812 */ /* 0x040fe400078ec0ff */
[----:B------:R-:W-:Y:S02]  /*1a70*/  LOP3.LUT R10, R15, 0xff, RZ, 0xc0, !PT ;  /* 0x000000ff0f0a7812 */ /* 0x000fe400078ec0ff */
[----:B------:R-:W-:Y:S01]  /*1a80*/  LEA.HI R56, R13, 0xffffff80, RZ, 0x8 ;  /* 0xffffff800d387811 */ /* 0x000fe200078f40ff */
[----:B------:R-:W2:Y:S01]  /*1a90*/  I2F.F16 R57, R57 ;  /* 0x0000003900397306 */ /* 0x000ea20000200c00 */
[----:B0-----:R-:W-:Y:S02]  /*1aa0*/  SHF.R.U32.HI R8, RZ, 0x8, R13 ;  /* 0x00000008ff087819 */ /* 0x001fe4000001160d */
[----:B------:R-:W-:Y:S02]  /*1ab0*/  LEA.HI R55, R14, 0xffffff80, RZ, 0x8 ;  /* 0xffffff800e377811 */ /* 0x000fe400078f40ff */
[----:B------:R-:W-:-:S02]  /*1ac0*/  LOP3.LUT R8, R8, 0xff, RZ, 0xc0, !PT ;  /* 0x000000ff08087812 */ /* 0x000fc400078ec0ff */
[----:B------:R-:W-:Y:S01]  /*1ad0*/  IADD3 R9, PT, PT, R9, -0x80, RZ ;  /* 0xffffff8009097810 */ /* 0x000fe20007ffe0ff */
[----:B------:R0:W1:Y:S01]  /*1ae0*/  I2F.F16 R53, R0 ;  /* 0x0000000000357306 */ /* 0x0000620000200c00 */
[----:B------:R-:W-:Y:S02]  /*1af0*/  IADD3 R61, PT, PT, R8, -0x80, RZ ;  /* 0xffffff80083d7810 */ /* 0x000fe40007ffe0ff */
[----:B------:R-:W-:Y:S02]  /*1b00*/  SHF.R.U32.HI R8, RZ, 0x8, R14 ;  /* 0x00000008ff087819 */ /* 0x000fe4000001160e */
[----:B------:R-:W-:Y:S02]  /*1b10*/  IADD3 R10, PT, PT, R10, -0x80, RZ ;  /* 0xffffff800a0a7810 */ /* 0x000fe40007ffe0ff */
[----:B------:R-:W-:Y:S01]  /*1b20*/  LOP3.LUT R8, R8, 0xff, RZ, 0xc0, !PT ;  /* 0x000000ff08087812 */ /* 0x000fe200078ec0ff */
[----:B------:R-:W1:Y:S01]  /*1b30*/  I2F.F16 R56, R56 ;  /* 0x0000003800387306 */ /* 0x000e620000200c00 */
[----:B0-----:R-:W-:-:S02]  /*1b40*/  SHF.R.U32.HI R0, RZ, 0x8, R12 ;  /* 0x00000008ff007819 */ /* 0x001fc4000001160c */
[----:B------:R-:W-:Y:S02]  /*1b50*/  SHF.R.U32.HI R12, RZ, 0x10, R12 ;  /* 0x00000010ff0c7819 */ /* 0x000fe4000001160c */
[----:B------:R-:W-:Y:S02]  /*1b60*/  LOP3.LUT R0, R0, 0xff, RZ, 0xc0, !PT ;  /* 0x000000ff00007812 */ /* 0x000fe400078ec0ff */
[----:B------:R-:W-:Y:S01]  /*1b70*/  SHF.R.U32.HI R13, RZ, 0x10, R13 ;  /* 0x00000010ff0d7819 */ /* 0x000fe2000001160d */
[----:B------:R-:W0:Y:S01]  /*1b80*/  I2F.F16 R51, R9 ;  /* 0x0000000900337306 */ /* 0x000e220000200c00 */
[----:B------:R-:W-:Y:S02]  /*1b90*/  IADD3 R70, PT, PT, R8, -0x80, RZ ;  /* 0xffffff8008467810 */ /* 0x000fe40007ffe0ff */
[----:B------:R-:W-:Y:S02]  /*1ba0*/  IADD3 R0, PT, PT, R0, -0x80, RZ ;  /* 0xffffff8000007810 */ /* 0x000fe40007ffe0ff */
[----:B------:R-:W-:-:S03]  /*1bb0*/  LEA.HI R54, R15, 0xffffff80, RZ, 0x8 ;  /* 0xffffff800f367811 */ /* 0x000fc600078f40ff */
[----:B------:R4:W0:Y:S01]  /*1bc0*/  I2F.F16 R50, R10 ;  /* 0x0000000a00327306 */ /* 0x0008220000200c00 */
[----:B------:R-:W-:Y:S02]  /*1bd0*/  LOP3.LUT R12, R12, 0xff, RZ, 0xc0, !PT ;  /* 0x000000ff0c0c7812 */ /* 0x000fe400078ec0ff */
[----:B------:R-:W-:Y:S02]  /*1be0*/  LOP3.LUT R13, R13, 0xff, RZ, 0xc0, !PT ;  /* 0x000000ff0d0d7812 */ /* 0x000fe400078ec0ff */
[----:B------:R-:W-:Y:S02]  /*1bf0*/  SHF.R.U32.HI R14, RZ, 0x10, R14 ;  /* 0x00000010ff0e7819 */ /* 0x000fe4000001160e */
[----:B---3--:R-:W-:Y:S01]  /*1c00*/  LEA.HI R47, R26, 0xffffff80, RZ, 0x8 ;  /* 0xffffff801a2f7811 */ /* 0x008fe200078f40ff */
[----:B------:R-:W3:Y:S01]  /*1c10*/  I2F.F16 R55, R55 ;  /* 0x0000003700377306 */ /* 0x000ee20000200c00 */
[----:B----4-:R4:W2:Y:S01]  /*1c20*/  LDG.E.128.CONSTANT R8, desc[UR8][R2.64] ;  /* 0x0000000802087981 */ /* 0x0108a2000c1e9d00 */
[----:B------:R-:W-:-:S02]  /*1c30*/  IADD3 R12, PT, PT, R12, -0x80, RZ ;  /* 0xffffff800c0c7810 */ /* 0x000fc40007ffe0ff */
[----:B------:R-:W-:Y:S02]  /*1c40*/  IADD3 R13, PT, PT, R13, -0x80, RZ ;  /* 0xffffff800d0d7810 */ /* 0x000fe40007ffe0ff */
[----:B------:R-:W-:Y:S02]  /*1c50*/  LOP3.LUT R14, R14, 0xff, RZ, 0xc0, !PT ;  /* 0x000000ff0e0e7812 */ /* 0x000fe400078ec0ff */
[----:B------:R1:W0:Y:S02]  /*1c60*/  I2F.F16 R59, R0 ;  /* 0x00000000003b7306 */ /* 0x0002240000200c00 */
[----:B------:R-:W-:Y:S01]  /*1c70*/  IADD3 R14, PT, PT, R14, -0x80, RZ ;  /* 0xffffff800e0e7810 */ /* 0x000fe20007ffe0ff */
[----:B----4-:R-:W-:Y:S01]  /*1c80*/  IMAD.WIDE R2, R39, 0x4, R2 ;  /* 0x0000000427027825 */ /* 0x010fe200078e0202 */
[----:B-1----:R-:W-:-:S04]  /*1c90*/  SHF.R.U32.HI R0, RZ, 0x8, R15 ;  /* 0x00000008ff007819 */ /* 0x002fc8000001160f */
[----:B------:R1:W4:Y:S01]  /*1ca0*/  I2F.F16 R58, R12 ;  /* 0x0000000c003a7306 */ /* 0x0003220000200c00 */
[----:B------:R-:W-:Y:S01]  /*1cb0*/  SHF.R.U32.HI R15, RZ, 0x10, R15 ;  /* 0x00000010ff0f7819 */ /* 0x000fe2000001160f */
[----:B------:R3:W5:Y:S03]  /*1cc0*/  LDG.E.128.CONSTANT R16, desc[UR8][R2.64] ;  /* 0x0000000802107981 */ /* 0x000766000c1e9d00 */
[----:B------:R-:W-:-:S03]  /*1cd0*/  LOP3.LUT R15, R15, 0xff, RZ, 0xc0, !PT ;  /* 0x000000ff0f0f7812 */ /* 0x000fc600078ec0ff */
[----:B------:R0:W2:Y:S01]  /*1ce0*/  I2F.F16 R60, R13 ;  /* 0x0000000d003c7306 */ /* 0x0000a20000200c00 */
[----:B-1----:R-:W-:Y:S01]  /*1cf0*/  LOP3.LUT R12, R25, 0xff, RZ, 0xc0, !PT ;  /* 0x000000ff190c7812 */ /* 0x002fe200078ec0ff */
[----:B------:R-:W-:Y:S01]  /*1d00*/  IMAD.WIDE R32, R39, 0x4, R2 ;  /* 0x0000000427207825 */ /* 0x000fe200078e0202 */
[----:B------:R-:W-:Y:S02]  /*1d10*/  IADD3 R15, PT, PT, R15, -0x80, RZ ;  /* 0xffffff800f0f7810 */ /* 0x000fe40007ffe0ff */
[----:B------:R-:W-:Y:S02]  /*1d20*/  IADD3 R12, PT, PT, R12, -0x80, RZ ;  /* 0xffffff800c0c7810 */ /* 0x000fe40007ffe0ff */
[----:B0-----:R-:W-:Y:S01]  /*1d30*/  LOP3.LUT R13, R26, 0xff, RZ, 0xc0, !PT ;  /* 0x000000ff1a0d7812 */ /* 0x001fe200078ec0ff */
[----:B------:R0:W1:Y:S03]  /*1d40*/  I2F.F16 R69, R14 ;  /* 0x0000000e00457306 */ /* 0x0000660000200c00 */
[----:B------:R-:W-:-:S02]  /*1d50*/  IADD3 R13, PT, PT, R13, -0x80, RZ ;  /* 0xffffff800d0d7810 */ /* 0x000fc40007ffe0ff */
[----:B0-----:R-:W-:-:S03]  /*1d60*/  LOP3.LUT R14, R27, 0xff, RZ, 0xc0, !PT ;  /* 0x000000ff1b0e7812 */ /* 0x001fc600078ec0ff */
[----:B------:R-:W0:Y:S01]  /*1d70*/  I2F.F16 R78, R15 ;  /* 0x0000000f004e7306 */ /* 0x000e220000200c00 */
[----:B------:R-:W-:-:S07]  /*1d80*/  IADD3 R74, PT, PT, R14, -0x80, RZ ;  /* 0xffffff800e4a7810 */ /* 0x000fce0007ffe0ff */
[----:B------:R-:W0:Y:S08]  /*1d90*/  I2F.F16 R76, R12 ;  /* 0x0000000c004c7306 */ /* 0x000e300000200c00 */
[----:B------:R3:W0:Y:S02]  /*1da0*/  I2F.F16 R75, R13 ;  /* 0x0000000d004b7306 */ /* 0x0006240000200c00 */
[----:B---3--:R3:W5:Y:S01]  /*1db0*/  LDG.E.128.CONSTANT R12, desc[UR8][R32.64] ;  /* 0x00000008200c7981 */ /* 0x008762000c1e9d00 */
[----:B------:R-:W-:-:S04]  /*1dc0*/  LOP3.LUT R0, R0, 0xff, RZ, 0xc0, !PT ;  /* 0x000000ff00007812 */ /* 0x000fc800078ec0ff */
[----:B------:R-:W-:Y:S02]  /*1dd0*/  IADD3 R79, PT, PT, R0, -0x80, RZ ;  /* 0xffffff80004f7810 */ /* 0x000fe40007ffe0ff */
[----:B------:R-:W-:-:S04]  /*1de0*/  LOP3.LUT R0, R24, 0xff, RZ, 0xc0, !PT ;  /* 0x000000ff18007812 */ /* 0x000fc800078ec0ff */
[----:B------:R-:W-:-:S04]  /*1df0*/  IADD3 R0, PT, PT, R0, -0x80, RZ ;  /* 0xffffff8000007810 */ /* 0x000fc80007ffe0ff */
[----:B------:R4:W0:Y:S02]  /*1e00*/  I2F.F16 R77, R0 ;  /* 0x00000000004d7306 */ /* 0x0008240000200c00 */
[----:B----4-:R-:W-:-:S04]  /*1e10*/  SHF.R.U32.HI R0, RZ, 0x8, R24 ;  /* 0x00000008ff007819 */ /* 0x010fc80000011618 */
[----:B------:R-:W-:Y:S02]  /*1e20*/  LOP3.LUT R0, R0, 0xff, RZ, 0xc0, !PT ;  /* 0x000000ff00007812 */ /* 0x000fe400078ec0ff */
[--C-:B------:R-:W-:Y:S02]  /*1e30*/  SHF.R.U32.HI R2, RZ, 0x8, R26.reuse ;  /* 0x00000008ff027819 */ /* 0x100fe4000001161a */
[----:B------:R-:W-:Y:S02]  /*1e40*/  IADD3 R0, PT, PT, R0, -0x80, RZ ;  /* 0xffffff8000007810 */ /* 0x000fe40007ffe0ff */
[----:B------:R-:W-:Y:S02]  /*1e50*/  SHF.R.U32.HI R26, RZ, 0x10, R26 ;  /* 0x00000010ff1a7819 */ /* 0x000fe4000001161a */
[----:B------:R4:W0:Y:S01]  /*1e60*/  I2F.F16 R82, R0 ;  /* 0x0000000000527306 */ /* 0x0008220000200c00 */
[----:B------:R-:W-:Y:S02]  /*1e70*/  LOP3.LUT R2, R2, 0xff, RZ, 0xc0, !PT ;  /* 0x000000ff02027812 */ /* 0x000fe400078ec0ff */
[----:B------:R-:W-:-:S02]  /*1e80*/  LOP3.LUT R26, R26, 0xff, RZ, 0xc0, !PT ;  /* 0x000000ff1a1a7812 */ /* 0x000fc400078ec0ff */
[----:B------:R-:W-:Y:S02]  /*1e90*/  LEA.HI R49, R24, 0xffffff80, RZ, 0x8 ;  /* 0xffffff8018317811 */ /* 0x000fe400078f40ff */
[----:B----4-:R-:W-:Y:S02]  /*1ea0*/  LOP3.LUT R0, R28, 0xff, RZ, 0xc0, !PT ;  /* 0x000000ff1c007812 */ /* 0x010fe400078ec0ff */
[----:B------:R-:W-:Y:S02]  /*1eb0*/  LEA.HI R48, R25, 0xffffff80, RZ, 0x8 ;  /* 0xffffff8019307811 */ /* 0x000fe400078f40ff */
[--C-:B------:R-:W-:Y:S02]  /*1ec0*/  SHF.R.U32.HI R62, RZ, 0x8, R25.reuse ;  /* 0x00000008ff3e7819 */ /* 0x100fe40000011619 */
[----:B------:R-:W-:Y:S02]  /*1ed0*/  SHF.R.U32.HI R24, RZ, 0x10, R24 ;  /* 0x00000010ff187819 */ /* 0x000fe40000011618 */
[----:B------:R-:W-:-:S02]  /*1ee0*/  SHF.R.U32.HI R25, RZ, 0x10, R25 ;  /* 0x00000010ff197819 */ /* 0x000fc40000011619 */
[----:B------:R-:W-:Y:S02]  /*1ef0*/  IADD3 R0, PT, PT, R0, -0x80, RZ ;  /* 0xffffff8000007810 */ /* 0x000fe40007ffe0ff */
[----:B------:R-:W-:Y:S02]  /*1f00*/  IADD3 R2, PT, PT, R2, -0x80, RZ ;  /* 0xffffff8002027810 */ /* 0x000fe40007ffe0ff */
[----:B------:R-:W-:Y:S02]  /*1f10*/  IADD3 R111, PT, PT, R26, -0x80, RZ ;  /* 0xffffff801a6f7810 */ /* 0x000fe40007ffe0ff */
[----:B------:R-:W-:Y:S01]  /*1f20*/  LOP3.LUT R24, R24, 0xff, RZ, 0xc0, !PT ;  /* 0x000000ff18187812 */ /* 0x000fe200078ec0ff */
[----:B------:R4:W0:Y:S01]  /*1f30*/  I2F.F16 R26, R0 ;  /* 0x00000000001a7306 */ /* 0x0008220000200c00 */
[----:B------:R-:W-:Y:S02]  /*1f40*/  LOP3.LUT R25, R25, 0xff, RZ, 0xc0, !PT ;  /* 0x000000ff19197812 */ /* 0x000fe400078ec0ff */
[----:B------:R-:W-:-:S02]  /*1f50*/  IADD3 R24, PT, PT, R24, -0x80, RZ ;  /* 0xffffff8018187810 */ /* 0x000fc40007ffe0ff */
[----:B------:R-:W-:-:S03]  /*1f60*/  IADD3 R25, PT, PT, R25, -0x80, RZ ;  /* 0xffffff8019197810 */ /* 0x000fc60007ffe0ff */
[----:B------:R1:W0:Y:S01]  /*1f70*/  I2F.F16 R112, R2 ;  /* 0x0000000200707306 */ /* 0x0002220000200c00 */
[----:B----4-:R-:W-:Y:S02]  /*1f80*/  SHF.R.U32.HI R0, RZ, 0x8, R28 ;  /* 0x00000008ff007819 */ /* 0x010fe4000001161c */
[----:B------:R-:W-:Y:S02]  /*1f90*/  LOP3.LUT R62, R62, 0xff, RZ, 0xc0, !PT ;  /* 0x000000ff3e3e7812 */ /* 0x000fe400078ec0ff */
[----:B------:R-:W-:Y:S02]  /*1fa0*/  LOP3.LUT R0, R0, 0xff, RZ, 0xc0, !PT ;  /* 0x000000ff00007812 */ /* 0x000fe400078ec0ff */
[----:B-1----:R-:W-:Y:S02]  /*1fb0*/  LOP3.LUT R2, R31, 0xff, RZ, 0xc0, !PT ;  /* 0x000000ff1f027812 */ /* 0x002fe400078ec0ff */
[----:B------:R-:W-:Y:S01]  /*1fc0*/  LEA.HI R45, R28, 0xffffff80, RZ, 0x8 ;  /* 0xffffff801c2d7811 */ /* 0x000fe200078f40ff */
[----:B------:R1:W4:Y:S01]  /*1fd0*/  I2F.F16 R81, R24 ;  /* 0x0000001800517306 */ /* 0x0003220000200c00 */
[----:B------:R-:W-:-:S02]  /*1fe0*/  LOP3.LUT R3, R29, 0xff, RZ, 0xc0, !PT ;  /* 0x000000ff1d037812 */ /* 0x000fc400078ec0ff */
[----:B------:R-:W-:Y:S02]  /*1ff0*/  IADD3 R2, PT, PT, R2, -0x80, RZ ;  /* 0xffffff8002027810 */ /* 0x000fe40007ffe0ff */
[----:B------:R-:W-:Y:S02]  /*2000*/  SHF.R.U32.HI R28, RZ, 0x10, R28 ;  /* 0x00000010ff1c7819 */ /* 0x000fe4000001161c */
[----:B------:R-:W-:Y:S01]  /*2010*/  LEA.HI R43, R30, 0xffffff80, RZ, 0x8 ;  /* 0xffffff801e2b7811 */ /* 0x000fe200078f40ff */
[----:B------:R3:W0:Y:S01]  /*2020*/  I2F.F16 R109, R25 ;  /* 0x00000019006d7306 */ /* 0x0006220000200c00 */
[----:B------:R-:W-:Y:S02]  /*2030*/  IADD3 R62, PT, PT, R62, -0x80, RZ ;  /* 0xffffff803e3e7810 */ /* 0x000fe40007ffe0ff */
[----:B-1----:R-:W-:Y:S02]  /*2040*/  LOP3.LUT R24, R30, 0xff, RZ, 0xc0, !PT ;  /* 0x000000ff1e187812 */ /* 0x002fe400078ec0ff */
[----:B------:R-:W-:-:S02]  /*2050*/  IADD3 R0, PT, PT, R0, -0x80, RZ ;  /* 0xffffff8000007810 */ /* 0x000fc40007ffe0ff */
[----:B------:R-:W-:Y:S02]  /*2060*/  IADD3 R3, PT, PT, R3, -0x80, RZ ;  /* 0xffffff8003037810 */ /* 0x000fe40007ffe0ff */
[--C-:B---3--:R-:W-:Y:S01]  /*2070*/  SHF.R.U32.HI R25, RZ, 0x8, R30.reuse ;  /* 0x00000008ff197819 */ /* 0x108fe2000001161e */
[----:B------:R1:W3:Y:S01]  /*2080*/  I2F.F16 R64, R2 ;  /* 0x0000000200407306 */ /* 0x0002e20000200c00 */
[----:B------:R-:W-:Y:S02]  /*2090*/  SHF.R.U32.HI R30, RZ, 0x10, R30 ;  /* 0x00000010ff1e7819 */ /* 0x000fe4000001161e */
[----:B-1----:R-:W-:-:S05]  /*20a0*/  LOP3.LUT R2, R28, 0xff, RZ, 0xc0, !PT ;  /* 0x000000ff1c027812 */ /* 0x002fca00078ec0ff */
[----:B------:R-:W1:Y:S01]  /*20b0*/  I2F.F16 R110, R62 ;  /* 0x0000003e006e7306 */ /* 0x000e620000200c00 */
[----:B------:R-:W-:-:S07]  /*20c0*/  IADD3 R2, PT, PT, R2, -0x80, RZ ;  /* 0xffffff8002027810 */ /* 0x000fce0007ffe0ff */
[----:B------:R4:W0:Y:S01]  /*20d0*/  I2F.F16 R28, R0 ;  /* 0x00000000001c7306 */ /* 0x0008220000200c00 */
[----:B------:R-:W-:-:S07]  /*20e0*/  LEA.HI R44, R29, 0xffffff80, RZ, 0x8 ;  /* 0xffffff801d2c7811 */ /* 0x000fce00078f40ff */
[----:B------:R3:W0:Y:S01]  /*20f0*/  I2F.F16 R62, R3 ;  /* 0x00000003003e7306 */ /* 0x0006220000200c00 */
[----:B----4-:R-:W-:-:S04]  /*2100*/  LOP3.LUT R0, R30, 0xff, RZ, 0xc0, !PT ;  /* 0x000000ff1e007812 */ /* 0x010fc800078ec0ff */
[----:B------:R-:W-:Y:S02]  /*2110*/  IADD3 R83, PT, PT, R0, -0x80, RZ ;  /* 0xffffff8000537810 */ /* 0x000fe40007ffe0ff */
[--C-:B---3--:R-:W-:Y:S02]  /*2120*/  SHF.R.U32.HI R3, RZ, 0x8, R29.reuse ;  /* 0x00000008ff037819 */ /* 0x108fe4000001161d */
[----:B------:R-:W-:Y:S02]  /*2130*/  LOP3.LUT R0, R4, 0xff, RZ, 0xc0, !PT ;  /* 0x000000ff04007812 */ /* 0x000fe400078ec0ff */
[----:B------:R-:W-:Y:S01]  /*2140*/  LOP3.LUT R3, R3, 0xff, RZ, 0xc0, !PT ;  /* 0x000000ff03037812 */ /* 0x000fe200078ec0ff */
[----:B------:R3:W4:Y:S01]  /*2150*/  I2F.F16 R73, R2 ;  /* 0x0000000200497306 */ /* 0x0007220000200c00 */
[----:B------:R-:W-:Y:S02]  /*2160*/  IADD3 R24, PT, PT, R24, -0x80, RZ ;  /* 0xffffff8018187810 */ /* 0x000fe40007ffe0ff */
[----:B------:R-:W-:-:S02]  /*2170*/  SHF.R.U32.HI R29, RZ, 0x10, R29 ;  /* 0x00000010ff1d7819 */ /* 0x000fc4000001161d */
[----:B------:R-:W-:Y:S02]  /*2180*/  IADD3 R0, PT, PT, R0, -0x80, RZ ;  /* 0xffffff8000007810 */ /* 0x000fe40007ffe0ff */
[----:B------:R-:W-:Y:S02]  /*2190*/  IADD3 R3, PT, PT, R3, -0x80, RZ ;  /* 0xffffff8003037810 */ /* 0x000fe40007ffe0ff */
[----:B---3--:R-:W-:Y:S01]  /*21a0*/  SHF.R.U32.HI R2, RZ, 0x8, R31 ;  /* 0x00000008ff027819 */ /* 0x008fe2000001161f */
[----:B------:R3:W0:Y:S03]  /*21b0*/  I2F.F16 R63, R24 ;  /* 0x00000018003f7306 */ /* 0x0006260000200c00 */
[----:B------:R-:W-:-:S05]  /*21c0*/  LOP3.LUT R2, R2, 0xff, RZ, 0xc0, !PT ;  /* 0x000000ff02027812 */ /* 0x000fca00078ec0ff */
[----:B------:R1:W0:Y:S01]  /*21d0*/  I2F.F16 R87, R0 ;  /* 0x0000000000577306 */ /* 0x0002220000200c00 */
[----:B---3--:R-:W-:Y:S02]  /*21e0*/  LOP3.LUT R24, R29, 0xff, RZ, 0xc0, !PT ;  /* 0x000000ff1d187812 */ /* 0x008fe400078ec0ff */
[----:B------:R-:W-:-:S05]  /*21f0*/  IADD3 R92, PT, PT, R2, -0x80, RZ ;  /* 0xffffff80025c7810 */ /* 0x000fca0007ffe0ff */
[----:B------:R3:W0:Y:S01]  /*2200*/  I2F.F16 R29, R3 ;  /* 0x00000003001d7306 */ /* 0x0006220000200c00 */
[----:B-1----:R-:W-:Y:S02]  /*2210*/  SHF.R.U32.HI R0, RZ, 0x8, R4 ;  /* 0x00000008ff007819 */ /* 0x002fe40000011604 */
[----:B------:R-:W-:Y:S02]  /*2220*/  LOP3.LUT R2, R5, 0xff, RZ, 0xc0, !PT ;  /* 0x000000ff05027812 */ /* 0x000fe400078ec0ff */
[----:B------:R-:W-:Y:S02]  /*2230*/  LOP3.LUT R0, R0, 0xff, RZ, 0xc0, !PT ;  /* 0x000000ff00007812 */ /* 0x000fe400078ec0ff */
[----:B---3--:R-:W-:-:S04]  /*2240*/  LOP3.LUT R3, R6, 0xff, RZ, 0xc0, !PT ;  /* 0x000000ff06037812 */ /* 0x008fc800078ec0ff */
[----:B------:R-:W-:Y:S02]  /*2250*/  IADD3 R3, PT, PT, R3, -0x80, RZ ;  /* 0xffffff8003037810 */ /* 0x000fe40007ffe0ff */
[----:B------:R-:W-:Y:S02]  /*2260*/  IADD3 R2, PT, PT, R2, -0x80, RZ ;  /* 0xffffff8002027810 */ /* 0x000fe40007ffe0ff */
[----:B------:R-:W-:Y:S01]  /*2270*/  IADD3 R0, PT, PT, R0, -0x80, RZ ;  /* 0xffffff8000007810 */ /* 0x000fe20007ffe0ff */
[----:B------:R1:W3:Y:S01]  /*2280*/  I2F.F16 R90, R3 ;  /* 0x00000003005a7306 */ /* 0x0002e20000200c00 */
[----:B------:R-:W-:Y:S02]  /*2290*/  LEA.HI R67, R6, 0xffffff80, RZ, 0x8 ;  /* 0xffffff8006437811 */ /* 0x000fe400078f40ff */
[----:B-1----:R-:W-:-:S05]  /*22a0*/  SHF.R.U32.HI R3, RZ, 0x8, R6 ;  /* 0x00000008ff037819 */ /* 0x002fca0000011606 */
[----:B------:R1:W0:Y:S01]  /*22b0*/  I2F.F16 R91, R2 ;  /* 0x00000002005b7306 */ /* 0x0002220000200c00 */
[----:B------:R-:W-:-:S04]  /*22c0*/  SHF.R.U32.HI R6, RZ, 0x10, R6 ;  /* 0x00000010ff067819 */ /* 0x000fc80000011606 */
[----:B------:R-:W-:-:S03]  /*22d0*/  LOP3.LUT R6, R6, 0xff, RZ, 0xc0, !PT ;  /* 0x000000ff06067812 */ /* 0x000fc600078ec0ff */
[----:B------:R4:W0:Y:S01]  /*22e0*/  I2F.F16 R94, R0 ;  /* 0x00000000005e7306 */ /* 0x0008220000200c00 */
[----:B-1----:R-:W-:-:S04]  /*22f0*/  SHF.R.U32.HI R2, RZ, 0x8, R5 ;  /* 0x00000008ff027819 */ /* 0x002fc80000011605 */
[----:B------:R-:W-:Y:S02]  /*2300*/  LOP3.LUT R2, R2, 0xff, RZ, 0xc0, !PT ;  /* 0x000000ff02027812 */ /* 0x000fe400078ec0ff */
[----:B----4-:R-:W-:-:S04]  /*2310*/  LOP3.LUT R0, R20, 0xff, RZ, 0xc0, !PT ;  /* 0x000000ff14007812 */ /* 0x010fc800078ec0ff */
[----:B------:R-:W-:Y:S02]  /*2320*/  IADD3 R0, PT, PT, R0, -0x80, RZ ;  /* 0xffffff8000007810 */ /* 0x000fe40007ffe0ff */
[----:B------:R-:W-:Y:S02]  /*2330*/  IADD3 R104, PT, PT, R6, -0x80, RZ ;  /* 0xffffff8006687810 */ /* 0x000fe40007ffe0ff */
[----:B------:R-:W-:Y:S01]  /*2340*/  IADD3 R2, PT, PT, R2, -0x80, RZ ;  /* 0xffffff8002027810 */ /* 0x000fe20007ffe0ff */
[----:B------:R1:W4:Y:S01]  /*2350*/  I2F.F16 R6, R0 ;  /* 0x0000000000067306 */ /* 0x0003220000200c00 */
[----:B------:R-:W-:Y:S02]  /*2360*/  LEA.HI R42, R31, 0xffffff80, RZ, 0x8 ;  /* 0xffffff801f2a7811 */ /* 0x000fe400078f40ff */
[----:B------:R-:W-:Y:S02]  /*2370*/  SHF.R.U32.HI R31, RZ, 0x10, R31 ;  /* 0x00000010ff1f7819 */ /* 0x000fe4000001161f */
[----:B-1----:R-:W-:-:S03]  /*2380*/  SHF.R.U32.HI R0, RZ, 0x8, R20 ;  /* 0x00000008ff007819 */ /* 0x002fc60000011614 */
[----:B------:R1:W0:Y:S01]  /*2390*/  I2F.F16 R95, R2 ;  /* 0x00000002005f7306 */ /* 0x0002220000200c00 */
[----:B------:R-:W-:Y:S02]  /*23a0*/  LEA.HI R65, R4, 0xffffff80, RZ, 0x8 ;  /* 0xffffff8004417811 */ /* 0x000fe400078f40ff */
[----:B------:R-:W-:Y:S02]  /*23b0*/  LOP3.LUT R0, R0, 0xff, RZ, 0xc0, !PT ;  /* 0x000000ff00007812 */ /* 0x000fe400078ec0ff */
[----:B------:R-:W-:Y:S02]  /*23c0*/  LOP3.LUT R31, R31, 0xff, RZ, 0xc0, !PT ;  /* 0x000000ff1f1f7812 */ /* 0x000fe400078ec0ff */
[----:B------:R-:W-:Y:S02]  /*23d0*/  SHF.R.U32.HI R4, RZ, 0x10, R4 ;  /* 0x00000010ff047819 */ /* 0x000fe40000011604 */
[----:B-1----:R-:W-:Y:S02]  /*23e0*/  LOP3.LUT R2, R21, 0xff, RZ, 0xc0, !PT ;  /* 0x000000ff15027812 */ /* 0x002fe400078ec0ff */
[----:B------:R-:W-:-:S02]  /*23f0*/  IADD3 R108, PT, PT, R0, -0x80, RZ ;  /* 0xffffff80006c7810 */ /* 0x000fc40007ffe0ff */
[----:B------:R-:W-:Y:S02]  /*2400*/  IADD3 R2, PT, PT, R2, -0x80, RZ ;  /* 0xffffff8002027810 */ /* 0x000fe40007ffe0ff */
[----:B------:R-:W-:Y:S02]  /*2410*/  IADD3 R31, PT, PT, R31, -0x80, RZ ;  /* 0xffffff801f1f7810 */ /* 0x000fe40007ffe0ff */
[----:B------:R-:W-:Y:S02]  /*2420*/  SHF.R.U32.HI R0, RZ, 0x8, R21 ;  /* 0x00000008ff007819 */ /* 0x000fe40000011615 */
[----:B------:R-:W-:Y:S02]  /*2430*/  LOP3.LUT R4, R4, 0xff, RZ, 0xc0, !PT ;  /* 0x000000ff04047812 */ /* 0x000fe400078ec0ff */
[----:B------:R-:W-:Y:S01]  /*2440*/  LOP3.LUT R3, R3, 0xff, RZ, 0xc0, !PT ;  /* 0x000000ff03037812 */ /* 0x000fe200078ec0ff */
[----:B------:R1:W0:Y:S01]  /*2450*/  I2F.F16 R97, R2 ;  /* 0x0000000200617306 */ /* 0x0002220000200c00 */
[----:B------:R-:W-:-:S02]  /*2460*/  LEA.HI R46, R27, 0xffffff80, RZ, 0x8 ;  /* 0xffffff801b2e7811 */ /* 0x000fc400078f40ff */
[----:B------:R-:W-:Y:S02]  /*2470*/  IADD3 R24, PT, PT, R24, -0x80, RZ ;  /* 0xffffff8018187810 */ /* 0x000fe40007ffe0ff */
[----:B------:R-:W-:Y:S02]  /*2480*/  IADD3 R4, PT, PT, R4, -0x80, RZ ;  /* 0xffffff8004047810 */ /* 0x000fe40007ffe0ff */
[----:B------:R-:W-:Y:S01]  /*2490*/  IADD3 R3, PT, PT, R3, -0x80, RZ ;  /* 0xffffff8003037810 */ /* 0x000fe20007ffe0ff */
[----:B------:R3:W0:Y:S01]  /*24a0*/  I2F.F16 R88, R31 ;  /* 0x0000001f00587306 */ /* 0x0006220000200c00 */
[----:B-1----:R-:W-:Y:S02]  /*24b0*/  LOP3.LUT R2, R0, 0xff, RZ, 0xc0, !PT ;  /* 0x000000ff00027812 */ /* 0x002fe400078ec0ff */
[--C-:B------:R-:W-:Y:S02]  /*24c0*/  SHF.R.U32.HI R0, RZ, 0x8, R27.reuse ;  /* 0x00000008ff007819 */ /* 0x100fe4000001161b */
[----:B------:R-:W-:-:S02]  /*24d0*/  SHF.R.U32.HI R27, RZ, 0x10, R27 ;  /* 0x00000010ff1b7819 */ /* 0x000fc4000001161b */
[----:B---3--:R-:W-:Y:S02]  /*24e0*/  LEA.HI R31, R20, 0xffffff80, RZ, 0x8 ;  /* 0xffffff80141f7811 */ /* 0x008fe400078f40ff */
[----:B------:R-:W-:Y:S01]  /*24f0*/  SHF.R.U32.HI R20, RZ, 0x10, R20 ;  /* 0x00000010ff147819 */ /* 0x000fe20000011614 */
[----:B------:R1:W3:Y:S01]  /*2500*/  I2F.F16 R80, R24 ;  /* 0x0000001800507306 */ /* 0x0002e20000200c00 */
[----:B------:R-:W-:Y:S02]  /*2510*/  IADD3 R106, PT, PT, R2, -0x80, RZ ;  /* 0xffffff80026a7810 */ /* 0x000fe40007ffe0ff */
[----:B------:R-:W-:Y:S02]  /*2520*/  LOP3.LUT R25, R25, 0xff, RZ, 0xc0, !PT ;  /* 0x000000ff19197812 */ /* 0x000fe400078ec0ff */
[----:B------:R-:W-:Y:S02]  /*2530*/  LOP3.LUT R20, R20, 0xff, RZ, 0xc0, !PT ;  /* 0x000000ff14147812 */ /* 0x000fe400078ec0ff */
[----:B------:R-:W-:Y:S01]  /*2540*/  LOP3.LUT R0, R0, 0xff, RZ, 0xc0, !PT ;  /* 0x000000ff00007812 */ /* 0x000fe200078ec0ff */
[----:B------:R2:W0:Y:S01]  /*2550*/  I2F.F16 R93, R4 ;  /* 0x00000004005d7306 */ /* 0x0004220000200c00 */
[----:B-1----:R-:W-:-:S02]  /*2560*/  LOP3.LUT R24, R7, 0xff, RZ, 0xc0, !PT ;  /* 0x000000ff07187812 */ /* 0x002fc400078ec0ff */
[----:B------:R-:W-:Y:S02]  /*2570*/  LOP3.LUT R2, R27, 0xff, RZ, 0xc0, !PT ;  /* 0x000000ff1b027812 */ /* 0x000fe400078ec0ff */
[----:B------:R-:W-:-:S03]  /*2580*/  LEA.HI R66, R5, 0xffffff80, RZ, 0x8 ;  /* 0xffffff8005427811 */ /* 0x000fc600078f40ff */
[----:B------:R1:W0:Y:S01]  /*2590*/  I2F.F16 R105, R3 ;  /* 0x0000000300697306 */ /* 0x0002220000200c00 */
[C---:B--2---:R-:W-:Y:S02]  /*25a0*/  LOP3.LUT R4, R22.reuse, 0xff, RZ, 0xc0, !PT ;  /* 0x000000ff16047812 */ /* 0x044fe400078ec0ff */
[----:B------:R-:W-:Y:S02]  /*25b0*/  LEA.HI R68, R7, 0xffffff80, RZ, 0x8 ;  /* 0xffffff8007447811 */ /* 0x000fe400078f40ff */
[----:B------:R-:W-:Y:S02]  /*25c0*/  LEA.HI R84, R21, 0xffffff80, RZ, 0x8 ;  /* 0xffffff8015547811 */ /* 0x000fe400078f40ff */
[----:B------:R-:W-:Y:S02]  /*25d0*/  LEA.HI R85, R22, 0xffffff80, RZ, 0x8 ;  /* 0xffffff8016557811 */ /* 0x000fe400078f40ff */
[C---:B-1----:R-:W-:Y:S02]  /*25e0*/  LOP3.LUT R3, R23.reuse, 0xff, RZ, 0xc0, !PT ;  /* 0x000000ff17037812 */ /* 0x042fe400078ec0ff */
[----:B------:R-:W-:-:S02]  /*25f0*/  LEA.HI R86, R23, 0xffffff80, RZ, 0x8 ;  /* 0xffffff8017567811 */ /* 0x000fc400078f40ff */
[----:B------:R-:W-:Y:S02]  /*2600*/  LEA.HI R100, R8, 0xffffff80, RZ, 0x8 ;  /* 0xffffff8008647811 */ /* 0x000fe400078f40ff */
[----:B------:R-:W-:Y:S02]  /*2610*/  LEA.HI R101, R9, 0xffffff80, RZ, 0x8 ;  /* 0xffffff8009657811 */ /* 0x000fe400078f40ff */
[----:B------:R-:W-:Y:S02]  /*2620*/  LEA.HI R102, R10, 0xffffff80, RZ, 0x8 ;  /* 0xffffff800a667811 */ /* 0x000fe400078f40ff */
[----:B------:R-:W-:Y:S02]  /*2630*/  LEA.HI R103, R11, 0xffffff80, RZ, 0x8 ;  /* 0xffffff800b677811 */ /* 0x000fe400078f40ff */
[----:B------:R-:W-:Y:S02]  /*2640*/  SHF.R.U32.HI R5, RZ, 0x10, R5 ;  /* 0x00000010ff057819 */ /* 0x000fe40000011605 */
[----:B------:R-:W-:-:S02]  /*2650*/  IADD3 R25, PT, PT, R25, -0x80, RZ ;  /* 0xffffff8019197810 */ /* 0x000fc40007ffe0ff */
[----:B------:R-:W-:Y:S02]  /*2660*/  IADD3 R24, PT, PT, R24, -0x80, RZ ;  /* 0xffffff8018187810 */ /* 0x000fe40007ffe0ff */
[----:B------:R-:W-:Y:S02]  /*2670*/  IADD3 R4, PT, PT, R4, -0x80, RZ ;  /* 0xffffff8004047810 */ /* 0x000fe40007ffe0ff */
[----:B------:R-:W-:Y:S02]  /*2680*/  IADD3 R3, PT, PT, R3, -0x80, RZ ;  /* 0xffffff8003037810 */ /* 0x000fe40007ffe0ff */
[----:B------:R-:W-:Y:S02]  /*2690*/  IADD3 R20, PT, PT, R20, -0x80, RZ ;  /* 0xffffff8014147810 */ /* 0x000fe40007ffe0ff */
[----:B------:R-:W-:Y:S02]  /*26a0*/  IADD3 R0, PT, PT, R0, -0x80, RZ ;  /* 0xffffff8000007810 */ /* 0x000fe40007ffe0ff */
[----:B------:R-:W-:-:S02]  /*26b0*/  IADD3 R2, PT, PT, R2, -0x80, RZ ;  /* 0xffffff8002027810 */ /* 0x000fc40007ffe0ff */
[----:B------:R-:W-:Y:S01]  /*26c0*/  ISETP.NE.AND P0, PT, R41, RZ, PT ;  /* 0x000000ff2900720c */ /* 0x000fe20003f05270 */
[----:B------:R-:W1:Y:S01]  /*26d0*/  I2F.F16 R54, R54 ;  /* 0x0000003600367306 */ /* 0x000e620000200c00 */
[----:B------:R-:W-:-:S04]  /*26e0*/  LOP3.LUT R5, R5, 0xff, RZ, 0xc0, !PT ;  /* 0x000000ff05057812 */ /* 0x000fc800078ec0ff */
[----:B------:R-:W-:-:S03]  /*26f0*/  IADD3 R5, PT, PT, R5, -0x80, RZ ;  /* 0xffffff8005057810 */ /* 0x000fc60007ffe0ff */
        /* <DEDUP_REMOVED lines=37> */
[----:B------:R-:W-:-:S07]  /*2950*/  PRMT R72, RZ, 0x7610, R72 ;  /* 0x00007610ff487816 */ /* 0x000fce0000000048 */
[----:B------:R4:W0:Y:S02]  /*2960*/  I2F.F16 R96, R5 ;  /* 0x0000000500607306 */ /* 0x0008240000200c00 */
[----:B----4-:R-:W-:-:S04]  /*2970*/  SHF.R.U32.HI R5, RZ, 0x10, R21 ;  /* 0x00000010ff057819 */ /* 0x010fc80000011615 */
[----:B------:R-:W-:Y:S01]  /*2980*/  LOP3.LUT R5, R5, 0xff, RZ, 0xc0, !PT ;  /* 0x000000ff05057812 */ /* 0x000fe200078ec0ff */
[----:B-123--:R-:W-:Y:S06]  /*2990*/  @!P0 BRA `(.L_x_4224) ;  /* 0x0000000400688947 */ /* 0x00efec0003800000 */
        /* <DEDUP_REMOVED lines=12> */
[--C-:B-1----:R-:W-:Y:S02]  /*2a60*/  HADD2.F32 R3, -RZ, R20.reuse.H0_H0 ;  /* 0x20000014ff037230 */ /* 0x102fe40000004100 */
[----:B------:R-:W-:-:S03]  /*2a70*/  HADD2.F32 R20, -RZ, R20.H1_H1 ;  /* 0x30000014ff147230 */ /* 0x000fc60000004100 */
[C---:B------:R-:W-:Y:S01]  /*2a80*/  FFMA.FTZ R2, R3.reuse, R2, RZ ;  /* 0x0000000203027223 */ /* 0x040fe200000100ff */
[----:B------:R-:W-:Y:S01]  /*2a90*/  FFMA.FTZ R0, R0, R3, RZ ;  /* 0x0000000300007223 */ /* 0x000fe200000100ff */
[C---:B------:R-:W-:Y:S01]  /*2aa0*/  FFMA.FTZ R117, R3.reuse, R72, RZ ;  /* 0x0000004803757223 */ /* 0x040fe200000100ff */
[----:B------:R-:W-:Y:S01]  /*2ab0*/  FFMA.FTZ R4, R3, R4, RZ ;  /* 0x0000000403047223 */ /* 0x000fe200000100ff */
[C---:B------:R-:W-:Y:S01]  /*2ac0*/  FFMA.FTZ R119, R20.reuse, R119, R2 ;  /* 0x0000007714777223 */ /* 0x040fe20000010002 */
[----:B------:R-:W-:Y:S02]  /*2ad0*/  HADD2.F32 R3, -RZ, R58.H0_H0 ;  /* 0x2000003aff037230 */ /* 0x000fe40000004100 */
[----:B------:R-:W-:Y:S01]  /*2ae0*/  FFMA.FTZ R0, R71, R20, R0 ;  /* 0x0000001447007223 */ /* 0x000fe20000010000 */
[----:B------:R-:W-:Y:S02]  /*2af0*/  HADD2.F32 R2, -RZ, R21.H0_H0 ;  /* 0x20000015ff027230 */ /* 0x000fe40000004100 */
[C---:B------:R-:W-:Y:S01]  /*2b00*/  FFMA.FTZ R115, R20.reuse, R115, R117 ;  /* 0x0000007314737223 */ /* 0x040fe20000010075 */
[----:B------:R-:W-:Y:S01]  /*2b10*/  FFMA.FTZ R121, R20, R121, R4 ;  /* 0x0000007914797223 */ /* 0x000fe20000010004 */
[----:B------:R-:W-:-:S02]  /*2b20*/  HADD2.F32 R20, -RZ, R69.H0_H0 ;  /* 0x20000045ff147230 */ /* 0x000fc40000004100 */
[----:B------:R-:W-:Y:S02]  /*2b30*/  HADD2.F32 R4, -RZ, R60.H0_H0 ;  /* 0x2000003cff047230 */ /* 0x000fe40000004100 */
        /* <DEDUP_REMOVED lines=8> */
[----:B------:R-:W-:Y:S01]  /*2bc0*/  FFMA.FTZ R3, R0, R21, R3 ;  /* 0x0000001500037223 */ /* 0x000fe20000010003 */
[----:B--2---:R-:W-:Y:S02]  /*2bd0*/  HADD2.F32 R2, -RZ, R24.H0_H0 ;  /* 0x20000018ff027230 */ /* 0x004fe40000004100 */
        /* <DEDUP_REMOVED lines=52> */
[----:B------:R-:W-:Y:S02]  /*2f20*/  HFMA2 R72, R2, 1, 1, RZ ;  /* 0x3c003c0002487831 */ /* 0x000fe400000000ff */
[----:B------:R-:W-:-:S07]  /*2f30*/  HADD2 R71, R24, RZ.H0_H0 ;  /* 0x200000ff18477230 */ /* 0x000fce0000000000 */
.L_x_4224:
[--C-:B------:R-:W-:Y:S02]  /*2f40*/  SHF.R.U32.HI R0, RZ, 0x8, R22.reuse ;  /* 0x00000008ff007819 */ /* 0x100fe40000011616 */
[----:B------:R-:W-:Y:S02]  /*2f50*/  SHF.R.U32.HI R2, RZ, 0x10, R22 ;  /* 0x00000010ff027819 */ /* 0x000fe40000011616 */
[----:B------:R-:W-:Y:S02]  /*2f60*/  LOP3.LUT R0, R0, 0xff, RZ, 0xc0, !PT ;  /* 0x000000ff00007812 */ /* 0x000fe400078ec0ff */
[----:B------:R-:W-:Y:S02]  /*2f70*/  LOP3.LUT R2, R2, 0xff, RZ, 0xc0, !PT ;  /* 0x000000ff02027812 */ /* 0x000fe400078ec0ff */
[----:B------:R-:W-:Y:S02]  /*2f80*/  IADD3 R22, PT, PT, R0, -0x80, RZ ;  /* 0xffffff8000167810 */ /* 0x000fe40007ffe0ff */
[----:B------:R-:W-:-:S02]  /*2f90*/  IADD3 R21, PT, PT, R2, -0x80, RZ ;  /* 0xffffff8002157810 */ /* 0x000fc40007ffe0ff */
[--C-:B------:R-:W-:Y:S02]  /*2fa0*/  SHF.R.U32.HI R0, RZ, 0x8, R23.reuse ;  /* 0x00000008ff007819 */ /* 0x100fe40000011617 */
[----:B------:R-:W-:Y:S01]  /*2fb0*/  SHF.R.U32.HI R2, RZ, 0x10, R23 ;  /* 0x00000010ff027819 */ /* 0x000fe20000011617 */
[----:B------:R-:W1:Y:S01]  /*2fc0*/  I2F.F16 R22, R22 ;  /* 0x0000001600167306 */ /* 0x000e620000200c00 */
[----:B------:R-:W-:Y:S02]  /*2fd0*/  LOP3.LUT R0, R0, 0xff, RZ, 0xc0, !PT ;  /* 0x000000ff00007812 */ /* 0x000fe400078ec0ff */
[----:B------:R-:W-:Y:S02]  /*2fe0*/  LOP3.LUT R2, R2, 0xff, RZ, 0xc0, !PT ;  /* 0x000000ff02027812 */ /* 0x000fe400078ec0ff */
[----:B------:R-:W-:Y:S02]  /*2ff0*/  IADD3 R23, PT, PT, R0, -0x80, RZ ;  /* 0xffffff8000177810 */ /* 0x000fe40007ffe0ff */
[----:B------:R-:W-:Y:S01]  /*3000*/  IADD3 R24, PT, PT, R2, -0x80, RZ ;  /* 0xffffff8002187810 */ /* 0x000fe20007ffe0ff */
[----:B------:R-:W2:Y:S01]  /*3010*/  I2F.F16 R21, R21 ;  /* 0x0000001500157306 */ /* 0x000ea20000200c00 */
[----:B------:R-:W-:-:S02]  /*3020*/  LOP3.LUT R0, R8, 0xff, RZ, 0xc0, !PT ;  /* 0x000000ff08007812 */ /* 0x000fc400078ec0ff */
[----:B------:R-:W-:Y:S02]  /*3030*/  LOP3.LUT R2, R9, 0xff, RZ, 0xc0, !PT ;  /* 0x000000ff09027812 */ /* 0x000fe400078ec0ff */
[----:B------:R-:W-:Y:S02]  /*3040*/  LOP3.LUT R3, R10, 0xff, RZ, 0xc0, !PT ;  /* 0x000000ff0a037812 */ /* 0x000fe400078ec0ff */
[----:B------:R-:W-:Y:S01]  /*3050*/  LOP3.LUT R4, R11, 0xff, RZ, 0xc0, !PT ;  /* 0x000000ff0b047812 */ /* 0x000fe200078ec0ff */
[----:B------:R-:W3:Y:S01]  /*3060*/  I2F.F16 R23, R23 ;  /* 0x0000001700177306 */ /* 0x000ee20000200c00 */
[----:B-----5:R-:W-:Y:S02]  /*3070*/  LEA.HI R117, R16, 0xffffff80, RZ, 0x8 ;  /* 0xffffff8010757811 */ /* 0x020fe400078f40ff */
[----:B------:R-:W-:Y:S02]  /*3080*/  IADD3 R5, PT, PT, R5, -0x80, RZ ;  /* 0xffffff8005057810 */ /* 0x000fe40007ffe0ff */
[----:B------:R-:W-:-:S02]  /*3090*/  IADD3 R0, PT, PT, R0, -0x80, RZ ;  /* 0xffffff8000007810 */ /* 0x000fc40007ffe0ff */
[----:B------:R-:W-:Y:S01]  /*30a0*/  IADD3 R2, PT, PT, R2, -0x80, RZ ;  /* 0xffffff8002027810 */ /* 0x000fe20007ffe0ff */
[----:B------:R4:W0:Y:S01]  /*30b0*/  I2F.F16 R20, R5 ;  /* 0x0000000500147306 */ /* 0x0008220000200c00 */
[----:B------:R-:W-:Y:S02]  /*30c0*/  IADD3 R3, PT, PT, R3, -0x80, RZ ;  /* 0xffffff8003037810 */ /* 0x000fe40007ffe0ff */
[----:B------:R-:W-:Y:S02]  /*30d0*/  IADD3 R4, PT, PT, R4, -0x80, RZ ;  /* 0xffffff8004047810 */ /* 0x000fe40007ffe0ff */
[----:B------:R-:W-:Y:S02]  /*30e0*/  PRMT R118, RZ, 0x5410, RZ ;  /* 0x00005410ff767816 */ /* 0x000fe400000000ff */
[----:B------:R-:W-:Y:S01]  /*30f0*/  PRMT R119, RZ, 0x5410, RZ ;  /* 0x00005410ff777816 */ /* 0x000fe200000000ff */
[----:B------:R-:W0:Y:S08]  /*3100*/  I2F.F16 R24, R24 ;  /* 0x0000001800187306 */ /* 0x000e300000200c00 */
[----:B------:R4:W0:Y:S08]  /*3110*/  I2F.F16 R25, R0 ;  /* 0x0000000000197306 */ /* 0x0008300000200c00 */
[----:B------:R4:W0:Y:S08]  /*3120*/  I2F.F16 R114, R2 ;  /* 0x0000000200727306 */ /* 0x0008300000200c00 */
[----:B------:R4:W0:Y:S08]  /*3130*/  I2F.F16 R115, R3 ;  /* 0x0000000300737306 */ /* 0x0008300000200c00 */
[----:B------:R4:W0:Y:S08]  /*3140*/  I2F.F16 R116, R4 ;  /* 0x0000000400747306 */ /* 0x0008300000200c00 */
[----:B------:R-:W0:Y:S01]  /*3150*/  I2F.F16 R117, R117 ;  /* 0x0000007500757306 */ /* 0x000e220000200c00 */
[----:B-1234-:R-:W-:Y:S05]  /*3160*/  @P1 BRA `(.L_x_4225) ;  /* 0x0000000400681947 */ /* 0x01efea0003800000 */
        /* <DEDUP_REMOVED lines=43> */
[----:B--2---:R-:W-:Y:S02]  /*3420*/  HADD2.F32 R3, -RZ, R4.H0_H0 ;  /* 0x20000004ff037230 */ /* 0x004fe40000004100 */
        /* <DEDUP_REMOVED lines=46> */
.L_x_4225:
[----:B------:R-:W-:Y:S02]  /*3710*/  SHF.R.U32.HI R0, RZ, 0x8, R8 ;  /* 0x00000008ff007819 */ /* 0x000fe40000011608 */
[----:B------:R-:W-:Y:S02]  /*3720*/  SHF.R.U32.HI R2, RZ, 0x8, R9 ;  /* 0x00000008ff027819 */ /* 0x000fe40000011609 */
[----:B------:R-:W-:Y:S02]  /*3730*/  LOP3.LUT R0, R0, 0xff, RZ, 0xc0, !PT ;  /* 0x000000ff00007812 */ /* 0x000fe400078ec0ff */
[----:B------:R-:W-:Y:S02]  /*3740*/  LOP3.LUT R2, R2, 0xff, RZ, 0xc0, !PT ;  /* 0x000000ff02027812 */ /* 0x000fe400078ec0ff */
[----:B------:R-:W-:Y:S02]  /*3750*/  IADD3 R0, PT, PT, R0, -0x80, RZ ;  /* 0xffffff8000007810 */ /* 0x000fe40007ffe0ff */
[----:B------:R-:W-:-:S02]  /*3760*/  IADD3 R2, PT, PT, R2, -0x80, RZ ;  /* 0xffffff8002027810 */ /* 0x000fc40007ffe0ff */
[----:B------:R1:W2:Y:S01]  /*3770*/  I2F.F16 R49, R0 ;  /* 0x0000000000317306 */ /* 0x0002a20000200c00 */
[----:B------:R-:W-:Y:S02]  /*3780*/  SHF.R.U32.HI R3, RZ, 0x8, R10 ;  /* 0x00000008ff037819 */ /* 0x000fe4000001160a */
[----:B0-----:R-:W-:Y:S02]  /*3790*/  LEA.HI R47, R17, 0xffffff80, RZ, 0x8 ;  /* 0xffffff80112f7811 */ /* 0x001fe400078f40ff */
[----:B------:R-:W-:Y:S02]  /*37a0*/  LOP3.LUT R3, R3, 0xff, RZ, 0xc0, !PT ;  /* 0x000000ff03037812 */ /* 0x000fe400078ec0ff */
[----:B------:R-:W-:Y:S01]  /*37b0*/  LEA.HI R46, R18, 0xffffff80, RZ, 0x8 ;  /* 0xffffff80122e7811 */ /* 0x000fe200078f40ff */
[----:B------:R0:W3:Y:S01]  /*37c0*/  I2F.F16 R51, R2 ;  /* 0x0000000200337306 */ /* 0x0000e20000200c00 */
[----:B-1----:R-:W-:Y:S02]  /*37d0*/  SHF.R.U32.HI R0, RZ, 0x8, R11 ;  /* 0x00000008ff007819 */ /* 0x002fe4000001160b */
[----:B------:R-:W-:-:S02]  /*37e0*/  IADD3 R3, PT, PT, R3, -0x80, RZ ;  /* 0xffffff8003037810 */ /* 0x000fc40007ffe0ff */
[----:B------:R-:W-:Y:S02]  /*37f0*/  LOP3.LUT R0, R0, 0xff, RZ, 0xc0, !PT ;  /* 0x000000ff00007812 */ /* 0x000fe400078ec0ff */
[----:B------:R-:W-:Y:S01]  /*3800*/  LEA.HI R27, R19, 0xffffff80, RZ, 0x8 ;  /* 0xffffff80131b7811 */ /* 0x000fe200078f40ff */
[----:B------:R1:W4:Y:S01]  /*3810*/  I2F.F16 R69, R3 ;  /* 0x0000000300457306 */ /* 0x0003220000200c00 */
[----:B------:R-:W-:Y:S02]  /*3820*/  IADD3 R0, PT, PT, R0, -0x80, RZ ;  /* 0xffffff8000007810 */ /* 0x000fe40007ffe0ff */
[----:B0-----:R-:W-:Y:S02]  /*3830*/  LOP3.LUT R2, R16, 0xff, RZ, 0xc0, !PT ;  /* 0x000000ff10027812 */ /* 0x001fe400078ec0ff */
[----:B------:R-:W-:Y:S02]  /*3840*/  LOP3.LUT R4, R17, 0xff, RZ, 0xc0, !PT ;  /* 0x000000ff11047812 */ /* 0x000fe400078ec0ff */
[----:B------:R-:W-:Y:S01]  /*3850*/  IADD3 R2, PT, PT, R2, -0x80, RZ ;  /* 0xffffff8002027810 */ /* 0x000fe20007ffe0ff */
[----:B------:R0:W2:Y:S01]  /*3860*/  I2F.F16 R60, R0 ;  /* 0x00000000003c7306 */ /* 0x0000a20000200c00 */
[----:B-1----:R-:W-:-:S02]  /*3870*/  LOP3.LUT R3, R18, 0xff, RZ, 0xc0, !PT ;  /* 0x000000ff12037812 */ /* 0x002fc400078ec0ff */
[----:B------:R-:W-:Y:S02]  /*3880*/  LOP3.LUT R5, R19, 0xff, RZ, 0xc0, !PT ;  /* 0x000000ff13057812 */ /* 0x000fe400078ec0ff */
[----:B------:R-:W-:Y:S02]  /*3890*/  IADD3 R3, PT, PT, R3, -0x80, RZ ;  /* 0xffffff8003037810 */ /* 0x000fe40007ffe0ff */
[----:B------:R-:W-:Y:S01]  /*38a0*/  SHF.R.U32.HI R9, RZ, 0x10, R9 ;  /* 0x00000010ff097819 */ /* 0x000fe20000011609 */
[----:B------:R1:W2:Y:S01]  /*38b0*/  I2F.F16 R59, R2 ;  /* 0x00000002003b7306 */ /* 0x0002a20000200c00 */
[--C-:B0-----:R-:W-:Y:S02]  /*38c0*/  SHF.R.U32.HI R0, RZ, 0x8, R16.reuse ;  /* 0x00000008ff007819 */ /* 0x101fe40000011610 */
[----:B------:R-:W-:Y:S02]  /*38d0*/  SHF.R.U32.HI R16, RZ, 0x10, R16 ;  /* 0x00000010ff107819 */ /* 0x000fe40000011610 */
[----:B------:R-:W-:-:S02]  /*38e0*/  LOP3.LUT R0, R0, 0xff, RZ, 0xc0, !PT ;  /* 0x000000ff00007812 */ /* 0x000fc400078ec0ff */
[----:B------:R-:W-:Y:S01]  /*38f0*/  SHF.R.U32.HI R8, RZ, 0x10, R8 ;  /* 0x00000010ff087819 */ /* 0x000fe20000011608 */
[----:B------:R0:W2:Y:S01]  /*3900*/  I2F.F16 R57, R3 ;  /* 0x0000000300397306 */ /* 0x0000a20000200c00 */
[--C-:B-1----:R-:W-:Y:S02]  /*3910*/  SHF.R.U32.HI R2, RZ, 0x8, R17.reuse ;  /* 0x00000008ff027819 */ /* 0x102fe40000011611 */
[----:B------:R-:W-:Y:S02]  /*3920*/  IADD3 R0, PT, PT, R0, -0x80, RZ ;  /* 0xffffff8000007810 */ /* 0x000fe40007ffe0ff */
[----:B------:R-:W-:Y:S02]  /*3930*/  LOP3.LUT R2, R2, 0xff, RZ, 0xc0, !PT ;  /* 0x000000ff02027812 */ /* 0x000fe400078ec0ff */
[----:B------:R-:W-:Y:S01]  /*3940*/  SHF.R.U32.HI R17, RZ, 0x10, R17 ;  /* 0x00000010ff117819 */ /* 0x000fe20000011611 */
[----:B------:R1:W2:Y:S01]  /*3950*/  I2F.F16 R70, R0 ;  /* 0x0000000000467306 */ /* 0x0002a20000200c00 */
[----:B------:R-:W-:-:S02]  /*3960*/  IADD3 R2, PT, PT, R2, -0x80, RZ ;  /* 0xffffff8002027810 */ /* 0x000fc40007ffe0ff */
[--C-:B0-----:R-:W-:Y:S02]  /*3970*/  SHF.R.U32.HI R3, RZ, 0x8, R18.reuse ;  /* 0x00000008ff037819 */ /* 0x101fe40000011612 */
[----:B------:R-:W-:Y:S02]  /*3980*/  SHF.R.U32.HI R18, RZ, 0x10, R18 ;  /* 0x00000010ff127819 */ /* 0x000fe40000011612 */
[----:B------:R-:W-:Y:S01]  /*3990*/  SHF.R.U32.HI R10, RZ, 0x10, R10 ;  /* 0x00000010ff0a7819 */ /* 0x000fe2000001160a */
[----:B------:R0:W2:Y:S01]  /*39a0*/  I2F.F16 R74, R2 ;  /* 0x00000002004a7306 */ /* 0x0000a20000200c00 */
[----:B-1----:R-:W-:Y:S02]  /*39b0*/  SHF.R.U32.HI R0, RZ, 0x8, R19 ;  /* 0x00000008ff007819 */ /* 0x002fe40000011613 */
[----:B------:R-:W-:Y:S02]  /*39c0*/  LOP3.LUT R9, R9, 0xff, RZ, 0xc0, !PT ;  /* 0x000000ff09097812 */ /* 0x000fe400078ec0ff */
[----:B------:R-:W-:-:S02]  /*39d0*/  LOP3.LUT R0, R0, 0xff, RZ, 0xc0, !PT ;  /* 0x000000ff00007812 */ /* 0x000fc400078ec0ff */
[----:B------:R-:W-:Y:S01]  /*39e0*/  LOP3.LUT R16, R16, 0xff, RZ, 0xc0, !PT ;  /* 0x000000ff10107812 */ /* 0x000fe200078ec0ff */
[----:B------:R-:W1:Y:S01]  /*39f0*/  I2F.F16 R47, R47 ;  /* 0x0000002f002f7306 */ /* 0x000e620000200c00 */
[----:B0-----:R-:W-:Y:S02]  /*3a00*/  SHF.R.U32.HI R2, RZ, 0x10, R19 ;  /* 0x00000010ff027819 */ /* 0x001fe40000011613 */
[----:B------:R-:W-:Y:S02]  /*3a10*/  IADD3 R19, PT, PT, R0, -0x80, RZ ;  /* 0xffffff8000137810 */ /* 0x000fe40007ffe0ff */
[----:B------:R-:W-:Y:S02]  /*3a20*/  LOP3.LUT R2, R2, 0xff, RZ, 0xc0, !PT ;  /* 0x000000ff02027812 */ /* 0x000fe400078ec0ff */
[--C-:B------:R-:W-:Y:S01]  /*3a30*/  SHF.R.U32.HI R0, RZ, 0x8, R7.reuse ;  /* 0x00000008ff007819 */ /* 0x100fe20000011607 */
[----:B------:R-:W0:Y:S01]  /*3a40*/  I2F.F16 R46, R46 ;  /* 0x0000002e002e7306 */ /* 0x000e220000200c00 */
[----:B------:R-:W-:-:S02]  /*3a50*/  SHF.R.U32.HI R7, RZ, 0x10, R7 ;  /* 0x00000010ff077819 */ /* 0x000fc40000011607 */
[----:B------:R-:W-:Y:S02]  /*3a60*/  LOP3.LUT R17, R17, 0xff, RZ, 0xc0, !PT ;  /* 0x000000ff11117812 */ /* 0x000fe400078ec0ff */
[----:B------:R-:W-:Y:S02]  /*3a70*/  LOP3.LUT R18, R18, 0xff, RZ, 0xc0, !PT ;  /* 0x000000ff12127812 */ /* 0x000fe400078ec0ff */
[----:B------:R-:W-:Y:S01]  /*3a80*/  IADD3 R76, PT, PT, R2, -0x80, RZ ;  /* 0xffffff80024c7810 */ /* 0x000fe20007ffe0ff */
[----:B------:R-:W0:Y:S01]  /*3a90*/  I2F.F16 R27, R27 ;  /* 0x0000001b001b7306 */ /* 0x000e220000200c00 */
[----:B------:R-:W-:Y:S02]  /*3aa0*/  LOP3.LUT R8, R8, 0xff, RZ, 0xc0, !PT ;  /* 0x000000ff08087812 */ /* 0x000fe400078ec0ff */
[----:B------:R-:W-:Y:S02]  /*3ab0*/  LOP3.LUT R10, R10, 0xff, RZ, 0xc0, !PT ;  /* 0x000000ff0a0a7812 */ /* 0x000fe400078ec0ff */
[----:B------:R-:W-:-:S02]  /*3ac0*/  LOP3.LUT R3, R3, 0xff, RZ, 0xc0, !PT ;  /* 0x000000ff03037812 */ /* 0x000fc400078ec0ff */
[----:B------:R-:W-:Y:S01]  /*3ad0*/  LOP3.LUT R2, R12, 0xff, RZ, 0xc0, !PT ;  /* 0x000000ff0c027812 */ /* 0x000fe200078ec0ff */
[----:B------:R-:W0:Y:S01]  /*3ae0*/  I2F.F16 R19, R19 ;  /* 0x0000001300137306 */ /* 0x000e220000200c00 */
[----:B------:R-:W-:Y:S02]  /*3af0*/  LOP3.LUT R0, R0, 0xff, RZ, 0xc0, !PT ;  /* 0x000000ff00007812 */ /* 0x000fe400078ec0ff */
[----:B------:R-:W-:Y:S02]  /*3b00*/  LOP3.LUT R7, R7, 0xff, RZ, 0xc0, !PT ;  /* 0x000000ff07077812 */ /* 0x000fe400078ec0ff */
[----:B------:R-:W-:Y:S02]  /*3b10*/  IADD3 R9, PT, PT, R9, -0x80, RZ ;  /* 0xffffff8009097810 */ /* 0x000fe40007ffe0ff */
[----:B------:R-:W-:Y:S01]  /*3b20*/  LEA.HI R55, R12, 0xffffff80, RZ, 0x8 ;  /* 0xffffff800c377811 */ /* 0x000fe200078f40ff */
[----:B------:R-:W0:Y:S01]  /*3b30*/  I2F.F16 R76, R76 ;  /* 0x0000004c004c7306 */ /* 0x000e220000200c00 */
[----:B------:R-:W-:-:S02]  /*3b40*/  LEA.HI R54, R13, 0xffffff80, RZ, 0x8 ;  /* 0xffffff800d367811 */ /* 0x000fc400078f40ff */
[----:B------:R-:W-:Y:S02]  /*3b50*/  LEA.HI R53, R14, 0xffffff80, RZ, 0x8 ;  /* 0xffffff800e357811 */ /* 0x000fe400078f40ff */
[----:B------:R-:W-:Y:S02]  /*3b60*/  LEA.HI R52, R15, 0xffffff80, RZ, 0x8 ;  /* 0xffffff800f347811 */ /* 0x000fe400078f40ff */
[----:B------:R-:W-:Y:S01]  /*3b70*/  IADD3 R16, PT, PT, R16, -0x80, RZ ;  /* 0xffffff8010107810 */ /* 0x000fe20007ffe0ff */
[----:B------:R0:W0:Y:S01]  /*3b80*/  I2F.F16 R50, R9 ;  /* 0x0000000900327306 */ /* 0x0000220000200c00 */
        /* <DEDUP_REMOVED lines=11> */
[----:B------:R-:W-:Y:S02]  /*3c40*/  IADD3 R7, PT, PT, R7, -0x80, RZ ;  /* 0xffffff8007077810 */ /* 0x000fe40007ffe0ff */
[----:B------:R-:W-:-:S03]  /*3c50*/  LOP3.LUT R78, R13, 0xff, RZ, 0xc0, !PT ;  /* 0x000000ff0d4e7812 */ /* 0x000fc600078ec0ff */
[----:B------:R0:W0:Y:S01]  /*3c60*/  I2F.F16 R61, R10 ;  /* 0x0000000a003d7306 */ /* 0x0000220000200c00 */
[----:B------:R-:W-:-:S07]  /*3c70*/  IADD3 R78, PT, PT, R78, -0x80, RZ ;  /* 0xffffff804e4e7810 */ /* 0x000fce0007ffe0ff */
        /* <DEDUP_REMOVED lines=103> */
.L_x_4226:
[----:B0-----:R-:W-:Y:S01]  /*42f0*/  LOP3.LUT R0, R14, 0xff, RZ, 0xc0, !PT ;  /* 0x000000ff0e007812 */ /* 0x001fe200078ec0ff */
[----:B------:R-:W0:Y:S01]  /*4300*/  I2F.F16 R78, R78 ;  /* 0x0000004e004e7306 */ /* 0x000e220000200c00 */
[----:B------:R-:W-:Y:S01]  /*4310*/  LOP3.LUT R2, R15, 0xff, RZ, 0xc0, !PT ;  /* 0x000000ff0f027812 */ /* 0x000fe200078ec0ff */
[----:B------:R-:W-:Y:S01]  /*4320*/  UIADD3 UR4, UPT, UPT, UR5, 0x40, URZ ;  /* 0x0000004005047890 */ /* 0x000fe2000fffe0ff */
[----:B------:R-:W-:Y:S02]  /*4330*/  IADD3 R10, PT, PT, R0, -0x80, RZ ;  /* 0xffffff80000a7810 */ /* 0x000fe40007ffe0ff */
[----:B------:R-:W-:Y:S02]  /*4340*/  SHF.R.U32.HI R0, RZ, 0x8, R12 ;  /* 0x00000008ff007819 */ /* 0x000fe4000001160c */
[----:B------:R-:W-:Y:S02]  /*4350*/  IADD3 R7, PT, PT, R2, -0x80, RZ ;  /* 0xffffff8002077810 */ /* 0x000fe40007ffe0ff */
[----:B------:R-:W-:Y:S01]  /*4360*/  LOP3.LUT R0, R0, 0xff, RZ, 0xc0, !PT ;  /* 0x000000ff00007812 */ /* 0x000fe200078ec0ff */
[----:B------:R-:W1:Y:S01]  /*4370*/  I2F.F16 R10, R10 ;  /* 0x0000000a000a7306 */ /* 0x000e620000200c00 */
[----:B------:R-:W-:-:S02]  /*4380*/  SHF.R.U32.HI R2, RZ, 0x8, R13 ;  /* 0x00000008ff027819 */ /* 0x000fc4000001160d */
[----:B------:R-:W-:Y:S02]  /*4390*/  IADD3 R0, PT, PT, R0, -0x80, RZ ;  /* 0xffffff8000007810 */ /* 0x000fe40007ffe0ff */
[----:B------:R-:W-:Y:S02]  /*43a0*/  SHF.R.U32.HI R3, RZ, 0x8, R14 ;  /* 0x00000008ff037819 */ /* 0x000fe4000001160e */
[----:B------:R-:W-:Y:S01]  /*43b0*/  SHF.R.U32.HI R12, RZ, 0x10, R12 ;  /* 0x00000010ff0c7819 */ /* 0x000fe2000001160c */
[----:B------:R2:W3:Y:S01]  /*43c0*/  I2F.F16 R79, R0 ;  /* 0x00000000004f7306 */ /* 0x0004e20000200c00 */
[----:B------:R-:W-:Y:S02]  /*43d0*/  SHF.R.U32.HI R13, RZ, 0x10, R13 ;  /* 0x00000010ff0d7819 */ /* 0x000fe4000001160d */
[----:B------:R-:W-:Y:S02]  /*43e0*/  SHF.R.U32.HI R14, RZ, 0x10, R14 ;  /* 0x00000010ff0e7819 */ /* 0x000fe4000001160e */
[----:B------:R-:W-:-:S02]  /*43f0*/  LOP3.LUT R2, R2, 0xff, RZ, 0xc0, !PT ;  /* 0x000000ff02027812 */ /* 0x000fc400078ec0ff */
[----:B------:R-:W-:Y:S01]  /*4400*/  LOP3.LUT R12, R12, 0xff, RZ, 0xc0, !PT ;  /* 0x000000ff0c0c7812 */ /* 0x000fe200078ec0ff */
[----:B------:R-:W4:Y:S01]  /*4410*/  I2F.F16 R7, R7 ;  /* 0x0000000700077306 */ /* 0x000f220000200c00 */
[----:B--2---:R-:W-:Y:S02]  /*4420*/  SHF.R.U32.HI R0, RZ, 0x8, R15 ;  /* 0x00000008ff007819 */ /* 0x004fe4000001160f */
[----:B------:R-:W-:Y:S02]  /*4430*/  LOP3.LUT R13, R13, 0xff, RZ, 0xc0, !PT ;  /* 0x000000ff0d0d7812 */ /* 0x000fe400078ec0ff */
[----:B------:R-:W-:Y:S02]  /*4440*/  LOP3.LUT R14, R14, 0xff, RZ, 0xc0, !PT ;  /* 0x000000ff0e0e7812 */ /* 0x000fe400078ec0ff */
[----:B------:R-:W-:Y:S02]  /*4450*/  IADD3 R2, PT, PT, R2, -0x80, RZ ;  /* 0xffffff8002027810 */ /* 0x000fe40007ffe0ff */
[----:B------:R-:W-:-:S02]  /*4460*/  LOP3.LUT R3, R3, 0xff, RZ, 0xc0, !PT ;  /* 0x000000ff03037812 */ /* 0x000fc400078ec0ff */
[----:B------:R-:W-:Y:S01]  /*4470*/  LOP3.LUT R0, R0, 0xff, RZ, 0xc0, !PT ;  /* 0x000000ff00007812 */ /* 0x000fe200078ec0ff */
[----:B------:R2:W0:Y:S01]  /*4480*/  I2F.F16 R81, R2 ;  /* 0x0000000200517306 */ /* 0x0004220000200c00 */
[----:B------:R-:W-:Y:S02]  /*4490*/  IADD3 R12, PT, PT, R12, -0x80, RZ ;  /* 0xffffff800c0c7810 */ /* 0x000fe40007ffe0ff */
[----:B------:R-:W-:Y:S02]  /*44a0*/  IADD3 R13, PT, PT, R13, -0x80, RZ ;  /* 0xffffff800d0d7810 */ /* 0x000fe40007ffe0ff */
[----:B------:R-:W-:Y:S02]  /*44b0*/  IADD3 R14, PT, PT, R14, -0x80, RZ ;  /* 0xffffff800e0e7810 */ /* 0x000fe40007ffe0ff */
[----:B------:R-:W-:Y:S01]  /*44c0*/  IADD3 R3, PT, PT, R3, -0x80, RZ ;  /* 0xffffff8003037810 */ /* 0x000fe20007ffe0ff */
[----:B------:R-:W0:Y:S01]  /*44d0*/  I2F.F16 R12, R12 ;  /* 0x0000000c000c7306 */ /* 0x000e220000200c00 */
[----:B--2---:R-:W-:-:S02]  /*44e0*/  IADD3 R2, PT, PT, R0, -0x80, RZ ;  /* 0xffffff8000027810 */ /* 0x004fc40007ffe0ff */
[----:B------:R-:W-:Y:S02]  /*44f0*/  SHF.R.U32.HI R0, RZ, 0x10, R11 ;  /* 0x00000010ff007819 */ /* 0x000fe4000001160b */
[----:B------:R-:W-:Y:S02]  /*4500*/  SHF.R.U32.HI R8, RZ, 0x10, R15 ;  /* 0x00000010ff087819 */ /* 0x000fe4000001160f */
[----:B------:R-:W-:Y:S01]  /*4510*/  LOP3.LUT R0, R0, 0xff, RZ, 0xc0, !PT ;  /* 0x000000ff00007812 */ /* 0x000fe200078ec0ff */
[----:B------:R-:W2:Y:S01]  /*4520*/  I2F.F16 R13, R13 ;  /* 0x0000000d000d7306 */ /* 0x000ea20000200c00 */
[----:B------:R-:W-:Y:S02]  /*4530*/  LOP3.LUT R8, R8, 0xff, RZ, 0xc0, !PT ;  /* 0x000000ff08087812 */ /* 0x000fe400078ec0ff */
[----:B------:R-:W-:-:S05]  /*4540*/  IADD3 R0, PT, PT, R0, -0x80, RZ ;  /* 0xffffff8000007810 */ /* 0x000fca0007ffe0ff */
        /* <DEDUP_REMOVED lines=94> */
.L_x_4227:
[----:B------:R1:W2:Y:S01]  /*4b30*/  I2F.F16 R26, R0 ;  /* 0x00000000001a7306 */ /* 0x0002a20000200c00 */
[----:B------:R-:W-:Y:S01]  /*4b40*/  IADD3 R15, PT, PT, R8, -0x80, RZ ;  /* 0xffffff80080f7810 */ /* 0x000fe20007ffe0ff */
[----:B------:R-:W-:Y:S06]  /*4b50*/  @!P0 BRA `(.L_x_4228) ;  /* 0x0000000400688947 */ /* 0x000fec0003800000 */
[----:B------:R-:W3:Y:S01]  /*4b60*/  LDS.64 R8, [UR5+0x20] ;  /* 0x00002005ff087984 */ /* 0x000ee20008000a00 */
[----:B-1----:R-:W-:Y:S02]  /*4b70*/  HADD2.F32 R0, -RZ, R6.H0_H0 ;  /* 0x20000006ff007230 */ /* 0x002fe40000004100 */
[----:B------:R-:W-:Y:S01]  /*4b80*/  HADD2.F32 R30, -RZ, R97.H0_H0 ;  /* 0x20000061ff1e7230 */ /* 0x000fe20000004100 */
[----:B------:R-:W1:Y:S01]  /*4b90*/  LDS.64 R4, [UR5+0x28] ;  /* 0x00002805ff047984 */ /* 0x000e620008000a00 */
[----:B0-----:R-:W-:Y:S02]  /*4ba0*/  HADD2.F32 R2, -RZ, R98.H0_H0 ;  /* 0x20000062ff027230 */ /* 0x001fe40000004100 */
[----:B------:R-:W-:Y:S02]  /*4bb0*/  HADD2.F32 R45, -RZ, R106.H0_H0 ;  /* 0x2000006aff2d7230 */ /* 0x000fe40000004100 */
[----:B---3--:R-:W-:Y:S02]  /*4bc0*/  HADD2.F32 R3, -RZ, R8.H0_H0 ;  /* 0x20000008ff037230 */ /* 0x008fe40000004100 */
        /* <DEDUP_REMOVED lines=54> */
[----:B--2---:R-:W-:-:S02]  /*4f30*/  HADD2.F32 R30, -RZ, R26.H0_H0 ;  /* 0x2000001aff1e7230 */ /* 0x004fc40000004100 */
        /* <DEDUP_REMOVED lines=28> */
.L_x_4228:
[----:B------:R-:W-:Y:S05]  /*5100*/  @P1 BRA `(.L_x_4229) ;  /* 0x0000000400681947 */ /* 0x000fea0003800000 */
[----:B0-----:R-:W1:Y:S01]  /*5110*/  LDS.64 R2, [UR5+0x60] ;  /* 0x00006005ff027984 */ /* 0x001e620008000a00 */
[----:B------:R-:W-:Y:S02]  /*5120*/  HADD2.F32 R6, -RZ, R6.H0_H0 ;  /* 0x20000006ff067230 */ /* 0x000fe40000004100 */
        /* <DEDUP_REMOVED lines=15> */
[----:B--2---:R-:W-:Y:S02]  /*5220*/  HADD2.F32 R26, -RZ, R26.H0_H0 ;  /* 0x2000001aff1a7230 */ /* 0x004fe40000004100 */
[----:B------:R-:W-:Y:S02]  /*5230*/  HADD2.F32 R100, -RZ, R100.H0_H0 ;  /* 0x20000064ff647230 */ /* 0x000fe40000004100 */
[----:B------:R-:W-:-:S02]  /*5240*/  HADD2.F32 R102, -RZ, R102.H0_H0 ;  /* 0x20000066ff667230 */ /* 0x000fc40000004100 */
        /* <DEDUP_REMOVED lines=16> */
[----:B------:R-:W-:Y:S02]  /*5350*/  HADD2.F32 R3, -RZ, R84.H0_H0 ;  /* 0x20000054ff037230 */ /* 0x000fe40000004100 */
[-C--:B------:R-:W-:Y:S01]  /*5360*/  FFMA.FTZ R2, R20, R8.reuse, R97 ;  /* 0x0000000814027223 */ /* 0x080fe20000010061 */
[----:B------:R-:W-:Y:S01]  /*5370*/  FFMA.FTZ R6, R6, R8, R29 ;  /* 0x0000000806067223 */ /* 0x000fe2000001001d */
[----:B------:R-:W-:-:S02]  /*5380*/  HADD2.F32 R21, -RZ, R86.H0_H0 ;  /* 0x20000056ff157230 */ /* 0x000fc40000004100 */
[----:B------:R-:W-:Y:S01]  /*5390*/  FFMA.FTZ R22, R22, R8, R99 ;  /* 0x0000000816167223 */ /* 0x000fe20000010063 */
[-C--:B------:R-:W-:Y:S01]  /*53a0*/  FFMA.FTZ R8, R3, R9.reuse, R2 ;  /* 0x0000000903087223 */ /* 0x080fe20000010002 */
[-C--:B------:R-:W-:Y:S01]  /*53b0*/  FFMA.FTZ R20, R85, R9.reuse, R6 ;  /* 0x0000000955147223 */ /* 0x080fe20000010006 */
[--C-:B0-----:R-:W-:Y:S02]  /*53c0*/  HADD2.F32 R2, -RZ, R5.reuse.H0_H0 ;  /* 0x20000005ff027230 */ /* 0x101fe40000004100 */
[-C--:B------:R-:W-:Y:S01]  /*53d0*/  FFMA.FTZ R0, R31, R9.reuse, R0 ;  /* 0x000000091f007223 */ /* 0x080fe20000010000 */
[----:B------:R-:W-:Y:S02]  /*53e0*/  HADD2.F32 R6, -RZ, R5.H1_H1 ;  /* 0x30000005ff067230 */ /* 0x000fe40000004100 */
[----:B------:R-:W-:Y:S01]  /*53f0*/  FFMA.FTZ R22, R21, R9, R22 ;  /* 0x0000000915167223 */ /* 0x000fe20000010016 */
[----:B------:R-:W-:Y:S02]  /*5400*/  HADD2.F32 R3, -RZ, R4.H0_H0 ;  /* 0x20000004ff037230 */ /* 0x000fe40000004100 */
        /* <DEDUP_REMOVED lines=16> */
[----:B------:R-:W-:Y:S02]  /*5510*/  HADD2.F32 R4, -RZ, R61.H0_H0 ;  /* 0x2000003dff047230 */ /* 0x000fe40000004100 */
[-C--:B------:R-:W-:Y:S01]  /*5520*/  FFMA.FTZ R9, R50, R2.reuse, R9 ;  /* 0x0000000232097223 */ /* 0x080fe20000010009 */
[-C--:B------:R-:W-:Y:S01]  /*5530*/  FFMA.FTZ R5, R48, R2.reuse, R5 ;  /* 0x0000000230057223 */ /* 0x080fe20000010005 */
[----:B------:R-:W-:Y:S01]  /*5540*/  FFMA.FTZ R3, R26, R2, R3 ;  /* 0x000000021a037223 */ /* 0x000fe20000010003 */
[----:B------:R-:W-:-:S02]  /*5550*/  HADD2.F32 R8, -RZ, R103.H0_H0 ;  /* 0x20000067ff087230 */ /* 0x000fc40000004100 */
        /* <DEDUP_REMOVED lines=21> */
.L_x_4229:
[----:B------:R-:W3:Y:S01]  /*56b0*/  I2F.F16 R15, R15 ;  /* 0x0000000f000f7306 */ /* 0x000ee20000200c00 */
[----:B------:R-:W-:Y:S05]  /*56c0*/  @!P0 BRA `(.L_x_4230) ;  /* 0x0000000400688947 */ /* 0x000fea0003800000 */
[----:B------:R-:W4:Y:S01]  /*56d0*/  LDS.64 R4, [UR5+0x30] ;  /* 0x00003005ff047984 */ /* 0x000f220008000a00 */
[----:B-1----:R-:W-:Y:S02]  /*56e0*/  HADD2.F32 R0, -RZ, R59.H0_H0 ;  /* 0x2000003bff007230 */ /* 0x002fe40000004100 */
[----:B------:R-:W-:Y:S01]  /*56f0*/  HADD2.F32 R22, -RZ, R58.H0_H0 ;  /* 0x2000003aff167230 */ /* 0x000fe20000004100 */
[----:B------:R-:W1:Y:S01]  /*5700*/  LDS.64 R8, [UR5+0x38] ;  /* 0x00003805ff087984 */ /* 0x000e620008000a00 */
[----:B------:R-:W-:Y:S02]  /*5710*/  HADD2.F32 R23, -RZ, R74.H0_H0 ;  /* 0x2000004aff177230 */ /* 0x000fe40000004100 */
[----:B0-----:R-:W-:Y:S02]  /*5720*/  HADD2.F32 R2, -RZ, R57.H0_H0 ;  /* 0x20000039ff027230 */ /* 0x001fe40000004100 */
[----:B------:R-:W-:Y:S02]  /*5730*/  HADD2.F32 R24, -RZ, R27.H0_H0 ;  /* 0x2000001bff187230 */ /* 0x000fe40000004100 */
[----:B----4-:R-:W-:-:S02]  /*5740*/  HADD2.F32 R3, -RZ, R4.H0_H0 ;  /* 0x20000004ff037230 */ /* 0x010fc40000004100 */
[--C-:B------:R-:W-:Y:S02]  /*5750*/  HADD2.F32 R20, -RZ, R5.reuse.H0_H0 ;  /* 0x20000005ff147230 */ /* 0x100fe40000004100 */
[----:B------:R-:W-:Y:S02]  /*5760*/  HADD2.F32 R21, -RZ, R5.H1_H1 ;  /* 0x30000005ff157230 */ /* 0x000fe40000004100 */
[----:B------:R-:W-:Y:S01]  /*5770*/  FFMA.FTZ R0, R0, R3, RZ ;  /* 0x0000000300007223 */ /* 0x000fe200000100ff */
[----:B------:R-:W-:Y:S02]  /*5780*/  HADD2.F32 R6, -RZ, R4.H1_H1 ;  /* 0x30000004ff067230 */ /* 0x000fe40000004100 */
[C---:B------:R-:W-:Y:S01]  /*5790*/  FFMA.FTZ R25, R3.reuse, R22, RZ ;  /* 0x0000001603197223 */ /* 0x040fe200000100ff */
[----:B------:R-:W-:Y:S02]  /*57a0*/  HADD2.F32 R5, -RZ, R70.H0_H0 ;  /* 0x20000046ff057230 */ /* 0x000fe40000004100 */
[----:B------:R-:W-:Y:S01]  /*57b0*/  FFMA.FTZ R29, R3, R2, RZ ;  /* 0x00000002031d7223 */ /* 0x000fe200000100ff */
[----:B------:R-:W-:-:S02]  /*57c0*/  HADD2.F32 R4, -RZ, R56.H0_H0 ;  /* 0x20000038ff047230 */ /* 0x000fc40000004100 */
[C---:B------:R-:W-:Y:S01]  /*57d0*/  FFMA.FTZ R23, R6.reuse, R23, R25 ;  /* 0x0000001706177223 */ /* 0x040fe20000010019 */
[----:B------:R-:W-:Y:S02]  /*57e0*/  HADD2.F32 R25, -RZ, R19.H0_H0 ;  /* 0x20000013ff197230 */ /* 0x000fe40000004100 */
[----:B------:R-:W-:Y:S01]  /*57f0*/  FFMA.FTZ R0, R5, R6, R0 ;  /* 0x0000000605007223 */ /* 0x000fe20000010000 */
[----:B------:R-:W-:Y:S02]  /*5800*/  HADD2.F32 R5, -RZ, R75.H0_H0 ;  /* 0x2000004bff057230 */ /* 0x000fe40000004100 */
[----:B------:R-:W-:Y:S01]  /*5810*/  FFMA.FTZ R4, R3, R4, RZ ;  /* 0x0000000403047223 */ /* 0x000fe200000100ff */
[----:B------:R-:W-:Y:S02]  /*5820*/  HADD2.F32 R3, -RZ, R16.H0_H0 ;  /* 0x20000010ff037230 */ /* 0x000fe40000004100 */
[----:B------:R-:W-:Y:S02]  /*5830*/  HADD2.F32 R2, -RZ, R17.H0_H0 ;  /* 0x20000011ff027230 */ /* 0x000fe40000004100 */
[----:B------:R-:W-:Y:S01]  /*5840*/  FFMA.FTZ R5, R6, R5, R29 ;  /* 0x0000000506057223 */ /* 0x000fe2000001001d */
[----:B------:R-:W-:-:S02]  /*5850*/  HADD2.F32 R22, -RZ, R18.H0_H0 ;  /* 0x20000012ff167230 */ /* 0x000fc40000004100 */
[----:B------:R-:W-:Y:S01]  /*5860*/  FFMA.FTZ R25, R6, R25, R4 ;  /* 0x0000001906197223 */ /* 0x000fe20000010004 */
[----:B------:R-:W-:Y:S01]  /*5870*/  FFMA.FTZ R3, R3, R20, R0 ;  /* 0x0000001403037223 */ /* 0x000fe20000010000 */
        /* <DEDUP_REMOVED lines=8> */
[--C-:B-1----:R-:W-:Y:S02]  /*5900*/  HADD2.F32 R4, -RZ, R8.reuse.H0_H0 ;  /* 0x20000008ff047230 */ /* 0x102fe40000004100 */
        /* <DEDUP_REMOVED lines=30> */
[----:B---3--:R-:W-:Y:S02]  /*5af0*/  HADD2.F32 R20, -RZ, R15.H0_H0 ;  /* 0x2000000fff147230 */ /* 0x008fe40000004100 */
        /* <DEDUP_REMOVED lines=23> */
.L_x_4230:
[----:B------:R-:W-:Y:S01]  /*5c70*/  MOV R5, R40 ;  /* 0x0000002800057202 */ /* 0x000fe20000000f00 */
[----:B------:R-:W-:Y:S01]  /*5c80*/  IMAD.WIDE R20, R39, 0x4, R32 ;  /* 0x0000000427147825 */ /* 0x000fe200078e0220 */
[----:B------:R-:W-:Y:S06]  /*5c90*/  @P1 BRA `(.L_x_4223) ;  /* 0x0000000400681947 */ /* 0x000fec0003800000 */
[----:B------:R-:W1:Y:S01]  /*5ca0*/  LDS.64 R8, [UR5+0x70] ;  /* 0x00007005ff087984 */ /* 0x000e620008000a00 */
[----:B------:R-:W-:Y:S02]  /*5cb0*/  HADD2.F32 R59, -RZ, R59.H0_H0 ;  /* 0x2000003bff3b7230 */ /* 0x000fe40000004100 */
[----:B------:R-:W-:Y:S01]  /*5cc0*/  HADD2.F32 R58, -RZ, R58.H0_H0 ;  /* 0x2000003aff3a7230 */ /* 0x000fe20000004100 */
[----:B0-----:R-:W0:Y:S01]  /*5cd0*/  LDS.64 R2, [UR5+0x78] ;  /* 0x00007805ff027984 */ /* 0x001e220008000a00 */
        /* <DEDUP_REMOVED lines=40> */
[----:B0-----:R-:W-:-:S02]  /*5f60*/  HADD2.F32 R4, -RZ, R3.H0_H0 ;  /* 0x20000003ff047230 */ /* 0x001fc40000004100 */
[----:B------:R-:W-:Y:S02]  /*5f70*/  HADD2.F32 R6, -RZ, R3.H1_H1 ;  /* 0x30000003ff067230 */ /* 0x000fe40000004100 */
[----:B------:R-:W-:Y:S02]  /*5f80*/  HADD2.F32 R9, -RZ, R2.H0_H0 ;  /* 0x20000002ff097230 */ /* 0x000fe40000004100 */
[----:B------:R-:W-:Y:S02]  /*5f90*/  HADD2.F32 R3, -RZ, R77.H0_H0 ;  /* 0x2000004dff037230 */ /* 0x000fe40000004100 */
[----:B------:R-:W-:Y:S02]  /*5fa0*/  HADD2.F32 R17, -RZ, R78.H0_H0 ;  /* 0x2000004eff117230 */ /* 0x000fe40000004100 */
[----:B------:R-:W-:Y:S02]  /*5fb0*/  HADD2.F32 R2, -RZ, R2.H1_H1 ;  /* 0x30000002ff027230 */ /* 0x000fe40000004100 */
        /* <DEDUP_REMOVED lines=16> */
[----:B---3--:R-:W-:Y:S02]  /*60c0*/  HADD2.F32 R8, -RZ, R15.H0_H0 ;  /* 0x2000000fff087230 */ /* 0x008fe40000004100 */
[----:B------:R-:W-:Y:S01]  /*60d0*/  FFMA.FTZ R17, R14, R4, R17 ;  /* 0x000000040e117223 */ /* 0x000fe20000010011 */
        /* <DEDUP_REMOVED lines=22> */
.L_x_4223:
[----:B-1----:R-:W-:-:S04]  /*6240*/  VIMNMX R0, PT, PT, R38, UR12, PT ;  /* 0x0000000c26007c48 */ /* 0x002fc8000bfe0100 */
[----:B------:R-:W-:-:S13]  /*6250*/  ISETP.GT.AND P0, PT, R0, R5, PT ;  /* 0x000000050000720c */ /* 0x000fda0003f04270 */
[----:B------:R-:W-:Y:S05]  /*6260*/  @!P0 BRA `(.L_x_4231) ;  /* 0x0000001c00508947 */ /* 0x000fea0003800000 */
[----:B------:R-:W-:Y:S02]  /*6270*/  MOV R6, R20 ;  /* 0x0000001400067202 */ /* 0x000fe40000000f00 */
[----:B------:R-:W-:Y:S02]  /*6280*/  MOV R7, R21 ;  /* 0x0000001500077202 */ /* 0x000fe40000000f00 */
[----:B------:R-:W-:-:S07]  /*6290*/  VIMNMX.U32 R0, PT, PT, R38, UR12, PT ;  /* 0x0000000c26007c48 */ /* 0x000fce000bfe0000 */
.L_x_4236:
[----:B------:R-:W1:Y:S01]  /*62a0*/  LDC R39, c[0x0][0x3ac] ;  /* 0x0000eb00ff277b82 */ /* 0x000e620000000800 */
[----:B------:R-:W4:Y:S01]  /*62b0*/  LDG.E.128.CONSTANT R28, desc[UR8][R6.64] ;  /* 0x00000008061c7981 */ /* 0x000f22000c1e9d00 */
[----:B-1----:R-:W-:-:S04]  /*62c0*/  IMAD.WIDE R20, R39, 0x4, R6 ;  /* 0x0000000427147825 */ /* 0x002fc800078e0206 */
[C---:B------:R-:W-:Y:S02]  /*62d0*/  IMAD.WIDE R32, R39.reuse, 0x4, R20 ;  /* 0x0000000427207825 */ /* 0x040fe400078e0214 */
[----:B-----5:R-:W4:Y:S04]  /*62e0*/  LDG.E.128.CONSTANT R20, desc[UR8][R20.64] ;  /* 0x0000000814147981 */ /* 0x020f28000c1e9d00 */
[----:B--2---:R4:W2:Y:S01]  /*62f0*/  LDG.E.128.CONSTANT R24, desc[UR8][R32.64] ;  /* 0x0000000820187981 */ /* 0x0048a2000c1e9d00 */
[----:B------:R-:W-:-:S04]  /*6300*/  IMAD.WIDE R8, R39, 0x4, R32 ;  /* 0x0000000427087825 */ /* 0x000fc800078e0220 */
[C---:B0-----:R-:W-:Y:S02]  /*6310*/  IMAD.WIDE R12, R39.reuse, 0x4, R8 ;  /* 0x00000004270c7825 */ /* 0x041fe400078e0208 */
[----:B------:R-:W5:Y:S02]  /*6320*/  LDG.E.128.CONSTANT R8, desc[UR8][R8.64] ;  /* 0x0000000808087981 */ /* 0x000f64000c1e9d00 */
[----:B------:R-:W-:Y:S02]  /*6330*/  IMAD.WIDE R2, R39, 0x4, R12 ;  /* 0x0000000427027825 */ /* 0x000fe400078e020c */
[----:B---3--:R-:W5:Y:S04]  /*6340*/  LDG.E.128.CONSTANT R12, desc[UR8][R12.64] ;  /* 0x000000080c0c7981 */ /* 0x008f68000c1e9d00 */
[----:B------:R0:W5:Y:S01]  /*6350*/  LDG.E.128.CONSTANT R16, desc[UR8][R2.64] ;  /* 0x0000000802107981 */ /* 0x000162000c1e9d00 */
[----:B------:R-:W-:-:S02]  /*6360*/  ISETP.NE.AND P0, PT, R41, RZ, PT ;  /* 0x000000ff2900720c */ /* 0x000fc40003f05270 */
[--C-:B----4-:R-:W-:Y:S02]  /*6370*/  SHF.R.U32.HI R32, RZ, 0xc, R29.reuse ;  /* 0x0000000cff207819 */ /* 0x110fe4000001161d */
[----:B------:R-:W-:Y:S02]  /*6380*/  LOP3.LUT R42, R29, 0x3f003f, RZ, 0xc0, !PT ;  /* 0x003f003f1d2a7812 */ /* 0x000fe400078ec0ff */
[----:B------:R-:W-:Y:S02]  /*6390*/  SHF.R.U32.HI R45, RZ, 0x6, R29 ;  /* 0x00000006ff2d7819 */ /* 0x000fe4000001161d */
[----:B------:R-:W-:Y:S02]  /*63a0*/  LOP3.LUT R51, R30, 0x3f003f, RZ, 0xc0, !PT ;  /* 0x003f003f1e337812 */ /* 0x000fe400078ec0ff */
[--C-:B------:R-:W-:Y:S02]  /*63b0*/  SHF.R.U32.HI R52, RZ, 0x6, R30.reuse ;  /* 0x00000006ff347819 */ /* 0x100fe4000001161e */
[----:B------:R-:W-:-:S02]  /*63c0*/  SHF.R.U32.HI R33, RZ, 0xc, R30 ;  /* 0x0000000cff217819 */ /* 0x000fc4000001161e */
[--C-:B------:R-:W-:Y:S02]  /*63d0*/  SHF.R.U32.HI R47, RZ, 0xc, R31.reuse ;  /* 0x0000000cff2f7819 */ /* 0x100fe4000001161f */
[----:B------:R-:W-:Y:S02]  /*63e0*/  LOP3.LUT R4, R28, 0x3f003f, RZ, 0xc0, !PT ;  /* 0x003f003f1c047812 */ /* 0x000fe400078ec0ff */
[--C-:B------:R-:W-:Y:S02]  /*63f0*/  SHF.R.U32.HI R40, RZ, 0x6, R28.reuse ;  /* 0x00000006ff287819 */ /* 0x100fe4000001161c */
[----:B------:R-:W-:Y:S02]  /*6400*/  LOP3.LUT R59, R31, 0x3f003f, RZ, 0xc0, !PT ;  /* 0x003f003f1f3b7812 */ /* 0x000fe400078ec0ff */
[----:B------:R-:W-:Y:S02]  /*6410*/  SHF.R.U32.HI R60, RZ, 0x6, R31 ;  /* 0x00000006ff3c7819 */ /* 0x000fe4000001161f */
[----:B------:R-:W-:-:S02]  /*6420*/  SHF.R.U32.HI R28, RZ, 0xc, R28 ;  /* 0x0000000cff1c7819 */ /* 0x000fc4000001161c */
[----:B------:R-:W-:Y:S02]  /*6430*/  LOP3.LUT R47, R47, 0xf000f, RZ, 0xc0, !PT ;  /* 0x000f000f2f2f7812 */ /* 0x000fe400078ec0ff */
[----:B------:R-:W-:Y:S02]  /*6440*/  LOP3.LUT R45, R45, 0x3f003f, RZ, 0xc0, !PT ;  /* 0x003f003f2d2d7812 */ /* 0x000fe400078ec0ff */
[--C-:B--2---:R-:W-:Y:S02]  /*6450*/  SHF.R.U32.HI R29, RZ, 0x8, R24.reuse ;  /* 0x00000008ff1d7819 */ /* 0x104fe40000011618 */
        /* <DEDUP_REMOVED lines=19> */
[----:B------:R-:W-:Y:S02]  /*6590*/  LOP3.LUT R26, R28, 0xf000f, RZ, 0xc0, !PT ;  /* 0x000f000f1c1a7812 */ /* 0x000fe400078ec0ff */
[----:B------:R-:W-:-:S02]  /*65a0*/  SHF.R.U32.HI R20, RZ, 0xc, R20 ;  /* 0x0000000cff147819 */ /* 0x000fc40000011614 */
[----:B------:R-:W-:Y:S02]  /*65b0*/  LOP3.LUT R53, R22, 0x3f003f, RZ, 0xc0, !PT ;  /* 0x003f003f16357812 */ /* 0x000fe400078ec0ff */
[----:B------:R-:W-:Y:S02]  /*65c0*/  SHF.R.U32.HI R54, RZ, 0x6, R22 ;  /* 0x00000006ff367819 */ /* 0x000fe40000011616 */
[----:B------:R-:W-:Y:S02]  /*65d0*/  LOP3.LUT R25, R25, 0x300030, R24, 0xf8, !PT ;  /* 0x0030003019197812 */ /* 0x000fe400078ef818 */
[----:B------:R-:W-:Y:S02]  /*65e0*/  SHF.R.U32.HI R28, RZ, 0xc, R21 ;  /* 0x0000000cff1c7819 */ /* 0x000fe40000011615 */
[----:B------:R-:W-:Y:S02]  /*65f0*/  SHF.R.U32.HI R22, RZ, 0xc, R22 ;  /* 0x0000000cff167819 */ /* 0x000fe40000011616 */
[----:B------:R-:W-:-:S02]  /*6600*/  LOP3.LUT R61, R23, 0x3f003f, RZ, 0xc0, !PT ;  /* 0x003f003f173d7812 */ /* 0x000fc400078ec0ff */
[--C-:B------:R-:W-:Y:S02]  /*6610*/  SHF.R.U32.HI R62, RZ, 0x6, R23.reuse ;  /* 0x00000006ff3e7819 */ /* 0x100fe40000011617 */
[----:B------:R-:W-:Y:S02]  /*6620*/  LOP3.LUT R27, R27, 0x300030, R46, 0xf8, !PT ;  /* 0x003000301b1b7812 */ /* 0x000fe400078ef82e */
[----:B------:R-:W-:Y:S02]  /*6630*/  LOP3.LUT R24, R47, 0x300030, R50, 0xf8, !PT ;  /* 0x003000302f187812 */ /* 0x000fe400078ef832 */
        /* <DEDUP_REMOVED lines=132> */
.L_x_4232:
        /* <DEDUP_REMOVED lines=45> */
.L_x_4233:
[----:B-----5:R-:W-:Y:S02]  /*7150*/  LOP3.LUT R4, R8, 0x3f003f, RZ, 0xc0, !PT ;  /* 0x003f003f08047812 */ /* 0x020fe400078ec0ff */
[--C-:B------:R-:W-:Y:S02]  /*7160*/  SHF.R.U32.HI R20, RZ, 0x6, R8.reuse ;  /* 0x00000006ff147819 */ /* 0x100fe40000011608 */
[----:B------:R-:W-:Y:S02]  /*7170*/  SHF.R.U32.HI R8, RZ, 0xc, R8 ;  /* 0x0000000cff087819 */ /* 0x000fe40000011608 */
[----:B------:R-:W-:Y:S02]  /*7180*/  SHF.R.U32.HI R23, RZ, 0xc, R9 ;  /* 0x0000000cff177819 */ /* 0x000fe40000011609 */
[----:B------:R-:W-:Y:S02]  /*7190*/  SHF.R.U32.HI R29, RZ, 0xc, R11 ;  /* 0x0000000cff1d7819 */ /* 0x000fe4000001160b */
[----:B------:R-:W-:-:S02]  /*71a0*/  LOP3.LUT R21, R9, 0x3f003f, RZ, 0xc0, !PT ;  /* 0x003f003f09157812 */ /* 0x000fc400078ec0ff */
        /* <DEDUP_REMOVED lines=8> */
[--C-:B------:R-:W-:Y:S02]  /*7230*/  SHF.R.U32.HI R24, RZ, 0x8, R17.reuse ;  /* 0x00000008ff187819 */ /* 0x100fe40000011611 */
[----:B------:R-:W-:Y:S02]  /*7240*/  LOP3.LUT R25, R17, 0x3f003f, RZ, 0xc0, !PT ;  /* 0x003f003f11197812 */ /* 0x000fe400078ec0ff */
[--C-:B------:R-:W-:Y:S02]  /*7250*/  SHF.R.U32.HI R26, RZ, 0x6, R17.reuse ;  /* 0x00000006ff1a7819 */ /* 0x100fe40000011611 */
[----:B------:R-:W-:-:S02]  /*7260*/  SHF.R.U32.HI R28, RZ, 0xa, R17 ;  /* 0x0000000aff1c7819 */ /* 0x000fc40000011611 */
[----:B------:R-:W-:Y:S02]  /*7270*/  LOP3.LUT R23, R23, 0xf000f, RZ, 0xc0, !PT ;  /* 0x000f000f17177812 */ /* 0x000fe400078ec0ff */
[----:B------:R-:W-:Y:S02]  /*7280*/  LOP3.LUT R19, R29, 0xf000f, RZ, 0xc0, !PT ;  /* 0x000f000f1d137812 */ /* 0x000fe400078ec0ff */
[--C-:B------:R-:W-:Y:S02]  /*7290*/  SHF.R.U32.HI R17, RZ, 0x8, R18.reuse ;  /* 0x00000008ff117819 */ /* 0x100fe40000011612 */
[----:B------:R-:W-:Y:S02]  /*72a0*/  LOP3.LUT R33, R18, 0x3f003f, RZ, 0xc0, !PT ;  /* 0x003f003f12217812 */ /* 0x000fe400078ec0ff */
[--C-:B------:R-:W-:Y:S02]  /*72b0*/  SHF.R.U32.HI R40, RZ, 0x6, R18.reuse ;  /* 0x00000006ff287819 */ /* 0x100fe40000011612 */
[----:B------:R-:W-:-:S02]  /*72c0*/  SHF.R.U32.HI R42, RZ, 0xa, R18 ;  /* 0x0000000aff2a7819 */ /* 0x000fc40000011612 */
[----:B------:R-:W-:Y:S02]  /*72d0*/  LOP3.LUT R18, R27, 0xf000f, RZ, 0xc0, !PT ;  /* 0x000f000f1b127812 */ /* 0x000fe400078ec0ff */
        /* <DEDUP_REMOVED lines=8> */
[----:B------:R-:W-:Y:S02]  /*7360*/  LOP3.LUT R48, R15, 0x3f003f, RZ, 0xc0, !PT ;  /* 0x003f003f0f307812 */ /* 0x000fe400078ec0ff */
[----:B------:R-:W-:Y:S02]  /*7370*/  SHF.R.U32.HI R49, RZ, 0x6, R15 ;  /* 0x00000006ff317819 */ /* 0x000fe4000001160f */
[----:B------:R-:W-:-:S02]  /*7380*/  SHF.R.U32.HI R14, RZ, 0xc, R14 ;  /* 0x0000000cff0e7819 */ /* 0x000fc4000001160e */
[----:B------:R-:W-:Y:S02]  /*7390*/  SHF.R.U32.HI R15, RZ, 0xc, R15 ;  /* 0x0000000cff0f7819 */ /* 0x000fe4000001160f */
[----:B------:R-:W-:Y:S02]  /*73a0*/  LOP3.LUT R44, R18, 0x300030, R17, 0xf8, !PT ;  /* 0x00300030122c7812 */ /* 0x000fe400078ef811 */
        /* <DEDUP_REMOVED lines=23> */
[----:B------:R-:W-:Y:S02]  /*7520*/  LOP3.LUT R53, R12, 0x300030, R53, 0xf8, !PT ;  /* 0x003000300c357812 */ /* 0x000fe400078ef835 */
[----:B------:R-:W-:Y:S02]  /*7530*/  LOP3.LUT R47, R47, 0x3f003f, RZ, 0xc0, !PT ;  /* 0x003f003f2f2f7812 */ /* 0x000fe400078ec0ff */
[----:B------:R-:W-:Y:S02]  /*7540*/  LOP3.LUT R51, R51, 0x3f003f, RZ, 0xc0, !PT ;  /* 0x003f003f33337812 */ /* 0x000fe400078ec0ff */
[----:B------:R-:W-:Y:S02]  /*7550*/  LOP3.LUT R15, R19, 0x300030, R28, 0xf8, !PT ;  /* 0x00300030130f7812 */ /* 0x000fe400078ef81c */
        /* <DEDUP_REMOVED lines=106> */
[----:B------:R-:W-:Y:S02]  /*7c00*/  HADD2 R30, R30.H0_H0, R30.H1_H1 ;  /* 0x3000001e1e1e7230 */ /* 0x000fe40000000800 */
[----:B------:R-:W-:-:S03]  /*7c10*/  HADD2 R56, R56.H0_H0, R56.H1_H1 ;  /* 0x3000003838387230 */ /* 0x000fc60000000800 */
[----:B------:R-:W-:Y:S02]  /*7c20*/  PRMT R30, R30, 0x5410, R15 ;  /* 0x000054101e1e7816 */ /* 0x000fe4000000000f */
[----:B------:R-:W-:-:S03]  /*7c30*/  PRMT R56, R56, 0x5410, R8 ;  /* 0x0000541038387816 */ /* 0x000fc60000000008 */
[----:B------:R-:W-:Y:S02]  /*7c40*/  HFMA2 R72, R30, R37, R72 ;  /* 0x000000251e487231 */ /* 0x000fe40000000048 */
[----:B------:R-:W-:-:S07]  /*7c50*/  HFMA2 R71, R56, R35, R71 ;  /* 0x0000002338477231 */ /* 0x000fce0000000047 */
.L_x_4234:
[----:B------:R-:W-:Y:S02]  /*7c60*/  MOV R30, R6 ;  /* 0x00000006001e7202 */ /* 0x000fe40000000f00 */
        /* <DEDUP_REMOVED lines=46> */
.L_x_4235:
[----:B------:R-:W-:Y:S01]  /*7f50*/  IADD3 R5, PT, PT, R5, 0x20, RZ ;  /* 0x0000002005057810 */ /* 0x000fe20007ffe0ff */
[----:B------:R-:W-:Y:S01]  /*7f60*/  UIADD3 UR4, UPT, UPT, UR4, 0x40, URZ ;  /* 0x0000004004047890 */ /* 0x000fe2000fffe0ff */
[----:B------:R-:W-:Y:S02]  /*7f70*/  IMAD.WIDE R6, R39, 0x4, R2 ;  /* 0x0000000427067825 */ /* 0x000fe400078e0202 */
[----:B------:R-:W-:-:S13]  /*7f80*/  ISETP.GE.AND P0, PT, R5, R0, PT ;  /* 0x000000000500720c */ /* 0x000fda0003f06270 */
[----:B------:R-:W-:Y:S05]  /*7f90*/  @!P0 BRA `(.L_x_4236) ;  /* 0xffffffe000c08947 */ /* 0x000fea000383ffff */
[----:B------:R-:W-:-:S07]  /*7fa0*/  IMAD.WIDE R20, R39, 0x18, R30 ;  /* 0x0000001827147825 */ /* 0x000fce00078e021e */
.L_x_4231:
[----:B------:R-:W1:Y:S02]  /*7fb0*/  LDCU UR5, c[0x0][0x3d0] ;  /* 0x00007a00ff0577ac */ /* 0x000e640008000800 */
[----:B-1----:R-:W-:-:S04]  /*7fc0*/  VIMNMX R0, PT, PT, R38, UR5, PT ;  /* 0x0000000526007c48 */ /* 0x002fc8000bfe0100 */
[----:B------:R-:W-:-:S13]  /*7fd0*/  ISETP.GT.AND P0, PT, R0, R5, PT ;  /* 0x000000050000720c */ /* 0x000fda0003f04270 */
[----:B------:R-:W-:Y:S05]  /*7fe0*/  @!P0 BRA `(.L_x_4237) ;  /* 0x0000001800b08947 */ /* 0x000fea0003800000 */
[----:B------:R-:W-:Y:S02]  /*7ff0*/  MOV R6, R20 ;  /* 0x0000001400067202 */ /* 0x000fe40000000f00 */
[----:B------:R-:W-:-:S07]  /*8000*/  MOV R7, R21 ;  /* 0x0000001500077202 */ /* 0x000fce0000000f00 */
.L_x_4240:
[----:B------:R-:W1:Y:S01]  /*8010*/  LDC R39, c[0x0][0x3ac] ;  /* 0x0000eb00ff277b82 */ /* 0x000e620000000800 */
[----:B--2---:R-:W2:Y:S01]  /*8020*/  LDG.E.128.CONSTANT R24, desc[UR8][R6.64] ;  /* 0x0000000806187981 */ /* 0x004ea2000c1e9d00 */
[----:B-1----:R-:W-:-:S05]  /*8030*/  IMAD.WIDE R30, R39, 0x4, R6 ;  /* 0x00000004271e7825 */ /* 0x002fca00078e0206 */
[----:B-----5:R2:W4:Y:S01]  /*8040*/  LDG.E.128.CONSTANT R20, desc[UR8][R30.64] ;  /* 0x000000081e147981 */ /* 0x020522000c1e9d00 */
[----:B------:R-:W-:-:S05]  /*8050*/  IMAD.WIDE R32, R39, 0x4, R30 ;  /* 0x0000000427207825 */ /* 0x000fca00078e021e */
[----:B------:R1:W4:Y:S01]  /*8060*/  LDG.E.128.CONSTANT R16, desc[UR8][R32.64] ;  /* 0x0000000820107981 */ /* 0x000322000c1e9d00 */
[----:B------:R-:W-:-:S05]  /*8070*/  IMAD.WIDE R42, R39, 0x4, R32 ;  /* 0x00000004272a7825 */ /* 0x000fca00078e0220 */
[----:B0--3--:R0:W3:Y:S01]  /*8080*/  LDG.E.128.CONSTANT R12, desc[UR8][R42.64] ;  /* 0x000000082a0c7981 */ /* 0x0090e2000c1e9d00 */
[----:B------:R-:W-:-:S05]  /*8090*/  IMAD.WIDE R2, R39, 0x4, R42 ;  /* 0x0000000427027825 */ /* 0x000fca00078e022a */
[----:B------:R-:W3:Y:S01]  /*80a0*/  LDG.E.128.CONSTANT R8, desc[UR8][R2.64] ;  /* 0x0000000802087981 */ /* 0x000ee2000c1e9d00 */
[----:B------:R-:W-:Y:S01]  /*80b0*/  HFMA2 R29, -RZ, RZ, 0, 0.03125 ;  /* 0x00002800ff1d7431 */ /* 0x000fe200000001ff */
[----:B------:R-:W-:Y:S02]  /*80c0*/  ISETP.NE.AND P0, PT, R41, RZ, PT ;  /* 0x000000ff2900720c */ /* 0x000fe40003f05270 */
[----:B--2---:R-:W-:Y:S02]  /*80d0*/  SHF.R.U32.HI R31, RZ, 0xf, R24 ;  /* 0x0000000fff1f7819 */ /* 0x004fe40000011618 */
[C---:B------:R-:W-:Y:S02]  /*80e0*/  LOP3.LUT R48, R25.reuse, 0x1f001f, RZ, 0xc0, !PT ;  /* 0x001f001f19307812 */ /* 0x040fe400078ec0ff */
[----:B------:R-:W-:Y:S02]  /*80f0*/  SHF.R.U32.HI R50, RZ, 0xa, R25 ;  /* 0x0000000aff327819 */ /* 0x000fe40000011619 */
[----:B------:R-:W-:-:S02]  /*8100*/  LOP3.LUT R30, R25, 0x3e003e0, RZ, 0xc0, !PT ;  /* 0x03e003e0191e7812 */ /* 0x000fc400078ec0ff */
[----:B-1----:R-:W-:Y:S02]  /*8110*/  SHF.R.U32.HI R33, RZ, 0xf, R25 ;  /* 0x0000000fff217819 */ /* 0x002fe40000011619 */
[C---:B------:R-:W-:Y:S02]  /*8120*/  LOP3.LUT R77, R26.reuse, 0x1f001f, RZ, 0xc0, !PT ;  /* 0x001f001f1a4d7812 */ /* 0x040fe400078ec0ff */
[--C-:B------:R-:W-:Y:S02]  /*8130*/  SHF.R.U32.HI R76, RZ, 0xa, R26.reuse ;  /* 0x0000000aff4c7819 */ /* 0x100fe4000001161a */
[----:B------:R-:W-:Y:S02]  /*8140*/  LOP3.LUT R25, R26, 0x3e003e0, RZ, 0xc0, !PT ;  /* 0x03e003e01a197812 */ /* 0x000fe400078ec0ff */
        /* <DEDUP_REMOVED lines=8> */
[C---:B----4-:R-:W-:Y:S02]  /*81d0*/  LOP3.LUT R53, R20.reuse, 0x1f001f, RZ, 0xc0, !PT ;  /* 0x001f001f14357812 */ /* 0x050fe400078ec0ff */
[--C-:B0-----:R-:W-:Y:S02]  /*81e0*/  SHF.R.U32.HI R42, RZ, 0xa, R20.reuse ;  /* 0x0000000aff2a7819 */ /* 0x101fe40000011614 */
[----:B------:R-:W-:Y:S02]  /*81f0*/  LOP3.LUT R4, R20, 0x3e003e0, RZ, 0xc0, !PT ;  /* 0x03e003e014047812 */ /* 0x000fe400078ec0ff */
[----:B------:R-:W-:Y:S02]  /*8200*/  SHF.R.U32.HI R32, RZ, 0xe, R20 ;  /* 0x0000000eff207819 */ /* 0x000fe40000011614 */
        /* <DEDUP_REMOVED lines=8> */
[C---:B------:R-:W-:Y:S02]  /*8290*/  LOP3.LUT R69, R23.reuse, 0x1f001f, RZ, 0xc0, !PT ;  /* 0x001f001f17457812 */ /* 0x040fe400078ec0ff */
[--C-:B------:R-:W-:Y:S02]  /*82a0*/  SHF.R.U32.HI R67, RZ, 0xa, R23.reuse ;  /* 0x0000000aff437819 */ /* 0x100fe40000011617 */
[----:B------:R-:W-:Y:S02]  /*82b0*/  LOP3.LUT R21, R23, 0x3e003e0, RZ, 0xc0, !PT ;  /* 0x03e003e017157812 */ /* 0x000fe400078ec0ff */
[----:B------:R-:W-:Y:S02]  /*82c0*/  LOP3.LUT R31, R31, 0x10001, RZ, 0xc0, !PT ;  /* 0x000100011f1f7812 */ /* 0x000fe400078ec0ff */
[----:B------:R-:W-:Y:S02]  /*82d0*/  SHF.R.U32.HI R23, RZ, 0xe, R23 ;  /* 0x0000000eff177819 */ /* 0x000fe40000011617 */
[----:B------:R-:W-:-:S02]  /*82e0*/  LOP3.LUT R22, R33, 0x10001, RZ, 0xc0, !PT ;  /* 0x0001000121167812 */ /* 0x000fc400078ec0ff */
[----:B------:R-:W-:Y:S02]  /*82f0*/  LOP3.LUT R44, R44, 0x10001, RZ, 0xc0, !PT ;  /* 0x000100012c2c7812 */ /* 0x000fe400078ec0ff */
[----:B------:R-:W-:Y:S02]  /*8300*/  LOP3.LUT R40, R40, 0x10001, RZ, 0xc0, !PT ;  /* 0x0001000128287812 */ /* 0x000fe400078ec0ff */
[----:B------:R-:W-:Y:S02]  /*8310*/  LOP3.LUT R33, R31, 0x20002, R32, 0xf8, !PT ;  /* 0x000200021f217812 */ /* 0x000fe400078ef820 */
        /* <DEDUP_REMOVED lines=19> */
[----:B---3--:R-:W-:Y:S02]  /*8450*/  LOP3.LUT R68, R14, 0x1f001f, RZ, 0xc0, !PT ;  /* 0x001f001f0e447812 */ /* 0x008fe400078ec0ff */
        /* <DEDUP_REMOVED lines=9> */
[C---:B------:R-:W-:Y:S02]  /*84f0*/  LOP3.LUT R62, R13.reuse, 0x1f001f, RZ, 0xc0, !PT ;  /* 0x001f001f0d3e7812 */ /* 0x040fe400078ec0ff */
[----:B------:R-:W-:Y:S02]  /*8500*/  SHF.R.U32.HI R63, RZ, 0xa, R13 ;  /* 0x0000000aff3f7819 */ /* 0x000fe4000001160d */
[----:B------:R-:W-:Y:S02]  /*8510*/  LOP3.LUT R83, R13, 0x3e003e0, RZ, 0xc0, !PT ;  /* 0x03e003e00d537812 */ /* 0x000fe400078ec0ff */
[----:B------:R-:W-:-:S02]  /*8520*/  LOP3.LUT R32, R32, 0x40004, R17, 0xf8, !PT ;  /* 0x0004000420207812 */ /* 0x000fc400078ef811 */
[C---:B------:R-:W-:Y:S02]  /*8530*/  LOP3.LUT R60, R12.reuse, 0x1f001f, RZ, 0xc0, !PT ;  /* 0x001f001f0c3c7812 */ /* 0x040fe400078ec0ff */
[----:B------:R-:W-:Y:S02]  /*8540*/  SHF.R.U32.HI R61, RZ, 0xa, R12 ;  /* 0x0000000aff3d7819 */ /* 0x000fe4000001160c */
[----:B------:R-:W-:Y:S02]  /*8550*/  LOP3.LUT R80, R12, 0x3e003e0, RZ, 0xc0, !PT ;  /* 0x03e003e00c507812 */ /* 0x000fe400078ec0ff */
[----:B------:R-:W-:Y:S02]  /*8560*/  SHF.R.U32.HI R13, RZ, 0xc, R13 ;  /* 0x0000000cff0d7819 */ /* 0x000fe4000001160d */
[----:B------:R-:W-:Y:S02]  /*8570*/  LOP3.LUT R33, R33, 0x40004, R16, 0xf8, !PT ;  /* 0x0004000421217812 */ /* 0x000fe400078ef810 */
[----:B------:R-:W-:-:S02]  /*8580*/  SHF.R.U32.HI R12, RZ, 0xc, R12 ;  /* 0x0000000cff0c7819 */ /* 0x000fc4000001160c */
[----:B------:R-:W-:Y:S02]  /*8590*/  LOP3.LUT R30, R30, 0x64006400, RZ, 0xfc, !PT ;  /* 0x640064001e1e7812 */ /* 0x000fe400078efcff */
[----:B------:R-:W-:Y:S02]  /*85a0*/  LOP3.LUT R45, R45, 0x80008, R14, 0xf8, !PT ;  /* 0x000800082d2d7812 */ /* 0x000fe400078ef80e */
[----:B------:R-:W-:Y:S01]  /*85b0*/  LOP3.LUT R44, R44, 0x80008, R15, 0xf8, !PT ;  /* 0x000800082c2c7812 */ /* 0x000fe200078ef80f */
[----:B------:R-:W-:Y:S01]  /*85c0*/  HFMA2 R46, R30, R29.H0_H0, -48, -48 ;  /* 0xd200d2001e2e7431 */ /* 0x000fe2000004001d */
[C---:B------:R-:W-:Y:S02]  /*85d0*/  LOP3.LUT R14, R9.reuse, 0x1f001f, RZ, 0xc0, !PT ;  /* 0x001f001f090e7812 */ /* 0x040fe400078ec0ff */
[----:B------:R-:W-:Y:S02]  /*85e0*/  SHF.R.U32.HI R15, RZ, 0xa, R9 ;  /* 0x0000000aff0f7819 */ /* 0x000fe40000011609 */
[----:B------:R-:W-:-:S02]  /*85f0*/  LOP3.LUT R85, R9, 0x3e003e0, RZ, 0xc0, !PT ;  /* 0x03e003e009557812 */ /* 0x000fc400078ec0ff */
[----:B------:R-:W-:Y:S02]  /*8600*/  LOP3.LUT R4, R4, 0x64006400, RZ, 0xfc, !PT ;  /* 0x6400640004047812 */ /* 0x000fe400078efcff */
[----:B------:R-:W-:Y:S02]  /*8610*/  LOP3.LUT R32, R32, 0x80008, R13, 0xf8, !PT ;  /* 0x0008000820207812 */ /* 0x000fe400078ef80d */
[----:B------:R-:W-:Y:S01]  /*8620*/  SHF.R.U32.HI R9, RZ, 0xb, R9 ;  /* 0x0000000bff097819 */ /* 0x000fe20000011609 */
[----:B------:R-:W-:Y:S01]  /*8630*/  HFMA2 R40, R4, R29.H0_H0, -48, -48 ;  /* 0xd200d20004287431 */ /* 0x000fe2000004001d */
[----:B------:R-:W-:Y:S02]  /*8640*/  LOP3.LUT R33, R33, 0x80008, R12, 0xf8, !PT ;  /* 0x0008000821217812 */ /* 0x000fe400078ef80c */
[----:B------:R-:W-:Y:S02]  /*8650*/  LOP3.LUT R28, R28, 0x64006400, RZ, 0xfc, !PT ;  /* 0x640064001c1c7812 */ /* 0x000fe400078efcff */
[----:B------:R-:W-:-:S02]  /*8660*/  LOP3.LUT R80, R80, 0x64006400, RZ, 0xfc, !PT ;  /* 0x6400640050507812 */ /* 0x000fc400078efcff */
[C---:B------:R-:W-:Y:S01]  /*8670*/  LOP3.LUT R12, R8.reuse, 0x1f001f, RZ, 0xc0, !PT ;  /* 0x001f001f080c7812 */ /* 0x040fe200078ec0ff */
[----:B------:R-:W-:Y:S01]  /*8680*/  HFMA2 R47, R28, R29.H0_H0, -48, -48 ;  /* 0xd200d2001c2f7431 */ /* 0x000fe2000004001d */
[--C-:B------:R-:W-:Y:S02]  /*8690*/  SHF.R.U32.HI R13, RZ, 0xa, R8.reuse ;  /* 0x0000000aff0d7819 */ /* 0x100fe40000011608 */
[----:B------:R-:W-:Y:S02]  /*86a0*/  LOP3.LUT R84, R8, 0x3e003e0, RZ, 0xc0, !PT ;  /* 0x03e003e008547812 */ /* 0x000fe400078ec0ff */
[----:B------:R-:W-:Y:S02]  /*86b0*/  SHF.R.U32.HI R8, RZ, 0xb, R8 ;  /* 0x0000000bff087819 */ /* 0x000fe40000011608 */
[----:B------:R-:W-:Y:S02]  /*86c0*/  LOP3.LUT R24, R24, 0x64006400, RZ, 0xfc, !PT ;  /* 0x6400640018187812 */ /* 0x000fe400078efcff */
[----:B------:R-:W-:-:S02]  /*86d0*/  LOP3.LUT R30, R21, 0x64006400, RZ, 0xfc, !PT ;  /* 0x64006400151e7812 */ /* 0x000fc400078efcff */
[----:B------:R-:W-:Y:S02]  /*86e0*/  LOP3.LUT R9, R32, 0x100010, R9, 0xf8, !PT ;  /* 0x0010001020097812 */ /* 0x000fe400078ef809 */
        /* <DEDUP_REMOVED lines=13> */
[----:B------:R-:W-:Y:S02]  /*87c0*/  SHF.R.U32.HI R17, RZ, 0xa, R10 ;  /* 0x0000000aff117819 */ /* 0x000fe4000001160a */
[----:B------:R-:W-:Y:S02]  /*87d0*/  LOP3.LUT R86, R10, 0x3e003e0, RZ, 0xc0, !PT ;  /* 0x03e003e00a567812 */ /* 0x000fe400078ec0ff */
[C---:B------:R-:W-:Y:S02]  /*87e0*/  LOP3.LUT R87, R11.reuse, 0x3e003e0, RZ, 0xc0, !PT ;  /* 0x03e003e00b577812 */ /* 0x040fe400078ec0ff */
[----:B------:R-:W-:Y:S02]  /*87f0*/  LOP3.LUT R18, R11, 0x1f001f, RZ, 0xc0, !PT ;  /* 0x001f001f0b127812 */ /* 0x000fe400078ec0ff */
[--C-:B------:R-:W-:Y:S02]  /*8800*/  SHF.R.U32.HI R19, RZ, 0xa, R11.reuse ;  /* 0x0000000aff137819 */ /* 0x100fe4000001160b */
[----:B------:R-:W-:Y:S01]  /*8810*/  LOP3.LUT R8, R33, 0x100010, R8, 0xf8, !PT ;  /* 0x0010001021087812 */ /* 0x000fe200078ef808 */
[-C--:B------:R-:W-:Y:S01]  /*8820*/  HFMA2 R33, R24, R29.reuse.H0_H0, -48, -48 ;  /* 0xd200d20018217431 */ /* 0x080fe2000004001d */
[----:B------:R-:W-:Y:S01]  /*8830*/  LOP3.LUT R28, R31, 0x64006400, RZ, 0xfc, !PT ;  /* 0x640064001f1c7812 */ /* 0x000fe200078efcff */
[-C--:B------:R-:W-:Y:S01]  /*8840*/  HFMA2 R31, R30, R29.reuse.H0_H0, -48, -48 ;  /* 0xd200d2001e1f7431 */ /* 0x080fe2000004001d */
[----:B------:R-:W-:Y:S01]  /*8850*/  LOP3.LUT R80, R76, 0x1f001f, RZ, 0xc0, !PT ;  /* 0x001f001f4c507812 */ /* 0x000fe200078ec0ff */
[-C--:B------:R-:W-:Y:S01]  /*8860*/  HFMA2 R30, R22, R29.reuse.H0_H0, -48, -48 ;  /* 0xd200d200161e7431 */ /* 0x080fe2000004001d */
[----:B------:R-:W-:Y:S01]  /*8870*/  SHF.R.U32.HI R10, RZ, 0xb, R10 ;  /* 0x0000000bff0a7819 */ /* 0x000fe2000001160a */
[-C--:B------:R-:W-:Y:S01]  /*8880*/  HFMA2 R22, R82, R29.reuse.H0_H0, -48, -48 ;  /* 0xd200d20052167431 */ /* 0x080fe2000004001d */
[----:B------:R-:W-:Y:S01]  /*8890*/  SHF.R.U32.HI R11, RZ, 0xb, R11 ;  /* 0x0000000bff0b7819 */ /* 0x000fe2000001160b */
        /* <DEDUP_REMOVED lines=17> */
[----:B------:R-:W-:Y:S01]  /*89b0*/  LOP3.LUT R10, R45, 0x100010, R10, 0xf8, !PT ;  /* 0x001000102d0a7812 */ /* 0x000fe200078ef80a */
        /* <DEDUP_REMOVED lines=184> */
.L_x_4238:
        /* <DEDUP_REMOVED lines=18> */
[-C--:B------:R-:W-:Y:S02]  /*9660*/  HFMA2 R8, R53, R10.reuse, R16 ;  /* 0x0000000a35087231 */ /* 0x080fe40000000010 */
[----:B------:R-:W-:Y:S01]  /*9670*/  HFMA2 R10, R52, R10, R9 ;  /* 0x0000000a340a7231 */ /* 0x000fe20000000009 */
[----:B------:R-:W0:Y:S03]  /*9680*/  LDS.128 R16, [UR4+0x60] ;  /* 0x00006004ff107984 */ /* 0x000e260008000c00 */
[-C--:B------:R-:W-:Y:S02]  /*9690*/  HFMA2 R10, R56, R11.reuse, R10 ;  /* 0x0000000b380a7231 */ /* 0x080fe4000000000a */
[----:B------:R-:W-:-:S02]  /*96a0*/  HFMA2 R6, R59, R11, R6 ;  /* 0x0000000b3b067231 */ /* 0x000fc40000000006 */
[----:B------:R-:W-:Y:S02]  /*96b0*/  HFMA2 R9, R57, R11, R8 ;  /* 0x0000000b39097231 */ /* 0x000fe40000000008 */
[-C--:B-1----:R-:W-:Y:S02]  /*96c0*/  HFMA2 R8, R33, R12.reuse, R7 ;  /* 0x0000000c21087231 */ /* 0x082fe40000000007 */
        /* <DEDUP_REMOVED lines=12> */
[----:B------:R-:W1:Y:S02]  /*9790*/  LDS.128 R8, [UR4+0x70] ;  /* 0x00007004ff087984 */ /* 0x000e640008000c00 */
[-C--:B------:R-:W-:Y:S02]  /*97a0*/  HFMA2 R14, R26, R15.reuse, R14 ;  /* 0x0000000f1a0e7231 */ /* 0x080fe4000000000e */
[-C--:B------:R-:W-:Y:S02]  /*97b0*/  HFMA2 R7, R30, R15.reuse, R7 ;  /* 0x0000000f1e077231 */ /* 0x080fe40000000007 */
[----:B------:R-:W-:-:S02]  /*97c0*/  HFMA2 R12, R27, R15, R12 ;  /* 0x0000000f1b0c7231 */ /* 0x000fc4000000000c */
[-C--:B0-----:R-:W-:Y:S02]  /*97d0*/  HFMA2 R6, R73, R16.reuse, R6 ;  /* 0x0000001049067231 */ /* 0x081fe40000000006 */
        /* <DEDUP_REMOVED lines=39> */
.L_x_4239:
[----:B------:R-:W-:Y:S01]  /*9a50*/  IADD3 R5, PT, PT, R5, 0x20, RZ ;  /* 0x0000002005057810 */ /* 0x000fe20007ffe0ff */
[----:B------:R-:W-:Y:S01]  /*9a60*/  UIADD3 UR4, UPT, UPT, UR4, 0x40, URZ ;  /* 0x0000004004047890 */ /* 0x000fe2000fffe0ff */
[----:B------:R-:W-:Y:S02]  /*9a70*/  IMAD.WIDE R6, R39, 0x4, R2 ;  /* 0x0000000427067825 */ /* 0x000fe400078e0202 */
[----:B------:R-:W-:-:S13]  /*9a80*/  ISETP.GE.AND P0, PT, R5, R0, PT ;  /* 0x000000000500720c */ /* 0x000fda0003f06270 */
[----:B------:R-:W-:Y:S05]  /*9a90*/  @!P0 BRA `(.L_x_4240) ;  /* 0xffffffe4005c8947 */ /* 0x000fea000383ffff */
[----:B------:R-:W-:-:S07]  /*9aa0*/  IMAD.WIDE R20, R39, 0x14, R42 ;  /* 0x0000001427147825 */ /* 0x000fce00078e022a */
.L_x_4237:
[----:B------:R-:W1:Y:S02]  /*9ab0*/  LDCU UR5, c[0x0][0x3d4] ;  /* 0x00007a80ff0577ac */ /* 0x000e640008000800 */
[----:B-1----:R-:W-:-:S04]  /*9ac0*/  VIMNMX R24, PT, PT, R38, UR5, PT ;  /* 0x0000000526187c48 */ /* 0x002fc8000bfe0100 */
[----:B------:R-:W-:-:S13]  /*9ad0*/  ISETP.GT.AND P0, PT, R24, R5, PT ;  /* 0x000000051800720c */ /* 0x000fda0003f04270 */
[----:B------:R-:W-:Y:S05]  /*9ae0*/  @!P0 BRA `(.L_x_4241) ;  /* 0x0000003800e88947 */ /* 0x000fea0003800000 */
.L_x_4250:
[----:B------:R-:W1:Y:S01]  /*9af0*/  LDC R39, c[0x0][0x3ac] ;  /* 0x0000eb00ff277b82 */ /* 0x000e620000000800 */
[----:B------:R-:W4:Y:S01]  /*9b00*/  LDG.E.128.CONSTANT R28, desc[UR8][R20.64] ;  /* 0x00000008141c7981 */ /* 0x000f22000c1e9d00 */
[----:B-1----:R-:W-:-:S04]  /*9b10*/  IMAD.WIDE R16, R39, 0x4, R20 ;  /* 0x0000000427107825 */ /* 0x002fc800078e0214 */
[C---:B0-----:R-:W-:Y:S02]  /*9b20*/  IMAD.WIDE R12, R39.reuse, 0x4, R16 ;  /* 0x00000004270c7825 */ /* 0x041fe400078e0210 */
[----:B-----5:R-:W5:Y:S02]  /*9b30*/  LDG.E.128.CONSTANT R16, desc[UR8][R16.64] ;  /* 0x0000000810107981 */ /* 0x020f64000c1e9d00 */
[----:B------:R-:W-:Y:S02]  /*9b40*/  IMAD.WIDE R6, R39, 0x4, R12 ;  /* 0x0000000427067825 */ /* 0x000fe400078e020c */
[----:B---3--:R-:W5:Y:S04]  /*9b50*/  LDG.E.128.CONSTANT R12, desc[UR8][R12.64] ;  /* 0x000000080c0c7981 */ /* 0x008f68000c1e9d00 */
[----:B------:R0:W5:Y:S01]  /*9b60*/  LDG.E.128.CONSTANT R8, desc[UR8][R6.64] ;  /* 0x0000000806087981 */ /* 0x000162000c1e9d00 */
[----:B------:R-:W-:-:S02]  /*9b70*/  ISETP.NE.AND P0, PT, R41, RZ, PT ;  /* 0x000000ff2900720c */ /* 0x000fc40003f05270 */
[----:B------:R-:W-:Y:S02]  /*9b80*/  MOV R22, 0x2c00 ;  /* 0x00002c0000167802 */ /* 0x000fe40000000f00 */
[----:B----4-:R-:W-:Y:S02]  /*9b90*/  LOP3.LUT R4, R29, 0xf000f0, RZ, 0xc0, !PT ;  /* 0x00f000f01d047812 */ /* 0x010fe400078ec0ff */
[----:B------:R-:W-:Y:S02]  /*9ba0*/  LOP3.LUT R32, R30, 0xf000f0, RZ, 0xc0, !PT ;  /* 0x00f000f01e207812 */ /* 0x000fe400078ec0ff */
[C---:B------:R-:W-:Y:S02]  /*9bb0*/  LOP3.LUT R0, R28.reuse, 0xf000f, RZ, 0xc0, !PT ;  /* 0x000f000f1c007812 */ /* 0x040fe400078ec0ff */
[----:B------:R-:W-:Y:S02]  /*9bc0*/  LOP3.LUT R2, R28, 0xf000f0, RZ, 0xc0, !PT ;  /* 0x00f000f01c027812 */ /* 0x000fe400078ec0ff */
[----:B--2---:R-:W-:-:S02]  /*9bd0*/  SHF.R.U32.HI R26, RZ, 0x8, R29 ;  /* 0x00000008ff1a7819 */ /* 0x004fc4000001161d */
        /* <DEDUP_REMOVED lines=45> */
[----:B------:R-:W-:Y:S02]  /*9eb0*/  HADD2 R47, R26, -1032, -1032 ;  /* 0xe408e4081a2f7430 */ /* 0x000fe40000000000 */
[----:B------:R-:W-:Y:S01]  /*9ec0*/  HFMA2 R48, R49, R22.H0_H0, -72, -72 ;  /* 0xd480d48031307431 */ /* 0x000fe20000040016 */
[----:B0-----:R-:W-:Y:S06]  /*9ed0*/  @!P0 BRA `(.L_x_4242) ;  /* 0x0000000400688947 */ /* 0x001fec0003800000 */
        /* <DEDUP_REMOVED lines=90> */
.L_x_4242:
        /* <DEDUP_REMOVED lines=91> */
.L_x_4243:
[----:B-----5:R-:W-:Y:S02]  /*aa30*/  LOP3.LUT R4, R17, 0xf000f0, RZ, 0xc0, !PT ;  /* 0x00f000f011047812 */ /* 0x020fe400078ec0ff */
[----:B------:R-:W-:Y:S02]  /*aa40*/  SHF.R.U32.HI R25, RZ, 0x8, R17 ;  /* 0x00000008ff197819 */ /* 0x000fe40000011611 */
[C---:B------:R-:W-:Y:S02]  /*aa50*/  LOP3.LUT R0, R16.reuse, 0xf000f, RZ, 0xc0, !PT ;  /* 0x000f000f10007812 */ /* 0x040fe400078ec0ff */
[----:B------:R-:W-:Y:S02]  /*aa60*/  LOP3.LUT R2, R16, 0xf000f0, RZ, 0xc0, !PT ;  /* 0x00f000f010027812 */ /* 0x000fe400078ec0ff */
[C---:B------:R-:W-:Y:S02]  /*aa70*/  LOP3.LUT R26, R18.reuse, 0xf000f, RZ, 0xc0, !PT ;  /* 0x000f000f121a7812 */ /* 0x040fe400078ec0ff */
[----:B------:R-:W-:-:S02]  /*aa80*/  LOP3.LUT R28, R18, 0xf000f0, RZ, 0xc0, !PT ;  /* 0x00f000f0121c7812 */ /* 0x000fc400078ec0ff */
[----:B------:R-:W-:Y:S02]  /*aa90*/  SHF.R.U32.HI R16, RZ, 0x8, R16 ;  /* 0x00000008ff107819 */ /* 0x000fe40000011610 */
[----:B------:R-:W-:Y:S02]  /*aaa0*/  LOP3.LUT R3, R17, 0xf000f, RZ, 0xc0, !PT ;  /* 0x000f000f11037812 */ /* 0x000fe400078ec0ff */
[----:B------:R-:W-:Y:S02]  /*aab0*/  SHF.R.U32.HI R18, RZ, 0x8, R18 ;  /* 0x00000008ff127819 */ /* 0x000fe40000011612 */
[----:B------:R-:W-:Y:S02]  /*aac0*/  SHF.R.U32.HI R32, RZ, 0x8, R19 ;  /* 0x00000008ff207819 */ /* 0x000fe40000011613 */
[----:B------:R-:W-:Y:S02]  /*aad0*/  LOP3.LUT R17, R4, 0x64006400, RZ, 0xfc, !PT ;  /* 0x6400640004117812 */ /* 0x000fe400078efcff */
        /* <DEDUP_REMOVED lines=133> */
.L_x_4244:
        /* <DEDUP_REMOVED lines=28> */
[----:B------:R-:W-:-:S02]  /*b4f0*/  HADD2.F32 R3, -RZ, R26.H1_H1 ;  /* 0x3000001aff037230 */ /* 0x000fc40000004100 */
[----:B------:R-:W-:Y:S01]  /*b500*/  FFMA.FTZ R2, R2, R48, R25 ;  /* 0x0000003002027223 */ /* 0x000fe20000010019 */
[----:B------:R-:W-:Y:S01]  /*b510*/  FFMA.FTZ R47, R52, R46, R47 ;  /* 0x0000002e342f7223 */ /* 0x000fe2000001002f */
[----:B------:R-:W-:Y:S02]  /*b520*/  HADD2.F32 R46, -RZ, R30.H0_H0 ;  /* 0x2000001eff2e7230 */ /* 0x000fe40000004100 */
[-C--:B------:R-:W-:Y:S01]  /*b530*/  FFMA.FTZ R28, R23, R49.reuse, R4 ;  /* 0x00000031171c7223 */ /* 0x080fe20000010004 */
[----:B------:R-:W-:Y:S02]  /*b540*/  HADD2.F32 R19, -RZ, R19.H1_H1 ;  /* 0x30000013ff137230 */ /* 0x000fe40000004100 */
[----:B------:R-:W-:Y:S01]  /*b550*/  FFMA.FTZ R26, R3, R49, R2 ;  /* 0x00000031031a7223 */ /* 0x000fe20000010002 */
[--C-:B-1----:R-:W-:Y:S02]  /*b560*/  HADD2.F32 R2, -RZ, R17.reuse.H0_H0 ;  /* 0x20000011ff027230 */ /* 0x102fe40000004100 */
[----:B------:R-:W-:Y:S01]  /*b570*/  FFMA.FTZ R48, R46, R48, R47 ;  /* 0x000000302e307223 */ /* 0x000fe2000001002f */
[----:B------:R-:W-:-:S02]  /*b580*/  HADD2.F32 R4, -RZ, R17.H1_H1 ;  /* 0x30000011ff047230 */ /* 0x000fc40000004100 */
[-C--:B------:R-:W-:Y:S01]  /*b590*/  FFMA.FTZ R0, R19, R49.reuse, R0 ;  /* 0x0000003113007223 */ /* 0x080fe20000010000 */
[----:B------:R-:W-:Y:S02]  /*b5a0*/  HADD2.F32 R25, -RZ, R30.H1_H1 ;  /* 0x3000001eff197230 */ /* 0x000fe40000004100 */
[--C-:B------:R-:W-:Y:S02]  /*b5b0*/  HADD2.F32 R3, -RZ, R16.reuse.H0_H0 ;  /* 0x20000010ff037230 */ /* 0x100fe40000004100 */
[----:B------:R-:W-:Y:S02]  /*b5c0*/  HADD2.F32 R17, -RZ, R31.H0_H0 ;  /* 0x2000001fff117230 */ /* 0x000fe40000004100 */
[----:B------:R-:W-:Y:S01]  /*b5d0*/  FFMA.FTZ R48, R25, R49, R48 ;  /* 0x0000003119307223 */ /* 0x000fe20000010030 */
[----:B------:R-:W-:Y:S02]  /*b5e0*/  HADD2.F32 R19, -RZ, R33.H0_H0 ;  /* 0x20000021ff137230 */ /* 0x000fe40000004100 */
[----:B------:R-:W-:-:S02]  /*b5f0*/  HADD2.F32 R16, -RZ, R16.H1_H1 ;  /* 0x30000010ff107230 */ /* 0x000fc40000004100 */
[-C--:B------:R-:W-:Y:S01]  /*b600*/  FFMA.FTZ R17, R17, R3.reuse, R0 ;  /* 0x0000000311117223 */ /* 0x080fe20000010000 */
[----:B------:R-:W-:Y:S02]  /*b610*/  HADD2.F32 R30, -RZ, R31.H1_H1 ;  /* 0x3000001fff1e7230 */ /* 0x000fe40000004100 */
[-C--:B------:R-:W-:Y:S01]  /*b620*/  FFMA.FTZ R19, R19, R3.reuse, R26 ;  /* 0x0000000313137223 */ /* 0x080fe2000001001a */
[----:B------:R-:W-:Y:S02]  /*b630*/  HADD2.F32 R23, -RZ, R42.H0_H0 ;  /* 0x2000002aff177230 */ /* 0x000fe40000004100 */
        /* <DEDUP_REMOVED lines=42> */
.L_x_4245:
[----:B------:R-:W-:Y:S02]  /*b8e0*/  LOP3.LUT R0, R12, 0xf000f0, RZ, 0xc0, !PT ;  /* 0x00f000f00c007812 */ /* 0x000fe400078ec0ff */
[C---:B------:R-:W-:Y:S02]  /*b8f0*/  LOP3.LUT R2, R13.reuse, 0xf000f, RZ, 0xc0, !PT ;  /* 0x000f000f0d027812 */ /* 0x040fe400078ec0ff */
[----:B------:R-:W-:Y:S02]  /*b900*/  LOP3.LUT R4, R13, 0xf000f0, RZ, 0xc0, !PT ;  /* 0x00f000f00d047812 */ /* 0x000fe400078ec0ff */
[----:B------:R-:W-:Y:S02]  /*b910*/  SHF.R.U32.HI R12, RZ, 0x8, R12 ;  /* 0x00000008ff0c7819 */ /* 0x000fe4000001160c */
[----:B------:R-:W-:Y:S02]  /*b920*/  SHF.R.U32.HI R13, RZ, 0x8, R13 ;  /* 0x00000008ff0d7819 */ /* 0x000fe4000001160d */
[----:B------:R-:W-:-:S02]  /*b930*/  LOP3.LUT R16, R14, 0xf000f, RZ, 0xc0, !PT ;  /* 0x000f000f0e107812 */ /* 0x000fc400078ec0ff */
[----:B------:R-:W-:Y:S02]  /*b940*/  LOP3.LUT R17, R14, 0xf000f0, RZ, 0xc0, !PT ;  /* 0x00f000f00e117812 */ /* 0x000fe400078ec0ff */
[C---:B------:R-:W-:Y:S02]  /*b950*/  LOP3.LUT R26, R15.reuse, 0xf000f, RZ, 0xc0, !PT ;  /* 0x000f000f0f1a7812 */ /* 0x040fe400078ec0ff */
[----:B------:R-:W-:Y:S02]  /*b960*/  LOP3.LUT R27, R15, 0xf000f0, RZ, 0xc0, !PT ;  /* 0x00f000f00f1b7812 */ /* 0x000fe400078ec0ff */
[----:B------:R-:W-:Y:S02]  /*b970*/  SHF.R.U32.HI R14, RZ, 0x8, R14 ;  /* 0x00000008ff0e7819 */ /* 0x000fe4000001160e */
[----:B------:R-:W-:Y:S02]  /*b980*/  SHF.R.U32.HI R15, RZ, 0x8, R15 ;  /* 0x00000008ff0f7819 */ /* 0x000fe4000001160f */
        /* <DEDUP_REMOVED lines=35> */
[C---:B------:R-:W-:Y:S01]  /*bbc0*/  LOP3.LUT R14, R8.reuse, 0xf000f, RZ, 0xc0, !PT ;  /* 0x000f000f080e7812 */ /* 0x040fe200078ec0ff */
[----:B------:R-:W-:Y:S01]  /*bbd0*/  HFMA2 R31, R13, R22.H0_H0, -72, -72 ;  /* 0xd480d4800d1f7431 */ /* 0x000fe20000040016 */
[----:B------:R-:W-:Y:S01]  /*bbe0*/  LOP3.LUT R15, R8, 0xf000f0, RZ, 0xc0, !PT ;  /* 0x00f000f0080f7812 */ /* 0x000fe200078ec0ff */
[----:B------:R-:W-:-:S02]  /*bbf0*/  HADD2 R32, R32, -1032, -1032 ;  /* 0xe408e40820207430 */ /* 0x000fc40000000000 */
        /* <DEDUP_REMOVED lines=94> */
.L_x_4246:
        /* <DEDUP_REMOVED lines=13> */
[----:B------:R-:W-:Y:S01]  /*c2b0*/  FFMA.FTZ R17, R0, R43, RZ ;  /* 0x0000002b00117223 */ /* 0x000fe200000100ff */
[----:B------:R-:W-:Y:S02]  /*c2c0*/  HADD2.F32 R3, -RZ, R23.H0_H0 ;  /* 0x20000017ff037230 */ /* 0x000fe40000004100 */
[----:B------:R-:W-:-:S02]  /*c2d0*/  HADD2.F32 R0, -RZ, R16.H0_H0 ;  /* 0x20000010ff007230 */ /* 0x000fc40000004100 */
[-C--:B------:R-:W-:Y:S01]  /*c2e0*/  FFMA.FTZ R47, R2, R43.reuse, RZ ;  /* 0x0000002b022f7223 */ /* 0x080fe200000100ff */
[-C--:B------:R-:W-:Y:S01]  /*c2f0*/  FFMA.FTZ R17, R18, R44.reuse, R17 ;  /* 0x0000002c12117223 */ /* 0x080fe20000010011 */
[-C--:B------:R-:W-:Y:S01]  /*c300*/  FFMA.FTZ R3, R3, R43.reuse, RZ ;  /* 0x0000002b03037223 */ /* 0x080fe200000100ff */
[----:B------:R-:W-:Y:S01]  /*c310*/  FFMA.FTZ R43, R4, R43, RZ ;  /* 0x0000002b042b7223 */ /* 0x000fe200000100ff */
[----:B------:R-:W-:Y:S02]  /*c320*/  HADD2.F32 R4, -RZ, R23.H1_H1 ;  /* 0x30000017ff047230 */ /* 0x000fe40000004100 */
[-C--:B------:R-:W-:Y:S01]  /*c330*/  FFMA.FTZ R47, R48, R44.reuse, R47 ;  /* 0x0000002c302f7223 */ /* 0x080fe2000001002f */
        /* <DEDUP_REMOVED lines=11> */
[----:B------:R-:W-:Y:S02]  /*c3f0*/  HADD2.F32 R17, -RZ, R30.H0_H0 ;  /* 0x2000001eff117230 */ /* 0x000fe40000004100 */
[----:B------:R-:W-:Y:S01]  /*c400*/  FFMA.FTZ R46, R18, R46, R43 ;  /* 0x0000002e122e7223 */ /* 0x000fe2000001002b */
[-C--:B------:R-:W-:Y:S01]  /*c410*/  FFMA.FTZ R16, R19, R45.reuse, R2 ;  /* 0x0000002d13107223 */ /* 0x080fe20000010002 */
[-C--:B------:R-:W-:Y:S01]  /*c420*/  FFMA.FTZ R18, R25, R45.reuse, R4 ;  /* 0x0000002d19127223 */ /* 0x080fe20000010004 */
[----:B------:R-:W-:Y:S01]  /*c430*/  FFMA.FTZ R0, R3, R45, R0 ;  /* 0x0000002d03007223 */ /* 0x000fe20000010000 */
[--C-:B-1----:R-:W-:Y:S02]  /*c440*/  HADD2.F32 R2, -RZ, R13.reuse.H0_H0 ;  /* 0x2000000dff027230 */ /* 0x102fe40000004100 */
[----:B------:R-:W-:Y:S02]  /*c450*/  HADD2.F32 R4, -RZ, R13.H1_H1 ;  /* 0x3000000dff047230 */ /* 0x000fe40000004100 */
[----:B------:R-:W-:-:S02]  /*c460*/  HADD2.F32 R3, -RZ, R12.H0_H0 ;  /* 0x2000000cff037230 */ /* 0x000fc40000004100 */
[----:B------:R-:W-:Y:S02]  /*c470*/  HADD2.F32 R13, -RZ, R28.H0_H0 ;  /* 0x2000001cff0d7230 */ /* 0x000fe40000004100 */
        /* <DEDUP_REMOVED lines=49> */
.L_x_4247:
[C---:B------:R-:W-:Y:S02]  /*c790*/  LOP3.LUT R2, R9.reuse, 0xf000f, RZ, 0xc0, !PT ;  /* 0x000f000f09027812 */ /* 0x040fe400078ec0ff */
[----:B------:R-:W-:Y:S02]  /*c7a0*/  LOP3.LUT R0, R9, 0xf000f0, RZ, 0xc0, !PT ;  /* 0x00f000f009007812 */ /* 0x000fe400078ec0ff */
[----:B------:R-:W-:Y:S02]  /*c7b0*/  LOP3.LUT R4, R11, 0xf000f0, RZ, 0xc0, !PT ;  /* 0x00f000f00b047812 */ /* 0x000fe400078ec0ff */
[----:B------:R-:W-:Y:S02]  /*c7c0*/  SHF.R.U32.HI R9, RZ, 0x8, R9 ;  /* 0x00000008ff097819 */ /* 0x000fe40000011609 */
[----:B------:R-:W-:Y:S02]  /*c7d0*/  SHF.R.U32.HI R19, RZ, 0x8, R10 ;  /* 0x00000008ff137819 */ /* 0x000fe4000001160a */
[----:B------:R-:W-:-:S02]  /*c7e0*/  LOP3.LUT R27, R4, 0x64006400, RZ, 0xfc, !PT ;  /* 0x64006400041b7812 */ /* 0x000fc400078efcff */
[C---:B------:R-:W-:Y:S02]  /*c7f0*/  LOP3.LUT R18, R10.reuse, 0xf000f, RZ, 0xc0, !PT ;  /* 0x000f000f0a127812 */ /* 0x040fe400078ec0ff */
[----:B------:R-:W-:Y:S02]  /*c800*/  LOP3.LUT R3, R10, 0xf000f0, RZ, 0xc0, !PT ;  /* 0x00f000f00a037812 */ /* 0x000fe400078ec0ff */
        /* <DEDUP_REMOVED lines=11> */
[C---:B------:R-:W-:Y:S01]  /*c8c0*/  LOP3.LUT R0, R8.reuse, 0xf000f0, RZ, 0xc0, !PT ;  /* 0x00f000f008007812 */ /* 0x040fe200078ec0ff */
        /* <DEDUP_REMOVED lines=26> */
[----:B------:R-:W-:Y:S02]  /*ca70*/  HADD2 R25, R8, -1032, -1032 ;  /* 0xe408e40808197430 */ /* 0x000fe40000000000 */
[----:B------:R-:W-:-:S02]  /*ca80*/  HADD2 R26, R9, -1032, -1032 ;  /* 0xe408e408091a7430 */ /* 0x000fc40000000000 */
[----:B------:R-:W-:Y:S02]  /*ca90*/  HADD2 R27, R27, -1032, -1032 ;  /* 0xe408e4081b1b7430 */ /* 0x000fe40000000000 */
[----:B------:R-:W-:Y:S01]  /*caa0*/  HADD2 R28, R28, -1032, -1032 ;  /* 0xe408e4081c1c7430 */ /* 0x000fe20000000000 */
        /* <DEDUP_REMOVED lines=91> */
.L_x_4248:
[----:B------:R-:W-:Y:S02]  /*d060*/  MOV R8, R20 ;  /* 0x0000001400087202 */ /* 0x000fe40000000f00 */
[----:B------:R-:W-:Y:S01]  /*d070*/  MOV R9, R21 ;  /* 0x0000001500097202 */ /* 0x000fe20000000f00 */
[----:B------:R-:W-:Y:S06]  /*d080*/  @P1 BRA `(.L_x_4249) ;  /* 0x0000000400681947 */ /* 0x000fec0003800000 */
        /* <DEDUP_REMOVED lines=13> */
[----:B------:R-:W-:Y:S01]  /*d160*/  FFMA.FTZ R19, R40, R30, R19 ;  /* 0x0000001e28137223 */ /* 0x000fe20000010013 */
[----:B------:R-:W-:Y:S02]  /*d170*/  HADD2.F32 R14, -RZ, R14.H1_H1 ;  /* 0x3000000eff0e7230 */ /* 0x000fe40000004100 */
[----:B------:R-:W-:-:S02]  /*d180*/  HADD2.F32 R18, -RZ, R18.H1_H1 ;  /* 0x30000012ff127230 */ /* 0x000fc40000004100 */
[-C--:B------:R-:W-:Y:S01]  /*d190*/  FFMA.FTZ R3, R3, R29.reuse, RZ ;  /* 0x0000001d03037223 */ /* 0x080fe200000100ff */
[----:B------:R-:W-:Y:S01]  /*d1a0*/  FFMA.FTZ R29, R4, R29, RZ ;  /* 0x0000001d041d7223 */ /* 0x000fe200000100ff */
[-C--:B------:R-:W-:Y:S01]  /*d1b0*/  FFMA.FTZ R33, R14, R30.reuse, R33 ;  /* 0x0000001e0e217223 */ /* 0x080fe20000010021 */
[----:B------:R-:W-:Y:S02]  /*d1c0*/  HADD2.F32 R4, -RZ, R23.H1_H1 ;  /* 0x30000017ff047230 */ /* 0x000fe40000004100 */
        /* <DEDUP_REMOVED lines=16> */
[--C-:B-1----:R-:W-:Y:S02]  /*d2d0*/  HADD2.F32 R3, -RZ, R20.reuse.H0_H0 ;  /* 0x20000014ff037230 */ /* 0x102fe40000004100 */
[-C--:B------:R-:W-:Y:S01]  /*d2e0*/  FFMA.FTZ R32, R13, R31.reuse, R32 ;  /* 0x0000001f0d207223 */ /* 0x080fe20000010020 */
[----:B------:R-:W-:Y:S02]  /*d2f0*/  HADD2.F32 R11, -RZ, R25.H0_H0 ;  /* 0x20000019ff0b7230 */ /* 0x000fe40000004100 */
[----:B------:R-:W-:Y:S01]  /*d300*/  FFMA.FTZ R14, R19, R31, R14 ;  /* 0x0000001f130e7223 */ /* 0x000fe2000001000e */
[----:B------:R-:W-:-:S02]  /*d310*/  HADD2.F32 R20, -RZ, R20.H1_H1 ;  /* 0x30000014ff147230 */ /* 0x000fc40000004100 */
        /* <DEDUP_REMOVED lines=16> */
[----:B------:R-:W-:Y:S02]  /*d420*/  HADD2.F32 R4, -RZ, R16.H0_H0 ;  /* 0x20000010ff047230 */ /* 0x000fe40000004100 */
[----:B------:R-:W-:Y:S01]  /*d430*/  FFMA.FTZ R0, R0, R2, R11 ;  /* 0x0000000200007223 */ /* 0x000fe2000001000b */
[----:B------:R-:W-:Y:S02]  /*d440*/  HADD2.F32 R21, -RZ, R21.H1_H1 ;  /* 0x30000015ff157230 */ /* 0x000fe40000004100 */
[----:B------:R-:W-:Y:S01]  /*d450*/  FFMA.FTZ R3, R28, R20, R3 ;  /* 0x000000141c037223 */ /* 0x000fe20000010003 */
[----:B------:R-:W-:Y:S02]  /*d460*/  HADD2.F32 R10, -RZ, R17.H0_H0 ;  /* 0x20000011ff0a7230 */ /* 0x000fe40000004100 */
        /* <DEDUP_REMOVED lines=28> */
.L_x_4249:
[----:B------:R-:W-:Y:S01]  /*d630*/  IADD3 R5, PT, PT, R5, 0x20, RZ ;  /* 0x0000002005057810 */ /* 0x000fe20007ffe0ff */
[----:B------:R-:W-:Y:S01]  /*d640*/  UIADD3 UR4, UPT, UPT, UR4, 0x40, URZ ;  /* 0x0000004004047890 */ /* 0x000fe2000fffe0ff */
[----:B------:R-:W-:Y:S02]  /*d650*/  IMAD.WIDE R20, R39, 0x4, R6 ;  /* 0x0000000427147825 */ /* 0x000fe400078e0206 */
[----:B------:R-:W-:-:S13]  /*d660*/  ISETP.GE.AND P0, PT, R5, R24, PT ;  /* 0x000000180500720c */ /* 0x000fda0003f06270 */
[----:B------:R-:W-:Y:S05]  /*d670*/  @!P0 BRA `(.L_x_4250) ;  /* 0xffffffc4001c8947 */ /* 0x000fea000383ffff */
[----:B------:R-:W-:-:S07]  /*d680*/  IMAD.WIDE R20, R39, 0x10, R8 ;  /* 0x0000001027147825 */ /* 0x000fce00078e0208 */
.L_x_4241:
[----:B------:R-:W1:Y:S02]  /*d690*/  LDCU UR5, c[0x0][0x3d8] ;  /* 0x00007b00ff0577ac */ /* 0x000e640008000800 */
[----:B-1----:R-:W-:-:S04]  /*d6a0*/  VIMNMX R0, PT, PT, R38, UR5, PT ;  /* 0x0000000526007c48 */ /* 0x002fc8000bfe0100 */
[----:B------:R-:W-:-:S13]  /*d6b0*/  ISETP.GT.AND P0, PT, R0, R5, PT ;  /* 0x000000050000720c */ /* 0x000fda0003f04270 */
[----:B------:R-:W-:Y:S05]  /*d6c0*/  @!P0 BRA `(.L_x_4251) ;  /* 0x0000001800448947 */ /* 0x000fea0003800000 */
[----:B------:R-:W-:Y:S02]  /*d6d0*/  MOV R6, R20 ;  /* 0x0000001400067202 */ /* 0x000fe40000000f00 */
[----:B------:R-:W-:-:S07]  /*d6e0*/  MOV R7, R21 ;  /* 0x0000001500077202 */ /* 0x000fce0000000f00 */
.L_x_4254:
[----:B------:R-:W1:Y:S01]  /*d6f0*/  LDC R39, c[0x0][0x3ac] ;  /* 0x0000eb00ff277b82 */ /* 0x000e620000000800 */
[----:B------:R-:W4:Y:S01]  /*d700*/  LDG.E.128.CONSTANT R16, desc[UR8][R6.64] ;  /* 0x0000000806107981 */ /* 0x000f22000c1e9d00 */
[----:B-1----:R-:W-:-:S05]  /*d710*/  IMAD.WIDE R20, R39, 0x4, R6 ;  /* 0x0000000427147825 */ /* 0x002fca00078e0206 */
[----:B0--3--:R0:W3:Y:S01]  /*d720*/  LDG.E.128.CONSTANT R12, desc[UR8][R20.64] ;  /* 0x00000008140c7981 */ /* 0x0090e2000c1e9d00 */
[----:B------:R-:W-:-:S05]  /*d730*/  IMAD.WIDE R2, R39, 0x4, R20 ;  /* 0x0000000427027825 */ /* 0x000fca00078e0214 */
[----:B------:R-:W2:Y:S01]  /*d740*/  LDG.E.128.CONSTANT R8, desc[UR8][R2.64] ;  /* 0x0000000802087981 */ /* 0x000ea2000c1e9d00 */
[----:B------:R-:W-:Y:S01]  /*d750*/  HFMA2 R47, -RZ, RZ, 0, 0.125 ;  /* 0x00003000ff2f7431 */ /* 0x000fe200000001ff */
[----:B------:R-:W-:Y:S02]  /*d760*/  MOV R4, 0x2400 ;  /* 0x0000240000047802 */ /* 0x000fe40000000f00 */
[----:B------:R-:W-:Y:S02]  /*d770*/  ISETP.NE.AND P0, PT, R41, RZ, PT ;  /* 0x000000ff2900720c */ /* 0x000fe40003f05270 */
[----:B----4-:R-:W-:Y:S02]  /*d780*/  SHF.R.U32.HI R23, RZ, 0xf, R16 ;  /* 0x0000000fff177819 */ /* 0x010fe40000011610 */
[----:B0-----:R-:W-:Y:S02]  /*d790*/  SHF.R.U32.HI R21, RZ, 0xf, R17 ;  /* 0x0000000fff157819 */ /* 0x001fe40000011611 */
        /* <DEDUP_REMOVED lines=9> */
[C---:B------:R-:W-:Y:S02]  /*d830*/  LOP3.LUT R78, R16.reuse, 0x70007, RZ, 0xc0, !PT ;  /* 0x00070007104e7812 */ /* 0x040fe400078ec0ff */
[----:B-----5:R-:W-:Y:S02]  /*d840*/  LOP3.LUT R22, R16, 0x380038, RZ, 0xc0, !PT ;  /* 0x0038003810167812 */ /* 0x020fe400078ec0ff */
[----:B------:R-:W-:Y:S02]  /*d850*/  SHF.R.U32.HI R66, RZ, 0x6, R16 ;  /* 0x00000006ff427819 */ /* 0x000fe40000011610 */
[----:B---3--:R-:W-:-:S02]  /*d860*/  SHF.R.U32.HI R24, RZ, 0xe, R12 ;  /* 0x0000000eff187819 */ /* 0x008fc4000001160c */
[C---:B------:R-:W-:Y:S02]  /*d870*/  LOP3.LUT R69, R14.reuse, 0x70007, RZ, 0xc0, !PT ;  /* 0x000700070e457812 */ /* 0x040fe400078ec0ff */
[----:B------:R-:W-:Y:S02]  /*d880*/  LOP3.LUT R33, R14, 0x380038, RZ, 0xc0, !PT ;  /* 0x003800380e217812 */ /* 0x000fe400078ec0ff */
[--C-:B------:R-:W-:Y:S02]  /*d890*/  SHF.R.U32.HI R20, RZ, 0x6, R14.reuse ;  /* 0x00000006ff147819 */ /* 0x100fe4000001160e */
[----:B--2---:R-:W-:Y:S02]  /*d8a0*/  SHF.R.U32.HI R26, RZ, 0xe, R13 ;  /* 0x0000000eff1a7819 */ /* 0x004fe4000001160d */
[----:B------:R-:W-:Y:S02]  /*d8b0*/  SHF.R.U32.HI R14, RZ, 0xe, R14 ;  /* 0x0000000eff0e7819 */ /* 0x000fe4000001160e */
[----:B------:R-:W-:-:S02]  /*d8c0*/  SHF.R.U32.HI R42, RZ, 0xe, R15 ;  /* 0x0000000eff2a7819 */ /* 0x000fc4000001160f */
[C---:B------:R-:W-:Y:S02]  /*d8d0*/  LOP3.LUT R73, R18.reuse, 0x70007, RZ, 0xc0, !PT ;  /* 0x0007000712497812 */ /* 0x040fe400078ec0ff */
[----:B------:R-:W-:Y:S02]  /*d8e0*/  LOP3.LUT R30, R18, 0x380038, RZ, 0xc0, !PT ;  /* 0x00380038121e7812 */ /* 0x000fe400078ec0ff */
[----:B------:R-:W-:Y:S02]  /*d8f0*/  SHF.R.U32.HI R65, RZ, 0x6, R18 ;  /* 0x00000006ff417819 */ /* 0x000fe40000011612 */
[----:B------:R-:W-:Y:S02]  /*d900*/  LOP3.LUT R23, R23, 0x20002, R24, 0xf8, !PT ;  /* 0x0002000217177812 */ /* 0x000fe400078ef818 */
[C---:B------:R-:W-:Y:S02]  /*d910*/  LOP3.LUT R77, R17.reuse, 0x70007, RZ, 0xc0, !PT ;  /* 0x00070007114d7812 */ /* 0x040fe400078ec0ff */
[----:B------:R-:W-:-:S02]  /*d920*/  LOP3.LUT R27, R17, 0x380038, RZ, 0xc0, !PT ;  /* 0x00380038111b7812 */ /* 0x000fc400078ec0ff */
[----:B------:R-:W-:Y:S02]  /*d930*/  SHF.R.U32.HI R64, RZ, 0x6, R17 ;  /* 0x00000006ff407819 */ /* 0x000fe40000011611 */
        /* <DEDUP_REMOVED lines=11> */
[----:B------:R-:W-:Y:S02]  /*d9f0*/  LOP3.LUT R49, R19, 0x20002, R42, 0xf8, !PT ;  /* 0x0002000213317812 */ /* 0x000fe400078ef82a */
        /* <DEDUP_REMOVED lines=8> */
[----:B------:R-:W-:Y:S02]  /*da80*/  SHF.R.U32.HI R31, RZ, 0xd, R10 ;  /* 0x0000000dff1f7819 */ /* 0x000fe4000001160a */
[----:B------:R-:W-:Y:S02]  /*da90*/  LOP3.LUT R22, R22, 0x64006400, RZ, 0xfc, !PT ;  /* 0x6400640016167812 */ /* 0x000fe400078efcff */
[----:B------:R-:W-:-:S02]  /*daa0*/  SHF.R.U32.HI R42, RZ, 0xd, R11 ;  /* 0x0000000dff2a7819 */ /* 0x000fc4000001160b */
[C---:B------:R-:W-:Y:S01]  /*dab0*/  LOP3.LUT R76, R11.reuse, 0x70007, RZ, 0xc0, !PT ;  /* 0x000700070b4c7812 */ /* 0x040fe200078ec0ff */
[-C--:B------:R-:W-:Y:S01]  /*dac0*/  HFMA2 R63, R22, R47.reuse.H0_H0, -132, -132 ;  /* 0xd820d820163f7431 */ /* 0x080fe2000004002f */
[----:B------:R-:W-:Y:S02]  /*dad0*/  LOP3.LUT R45, R11, 0x380038, RZ, 0xc0, !PT ;  /* 0x003800380b2d7812 */ /* 0x000fe400078ec0ff */
[----:B------:R-:W-:Y:S02]  /*dae0*/  SHF.R.U32.HI R74, RZ, 0x6, R11 ;  /* 0x00000006ff4a7819 */ /* 0x000fe4000001160b */
[----:B------:R-:W-:Y:S02]  /*daf0*/  LOP3.LUT R62, R27, 0x64006400, RZ, 0xfc, !PT ;  /* 0x640064001b3e7812 */ /* 0x000fe400078efcff */
[C---:B------:R-:W-:Y:S02]  /*db00*/  LOP3.LUT R75, R10.reuse, 0x70007, RZ, 0xc0, !PT ;  /* 0x000700070a4b7812 */ /* 0x040fe400078ec0ff */
[----:B------:R-:W-:Y:S01]  /*db10*/  LOP3.LUT R43, R10, 0x380038, RZ, 0xc0, !PT ;  /* 0x003800380a2b7812 */ /* 0x000fe200078ec0ff */
[----:B------:R-:W-:Y:S01]  /*db20*/  HFMA2 R62, R62, R47.H0_H0, -132, -132 ;  /* 0xd820d8203e3e7431 */ /* 0x000fe2000004002f */
[----:B------:R-:W-:-:S02]  /*db30*/  SHF.R.U32.HI R21, RZ, 0x6, R10 ;  /* 0x00000006ff157819 */ /* 0x000fc4000001160a */
[----:B------:R-:W-:Y:S02]  /*db40*/  LOP3.LUT R11, R23, 0x40004, R8, 0xf8, !PT ;  /* 0x00040004170b7812 */ /* 0x000fe400078ef808 */
[----:B------:R-:W-:Y:S02]  /*db50*/  LOP3.LUT R27, R64, 0x380038, RZ, 0xc0, !PT ;  /* 0x00380038401b7812 */ /* 0x000fe400078ec0ff */
[----:B------:R-:W-:Y:S02]  /*db60*/  LOP3.LUT R10, R24, 0x40004, R9, 0xf8, !PT ;  /* 0x00040004180a7812 */ /* 0x000fe400078ef809 */
[----:B------:R-:W-:Y:S02]  /*db70*/  LOP3.LUT R8, R32, 0x40004, R31, 0xf8, !PT ;  /* 0x0004000420087812 */ /* 0x000fe400078ef81f */
[----:B------:R-:W-:Y:S02]  /*db80*/  LOP3.LUT R9, R49, 0x40004, R42, 0xf8, !PT ;  /* 0x0004000431097812 */ /* 0x000fe400078ef82a */
        /* <DEDUP_REMOVED lines=93> */
[-C--:B------:R-:W-:Y:S01]  /*e160*/  HFMA2 R40, R83, R4.reuse.H0_H0, -20, -20 ;  /* 0xcd00cd0053287431 */ /* 0x080fe20000040004 */
        /* <DEDUP_REMOVED lines=144> */
.L_x_4252:
        /* <DEDUP_REMOVED lines=46> */
[----:B------:R-:W-:-:S04]  /*ed50*/  HFMA2 R10, R43, R13, R10 ;  /* 0x0000000d2b0a7231 */ /* 0x000fc8000000000a */
[-C--:B------:R-:W-:Y:S02]  /*ed60*/  HFMA2 R10, R85, R14.reuse, R10 ;  /* 0x0000000e550a7231 */ /* 0x080fe4000000000a */
[-C--:B------:R-:W-:Y:S02]  /*ed70*/  HFMA2 R7, R46, R13.reuse, R6 ;  /* 0x0000000d2e077231 */ /* 0x080fe40000000006 */
[----:B------:R-:W-:Y:S02]  /*ed80*/  HFMA2 R6, R83, R14, R8 ;  /* 0x0000000e53067231 */ /* 0x000fe40000000008 */
[----:B------:R-:W-:Y:S02]  /*ed90*/  HFMA2 R9, R44, R13, R9 ;  /* 0x0000000d2c097231 */ /* 0x000fe40000000009 */
        /* <DEDUP_REMOVED lines=30> */
.L_x_4253:
[----:B------:R-:W-:Y:S01]  /*ef80*/  IADD3 R5, PT, PT, R5, 0x20, RZ ;  /* 0x0000002005057810 */ /* 0x000fe20007ffe0ff */
[----:B------:R-:W-:Y:S01]  /*ef90*/  UIADD3 UR4, UPT, UPT, UR4, 0x40, URZ ;  /* 0x0000004004047890 */ /* 0x000fe2000fffe0ff */
[----:B------:R-:W-:Y:S02]  /*efa0*/  IMAD.WIDE R6, R39, 0x4, R2 ;  /* 0x0000000427067825 */ /* 0x000fe400078e0202 */
[----:B------:R-:W-:-:S13]  /*efb0*/  ISETP.GE.AND P0, PT, R5, R0, PT ;  /* 0x000000000500720c */ /* 0x000fda0003f06270 */
[----:B------:R-:W-:Y:S05]  /*efc0*/  @!P0 BRA `(.L_x_4254) ;  /* 0xffffffe400c88947 */ /* 0x000fea000383ffff */
[----:B------:R-:W-:-:S07]  /*efd0*/  IMAD.WIDE R20, R39, 0xc, R20 ;  /* 0x0000000c27147825 */ /* 0x000fce00078e0214 */
.L_x_4251:
[----:B------:R-:W1:Y:S02]  /*efe0*/  LDCU UR5, c[0x0][0x3dc] ;  /* 0x00007b80ff0577ac */ /* 0x000e640008000800 */
[----:B-1----:R-:W-:-:S04]  /*eff0*/  VIMNMX R38, PT, PT, R38, UR5, PT ;  /* 0x0000000526267c48 */ /* 0x002fc8000bfe0100 */
[----:B------:R-:W-:-:S13]  /*f000*/  ISETP.GT.AND P0, PT, R38, R5, PT ;  /* 0x000000052600720c */ /* 0x000fda0003f04270 */
[----:B------:R-:W-:Y:S05]  /*f010*/  @!P0 BRA `(.L_x_4255) ;  /* 0x0000000c002c8947 */ /* 0x000fea0003800000 */
[----:B------:R-:W-:-:S12]  /*f020*/  UIADD3 UR4, UPT, UPT, UR4, 0x40, URZ ;  /* 0x0000004004047890 */ /* 0x000fd8000fffe0ff */
.L_x_4258:
[----:B0-----:R-:W4:Y:S01]  /*f030*/  LDG.E.128.CONSTANT R8, desc[UR8][R20.64] ;  /* 0x0000000814087981 */ /* 0x001f22000c1e9d00 */
[----:B------:R-:W-:Y:S01]  /*f040*/  MOV R19, 0x3400 ;  /* 0x0000340000137802 */ /* 0x000fe20000000f00 */
[----:B------:R-:W-:Y:S01]  /*f050*/  HFMA2 R29, -RZ, RZ, 0, 0.0625 ;  /* 0x00002c00ff1d7431 */ /* 0x000fe200000001ff */
[----:B------:R-:W-:Y:S02]  /*f060*/  ISETP.NE.AND P0, PT, R41, RZ, PT ;  /* 0x000000ff2900720c */ /* 0x000fe40003f05270 */
[----:B------:R-:W-:Y:S02]  /*f070*/  MOV R39, 0x2400 ;  /* 0x0000240000277802 */ /* 0x000fe40000000f00 */
[C---:B----4-:R-:W-:Y:S02]  /*f080*/  LOP3.LUT R12, R8.reuse, 0x30003, RZ, 0xc0, !PT ;  /* 0x00030003080c7812 */ /* 0x050fe400078ec0ff */
[C---:B------:R-:W-:Y:S02]  /*f090*/  LOP3.LUT R0, R8.reuse, 0xc000c, RZ, 0xc0, !PT ;  /* 0x000c000c08007812 */ /* 0x040fe400078ec0ff */
        /* <DEDUP_REMOVED lines=8> */
[C---:B---3--:R-:W-:Y:S02]  /*f120*/  LOP3.LUT R15, R9.reuse, 0x30003, RZ, 0xc0, !PT ;  /* 0x00030003090f7812 */ /* 0x048fe400078ec0ff */
[C---:B------:R-:W-:Y:S02]  /*f130*/  LOP3.LUT R18, R9.reuse, 0x300030, RZ, 0xc0, !PT ;  /* 0x0030003009127812 */ /* 0x040fe400078ec0ff */
[----:B------:R-:W-:Y:S02]  /*f140*/  LOP3.LUT R28, R9, 0xc000c0, RZ, 0xc0, !PT ;  /* 0x00c000c0091c7812 */ /* 0x000fe400078ec0ff */
[----:B------:R-:W-:Y:S02]  /*f150*/  SHF.R.U32.HI R42, RZ, 0x8, R9 ;  /* 0x00000008ff2a7819 */ /* 0x000fe40000011609 */
[----:B------:R-:W-:-:S02]  /*f160*/  LOP3.LUT R43, R10, 0x30003, RZ, 0xc0, !PT ;  /* 0x000300030a2b7812 */ /* 0x000fc400078ec0ff */
[C---:B-----5:R-:W-:Y:S02]  /*f170*/  LOP3.LUT R22, R10.reuse, 0x300030, RZ, 0xc0, !PT ;  /* 0x003000300a167812 */ /* 0x060fe400078ec0ff */
[----:B------:R-:W-:Y:S02]  /*f180*/  LOP3.LUT R30, R10, 0xc000c0, RZ, 0xc0, !PT ;  /* 0x00c000c00a1e7812 */ /* 0x000fe400078ec0ff */
[----:B------:R-:W-:Y:S02]  /*f190*/  LOP3.LUT R2, R8, 0xc000c, RZ, 0xc0, !PT ;  /* 0x000c000c08027812 */ /* 0x000fe400078ec0ff */
[----:B------:R-:W-:Y:S02]  /*f1a0*/  SHF.R.U32.HI R46, RZ, 0x8, R11 ;  /* 0x00000008ff2e7819 */ /* 0x000fe4000001160b */
[----:B------:R-:W-:Y:S02]  /*f1b0*/  LOP3.LUT R9, R4, 0x64006400, RZ, 0xfc, !PT ;  /* 0x6400640004097812 */ /* 0x000fe400078efcff */
[----:B------:R-:W-:-:S02]  /*f1c0*/  LOP3.LUT R10, R44, 0xc000c, RZ, 0xc0, !PT ;  /* 0x000c000c2c0a7812 */ /* 0x000fc400078ec0ff */
[C---:B------:R-:W-:Y:S02]  /*f1d0*/  LOP3.LUT R45, R11.reuse, 0x30003, RZ, 0xc0, !PT ;  /* 0x000300030b2d7812 */ /* 0x040fe400078ec0ff */
[C---:B------:R-:W-:Y:S02]  /*f1e0*/  LOP3.LUT R23, R11.reuse, 0x300030, RZ, 0xc0, !PT ;  /* 0x003000300b177812 */ /* 0x040fe400078ec0ff */
        /* <DEDUP_REMOVED lines=29> */
[----:B------:R-:W-:Y:S02]  /*f3c0*/  LOP3.LUT R9, R8, 0xc000c0, RZ, 0xc0, !PT ;  /* 0x00c000c008097812 */ /* 0x000fe400078ec0ff */
[----:B------:R-:W-:Y:S01]  /*f3d0*/  LOP3.LUT R22, R22, 0x64006400, RZ, 0xfc, !PT ;  /* 0x6400640016167812 */ /* 0x000fe200078efcff */
[----:B--2---:R-:W-:Y:S01]  /*f3e0*/  HFMA2 R26, R11, R29.H0_H0, -66, -66 ;  /* 0xd420d4200b1a7431 */ /* 0x004fe2000004001d */
        /* <DEDUP_REMOVED lines=90> */
.L_x_4256:
[----:B------:R-:W-:Y:S05]  /*f990*/  @P1 BRA `(.L_x_4257) ;  /* 0x0000000000b41947 */ /* 0x000fea0003800000 */
[----:B------:R-:W0:Y:S01]  /*f9a0*/  LDS.128 R8, [UR4] ;  /* 0x00000004ff087984 */ /* 0x000e220008000c00 */
        /* <DEDUP_REMOVED lines=44> */
.L_x_4257:
[----:B------:R-:W0:Y:S01]  /*fc70*/  LDC R39, c[0x0][0x3ac] ;  /* 0x0000eb00ff277b82 */ /* 0x000e220000000800 */
[----:B------:R-:W-:Y:S01]  /*fc80*/  IADD3 R5, PT, PT, R5, 0x10, RZ ;  /* 0x0000001005057810 */ /* 0x000fe20007ffe0ff */
[----:B------:R-:W-:-:S03]  /*fc90*/  UIADD3 UR4, UPT, UPT, UR4, 0x20, URZ ;  /* 0x0000002004047890 */ /* 0x000fc6000fffe0ff */
[----:B------:R-:W-:Y:S01]  /*fca0*/  ISETP.GE.AND P0, PT, R5, R38, PT ;  /* 0x000000260500720c */ /* 0x000fe20003f06270 */
[----:B0-----:R-:W-:-:S12]  /*fcb0*/  IMAD.WIDE R20, R39, 0x4, R20 ;  /* 0x0000000427147825 */ /* 0x001fd800078e0214 */
[----:B------:R-:W-:Y:S05]  /*fcc0*/  @!P0 BRA `(.L_x_4258) ;  /* 0xfffffff000d88947 */ /* 0x000fea000383ffff */
.L_x_4255:
[----:B------:R-:W1:Y:S01]  /*fcd0*/  S2R R0, SR_CTAID.X ;  /* 0x0000000000007919 */ /* 0x000e620000002500 */
[----:B------:R-:W4:Y:S01]  /*fce0*/  S2UR UR4, SR_CTAID.Y ;  /* 0x00000000000479c3 */ /* 0x000f220000002600 */
[----:B0-----:R-:W1:Y:S07]  /*fcf0*/  S2R R3, SR_TID.X ;  /* 0x0000000000037919 */ /* 0x001e6e0000002100 */
[----:B------:R-:W0:Y:S01]  /*fd00*/  LDC.64 R4, c[0x0][0x3a0] ;  /* 0x0000e800ff047b82 */ /* 0x000e220000000a00 */
[----:B----4-:R-:W-:Y:S01]  /*fd10*/  USHF.L.U32 UR4, UR4, 0x1, URZ ;  /* 0x0000000104047899 */ /* 0x010fe200080006ff */
        /* <DEDUP_REMOVED lines=14> */
.L_x_4262:
[----:B------:R-:W0:Y:S02]  /*fe00*/  LDS R2, [R0] ;  /* 0x0000000000027984 */ /* 0x000e240000000800 */
[----:B0-----:R-:W-:-:S05]  /*fe10*/  HADD2 R3, R2, R72 ;  /* 0x0000004802037230 */ /* 0x001fca0000000000 */
[----:B------:R-:W0:Y:S02]  /*fe20*/  ATOMS.CAST.SPIN P1, [R0], R2, R3 ;  /* 0x000000020000758d */ /* 0x000e240001820003 */
[----:B0-----:R-:W-:Y:S05]  /*fe30*/  @!P1 BRA `(.L_x_4262) ;  /* 0xfffffffc00f09947 */ /* 0x001fea000383ffff */
[----:B------:R-:W-:Y:S05]  /*fe40*/  BRA `(.L_x_4260) ;  /* 0x00000000000c7947 */ /* 0x000fea0003800000 */
.L_x_4261:
[----:B------:R-:W4:Y:S02]  /*fe50*/  LD.E R0, desc[UR8][R4.64] ;  /* 0x0000000804007980 */ /* 0x000f24000c101900 */
[----:B----4-:R-:W-:-:S05]  /*fe60*/  IADD3 R3, PT, PT, R72, R0, RZ ;  /* 0x0000000048037210 */ /* 0x010fca0007ffe0ff */
[----:B------:R0:W-:Y:S02]  /*fe70*/  ST.E desc[UR8][R4.64], R3 ;  /* 0x0000000304007985 */ /* 0x0001e4000c101908 */
.L_x_4260:
[----:B------:R-:W-:Y:S05]  /*fe80*/  BSYNC.RECONVERGENT B0 ;  /* 0x0000000000007941 */ /* 0x000fea0003800200 */
.L_x_4259:
[----:B------:R1:W-:Y:S01]  /*fe90*/  ATOM.E.ADD.F16x2.RN.STRONG.GPU P1, RZ, desc[UR8][R4.64+0x4], R71 ;  /* 0x8000044704ff79a2 */ /* 0x0003e2000c12e108 */
[----:B------:R-:W-:Y:S04]  /*fea0*/  BSSY.RECONVERGENT B0, `(.L_x_4263) ;  /* 0x000000e000007945 */ /* 0x000fe80003800200 */
[----:B-1----:R-:W-:Y:S05]  /*feb0*/  @P1 BRA `(.L_x_4264) ;  /* 0x0000000000301947 */ /* 0x002fea0003800000 */
[----:B------:R-:W1:Y:S02]  /*fec0*/  QSPC.E.S P1, RZ, [R4+0x4] ;  /* 0x0000040004ff73aa */ /* 0x000e640000020500 */
[----:B-1----:R-:W-:Y:S05]  /*fed0*/  @!P1 BRA `(.L_x_4265) ;  /* 0x00000000001c9947 */ /* 0x002fea0003800000 */
[----:B------:R-:W-:-:S04]  /*fee0*/  MOV R2, R4 ;  /* 0x0000000400027202 */ /* 0x000fc80000000f00 */
[----:B------:R-:W-:-:S07]  /*fef0*/  MOV R0, R2 ;  /* 0x0000000200007202 */ /* 0x000fce0000000f00 */
.L_x_4266:
[----:B------:R-:W0:Y:S02]  /*ff00*/  LDS R2, [R0+0x4] ;  /* 0x0000040000027984 */ /* 0x000e240000000800 */
[----:B0-----:R-:W-:-:S05]  /*ff10*/  HFMA2 R3, R2, 1, 1, R71 ;  /* 0x3c003c0002037831 */ /* 0x001fca0000000047 */
[----:B------:R-:W0:Y:S02]  /*ff20*/  ATOMS.CAST.SPIN P1, [R0+0x4], R2, R3 ;  /* 0x000004020000758d */ /* 0x000e240001820003 */
[----:B0-----:R-:W-:Y:S05]  /*ff30*/  @!P1 BRA `(.L_x_4266) ;  /* 0xfffffffc00f09947 */ /* 0x001fea000383ffff */
[----:B------:R-:W-:Y:S05]  /*ff40*/  BRA `(.L_x_4264) ;  /* 0x00000000000c7947 */ /* 0x000fea0003800000 */
.L_x_4265:
[----:B------:R-:W0:Y:S02]  /*ff50*/  LD.E R0, desc[UR8][R4.64+0x4] ;  /* 0x0000040804007980 */ /* 0x000e24000c101900 */
[----:B0-----:R-:W-:-:S05]  /*ff60*/  IADD3 R3, PT, PT, R71, R0, RZ ;  /* 0x0000000047037210 */ /* 0x001fca0007ffe0ff */
[----:B------:R1:W-:Y:S02]  /*ff70*/  ST.E desc[UR8][R4.64+0x4], R3 ;  /* 0x0000040304007985 */ /* 0x0003e4000c101908 */
.L_x_4264:
[----:B------:R-:W-:Y:S05]  /*ff80*/  BSYNC.RECONVERGENT B0 ;  /* 0x0000000000007941 */ /* 0x000fea0003800200 */
.L_x_4263:
        /* <DEDUP_REMOVED lines=9> */
.L_x_4270:
[----:B------:R-:W0:Y:S02]  /*10020*/  LDS R2, [R0] ;  /* 0x0000000000027984 */ /* 0x000e240000000800 */
[----:B0-----:R-:W-:-:S05]  /*10030*/  HADD2 R3, R2, R118 ;  /* 0x0000007602037230 */ /* 0x001fca0000000000 */
[----:B------:R-:W0:Y:S02]  /*10040*/  ATOMS.CAST.SPIN P0, [R0], R2, R3 ;  /* 0x000000020000758d */ /* 0x000e240001800003 */
[----:B0-----:R-:W-:Y:S05]  /*10050*/  @!P0 BRA `(.L_x_4270) ;  /* 0xfffffffc00f08947 */ /* 0x001fea000383ffff */
[----:B------:R-:W-:Y:S05]  /*10060*/  BRA `(.L_x_4268) ;  /* 0x00000000000c7947 */ /* 0x000fea0003800000 */
.L_x_4269:
[----:B------:R-:W4:Y:S02]  /*10070*/  LD.E R0, desc[UR8][R4.64] ;  /* 0x0000000804007980 */ /* 0x000f24000c101900 */
[----:B----4-:R-:W-:-:S05]  /*10080*/  IADD3 R3, PT, PT, R118, R0, RZ ;  /* 0x0000000076037210 */ /* 0x010fca0007ffe0ff */
[----:B------:R0:W-:Y:S02]  /*10090*/  ST.E desc[UR8][R4.64], R3 ;  /* 0x0000000304007985 */ /* 0x0001e4000c101908 */
.L_x_4268:
[----:B------:R-:W-:Y:S05]  /*100a0*/  BSYNC.RECONVERGENT B0 ;  /* 0x0000000000007941 */ /* 0x000fea0003800200 */
.L_x_4267:
[----:B------:R1:W-:Y:S02]  /*100b0*/  ATOM.E.ADD.F16x2.RN.STRONG.GPU P0, RZ, desc[UR8][R4.64+0x4], R119 ;  /* 0x8000047704ff79a2 */ /* 0x0003e4000c10e108 */
[----:B-1----:R-:W-:Y:S05]  /*100c0*/  @P0 EXIT ;  /* 0x000000000000094d */ /* 0x002fea0003800000 */
[----:B------:R-:W1:Y:S02]  /*100d0*/  QSPC.E.S P0, RZ, [R4+0x4] ;  /* 0x0000040004ff73aa */ /* 0x000e640000000500 */
[----:B-1----:R-:W-:Y:S05]  /*100e0*/  @!P0 BRA `(.L_x_4271) ;  /* 0x00000000001c8947 */ /* 0x002fea0003800000 */
[----:B------:R-:W-:-:S04]  /*100f0*/  MOV R2, R4 ;  /* 0x0000000400027202 */ /* 0x000fc80000000f00 */
[----:B------:R-:W-:-:S07]  /*10100*/  MOV R0, R2 ;  /* 0x0000000200007202 */ /* 0x000fce0000000f00 */
.L_x_4272:
[----:B------:R-:W0:Y:S02]  /*10110*/  LDS R2, [R0+0x4] ;  /* 0x0000040000027984 */ /* 0x000e240000000800 */
[----:B0-----:R-:W-:-:S05]  /*10120*/  HFMA2 R3, R2, 1, 1, R119 ;  /* 0x3c003c0002037831 */ /* 0x001fca0000000077 */
[----:B------:R-:W0:Y:S02]  /*10130*/  ATOMS.CAST.SPIN P0, [R0+0x4], R2, R3 ;  /* 0x000004020000758d */ /* 0x000e240001800003 */
[----:B0-----:R-:W-:Y:S05]  /*10140*/  @!P0 BRA `(.L_x_4272) ;  /* 0xfffffffc00f08947 */ /* 0x001fea000383ffff */
[----:B------:R-:W-:Y:S05]  /*10150*/  EXIT ;  /* 0x000000000000794d */ /* 0x000fea0003800000 */
.L_x_4271:
[----:B------:R-:W0:Y:S02]  /*10160*/  LD.E R0, desc[UR8][R4.64+0x4] ;  /* 0x0000040804007980 */ /* 0x000e24000c101900 */
[----:B0-----:R-:W-:-:S05]  /*10170*/  IADD3 R3, PT, PT, R119, R0, RZ ;  /* 0x0000000077037210 */ /* 0x001fca0007ffe0ff */
[----:B------:R-:W-:Y:S01]  /*10180*/  ST.E desc[UR8][R4.64+0x4], R3 ;  /* 0x0000040304007985 */ /* 0x000fe2000c101908 */
[----:B------:R-:W-:Y:S05]  /*10190*/  EXIT ;  /* 0x000000000000794d */ /* 0x000fea0003800000 */
.L_x_4273:
        /* <DEDUP_REMOVED lines=14> */
.L_x_5340:


//--------------------- .text._Z23gemm_half_q_half_kernelILi2ELi160ELb1ELb0ELi32EEvPK6__halfPKjS4_S2_PS0_iiiiPKtS7_iiiiiibS2_i --------------------------
	.section	.text._Z23gemm_half_q_half_kernelILi2ELi160ELb1ELb0ELi32EEvPK6__halfPKjS4_S2_PS0_iiiiPKtS7_iiiiiibS2_i,"ax",@progbits
	.align	128
        .global         _Z23gemm_half_q_half_kernelILi2ELi160ELb1ELb0ELi32EEvPK6__halfPKjS4_S2_PS0_iiiiPKtS7_iiiiiibS2_i
        .type           _Z23gemm_half_q_half_kernelILi2ELi160ELb1ELb0ELi32EEvPK6__halfPKjS4_S2_PS0_iiiiPKtS7_iiiiiibS2_i,@function
        .size           _Z23gemm_half_q_half_kernelILi2ELi160ELb1ELb0ELi32EEvPK6__halfPKjS4_S2_PS0_iiiiPKtS7_iiiiiibS2_i,(.L_x_5341 - _Z23gemm_half_q_half_kernelILi2ELi160ELb1ELb0ELi32EEvPK6__halfPKjS4_S2_PS0_iiiiPKtS7_iiiiiibS2_i)
        .other          _Z23gemm_half_q_half_kernelILi2ELi160ELb1ELb0ELi32EEvPK6__halfPKjS4_S2_PS0_iiiiPKtS7_iiiiiibS2_i,@"STO_CUDA_ENTRY STV_DEFAULT"
_Z23gemm_half_q_half_kernelILi2ELi160ELb1ELb0ELi32EEvPK6__halfPKjS4_S2_PS0_iiiiPKtS7_iiiiiibS2_i:
.text._Z23gemm_half_q_half_kernelILi2ELi160ELb1ELb0ELi32EEvPK6__halfPKjS4_S2_PS0_iiiiPKtS7_iiiiiibS2_i:
[----:B------:R-:W-:Y:S08]  /*0000*/  LDC R1, c[0x0][0x37c] ;  /* 0x0000df00ff017b82 */ /* 0x000ff00000000800 */
[----:B------:R-:W0:Y:S08]  /*0010*/  S2UR UR10, SR_CTAID.Y ;  /* 0x00000000000a79c3 */ /* 0x000e300000002600 */
[----:B------:R-:W1:Y:S01]  /*0020*/  LDC R25, c[0x0][0x3a8] ;  /* 0x0000ea00ff197b82 */ /* 0x000e620000000800 */
[----:B0-----:R-:W-:-:S06]  /*0030*/  USHF.L.U32 UR7, UR10, 0x1, URZ ;  /* 0x000000010a077899 */ /* 0x001fcc00080006ff */
[----:B-1----:R-:W-:-:S04]  /*0040*/  IADD3 R25, PT, PT, R25, -UR7, RZ ;  /* 0x8000000719197c10 */ /* 0x002fc8000fffe0ff */
[----:B------:R-:W-:-:S13]  /*0050*/  ISETP.GE.AND P0, PT, R25, 0x1, PT ;  /* 0x000000011900780c */ /* 0x000fda0003f06270 */
[----:B------:R-:W-:Y:S05]  /*0060*/  @!P0 EXIT ;  /* 0x000000000000894d */ /* 0x000fea0003800000 */
[----:B------:R-:W0:Y:S01]  /*0070*/  LDC R7, c[0x0][0x3f0] ;  /* 0x0000fc00ff077b82 */ /* 0x000e220000000800 */
[----:B------:R-:W1:Y:S01]  /*0080*/  LDCU.64 UR8, c[0x0][0x358] ;  /* 0x00006b00ff0877ac */ /* 0x000e620008000a00 */
[----:B------:R-:W-:-:S06]  /*0090*/  ISETP.NE.AND P0, PT, R25, 0x1, PT ;  /* 0x000000011900780c */ /* 0x000fcc0003f05270 */
[----:B------:R-:W0:Y:S08]  /*00a0*/  LDC.64 R4, c[0x0][0x3e8] ;  /* 0x0000fa00ff047b82 */ /* 0x000e300000000a00 */
[----:B------:R-:W2:Y:S01]  /*00b0*/  LDC.64 R2, c[0x0][0x3e8] ;  /* 0x0000fa00ff027b82 */ /* 0x000ea20000000a00 */
[----:B0-----:R-:W-:-:S05]  /*00c0*/  IMAD.WIDE R4, R7, 0x2, R4 ;  /* 0x0000000207047825 */ /* 0x001fca00078e0204 */
        /* <DEDUP_REMOVED lines=17> */
[C---:B------:R-:W-:Y:S02]  /*01e0*/  IADD3 R21, PT, PT, R2.reuse, 0x20, RZ ;  /* 0x0000002002157810 */ /* 0x040fe40007ffe0ff */
[----:B--2---:R-:W-:Y:S02]  /*01f0*/  IADD3 R3, PT, PT, R2, R5, RZ ;  /* 0x0000000502037210 */ /* 0x004fe40007ffe0ff */
[----:B-1----:R-:W-:Y:S02]  /*0200*/  VIMNMX R20, PT, PT, R21, R8, PT ;  /* 0x0000000815147248 */ /* 0x002fe40003fe0100 */
        /* <DEDUP_REMOVED lines=32> */
.L_x_4279:
        /* <DEDUP_REMOVED lines=32> */
.L_x_4278:
        /* <DEDUP_REMOVED lines=20> */
.L_x_4280:
[----:B------:R-:W-:-:S13]  /*0750*/  ISETP.EQ.AND P2, PT, R11, RZ, PT ;  /* 0x000000ff0b00720c */ /* 0x000fda0003f42270 */
[----:B------:R-:W-:Y:S05]  /*0760*/  @!P0 BRA P2, `(.L_x_4275) ;  /* 0x0000000400788947 */ /* 0x000fea0001000000 */
.L_x_4277:
        /* <DEDUP_REMOVED lines=12> */
.L_x_4276:
        /* <DEDUP_REMOVED lines=16> */
.L_x_4283:
[C---:B-----5:R-:W-:Y:S02]  /*0930*/  IADD3 R13, P2, PT, R26.reuse, R9, RZ ;  /* 0x000000091a0d7210 */ /* 0x060fe40007f5e0ff */
        /* <DEDUP_REMOVED lines=31> */
.L_x_4282:
        /* <DEDUP_REMOVED lines=21> */
.L_x_4284:
[----:B------:R-:W-:-:S13]  /*0c80*/  ISETP.NE.OR P0, PT, R3, RZ, P0 ;  /* 0x000000ff0300720c */ /* 0x000fda0000705670 */
[----:B------:R-:W-:Y:S05]  /*0c90*/  @!P0 BRA `(.L_x_4275) ;  /* 0x00000000002c8947 */ /* 0x000fea0003800000 */
.L_x_4281:
        /* <DEDUP_REMOVED lines=11> */
.L_x_4275:
[----:B------:R-:W-:Y:S05]  /*0d50*/  BSYNC.RECONVERGENT B0 ;  /* 0x0000000000007941 */ /* 0x000fea0003800200 */
.L_x_4274:
        /* <DEDUP_REMOVED lines=21> */
.L_x_4288:
        /* <DEDUP_REMOVED lines=15> */
.L_x_4287:
[----:B--2---:R-:W-:-:S04]  /*0fa0*/  IADD3 R6, PT, PT, RZ, -R9, RZ ;  /* 0x80000009ff067210 */ /* 0x004fc80007ffe0ff */
[----:B------:R-:W-:-:S13]  /*0fb0*/  ISETP.GT.AND P2, PT, R6, 0x1, PT ;  /* 0x000000010600780c */ /* 0x000fda0003f44270 */
[----:B------:R-:W-:Y:S05]  /*0fc0*/  @!P2 BRA `(.L_x_4289) ;  /* 0x000000000024a947 */ /* 0x000fea0003800000 */
[----:B0-----:R-:W0:Y:S01]  /*0fd0*/  LDC.64 R12, c[0x0][0x3a0] ;  /* 0x0000e800ff0c7b82 */ /* 0x001e220000000a00 */
        /* <DEDUP_REMOVED lines=8> */
.L_x_4289:
[----:B------:R-:W-:-:S13]  /*1060*/  ISETP.NE.OR P0, PT, R9, RZ, P0 ;  /* 0x000000ff0900720c */ /* 0x000fda0000705670 */
[----:B------:R-:W-:Y:S05]  /*1070*/  @!P0 BRA `(.L_x_4285) ;  /* 0x00000000001c8947 */ /* 0x000fea0003800000 */
.L_x_4286:
[----:B01----:R-:W0:Y:S02]  /*1080*/  LDC.64 R6, c[0x0][0x3a0] ;  /* 0x0000e800ff067b82 */ /* 0x003e240000000a00 */
.L_x_4290:
[----:B0-----:R-:W-:Y:S01]  /*1090*/  IMAD.WIDE R12, R11, 0x2, R6 ;  /* 0x000000020b0c7825 */ /* 0x001fe200078e0206 */
[----:B------:R-:W-:Y:S02]  /*10a0*/  IADD3 R9, PT, PT, R9, 0x1, RZ ;  /* 0x0000000109097810 */ /* 0x000fe40007ffe0ff */
[----:B------:R-:W-:Y:S02]  /*10b0*/  IADD3 R11, PT, PT, R11, R3, RZ ;  /* 0x000000030b0b7210 */ /* 0x000fe40007ffe0ff */
[----:B------:R2:W-:Y:S01]  /*10c0*/  STG.E.64 desc[UR8][R12.64], RZ ;  /* 0x000000ff0c007986 */ /* 0x0005e2000c101b08 */
[----:B------:R-:W-:-:S13]  /*10d0*/  ISETP.NE.AND P0, PT, R9, RZ, PT ;  /* 0x000000ff0900720c */ /* 0x000fda0003f05270 */
[----:B--2---:R-:W-:Y:S05]  /*10e0*/  @P0 BRA `(.L_x_4290) ;  /* 0xfffffffc00e80947 */ /* 0x004fea000383ffff */
.L_x_4285:
        /* <DEDUP_REMOVED lines=20> */
.L_x_4292:
        /* <DEDUP_REMOVED lines=27> */
[----:B-1----:R-:W-:Y:S01]  /*13e0*/  IADD3 R15, PT, PT, R4, 0x1, R5 ;  /* 0x00000001040f7810 */ /* 0x002fe20007ffe005 */
[----:B------:R-:W-:Y:S01]  /*13f0*/  IMAD R5, R18, R18, R18 ;  /* 0x0000001212057224 */ /* 0x000fe200078e0212 */
[----:B---3--:R-:W-:Y:S01]  /*1400*/  IADD3 R19, PT, PT, R24, R19, RZ ;  /* 0x0000001318137210 */ /* 0x008fe20007ffe0ff */
[----:B------:R-:W4:Y:S01]  /*1410*/  I2F.F16 R14, R27 ;  /* 0x0000001b000e7306 */ /* 0x000f220000200c00 */
[----:B------:R-:W-:Y:S02]  /*1420*/  IADD3 R22, PT, PT, R23, 0x1, R22 ;  /* 0x0000000117167810 */ /* 0x000fe40007ffe016 */
[----:B------:R-:W-:-:S02]  /*1430*/  IADD3 R18, PT, PT, R18, 0x1, R5 ;  /* 0x0000000112127810 */ /* 0x000fc40007ffe005 */
[----:B------:R-:W-:-:S03]  /*1440*/  ISETP.GE.AND P0, PT, R19, R20, PT ;  /* 0x000000141300720c */ /* 0x000fc60003f06270 */
        /* <DEDUP_REMOVED lines=8> */
.L_x_4291:
[C---:B------:R-:W-:Y:S01]  /*14d0*/  ISETP.GT.AND P0, PT, R2.reuse, UR6, PT ;  /* 0x0000000602007c0c */ /* 0x040fe2000bf04270 */
[----:B------:R-:W-:Y:S01]  /*14e0*/  HFMA2 R11, -RZ, RZ, 0, 0 ;  /* 0x00000000ff0b7431 */ /* 0x000fe200000001ff */
[----:B01----:R-:W-:Y:S02]  /*14f0*/  SHF.R.S32.HI R12, RZ, 0x1f, R9 ;  /* 0x0000001fff0c7819 */ /* 0x003fe40000011409 */
        /* <DEDUP_REMOVED lines=17> */
.L_x_4293:
        /* <DEDUP_REMOVED lines=8> */
.L_x_4294:
        /* <DEDUP_REMOVED lines=8> */
.L_x_4295:
        /* <DEDUP_REMOVED lines=8> */
.L_x_4296:
        /* <DEDUP_REMOVED lines=8> */
.L_x_4297:
[----:B------:R-:W-:Y:S01]  /*1810*/  LEA R9, R18, R9, 0x3 ;  /* 0x0000000912097211 */ /* 0x000fe200078e18ff */
[----:B------:R-:W0:Y:S01]  /*1820*/  S2UR UR5, SR_CgaCtaId ;  /* 0x00000000000579c3 */ /* 0x000e220000008800 */
[----:B------:R-:W1:Y:S01]  /*1830*/  LDCU.64 UR10, c[0x0][0x388] ;  /* 0x00007100ff0a77ac */ /* 0x000e620008000a00 */
[----:B------:R-:W-:Y:S02]  /*1840*/  SHF.R.S32.HI R12, RZ, 0x1f, R10 ;  /* 0x0000001fff0c7819 */ /* 0x000fe4000001140a */
[----:B------:R-:W-:Y:S01]  /*1850*/  IADD3 R9, PT, PT, R14, R9, R11 ;  /* 0x000000090e097210 */ /* 0x000fe20007ffe00b */
[----:B------:R-:W-:Y:S01]  /*1860*/  UMOV UR4, 0x400 ;  /* 0x0000040000047882 */ /* 0x000fe20000000000 */
[----:B------:R-:W-:Y:S02]  /*1870*/  PRMT R24, RZ, 0x5410, RZ ;  /* 0x00005410ff187816 */ /* 0x000fe400000000ff */
[----:B------:R-:W-:-:S05]  /*1880*/  IADD3 R16, PT, PT, R16, R9, R15 ;  /* 0x0000000910107210 */ /* 0x000fca0007ffe00f */
[----:B------:R-:W-:-:S05]  /*1890*/  IMAD R9, R16, R3, RZ ;  /* 0x0000000310097224 */ /* 0x000fca00078e02ff */
[----:B------:R-:W-:-:S04]  /*18a0*/  IADD3 R10, P0, PT, R10, R9, RZ ;  /* 0x000000090a0a7210 */ /* 0x000fc80007f1e0ff */
[----:B------:R-:W-:Y:S02]  /*18b0*/  LEA.HI.X.SX32 R11, R9, R12, 0x1, P0 ;  /* 0x0000000c090b7211 */ /* 0x000fe400000f0eff */
[----:B------:R-:W-:Y:S01]  /*18c0*/  VIMNMX R9, PT, PT, R8, UR6, PT ;  /* 0x0000000608097c48 */ /* 0x000fe2000bfe0100 */
[----:B0-----:R-:W-:Y:S01]  /*18d0*/  ULEA UR5, UR5, UR4, 0x18 ;  /* 0x0000000405057291 */ /* 0x001fe2000f8ec0ff */
[C---:B-1----:R-:W-:Y:S02]  /*18e0*/  LEA R54, P2, R10.reuse, UR10, 0x2 ;  /* 0x0000000a0a367c11 */ /* 0x042fe4000f8410ff */
[----:B------:R-:W-:Y:S02]  /*18f0*/  ISETP.GT.AND P0, PT, R9, R2, PT ;  /* 0x000000020900720c */ /* 0x000fe40003f04270 */
[----:B------:R-:W-:Y:S02]  /*1900*/  LEA.HI.X R55, R10, UR11, R11, 0x2, P2 ;  /* 0x0000000b0a377c11 */ /* 0x000fe400090f140b */
[----:B------:R-:W-:Y:S01]  /*1910*/  UMOV UR4, UR5 ;  /* 0x0000000500047c82 */ /* 0x000fe20008000000 */
[----:B------:R-:W-:-:S02]  /*1920*/  PRMT R11, RZ, 0x5410, RZ ;  /* 0x00005410ff0b7816 */ /* 0x000fc400000000ff */
[----:B------:R-:W-:Y:S02]  /*1930*/  PRMT R8, RZ, 0x5410, RZ ;  /* 0x00005410ff087816 */ /* 0x000fe400000000ff */
[----:B------:R-:W-:-:S04]  /*1940*/  PRMT R10, RZ, 0x5410, RZ ;  /* 0x00005410ff0a7816 */ /* 0x000fc800000000ff */
[----:B------:R-:W-:Y:S05]  /*1950*/  @!P0 BRA `(.L_x_4298) ;  /* 0x00000048003c8947 */ /* 0x000fea0003800000 */
[----:B------:R-:W2:Y:S01]  /*1960*/  LDG.E.128.CONSTANT R12, desc[UR8][R54.64] ;  /* 0x00000008360c7981 */ /* 0x000ea2000c1e9d00 */
[----:B------:R-:W-:-:S05]  /*1970*/  IMAD.WIDE R16, R3, 0x4, R54 ;  /* 0x0000000403107825 */ /* 0x000fca00078e0236 */
[----:B------:R0:W3:Y:S01]  /*1980*/  LDG.E.128.CONSTANT R8, desc[UR8][R16.64] ;  /* 0x0000000810087981 */ /* 0x0000e2000c1e9d00 */
[----:B------:R-:W-:Y:S01]  /*1990*/  ISETP.NE.AND P0, PT, R0, RZ, PT ;  /* 0x000000ff0000720c */ /* 0x000fe20003f05270 */
[----:B0-----:R-:W-:Y:S01]  /*19a0*/  IMAD.WIDE R16, R3, 0x4, R16 ;  /* 0x0000000403107825 */ /* 0x001fe200078e0210 */
[C---:B--2---:R-:W-:Y:S02]  /*19b0*/  LOP3.LUT R2, R12.reuse, 0xff, RZ, 0xc0, !PT ;  /* 0x000000ff0c027812 */ /* 0x044fe400078ec0ff */
[----:B------:R-:W-:Y:S02]  /*19c0*/  LEA.HI R37, R12, 0xffffff80, RZ, 0x8 ;  /* 0xffffff800c257811 */ /* 0x000fe400078f40ff */
[----:B------:R-:W-:Y:S02]  /*19d0*/  IADD3 R2, PT, PT, R2, -0x80, RZ ;  /* 0xffffff8002027810 */ /* 0x000fe40007ffe0ff */
[C---:B------:R-:W-:Y:S02]  /*19e0*/  LOP3.LUT R18, R13.reuse, 0xff, RZ, 0xc0, !PT ;  /* 0x000000ff0d127812 */ /* 0x040fe400078ec0ff */
[----:B------:R0:W1:Y:S01]  /*19f0*/  I2F.F16 R33, R2 ;  /* 0x0000000200217306 */ /* 0x0000620000200c00 */
[----:B------:R-:W-:-:S02]  /*1a00*/  LEA.HI R36, R13, 0xffffff80, RZ, 0x8 ;  /* 0xffffff800d247811 */ /* 0x000fc400078f40ff */
[----:B------:R-:W-:Y:S02]  /*1a10*/  IADD3 R18, PT, PT, R18, -0x80, RZ ;  /* 0xffffff8012127810 */ /* 0x000fe40007ffe0ff */
[----:B---3--:R-:W-:Y:S02]  /*1a20*/  LEA.HI R29, R8, 0xffffff80, RZ, 0x8 ;  /* 0xffffff80081d7811 */ /* 0x008fe400078f40ff */
[----:B------:R-:W-:Y:S01]  /*1a30*/  LOP3.LUT R19, R14, 0xff, RZ, 0xc0, !PT ;  /* 0x000000ff0e137812 */ /* 0x000fe200078ec0ff */
[----:B------:R2:W3:Y:S01]  /*1a40*/  I2F.F16 R32, R18 ;  /* 0x0000001200207306 */ /* 0x0004e20000200c00 */
        /* <DEDUP_REMOVED lines=9> */
[----:B------:R2:W4:Y:S01]  /*1ae0*/  I2F.F16 R38, R12 ;  /* 0x0000000c00267306 */ /* 0x0005220000200c00 */
[----:B------:R-:W-:-:S02]  /*1af0*/  IADD3 R19, PT, PT, R19, -0x80, RZ ;  /* 0xffffff8013137810 */ /* 0x000fc40007ffe0ff */
[----:B------:R-:W-:Y:S02]  /*1b00*/  LOP3.LUT R13, R13, 0xff, RZ, 0xc0, !PT ;  /* 0x000000ff0d0d7812 */ /* 0x000fe400078ec0ff */
[----:B------:R-:W-:Y:S02]  /*1b10*/  LEA.HI R28, R9, 0xffffff80, RZ, 0x8 ;  /* 0xffffff80091c7811 */ /* 0x000fe400078f40ff */
[----:B------:R-:W-:Y:S01]  /*1b20*/  IADD3 R13, PT, PT, R13, -0x80, RZ ;  /* 0xffffff800d0d7810 */ /* 0x000fe20007ffe0ff */
[----:B------:R1:W0:Y:S01]  /*1b30*/  I2F.F16 R39, R2 ;  /* 0x0000000200277306 */ /* 0x0002220000200c00 */
[----:B--2---:R-:W-:Y:S02]  /*1b40*/  LOP3.LUT R12, R9, 0xff, RZ, 0xc0, !PT ;  /* 0x000000ff090c7812 */ /* 0x004fe400078ec0ff */
[----:B------:R-:W-:Y:S02]  /*1b50*/  LEA.HI R27, R10, 0xffffff80, RZ, 0x8 ;  /* 0xffffff800a1b7811 */ /* 0x000fe400078f40ff */
[----:B------:R-:W-:-:S02]  /*1b60*/  IADD3 R46, PT, PT, R12, -0x80, RZ ;  /* 0xffffff800c2e7810 */ /* 0x000fc40007ffe0ff */
[----:B------:R-:W-:Y:S01]  /*1b70*/  LOP3.LUT R12, R10, 0xff, RZ, 0xc0, !PT ;  /* 0x000000ff0a0c7812 */ /* 0x000fe200078ec0ff */
[----:B------:R2:W0:Y:S01]  /*1b80*/  I2F.F16 R40, R13 ;  /* 0x0000000d00287306 */ /* 0x0004220000200c00 */
[----:B-1----:R-:W-:Y:S02]  /*1b90*/  SHF.R.U32.HI R2, RZ, 0x8, R15 ;  /* 0x00000008ff027819 */ /* 0x002fe4000001160f */
[----:B------:R-:W-:Y:S02]  /*1ba0*/  IADD3 R45, PT, PT, R12, -0x80, RZ ;  /* 0xffffff800c2d7810 */ /* 0x000fe40007ffe0ff */
[----:B------:R-:W-:Y:S02]  /*1bb0*/  LOP3.LUT R2, R2, 0xff, RZ, 0xc0, !PT ;  /* 0x000000ff02027812 */ /* 0x000fe400078ec0ff */
[----:B------:R-:W-:Y:S01]  /*1bc0*/  SHF.R.U32.HI R12, RZ, 0x8, R8 ;  /* 0x00000008ff0c7819 */ /* 0x000fe20000011608 */
[----:B------:R-:W1:Y:S01]  /*1bd0*/  I2F.F16 R31, R19 ;  /* 0x00000013001f7306 */ /* 0x000e620000200c00 */
[----:B------:R-:W-:-:S02]  /*1be0*/  IADD3 R49, PT, PT, R2, -0x80, RZ ;  /* 0xffffff8002317810 */ /* 0x000fc40007ffe0ff */
[----:B------:R-:W-:Y:S02]  /*1bf0*/  LOP3.LUT R2, R8, 0xff, RZ, 0xc0, !PT ;  /* 0x000000ff08027812 */ /* 0x000fe400078ec0ff */
[----:B------:R-:W-:Y:S02]  /*1c00*/  SHF.R.U32.HI R8, RZ, 0x10, R8 ;  /* 0x00000010ff087819 */ /* 0x000fe40000011608 */
[----:B------:R-:W-:Y:S01]  /*1c10*/  IADD3 R2, PT, PT, R2, -0x80, RZ ;  /* 0xffffff8002027810 */ /* 0x000fe20007ffe0ff */
[----:B------:R-:W0:Y:S01]  /*1c20*/  I2F.F16 R36, R36 ;  /* 0x0000002400247306 */ /* 0x000e220000200c00 */
[----:B--2---:R-:W-:Y:S02]  /*1c30*/  LOP3.LUT R13, R11, 0xff, RZ, 0xc0, !PT ;  /* 0x000000ff0b0d7812 */ /* 0x004fe400078ec0ff */
[----:B------:R-:W-:Y:S02]  /*1c40*/  LOP3.LUT R8, R8, 0xff, RZ, 0xc0, !PT ;  /* 0x000000ff08087812 */ /* 0x000fe400078ec0ff */
[----:B------:R-:W-:-:S02]  /*1c50*/  IADD3 R13, PT, PT, R13, -0x80, RZ ;  /* 0xffffff800d0d7810 */ /* 0x000fc40007ffe0ff */
[----:B------:R-:W-:Y:S01]  /*1c60*/  IADD3 R8, PT, PT, R8, -0x80, RZ ;  /* 0xffffff8008087810 */ /* 0x000fe20007ffe0ff */
[----:B------:R2:W0:Y:S01]  /*1c70*/  I2F.F16 R47, R2 ;  /* 0x00000002002f7306 */ /* 0x0004220000200c00 */
[----:B------:R-:W-:Y:S02]  /*1c80*/  LEA.HI R35, R14, 0xffffff80, RZ, 0x8 ;  /* 0xffffff800e237811 */ /* 0x000fe400078f40ff */
[C---:B------:R-:W-:Y:S02]  /*1c90*/  LEA.HI R34, R15.reuse, 0xffffff80, RZ, 0x8 ;  /* 0xffffff800f227811 */ /* 0x040fe400078f40ff */
[----:B------:R-:W-:Y:S02]  /*1ca0*/  LOP3.LUT R22, R15, 0xff, RZ, 0xc0, !PT ;  /* 0x000000ff0f167812 */ /* 0x000fe400078ec0ff */
[----:B-----5:R-:W-:Y:S01]  /*1cb0*/  LEA.HI R26, R11, 0xffffff80, RZ, 0x8 ;  /* 0xffffff800b1a7811 */ /* 0x020fe200078f40ff */
[----:B------:R3:W0:Y:S01]  /*1cc0*/  I2F.F16 R44, R13 ;  /* 0x0000000d002c7306 */ /* 0x0006220000200c00 */
[----:B--2---:R-:W-:-:S02]  /*1cd0*/  SHF.R.U32.HI R2, RZ, 0x8, R9 ;  /* 0x00000008ff027819 */ /* 0x004fc40000011609 */
[----:B------:R-:W-:Y:S02]  /*1ce0*/  SHF.R.U32.HI R9, RZ, 0x10, R9 ;  /* 0x00000010ff097819 */ /* 0x000fe40000011609 */
[----:B------:R-:W-:Y:S02]  /*1cf0*/  LOP3.LUT R2, R2, 0xff, RZ, 0xc0, !PT ;  /* 0x000000ff02027812 */ /* 0x000fe400078ec0ff */
[----:B------:R-:W-:Y:S01]  /*1d00*/  SHF.R.U32.HI R19, RZ, 0x8, R14 ;  /* 0x00000008ff137819 */ /* 0x000fe2000001160e */
[----:B------:R2:W0:Y:S01]  /*1d10*/  I2F.F16 R50, R8 ;  /* 0x0000000800327306 */ /* 0x0004220000200c00 */
[--C-:B---3--:R-:W-:Y:S02]  /*1d20*/  SHF.R.U32.HI R13, RZ, 0x8, R10.reuse ;  /* 0x00000008ff0d7819 */ /* 0x108fe4000001160a */
[----:B------:R-:W-:Y:S02]  /*1d30*/  SHF.R.U32.HI R10, RZ, 0x10, R10 ;  /* 0x00000010ff0a7819 */ /* 0x000fe4000001160a */
[----:B------:R-:W-:-:S02]  /*1d40*/  SHF.R.U32.HI R14, RZ, 0x10, R14 ;  /* 0x00000010ff0e7819 */ /* 0x000fc4000001160e */
[----:B------:R-:W-:Y:S01]  /*1d50*/  SHF.R.U32.HI R15, RZ, 0x10, R15 ;  /* 0x00000010ff0f7819 */ /* 0x000fe2000001160f */
[----:B------:R-:W3:Y:S01]  /*1d60*/  I2F.F16 R35, R35 ;  /* 0x0000002300237306 */ /* 0x000ee20000200c00 */
[--C-:B--2---:R-:W-:Y:S02]  /*1d70*/  SHF.R.U32.HI R8, RZ, 0x8, R11.reuse ;  /* 0x00000008ff087819 */ /* 0x104fe4000001160b */
[----:B------:R-:W-:Y:S02]  /*1d80*/  SHF.R.U32.HI R11, RZ, 0x10, R11 ;  /* 0x00000010ff0b7819 */ /* 0x000fe4000001160b */
[----:B------:R-:W-:Y:S02]  /*1d90*/  IADD3 R2, PT, PT, R2, -0x80, RZ ;  /* 0xffffff8002027810 */ /* 0x000fe40007ffe0ff */
[----:B------:R-:W-:Y:S01]  /*1da0*/  LOP3.LUT R9, R9, 0xff, RZ, 0xc0, !PT ;  /* 0x000000ff09097812 */ /* 0x000fe200078ec0ff */
[----:B------:R-:W2:Y:S01]  /*1db0*/  I2F.F16 R34, R34 ;  /* 0x0000002200227306 */ /* 0x000ea20000200c00 */
[----:B------:R-:W-:-:S02]  /*1dc0*/  LOP3.LUT R10, R10, 0xff, RZ, 0xc0, !PT ;  /* 0x000000ff0a0a7812 */ /* 0x000fc400078ec0ff */
[----:B------:R-:W-:Y:S02]  /*1dd0*/  LOP3.LUT R8, R8, 0xff, RZ, 0xc0, !PT ;  /* 0x000000ff08087812 */ /* 0x000fe400078ec0ff */
        /* <DEDUP_REMOVED lines=9> */
[----:B------:R-:W-:Y:S02]  /*1e70*/  IADD3 R52, PT, PT, R9, -0x80, RZ ;  /* 0xffffff8009347810 */ /* 0x000fe40007ffe0ff */
[----:B------:R-:W-:Y:S02]  /*1e80*/  IADD3 R9, PT, PT, R10, -0x80, RZ ;  /* 0xffffff800a097810 */ /* 0x000fe40007ffe0ff */
[----:B----4-:R-:W-:Y:S01]  /*1e90*/  IADD3 R2, PT, PT, R8, -0x80, RZ ;  /* 0xffffff8008027810 */ /* 0x010fe20007ffe0ff */
[----:B------:R-:W4:Y:S01]  /*1ea0*/  I2F.F16 R28, R28 ;  /* 0x0000001c001c7306 */ /* 0x000f220000200c00 */
[----:B------:R-:W-:-:S02]  /*1eb0*/  IADD3 R22, PT, PT, R22, -0x80, RZ ;  /* 0xffffff8016167810 */ /* 0x000fc40007ffe0ff */
[----:B------:R-:W-:Y:S02]  /*1ec0*/  IADD3 R18, PT, PT, R18, -0x80, RZ ;  /* 0xffffff8012127810 */ /* 0x000fe40007ffe0ff */
[----:B------:R-:W-:Y:S02]  /*1ed0*/  IADD3 R19, PT, PT, R19, -0x80, RZ ;  /* 0xffffff8013137810 */ /* 0x000fe40007ffe0ff */
[----:B------:R-:W-:Y:S01]  /*1ee0*/  IADD3 R14, PT, PT, R14, -0x80, RZ ;  /* 0xffffff800e0e7810 */ /* 0x000fe20007ffe0ff */
[----:B------:R0:W0:Y:S01]  /*1ef0*/  I2F.F16 R30, R22 ;  /* 0x00000016001e7306 */ /* 0x0000220000200c00 */
[----:B------:R-:W-:Y:S02]  /*1f00*/  IADD3 R15, PT, PT, R15, -0x80, RZ ;  /* 0xffffff800f0f7810 */ /* 0x000fe40007ffe0ff */
[----:B------:R-:W-:Y:S02]  /*1f10*/  IADD3 R12, PT, PT, R12, -0x80, RZ ;  /* 0xffffff800c0c7810 */ /* 0x000fe40007ffe0ff */
[----:B------:R-:W-:-:S02]  /*1f20*/  IADD3 R13, PT, PT, R13, -0x80, RZ ;  /* 0xffffff800d0d7810 */ /* 0x000fc40007ffe0ff */
[----:B------:R-:W-:Y:S01]  /*1f30*/  IADD3 R11, PT, PT, R11, -0x80, RZ ;  /* 0xffffff800b0b7810 */ /* 0x000fe20007ffe0ff */
[----:B------:R-:W0:Y:S01]  /*1f40*/  I2F.F16 R27, R27 ;  /* 0x0000001b001b7306 */ /* 0x000e220000200c00 */
[----:B------:R-:W-:Y:S02]  /*1f50*/  PRMT R8, RZ, 0x5410, RZ ;  /* 0x00005410ff087816 */ /* 0x000fe400000000ff */
[----:B------:R-:W-:-:S05]  /*1f60*/  PRMT R10, RZ, 0x5410, RZ ;  /* 0x00005410ff0a7816 */ /* 0x000fca00000000ff */
[----:B------:R-:W0:Y:S08]  /*1f70*/  I2F.F16 R26, R26 ;  /* 0x0000001a001a7306 */ /* 0x000e300000200c00 */
[----:B------:R0:W0:Y:S08]  /*1f80*/  I2F.F16 R41, R18 ;  /* 0x0000001200297306 */ /* 0x0000300000200c00 */
[----:B------:R0:W0:Y:S08]  /*1f90*/  I2F.F16 R43, R19 ;  /* 0x00000013002b7306 */ /* 0x0000300000200c00 */
[----:B------:R0:W0:Y:S08]  /*1fa0*/  I2F.F16 R42, R14 ;  /* 0x0000000e002a7306 */ /* 0x0000300000200c00 */
        /* <DEDUP_REMOVED lines=48> */
[----:B-1----:R-:W-:Y:S02]  /*22b0*/  HADD2.F32 R23, -RZ, R12.H0_H0 ;  /* 0x2000000cff177230 */ /* 0x002fe40000004100 */
[----:B------:R-:W-:Y:S01]  /*22c0*/  FFMA.FTZ R15, R11, R22, R19 ;  /* 0x000000160b0f7223 */ /* 0x000fe20000010013 */
[----:B------:R-:W-:Y:S02]  /*22d0*/  HADD2.F32 R11, -RZ, R47.H0_H0 ;  /* 0x2000002fff0b7230 */ /* 0x000fe40000004100 */
[----:B------:R-:W-:-:S02]  /*22e0*/  HADD2.F32 R18, -RZ, R46.H0_H0 ;  /* 0x2000002eff127230 */ /* 0x000fc40000004100 */
[----:B------:R-:W-:Y:S02]  /*22f0*/  HADD2.F32 R22, -RZ, R45.H0_H0 ;  /* 0x2000002dff167230 */ /* 0x000fe40000004100 */
[----:B------:R-:W-:Y:S01]  /*2300*/  FFMA.FTZ R10, R11, R23, R10 ;  /* 0x000000170b0a7223 */ /* 0x000fe2000001000a */
[----:B------:R-:W-:Y:S02]  /*2310*/  HADD2.F32 R12, -RZ, R12.H1_H1 ;  /* 0x3000000cff0c7230 */ /* 0x000fe40000004100 */
[C---:B------:R-:W-:Y:S01]  /*2320*/  FFMA.FTZ R11, R23.reuse, R18, R14 ;  /* 0x00000012170b7223 */ /* 0x040fe2000001000e */
        /* <DEDUP_REMOVED lines=45> */
.L_x_4299:
[----:B0-----:R0:W5:Y:S01]  /*2600*/  LDG.E.128.CONSTANT R12, desc[UR8][R16.64] ;  /* 0x00000008100c7981 */ /* 0x001162000c1e9d00 */
[----:B------:R-:W-:Y:S01]  /*2610*/  PRMT R11, RZ, 0x5410, RZ ;  /* 0x00005410ff0b7816 */ /* 0x000fe200000000ff */
[----:B------:R-:W-:Y:S01]  /*2620*/  IMAD.WIDE R22, R3, 0x4, R16 ;  /* 0x0000000403167825 */ /* 0x000fe200078e0210 */
[----:B------:R-:W-:Y:S01]  /*2630*/  PRMT R24, RZ, 0x5410, RZ ;  /* 0x00005410ff187816 */ /* 0x000fe200000000ff */
        /* <DEDUP_REMOVED lines=25> */
[-C--:B------:R-:W-:Y:S01]  /*27d0*/  FFMA.FTZ R39, R39, R24.reuse, R56 ;  /* 0x0000001827277223 */ /* 0x080fe20000010038 */
[----:B------:R-:W-:Y:S02]  /*27e0*/  HADD2.F32 R56, -RZ, R49.H0_H0 ;  /* 0x20000031ff387230 */ /* 0x000fe40000004100 */
[----:B------:R-:W-:Y:S01]  /*27f0*/  FFMA.FTZ R11, R30, R11, RZ ;  /* 0x0000000b1e0b7223 */ /* 0x000fe200000100ff */
[----:B------:R-:W-:Y:S02]  /*2800*/  HADD2.F32 R30, -RZ, R40.H0_H0 ;  /* 0x20000028ff1e7230 */ /* 0x000fe40000004100 */
[-C--:B------:R-:W-:Y:S01]  /*2810*/  FFMA.FTZ R33, R58, R24.reuse, R33 ;  /* 0x000000183a217223 */ /* 0x080fe20000010021 */
[-C--:B------:R-:W-:Y:S01]  /*2820*/  FFMA.FTZ R31, R32, R24.reuse, R31 ;  /* 0x00000018201f7223 */ /* 0x080fe2000001001f */
[----:B------:R-:W-:Y:S01]  /*2830*/  FFMA.FTZ R11, R56, R24, R11 ;  /* 0x00000018380b7223 */ /* 0x000fe2000001000b */
[----:B------:R-:W-:-:S02]  /*2840*/  HADD2.F32 R17, -RZ, R17.H1_H1 ;  /* 0x30000011ff117230 */ /* 0x000fc40000004100 */
[-C--:B------:R-:W-:Y:S01]  /*2850*/  FFMA.FTZ R30, R30, R16.reuse, R33 ;  /* 0x000000101e1e7223 */ /* 0x080fe20000010021 */
        /* <DEDUP_REMOVED lines=57> */
.L_x_4300:
[----:B0-----:R0:W2:Y:S01]  /*2bf0*/  LDG.E.128.CONSTANT R16, desc[UR8][R22.64] ;  /* 0x0000000816107981 */ /* 0x0010a2000c1e9d00 */
[----:B-----5:R-:W-:Y:S02]  /*2c00*/  LOP3.LUT R2, R12, 0xff, RZ, 0xc0, !PT ;  /* 0x000000ff0c027812 */ /* 0x020fe400078ec0ff */
[----:B------:R-:W-:Y:S02]  /*2c10*/  LOP3.LUT R9, R13, 0xff, RZ, 0xc0, !PT ;  /* 0x000000ff0d097812 */ /* 0x000fe400078ec0ff */
[----:B------:R-:W-:Y:S02]  /*2c20*/  IADD3 R2, PT, PT, R2, -0x80, RZ ;  /* 0xffffff8002027810 */ /* 0x000fe40007ffe0ff */
[----:B------:R-:W-:Y:S02]  /*2c30*/  IADD3 R9, PT, PT, R9, -0x80, RZ ;  /* 0xffffff8009097810 */ /* 0x000fe40007ffe0ff */
[----:B------:R-:W-:Y:S01]  /*2c40*/  LOP3.LUT R26, R14, 0xff, RZ, 0xc0, !PT ;  /* 0x000000ff0e1a7812 */ /* 0x000fe200078ec0ff */
[----:B------:R1:W3:Y:S01]  /*2c50*/  I2F.F16 R39, R2 ;  /* 0x0000000200277306 */ /* 0x0002e20000200c00 */
[----:B------:R-:W-:Y:S01]  /*2c60*/  LEA.HI R36, R12, 0xffffff80, RZ, 0x8 ;  /* 0xffffff800c247811 */ /* 0x000fe200078f40ff */
[----:B0-----:R-:W-:Y:S01]  /*2c70*/  IMAD.WIDE R22, R3, 0x4, R22 ;  /* 0x0000000403167825 */ /* 0x001fe200078e0216 */
[----:B------:R-:W-:-:S02]  /*2c80*/  IADD3 R26, PT, PT, R26, -0x80, RZ ;  /* 0xffffff801a1a7810 */ /* 0x000fc40007ffe0ff */
[----:B------:R-:W-:Y:S02]  /*2c90*/  LOP3.LUT R27, R15, 0xff, RZ, 0xc0, !PT ;  /* 0x000000ff0f1b7812 */ /* 0x000fe400078ec0ff */
[----:B------:R-:W-:Y:S01]  /*2ca0*/  LEA.HI R35, R13, 0xffffff80, RZ, 0x8 ;  /* 0xffffff800d237811 */ /* 0x000fe200078f40ff */
[----:B------:R0:W4:Y:S01]  /*2cb0*/  I2F.F16 R32, R9 ;  /* 0x0000000900207306 */ /* 0x0001220000200c00 */
[--C-:B-1----:R-:W-:Y:S02]  /*2cc0*/  SHF.R.U32.HI R2, RZ, 0x8, R12.reuse ;  /* 0x00000008ff027819 */ /* 0x102fe4000001160c */
[----:B------:R-:W-:Y:S02]  /*2cd0*/  SHF.R.U32.HI R12, RZ, 0x10, R12 ;  /* 0x00000010ff0c7819 */ /* 0x000fe4000001160c */
[----:B------:R-:W-:Y:S02]  /*2ce0*/  LOP3.LUT R2, R2, 0xff, RZ, 0xc0, !PT ;  /* 0x000000ff02027812 */ /* 0x000fe400078ec0ff */
[----:B------:R-:W-:Y:S01]  /*2cf0*/  LOP3.LUT R12, R12, 0xff, RZ, 0xc0, !PT ;  /* 0x000000ff0c0c7812 */ /* 0x000fe200078ec0ff */
[----:B------:R-:W1:Y:S01]  /*2d00*/  I2F.F16 R31, R26 ;  /* 0x0000001a001f7306 */ /* 0x000e620000200c00 */
[----:B0-----:R-:W-:-:S02]  /*2d10*/  SHF.R.U32.HI R9, RZ, 0x8, R13 ;  /* 0x00000008ff097819 */ /* 0x001fc4000001160d */
[----:B------:R-:W-:Y:S02]  /*2d20*/  IADD3 R2, PT, PT, R2, -0x80, RZ ;  /* 0xffffff8002027810 */ /* 0x000fe40007ffe0ff */
[----:B------:R-:W-:Y:S02]  /*2d30*/  LOP3.LUT R9, R9, 0xff, RZ, 0xc0, !PT ;  /* 0x000000ff09097812 */ /* 0x000fe400078ec0ff */
[----:B------:R-:W-:Y:S01]  /*2d40*/  IADD3 R12, PT, PT, R12, -0x80, RZ ;  /* 0xffffff800c0c7810 */ /* 0x000fe20007ffe0ff */
[----:B------:R-:W0:Y:S01]  /*2d50*/  I2F.F16 R38, R2 ;  /* 0x0000000200267306 */ /* 0x000e220000200c00 */
[----:B------:R-:W-:Y:S02]  /*2d60*/  IADD3 R9, PT, PT, R9, -0x80, RZ ;  /* 0xffffff8009097810 */ /* 0x000fe40007ffe0ff */
[----:B------:R-:W-:Y:S02]  /*2d70*/  IADD3 R30, PT, PT, R27, -0x80, RZ ;  /* 0xffffff801b1e7810 */ /* 0x000fe40007ffe0ff */
[----:B------:R-:W-:-:S02]  /*2d80*/  LEA.HI R34, R14, 0xffffff80, RZ, 0x8 ;  /* 0xffffff800e227811 */ /* 0x000fc400078f40ff */
[----:B------:R-:W-:Y:S01]  /*2d90*/  LEA.HI R33, R15, 0xffffff80, RZ, 0x8 ;  /* 0xffffff800f217811 */ /* 0x000fe200078f40ff */
[----:B------:R3:W0:Y:S01]  /*2da0*/  I2F.F16 R41, R9 ;  /* 0x0000000900297306 */ /* 0x0006220000200c00 */
[----:B------:R-:W-:-:S04]  /*2db0*/  SHF.R.U32.HI R13, RZ, 0x10, R13 ;  /* 0x00000010ff0d7819 */ /* 0x000fc8000001160d */
[----:B------:R-:W-:-:S03]  /*2dc0*/  LOP3.LUT R13, R13, 0xff, RZ, 0xc0, !PT ;  /* 0x000000ff0d0d7812 */ /* 0x000fc600078ec0ff */
[----:B------:R4:W0:Y:S01]  /*2dd0*/  I2F.F16 R37, R12 ;  /* 0x0000000c00257306 */ /* 0x0008220000200c00 */
[----:B------:R-:W-:-:S07]  /*2de0*/  IADD3 R13, PT, PT, R13, -0x80, RZ ;  /* 0xffffff800d0d7810 */ /* 0x000fce0007ffe0ff */
[----:B------:R-:W0:Y:S08]  /*2df0*/  I2F.F16 R36, R36 ;  /* 0x0000002400247306 */ /* 0x000e300000200c00 */
[----:B------:R-:W0:Y:S08]  /*2e00*/  I2F.F16 R35, R35 ;  /* 0x0000002300237306 */ /* 0x000e300000200c00 */
[----:B------:R-:W0:Y:S08]  /*2e10*/  I2F.F16 R34, R34 ;  /* 0x0000002200227306 */ /* 0x000e300000200c00 */
[----:B------:R-:W0:Y:S08]  /*2e20*/  I2F.F16 R33, R33 ;  /* 0x0000002100217306 */ /* 0x000e300000200c00 */
[----:B------:R-:W0:Y:S01]  /*2e30*/  I2F.F16 R30, R30 ;  /* 0x0000001e001e7306 */ /* 0x000e220000200c00 */
[----:B--2---:R-:W-:-:S02]  /*2e40*/  LEA.HI R40, R19, 0xffffff80, RZ, 0x8 ;  /* 0xffffff8013287811 */ /* 0x004fc400078f40ff */
[----:B---3--:R-:W-:-:S05]  /*2e50*/  LOP3.LUT R9, R17, 0xff, RZ, 0xc0, !PT ;  /* 0x000000ff11097812 */ /* 0x008fca00078ec0ff */
[----:B------:R2:W3:Y:S01]  /*2e60*/  I2F.F16 R26, R40 ;  /* 0x00000028001a7306 */ /* 0x0004e20000200c00 */
[----:B----4-:R-:W-:Y:S02]  /*2e70*/  LOP3.LUT R12, R19, 0xff, RZ, 0xc0, !PT ;  /* 0x000000ff130c7812 */ /* 0x010fe400078ec0ff */
[----:B------:R-:W-:Y:S02]  /*2e80*/  IADD3 R46, PT, PT, R9, -0x80, RZ ;  /* 0xffffff80092e7810 */ /* 0x000fe40007ffe0ff */
[----:B------:R-:W-:Y:S02]  /*2e90*/  LOP3.LUT R9, R18, 0xff, RZ, 0xc0, !PT ;  /* 0x000000ff12097812 */ /* 0x000fe400078ec0ff */
[----:B------:R-:W-:Y:S02]  /*2ea0*/  IADD3 R12, PT, PT, R12, -0x80, RZ ;  /* 0xffffff800c0c7810 */ /* 0x000fe40007ffe0ff */
[----:B--2---:R-:W-:Y:S01]  /*2eb0*/  SHF.R.U32.HI R40, RZ, 0x8, R14 ;  /* 0x00000008ff287819 */ /* 0x004fe2000001160e */
[----:B------:R-:W2:Y:S01]  /*2ec0*/  I2F.F16 R46, R46 ;  /* 0x0000002e002e7306 */ /* 0x000ea20000200c00 */
[----:B------:R-:W-:-:S02]  /*2ed0*/  IADD3 R45, PT, PT, R9, -0x80, RZ ;  /* 0xffffff80092d7810 */ /* 0x000fc40007ffe0ff */
[----:B------:R-:W-:Y:S02]  /*2ee0*/  LOP3.LUT R2, R40, 0xff, RZ, 0xc0, !PT ;  /* 0x000000ff28027812 */ /* 0x000fe400078ec0ff */
[----:B------:R-:W-:Y:S02]  /*2ef0*/  SHF.R.U32.HI R9, RZ, 0x8, R16 ;  /* 0x00000008ff097819 */ /* 0x000fe40000011610 */
[----:B------:R-:W-:Y:S01]  /*2f00*/  IADD3 R43, PT, PT, R2, -0x80, RZ ;  /* 0xffffff80022b7810 */ /* 0x000fe20007ffe0ff */
[----:B------:R4:W0:Y:S01]  /*2f10*/  I2F.F16 R44, R12 ;  /* 0x0000000c002c7306 */ /* 0x0008220000200c00 */
[----:B------:R-:W-:Y:S02]  /*2f20*/  SHF.R.U32.HI R2, RZ, 0x8, R15 ;  /* 0x00000008ff027819 */ /* 0x000fe4000001160f */
[----:B------:R-:W-:Y:S02]  /*2f30*/  LOP3.LUT R9, R9, 0xff, RZ, 0xc0, !PT ;  /* 0x000000ff09097812 */ /* 0x000fe400078ec0ff */
[----:B------:R-:W-:-:S02]  /*2f40*/  LOP3.LUT R2, R2, 0xff, RZ, 0xc0, !PT ;  /* 0x000000ff02027812 */ /* 0x000fc400078ec0ff */
[----:B------:R-:W-:Y:S01]  /*2f50*/  IADD3 R9, PT, PT, R9, -0x80, RZ ;  /* 0xffffff8009097810 */ /* 0x000fe20007ffe0ff */
[----:B------:R-:W0:Y:S01]  /*2f60*/  I2F.F16 R40, R13 ;  /* 0x0000000d00287306 */ /* 0x000e220000200c00 */
[----:B------:R-:W-:Y:S02]  /*2f70*/  IADD3 R49, PT, PT, R2, -0x80, RZ ;  /* 0xffffff8002317810 */ /* 0x000fe40007ffe0ff */
[C---:B------:R-:W-:Y:S02]  /*2f80*/  LOP3.LUT R2, R16.reuse, 0xff, RZ, 0xc0, !PT ;  /* 0x000000ff10027812 */ /* 0x040fe400078ec0ff */
[----:B------:R-:W-:Y:S02]  /*2f90*/  LEA.HI R29, R16, 0xffffff80, RZ, 0x8 ;  /* 0xffffff80101d7811 */ /* 0x000fe400078f40ff */
[----:B------:R-:W-:Y:S01]  /*2fa0*/  IADD3 R2, PT, PT, R2, -0x80, RZ ;  /* 0xffffff8002027810 */ /* 0x000fe20007ffe0ff */
[----:B------:R1:W0:Y:S01]  /*2fb0*/  I2F.F16 R51, R9 ;  /* 0x0000000900337306 */ /* 0x0002220000200c00 */
[----:B------:R-:W-:-:S02]  /*2fc0*/  LEA.HI R28, R17, 0xffffff80, RZ, 0x8 ;  /* 0xffffff80111c7811 */ /* 0x000fc400078f40ff */
[----:B------:R-:W-:Y:S02]  /*2fd0*/  LEA.HI R27, R18, 0xffffff80, RZ, 0x8 ;  /* 0xffffff80121b7811 */ /* 0x000fe400078f40ff */
[----:B----4-:R-:W-:Y:S02]  /*2fe0*/  SHF.R.U32.HI R12, RZ, 0x8, R18 ;  /* 0x00000008ff0c7819 */ /* 0x010fe40000011612 */
[----:B------:R-:W-:Y:S01]  /*2ff0*/  SHF.R.U32.HI R14, RZ, 0x10, R14 ;  /* 0x00000010ff0e7819 */ /* 0x000fe2000001160e */
[----:B------:R4:W0:Y:S01]  /*3000*/  I2F.F16 R47, R2 ;  /* 0x00000002002f7306 */ /* 0x0008220000200c00 */
[----:B-1----:R-:W-:Y:S02]  /*3010*/  SHF.R.U32.HI R9, RZ, 0x8, R19 ;  /* 0x00000008ff097819 */ /* 0x002fe40000011613 */
[----:B------:R-:W-:Y:S02]  /*3020*/  SHF.R.U32.HI R15, RZ, 0x10, R15 ;  /* 0x00000010ff0f7819 */ /* 0x000fe4000001160f */
[----:B------:R-:W-:-:S02]  /*3030*/  SHF.R.U32.HI R16, RZ, 0x10, R16 ;  /* 0x00000010ff107819 */ /* 0x000fc40000011610 */
[----:B------:R-:W-:Y:S01]  /*3040*/  SHF.R.U32.HI R18, RZ, 0x10, R18 ;  /* 0x00000010ff127819 */ /* 0x000fe20000011612 */
[----:B------:R-:W1:Y:S01]  /*3050*/  I2F.F16 R29, R29 ;  /* 0x0000001d001d7306 */ /* 0x000e620000200c00 */
[--C-:B----4-:R-:W-:Y:S02]  /*3060*/  SHF.R.U32.HI R2, RZ, 0x8, R17.reuse ;  /* 0x00000008ff027819 */ /* 0x110fe40000011611 */
[----:B------:R-:W-:Y:S02]  /*3070*/  SHF.R.U32.HI R17, RZ, 0x10, R17 ;  /* 0x00000010ff117819 */ /* 0x000fe40000011611 */
[----:B------:R-:W-:Y:S02]  /*3080*/  SHF.R.U32.HI R19, RZ, 0x10, R19 ;  /* 0x00000010ff137819 */ /* 0x000fe40000011613 */
[----:B------:R-:W-:Y:S01]  /*3090*/  LOP3.LUT R14, R14, 0xff, RZ, 0xc0, !PT ;  /* 0x000000ff0e0e7812 */ /* 0x000fe200078ec0ff */
[----:B------:R-:W4:Y:S01]  /*30a0*/  I2F.F16 R28, R28 ;  /* 0x0000001c001c7306 */ /* 0x000f220000200c00 */
        /* <DEDUP_REMOVED lines=17> */
[----:B------:R-:W-:Y:S02]  /*31c0*/  IADD3 R18, PT, PT, R18, -0x80, RZ ;  /* 0xffffff8012127810 */ /* 0x000fe40007ffe0ff */
[----:B------:R-:W-:Y:S01]  /*31d0*/  IADD3 R9, PT, PT, R9, -0x80, RZ ;  /* 0xffffff8009097810 */ /* 0x000fe20007ffe0ff */
[----:B------:R-:W0:Y:S01]  /*31e0*/  I2F.F16 R49, R49 ;  /* 0x0000003100317306 */ /* 0x000e220000200c00 */
[----:B------:R-:W-:-:S07]  /*31f0*/  IADD3 R19, PT, PT, R19, -0x80, RZ ;  /* 0xffffff8013137810 */ /* 0x000fce0007ffe0ff */
[----:B------:R0:W0:Y:S08]  /*3200*/  I2F.F16 R48, R15 ;  /* 0x0000000f00307306 */ /* 0x0000300000200c00 */
[----:B------:R-:W0:Y:S08]  /*3210*/  I2F.F16 R45, R45 ;  /* 0x0000002d002d7306 */ /* 0x000e300000200c00 */
[----:B------:R0:W0:Y:S08]  /*3220*/  I2F.F16 R50, R16 ;  /* 0x0000001000327306 */ /* 0x0000300000200c00 */
        /* <DEDUP_REMOVED lines=41> */
[----:B-1----:R-:W-:Y:S02]  /*34c0*/  HADD2.F32 R2, -RZ, R18.H0_H0 ;  /* 0x20000012ff027230 */ /* 0x002fe40000004100 */
        /* <DEDUP_REMOVED lines=8> */
[----:B------:R-:W-:Y:S02]  /*3550*/  HADD2.F32 R18, -RZ, R18.H1_H1 ;  /* 0x30000012ff127230 */ /* 0x000fe40000004100 */
[----:B------:R-:W-:Y:S01]  /*3560*/  FFMA.FTZ R17, R17, R59, R16 ;  /* 0x0000003b11117223 */ /* 0x000fe20000010010 */
[----:B------:R-:W-:-:S02]  /*3570*/  HADD2.F32 R16, -RZ, R45.H0_H0 ;  /* 0x2000002dff107230 */ /* 0x000fc40000004100 */
        /* <DEDUP_REMOVED lines=44> */
.L_x_4301:
        /* <DEDUP_REMOVED lines=47> */
[----:B-1----:R-:W-:-:S02]  /*3b30*/  HADD2.F32 R14, -RZ, R12.H0_H0 ;  /* 0x2000000cff0e7230 */ /* 0x002fc40000004100 */
        /* <DEDUP_REMOVED lines=43> */
.L_x_4302:
[----:B0-----:R-:W2:Y:S01]  /*3df0*/  LDG.E.128.CONSTANT R12, desc[UR8][R22.64] ;  /* 0x00000008160c7981 */ /* 0x001ea2000c1e9d00 */
[----:B------:R-:W-:-:S05]  /*3e00*/  IMAD.WIDE R26, R3, 0x4, R22 ;  /* 0x00000004031a7825 */ /* 0x000fca00078e0216 */
[----:B------:R0:W3:Y:S02]  /*3e10*/  LDG.E.128.CONSTANT R16, desc[UR8][R26.64] ;  /* 0x000000081a107981 */ /* 0x0000e4000c1e9d00 */
[----:B0-----:R-:W-:Y:S01]  /*3e20*/  IMAD.WIDE R26, R3, 0x4, R26 ;  /* 0x00000004031a7825 */ /* 0x001fe200078e021a */
[----:B--2---:R-:W-:Y:S02]  /*3e30*/  LOP3.LUT R2, R12, 0xff, RZ, 0xc0, !PT ;  /* 0x000000ff0c027812 */ /* 0x004fe400078ec0ff */
[----:B------:R-:W-:Y:S02]  /*3e40*/  LOP3.LUT R9, R13, 0xff, RZ, 0xc0, !PT ;  /* 0x000000ff0d097812 */ /* 0x000fe400078ec0ff */
[----:B------:R-:W-:Y:S02]  /*3e50*/  IADD3 R2, PT, PT, R2, -0x80, RZ ;  /* 0xffffff8002027810 */ /* 0x000fe40007ffe0ff */
[----:B------:R-:W-:Y:S02]  /*3e60*/  IADD3 R9, PT, PT, R9, -0x80, RZ ;  /* 0xffffff8009097810 */ /* 0x000fe40007ffe0ff */
[----:B------:R-:W-:Y:S01]  /*3e70*/  LOP3.LUT R22, R14, 0xff, RZ, 0xc0, !PT ;  /* 0x000000ff0e167812 */ /* 0x000fe200078ec0ff */
[----:B------:R0:W1:Y:S01]  /*3e80*/  I2F.F16 R39, R2 ;  /* 0x0000000200277306 */ /* 0x0000620000200c00 */
[----:B---3--:R-:W-:-:S02]  /*3e90*/  LEA.HI R40, R19, 0xffffff80, RZ, 0x8 ;  /* 0xffffff8013287811 */ /* 0x008fc400078f40ff */
[----:B------:R-:W-:Y:S02]  /*3ea0*/  IADD3 R22, PT, PT, R22, -0x80, RZ ;  /* 0xffffff8016167810 */ /* 0x000fe40007ffe0ff */
[----:B------:R-:W-:Y:S02]  /*3eb0*/  LEA.HI R36, R12, 0xffffff80, RZ, 0x8 ;  /* 0xffffff800c247811 */ /* 0x000fe400078f40ff */
[----:B------:R-:W-:Y:S01]  /*3ec0*/  LOP3.LUT R23, R15, 0xff, RZ, 0xc0, !PT ;  /* 0x000000ff0f177812 */ /* 0x000fe200078ec0ff */
[----:B------:R2:W3:Y:S01]  /*3ed0*/  I2F.F16 R32, R9 ;  /* 0x0000000900207306 */ /* 0x0004e20000200c00 */
[--C-:B0-----:R-:W-:Y:S02]  /*3ee0*/  SHF.R.U32.HI R2, RZ, 0x8, R12.reuse ;  /* 0x00000008ff027819 */ /* 0x101fe4000001160c */
[----:B------:R-:W-:Y:S02]  /*3ef0*/  SHF.R.U32.HI R12, RZ, 0x10, R12 ;  /* 0x00000010ff0c7819 */ /* 0x000fe4000001160c */
[----:B------:R-:W-:-:S02]  /*3f00*/  LOP3.LUT R2, R2, 0xff, RZ, 0xc0, !PT ;  /* 0x000000ff02027812 */ /* 0x000fc400078ec0ff */
[----:B------:R-:W-:Y:S01]  /*3f10*/  LOP3.LUT R12, R12, 0xff, RZ, 0xc0, !PT ;  /* 0x000000ff0c0c7812 */ /* 0x000fe200078ec0ff */
[----:B------:R-:W0:Y:S01]  /*3f20*/  I2F.F16 R31, R22 ;  /* 0x00000016001f7306 */ /* 0x000e220000200c00 */
[----:B--2---:R-:W-:Y:S02]  /*3f30*/  SHF.R.U32.HI R9, RZ, 0x8, R13 ;  /* 0x00000008ff097819 */ /* 0x004fe4000001160d */
[----:B------:R-:W-:Y:S02]  /*3f40*/  IADD3 R2, PT, PT, R2, -0x80, RZ ;  /* 0xffffff8002027810 */ /* 0x000fe40007ffe0ff */
[----:B------:R-:W-:Y:S02]  /*3f50*/  LOP3.LUT R9, R9, 0xff, RZ, 0xc0, !PT ;  /* 0x000000ff09097812 */ /* 0x000fe400078ec0ff */
[----:B------:R-:W-:Y:S01]  /*3f60*/  IADD3 R12, PT, PT, R12, -0x80, RZ ;  /* 0xffffff800c0c7810 */ /* 0x000fe20007ffe0ff */
[----:B------:R2:W4:Y:S01]  /*3f70*/  I2F.F16 R22, R40 ;  /* 0x0000002800167306 */ /* 0x0005220000200c00 */
[----:B------:R-:W-:-:S02]  /*3f80*/  IADD3 R9, PT, PT, R9, -0x80, RZ ;  /* 0xffffff8009097810 */ /* 0x000fc40007ffe0ff */
[----:B------:R-:W-:Y:S02]  /*3f90*/  IADD3 R30, PT, PT, R23, -0x80, RZ ;  /* 0xffffff80171e7810 */ /* 0x000fe40007ffe0ff */
[----:B------:R-:W-:Y:S02]  /*3fa0*/  LEA.HI R35, R13, 0xffffff80, RZ, 0x8 ;  /* 0xffffff800d237811 */ /* 0x000fe400078f40ff */
[----:B------:R-:W-:Y:S01]  /*3fb0*/  LEA.HI R34, R14, 0xffffff80, RZ, 0x8 ;  /* 0xffffff800e227811 */ /* 0x000fe200078f40ff */
[----:B------:R5:W0:Y:S01]  /*3fc0*/  I2F.F16 R38, R2 ;  /* 0x0000000200267306 */ /* 0x000a220000200c00 */
[----:B--2---:R-:W-:Y:S02]  /*3fd0*/  SHF.R.U32.HI R40, RZ, 0x8, R14 ;  /* 0x00000008ff287819 */ /* 0x004fe4000001160e */
[----:B------:R-:W-:Y:S02]  /*3fe0*/  LEA.HI R33, R15, 0xffffff80, RZ, 0x8 ;  /* 0xffffff800f217811 */ /* 0x000fe400078f40ff */
[----:B------:R-:W-:-:S02]  /*3ff0*/  LEA.HI R29, R16, 0xffffff80, RZ, 0x8 ;  /* 0xffffff80101d7811 */ /* 0x000fc400078f40ff */
[C---:B------:R-:W-:Y:S01]  /*4000*/  LEA.HI R28, R17.reuse, 0xffffff80, RZ, 0x8 ;  /* 0xffffff80111c7811 */ /* 0x040fe200078f40ff */
        /* <DEDUP_REMOVED lines=9> */
[----:B------:R-:W-:Y:S01]  /*40a0*/  LOP3.LUT R9, R18, 0xff, RZ, 0xc0, !PT ;  /* 0x000000ff12097812 */ /* 0x000fe200078ec0ff */
[----:B------:R-:W2:Y:S01]  /*40b0*/  I2F.F16 R36, R36 ;  /* 0x0000002400247306 */ /* 0x000ea20000200c00 */
[----:B------:R-:W-:Y:S02]  /*40c0*/  IADD3 R49, PT, PT, R2, -0x80, RZ ;  /* 0xffffff8002317810 */ /* 0x000fe40007ffe0ff */
[----:B------:R-:W-:Y:S02]  /*40d0*/  IADD3 R45, PT, PT, R9, -0x80, RZ ;  /* 0xffffff80092d7810 */ /* 0x000fe40007ffe0ff */
[----:B------:R-:W-:-:S02]  /*40e0*/  SHF.R.U32.HI R9, RZ, 0x8, R16 ;  /* 0x00000008ff097819 */ /* 0x000fc40000011610 */
[----:B------:R-:W-:Y:S01]  /*40f0*/  LOP3.LUT R2, R16, 0xff, RZ, 0xc0, !PT ;  /* 0x000000ff10027812 */ /* 0x000fe200078ec0ff */
[----:B------:R-:W0:Y:S01]  /*4100*/  I2F.F16 R35, R35 ;  /* 0x0000002300237306 */ /* 0x000e220000200c00 */
[----:B-----5:R-:W-:Y:S02]  /*4110*/  LOP3.LUT R12, R19, 0xff, RZ, 0xc0, !PT ;  /* 0x000000ff130c7812 */ /* 0x020fe400078ec0ff */
[----:B------:R-:W-:Y:S02]  /*4120*/  LOP3.LUT R9, R9, 0xff, RZ, 0xc0, !PT ;  /* 0x000000ff09097812 */ /* 0x000fe400078ec0ff */
[----:B------:R-:W-:Y:S02]  /*4130*/  IADD3 R2, PT, PT, R2, -0x80, RZ ;  /* 0xffffff8002027810 */ /* 0x000fe40007ffe0ff */
[----:B------:R-:W-:Y:S01]  /*4140*/  IADD3 R12, PT, PT, R12, -0x80, RZ ;  /* 0xffffff800c0c7810 */ /* 0x000fe20007ffe0ff */
[----:B------:R-:W0:Y:S01]  /*4150*/  I2F.F16 R34, R34 ;  /* 0x0000002200227306 */ /* 0x000e220000200c00 */
[----:B------:R-:W-:-:S02]  /*4160*/  IADD3 R9, PT, PT, R9, -0x80, RZ ;  /* 0xffffff8009097810 */ /* 0x000fc40007ffe0ff */
        /* <DEDUP_REMOVED lines=8> */
[----:B------:R1:W0:Y:S01]  /*41f0*/  I2F.F16 R44, R12 ;  /* 0x0000000c002c7306 */ /* 0x0002220000200c00 */
[--C-:B-----5:R-:W-:Y:S02]  /*4200*/  SHF.R.U32.HI R2, RZ, 0x8, R17.reuse ;  /* 0x00000008ff027819 */ /* 0x120fe40000011611 */
[----:B------:R-:W-:Y:S02]  /*4210*/  SHF.R.U32.HI R17, RZ, 0x10, R17 ;  /* 0x00000010ff117819 */ /* 0x000fe40000011611 */
[----:B------:R-:W-:Y:S02]  /*4220*/  LOP3.LUT R16, R16, 0xff, RZ, 0xc0, !PT ;  /* 0x000000ff10107812 */ /* 0x000fe400078ec0ff */
[----:B------:R-:W-:Y:S01]  /*4230*/  LOP3.LUT R2, R2, 0xff, RZ, 0xc0, !PT ;  /* 0x000000ff02027812 */ /* 0x000fe200078ec0ff */
        /* <DEDUP_REMOVED lines=130> */
.L_x_4303:
        /* <DEDUP_REMOVED lines=91> */
.L_x_4304:
[----:B0-----:R-:W2:Y:S01]  /*5010*/  LDG.E.128.CONSTANT R12, desc[UR8][R26.64] ;  /* 0x000000081a0c7981 */ /* 0x001ea2000c1e9d00 */
[----:B------:R-:W-:-:S05]  /*5020*/  IMAD.WIDE R22, R3, 0x4, R26 ;  /* 0x0000000403167825 */ /* 0x000fca00078e021a */
[----:B------:R-:W3:Y:S01]  /*5030*/  LDG.E.128.CONSTANT R16, desc[UR8][R22.64] ;  /* 0x0000000816107981 */ /* 0x000ee2000c1e9d00 */
[----:B------:R-:W-:Y:S01]  /*5040*/  UIADD3 UR4, UPT, UPT, UR5, 0x40, URZ ;  /* 0x0000004005047890 */ /* 0x000fe2000fffe0ff */
        /* <DEDUP_REMOVED lines=166> */
[C---:B------:R-:W-:Y:S01]  /*5ab0*/  FFMA.FTZ R17, R16.reuse, R54, R9 ;  /* 0x0000003610117223 */ /* 0x040fe20000010009 */
        /* <DEDUP_REMOVED lines=28> */
.L_x_4305:
[----:B0-----:R-:W-:Y:S01]  /*5c80*/  MOV R2, R21 ;  /* 0x0000001500027202 */ /* 0x001fe20000000f00 */
[----:B------:R-:W-:Y:S01]  /*5c90*/  IMAD.WIDE R54, R3, 0x4, R22 ;  /* 0x0000000403367825 */ /* 0x000fe200078e0216 */
        /* <DEDUP_REMOVED lines=79> */
[----:B------:R-:W-:Y:S01]  /*6190*/  FMUL.FTZ R12, R9, R12 ;  /* 0x0000000c090c7220 */ /* 0x000fe20000410000 */
[----:B------:R-:W-:Y:S01]  /*61a0*/  FMUL.FTZ R16, R13, R16 ;  /* 0x000000100d107220 */ /* 0x000fe20000410000 */
[----:B------:R-:W-:Y:S01]  /*61b0*/  FMUL.FTZ R22, R17, R22 ;  /* 0x0000001611167220 */ /* 0x000fe20000410000 */
[----:B------:R-:W-:Y:S02]  /*61c0*/  FMUL.FTZ R14, R21, R14 ;  /* 0x0000000e150e7220 */ /* 0x000fe40000410000 */
[----:B------:R-:W-:Y:S02]  /*61d0*/  F2FP.F16.F32.PACK_AB R12, RZ, R12 ;  /* 0x0000000cff0c723e */ /* 0x000fe400000000ff */
[----:B------:R-:W-:Y:S02]  /*61e0*/  F2FP.F16.F32.PACK_AB R16, RZ, R16 ;  /* 0x00000010ff10723e */ /* 0x000fe400000000ff */
[----:B------:R-:W-:-:S02]  /*61f0*/  F2FP.F16.F32.PACK_AB R22, RZ, R22 ;  /* 0x00000016ff16723e */ /* 0x000fc400000000ff */
[----:B------:R-:W-:Y:S02]  /*6200*/  F2FP.F16.F32.PACK_AB R14, RZ, R14 ;  /* 0x0000000eff0e723e */ /* 0x000fe400000000ff */
[----:B------:R-:W-:Y:S02]  /*6210*/  PRMT R12, R12, 0x5410, R16 ;  /* 0x000054100c0c7816 */ /* 0x000fe40000000010 */
[----:B------:R-:W-:-:S03]  /*6220*/  PRMT R22, R22, 0x5410, R14 ;  /* 0x0000541016167816 */ /* 0x000fc6000000000e */
[----:B------:R-:W-:Y:S02]  /*6230*/  HFMA2 R24, R12, 1, 1, R24 ;  /* 0x3c003c000c187831 */ /* 0x000fe40000000018 */
[----:B------:R-:W-:-:S07]  /*6240*/  HADD2 R11, R22, R11 ;  /* 0x0000000b160b7230 */ /* 0x000fce0000000000 */
.L_x_4298:
[----:B------:R-:W-:-:S04]  /*6250*/  VIMNMX R9, PT, PT, R20, UR12, PT ;  /* 0x0000000c14097c48 */ /* 0x000fc8000bfe0100 */
[----:B------:R-:W-:-:S13]  /*6260*/  ISETP.GT.AND P0, PT, R9, R2, PT ;  /* 0x000000020900720c */ /* 0x000fda0003f04270 */
[----:B------:R-:W-:Y:S05]  /*6270*/  @!P0 BRA `(.L_x_4306) ;  /* 0x0000001c00408947 */ /* 0x000fea0003800000 */
[----:B------:R-:W-:Y:S01]  /*6280*/  VIMNMX.U32 R9, PT, PT, R20, UR12, PT ;  /* 0x0000000c14097c48 */ /* 0x000fe2000bfe0000 */
[----:B------:R-:W-:-:S12]  /*6290*/  UIADD3 UR4, UPT, UPT, UR4, 0x40, URZ ;  /* 0x0000004004047890 */ /* 0x000fd8000fffe0ff */
.L_x_4311:
[----:B------:R-:W0:Y:S01]  /*62a0*/  LDC R3, c[0x0][0x3ac] ;  /* 0x0000eb00ff037b82 */ /* 0x000e220000000800 */
[----:B------:R-:W2:Y:S01]  /*62b0*/  LDG.E.128.CONSTANT R12, desc[UR8][R54.64] ;  /* 0x00000008360c7981 */ /* 0x000ea2000c1e9d00 */
[----:B0-----:R-:W-:-:S04]  /*62c0*/  IMAD.WIDE R20, R3, 0x4, R54 ;  /* 0x0000000403147825 */ /* 0x001fc800078e0236 */
[C---:B------:R-:W-:Y:S02]  /*62d0*/  IMAD.WIDE R56, R3.reuse, 0x4, R20 ;  /* 0x0000000403387825 */ /* 0x040fe400078e0214 */
[----:B------:R-:W3:Y:S04]  /*62e0*/  LDG.E.128.CONSTANT R20, desc[UR8][R20.64] ;  /* 0x0000000814147981 */ /* 0x000ee8000c1e9d00 */
[----:B------:R0:W4:Y:S01]  /*62f0*/  LDG.E.128.CONSTANT R16, desc[UR8][R56.64] ;  /* 0x0000000838107981 */ /* 0x000122000c1e9d00 */
[----:B------:R-:W-:Y:S01]  /*6300*/  ISETP.NE.AND P0, PT, R0, RZ, PT ;  /* 0x000000ff0000720c */ /* 0x000fe20003f05270 */
[----:B0-----:R-:W-:Y:S01]  /*6310*/  IMAD.WIDE R56, R3, 0x4, R56 ;  /* 0x0000000403387825 */ /* 0x001fe200078e0238 */
[----:B--2---:R-:W-:Y:S02]  /*6320*/  SHF.R.U32.HI R31, RZ, 0xc, R13 ;  /* 0x0000000cff1f7819 */ /* 0x004fe4000001160d */
[----:B------:R-:W-:-:S02]  /*6330*/  SHF.R.U32.HI R30, RZ, 0xc, R12 ;  /* 0x0000000cff1e7819 */ /* 0x000fc4000001160c */
[----:B------:R-:W-:Y:S02]  /*6340*/  LOP3.LUT R40, R14, 0x3f003f, RZ, 0xc0, !PT ;  /* 0x003f003f0e287812 */ /* 0x000fe400078ec0ff */
[--C-:B------:R-:W-:Y:S02]  /*6350*/  SHF.R.U32.HI R39, RZ, 0x6, R14.reuse ;  /* 0x00000006ff277819 */ /* 0x100fe4000001160e */
[----:B------:R-:W-:Y:S02]  /*6360*/  SHF.R.U32.HI R32, RZ, 0xc, R14 ;  /* 0x0000000cff207819 */ /* 0x000fe4000001160e */
[----:B------:R-:W-:Y:S02]  /*6370*/  SHF.R.U32.HI R33, RZ, 0xc, R15 ;  /* 0x0000000cff217819 */ /* 0x000fe4000001160f */
[----:B------:R-:W-:Y:S02]  /*6380*/  LOP3.LUT R31, R31, 0xf000f, RZ, 0xc0, !PT ;  /* 0x000f000f1f1f7812 */ /* 0x000fe400078ec0ff */
[----:B------:R-:W-:-:S02]  /*6390*/  LOP3.LUT R27, R12, 0x3f003f, RZ, 0xc0, !PT ;  /* 0x003f003f0c1b7812 */ /* 0x000fc400078ec0ff */
[----:B-----5:R-:W-:Y:S02]  /*63a0*/  SHF.R.U32.HI R26, RZ, 0x6, R12 ;  /* 0x00000006ff1a7819 */ /* 0x020fe4000001160c */
[----:B------:R-:W-:Y:S02]  /*63b0*/  LOP3.LUT R29, R13, 0x3f003f, RZ, 0xc0, !PT ;  /* 0x003f003f0d1d7812 */ /* 0x000fe400078ec0ff */
[----:B------:R-:W-:Y:S02]  /*63c0*/  SHF.R.U32.HI R28, RZ, 0x6, R13 ;  /* 0x00000006ff1c7819 */ /* 0x000fe4000001160d */
[----:B------:R-:W-:Y:S02]  /*63d0*/  LOP3.LUT R33, R33, 0xf000f, RZ, 0xc0, !PT ;  /* 0x000f000f21217812 */ /* 0x000fe400078ec0ff */
[----:B------:R-:W-:Y:S02]  /*63e0*/  LOP3.LUT R43, R15, 0x3f003f, RZ, 0xc0, !PT ;  /* 0x003f003f0f2b7812 */ /* 0x000fe400078ec0ff */
[----:B------:R-:W-:-:S02]  /*63f0*/  SHF.R.U32.HI R41, RZ, 0x6, R15 ;  /* 0x00000006ff297819 */ /* 0x000fc4000001160f */
[----:B---3--:R-:W-:Y:S02]  /*6400*/  SHF.R.U32.HI R38, RZ, 0x6, R20 ;  /* 0x00000006ff267819 */ /* 0x008fe40000011614 */
[--C-:B----4-:R-:W-:Y:S02]  /*6410*/  SHF.R.U32.HI R44, RZ, 0x8, R17.reuse ;  /* 0x00000008ff2c7819 */ /* 0x110fe40000011611 */
        /* <DEDUP_REMOVED lines=14> */
[----:B------:R-:W-:Y:S02]  /*6500*/  LOP3.LUT R44, R31, 0x300030, R44, 0xf8, !PT ;  /* 0x003000301f2c7812 */ /* 0x000fe400078ef82c */
[----:B------:R-:W-:-:S02]  /*6510*/  LOP3.LUT R30, R20, 0x3f003f, RZ, 0xc0, !PT ;  /* 0x003f003f141e7812 */ /* 0x000fc400078ec0ff */
[----:B------:R-:W-:Y:S02]  /*6520*/  LOP3.LUT R42, R17, 0x300030, R42, 0xf8, !PT ;  /* 0x00300030112a7812 */ /* 0x000fe400078ef82a */
[----:B------:R-:W-:Y:S02]  /*6530*/  SHF.R.U32.HI R20, RZ, 0xc, R20 ;  /* 0x0000000cff147819 */ /* 0x000fe40000011614 */
[----:B------:R-:W-:Y:S02]  /*6540*/  LOP3.LUT R31, R21, 0x3f003f, RZ, 0xc0, !PT ;  /* 0x003f003f151f7812 */ /* 0x000fe400078ec0ff */
[--C-:B------:R-:W-:Y:S02]  /*6550*/  SHF.R.U32.HI R18, RZ, 0x6, R21.reuse ;  /* 0x00000006ff127819 */ /* 0x100fe40000011615 */
        /* <DEDUP_REMOVED lines=8> */
[----:B------:R-:W-:Y:S02]  /*65e0*/  LOP3.LUT R46, R19, 0x300030, R46, 0xf8, !PT ;  /* 0x00300030132e7812 */ /* 0x000fe400078ef82e */
        /* <DEDUP_REMOVED lines=132> */
.L_x_4307:
[----:B------:R-:W-:Y:S05]  /*6e30*/  @P1 BRA `(.L_x_4308) ;  /* 0x0000000000b01947 */ /* 0x000fea0003800000 */
        /* <DEDUP_REMOVED lines=44> */
.L_x_4308:
[C---:B------:R-:W-:Y:S01]  /*7100*/  IMAD.WIDE R20, R3.reuse, 0x4, R56 ;  /* 0x0000000403147825 */ /* 0x040fe200078e0238 */
[----:B------:R-:W2:Y:S03]  /*7110*/  LDG.E.128.CONSTANT R12, desc[UR8][R56.64] ;  /* 0x00000008380c7981 */ /* 0x000ea6000c1e9d00 */
[----:B------:R-:W-:Y:S02]  /*7120*/  IMAD.WIDE R54, R3, 0x4, R20 ;  /* 0x0000000403367825 */ /* 0x000fe400078e0214 */
[----:B------:R-:W3:Y:S04]  /*7130*/  LDG.E.128.CONSTANT R20, desc[UR8][R20.64] ;  /* 0x0000000814147981 */ /* 0x000ee8000c1e9d00 */
[----:B------:R-:W4:Y:S01]  /*7140*/  LDG.E.128.CONSTANT R16, desc[UR8][R54.64] ;  /* 0x0000000836107981 */ /* 0x000f22000c1e9d00 */
[----:B--2---:R-:W-:-:S02]  /*7150*/  LOP3.LUT R31, R12, 0x3f003f, RZ, 0xc0, !PT ;  /* 0x003f003f0c1f7812 */ /* 0x004fc400078ec0ff */
[--C-:B------:R-:W-:Y:S02]  /*7160*/  SHF.R.U32.HI R27, RZ, 0x6, R12.reuse ;  /* 0x00000006ff1b7819 */ /* 0x100fe4000001160c */
[----:B------:R-:W-:Y:S02]  /*7170*/  SHF.R.U32.HI R12, RZ, 0xc, R12 ;  /* 0x0000000cff0c7819 */ /* 0x000fe4000001160c */
[----:B------:R-:W-:Y:S02]  /*7180*/  SHF.R.U32.HI R33, RZ, 0xc, R14 ;  /* 0x0000000cff217819 */ /* 0x000fe4000001160e */
        /* <DEDUP_REMOVED lines=8> */
[----:B----4-:R-:W-:-:S02]  /*7210*/  SHF.R.U32.HI R42, RZ, 0x8, R16 ;  /* 0x00000008ff2a7819 */ /* 0x010fc40000011610 */
        /* <DEDUP_REMOVED lines=24> */
[--C-:B------:R-:W-:Y:S02]  /*73a0*/  SHF.R.U32.HI R40, RZ, 0x6, R22.reuse ;  /* 0x00000006ff287819 */ /* 0x100fe40000011616 */
[----:B------:R-:W-:Y:S02]  /*73b0*/  LOP3.LUT R33, R23, 0x3f003f, RZ, 0xc0, !PT ;  /* 0x003f003f17217812 */ /* 0x000fe400078ec0ff */
[----:B------:R-:W-:Y:S02]  /*73c0*/  SHF.R.U32.HI R12, RZ, 0x6, R23 ;  /* 0x00000006ff0c7819 */ /* 0x000fe40000011617 */
[----:B------:R-:W-:Y:S02]  /*73d0*/  SHF.R.U32.HI R21, RZ, 0xc, R21 ;  /* 0x0000000cff157819 */ /* 0x000fe40000011615 */
[----:B------:R-:W-:Y:S02]  /*73e0*/  SHF.R.U32.HI R22, RZ, 0xc, R22 ;  /* 0x0000000cff167819 */ /* 0x000fe40000011616 */
[----:B------:R-:W-:-:S02]  /*73f0*/  SHF.R.U32.HI R23, RZ, 0xc, R23 ;  /* 0x0000000cff177819 */ /* 0x000fc40000011617 */
[----:B------:R-:W-:Y:S02]  /*7400*/  LOP3.LUT R44, R17, 0x300030, R44, 0xf8, !PT ;  /* 0x00300030112c7812 */ /* 0x000fe400078ef82c */
[----:B------:R-:W-:Y:S02]  /*7410*/  LOP3.LUT R36, R18, 0x3f003f, RZ, 0xc0, !PT ;  /* 0x003f003f12247812 */ /* 0x000fe400078ec0ff */
[--C-:B------:R-:W-:Y:S02]  /*7420*/  SHF.R.U32.HI R47, RZ, 0x6, R18.reuse ;  /* 0x00000006ff2f7819 */ /* 0x100fe40000011612 */
[----:B------:R-:W-:Y:S02]  /*7430*/  SHF.R.U32.HI R52, RZ, 0xa, R18 ;  /* 0x0000000aff347819 */ /* 0x000fe40000011612 */
[----:B------:R-:W-:Y:S02]  /*7440*/  LOP3.LUT R48, R19, 0x300030, R48, 0xf8, !PT ;  /* 0x0030003013307812 */ /* 0x000fe400078ef830 */
[----:B------:R-:W-:-:S02]  /*7450*/  LOP3.LUT R17, R20, 0xf000f, RZ, 0xc0, !PT ;  /* 0x000f000f14117812 */ /* 0x000fc400078ec0ff */
[----:B------:R-:W-:Y:S02]  /*7460*/  LOP3.LUT R18, R21, 0xf000f, RZ, 0xc0, !PT ;  /* 0x000f000f15127812 */ /* 0x000fe400078ec0ff */
[----:B------:R-:W-:Y:S02]  /*7470*/  LOP3.LUT R19, R22, 0xf000f, RZ, 0xc0, !PT ;  /* 0x000f000f16137812 */ /* 0x000fe400078ec0ff */
[----:B------:R-:W-:Y:S02]  /*7480*/  LOP3.LUT R20, R23, 0xf000f, RZ, 0xc0, !PT ;  /* 0x000f000f17147812 */ /* 0x000fe400078ec0ff */
[----:B------:R-:W-:Y:S02]  /*7490*/  LOP3.LUT R50, R17, 0x300030, R50, 0xf8, !PT ;  /* 0x0030003011327812 */ /* 0x000fe400078ef832 */
[----:B------:R-:W-:Y:S02]  /*74a0*/  LOP3.LUT R27, R27, 0x3f003f, RZ, 0xc0, !PT ;  /* 0x003f003f1b1b7812 */ /* 0x000fe400078ec0ff */
        /* <DEDUP_REMOVED lines=123> */
.L_x_4309:
        /* <DEDUP_REMOVED lines=45> */
.L_x_4310:
[----:B------:R-:W-:Y:S01]  /*7f30*/  IADD3 R2, PT, PT, R2, 0x20, RZ ;  /* 0x0000002002027810 */ /* 0x000fe20007ffe0ff */
[----:B------:R-:W-:Y:S01]  /*7f40*/  UIADD3 UR4, UPT, UPT, UR4, 0x40, URZ ;  /* 0x0000004004047890 */ /* 0x000fe2000fffe0ff */
[----:B------:R-:W-:Y:S02]  /*7f50*/  IMAD.WIDE R54, R3, 0x4, R54 ;  /* 0x0000000403367825 */ /* 0x000fe400078e0236 */
[----:B------:R-:W-:-:S13]  /*7f60*/  ISETP.GE.AND P0, PT, R2, R9, PT ;  /* 0x000000090200720c */ /* 0x000fda0003f06270 */
[----:B------:R-:W-:Y:S05]  /*7f70*/  @!P0 BRA `(.L_x_4311) ;  /* 0xffffffe000c88947 */ /* 0x000fea000383ffff */
.L_x_4306:
[----:B------:R-:W0:Y:S01]  /*7f80*/  S2R R0, SR_CTAID.X ;  /* 0x0000000000007919 */ /* 0x000e220000002500 */
[----:B------:R-:W1:Y:S01]  /*7f90*/  LDC.64 R6, c[0x0][0x3a0] ;  /* 0x0000e800ff067b82 */ /* 0x000e620000000a00 */
[----:B------:R-:W0:Y:S02]  /*7fa0*/  S2R R5, SR_TID.X ;  /* 0x0000000000057919 */ /* 0x000e240000002100 */
[----:B0-----:R-:W-:-:S04]  /*7fb0*/  LEA R0, R0, R5, 0x5 ;  /* 0x0000000500007211 */ /* 0x001fc800078e28ff */
[----:B------:R-:W-:-:S05]  /*7fc0*/  SHF.L.U32 R0, R0, 0x2, RZ ;  /* 0x0000000200007819 */ /* 0x000fca00000006ff */
[----:B------:R-:W-:-:S04]  /*7fd0*/  IMAD R5, R3, UR7, R0 ;  /* 0x0000000703057c24 */ /* 0x000fc8000f8e0200 */
[----:B-1----:R-:W-:-:S05]  /*7fe0*/  IMAD.WIDE R6, R5, 0x2, R6 ;  /* 0x0000000205067825 */ /* 0x002fca00078e0206 */
[----:B------:R0:W-:Y:S01]  /*7ff0*/  ATOM.E.ADD.F16x2.RN.STRONG.GPU P1, RZ, desc[UR8][R6.64], R10 ;  /* 0x8000000a06ff79a2 */ /* 0x0001e2000c12e108 */
[----:B------:R-:W-:Y:S01]  /*8000*/  BSSY.RECONVERGENT B0, `(.L_x_4312) ;  /* 0x000000f000007945 */ /* 0x000fe20003800200 */
[----:B------:R-:W-:-:S03]  /*8010*/  ISETP.NE.AND P0, PT, R25, 0x1, PT ;  /* 0x000000011900780c */ /* 0x000fc60003f05270 */
[----:B0-----:R-:W-:Y:S10]  /*8020*/  @P1 BRA `(.L_x_4313) ;  /* 0x0000000000301947 */ /* 0x001ff40003800000 */
[----:B------:R-:W0:Y:S02]  /*8030*/  QSPC.E.S P1, RZ, [R6] ;  /* 0x0000000006ff73aa */ /* 0x000e240000020500 */
[----:B0-----:R-:W-:Y:S05]  /*8040*/  @!P1 BRA `(.L_x_4314) ;  /* 0x00000000001c9947 */ /* 0x001fea0003800000 */
[----:B------:R-:W-:-:S04]  /*8050*/  MOV R4, R6 ;  /* 0x0000000600047202 */ /* 0x000fc80000000f00 */
[----:B------:R-:W-:-:S07]  /*8060*/  MOV R0, R4 ;  /* 0x0000000400007202 */ /* 0x000fce0000000f00 */
.L_x_4315:
[----:B------:R-:W0:Y:S02]  /*8070*/  LDS R4, [R0] ;  /* 0x0000000000047984 */ /* 0x000e240000000800 */
[----:B0-----:R-:W-:-:S05]  /*8080*/  HADD2 R5, R4, R10 ;  /* 0x0000000a04057230 */ /* 0x001fca0000000000 */
[----:B------:R-:W0:Y:S02]  /*8090*/  ATOMS.CAST.SPIN P1, [R0], R4, R5 ;  /* 0x000000040000758d */ /* 0x000e240001820005 */
[----:B0-----:R-:W-:Y:S05]  /*80a0*/  @!P1 BRA `(.L_x_4315) ;  /* 0xfffffffc00f09947 */ /* 0x001fea000383ffff */
[----:B------:R-:W-:Y:S05]  /*80b0*/  BRA `(.L_x_4313) ;  /* 0x00000000000c7947 */ /* 0x000fea0003800000 */
.L_x_4314:
[----:B------:R-:W2:Y:S02]  /*80c0*/  LD.E R0, desc[UR8][R6.64] ;  /* 0x0000000806007980 */ /* 0x000ea4000c101900 */
[----:B--2---:R-:W-:-:S05]  /*80d0*/  IADD3 R5, PT, PT, R10, R0, RZ ;  /* 0x000000000a057210 */ /* 0x004fca0007ffe0ff */
[----:B------:R0:W-:Y:S02]  /*80e0*/  ST.E desc[UR8][R6.64], R5 ;  /* 0x0000000506007985 */ /* 0x0001e4000c101908 */
.L_x_4313:
[----:B------:R-:W-:Y:S05]  /*80f0*/  BSYNC.RECONVERGENT B0 ;  /* 0x0000000000007941 */ /* 0x000fea0003800200 */
.L_x_4312:
[----:B------:R1:W-:Y:S01]  /*8100*/  ATOM.E.ADD.F16x2.RN.STRONG.GPU P1, RZ, desc[UR8][R6.64+0x4], R8 ;  /* 0x8000040806ff79a2 */ /* 0x0003e2000c12e108 */
[----:B------:R-:W-:Y:S04]  /*8110*/  BSSY.RECONVERGENT B0, `(.L_x_4316) ;  /* 0x000000e000007945 */ /* 0x000fe80003800200 */
[----:B-1----:R-:W-:Y:S05]  /*8120*/  @P1 BRA `(.L_x_4317) ;  /* 0x0000000000301947 */ /* 0x002fea0003800000 */
[----:B------:R-:W1:Y:S02]  /*8130*/  QSPC.E.S P1, RZ, [R6+0x4] ;  /* 0x0000040006ff73aa */ /* 0x000e640000020500 */
[----:B-1----:R-:W-:Y:S05]  /*8140*/  @!P1 BRA `(.L_x_4318) ;  /* 0x00000000001c9947 */ /* 0x002fea0003800000 */
[----:B------:R-:W-:-:S04]  /*8150*/  MOV R4, R6 ;  /* 0x0000000600047202 */ /* 0x000fc80000000f00 */
[----:B------:R-:W-:-:S07]  /*8160*/  MOV R0, R4 ;  /* 0x0000000400007202 */ /* 0x000fce0000000f00 */
.L_x_4319:
[----:B------:R-:W0:Y:S02]  /*8170*/  LDS R4, [R0+0x4] ;  /* 0x0000040000047984 */ /* 0x000e240000000800 */
[----:B0-----:R-:W-:-:S05]  /*8180*/  HFMA2 R5, R4, 1, 1, R8 ;  /* 0x3c003c0004057831 */ /* 0x001fca0000000008 */
[----:B------:R-:W0:Y:S02]  /*8190*/  ATOMS.CAST.SPIN P1, [R0+0x4], R4, R5 ;  /* 0x000004040000758d */ /* 0x000e240001820005 */
[----:B0-----:R-:W-:Y:S05]  /*81a0*/  @!P1 BRA `(.L_x_4319) ;  /* 0xfffffffc00f09947 */ /* 0x001fea000383ffff */
[----:B------:R-:W-:Y:S05]  /*81b0*/  BRA `(.L_x_4317) ;  /* 0x00000000000c7947 */ /* 0x000fea0003800000 */
.L_x_4318:
[----:B------:R-:W0:Y:S02]  /*81c0*/  LD.E R0, desc[UR8][R6.64+0x4] ;  /* 0x0000040806007980 */ /* 0x000e24000c101900 */
[----:B0-----:R-:W-:-:S05]  /*81d0*/  IADD3 R5, PT, PT, R8, R0, RZ ;  /* 0x0000000008057210 */ /* 0x001fca0007ffe0ff */
[----:B------:R1:W-:Y:S02]  /*81e0*/  ST.E desc[UR8][R6.64+0x4], R5 ;  /* 0x0000040506007985 */ /* 0x0003e4000c101908 */
.L_x_4317:
[----:B------:R-:W-:Y:S05]  /*81f0*/  BSYNC.RECONVERGENT B0 ;  /* 0x0000000000007941 */ /* 0x000fea0003800200 */
.L_x_4316:
        /* <DEDUP_REMOVED lines=9> */
.L_x_4323:
[----:B------:R-:W0:Y:S02]  /*8290*/  LDS R2, [R0] ;  /* 0x0000000000027984 */ /* 0x000e240000000800 */
[----:B0-----:R-:W-:-:S05]  /*82a0*/  HADD2 R3, R2, R24 ;  /* 0x0000001802037230 */ /* 0x001fca0000000000 */
[----:B------:R-:W0:Y:S02]  /*82b0*/  ATOMS.CAST.SPIN P0, [R0], R2, R3 ;  /* 0x000000020000758d */ /* 0x000e240001800003 */
[----:B0-----:R-:W-:Y:S05]  /*82c0*/  @!P0 BRA `(.L_x_4323) ;  /* 0xfffffffc00f08947 */ /* 0x001fea000383ffff */
[----:B------:R-:W-:Y:S05]  /*82d0*/  BRA `(.L_x_4321) ;  /* 0x00000000000c7947 */ /* 0x000fea0003800000 */
.L_x_4322:
[----:B------:R-:W2:Y:S02]  /*82e0*/  LD.E R0, desc[UR8][R6.64] ;  /* 0x0000000806007980 */ /* 0x000ea4000c101900 */
[----:B--2---:R-:W-:-:S05]  /*82f0*/  IADD3 R3, PT, PT, R24, R0, RZ ;  /* 0x0000000018037210 */ /* 0x004fca0007ffe0ff */
[----:B------:R0:W-:Y:S02]  /*8300*/  ST.E desc[UR8][R6.64], R3 ;  /* 0x0000000306007985 */ /* 0x0001e4000c101908 */
.L_x_4321:
[----:B------:R-:W-:Y:S05]  /*8310*/  BSYNC.RECONVERGENT B0 ;  /* 0x0000000000007941 */ /* 0x000fea0003800200 */
.L_x_4320:
[----:B------:R1:W-:Y:S02]  /*8320*/  ATOM.E.ADD.F16x2.RN.STRONG.GPU P0, RZ, desc[UR8][R6.64+0x4], R11 ;  /* 0x8000040b06ff79a2 */ /* 0x0003e4000c10e108 */
[----:B-1----:R-:W-:Y:S05]  /*8330*/  @P0 EXIT ;  /* 0x000000000000094d */ /* 0x002fea0003800000 */
[----:B------:R-:W1:Y:S02]  /*8340*/  QSPC.E.S P0, RZ, [R6+0x4] ;  /* 0x0000040006ff73aa */ /* 0x000e640000000500 */
[----:B-1----:R-:W-:Y:S05]  /*8350*/  @!P0 BRA `(.L_x_4324) ;  /* 0x00000000001c8947 */ /* 0x002fea0003800000 */
[----:B------:R-:W-:-:S04]  /*8360*/  MOV R2, R6 ;  /* 0x0000000600027202 */ /* 0x000fc80000000f00 */
[----:B------:R-:W-:-:S07]  /*8370*/  MOV R0, R2 ;  /* 0x0000000200007202 */ /* 0x000fce0000000f00 */
.L_x_4325:
[----:B------:R-:W0:Y:S02]  /*8380*/  LDS R2, [R0+0x4] ;  /* 0x0000040000027984 */ /* 0x000e240000000800 */
[----:B0-----:R-:W-:-:S05]  /*8390*/  HFMA2 R3, R2, 1, 1, R11 ;  /* 0x3c003c0002037831 */ /* 0x001fca000000000b */
[----:B------:R-:W0:Y:S02]  /*83a0*/  ATOMS.CAST.SPIN P0, [R0+0x4], R2, R3 ;  /* 0x000004020000758d */ /* 0x000e240001800003 */
[----:B0-----:R-:W-:Y:S05]  /*83b0*/  @!P0 BRA `(.L_x_4325) ;  /* 0xfffffffc00f08947 */ /* 0x001fea000383ffff */
[----:B------:R-:W-:Y:S05]  /*83c0*/  EXIT ;  /* 0x000000000000794d */ /* 0x000fea0003800000 */
.L_x_4324:
[----:B------:R-:W0:Y:S02]  /*83d0*/  LD.E R0, desc[UR8][R6.64+0x4] ;  /* 0x0000040806007980 */ /* 0x000e24000c101900 */
[----:B0-----:R-:W-:-:S05]  /*83e0*/  IADD3 R3, PT, PT, R11, R0, RZ ;  /* 0x000000000b037210 */ /* 0x001fca0007ffe0ff */
[----:B------:R-:W-:Y:S01]  /*83f0*/  ST.E desc[UR8][R6.64+0x4], R3 ;  /* 0x0000040306007985 */ /* 0x000fe2000c101908 */
[----:B------:R-:W-:Y:S05]  /*8400*/  EXIT ;  /* 0x000000000000794d */ /* 0x000fea0003800000 */
.L_x_4326:
        /* <DEDUP_REMOVED lines=15> */
.L_x_5341:


//--------------------- .text._Z23gemm_half_q_half_kernelILi2ELi40ELb1ELb0ELi32EEvPK6__halfPKjS4_S2_PS0_iiiiPKtS7_iiiiiibS2_i --------------------------
	.section	.text._Z23gemm_half_q_half_kernelILi2ELi40ELb1ELb0ELi32EEvPK6__halfPKjS4_S2_PS0_iiiiPKtS7_iiiiiibS2_i,"ax",@progbits
	.align	128
        .global         _Z23gemm_half_q_half_kernelILi2ELi40ELb1ELb0ELi32EEvPK6__halfPKjS4_S2_PS0_iiiiPKtS7_iiiiiibS2_i
        .type           _Z23gemm_half_q_half_kernelILi2ELi40ELb1ELb0ELi32EEvPK6__halfPKjS4_S2_PS0_iiiiPKtS7_iiiiiibS2_i,@function
        .size           _Z23gemm_half_q_half_kernelILi2ELi40ELb1ELb0ELi32EEvPK6__halfPKjS4_S2_PS0_iiiiPKtS7_iiiiiibS2_i,(.L_x_5342 - _Z23gemm_half_q_half_kernelILi2ELi40ELb1ELb0ELi32EEvPK6__halfPKjS4_S2_PS0_iiiiPKtS7_iiiiiibS2_i)
        .other          _Z23gemm_half_q_half_kernelILi2ELi40ELb1ELb0ELi32EEvPK6__halfPKjS4_S2_PS0_iiiiPKtS7_iiiiiibS2_i,@"STO_CUDA_ENTRY STV_DEFAULT"
_Z23gemm_half_q_half_kernelILi2ELi40ELb1ELb0ELi32EEvPK6__halfPKjS4_S2_PS0_iiiiPKtS7_iiiiiibS2_i:
.text._Z23gemm_half_q_half_kernelILi2ELi40ELb1ELb0ELi32EEvPK6__halfPKjS4_S2_PS0_iiiiPKtS7_iiiiiibS2_i:
[----:B------:R-:W-:Y:S08]  /*0000*/  LDC R1, c[0x0][0x37c] ;  /* 0x0000df00ff017b82 */ /* 0x000ff00000000800 */
[----:B------:R-:W0:Y:S01]  /*0010*/  S2UR UR16, SR_CTAID.Y ;  /* 0x00000000001079c3 */ /* 0x000e220000002600 */
[----:B------:R-:W1:Y:S01]  /*0020*/  LDCU UR5, c[0x0][0x3a8] ;  /* 0x00007500ff0577ac */ /* 0x000e620008000800 */
[----:B0-----:R-:W-:-:S04]  /*0030*/  USHF.L.U32 UR21, UR16, 0x1, URZ ;  /* 0x0000000110157899 */ /* 0x001fc800080006ff */
[----:B-1----:R-:W-:-:S04]  /*0040*/  UIADD3 UR5, UPT, UPT, -UR21, UR5, URZ ;  /* 0x0000000515057290 */ /* 0x002fc8000fffe1ff */
        /* <DEDUP_REMOVED lines=22> */
[----:B------:R-:W2:Y:S01]  /*01b0*/  LDCU UR9, c[0x0][0x3b0] ;  /* 0x00007600ff0977ac */ /* 0x000ea20008000800 */
[----:B------:R-:W-:Y:S01]  /*01c0*/  BSSY.RECONVERGENT B0, `(.L_x_4327) ;  /* 0x00000c2000007945 */ /* 0x000fe20003800200 */
[----:B------:R-:W-:-:S04]  /*01d0*/  UMOV UR10, 0x2 ;  /* 0x00000002000a7882 */ /* 0x000fc80000000000 */
[----:B------:R-:W3:Y:S01]  /*01e0*/  S2UR UR4, SR_CTAID.X ;  /* 0x00000000000479c3 */ /* 0x000ee20000002500 */
[----:B------:R-:W-:Y:S02]  /*01f0*/  USEL UR10, UR10, 0x1, UP1 ;  /* 0x000000010a0a7887 */ /* 0x000fe40008800000 */
[----:B------:R-:W-:Y:S02]  /*0200*/  UISETP.EQ.OR UP1, UPT, UR11, URZ, !UP1 ;  /* 0x000000ff0b00728c */ /* 0x000fe4000cf22670 */
[----:B0-----:R-:W-:-:S04]  /*0210*/  USHF.L.U32 UR6, UR17, 0x5, URZ ;  /* 0x0000000511067899 */ /* 0x001fc800080006ff */
[----:B------:R-:W-:-:S04]  /*0220*/  UIADD3 UR8, UPT, UPT, UR6, 0x20, URZ ;  /* 0x0000002006087890 */ /* 0x000fc8000fffe0ff */
[----:B--2---:R-:W-:Y:S01]  /*0230*/  UISETP.LT.AND UP0, UPT, UR8, UR9, UPT ;  /* 0x000000090800728c */ /* 0x004fe2000bf01270 */
[----:B-1----:R-:W-:Y:S01]  /*0240*/  IADD3 R15, PT, PT, R0, UR6, RZ ;  /* 0x00000006000f7c10 */ /* 0x002fe2000fffe0ff */
[----:B---3--:R-:W-:Y:S02]  /*0250*/  USHF.L.U32 UR4, UR4, 0x7, URZ ;  /* 0x0000000704047899 */ /* 0x008fe400080006ff */
[----:B------:R-:W-:-:S04]  /*0260*/  USEL UR7, UR8, UR9, UP0 ;  /* 0x0000000908077287 */ /* 0x000fc80008000000 */
        /* <DEDUP_REMOVED lines=13> */
[----:B------:R-:W-:-:S06]  /*0340*/  USHF.L.U32 UR11, UR11, 0x1, URZ ;  /* 0x000000010b0b7899 */ /* 0x000fcc00080006ff */
        /* <DEDUP_REMOVED lines=21> */
.L_x_4332:
        /* <DEDUP_REMOVED lines=32> */
.L_x_4331:
        /* <DEDUP_REMOVED lines=20> */
.L_x_4333:
[----:B------:R-:W-:-:S13]  /*07e0*/  ISETP.EQ.AND P1, PT, RZ, UR11, PT ;  /* 0x0000000bff007c0c */ /* 0x000fda000bf22270 */
[----:B------:R-:W-:Y:S05]  /*07f0*/  @!P0 BRA P1, `(.L_x_4328) ;  /* 0x0000000400788947 */ /* 0x000fea0000800000 */
.L_x_4330:
        /* <DEDUP_REMOVED lines=12> */
.L_x_4329:
[C---:B------:R-:W-:Y:S01]  /*08c0*/  LEA R2, P0, R15.reuse, UR18, 0x1 ;  /* 0x000000120f027c11 */ /* 0x040fe2000f8008ff */
[----:B------:R-:W0:Y:S03]  /*08d0*/  LDCU.64 UR24, c[0x0][0x380] ;  /* 0x00007000ff1877ac */ /* 0x000e260008000a00 */
[----:B------:R-:W-:-:S05]  /*08e0*/  LEA.HI.X R3, R15, UR19, RZ, 0x1, P0 ;  /* 0x000000130f037c11 */ /* 0x000fca00080f0cff */
[----:B------:R1:W5:Y:S01]  /*08f0*/  LDG.E.U16.CONSTANT R16, desc[UR14][R2.64] ;  /* 0x0000000e02107981 */ /* 0x000362000c1e9500 */
[----:B------:R-:W-:Y:S02]  /*0900*/  UIADD3 UR12, UPT, UPT, URZ, -UR10, URZ ;  /* 0x8000000aff0c7290 */ /* 0x000fe4000fffe0ff */
[----:B------:R-:W-:Y:S02]  /*0910*/  UIMAD UR11, UR16, UR9, URZ ;  /* 0x00000009100b72a4 */ /* 0x000fe4000f8e02ff */
[----:B------:R-:W-:Y:S02]  /*0920*/  UISETP.GE.AND UP0, UPT, UR12, URZ, UPT ;  /* 0x000000ff0c00728c */ /* 0x000fe4000bf06270 */
[----:B------:R-:W-:-:S06]  /*0930*/  USHF.L.U32 UR11, UR11, 0x1, URZ ;  /* 0x000000010b0b7899 */ /* 0x000fcc00080006ff */
        /* <DEDUP_REMOVED lines=8> */
.L_x_4336:
        /* <DEDUP_REMOVED lines=32> */
.L_x_4335:
        /* <DEDUP_REMOVED lines=21> */
.L_x_4337:
[----:B------:R-:W-:-:S09]  /*0d10*/  UISETP.NE.OR UP0, UPT, UR12, URZ, UP0 ;  /* 0x000000ff0c00728c */ /* 0x000fd20008705670 */
[----:B------:R-:W-:Y:S05]  /*0d20*/  BRA.U !UP0, `(.L_x_4328) ;  /* 0x00000001082c7547 */ /* 0x000fea000b800000 */
.L_x_4334:
        /* <DEDUP_REMOVED lines=11> */
.L_x_4328:
[----:B------:R-:W-:Y:S05]  /*0de0*/  BSYNC.RECONVERGENT B0 ;  /* 0x0000000000007941 */ /* 0x000fea0003800200 */
.L_x_4327:
        /* <DEDUP_REMOVED lines=20> */
.L_x_4341:
        /* <DEDUP_REMOVED lines=15> */
.L_x_4340:
        /* <DEDUP_REMOVED lines=12> */
.L_x_4342:
[----:B------:R-:W-:-:S09]  /*10e0*/  UISETP.NE.OR UP0, UPT, UR10, URZ, UP0 ;  /* 0x000000ff0a00728c */ /* 0x000fd20008705670 */
[----:B------:R-:W-:Y:S05]  /*10f0*/  BRA.U !UP0, `(.L_x_4338) ;  /* 0x00000001081c7547 */ /* 0x000fea000b800000 */
.L_x_4339:
[----:B012---:R-:W0:Y:S02]  /*1100*/  LDC.64 R2, c[0x0][0x3a0] ;  /* 0x0000e800ff027b82 */ /* 0x007e240000000a00 */
.L_x_4343:
[C---:B0-----:R-:W-:Y:S01]  /*1110*/  IMAD.WIDE R4, R13.reuse, 0x2, R2 ;  /* 0x000000020d047825 */ /* 0x041fe200078e0202 */
[----:B------:R-:W-:Y:S01]  /*1120*/  UIADD3 UR10, UPT, UPT, UR10, 0x1, URZ ;  /* 0x000000010a0a7890 */ /* 0x000fe2000fffe0ff */
[----:B------:R-:W-:-:S03]  /*1130*/  IADD3 R13, PT, PT, R13, UR18, RZ ;  /* 0x000000120d0d7c10 */ /* 0x000fc6000fffe0ff */
[----:B------:R3:W-:Y:S01]  /*1140*/  STG.E.64 desc[UR14][R4.64], RZ ;  /* 0x000000ff04007986 */ /* 0x0007e2000c101b0e */
[----:B------:R-:W-:-:S09]  /*1150*/  UISETP.NE.AND UP0, UPT, UR10, URZ, UPT ;  /* 0x000000ff0a00728c */ /* 0x000fd2000bf05270 */
[----:B---3--:R-:W-:Y:S05]  /*1160*/  BRA.U UP0, `(.L_x_4343) ;  /* 0xfffffffd00e87547 */ /* 0x008fea000b83ffff */
.L_x_4338:
        /* <DEDUP_REMOVED lines=31> */
.L_x_4345:
[----:B-----5:R-:W-:-:S05]  /*1360*/  IADD3 R5, PT, PT, R12, UR4, RZ ;  /* 0x000000040c057c10 */ /* 0x020fca000fffe0ff */
[----:B------:R-:W-:-:S05]  /*1370*/  IMAD R0, R5, UR18, RZ ;  /* 0x0000001205007c24 */ /* 0x000fca000f8e02ff */
        /* <DEDUP_REMOVED lines=41> */
.L_x_4344:
        /* <DEDUP_REMOVED lines=15> */
.L_x_4346:
        /* <DEDUP_REMOVED lines=8> */
.L_x_4347:
        /* <DEDUP_REMOVED lines=8> */
.L_x_4348:
        /* <DEDUP_REMOVED lines=8> */
.L_x_4349:
        /* <DEDUP_REMOVED lines=8> */
.L_x_4350:
        /* <DEDUP_REMOVED lines=10> */
[----:B------:R-:W-:-:S03]  /*19a0*/  IADD3 R5, PT, PT, R10, R5, R9 ;  /* 0x000000050a057210 */ /* 0x000fc60007ffe009 */
[----:B------:R-:W-:Y:S02]  /*19b0*/  UISETP.GT.AND UP0, UPT, UR9, UR6, UPT ;  /* 0x000000060900728c */ /* 0x000fe4000bf04270 */
[----:B------:R-:W-:Y:S01]  /*19c0*/  IMAD R6, R5, UR18, RZ ;  /* 0x0000001205067c24 */ /* 0x000fe2000f8e02ff */
[----:B------:R-:W-:-:S04]  /*19d0*/  SHF.R.S32.HI R5, RZ, 0x1f, R49 ;  /* 0x0000001fff057819 */ /* 0x000fc80000011431 */
[----:B------:R-:W-:-:S04]  /*19e0*/  IADD3 R7, P0, PT, R49, R6, RZ ;  /* 0x0000000631077210 */ /* 0x000fc80007f1e0ff */
[----:B------:R-:W-:Y:S01]  /*19f0*/  LEA.HI.X.SX32 R6, R6, R5, 0x1, P0 ;  /* 0x0000000506067211 */ /* 0x000fe200000f0eff */
[----:B0-----:R-:W-:Y:S01]  /*1a00*/  ULEA UR10, UR10, UR4, 0x18 ;  /* 0x000000040a0a7291 */ /* 0x001fe2000f8ec0ff */
[C---:B-1----:R-:W-:Y:S02]  /*1a10*/  LEA R50, P0, R7.reuse, UR12, 0x2 ;  /* 0x0000000c07327c11 */ /* 0x042fe4000f8010ff */
[----:B------:R-:W-:Y:S02]  /*1a20*/  PRMT R5, RZ, 0x5410, RZ ;  /* 0x00005410ff057816 */ /* 0x000fe400000000ff */
[----:B------:R-:W-:Y:S02]  /*1a30*/  LEA.HI.X R51, R7, UR13, R6, 0x2, P0 ;  /* 0x0000000d07337c11 */ /* 0x000fe400080f1406 */
[----:B------:R-:W-:Y:S01]  /*1a40*/  UMOV UR4, UR10 ;  /* 0x0000000a00047c82 */ /* 0x000fe20008000000 */
[----:B------:R-:W-:Y:S06]  /*1a50*/  BRA.U !UP0, `(.L_x_4351) ;  /* 0x0000001d08607547 */ /* 0x000fec000b800000 */
[----:B------:R-:W-:Y:S01]  /*1a60*/  MOV R9, UR18 ;  /* 0x0000001200097c02 */ /* 0x000fe20008000f00 */
[----:B-----5:R-:W2:Y:S01]  /*1a70*/  LDG.E.128.CONSTANT R16, desc[UR14][R50.64] ;  /* 0x0000000e32107981 */ /* 0x020ea2000c1e9d00 */
[----:B------:R-:W-:-:S03]  /*1a80*/  MOV R53, UR18 ;  /* 0x0000001200357c02 */ /* 0x000fc60008000f00 */
[----:B------:R-:W-:-:S04]  /*1a90*/  IMAD.WIDE R8, R9, 0x4, R50 ;  /* 0x0000000409087825 */ /* 0x000fc800078e0232 */
[----:B------:R-:W-:Y:S02]  /*1aa0*/  IMAD.WIDE R52, R53, 0x4, R8 ;  /* 0x0000000435347825 */ /* 0x000fe400078e0208 */
[----:B------:R-:W3:Y:S04]  /*1ab0*/  LDG.E.128.CONSTANT R8, desc[UR14][R8.64] ;  /* 0x0000000e08087981 */ /* 0x000ee8000c1e9d00 */
[----:B------:R-:W4:Y:S01]  /*1ac0*/  LDG.E.128.CONSTANT R12, desc[UR14][R52.64] ;  /* 0x0000000e340c7981 */ /* 0x000f22000c1e9d00 */
[----:B------:R-:W-:Y:S01]  /*1ad0*/  UISETP.NE.AND UP0, UPT, UR22, URZ, UPT ;  /* 0x000000ff1600728c */ /* 0x000fe2000bf05270 */
[----:B------:R-:W-:Y:S02]  /*1ae0*/  MOV R47, UR18 ;  /* 0x00000012002f7c02 */ /* 0x000fe40008000f00 */
[----:B------:R-:W-:-:S02]  /*1af0*/  PRMT R46, RZ, 0x5410, RZ ;  /* 0x00005410ff2e7816 */ /* 0x000fc400000000ff */
        /* <DEDUP_REMOVED lines=17> */
[----:B------:R-:W-:-:S02]  /*1c10*/  SHF.R.U32.HI R37, RZ, 0x8, R15 ;  /* 0x00000008ff257819 */ /* 0x000fc4000001160f */
[----:B------:R-:W-:Y:S02]  /*1c20*/  LOP3.LUT R12, R5, 0xf000f, RZ, 0xc0, !PT ;  /* 0x000f000f050c7812 */ /* 0x000fe400078ec0ff */
[----:B------:R-:W-:Y:S02]  /*1c30*/  LOP3.LUT R22, R22, 0xf000f, RZ, 0xc0, !PT ;  /* 0x000f000f16167812 */ /* 0x000fe400078ec0ff */
[----:B------:R-:W-:Y:S02]  /*1c40*/  LOP3.LUT R28, R19, 0xf000f, RZ, 0xc0, !PT ;  /* 0x000f000f131c7812 */ /* 0x000fe400078ec0ff */
        /* <DEDUP_REMOVED lines=9> */
[--C-:B------:R-:W-:Y:S02]  /*1ce0*/  SHF.R.U32.HI R33, RZ, 0x8, R13.reuse ;  /* 0x00000008ff217819 */ /* 0x100fe4000001160d */
[----:B------:R-:W-:Y:S02]  /*1cf0*/  LOP3.LUT R24, R13, 0x3f003f, RZ, 0xc0, !PT ;  /* 0x003f003f0d187812 */ /* 0x000fe400078ec0ff */
[--C-:B------:R-:W-:Y:S02]  /*1d00*/  SHF.R.U32.HI R34, RZ, 0x6, R13.reuse ;  /* 0x00000006ff227819 */ /* 0x100fe4000001160d */
[----:B------:R-:W-:Y:S02]  /*1d10*/  SHF.R.U32.HI R40, RZ, 0xa, R13 ;  /* 0x0000000aff287819 */ /* 0x000fe4000001160d */
[----:B------:R-:W-:Y:S02]  /*1d20*/  LOP3.LUT R14, R21, 0xf000f, RZ, 0xc0, !PT ;  /* 0x000f000f150e7812 */ /* 0x000fe400078ec0ff */
[----:B------:R-:W-:-:S02]  /*1d30*/  LOP3.LUT R12, R9, 0x3f003f, RZ, 0xc0, !PT ;  /* 0x003f003f090c7812 */ /* 0x000fc400078ec0ff */
[----:B------:R-:W-:Y:S02]  /*1d40*/  SHF.R.U32.HI R28, RZ, 0x6, R9 ;  /* 0x00000006ff1c7819 */ /* 0x000fe40000011609 */
[----:B------:R-:W-:Y:S02]  /*1d50*/  LOP3.LUT R22, R11, 0x3f003f, RZ, 0xc0, !PT ;  /* 0x003f003f0b167812 */ /* 0x000fe400078ec0ff */
[----:B------:R-:W-:Y:S02]  /*1d60*/  SHF.R.U32.HI R8, RZ, 0x6, R11 ;  /* 0x00000006ff087819 */ /* 0x000fe4000001160b */
[----:B------:R-:W-:Y:S02]  /*1d70*/  SHF.R.U32.HI R9, RZ, 0xc, R9 ;  /* 0x0000000cff097819 */ /* 0x000fe40000011609 */
[----:B------:R-:W-:Y:S02]  /*1d80*/  SHF.R.U32.HI R13, RZ, 0xc, R10 ;  /* 0x0000000cff0d7819 */ /* 0x000fe4000001160a */
[----:B------:R-:W-:-:S02]  /*1d90*/  SHF.R.U32.HI R11, RZ, 0xc, R11 ;  /* 0x0000000cff0b7819 */ /* 0x000fc4000001160b */
[----:B------:R-:W-:Y:S02]  /*1da0*/  LOP3.LUT R21, R10, 0x3f003f, RZ, 0xc0, !PT ;  /* 0x003f003f0a157812 */ /* 0x000fe400078ec0ff */
[----:B------:R-:W-:Y:S02]  /*1db0*/  SHF.R.U32.HI R29, RZ, 0x6, R10 ;  /* 0x00000006ff1d7819 */ /* 0x000fe4000001160a */
[----:B------:R-:W-:Y:S02]  /*1dc0*/  LOP3.LUT R10, R5, 0xf000f, RZ, 0xc0, !PT ;  /* 0x000f000f050a7812 */ /* 0x000fe400078ec0ff */
[----:B------:R-:W-:Y:S02]  /*1dd0*/  LOP3.LUT R33, R14, 0x300030, R33, 0xf8, !PT ;  /* 0x003000300e217812 */ /* 0x000fe400078ef821 */
[--C-:B------:R-:W-:Y:S02]  /*1de0*/  SHF.R.U32.HI R38, RZ, 0x6, R15.reuse ;  /* 0x00000006ff267819 */ /* 0x100fe4000001160f */
[----:B------:R-:W-:-:S02]  /*1df0*/  SHF.R.U32.HI R42, RZ, 0xa, R15 ;  /* 0x0000000aff2a7819 */ /* 0x000fc4000001160f */
        /* <DEDUP_REMOVED lines=53> */
[----:B------:R-:W-:Y:S01]  /*2150*/  PRMT R5, RZ, 0x5410, RZ ;  /* 0x00005410ff057816 */ /* 0x000fe200000000ff */
        /* <DEDUP_REMOVED lines=66> */
[----:B------:R-:W-:Y:S02]  /*2580*/  HFMA2 R5, R46, R4, RZ ;  /* 0x000000042e057231 */ /* 0x000fe400000000ff */
        /* <DEDUP_REMOVED lines=8> */
[----:B------:R-:W-:-:S07]  /*2610*/  HFMA2 R46, R48, R2, RZ.H0_H0 ;  /* 0x00000002302e7231 */ /* 0x000fce00000400ff */
.L_x_4352:
[----:B------:R-:W-:Y:S01]  /*2620*/  IMAD.WIDE R52, R47, 0x4, R52 ;  /* 0x000000042f347825 */ /* 0x000fe200078e0234 */
[----:B------:R-:W-:Y:S02]  /*2630*/  PRMT R48, RZ, 0x5410, RZ ;  /* 0x00005410ff307816 */ /* 0x000fe400000000ff */
[----:B------:R-:W-:Y:S01]  /*2640*/  PRMT R47, RZ, 0x5410, RZ ;  /* 0x00005410ff2f7816 */ /* 0x000fe200000000ff */
[----:B------:R-:W-:Y:S06]  /*2650*/  BRA.U UP1, `(.L_x_4353) ;  /* 0x0000000101bc7547 */ /* 0x000fec000b800000 */
[----:B------:R-:W0:Y:S01]  /*2660*/  LDS.128 R12, [UR10+0x40] ;  /* 0x0000400aff0c7984 */ /* 0x000e220008000c00 */
[----:B------:R-:W-:Y:S02]  /*2670*/  MOV R51, R10 ;  /* 0x0000000a00337202 */ /* 0x000fe40000000f00 */
[----:B------:R-:W-:Y:S01]  /*2680*/  MOV R47, R11 ;  /* 0x0000000b002f7202 */ /* 0x000fe20000000f00 */
[----:B------:R-:W1:Y:S01]  /*2690*/  LDS.128 R16, [UR10+0x50] ;  /* 0x0000500aff107984 */ /* 0x000e620008000c00 */
[----:B------:R-:W-:Y:S02]  /*26a0*/  MOV R48, R9 ;  /* 0x0000000900307202 */ /* 0x000fe40000000f00 */
[----:B------:R-:W-:Y:S02]  /*26b0*/  PRMT R4, R4, 0x5410, R3 ;  /* 0x0000541004047816 */ /* 0x000fe40000000003 */
[----:B------:R-:W-:Y:S01]  /*26c0*/  PRMT R2, R2, 0x5410, R0 ;  /* 0x0000541002027816 */ /* 0x000fe20000000000 */
        /* <DEDUP_REMOVED lines=40> */
.L_x_4353:
[----:B------:R-:W-:Y:S01]  /*2950*/  MOV R17, UR18 ;  /* 0x0000001200117c02 */ /* 0x000fe20008000f00 */
[----:B------:R-:W2:Y:S01]  /*2960*/  LDG.E.128.CONSTANT R8, desc[UR14][R52.64] ;  /* 0x0000000e34087981 */ /* 0x000ea2000c1e9d00 */
[----:B------:R-:W-:-:S03]  /*2970*/  MOV R25, UR18 ;  /* 0x0000001200197c02 */ /* 0x000fc60008000f00 */
[----:B------:R-:W-:-:S04]  /*2980*/  IMAD.WIDE R16, R17, 0x4, R52 ;  /* 0x0000000411107825 */ /* 0x000fc800078e0234 */
[----:B------:R-:W-:Y:S02]  /*2990*/  IMAD.WIDE R24, R25, 0x4, R16 ;  /* 0x0000000419187825 */ /* 0x000fe400078e0210 */
[----:B------:R-:W3:Y:S04]  /*29a0*/  LDG.E.128.CONSTANT R16, desc[UR14][R16.64] ;  /* 0x0000000e10107981 */ /* 0x000ee8000c1e9d00 */
[----:B------:R2:W4:Y:S01]  /*29b0*/  LDG.E.128.CONSTANT R12, desc[UR14][R24.64] ;  /* 0x0000000e180c7981 */ /* 0x000522000c1e9d00 */
[----:B------:R-:W-:-:S05]  /*29c0*/  MOV R51, UR18 ;  /* 0x0000001200337c02 */ /* 0x000fca0008000f00 */
[----:B------:R-:W-:Y:S01]  /*29d0*/  IMAD.WIDE R50, R51, 0x4, R24 ;  /* 0x0000000433327825 */ /* 0x000fe200078e0218 */
[----:B------:R-:W-:Y:S01]  /*29e0*/  UIADD3 UR4, UPT, UPT, UR10, 0x40, URZ ;  /* 0x000000400a047890 */ /* 0x000fe2000fffe0ff */
[----:B--2---:R-:W-:Y:S02]  /*29f0*/  SHF.R.U32.HI R25, RZ, 0xc, R11 ;  /* 0x0000000cff197819 */ /* 0x004fe4000001160b */
[--C-:B------:R-:W-:Y:S02]  /*2a00*/  SHF.R.U32.HI R23, RZ, 0xc, R8.reuse ;  /* 0x0000000cff177819 */ /* 0x100fe40000011608 */
[----:B------:R-:W-:Y:S02]  /*2a10*/  LOP3.LUT R6, R8, 0x3f003f, RZ, 0xc0, !PT ;  /* 0x003f003f08067812 */ /* 0x000fe400078ec0ff */
[----:B------:R-:W-:Y:S02]  /*2a20*/  SHF.R.U32.HI R7, RZ, 0x6, R8 ;  /* 0x00000006ff077819 */ /* 0x000fe40000011608 */
[----:B------:R-:W-:-:S02]  /*2a30*/  SHF.R.U32.HI R30, RZ, 0xc, R9 ;  /* 0x0000000cff1e7819 */ /* 0x000fc40000011609 */
[----:B------:R-:W-:Y:S02]  /*2a40*/  LOP3.LUT R21, R9, 0x3f003f, RZ, 0xc0, !PT ;  /* 0x003f003f09157812 */ /* 0x000fe400078ec0ff */
        /* <DEDUP_REMOVED lines=12> */
[----:B------:R-:W-:Y:S02]  /*2b10*/  SHF.R.U32.HI R10, RZ, 0x6, R11 ;  /* 0x00000006ff0a7819 */ /* 0x000fe4000001160b */
[----:B------:R-:W-:Y:S02]  /*2b20*/  LOP3.LUT R11, R30, 0xf000f, RZ, 0xc0, !PT ;  /* 0x000f000f1e0b7812 */ /* 0x000fe400078ec0ff */
[----:B------:R-:W-:Y:S02]  /*2b30*/  LOP3.LUT R39, R12, 0x300030, R39, 0xf8, !PT ;  /* 0x003000300c277812 */ /* 0x000fe400078ef827 */
[----:B------:R-:W-:Y:S02]  /*2b40*/  SHF.R.U32.HI R36, RZ, 0x8, R13 ;  /* 0x00000008ff247819 */ /* 0x000fe4000001160d */
[----:B------:R-:W-:-:S02]  /*2b50*/  LOP3.LUT R27, R13, 0x3f003f, RZ, 0xc0, !PT ;  /* 0x003f003f0d1b7812 */ /* 0x000fc400078ec0ff */
[--C-:B------:R-:W-:Y:S02]  /*2b60*/  SHF.R.U32.HI R37, RZ, 0x6, R13.reuse ;  /* 0x00000006ff257819 */ /* 0x100fe4000001160d */
[----:B------:R-:W-:Y:S02]  /*2b70*/  SHF.R.U32.HI R43, RZ, 0xa, R13 ;  /* 0x0000000aff2b7819 */ /* 0x000fe4000001160d */
[----:B---3--:R-:W-:Y:S02]  /*2b80*/  LOP3.LUT R12, R16, 0x3f003f, RZ, 0xc0, !PT ;  /* 0x003f003f100c7812 */ /* 0x008fe400078ec0ff */
[----:B------:R-:W-:Y:S02]  /*2b90*/  SHF.R.U32.HI R30, RZ, 0x6, R16 ;  /* 0x00000006ff1e7819 */ /* 0x000fe40000011610 */
[----:B------:R-:W-:Y:S02]  /*2ba0*/  LOP3.LUT R13, R24, 0xf000f, RZ, 0xc0, !PT ;  /* 0x000f000f180d7812 */ /* 0x000fe400078ec0ff */
[----:B------:R-:W-:-:S02]  /*2bb0*/  LOP3.LUT R34, R23, 0x300030, R34, 0xf8, !PT ;  /* 0x0030003017227812 */ /* 0x000fc400078ef822 */
        /* <DEDUP_REMOVED lines=9> */
[--C-:B------:R-:W-:Y:S02]  /*2c50*/  SHF.R.U32.HI R33, RZ, 0x6, R19.reuse ;  /* 0x00000006ff217819 */ /* 0x100fe40000011613 */
[----:B------:R-:W-:Y:S02]  /*2c60*/  LOP3.LUT R36, R11, 0x300030, R36, 0xf8, !PT ;  /* 0x003000300b247812 */ /* 0x000fe400078ef824 */
[----:B------:R-:W-:-:S02]  /*2c70*/  SHF.R.U32.HI R19, RZ, 0xc, R19 ;  /* 0x0000000cff137819 */ /* 0x000fc40000011613 */
[----:B------:R-:W-:Y:S02]  /*2c80*/  LOP3.LUT R11, R16, 0xf000f, RZ, 0xc0, !PT ;  /* 0x000f000f100b7812 */ /* 0x000fe400078ec0ff */
[--C-:B------:R-:W-:Y:S02]  /*2c90*/  SHF.R.U32.HI R44, RZ, 0xa, R14.reuse ;  /* 0x0000000aff2c7819 */ /* 0x100fe4000001160e */
[----:B------:R-:W-:Y:S02]  /*2ca0*/  LOP3.LUT R29, R14, 0x3f003f, RZ, 0xc0, !PT ;  /* 0x003f003f0e1d7812 */ /* 0x000fe400078ec0ff */
[----:B------:R-:W-:Y:S02]  /*2cb0*/  SHF.R.U32.HI R41, RZ, 0x6, R14 ;  /* 0x00000006ff297819 */ /* 0x000fe4000001160e */
[----:B------:R-:W-:Y:S02]  /*2cc0*/  LOP3.LUT R38, R13, 0x300030, R38, 0xf8, !PT ;  /* 0x003000300d267812 */ /* 0x000fe400078ef826 */
[----:B------:R-:W-:-:S02]  /*2cd0*/  LOP3.LUT R14, R17, 0xf000f, RZ, 0xc0, !PT ;  /* 0x000f000f110e7812 */ /* 0x000fc400078ec0ff */
[----:B------:R-:W-:Y:S02]  /*2ce0*/  LOP3.LUT R13, R18, 0xf000f, RZ, 0xc0, !PT ;  /* 0x000f000f120d7812 */ /* 0x000fe400078ec0ff */
[--C-:B------:R-:W-:Y:S02]  /*2cf0*/  SHF.R.U32.HI R40, RZ, 0x6, R15.reuse ;  /* 0x00000006ff287819 */ /* 0x100fe4000001160f */
[----:B------:R-:W-:Y:S02]  /*2d00*/  SHF.R.U32.HI R45, RZ, 0xa, R15 ;  /* 0x0000000aff2d7819 */ /* 0x000fe4000001160f */
[----:B------:R-:W-:Y:S02]  /*2d10*/  LOP3.LUT R16, R19, 0xf000f, RZ, 0xc0, !PT ;  /* 0x000f000f13107812 */ /* 0x000fe400078ec0ff */
[----:B------:R-:W-:Y:S02]  /*2d20*/  LOP3.LUT R42, R11, 0x300030, R42, 0xf8, !PT ;  /* 0x003000300b2a7812 */ /* 0x000fe400078ef82a */
[----:B------:R-:W-:-:S02]  /*2d30*/  LOP3.LUT R11, R7, 0x3f003f, RZ, 0xc0, !PT ;  /* 0x003f003f070b7812 */ /* 0x000fc400078ec0ff */
[----:B------:R-:W-:Y:S02]  /*2d40*/  LOP3.LUT R43, R14, 0x300030, R43, 0xf8, !PT ;  /* 0x003000300e2b7812 */ /* 0x000fe400078ef82b */
[----:B------:R-:W-:Y:S02]  /*2d50*/  LOP3.LUT R44, R13, 0x300030, R44, 0xf8, !PT ;  /* 0x003000300d2c7812 */ /* 0x000fe400078ef82c */
        /* <DEDUP_REMOVED lines=81> */
[-C--:B0-----:R-:W-:Y:S02]  /*3270*/  HFMA2 R16, R6, R12.reuse, RZ ;  /* 0x0000000c06107231 */ /* 0x081fe400000000ff */
[----:B------:R-:W-:Y:S02]  /*3280*/  HFMA2 R53, R7, R12, RZ ;  /* 0x0000000c07357231 */ /* 0x000fe400000000ff */
[-C--:B------:R-:W-:Y:S02]  /*3290*/  HFMA2 R16, R10, R13.reuse, R16 ;  /* 0x0000000d0a107231 */ /* 0x080fe40000000010 */
[----:B------:R-:W-:-:S02]  /*32a0*/  HFMA2 R53, R11, R13, R53 ;  /* 0x0000000d0b357231 */ /* 0x000fc40000000035 */
[-C--:B------:R-:W-:Y:S02]  /*32b0*/  HFMA2 R16, R22, R14.reuse, R16 ;  /* 0x0000000e16107231 */ /* 0x080fe40000000010 */
[----:B------:R-:W-:Y:S02]  /*32c0*/  HFMA2 R53, R23, R14, R53 ;  /* 0x0000000e17357231 */ /* 0x000fe40000000035 */
[-C--:B------:R-:W-:Y:S02]  /*32d0*/  HFMA2 R52, R30, R15.reuse, R16 ;  /* 0x0000000f1e347231 */ /* 0x080fe40000000010 */
[----:B------:R-:W0:Y:S01]  /*32e0*/  LDS.128 R16, [UR10+0x30] ;  /* 0x0000300aff107984 */ /* 0x000e220008000c00 */
[----:B------:R-:W-:Y:S02]  /*32f0*/  HFMA2 R53, R31, R15, R53 ;  /* 0x0000000f1f357231 */ /* 0x000fe40000000035 */
[-C--:B0-----:R-:W-:Y:S02]  /*3300*/  HFMA2 R52, R26, R16.reuse, R52 ;  /* 0x000000101a347231 */ /* 0x081fe40000000034 */
        /* <DEDUP_REMOVED lines=31> */
.L_x_4354:
[----:B------:R-:W-:Y:S01]  /*3500*/  UMOV UR6, UR8 ;  /* 0x0000000800067c82 */ /* 0x000fe20008000000 */
        /* <DEDUP_REMOVED lines=19> */
[----:B------:R-:W-:Y:S02]  /*3640*/  HFMA2 R13, R33, R15, R13 ;  /* 0x0000000f210d7231 */ /* 0x000fe4000000000d */
[----:B------:R-:W-:-:S02]  /*3650*/  HFMA2 R7, R37, R17, R7 ;  /* 0x0000001125077231 */ /* 0x000fc40000000007 */
[----:B------:R-:W-:Y:S02]  /*3660*/  HFMA2 R13, R28, R16, R13 ;  /* 0x000000101c0d7231 */ /* 0x000fe4000000000d */
        /* <DEDUP_REMOVED lines=23> */
.L_x_4351:
[----:B------:R-:W-:-:S04]  /*37e0*/  UISETP.LT.AND UP0, UPT, UR7, UR20, UPT ;  /* 0x000000140700728c */ /* 0x000fc8000bf01270 */
[----:B------:R-:W-:-:S04]  /*37f0*/  USEL UR8, UR7, UR20, UP0 ;  /* 0x0000001407087287 */ /* 0x000fc80008000000 */
[----:B------:R-:W-:-:S09]  /*3800*/  UISETP.GT.AND UP0, UPT, UR8, UR6, UPT ;  /* 0x000000060800728c */ /* 0x000fd2000bf04270 */
[----:B------:R-:W-:Y:S05]  /*3810*/  BRA.U !UP0, `(.L_x_4355) ;  /* 0x0000003908fc7547 */ /* 0x000fea000b800000 */
[----:B------:R-:W-:Y:S01]  /*3820*/  UISETP.LT.U32.AND UP0, UPT, UR7, UR20, UPT ;  /* 0x000000140700728c */ /* 0x000fe2000bf01070 */
[----:B------:R-:W0:Y:S01]  /*3830*/  LDCU UR18, c[0x0][0x3ac] ;  /* 0x00007580ff1277ac */ /* 0x000e220008000800 */
[----:B------:R-:W-:Y:S02]  /*3840*/  UIADD3 UR4, UPT, UPT, UR4, 0x40, URZ ;  /* 0x0000004004047890 */ /* 0x000fe4000fffe0ff */
[----:B------:R-:W-:-:S12]  /*3850*/  USEL UR7, UR7, UR20, UP0 ;  /* 0x0000001407077287 */ /* 0x000fd80008000000 */
.L_x_4364:
[----:B------:R-:W2:Y:S01]  /*3860*/  LDG.E.128.CONSTANT R12, desc[UR14][R50.64] ;  /* 0x0000000e320c7981 */ /* 0x000ea2000c1e9d00 */
[----:B0-----:R-:W-:Y:S02]  /*3870*/  MOV R7, UR18 ;  /* 0x0000001200077c02 */ /* 0x001fe40008000f00 */
[----:B-----5:R-:W-:Y:S02]  /*3880*/  MOV R16, 0x2c00 ;  /* 0x00002c0000107802 */ /* 0x020fe40000000f00 */
[----:B------:R-:W-:Y:S01]  /*3890*/  MOV R17, UR18 ;  /* 0x0000001200117c02 */ /* 0x000fe20008000f00 */
[----:B------:R-:W-:Y:S01]  /*38a0*/  IMAD.WIDE R6, R7, 0x4, R50 ;  /* 0x0000000407067825 */ /* 0x000fe200078e0232 */
[----:B------:R-:W-:Y:S01]  /*38b0*/  PRMT R0, R0, 0x5410, R16 ;  /* 0x0000541000007816 */ /* 0x000fe20000000010 */
[----:B------:R-:W-:-:S03]  /*38c0*/  UISETP.NE.AND UP0, UPT, UR22, URZ, UPT ;  /* 0x000000ff1600728c */ /* 0x000fc6000bf05270 */
[----:B------:R0:W5:Y:S01]  /*38d0*/  LDG.E.128.CONSTANT R8, desc[UR14][R6.64] ;  /* 0x0000000e06087981 */ /* 0x000162000c1e9d00 */
[----:B------:R-:W-:Y:S01]  /*38e0*/  IMAD.WIDE R16, R17, 0x4, R6 ;  /* 0x0000000411107825 */ /* 0x000fe200078e0206 */
        /* <DEDUP_REMOVED lines=10> */
[----:B0-----:R-:W-:-:S02]  /*3990*/  LOP3.LUT R7, R14, 0xf000f, RZ, 0xc0, !PT ;  /* 0x000f000f0e077812 */ /* 0x001fc400078ec0ff */
        /* <DEDUP_REMOVED lines=39> */
[----:B------:R-:W-:Y:S02]  /*3c10*/  HADD2 R33, R12, -1032, -1032 ;  /* 0xe408e4080c217430 */ /* 0x000fe40000000000 */
[----:B------:R-:W-:Y:S01]  /*3c20*/  HFMA2 R34, R37, R0.H1_H1, -72, -72 ;  /* 0xd480d48025227431 */ /* 0x000fe20000060000 */
[----:B------:R-:W-:Y:S06]  /*3c30*/  BRA.U !UP0, `(.L_x_4356) ;  /* 0x0000000508687547 */ /* 0x000fec000b800000 */
[----:B------:R-:W0:Y:S01]  /*3c40*/  LDS.64 R12, [UR4+-0x40] ;  /* 0xffffc004ff0c7984 */ /* 0x000e220008000a00 */
[----:B------:R-:W-:Y:S02]  /*3c50*/  HADD2.F32 R6, -RZ, R35.H0_H0 ;  /* 0x20000023ff067230 */ /* 0x000fe40000004100 */
        /* <DEDUP_REMOVED lines=88> */
.L_x_4356:
[----:B------:R0:W5:Y:S01]  /*41e0*/  LDG.E.128.CONSTANT R12, desc[UR14][R16.64] ;  /* 0x0000000e100c7981 */ /* 0x000162000c1e9d00 */
[----:B------:R-:W-:-:S05]  /*41f0*/  MOV R51, UR18 ;  /* 0x0000001200337c02 */ /* 0x000fca0008000f00 */
[----:B------:R-:W-:Y:S01]  /*4200*/  IMAD.WIDE R50, R51, 0x4, R16 ;  /* 0x0000000433327825 */ /* 0x000fe200078e0210 */
[----:B------:R-:W-:Y:S06]  /*4210*/  BRA.U UP1, `(.L_x_4357) ;  /* 0x0000000501687547 */ /* 0x000fec000b800000 */
[----:B------:R-:W1:Y:S01]  /*4220*/  LDS.64 R6, [UR4] ;  /* 0x00000004ff067984 */ /* 0x000e620008000a00 */
        /* <DEDUP_REMOVED lines=89> */
.L_x_4357:
[C---:B-----5:R-:W-:Y:S02]  /*47c0*/  LOP3.LUT R6, R8.reuse, 0xf000f, RZ, 0xc0, !PT ;  /* 0x000f000f08067812 */ /* 0x060fe400078ec0ff */
[----:B------:R-:W-:Y:S02]  /*47d0*/  LOP3.LUT R7, R8, 0xf000f0, RZ, 0xc0, !PT ;  /* 0x00f000f008077812 */ /* 0x000fe400078ec0ff */
[----:B------:R-:W-:Y:S02]  /*47e0*/  LOP3.LUT R20, R10, 0xf000f0, RZ, 0xc0, !PT ;  /* 0x00f000f00a147812 */ /* 0x000fe400078ec0ff */
[----:B------:R-:W-:Y:S02]  /*47f0*/  SHF.R.U32.HI R8, RZ, 0x8, R8 ;  /* 0x00000008ff087819 */ /* 0x000fe40000011608 */
[----:B------:R-:W-:Y:S02]  /*4800*/  SHF.R.U32.HI R18, RZ, 0x8, R9 ;  /* 0x00000008ff127819 */ /* 0x000fe40000011609 */
[----:B------:R-:W-:-:S02]  /*4810*/  SHF.R.U32.HI R21, RZ, 0x8, R10 ;  /* 0x00000008ff157819 */ /* 0x000fc4000001160a */
[----:B------:R-:W-:Y:S02]  /*4820*/  SHF.R.U32.HI R24, RZ, 0x8, R11 ;  /* 0x00000008ff187819 */ /* 0x000fe4000001160b */
[C---:B0-----:R-:W-:Y:S02]  /*4830*/  LOP3.LUT R16, R9.reuse, 0xf000f, RZ, 0xc0, !PT ;  /* 0x000f000f09107812 */ /* 0x041fe400078ec0ff */
[----:B------:R-:W-:Y:S02]  /*4840*/  LOP3.LUT R17, R9, 0xf000f0, RZ, 0xc0, !PT ;  /* 0x00f000f009117812 */ /* 0x000fe400078ec0ff */
[----:B------:R-:W-:Y:S02]  /*4850*/  LOP3.LUT R19, R10, 0xf000f, RZ, 0xc0, !PT ;  /* 0x000f000f0a137812 */ /* 0x000fe400078ec0ff */
[C---:B------:R-:W-:Y:S02]  /*4860*/  LOP3.LUT R22, R11.reuse, 0xf000f, RZ, 0xc0, !PT ;  /* 0x000f000f0b167812 */ /* 0x040fe400078ec0ff */
        /* <DEDUP_REMOVED lines=39> */
[-C--:B------:R-:W-:Y:S02]  /*4ae0*/  HFMA2 R33, R33, R0.reuse.H1_H1, -72, -72 ;  /* 0xd480d48021217431 */ /* 0x080fe40000060000 */
[----:B------:R-:W-:Y:S01]  /*4af0*/  HFMA2 R20, R37, R0.H1_H1, -72, -72 ;  /* 0xd480d48025147431 */ /* 0x000fe20000060000 */
[----:B------:R-:W-:Y:S06]  /*4b00*/  BRA.U !UP0, `(.L_x_4358) ;  /* 0x0000000508687547 */ /* 0x000fec000b800000 */
        /* <DEDUP_REMOVED lines=90> */
.L_x_4358:
[----:B------:R0:W5:Y:S01]  /*50b0*/  LDG.E.128.CONSTANT R8, desc[UR14][R50.64] ;  /* 0x0000000e32087981 */ /* 0x000162000c1e9d00 */
[----:B------:R-:W-:Y:S01]  /*50c0*/  LOP3.LUT R36, R12, 0xf000f, RZ, 0xc0, !PT ;  /* 0x000f000f0c247812 */ /* 0x000fe200078ec0ff */
[----:B------:R-:W-:Y:S06]  /*50d0*/  BRA.U UP1, `(.L_x_4359) ;  /* 0x0000000501687547 */ /* 0x000fec000b800000 */
[----:B------:R-:W1:Y:S01]  /*50e0*/  LDS.64 R6, [UR4+0x10] ;  /* 0x00001004ff067984 */ /* 0x000e620008000a00 */
[----:B------:R-:W-:Y:S02]  /*50f0*/  HADD2.F32 R16, -RZ, R24.H0_H0 ;  /* 0x20000018ff107230 */ /* 0x000fe40000004100 */
[----:B------:R-:W-:Y:S01]  /*5100*/  HADD2.F32 R17, -RZ, R26.H0_H0 ;  /* 0x2000001aff117230 */ /* 0x000fe20000004100 */
[----:B------:R-:W2:Y:S01]  /*5110*/  LDS.64 R18, [UR4+0x18] ;  /* 0x00001804ff127984 */ /* 0x000ea20008000a00 */
[----:B------:R-:W-:Y:S02]  /*5120*/  HADD2.F32 R41, -RZ, R22.H1_H1 ;  /* 0x30000016ff297230 */ /* 0x000fe40000004100 */
[--C-:B-1----:R-:W-:Y:S02]  /*5130*/  HADD2.F32 R40, -RZ, R6.reuse.H0_H0 ;  /* 0x20000006ff287230 */ /* 0x102fe40000004100 */
        /* <DEDUP_REMOVED lines=30> */
[----:B--2---:R-:W-:Y:S02]  /*5320*/  HADD2.F32 R16, -RZ, R18.H0_H0 ;  /* 0x20000012ff107230 */ /* 0x004fe40000004100 */
        /* <DEDUP_REMOVED lines=53> */
.L_x_4359:
[----:B------:R-:W-:Y:S02]  /*5680*/  LOP3.LUT R6, R12, 0xf000f0, RZ, 0xc0, !PT ;  /* 0x00f000f00c067812 */ /* 0x000fe400078ec0ff */
[C---:B------:R-:W-:Y:S02]  /*5690*/  LOP3.LUT R7, R13.reuse, 0xf000f, RZ, 0xc0, !PT ;  /* 0x000f000f0d077812 */ /* 0x040fe400078ec0ff */
[----:B------:R-:W-:Y:S02]  /*56a0*/  LOP3.LUT R16, R13, 0xf000f0, RZ, 0xc0, !PT ;  /* 0x00f000f00d107812 */ /* 0x000fe400078ec0ff */
[----:B------:R-:W-:Y:S02]  /*56b0*/  LOP3.LUT R18, R14, 0xf000f0, RZ, 0xc0, !PT ;  /* 0x00f000f00e127812 */ /* 0x000fe400078ec0ff */
[----:B------:R-:W-:Y:S02]  /*56c0*/  SHF.R.U32.HI R12, RZ, 0x8, R12 ;  /* 0x00000008ff0c7819 */ /* 0x000fe4000001160c */
[----:B------:R-:W-:-:S02]  /*56d0*/  SHF.R.U32.HI R13, RZ, 0x8, R13 ;  /* 0x00000008ff0d7819 */ /* 0x000fc4000001160d */
        /* <DEDUP_REMOVED lines=8> */
[----:B------:R-:W-:Y:S01]  /*5760*/  HFMA2 R25, R25, R0.H1_H1, -72, -72 ;  /* 0xd480d48019197431 */ /* 0x000fe20000060000 */
[----:B------:R-:W-:-:S02]  /*5770*/  LOP3.LUT R6, R12, 0xf000f, RZ, 0xc0, !PT ;  /* 0x000f000f0c067812 */ /* 0x000fc400078ec0ff */
[----:B------:R-:W-:Y:S02]  /*5780*/  LOP3.LUT R23, R16, 0x64006400, RZ, 0xfc, !PT ;  /* 0x6400640010177812 */ /* 0x000fe400078efcff */
[C---:B------:R-:W-:Y:S02]  /*5790*/  LOP3.LUT R14, R13.reuse, 0xf000f, RZ, 0xc0, !PT ;  /* 0x000f000f0d0e7812 */ /* 0x040fe400078ec0ff */
        /* <DEDUP_REMOVED lines=30> */
[C---:B-----5:R-:W-:Y:S01]  /*5980*/  LOP3.LUT R19, R8.reuse, 0xf000f, RZ, 0xc0, !PT ;  /* 0x000f000f08137812 */ /* 0x060fe200078ec0ff */
[----:B------:R-:W-:Y:S01]  /*5990*/  HADD2 R32, R15, -1032, -1032 ;  /* 0xe408e4080f207430 */ /* 0x000fe20000000000 */
[----:B------:R-:W-:Y:S01]  /*59a0*/  LOP3.LUT R20, R8, 0xf000f0, RZ, 0xc0, !PT ;  /* 0x00f000f008147812 */ /* 0x000fe200078ec0ff */
[----:B------:R-:W-:-:S02]  /*59b0*/  HFMA2 R33, R33, R0.H1_H1, -72, -72 ;  /* 0xd480d48021217431 */ /* 0x000fc40000060000 */
[----:B------:R-:W-:Y:S01]  /*59c0*/  HFMA2 R18, R37, R0.H1_H1, -72, -72 ;  /* 0xd480d48025127431 */ /* 0x000fe20000060000 */
        /* <DEDUP_REMOVED lines=91> */
.L_x_4360:
        /* <DEDUP_REMOVED lines=91> */
.L_x_4361:
[C---:B------:R-:W-:Y:S02]  /*6530*/  LOP3.LUT R6, R9.reuse, 0xf000f0, RZ, 0xc0, !PT ;  /* 0x00f000f009067812 */ /* 0x040fe400078ec0ff */
[----:B------:R-:W-:Y:S02]  /*6540*/  SHF.R.U32.HI R8, RZ, 0x8, R8 ;  /* 0x00000008ff087819 */ /* 0x000fe40000011608 */
        /* <DEDUP_REMOVED lines=8> */
[----:B------:R-:W-:Y:S02]  /*65d0*/  LOP3.LUT R11, R6, 0x64006400, RZ, 0xfc, !PT ;  /* 0x64006400060b7812 */ /* 0x000fe400078efcff */
        /* <DEDUP_REMOVED lines=40> */
[----:B------:R-:W1:Y:S01]  /*6860*/  LDS.64 R8, [UR4+-0x10] ;  /* 0xfffff004ff087984 */ /* 0x000e620008000a00 */
[----:B------:R-:W-:Y:S02]  /*6870*/  HADD2.F32 R6, -RZ, R25.H0_H0 ;  /* 0x20000019ff067230 */ /* 0x000fe40000004100 */
        /* <DEDUP_REMOVED lines=88> */
.L_x_4362:
[----:B------:R-:W-:Y:S05]  /*6e00*/  BRA.U UP1, `(.L_x_4363) ;  /* 0x0000000501687547 */ /* 0x000fea000b800000 */
[----:B------:R-:W1:Y:S01]  /*6e10*/  LDS.64 R6, [UR4+0x30] ;  /* 0x00003004ff067984 */ /* 0x000e620008000a00 */
[----:B------:R-:W-:Y:S02]  /*6e20*/  HADD2.F32 R8, -RZ, R24.H0_H0 ;  /* 0x20000018ff087230 */ /* 0x000fe40000004100 */
[--C-:B------:R-:W-:Y:S01]  /*6e30*/  HADD2.F32 R9, -RZ, R26.reuse.H0_H0 ;  /* 0x2000001aff097230 */ /* 0x100fe20000004100 */
[----:B------:R-:W2:Y:S01]  /*6e40*/  LDS.64 R10, [UR4+0x38] ;  /* 0x00003804ff0a7984 */ /* 0x000ea20008000a00 */
[----:B------:R-:W-:Y:S02]  /*6e50*/  HADD2.F32 R33, -RZ, R26.H1_H1 ;  /* 0x3000001aff217230 */ /* 0x000fe40000004100 */
        /* <DEDUP_REMOVED lines=24> */
[-C--:B------:R-:W-:Y:S01]  /*6fe0*/  FFMA.FTZ R9, R9, R13.reuse, R32 ;  /* 0x0000000d09097223 */ /* 0x080fe20000010020 */
[----:B------:R-:W-:Y:S02]  /*6ff0*/  HADD2.F32 R20, -RZ, R20.H1_H1 ;  /* 0x30000014ff147230 */ /* 0x000fe40000004100 */
[----:B------:R-:W-:Y:S02]  /*7000*/  HADD2.F32 R6, -RZ, R21.H1_H1 ;  /* 0x30000015ff067230 */ /* 0x000fe40000004100 */
[----:B------:R-:W-:Y:S01]  /*7010*/  FFMA.FTZ R13, R25, R13, R30 ;  /* 0x0000000d190d7223 */ /* 0x000fe2000001001e */
[----:B------:R-:W-:-:S02]  /*7020*/  HADD2.F32 R22, -RZ, R22.H1_H1 ;  /* 0x30000016ff167230 */ /* 0x000fc40000004100 */
[-C--:B------:R-:W-:Y:S01]  /*7030*/  FFMA.FTZ R7, R18, R12.reuse, R7 ;  /* 0x0000000c12077223 */ /* 0x080fe20000010007 */
[-C--:B------:R-:W-:Y:S01]  /*7040*/  FFMA.FTZ R9, R20, R12.reuse, R9 ;  /* 0x0000000c14097223 */ /* 0x080fe20000010009 */
[-C--:B------:R-:W-:Y:S01]  /*7050*/  FFMA.FTZ R19, R6, R12.reuse, R19 ;  /* 0x0000000c06137223 */ /* 0x080fe20000010013 */
[--C-:B--2---:R-:W-:Y:S02]  /*7060*/  HADD2.F32 R8, -RZ, R10.reuse.H0_H0 ;  /* 0x2000000aff087230 */ /* 0x104fe40000004100 */
[----:B------:R-:W-:Y:S01]  /*7070*/  FFMA.FTZ R13, R22, R12, R13 ;  /* 0x0000000c160d7223 */ /* 0x000fe2000001000d */
[----:B------:R-:W-:Y:S02]  /*7080*/  HADD2.F32 R12, -RZ, R23.H0_H0 ;  /* 0x20000017ff0c7230 */ /* 0x000fe40000004100 */
[----:B------:R-:W-:Y:S02]  /*7090*/  HADD2.F32 R20, -RZ, R27.H0_H0 ;  /* 0x2000001bff147230 */ /* 0x000fe40000004100 */
[----:B------:R-:W-:-:S02]  /*70a0*/  HADD2.F32 R10, -RZ, R10.H1_H1 ;  /* 0x3000000aff0a7230 */ /* 0x000fc40000004100 */
[-C--:B------:R-:W-:Y:S01]  /*70b0*/  FFMA.FTZ R7, R12, R8.reuse, R7 ;  /* 0x000000080c077223 */ /* 0x080fe20000010007 */
[--C-:B------:R-:W-:Y:S02]  /*70c0*/  HADD2.F32 R22, -RZ, R28.reuse.H0_H0 ;  /* 0x2000001cff167230 */ /* 0x100fe40000004100 */
[-C--:B------:R-:W-:Y:S01]  /*70d0*/  FFMA.FTZ R9, R20, R8.reuse, R9 ;  /* 0x0000000814097223 */ /* 0x080fe20000010009 */
[----:B------:R-:W-:Y:S02]  /*70e0*/  HADD2.F32 R24, -RZ, R29.H0_H0 ;  /* 0x2000001dff187230 */ /* 0x000fe40000004100 */
        /* <DEDUP_REMOVED lines=44> */
.L_x_4363:
[----:B------:R-:W-:Y:S01]  /*73b0*/  UIADD3 UR6, UPT, UPT, UR6, 0x20, URZ ;  /* 0x0000002006067890 */ /* 0x000fe2000fffe0ff */
[----:B------:R-:W-:Y:S01]  /*73c0*/  MOV R7, UR18 ;  /* 0x0000001200077c02 */ /* 0x000fe20008000f00 */
[----:B------:R-:W-:Y:S02]  /*73d0*/  UIADD3 UR4, UPT, UPT, UR4, 0x40, URZ ;  /* 0x0000004004047890 */ /* 0x000fe4000fffe0ff */
[----:B------:R-:W-:Y:S02]  /*73e0*/  UISETP.GE.AND UP0, UPT, UR6, UR7, UPT ;  /* 0x000000070600728c */ /* 0x000fe4000bf06270 */
[----:B0-----:R-:W-:-:S07]  /*73f0*/  IMAD.WIDE R50, R7, 0x4, R50 ;  /* 0x0000000407327825 */ /* 0x001fce00078e0232 */
[----:B------:R-:W-:Y:S05]  /*7400*/  BRA.U !UP0, `(.L_x_4364) ;  /* 0xffffffc508147547 */ /* 0x000fea000b83ffff */
.L_x_4355:
        /* <DEDUP_REMOVED lines=12> */
.L_x_4368:
[----:B------:R-:W0:Y:S02]  /*74d0*/  LDS R2, [R0] ;  /* 0x0000000000027984 */ /* 0x000e240000000800 */
[----:B0-----:R-:W-:-:S05]  /*74e0*/  HFMA2 R3, R2, 1, 1, R5 ;  /* 0x3c003c0002037831 */ /* 0x001fca0000000005 */
[----:B------:R-:W0:Y:S02]  /*74f0*/  ATOMS.CAST.SPIN P0, [R0], R2, R3 ;  /* 0x000000020000758d */ /* 0x000e240001800003 */
[----:B0-----:R-:W-:Y:S05]  /*7500*/  @!P0 BRA `(.L_x_4368) ;  /* 0xfffffffc00f08947 */ /* 0x001fea000383ffff */
[----:B------:R-:W-:Y:S05]  /*7510*/  BRA `(.L_x_4366) ;  /* 0x00000000000c7947 */ /* 0x000fea0003800000 */
.L_x_4367:
[----:B------:R-:W2:Y:S02]  /*7520*/  LD.E R0, desc[UR14][R6.64] ;  /* 0x0000000e06007980 */ /* 0x000ea4000c101900 */
[----:B--2---:R-:W-:-:S05]  /*7530*/  IADD3 R3, PT, PT, R5, R0, RZ ;  /* 0x0000000005037210 */ /* 0x004fca0007ffe0ff */
[----:B------:R0:W-:Y:S02]  /*7540*/  ST.E desc[UR14][R6.64], R3 ;  /* 0x0000000306007985 */ /* 0x0001e4000c10190e */
.L_x_4366:
[----:B------:R-:W-:Y:S05]  /*7550*/  BSYNC.RECONVERGENT B0 ;  /* 0x0000000000007941 */ /* 0x000fea0003800200 */
.L_x_4365:
[----:B------:R1:W-:Y:S01]  /*7560*/  ATOM.E.ADD.F16x2.RN.STRONG.GPU P0, RZ, desc[UR14][R6.64+0x4], R46 ;  /* 0x8000042e06ff79a2 */ /* 0x0003e2000c10e10e */
[----:B------:R-:W-:Y:S04]  /*7570*/  BSSY.RECONVERGENT B0, `(.L_x_4369) ;  /* 0x000000e000007945 */ /* 0x000fe80003800200 */
[----:B-1----:R-:W-:Y:S05]  /*7580*/  @P0 BRA `(.L_x_4370) ;  /* 0x0000000000300947 */ /* 0x002fea0003800000 */
[----:B------:R-:W1:Y:S02]  /*7590*/  QSPC.E.S P0, RZ, [R6+0x4] ;  /* 0x0000040006ff73aa */ /* 0x000e640000000500 */
[----:B-1----:R-:W-:Y:S05]  /*75a0*/  @!P0 BRA `(.L_x_4371) ;  /* 0x00000000001c8947 */ /* 0x002fea0003800000 */
[----:B------:R-:W-:-:S04]  /*75b0*/  MOV R2, R6 ;  /* 0x0000000600027202 */ /* 0x000fc80000000f00 */
[----:B------:R-:W-:-:S07]  /*75c0*/  MOV R0, R2 ;  /* 0x0000000200007202 */ /* 0x000fce0000000f00 */
.L_x_4372:
[----:B------:R-:W0:Y:S02]  /*75d0*/  LDS R2, [R0+0x4] ;  /* 0x0000040000027984 */ /* 0x000e240000000800 */
[----:B0-----:R-:W-:-:S05]  /*75e0*/  HADD2 R3, R2, R46 ;  /* 0x0000002e02037230 */ /* 0x001fca0000000000 */
[----:B------:R-:W0:Y:S02]  /*75f0*/  ATOMS.CAST.SPIN P0, [R0+0x4], R2, R3 ;  /* 0x000004020000758d */ /* 0x000e240001800003 */
[----:B0-----:R-:W-:Y:S05]  /*7600*/  @!P0 BRA `(.L_x_4372) ;  /* 0xfffffffc00f08947 */ /* 0x001fea000383ffff */
[----:B------:R-:W-:Y:S05]  /*7610*/  BRA `(.L_x_4370) ;  /* 0x00000000000c7947 */ /* 0x000fea0003800000 */
.L_x_4371:
[----:B------:R-:W0:Y:S02]  /*7620*/  LD.E R0, desc[UR14][R6.64+0x4] ;  /* 0x0000040e06007980 */ /* 0x000e24000c101900 */
[----:B0-----:R-:W-:-:S05]  /*7630*/  IADD3 R3, PT, PT, R46, R0, RZ ;  /* 0x000000002e037210 */ /* 0x001fca0007ffe0ff */
[----:B------:R1:W-:Y:S02]  /*7640*/  ST.E desc[UR14][R6.64+0x4], R3 ;  /* 0x0000040306007985 */ /* 0x0003e4000c10190e */
.L_x_4370:
[----:B------:R-:W-:Y:S05]  /*7650*/  BSYNC.RECONVERGENT B0 ;  /* 0x0000000000007941 */ /* 0x000fea0003800200 */
.L_x_4369:
        /* <DEDUP_REMOVED lines=11> */
.L_x_4376:
[----:B------:R-:W0:Y:S02]  /*7710*/  LDS R2, [R0] ;  /* 0x0000000000027984 */ /* 0x000e240000000800 */
[----:B0-----:R-:W-:-:S05]  /*7720*/  HFMA2 R3, R2, 1, 1, R47 ;  /* 0x3c003c0002037831 */ /* 0x001fca000000002f */
[----:B------:R-:W0:Y:S02]  /*7730*/  ATOMS.CAST.SPIN P0, [R0], R2, R3 ;  /* 0x000000020000758d */ /* 0x000e240001800003 */
[----:B0-----:R-:W-:Y:S05]  /*7740*/  @!P0 BRA `(.L_x_4376) ;  /* 0xfffffffc00f08947 */ /* 0x001fea000383ffff */
[----:B------:R-:W-:Y:S05]  /*7750*/  BRA `(.L_x_4374) ;  /* 0x00000000000c7947 */ /* 0x000fea0003800000 */
.L_x_4375:
[----:B------:R-:W2:Y:S02]  /*7760*/  LD.E R0, desc[UR14][R6.64] ;  /* 0x0000000e06007980 */ /* 0x000ea4000c101900 */
[----:B--2---:R-:W-:-:S05]  /*7770*/  IADD3 R3, PT, PT, R47, R0, RZ ;  /* 0x000000002f037210 */ /* 0x004fca0007ffe0ff */
[----:B------:R0:W-:Y:S02]  /*7780*/  ST.E desc[UR14][R6.64], R3 ;  /* 0x0000000306007985 */ /* 0x0001e4000c10190e */
.L_x_4374:
[----:B------:R-:W-:Y:S05]  /*7790*/  BSYNC.RECONVERGENT B0 ;  /* 0x0000000000007941 */ /* 0x000fea0003800200 */
.L_x_4373:
[----:B------:R1:W-:Y:S02]  /*77a0*/  ATOM.E.ADD.F16x2.RN.STRONG.GPU P0, RZ, desc[UR14][R6.64+0x4], R48 ;  /* 0x8000043006ff79a2 */ /* 0x0003e4000c10e10e */
[----:B-1----:R-:W-:Y:S05]  /*77b0*/  @P0 EXIT ;  /* 0x000000000000094d */ /* 0x002fea0003800000 */
[----:B------:R-:W1:Y:S02]  /*77c0*/  QSPC.E.S P0, RZ, [R6+0x4] ;  /* 0x0000040006ff73aa */ /* 0x000e640000000500 */
[----:B-1----:R-:W-:Y:S05]  /*77d0*/  @!P0 BRA `(.L_x_4377) ;  /* 0x00000000001c8947 */ /* 0x002fea0003800000 */
[----:B------:R-:W-:-:S04]  /*77e0*/  MOV R2, R6 ;  /* 0x0000000600027202 */ /* 0x000fc80000000f00 */
[----:B------:R-:W-:-:S07]  /*77f0*/  MOV R0, R2 ;  /* 0x0000000200007202 */ /* 0x000fce0000000f00 */
.L_x_4378:
[----:B------:R-:W0:Y:S02]  /*7800*/  LDS R2, [R0+0x4] ;  /* 0x0000040000027984 */ /* 0x000e240000000800 */
[----:B0-----:R-:W-:-:S05]  /*7810*/  HADD2 R3, R2, R48 ;  /* 0x0000003002037230 */ /* 0x001fca0000000000 */
[----:B------:R-:W0:Y:S02]  /*7820*/  ATOMS.CAST.SPIN P0, [R0+0x4], R2, R3 ;  /* 0x000004020000758d */ /* 0x000e240001800003 */
[----:B0-----:R-:W-:Y:S05]  /*7830*/  @!P0 BRA `(.L_x_4378) ;  /* 0xfffffffc00f08947 */ /* 0x001fea000383ffff */
[----:B------:R-:W-:Y:S05]  /*7840*/  EXIT ;  /* 0x000000000000794d */ /* 0x000fea0003800000 */
.L_x_4377:
[----:B------:R-:W0:Y:S02]  /*7850*/  LD.E R0, desc[UR14][R6.64+0x4] ;  /* 0x0000040e06007980 */ /* 0x000e24000c101900 */
[----:B0-----:R-:W-:-:S05]  /*7860*/  IADD3 R3, PT, PT, R48, R0, RZ ;  /* 0x0000000030037210 */ /* 0x001fca0007ffe0ff */
[----:B------:R-:W-:Y:S01]  /*7870*/  ST.E desc[UR14][R6.64+0x4], R3 ;  /* 0x0000040306007985 */ /* 0x000fe2000c10190e */
[----:B------:R-:W-:Y:S05]  /*7880*/  EXIT ;  /* 0x000000000000794d */ /* 0x000fea0003800000 */
.L_x_4379:
        /* <DEDUP_REMOVED lines=15> */
.L_x_5342:


//--------------------- .text._Z23gemm_half_q_half_kernelILi2ELi10ELb1ELb0ELi32EEvPK6__halfPKjS4_S2_PS0_iiiiPKtS7_iiiiiibS2_i --------------------------
	.section	.text._Z23gemm_half_q_half_kernelILi2ELi10ELb1ELb0ELi32EEvPK6__halfPKjS4_S2_PS0_iiiiPKtS7_iiiiiibS2_i,"ax",@progbits
	.align	128
        .global         _Z23gemm_half_q_half_kernelILi2ELi10ELb1ELb0ELi32EEvPK6__halfPKjS4_S2_PS0_iiiiPKtS7_iiiiiibS2_i
        .type           _Z23gemm_half_q_half_kernelILi2ELi10ELb1ELb0ELi32EEvPK6__halfPKjS4_S2_PS0_iiiiPKtS7_iiiiiibS2_i,@function
        .size           _Z23gemm_half_q_half_kernelILi2ELi10ELb1ELb0ELi32EEvPK6__halfPKjS4_S2_PS0_iiiiPKtS7_iiiiiibS2_i,(.L_x_5343 - _Z23gemm_half_q_half_kernelILi2ELi10ELb1ELb0ELi32EEvPK6__halfPKjS4_S2_PS0_iiiiPKtS7_iiiiiibS2_i)
        .other          _Z23gemm_half_q_half_kernelILi2ELi10ELb1ELb0ELi32EEvPK6__halfPKjS4_S2_PS0_iiiiPKtS7_iiiiiibS2_i,@"STO_CUDA_ENTRY STV_DEFAULT"
_Z23gemm_half_q_half_kernelILi2ELi10ELb1ELb0ELi32EEvPK6__halfPKjS4_S2_PS0_iiiiPKtS7_iiiiiibS2_i:
.text._Z23gemm_half_q_half_kernelILi2ELi10ELb1ELb0ELi32EEvPK6__halfPKjS4_S2_PS0_iiiiPKtS7_iiiiiibS2_i:
        /* <DEDUP_REMOVED lines=22> */
[----:B------:R-:W-:Y:S01]  /*0160*/  ISETP.EQ.OR P1, PT, R6, RZ, !P0 ;  /* 0x000000ff0600720c */ /* 0x000fe20004722670 */
[----:B------:R-:W3:Y:S01]  /*0170*/  S2R R3, SR_TID.X ;  /* 0x0000000000037919 */ /* 0x000ee20000002100 */
[----:B------:R-:W-:Y:S01]  /*0180*/  HFMA2 R6, -RZ, RZ, 0, 1.1920928955078125e-07 ;  /* 0x00000002ff067431 */ /* 0x000fe200000001ff */
[----:B------:R-:W-:Y:S04]  /*0190*/  BSSY.RECONVERGENT B0, `(.L_x_4380) ;  /* 0x00000bb000007945 */ /* 0x000fe80003800200 */
        /* <DEDUP_REMOVED lines=38> */
.L_x_4385:
        /* <DEDUP_REMOVED lines=32> */
.L_x_4384:
        /* <DEDUP_REMOVED lines=20> */
.L_x_4386:
[----:B------:R-:W-:-:S13]  /*0740*/  ISETP.EQ.AND P2, PT, R17, RZ, PT ;  /* 0x000000ff1100720c */ /* 0x000fda0003f42270 */
[----:B------:R-:W-:Y:S05]  /*0750*/  @!P0 BRA P2, `(.L_x_4381) ;  /* 0x0000000400788947 */ /* 0x000fea0001000000 */
.L_x_4383:
        /* <DEDUP_REMOVED lines=12> */
.L_x_4382:
        /* <DEDUP_REMOVED lines=16> */
.L_x_4389:
        /* <DEDUP_REMOVED lines=32> */
.L_x_4388:
        /* <DEDUP_REMOVED lines=21> */
.L_x_4390:
[----:B------:R-:W-:-:S13]  /*0c70*/  ISETP.NE.OR P0, PT, R7, RZ, P0 ;  /* 0x000000ff0700720c */ /* 0x000fda0000705670 */
[----:B------:R-:W-:Y:S05]  /*0c80*/  @!P0 BRA `(.L_x_4381) ;  /* 0x00000000002c8947 */ /* 0x000fea0003800000 */
.L_x_4387:
        /* <DEDUP_REMOVED lines=11> */
.L_x_4381:
[----:B------:R-:W-:Y:S05]  /*0d40*/  BSYNC.RECONVERGENT B0 ;  /* 0x0000000000007941 */ /* 0x000fea0003800200 */
.L_x_4380:
        /* <DEDUP_REMOVED lines=21> */
.L_x_4394:
        /* <DEDUP_REMOVED lines=15> */
.L_x_4393:
        /* <DEDUP_REMOVED lines=12> */
.L_x_4395:
[----:B------:R-:W-:-:S13]  /*1050*/  ISETP.NE.OR P0, PT, R17, RZ, P0 ;  /* 0x000000ff1100720c */ /* 0x000fda0000705670 */
[----:B------:R-:W-:Y:S05]  /*1060*/  @!P0 BRA `(.L_x_4391) ;  /* 0x00000000001c8947 */ /* 0x000fea0003800000 */
.L_x_4392:
[----:B-1----:R-:W1:Y:S02]  /*1070*/  LDC.64 R6, c[0x0][0x3a0] ;  /* 0x0000e800ff067b82 */ /* 0x002e640000000a00 */
.L_x_4396:
[C---:B01----:R-:W-:Y:S01]  /*1080*/  IMAD.WIDE R8, R4.reuse, 0x2, R6 ;  /* 0x0000000204087825 */ /* 0x043fe200078e0206 */
[----:B------:R-:W-:Y:S02]  /*1090*/  IADD3 R17, PT, PT, R17, 0x1, RZ ;  /* 0x0000000111117810 */ /* 0x000fe40007ffe0ff */
[----:B------:R-:W-:Y:S02]  /*10a0*/  IADD3 R4, PT, PT, R4, R21, RZ ;  /* 0x0000001504047210 */ /* 0x000fe40007ffe0ff */
[----:B------:R2:W-:Y:S01]  /*10b0*/  STG.E.64 desc[UR8][R8.64], RZ ;  /* 0x000000ff08007986 */ /* 0x0005e2000c101b08 */
[----:B------:R-:W-:-:S13]  /*10c0*/  ISETP.NE.AND P0, PT, R17, RZ, PT ;  /* 0x000000ff1100720c */ /* 0x000fda0003f05270 */
[----:B--2---:R-:W-:Y:S05]  /*10d0*/  @P0 BRA `(.L_x_4396) ;  /* 0xfffffffc00e80947 */ /* 0x004fea000383ffff */
.L_x_4391:
        /* <DEDUP_REMOVED lines=9> */
[----:B-1----:R-:W0:Y:S01]  /*1170*/  LDC.64 R6, c[0x0][0x3b8] ;  /* 0x0000ee00ff067b82 */ /* 0x002e220000000a00 */
        /* <DEDUP_REMOVED lines=10> */
.L_x_4398:
        /* <DEDUP_REMOVED lines=42> */
.L_x_4397:
[C---:B------:R-:W-:Y:S01]  /*14c0*/  ISETP.GT.AND P0, PT, R16.reuse, UR6, PT ;  /* 0x0000000610007c0c */ /* 0x040fe2000bf04270 */
[----:B------:R-:W-:Y:S01]  /*14d0*/  HFMA2 R2, -RZ, RZ, 0, 0 ;  /* 0x00000000ff027431 */ /* 0x000fe200000001ff */
[----:B------:R-:W-:Y:S02]  /*14e0*/  SHF.R.S32.HI R3, RZ, 0x1f, R4 ;  /* 0x0000001fff037819 */ /* 0x000fe40000011404 */
[----:B01----:R-:W-:Y:S02]  /*14f0*/  CS2R R8, SRZ ;  /* 0x0000000000087805 */ /* 0x003fe4000001ff00 */
[C---:B---3--:R-:W-:Y:S02]  /*1500*/  ISETP.GT.AND P2, PT, R16.reuse, UR10, PT ;  /* 0x0000000a10007c0c */ /* 0x048fe4000bf44270 */
        /* <DEDUP_REMOVED lines=15> */
.L_x_4399:
        /* <DEDUP_REMOVED lines=8> */
.L_x_4400:
        /* <DEDUP_REMOVED lines=8> */
.L_x_4401:
        /* <DEDUP_REMOVED lines=8> */
.L_x_4402:
        /* <DEDUP_REMOVED lines=8> */
.L_x_4403:
[----:B------:R-:W-:Y:S01]  /*1800*/  LEA R2, R11, R2, 0x3 ;  /* 0x000000020b027211 */ /* 0x000fe200078e18ff */
[----:B------:R-:W0:Y:S01]  /*1810*/  LDCU.64 UR10, c[0x0][0x388] ;  /* 0x00007100ff0a77ac */ /* 0x000e220008000a00 */
[----:B------:R-:W1:Y:S01]  /*1820*/  S2UR UR6, SR_CgaCtaId ;  /* 0x00000000000679c3 */ /* 0x000e620000008800 */
[----:B-----5:R-:W-:Y:S02]  /*1830*/  PRMT R26, RZ, 0x5410, RZ ;  /* 0x00005410ff1a7816 */ /* 0x020fe400000000ff */
        /* <DEDUP_REMOVED lines=19> */
[----:B------:R-:W-:-:S04]  /*1970*/  IMAD.WIDE R16, R21, 0x4, R34 ;  /* 0x0000000415107825 */ /* 0x000fc800078e0222 */
[C---:B------:R-:W-:Y:S02]  /*1980*/  IMAD.WIDE R12, R21.reuse, 0x4, R16 ;  /* 0x00000004150c7825 */ /* 0x040fe400078e0210 */
[----:B------:R-:W5:Y:S02]  /*1990*/  LDG.E.128.CONSTANT R16, desc[UR8][R16.64] ;  /* 0x0000000810107981 */ /* 0x000f64000c1e9d00 */
[----:B------:R-:W-:Y:S02]  /*19a0*/  IMAD.WIDE R6, R21, 0x4, R12 ;  /* 0x0000000415067825 */ /* 0x000fe400078e020c */
[----:B------:R-:W5:Y:S04]  /*19b0*/  LDG.E.128.CONSTANT R12, desc[UR8][R12.64] ;  /* 0x000000080c0c7981 */ /* 0x000f68000c1e9d00 */
[----:B------:R0:W5:Y:S01]  /*19c0*/  LDG.E.128.CONSTANT R8, desc[UR8][R6.64] ;  /* 0x0000000806087981 */ /* 0x000162000c1e9d00 */
[----:B------:R-:W-:Y:S01]  /*19d0*/  HFMA2 R0, -RZ, RZ, 0, 0.0625 ;  /* 0x00002c00ff007431 */ /* 0x000fe200000001ff */
[----:B------:R-:W-:-:S04]  /*19e0*/  ISETP.NE.AND P0, PT, R5, RZ, PT ;  /* 0x000000ff0500720c */ /* 0x000fc80003f05270 */
[----:B------:R-:W-:Y:S02]  /*19f0*/  PRMT R22, R22, 0x5410, R0 ;  /* 0x0000541016167816 */ /* 0x000fe40000000000 */
[----:B------:R-:W-:Y:S02]  /*1a00*/  PRMT R26, RZ, 0x7610, R26 ;  /* 0x00007610ff1a7816 */ /* 0x000fe4000000001a */
[----:B--2---:R-:W-:Y:S02]  /*1a10*/  LOP3.LUT R35, R30, 0xf000f, RZ, 0xc0, !PT ;  /* 0x000f000f1e237812 */ /* 0x004fe400078ec0ff */
[----:B------:R-:W-:Y:S02]  /*1a20*/  SHF.R.U32.HI R0, RZ, 0x8, R28 ;  /* 0x00000008ff007819 */ /* 0x000fe4000001161c */
[----:B------:R-:W-:Y:S02]  /*1a30*/  SHF.R.U32.HI R34, RZ, 0x8, R29 ;  /* 0x00000008ff227819 */ /* 0x000fe4000001161d */
[----:B------:R-:W-:-:S02]  /*1a40*/  SHF.R.U32.HI R38, RZ, 0x8, R30 ;  /* 0x00000008ff267819 */ /* 0x000fc4000001161e */
[----:B------:R-:W-:Y:S02]  /*1a50*/  LOP3.LUT R36, R30, 0xf000f0, RZ, 0xc0, !PT ;  /* 0x00f000f01e247812 */ /* 0x000fe400078ec0ff */
        /* <DEDUP_REMOVED lines=31> */
[-C--:B------:R-:W-:Y:S02]  /*1c50*/  HFMA2 R38, R39, R22.reuse.H1_H1, -72, -72 ;  /* 0xd480d48027267431 */ /* 0x080fe40000060016 */
[----:B------:R-:W-:Y:S01]  /*1c60*/  HADD2 R39, R40, -1032, -1032 ;  /* 0xe408e40828277430 */ /* 0x000fe20000000000 */
[----:B------:R-:W-:Y:S01]  /*1c70*/  PRMT R28, RZ, 0x5410, RZ ;  /* 0x00005410ff1c7816 */ /* 0x000fe200000000ff */
[-C--:B------:R-:W-:Y:S01]  /*1c80*/  HFMA2 R36, R33, R22.reuse.H1_H1, -72, -72 ;  /* 0xd480d48021247431 */ /* 0x080fe20000060016 */
[----:B------:R-:W-:Y:S01]  /*1c90*/  PRMT R29, RZ, 0x5410, RZ ;  /* 0x00005410ff1d7816 */ /* 0x000fe200000000ff */
[-C--:B------:R-:W-:Y:S02]  /*1ca0*/  HFMA2 R40, R41, R22.reuse.H1_H1, -72, -72 ;  /* 0xd480d48029287431 */ /* 0x080fe40000060016 */
[----:B------:R-:W-:-:S02]  /*1cb0*/  HFMA2 R44, R45, R22.H1_H1, -72, -72 ;  /* 0xd480d4802d2c7431 */ /* 0x000fc40000060016 */
[-C--:B------:R-:W-:Y:S02]  /*1cc0*/  HFMA2 R46, R47, R22.reuse.H1_H1, -72, -72 ;  /* 0xd480d4802f2e7431 */ /* 0x080fe40000060016 */
[----:B------:R-:W-:Y:S02]  /*1cd0*/  HADD2 R48, R48, -1032, -1032 ;  /* 0xe408e40830307430 */ /* 0x000fe40000000000 */
[----:B------:R-:W-:Y:S02]  /*1ce0*/  HFMA2 R34, R3, R22.H1_H1, -72, -72 ;  /* 0xd480d48003227431 */ /* 0x000fe40000060016 */
[----:B------:R-:W-:Y:S02]  /*1cf0*/  HADD2 R35, R4, -1032, -1032 ;  /* 0xe408e40804237430 */ /* 0x000fe40000000000 */
[----:B------:R-:W-:Y:S02]  /*1d00*/  HADD2 R37, R37, -1032, -1032 ;  /* 0xe408e40825257430 */ /* 0x000fe40000000000 */
[----:B------:R-:W-:-:S02]  /*1d10*/  HADD2 R41, R2, -1032, -1032 ;  /* 0xe408e40802297430 */ /* 0x000fc40000000000 */
[-C--:B------:R-:W-:Y:S02]  /*1d20*/  HFMA2 R42, R31, R22.reuse.H1_H1, -72, -72 ;  /* 0xd480d4801f2a7431 */ /* 0x080fe40000060016 */
[----:B------:R-:W-:Y:S02]  /*1d30*/  HADD2 R43, R30, -1032, -1032 ;  /* 0xe408e4081e2b7430 */ /* 0x000fe40000000000 */
[----:B------:R-:W-:Y:S02]  /*1d40*/  HADD2 R45, R0, -1032, -1032 ;  /* 0xe408e408002d7430 */ /* 0x000fe40000000000 */
[----:B------:R-:W-:Y:S02]  /*1d50*/  HADD2 R47, R49, -1032, -1032 ;  /* 0xe408e408312f7430 */ /* 0x000fe40000000000 */
[----:B------:R-:W-:Y:S01]  /*1d60*/  HFMA2 R33, R51, R22.H1_H1, -72, -72 ;  /* 0xd480d48033217431 */ /* 0x000fe20000060016 */
[----:B0-----:R-:W-:Y:S06]  /*1d70*/  @!P0 BRA `(.L_x_4405) ;  /* 0x0000000400688947 */ /* 0x001fec0003800000 */
[----:B------:R-:W0:Y:S01]  /*1d80*/  LDS.64 R30, [UR5] ;  /* 0x00000005ff1e7984 */ /* 0x000e220008000a00 */
[----:B------:R-:W-:Y:S02]  /*1d90*/  HADD2.F32 R52, -RZ, R35.H0_H0 ;  /* 0x20000023ff347230 */ /* 0x000fe40000004100 */
[----:B------:R-:W-:Y:S01]  /*1da0*/  HADD2.F32 R4, -RZ, R39.H0_H0 ;  /* 0x20000027ff047230 */ /* 0x000fe20000004100 */
[----:B------:R-:W1:Y:S01]  /*1db0*/  LDS.64 R26, [UR5+0x8] ;  /* 0x00000805ff1a7984 */ /* 0x000e620008000a00 */
[--C-:B------:R-:W-:Y:S02]  /*1dc0*/  HADD2.F32 R0, -RZ, R48.reuse.H0_H0 ;  /* 0x20000030ff007230 */ /* 0x100fe40000004100 */
[----:B------:R-:W-:Y:S02]  /*1dd0*/  HADD2.F32 R2, -RZ, R37.H0_H0 ;  /* 0x20000025ff027230 */ /* 0x000fe40000004100 */
[----:B------:R-:W-:Y:S02]  /*1de0*/  HADD2.F32 R54, -RZ, R35.H1_H1 ;  /* 0x30000023ff367230 */ /* 0x000fe40000004100 */
[----:B------:R-:W-:-:S02]  /*1df0*/  HADD2.F32 R50, -RZ, R48.H1_H1 ;  /* 0x30000030ff327230 */ /* 0x000fc40000004100 */
[--C-:B0-----:R-:W-:Y:S02]  /*1e00*/  HADD2.F32 R3, -RZ, R30.reuse.H0_H0 ;  /* 0x2000001eff037230 */ /* 0x101fe40000004100 */
[----:B------:R-:W-:Y:S02]  /*1e10*/  HADD2.F32 R49, -RZ, R30.H1_H1 ;  /* 0x3000001eff317230 */ /* 0x000fe40000004100 */
[----:B------:R-:W-:Y:S02]  /*1e20*/  HADD2.F32 R30, -RZ, R31.H0_H0 ;  /* 0x2000001fff1e7230 */ /* 0x000fe40000004100 */
[C---:B------:R-:W-:Y:S01]  /*1e30*/  FFMA.FTZ R52, R3.reuse, R52, RZ ;  /* 0x0000003403347223 */ /* 0x040fe200000100ff */
[C---:B------:R-:W-:Y:S01]  /*1e40*/  FFMA.FTZ R55, R3.reuse, R4, RZ ;  /* 0x0000000403377223 */ /* 0x040fe200000100ff */
[----:B------:R-:W-:Y:S01]  /*1e50*/  FFMA.FTZ R51, R0, R3, RZ ;  /* 0x0000000300337223 */ /* 0x000fe200000100ff */
[----:B------:R-:W-:Y:S01]  /*1e60*/  FFMA.FTZ R56, R3, R2, RZ ;  /* 0x0000000203387223 */ /* 0x000fe200000100ff */
[----:B------:R-:W-:-:S02]  /*1e70*/  HADD2.F32 R4, -RZ, R37.H1_H1 ;  /* 0x30000025ff047230 */ /* 0x000fc40000004100 */
        /* <DEDUP_REMOVED lines=20> */
[----:B-1----:R-:W-:Y:S02]  /*1fc0*/  HADD2.F32 R4, -RZ, R26.H0_H0 ;  /* 0x2000001aff047230 */ /* 0x002fe40000004100 */
[C---:B------:R-:W-:Y:S01]  /*1fd0*/  FFMA.FTZ R53, R31.reuse, R50, R53 ;  /* 0x000000321f357223 */ /* 0x040fe20000010035 */
[----:B------:R-:W-:Y:S02]  /*1fe0*/  HADD2.F32 R30, -RZ, R43.H0_H0 ;  /* 0x2000002bff1e7230 */ /* 0x000fe40000004100 */
[----:B------:R-:W-:Y:S01]  /*1ff0*/  FFMA.FTZ R55, R31, R52, R55 ;  /* 0x000000341f377223 */ /* 0x000fe20000010037 */
[----:B------:R-:W-:-:S02]  /*2000*/  HADD2.F32 R31, -RZ, R41.H0_H0 ;  /* 0x20000029ff1f7230 */ /* 0x000fc40000004100 */
[----:B------:R-:W-:Y:S02]  /*2010*/  HADD2.F32 R50, -RZ, R45.H0_H0 ;  /* 0x2000002dff327230 */ /* 0x000fe40000004100 */
[----:B------:R-:W-:Y:S02]  /*2020*/  HADD2.F32 R52, -RZ, R47.H0_H0 ;  /* 0x2000002fff347230 */ /* 0x000fe40000004100 */
[----:B------:R-:W-:Y:S01]  /*2030*/  FFMA.FTZ R2, R31, R4, R2 ;  /* 0x000000041f027223 */ /* 0x000fe20000010002 */
        /* <DEDUP_REMOVED lines=17> */
[--C-:B------:R-:W-:Y:S02]  /*2150*/  HADD2.F32 R3, -RZ, R46.reuse.H0_H0 ;  /* 0x2000002eff037230 */ /* 0x100fe40000004100 */
        /* <DEDUP_REMOVED lines=28> */
.L_x_4405:
        /* <DEDUP_REMOVED lines=9> */
[----:B------:R-:W-:Y:S02]  /*23b0*/  HADD2.F32 R49, -RZ, R2.H1_H1 ;  /* 0x30000002ff317230 */ /* 0x000fe40000004100 */
[----:B------:R-:W-:Y:S02]  /*23c0*/  HADD2.F32 R3, -RZ, R37.H0_H0 ;  /* 0x20000025ff037230 */ /* 0x000fe40000004100 */
[-C--:B------:R-:W-:Y:S01]  /*23d0*/  FFMA.FTZ R0, R0, R51.reuse, RZ ;  /* 0x0000003300007223 */ /* 0x080fe200000100ff */
[----:B------:R-:W-:Y:S02]  /*23e0*/  HADD2.F32 R2, -RZ, R35.H0_H0 ;  /* 0x20000023ff027230 */ /* 0x000fe40000004100 */
[-C--:B------:R-:W-:Y:S01]  /*23f0*/  FFMA.FTZ R4, R4, R51.reuse, RZ ;  /* 0x0000003304047223 */ /* 0x080fe200000100ff */
        /* <DEDUP_REMOVED lines=15> */
[-C--:B------:R-:W-:Y:S01]  /*24f0*/  FFMA.FTZ R3, R3, R31.reuse, R0 ;  /* 0x0000001f03037223 */ /* 0x080fe20000010000 */
        /* <DEDUP_REMOVED lines=20> */
[----:B------:R-:W-:Y:S01]  /*2640*/  FFMA.FTZ R3, R30, R28, R3 ;  /* 0x0000001c1e037223 */ /* 0x000fe20000010003 */
[----:B------:R-:W-:Y:S02]  /*2650*/  HADD2.F32 R0, -RZ, R29.H0_H0 ;  /* 0x2000001dff007230 */ /* 0x000fe40000004100 */
[----:B------:R-:W-:Y:S01]  /*2660*/  FFMA.FTZ R31, R38, R2, R31 ;  /* 0x00000002261f7223 */ /* 0x000fe2000001001f */
        /* <DEDUP_REMOVED lines=38> */
.L_x_4406:
[C---:B-----5:R-:W-:Y:S02]  /*28d0*/  LOP3.LUT R0, R16.reuse, 0xf000f, RZ, 0xc0, !PT ;  /* 0x000f000f10007812 */ /* 0x060fe400078ec0ff */
[----:B------:R-:W-:Y:S02]  /*28e0*/  LOP3.LUT R2, R16, 0xf000f0, RZ, 0xc0, !PT ;  /* 0x00f000f010027812 */ /* 0x000fe400078ec0ff */
[C---:B------:R-:W-:Y:S02]  /*28f0*/  LOP3.LUT R3, R17.reuse, 0xf000f, RZ, 0xc0, !PT ;  /* 0x000f000f11037812 */ /* 0x040fe400078ec0ff */
[----:B------:R-:W-:Y:S02]  /*2900*/  LOP3.LUT R4, R17, 0xf000f0, RZ, 0xc0, !PT ;  /* 0x00f000f011047812 */ /* 0x000fe400078ec0ff */
[C---:B------:R-:W-:Y:S02]  /*2910*/  LOP3.LUT R30, R18.reuse, 0xf000f, RZ, 0xc0, !PT ;  /* 0x000f000f121e7812 */ /* 0x040fe400078ec0ff */
[----:B------:R-:W-:-:S02]  /*2920*/  LOP3.LUT R31, R18, 0xf000f0, RZ, 0xc0, !PT ;  /* 0x00f000f0121f7812 */ /* 0x000fc400078ec0ff */
[C---:B------:R-:W-:Y:S02]  /*2930*/  LOP3.LUT R34, R19.reuse, 0xf000f, RZ, 0xc0, !PT ;  /* 0x000f000f13227812 */ /* 0x040fe400078ec0ff */
[----:B------:R-:W-:Y:S02]  /*2940*/  SHF.R.U32.HI R16, RZ, 0x8, R16 ;  /* 0x00000008ff107819 */ /* 0x000fe40000011610 */
[----:B------:R-:W-:Y:S02]  /*2950*/  SHF.R.U32.HI R17, RZ, 0x8, R17 ;  /* 0x00000008ff117819 */ /* 0x000fe40000011611 */
[----:B------:R-:W-:Y:S02]  /*2960*/  SHF.R.U32.HI R18, RZ, 0x8, R18 ;  /* 0x00000008ff127819 */ /* 0x000fe40000011612 */
[----:B------:R-:W-:Y:S02]  /*2970*/  SHF.R.U32.HI R40, RZ, 0x8, R19 ;  /* 0x00000008ff287819 */ /* 0x000fe40000011613 */
[----:B------:R-:W-:-:S02]  /*2980*/  LOP3.LUT R36, R19, 0xf000f0, RZ, 0xc0, !PT ;  /* 0x00f000f013247812 */ /* 0x000fc400078ec0ff */
[----:B------:R-:W-:Y:S02]  /*2990*/  LOP3.LUT R33, R2, 0x64006400, RZ, 0xfc, !PT ;  /* 0x6400640002217812 */ /* 0x000fe400078efcff */
[----:B------:R-:W-:Y:S02]  /*29a0*/  LOP3.LUT R35, R4, 0x64006400, RZ, 0xfc, !PT ;  /* 0x6400640004237812 */ /* 0x000fe400078efcff */
[----:B------:R-:W-:Y:S01]  /*29b0*/  LOP3.LUT R38, R34, 0x64006400, RZ, 0xfc, !PT ;  /* 0x6400640022267812 */ /* 0x000fe200078efcff */
[-C--:B------:R-:W-:Y:S01]  /*29c0*/  HFMA2 R33, R33, R22.reuse.H1_H1, -72, -72 ;  /* 0xd480d48021217431 */ /* 0x080fe20000060016 */
[----:B------:R-:W-:Y:S01]  /*29d0*/  LOP3.LUT R2, R16, 0xf000f, RZ, 0xc0, !PT ;  /* 0x000f000f10027812 */ /* 0x000fe200078ec0ff */
[----:B------:R-:W-:Y:S01]  /*29e0*/  HFMA2 R35, R35, R22.H1_H1, -72, -72 ;  /* 0xd480d48023237431 */ /* 0x000fe20000060016 */
        /* <DEDUP_REMOVED lines=32> */
[-C--:B------:R-:W-:Y:S02]  /*2bf0*/  HFMA2 R45, R45, R22.reuse.H1_H1, -72, -72 ;  /* 0xd480d4802d2d7431 */ /* 0x080fe40000060016 */
[----:B------:R-:W-:Y:S02]  /*2c00*/  HADD2 R46, R46, -1032, -1032 ;  /* 0xe408e4082e2e7430 */ /* 0x000fe40000000000 */
[----:B------:R-:W-:Y:S01]  /*2c10*/  HFMA2 R30, R49, R22.H1_H1, -72, -72 ;  /* 0xd480d480311e7431 */ /* 0x000fe20000060016 */
        /* <DEDUP_REMOVED lines=8> */
[----:B------:R-:W-:-:S02]  /*2ca0*/  HADD2.F32 R49, -RZ, R47.H1_H1 ;  /* 0x3000002fff317230 */ /* 0x000fc40000004100 */
[----:B------:R-:W-:Y:S02]  /*2cb0*/  HADD2.F32 R52, -RZ, R39.H1_H1 ;  /* 0x30000027ff347230 */ /* 0x000fe40000004100 */
        /* <DEDUP_REMOVED lines=10> */
[----:B------:R-:W-:Y:S02]  /*2d60*/  HADD2.F32 R53, -RZ, R38.H1_H1 ;  /* 0x30000026ff357230 */ /* 0x000fe40000004100 */
[----:B------:R-:W-:Y:S02]  /*2d70*/  HADD2.F32 R2, -RZ, R35.H0_H0 ;  /* 0x20000023ff027230 */ /* 0x000fe40000004100 */
[C---:B------:R-:W-:Y:S01]  /*2d80*/  FFMA.FTZ R3, R48.reuse, R3, R55 ;  /* 0x0000000330037223 */ /* 0x040fe20000010037 */
[----:B------:R-:W-:Y:S02]  /*2d90*/  HADD2.F32 R0, -RZ, R33.H0_H0 ;  /* 0x20000021ff007230 */ /* 0x000fe40000004100 */
        /* <DEDUP_REMOVED lines=8> */
[----:B------:R-:W-:Y:S02]  /*2e20*/  HADD2.F32 R48, -RZ, R37.H1_H1 ;  /* 0x30000025ff307230 */ /* 0x000fe40000004100 */
        /* <DEDUP_REMOVED lines=58> */
.L_x_4407:
[----:B------:R-:W-:Y:S05]  /*31d0*/  @P1 BRA `(.L_x_4408) ;  /* 0x0000000400681947 */ /* 0x000fea0003800000 */
[----:B------:R-:W0:Y:S01]  /*31e0*/  LDS.64 R2, [UR5+0x50] ;  /* 0x00005005ff027984 */ /* 0x000e220008000a00 */
[--C-:B------:R-:W-:Y:S02]  /*31f0*/  HADD2.F32 R0, -RZ, R47.reuse.H0_H0 ;  /* 0x2000002fff007230 */ /* 0x100fe40000004100 */
[--C-:B------:R-:W-:Y:S01]  /*3200*/  HADD2.F32 R4, -RZ, R38.reuse.H0_H0 ;  /* 0x20000026ff047230 */ /* 0x100fe20000004100 */
[----:B------:R-:W1:Y:S01]  /*3210*/  LDS.64 R16, [UR5+0x58] ;  /* 0x00005805ff107984 */ /* 0x000e620008000a00 */
[----:B------:R-:W-:Y:S02]  /*3220*/  HADD2.F32 R50, -RZ, R47.H1_H1 ;  /* 0x3000002fff327230 */ /* 0x000fe40000004100 */
[----:B------:R-:W-:Y:S02]  /*3230*/  HADD2.F32 R38, -RZ, R38.H1_H1 ;  /* 0x30000026ff267230 */ /* 0x000fe40000004100 */
        /* <DEDUP_REMOVED lines=9> */
[----:B------:R-:W-:Y:S02]  /*32d0*/  HADD2.F32 R34, -RZ, R34.H1_H1 ;  /* 0x30000022ff227230 */ /* 0x000fe40000004100 */
[-C--:B------:R-:W-:Y:S01]  /*32e0*/  FFMA.FTZ R51, R2, R49.reuse, RZ ;  /* 0x0000003102337223 */ /* 0x080fe200000100ff */
[----:B------:R-:W-:Y:S02]  /*32f0*/  HADD2.F32 R47, -RZ, R33.H0_H0 ;  /* 0x20000021ff2f7230 */ /* 0x000fe40000004100 */
[-C--:B------:R-:W-:Y:S01]  /*3300*/  FFMA.FTZ R3, R3, R49.reuse, RZ ;  /* 0x0000003103037223 */ /* 0x080fe200000100ff */
[----:B------:R-:W-:Y:S01]  /*3310*/  FFMA.FTZ R49, R4, R49, RZ ;  /* 0x0000003104317223 */ /* 0x000fe200000100ff */
[----:B------:R-:W-:Y:S02]  /*3320*/  HADD2.F32 R4, -RZ, R36.H1_H1 ;  /* 0x30000024ff047230 */ /* 0x000fe40000004100 */
[----:B------:R-:W-:Y:S01]  /*3330*/  FFMA.FTZ R2, R34, R48, R51 ;  /* 0x0000003022027223 */ /* 0x000fe20000010033 */
[----:B------:R-:W-:-:S02]  /*3340*/  HADD2.F32 R51, -RZ, R35.H0_H0 ;  /* 0x20000023ff337230 */ /* 0x000fc40000004100 */
[--C-:B------:R-:W-:Y:S02]  /*3350*/  HADD2.F32 R34, -RZ, R39.reuse.H1_H1 ;  /* 0x30000027ff227230 */ /* 0x100fe40000004100 */
[-C--:B------:R-:W-:Y:S01]  /*3360*/  FFMA.FTZ R4, R4, R48.reuse, R3 ;  /* 0x0000003004047223 */ /* 0x080fe20000010003 */
[-C--:B------:R-:W-:Y:S01]  /*3370*/  FFMA.FTZ R3, R47, R19.reuse, R0 ;  /* 0x000000132f037223 */ /* 0x080fe20000010000 */
[-C--:B------:R-:W-:Y:S01]  /*3380*/  FFMA.FTZ R47, R51, R19.reuse, R2 ;  /* 0x00000013332f7223 */ /* 0x080fe20000010002 */
[----:B------:R-:W-:Y:S02]  /*3390*/  HADD2.F32 R51, -RZ, R39.H0_H0 ;  /* 0x20000027ff337230 */ /* 0x000fe40000004100 */
[----:B------:R-:W-:Y:S01]  /*33a0*/  FFMA.FTZ R48, R38, R48, R49 ;  /* 0x0000003026307223 */ /* 0x000fe20000010031 */
[----:B------:R-:W-:Y:S01]  /*33b0*/  FFMA.FTZ R49, R53, R19, R4 ;  /* 0x0000001335317223 */ /* 0x000fe20000010004 */
[----:B------:R-:W-:Y:S02]  /*33c0*/  HADD2.F32 R0, -RZ, R33.H1_H1 ;  /* 0x30000021ff007230 */ /* 0x000fe40000004100 */
[----:B------:R-:W-:-:S02]  /*33d0*/  HADD2.F32 R2, -RZ, R35.H1_H1 ;  /* 0x30000023ff027230 */ /* 0x000fc40000004100 */
[----:B------:R-:W-:Y:S01]  /*33e0*/  FFMA.FTZ R19, R51, R19, R48 ;  /* 0x0000001333137223 */ /* 0x000fe20000010030 */
[----:B------:R-:W-:Y:S02]  /*33f0*/  HADD2.F32 R4, -RZ, R37.H1_H1 ;  /* 0x30000025ff047230 */ /* 0x000fe40000004100 */
[-C--:B------:R-:W-:Y:S01]  /*3400*/  FFMA.FTZ R3, R0, R18.reuse, R3 ;  /* 0x0000001200037223 */ /* 0x080fe20000010003 */
[----:B------:R-:W-:Y:S02]  /*3410*/  HADD2.F32 R36, -RZ, R46.H0_H0 ;  /* 0x2000002eff247230 */ /* 0x000fe40000004100 */
[-C--:B------:R-:W-:Y:S01]  /*3420*/  FFMA.FTZ R47, R2, R18.reuse, R47 ;  /* 0x00000012022f7223 */ /* 0x080fe2000001002f */
[-C--:B------:R-:W-:Y:S01]  /*3430*/  FFMA.FTZ R19, R34, R18.reuse, R19 ;  /* 0x0000001222137223 */ /* 0x080fe20000010013 */
        /* <DEDUP_REMOVED lines=52> */
.L_x_4408:
        /* <DEDUP_REMOVED lines=9> */
[----:B------:R-:W-:Y:S02]  /*3810*/  LOP3.LUT R41, R0, 0x64006400, RZ, 0xfc, !PT ;  /* 0x6400640000297812 */ /* 0x000fe400078efcff */
        /* <DEDUP_REMOVED lines=37> */
[C---:B------:R-:W-:Y:S01]  /*3a70*/  LOP3.LUT R16, R8.reuse, 0xf000f, RZ, 0xc0, !PT ;  /* 0x000f000f08107812 */ /* 0x040fe200078ec0ff */
[----:B------:R-:W-:Y:S01]  /*3a80*/  HFMA2 R31, R3, R22.H1_H1, -72, -72 ;  /* 0xd480d480031f7431 */ /* 0x000fe20000060016 */
[----:B------:R-:W-:Y:S01]  /*3a90*/  LOP3.LUT R17, R8, 0xf000f0, RZ, 0xc0, !PT ;  /* 0x00f000f008117812 */ /* 0x000fe200078ec0ff */
[----:B------:R-:W-:-:S02]  /*3aa0*/  HADD2 R35, R14, -1032, -1032 ;  /* 0xe408e4080e237430 */ /* 0x000fc40000000000 */
[----:B------:R-:W-:Y:S02]  /*3ab0*/  HADD2 R33, R4, -1032, -1032 ;  /* 0xe408e40804217430 */ /* 0x000fe40000000000 */
[----:B------:R-:W-:Y:S01]  /*3ac0*/  HFMA2 R19, R45, R22.H1_H1, -72, -72 ;  /* 0xd480d4802d137431 */ /* 0x000fe20000060016 */
        /* <DEDUP_REMOVED lines=37> */
[----:B-1----:R-:W-:Y:S02]  /*3d20*/  HADD2.F32 R4, -RZ, R12.H0_H0 ;  /* 0x2000000cff047230 */ /* 0x002fe40000004100 */
[C---:B------:R-:W-:Y:S01]  /*3d30*/  FFMA.FTZ R49, R15.reuse, R46, R49 ;  /* 0x0000002e0f317223 */ /* 0x040fe20000010031 */
[----:B------:R-:W-:Y:S02]  /*3d40*/  HADD2.F32 R2, -RZ, R36.H0_H0 ;  /* 0x20000024ff027230 */ /* 0x000fe40000004100 */
[----:B------:R-:W-:Y:S01]  /*3d50*/  FFMA.FTZ R15, R15, R48, R3 ;  /* 0x000000300f0f7223 */ /* 0x000fe20000010003 */
[----:B------:R-:W-:-:S02]  /*3d60*/  HADD2.F32 R48, -RZ, R33.H0_H0 ;  /* 0x20000021ff307230 */ /* 0x000fc40000004100 */
[----:B------:R-:W-:Y:S02]  /*3d70*/  HADD2.F32 R46, -RZ, R34.H0_H0 ;  /* 0x20000022ff2e7230 */ /* 0x000fe40000004100 */
[----:B------:R-:W-:Y:S01]  /*3d80*/  FFMA.FTZ R2, R2, R4, R47 ;  /* 0x0000000402027223 */ /* 0x000fe2000001002f */
[----:B------:R-:W-:Y:S02]  /*3d90*/  HADD2.F32 R12, -RZ, R12.H1_H1 ;  /* 0x3000000cff0c7230 */ /* 0x000fe40000004100 */
[C---:B------:R-:W-:Y:S01]  /*3da0*/  FFMA.FTZ R48, R4.reuse, R48, R15 ;  /* 0x0000003004307223 */ /* 0x040fe2000001000f */
[--C-:B------:R-:W-:Y:S02]  /*3db0*/  HADD2.F32 R14, -RZ, R35.reuse.H0_H0 ;  /* 0x20000023ff0e7230 */ /* 0x100fe40000004100 */
[----:B------:R-:W-:Y:S01]  /*3dc0*/  FFMA.FTZ R46, R4, R46, R49 ;  /* 0x0000002e042e7223 */ /* 0x000fe20000010031 */
[----:B------:R-:W-:Y:S02]  /*3dd0*/  HADD2.F32 R3, -RZ, R36.H1_H1 ;  /* 0x30000024ff037230 */ /* 0x000fe40000004100 */
[----:B------:R-:W-:-:S02]  /*3de0*/  HADD2.F32 R15, -RZ, R35.H1_H1 ;  /* 0x30000023ff0f7230 */ /* 0x000fc40000004100 */
[----:B------:R-:W-:Y:S01]  /*3df0*/  FFMA.FTZ R45, R4, R14, R45 ;  /* 0x0000000e042d7223 */ /* 0x000fe2000001002d */
[----:B------:R-:W-:Y:S02]  /*3e00*/  HADD2.F32 R49, -RZ, R33.H1_H1 ;  /* 0x30000021ff317230 */ /* 0x000fe40000004100 */
[----:B------:R-:W-:Y:S01]  /*3e10*/  FFMA.FTZ R3, R3, R12, R2 ;  /* 0x0000000c03037223 */ /* 0x000fe20000010002 */
[----:B------:R-:W-:Y:S02]  /*3e20*/  HADD2.F32 R0, -RZ, R13.H0_H0 ;  /* 0x2000000dff007230 */ /* 0x000fe40000004100 */
[C---:B------:R-:W-:Y:S01]  /*3e30*/  FFMA.FTZ R15, R12.reuse, R15, R45 ;  /* 0x0000000f0c0f7223 */ /* 0x040fe2000001002d */
[----:B------:R-:W-:Y:S02]  /*3e40*/  HADD2.F32 R2, -RZ, R31.H0_H0 ;  /* 0x2000001fff027230 */ /* 0x000fe40000004100 */
[----:B------:R-:W-:Y:S01]  /*3e50*/  FFMA.FTZ R49, R12, R49, R48 ;  /* 0x000000310c317223 */ /* 0x000fe20000010030 */
[----:B------:R-:W-:-:S02]  /*3e60*/  HADD2.F32 R47, -RZ, R34.H1_H1 ;  /* 0x30000022ff2f7230 */ /* 0x000fc40000004100 */
[----:B------:R-:W-:Y:S02]  /*3e70*/  HADD2.F32 R4, -RZ, R30.H0_H0 ;  /* 0x2000001eff047230 */ /* 0x000fe40000004100 */
[----:B------:R-:W-:Y:S01]  /*3e80*/  FFMA.FTZ R3, R2, R0, R3 ;  /* 0x0000000002037223 */ /* 0x000fe20000010003 */
        /* <DEDUP_REMOVED lines=31> */
.L_x_4409:
        /* <DEDUP_REMOVED lines=12> */
[--C-:B------:R-:W-:Y:S02]  /*4140*/  HADD2.F32 R15, -RZ, R3.reuse.H0_H0 ;  /* 0x20000003ff0f7230 */ /* 0x100fe40000004100 */
[----:B------:R-:W-:Y:S01]  /*4150*/  FFMA.FTZ R2, R2, R47, RZ ;  /* 0x0000002f02027223 */ /* 0x000fe200000100ff */
[----:B------:R-:W-:Y:S02]  /*4160*/  HADD2.F32 R14, -RZ, R3.H1_H1 ;  /* 0x30000003ff0e7230 */ /* 0x000fe40000004100 */
[----:B------:R-:W-:Y:S01]  /*4170*/  FFMA.FTZ R0, R49, R45, R0 ;  /* 0x0000002d31007223 */ /* 0x000fe20000010000 */
[----:B------:R-:W-:-:S02]  /*4180*/  HADD2.F32 R3, -RZ, R37.H0_H0 ;  /* 0x20000025ff037230 */ /* 0x000fc40000004100 */
[----:B------:R-:W-:Y:S01]  /*4190*/  FFMA.FTZ R2, R43, R45, R2 ;  /* 0x0000002d2b027223 */ /* 0x000fe20000010002 */
[----:B------:R-:W-:Y:S02]  /*41a0*/  HADD2.F32 R43, -RZ, R37.H1_H1 ;  /* 0x30000025ff2b7230 */ /* 0x000fe40000004100 */
        /* <DEDUP_REMOVED lines=72> */
.L_x_4410:
[----:B------:R-:W-:Y:S01]  /*4630*/  SHF.R.U32.HI R34, RZ, 0x8, R10 ;  /* 0x00000008ff227819 */ /* 0x000fe2000001160a */
[----:B------:R-:W-:Y:S01]  /*4640*/  UIADD3 UR4, UPT, UPT, UR5, 0x40, URZ ;  /* 0x0000004005047890 */ /* 0x000fe2000fffe0ff */
[C---:B------:R-:W-:Y:S02]  /*4650*/  LOP3.LUT R31, R10.reuse, 0xf000f, RZ, 0xc0, !PT ;  /* 0x000f000f0a1f7812 */ /* 0x040fe400078ec0ff */
[----:B------:R-:W-:Y:S02]  /*4660*/  LOP3.LUT R3, R10, 0xf000f0, RZ, 0xc0, !PT ;  /* 0x00f000f00a037812 */ /* 0x000fe400078ec0ff */
[----:B------:R-:W-:Y:S02]  /*4670*/  LOP3.LUT R0, R9, 0xf000f0, RZ, 0xc0, !PT ;  /* 0x00f000f009007812 */ /* 0x000fe400078ec0ff */
[----:B------:R-:W-:Y:S02]  /*4680*/  LOP3.LUT R10, R11, 0xf000f0, RZ, 0xc0, !PT ;  /* 0x00f000f00b0a7812 */ /* 0x000fe400078ec0ff */
[----:B------:R-:W-:-:S02]  /*4690*/  SHF.R.U32.HI R36, RZ, 0x8, R11 ;  /* 0x00000008ff247819 */ /* 0x000fc4000001160b */
[----:B------:R-:W-:Y:S02]  /*46a0*/  LOP3.LUT R12, R34, 0xf000f0, RZ, 0xc0, !PT ;  /* 0x00f000f0220c7812 */ /* 0x000fe400078ec0ff */
[----:B------:R-:W-:Y:S02]  /*46b0*/  SHF.R.U32.HI R8, RZ, 0x8, R8 ;  /* 0x00000008ff087819 */ /* 0x000fe40000011608 */
[----:B------:R-:W-:Y:S02]  /*46c0*/  SHF.R.U32.HI R4, RZ, 0x8, R9 ;  /* 0x00000008ff047819 */ /* 0x000fe40000011609 */
[----:B------:R-:W-:Y:S02]  /*46d0*/  LOP3.LUT R2, R9, 0xf000f, RZ, 0xc0, !PT ;  /* 0x000f000f09027812 */ /* 0x000fe400078ec0ff */
[----:B------:R-:W-:Y:S02]  /*46e0*/  LOP3.LUT R9, R0, 0x64006400, RZ, 0xfc, !PT ;  /* 0x6400640000097812 */ /* 0x000fe400078efcff */
[----:B------:R-:W-:-:S02]  /*46f0*/  LOP3.LUT R15, R10, 0x64006400, RZ, 0xfc, !PT ;  /* 0x640064000a0f7812 */ /* 0x000fc400078efcff */
[----:B------:R-:W-:Y:S01]  /*4700*/  LOP3.LUT R14, R36, 0xf000f0, RZ, 0xc0, !PT ;  /* 0x00f000f0240e7812 */ /* 0x000fe200078ec0ff */
[-C--:B------:R-:W-:Y:S01]  /*4710*/  HFMA2 R18, R9, R22.reuse.H1_H1, -72, -72 ;  /* 0xd480d48009127431 */ /* 0x080fe20000060016 */
[----:B------:R-:W-:Y:S01]  /*4720*/  LOP3.LUT R33, R12, 0x64006400, RZ, 0xfc, !PT ;  /* 0x640064000c217812 */ /* 0x000fe200078efcff */
[----:B------:R-:W-:Y:S01]  /*4730*/  HFMA2 R15, R15, R22.H1_H1, -72, -72 ;  /* 0xd480d4800f0f7431 */ /* 0x000fe20000060016 */
        /* <DEDUP_REMOVED lines=125> */
.L_x_4411:
[----:B------:R-:W-:Y:S01]  /*4f10*/  MOV R16, R32 ;  /* 0x0000002000107202 */ /* 0x000fe20000000f00 */
[----:B------:R-:W-:Y:S01]  /*4f20*/  IMAD.WIDE R34, R21, 0x4, R6 ;  /* 0x0000000415227825 */ /* 0x000fe200078e0206 */
[----:B------:R-:W-:Y:S06]  /*4f30*/  @P1 BRA `(.L_x_4404) ;  /* 0x0000000400681947 */ /* 0x000fec0003800000 */
[----:B------:R-:W0:Y:S01]  /*4f40*/  LDS.64 R2, [UR5+0x70] ;  /* 0x00007005ff027984 */ /* 0x000e220008000a00 */
[--C-:B------:R-:W-:Y:S02]  /*4f50*/  HADD2.F32 R0, -RZ, R36.reuse.H0_H0 ;  /* 0x20000024ff007230 */ /* 0x100fe40000004100 */
        /* <DEDUP_REMOVED lines=13> */
[----:B------:R-:W-:-:S02]  /*5030*/  HADD2.F32 R31, -RZ, R19.H0_H0 ;  /* 0x20000013ff1f7230 */ /* 0x000fc40000004100 */
[-C--:B------:R-:W-:Y:S01]  /*5040*/  FFMA.FTZ R2, R32, R10.reuse, R43 ;  /* 0x0000000a20027223 */ /* 0x080fe2000001002b */
[----:B------:R-:W-:Y:S02]  /*5050*/  HADD2.F32 R32, -RZ, R37.H1_H1 ;  /* 0x30000025ff207230 */ /* 0x000fe40000004100 */
[-C--:B------:R-:W-:Y:S01]  /*5060*/  FFMA.FTZ R3, R3, R11.reuse, RZ ;  /* 0x0000000b03037223 */ /* 0x080fe200000100ff */
[----:B------:R-:W-:Y:S01]  /*5070*/  FFMA.FTZ R11, R4, R11, RZ ;  /* 0x0000000b040b7223 */ /* 0x000fe200000100ff */
[----:B------:R-:W-:Y:S02]  /*5080*/  HADD2.F32 R4, -RZ, R33.H1_H1 ;  /* 0x30000021ff047230 */ /* 0x000fe40000004100 */
[----:B------:R-:W-:Y:S02]  /*5090*/  HADD2.F32 R33, -RZ, R18.H0_H0 ;  /* 0x20000012ff217230 */ /* 0x000fe40000004100 */
[----:B------:R-:W-:Y:S02]  /*50a0*/  HADD2.F32 R37, -RZ, R17.H0_H0 ;  /* 0x20000011ff257230 */ /* 0x000fe40000004100 */
[-C--:B------:R-:W-:Y:S01]  /*50b0*/  FFMA.FTZ R4, R4, R10.reuse, R3 ;  /* 0x0000000a04047223 */ /* 0x080fe20000010003 */
[----:B------:R-:W-:Y:S01]  /*50c0*/  FFMA.FTZ R10, R32, R10, R11 ;  /* 0x0000000a200a7223 */ /* 0x000fe2000001000b */
[----:B------:R-:W-:Y:S01]  /*50d0*/  FFMA.FTZ R11, R33, R9, R2 ;  /* 0x00000009210b7223 */ /* 0x000fe20000010002 */
[----:B------:R-:W-:-:S02]  /*50e0*/  HADD2.F32 R33, -RZ, R15.H0_H0 ;  /* 0x2000000fff217230 */ /* 0x000fc40000004100 */
[-C--:B------:R-:W-:Y:S01]  /*50f0*/  FFMA.FTZ R3, R31, R9.reuse, R0 ;  /* 0x000000091f037223 */ /* 0x080fe20000010000 */
        /* <DEDUP_REMOVED lines=35> */
[----:B------:R-:W-:Y:S02]  /*5330*/  HADD2.F32 R13, -RZ, R13.H1_H1 ;  /* 0x3000000dff0d7230 */ /* 0x000fe40000004100 */
        /* <DEDUP_REMOVED lines=26> */
.L_x_4404:
[----:B------:R-:W0:Y:S02]  /*54e0*/  LDCU UR5, c[0x0][0x3dc] ;  /* 0x00007b80ff0577ac */ /* 0x000e240008000800 */
[----:B0-----:R-:W-:-:S04]  /*54f0*/  VIMNMX R3, PT, PT, R20, UR5, PT ;  /* 0x0000000514037c48 */ /* 0x001fc8000bfe0100 */
[----:B------:R-:W-:-:S13]  /*5500*/  ISETP.GT.AND P0, PT, R3, R16, PT ;  /* 0x000000100300720c */ /* 0x000fda0003f04270 */
[----:B------:R-:W-:Y:S05]  /*5510*/  @!P0 BRA `(.L_x_4412) ;  /* 0x0000000c00308947 */ /* 0x000fea0003800000 */
[----:B------:R-:W-:Y:S01]  /*5520*/  VIMNMX.U32 R3, PT, PT, R20, UR5, PT ;  /* 0x0000000514037c48 */ /* 0x000fe2000bfe0000 */
[----:B------:R-:W-:-:S12]  /*5530*/  UIADD3 UR4, UPT, UPT, UR4, 0x40, URZ ;  /* 0x0000004004047890 */ /* 0x000fd8000fffe0ff */
.L_x_4415:
[----:B------:R-:W2:Y:S01]  /*5540*/  LDG.E.128.CONSTANT R8, desc[UR8][R34.64] ;  /* 0x0000000822087981 */ /* 0x000ea2000c1e9d00 */
[----:B------:R-:W-:Y:S01]  /*5550*/  HFMA2 R45, -RZ, RZ, 0, 0.0625 ;  /* 0x00002c00ff2d7431 */ /* 0x000fe200000001ff */
[----:B------:R-:W-:Y:S02]  /*5560*/  MOV R20, 0x3400 ;  /* 0x0000340000147802 */ /* 0x000fe40000000f00 */
[----:B------:R-:W-:Y:S02]  /*5570*/  ISETP.NE.AND P0, PT, R5, RZ, PT ;  /* 0x000000ff0500720c */ /* 0x000fe40003f05270 */
[----:B------:R-:W-:Y:S02]  /*5580*/  MOV R0, 0x2400 ;  /* 0x0000240000007802 */ /* 0x000fe40000000f00 */
[C---:B--2---:R-:W-:Y:S02]  /*5590*/  LOP3.LUT R12, R9.reuse, 0x30003, RZ, 0xc0, !PT ;  /* 0x00030003090c7812 */ /* 0x044fe400078ec0ff */
[----:B------:R-:W-:-:S02]  /*55a0*/  LOP3.LUT R6, R9, 0xc000c, RZ, 0xc0, !PT ;  /* 0x000c000c09067812 */ /* 0x000fc400078ec0ff */
[C---:B------:R-:W-:Y:S02]  /*55b0*/  LOP3.LUT R17, R9.reuse, 0x300030, RZ, 0xc0, !PT ;  /* 0x0030003009117812 */ /* 0x040fe400078ec0ff */
[----:B------:R-:W-:Y:S02]  /*55c0*/  LOP3.LUT R38, R9, 0xc000c0, RZ, 0xc0, !PT ;  /* 0x00c000c009267812 */ /* 0x000fe400078ec0ff */
[----:B------:R-:W-:Y:S02]  /*55d0*/  SHF.R.U32.HI R9, RZ, 0x8, R9 ;  /* 0x00000008ff097819 */ /* 0x000fe40000011609 */
[----:B------:R-:W-:Y:S02]  /*55e0*/  LOP3.LUT R19, R11, 0xc000c, RZ, 0xc0, !PT ;  /* 0x000c000c0b137812 */ /* 0x000fe400078ec0ff */
[----:B------:R-:W-:Y:S02]  /*55f0*/  LOP3.LUT R7, R6, 0x64006400, RZ, 0xfc, !PT ;  /* 0x6400640006077812 */ /* 0x000fe400078efcff */
[----:B------:R-:W-:-:S02]  /*5600*/  LOP3.LUT R6, R9, 0xc000c, RZ, 0xc0, !PT ;  /* 0x000c000c09067812 */ /* 0x000fc400078ec0ff */
[C---:B------:R-:W-:Y:S01]  /*5610*/  LOP3.LUT R15, R11.reuse, 0x30003, RZ, 0xc0, !PT ;  /* 0x000300030b0f7812 */ /* 0x040fe200078ec0ff */
[----:B------:R-:W-:Y:S01]  /*5620*/  HFMA2 R36, R7, R20.H0_H0, -258, -258 ;  /* 0xdc08dc0807247431 */ /* 0x000fe20000040014 */
[C---:B------:R-:W-:Y:S02]  /*5630*/  LOP3.LUT R46, R11.reuse, 0x300030, RZ, 0xc0, !PT ;  /* 0x003000300b2e7812 */ /* 0x040fe400078ec0ff */
[----:B------:R-:W-:Y:S02]  /*5640*/  LOP3.LUT R41, R11, 0xc000c0, RZ, 0xc0, !PT ;  /* 0x00c000c00b297812 */ /* 0x000fe400078ec0ff */
[C---:B------:R-:W-:Y:S02]  /*5650*/  LOP3.LUT R13, R8.reuse, 0x30003, RZ, 0xc0, !PT ;  /* 0x00030003080d7812 */ /* 0x040fe400078ec0ff */
[C---:B------:R-:W-:Y:S02]  /*5660*/  LOP3.LUT R2, R8.reuse, 0xc000c, RZ, 0xc0, !PT ;  /* 0x000c000c08027812 */ /* 0x040fe400078ec0ff */
[----:B------:R-:W-:-:S02]  /*5670*/  LOP3.LUT R4, R8, 0x300030, RZ, 0xc0, !PT ;  /* 0x0030003008047812 */ /* 0x000fc400078ec0ff */
[----:B------:R-:W-:Y:S02]  /*5680*/  LOP3.LUT R39, R8, 0xc000c0, RZ, 0xc0, !PT ;  /* 0x00c000c008277812 */ /* 0x000fe400078ec0ff */
[C---:B------:R-:W-:Y:S02]  /*5690*/  LOP3.LUT R14, R10.reuse, 0x30003, RZ, 0xc0, !PT ;  /* 0x000300030a0e7812 */ /* 0x040fe400078ec0ff */
[C---:B------:R-:W-:Y:S02]  /*56a0*/  LOP3.LUT R18, R10.reuse, 0xc000c, RZ, 0xc0, !PT ;  /* 0x000c000c0a127812 */ /* 0x040fe400078ec0ff */
[C---:B------:R-:W-:Y:S02]  /*56b0*/  LOP3.LUT R42, R10.reuse, 0x300030, RZ, 0xc0, !PT ;  /* 0x003000300a2a7812 */ /* 0x040fe400078ec0ff */
[----:B------:R-:W-:Y:S02]  /*56c0*/  LOP3.LUT R40, R10, 0xc000c0, RZ, 0xc0, !PT ;  /* 0x00c000c00a287812 */ /* 0x000fe400078ec0ff */
[----:B------:R-:W-:-:S02]  /*56d0*/  SHF.R.U32.HI R11, RZ, 0x8, R11 ;  /* 0x00000008ff0b7819 */ /* 0x000fc4000001160b */
[----:B------:R-:W-:Y:S02]  /*56e0*/  LOP3.LUT R43, R19, 0x64006400, RZ, 0xfc, !PT ;  /* 0x64006400132b7812 */ /* 0x000fe400078efcff */
[----:B------:R-:W-:Y:S02]  /*56f0*/  SHF.R.U32.HI R8, RZ, 0x8, R8 ;  /* 0x00000008ff087819 */ /* 0x000fe40000011608 */
[----:B------:R-:W-:Y:S01]  /*5700*/  SHF.R.U32.HI R10, RZ, 0x8, R10 ;  /* 0x00000008ff0a7819 */ /* 0x000fe2000001160a */
        /* <DEDUP_REMOVED lines=121> */
.L_x_4413:
        /* <DEDUP_REMOVED lines=46> */
.L_x_4414:
[----:B------:R-:W0:Y:S01]  /*6180*/  LDC R21, c[0x0][0x3ac] ;  /* 0x0000eb00ff157b82 */ /* 0x000e220000000800 */
[----:B------:R-:W-:Y:S01]  /*6190*/  IADD3 R16, PT, PT, R16, 0x10, RZ ;  /* 0x0000001010107810 */ /* 0x000fe20007ffe0ff */
[----:B------:R-:W-:-:S03]  /*61a0*/  UIADD3 UR4, UPT, UPT, UR4, 0x20, URZ ;  /* 0x0000002004047890 */ /* 0x000fc6000fffe0ff */
[----:B------:R-:W-:Y:S01]  /*61b0*/  ISETP.GE.AND P0, PT, R16, R3, PT ;  /* 0x000000031000720c */ /* 0x000fe20003f06270 */
[----:B0-----:R-:W-:-:S12]  /*61c0*/  IMAD.WIDE R34, R21, 0x4, R34 ;  /* 0x0000000415227825 */ /* 0x001fd800078e0222 */
[----:B------:R-:W-:Y:S05]  /*61d0*/  @!P0 BRA `(.L_x_4415) ;  /* 0xfffffff000d88947 */ /* 0x000fea000383ffff */
.L_x_4412:
        /* <DEDUP_REMOVED lines=19> */
.L_x_4419:
[----:B------:R-:W0:Y:S02]  /*6310*/  LDS R2, [R0] ;  /* 0x0000000000027984 */ /* 0x000e240000000800 */
[----:B0-----:R-:W-:-:S05]  /*6320*/  HADD2 R3, R2, R26 ;  /* 0x0000001a02037230 */ /* 0x001fca0000000000 */
[----:B------:R-:W0:Y:S02]  /*6330*/  ATOMS.CAST.SPIN P1, [R0], R2, R3 ;  /* 0x000000020000758d */ /* 0x000e240001820003 */
[----:B0-----:R-:W-:Y:S05]  /*6340*/  @!P1 BRA `(.L_x_4419) ;  /* 0xfffffffc00f09947 */ /* 0x001fea000383ffff */
[----:B------:R-:W-:Y:S05]  /*6350*/  BRA `(.L_x_4417) ;  /* 0x00000000000c7947 */ /* 0x000fea0003800000 */
.L_x_4418:
[----:B------:R-:W2:Y:S02]  /*6360*/  LD.E R0, desc[UR8][R4.64] ;  /* 0x0000000804007980 */ /* 0x000ea4000c101900 */
[----:B--2---:R-:W-:-:S05]  /*6370*/  IADD3 R3, PT, PT, R26, R0, RZ ;  /* 0x000000001a037210 */ /* 0x004fca0007ffe0ff */
[----:B------:R0:W-:Y:S02]  /*6380*/  ST.E desc[UR8][R4.64], R3 ;  /* 0x0000000304007985 */ /* 0x0001e4000c101908 */
.L_x_4417:
[----:B------:R-:W-:Y:S05]  /*6390*/  BSYNC.RECONVERGENT B0 ;  /* 0x0000000000007941 */ /* 0x000fea0003800200 */
.L_x_4416:
[----:B------:R1:W-:Y:S01]  /*63a0*/  ATOM.E.ADD.F16x2.RN.STRONG.GPU P1, RZ, desc[UR8][R4.64+0x4], R27 ;  /* 0x8000041b04ff79a2 */ /* 0x0003e2000c12e108 */
[----:B------:R-:W-:Y:S04]  /*63b0*/  BSSY.RECONVERGENT B0, `(.L_x_4420) ;  /* 0x000000e000007945 */ /* 0x000fe80003800200 */
[----:B-1----:R-:W-:Y:S05]  /*63c0*/  @P1 BRA `(.L_x_4421) ;  /* 0x0000000000301947 */ /* 0x002fea0003800000 */
[----:B------:R-:W1:Y:S02]  /*63d0*/  QSPC.E.S P1, RZ, [R4+0x4] ;  /* 0x0000040004ff73aa */ /* 0x000e640000020500 */
[----:B-1----:R-:W-:Y:S05]  /*63e0*/  @!P1 BRA `(.L_x_4422) ;  /* 0x00000000001c9947 */ /* 0x002fea0003800000 */
[----:B------:R-:W-:-:S04]  /*63f0*/  MOV R2, R4 ;  /* 0x0000000400027202 */ /* 0x000fc80000000f00 */
[----:B------:R-:W-:-:S07]  /*6400*/  MOV R0, R2 ;  /* 0x0000000200007202 */ /* 0x000fce0000000f00 */
.L_x_4423:
[----:B------:R-:W0:Y:S02]  /*6410*/  LDS R2, [R0+0x4] ;  /* 0x0000040000027984 */ /* 0x000e240000000800 */
[----:B0-----:R-:W-:-:S05]  /*6420*/  HFMA2 R3, R2, 1, 1, R27 ;  /* 0x3c003c0002037831 */ /* 0x001fca000000001b */
[----:B------:R-:W0:Y:S02]  /*6430*/  ATOMS.CAST.SPIN P1, [R0+0x4], R2, R3 ;  /* 0x000004020000758d */ /* 0x000e240001820003 */
[----:B0-----:R-:W-:Y:S05]  /*6440*/  @!P1 BRA `(.L_x_4423) ;  /* 0xfffffffc00f09947 */ /* 0x001fea000383ffff */
[----:B------:R-:W-:Y:S05]  /*6450*/  BRA `(.L_x_4421) ;  /* 0x00000000000c7947 */ /* 0x000fea0003800000 */
.L_x_4422:
[----:B------:R-:W0:Y:S02]  /*6460*/  LD.E R0, desc[UR8][R4.64+0x4] ;  /* 0x0000040804007980 */ /* 0x000e24000c101900 */
[----:B0-----:R-:W-:-:S05]  /*6470*/  IADD3 R3, PT, PT, R27, R0, RZ ;  /* 0x000000001b037210 */ /* 0x001fca0007ffe0ff */
[----:B------:R1:W-:Y:S02]  /*6480*/  ST.E desc[UR8][R4.64+0x4], R3 ;  /* 0x0000040304007985 */ /* 0x0003e4000c101908 */
.L_x_4421:
[----:B------:R-:W-:Y:S05]  /*6490*/  BSYNC.RECONVERGENT B0 ;  /* 0x0000000000007941 */ /* 0x000fea0003800200 */
.L_x_4420:
        /* <DEDUP_REMOVED lines=9> */
.L_x_4427:
[----:B------:R-:W0:Y:S02]  /*6530*/  LDS R2, [R0] ;  /* 0x0000000000027984 */ /* 0x000e240000000800 */
[----:B0-----:R-:W-:-:S05]  /*6540*/  HADD2 R3, R2, R28 ;  /* 0x0000001c02037230 */ /* 0x001fca0000000000 */
[----:B------:R-:W0:Y:S02]  /*6550*/  ATOMS.CAST.SPIN P0, [R0], R2, R3 ;  /* 0x000000020000758d */ /* 0x000e240001800003 */
[----:B0-----:R-:W-:Y:S05]  /*6560*/  @!P0 BRA `(.L_x_4427) ;  /* 0xfffffffc00f08947 */ /* 0x001fea000383ffff */
[----:B------:R-:W-:Y:S05]  /*6570*/  BRA `(.L_x_4425) ;  /* 0x00000000000c7947 */ /* 0x000fea0003800000 */
.L_x_4426:
[----:B------:R-:W2:Y:S02]  /*6580*/  LD.E R0, desc[UR8][R4.64] ;  /* 0x0000000804007980 */ /* 0x000ea4000c101900 */
[----:B--2---:R-:W-:-:S05]  /*6590*/  IADD3 R3, PT, PT, R28, R0, RZ ;  /* 0x000000001c037210 */ /* 0x004fca0007ffe0ff */
[----:B------:R0:W-:Y:S02]  /*65a0*/  ST.E desc[UR8][R4.64], R3 ;  /* 0x0000000304007985 */ /* 0x0001e4000c101908 */
.L_x_4425:
[----:B------:R-:W-:Y:S05]  /*65b0*/  BSYNC.RECONVERGENT B0 ;  /* 0x0000000000007941 */ /* 0x000fea0003800200 */
.L_x_4424:
[----:B------:R1:W-:Y:S02]  /*65c0*/  ATOM.E.ADD.F16x2.RN.STRONG.GPU P0, RZ, desc[UR8][R4.64+0x4], R29 ;  /* 0x8000041d04ff79a2 */ /* 0x0003e4000c10e108 */
[----:B-1----:R-:W-:Y:S05]  /*65d0*/  @P0 EXIT ;  /* 0x000000000000094d */ /* 0x002fea0003800000 */
[----:B------:R-:W1:Y:S02]  /*65e0*/  QSPC.E.S P0, RZ, [R4+0x4] ;  /* 0x0000040004ff73aa */ /* 0x000e640000000500 */
[----:B-1----:R-:W-:Y:S05]  /*65f0*/  @!P0 BRA `(.L_x_4428) ;  /* 0x00000000001c8947 */ /* 0x002fea0003800000 */
[----:B------:R-:W-:-:S04]  /*6600*/  MOV R2, R4 ;  /* 0x0000000400027202 */ /* 0x000fc80000000f00 */
[----:B------:R-:W-:-:S07]  /*6610*/  MOV R0, R2 ;  /* 0x0000000200007202 */ /* 0x000fce0000000f00 */
.L_x_4429:
[----:B------:R-:W0:Y:S02]  /*6620*/  LDS R2, [R0+0x4] ;  /* 0x0000040000027984 */ /* 0x000e240000000800 */
[----:B0-----:R-:W-:-:S05]  /*6630*/  HFMA2 R3, R2, 1, 1, R29 ;  /* 0x3c003c0002037831 */ /* 0x001fca000000001d */
[----:B------:R-:W0:Y:S02]  /*6640*/  ATOMS.CAST.SPIN P0, [R0+0x4], R2, R3 ;  /* 0x000004020000758d */ /* 0x000e240001800003 */
[----:B0-----:R-:W-:Y:S05]  /*6650*/  @!P0 BRA `(.L_x_4429) ;  /* 0xfffffffc00f08947 */ /* 0x001fea000383ffff */
[----:B------:R-:W-:Y:S05]  /*6660*/  EXIT ;  /* 0x000000000000794d */ /* 0x000fea0003800000 */
.L_x_4428:
[----:B------:R-:W0:Y:S02]  /*6670*/  LD.E R0, desc[UR8][R4.64+0x4] ;  /* 0x0000040804007980 */ /* 0x000e24000c101900 */
[----:B0-----:R-:W-:-:S05]  /*6680*/  IADD3 R3, PT, PT, R29, R0, RZ ;  /* 0x000000001d037210 */ /* 0x001fca0007ffe0ff */
[----:B------:R-:W-:Y:S01]  /*6690*/  ST.E desc[UR8][R4.64+0x4], R3 ;  /* 0x0000040304007985 */ /* 0x000fe2000c101908 */
[----:B------:R-:W-:Y:S05]  /*66a0*/  EXIT ;  /* 0x000000000000794d */ /* 0x000fea0003800000 */
.L_x_4430:
        /* <DEDUP_REMOVED lines=13> */
.L_x_5343:


//--------------------- .text._Z23gemm_half_q_half_kernelILi2ELi172ELb1ELb0ELi32EEvPK6__halfPKjS4_S2_PS0_iiiiPKtS7_iiiiiibS2_i --------------------------
	.section	.text._Z23gemm_half_q_half_kernelILi2ELi172ELb1ELb0ELi32EEvPK6__halfPKjS4_S2_PS0_iiiiPKtS7_iiiiiibS2_i,"ax",@progbits
	.align	128
        .global         _Z23gemm_half_q_half_kernelILi2ELi172ELb1ELb0ELi32EEvPK6__halfPKjS4_S2_PS0_iiiiPKtS7_iiiiiibS2_i
        .type           _Z23gemm_half_q_half_kernelILi2ELi172ELb1ELb0ELi32EEvPK6__halfPKjS4_S2_PS0_iiiiPKtS7_iiiiiibS2_i,@function
        .size           _Z23gemm_half_q_half_kernelILi2ELi172ELb1ELb0ELi32EEvPK6__halfPKjS4_S2_PS0_iiiiPKtS7_iiiiiibS2_i,(.L_x_5344 - _Z23gemm_half_q_half_kernelILi2ELi172ELb1ELb0ELi32EEvPK6__halfPKjS4_S2_PS0_iiiiPKtS7_iiiiiibS2_i)
        .other          _Z23gemm_half_q_half_kernelILi2ELi172ELb1ELb0ELi32EEvPK6__halfPKjS4_S2_PS0_iiiiPKtS7_iiiiiibS2_i,@"STO_CUDA_ENTRY STV_DEFAULT"
_Z23gemm_half_q_half_kernelILi2ELi172ELb1ELb0ELi32EEvPK6__halfPKjS4_S2_PS0_iiiiPKtS7_iiiiiibS2_i:
.text._Z23gemm_half_q_half_kernelILi2ELi172ELb1ELb0ELi32EEvPK6__halfPKjS4_S2_PS0_iiiiPKtS7_iiiiiibS2_i:
        /* <DEDUP_REMOVED lines=64> */
.L_x_4436:
        /* <DEDUP_REMOVED lines=32> */
.L_x_4435:
        /* <DEDUP_REMOVED lines=20> */
.L_x_4437:
[----:B------:R-:W-:-:S13]  /*0740*/  ISETP.EQ.AND P2, PT, R16, RZ, PT ;  /* 0x000000ff1000720c */ /* 0x000fda0003f42270 */
[----:B------:R-:W-:Y:S05]  /*0750*/  @!P0 BRA P2, `(.L_x_4432) ;  /* 0x0000000400788947 */ /* 0x000fea0001000000 */
.L_x_4434:
        /* <DEDUP_REMOVED lines=12> */
.L_x_4433:
        /* <DEDUP_REMOVED lines=16> */
.L_x_4440:
        /* <DEDUP_REMOVED lines=32> */
.L_x_4439:
        /* <DEDUP_REMOVED lines=21> */
.L_x_4441:
[----:B------:R-:W-:-:S13]  /*0c70*/  ISETP.NE.OR P0, PT, R16, RZ, P0 ;  /* 0x000000ff1000720c */ /* 0x000fda0000705670 */
[----:B------:R-:W-:Y:S05]  /*0c80*/  @!P0 BRA `(.L_x_4432) ;  /* 0x00000000002c8947 */ /* 0x000fea0003800000 */
.L_x_4438:
        /* <DEDUP_REMOVED lines=11> */
.L_x_4432:
[----:B------:R-:W-:Y:S05]  /*0d40*/  BSYNC.RECONVERGENT B0 ;  /* 0x0000000000007941 */ /* 0x000fea0003800200 */
.L_x_4431:
        /* <DEDUP_REMOVED lines=21> */
.L_x_4445:
        /* <DEDUP_REMOVED lines=15> */
.L_x_4444:
        /* <DEDUP_REMOVED lines=12> */
.L_x_4446:
[----:B------:R-:W-:-:S13]  /*1050*/  ISETP.NE.OR P0, PT, R16, RZ, P0 ;  /* 0x000000ff1000720c */ /* 0x000fda0000705670 */
[----:B------:R-:W-:Y:S05]  /*1060*/  @!P0 BRA `(.L_x_4442) ;  /* 0x00000000001c8947 */ /* 0x000fea0003800000 */
.L_x_4443:
[----:B0-----:R-:W0:Y:S02]  /*1070*/  LDC.64 R6, c[0x0][0x3a0] ;  /* 0x0000e800ff067b82 */ /* 0x001e240000000a00 */
.L_x_4447:
[----:B0-----:R-:W-:Y:S01]  /*1080*/  IMAD.WIDE R8, R4, 0x2, R6 ;  /* 0x0000000204087825 */ /* 0x001fe200078e0206 */
[----:B------:R-:W-:Y:S02]  /*1090*/  IADD3 R16, PT, PT, R16, 0x1, RZ ;  /* 0x0000000110107810 */ /* 0x000fe40007ffe0ff */
[----:B------:R-:W-:Y:S02]  /*10a0*/  IADD3 R4, PT, PT, R4, R39, RZ ;  /* 0x0000002704047210 */ /* 0x000fe40007ffe0ff */
[----:B------:R1:W-:Y:S01]  /*10b0*/  STG.E.64 desc[UR8][R8.64], RZ ;  /* 0x000000ff08007986 */ /* 0x0003e2000c101b08 */
[----:B------:R-:W-:-:S13]  /*10c0*/  ISETP.NE.AND P0, PT, R16, RZ, PT ;  /* 0x000000ff1000720c */ /* 0x000fda0003f05270 */
[----:B-1----:R-:W-:Y:S05]  /*10d0*/  @P0 BRA `(.L_x_4447) ;  /* 0xfffffffc00e80947 */ /* 0x002fea000383ffff */
.L_x_4442:
        /* <DEDUP_REMOVED lines=20> */
.L_x_4449:
        /* <DEDUP_REMOVED lines=42> */
.L_x_4448:
        /* <DEDUP_REMOVED lines=20> */
.L_x_4450:
        /* <DEDUP_REMOVED lines=8> */
.L_x_4451:
        /* <DEDUP_REMOVED lines=8> */
.L_x_4452:
        /* <DEDUP_REMOVED lines=8> */
.L_x_4453:
        /* <DEDUP_REMOVED lines=8> */
.L_x_4454:
        /* <DEDUP_REMOVED lines=372> */
.L_x_4456:
        /* <DEDUP_REMOVED lines=125> */
.L_x_4457:
        /* <DEDUP_REMOVED lines=190> */
.L_x_4458:
        /* <DEDUP_REMOVED lines=132> */
.L_x_4459:
        /* <DEDUP_REMOVED lines=93> */
.L_x_4460:
        /* <DEDUP_REMOVED lines=91> */
.L_x_4461:
        /* <DEDUP_REMOVED lines=92> */
.L_x_4462:
        /* <DEDUP_REMOVED lines=93> */
.L_x_4455:
[----:B-1----:R-:W-:-:S04]  /*6240*/  VIMNMX R0, PT, PT, R38, UR12, PT ;  /* 0x0000000c26007c48 */ /* 0x002fc8000bfe0100 */
[----:B------:R-:W-:-:S13]  /*6250*/  ISETP.GT.AND P0, PT, R0, R5, PT ;  /* 0x000000050000720c */ /* 0x000fda0003f04270 */
[----:B------:R-:W-:Y:S05]  /*6260*/  @!P0 BRA `(.L_x_4463) ;  /* 0x0000001c00508947 */ /* 0x000fea0003800000 */
[----:B------:R-:W-:Y:S02]  /*6270*/  MOV R6, R20 ;  /* 0x0000001400067202 */ /* 0x000fe40000000f00 */
[----:B------:R-:W-:Y:S02]  /*6280*/  MOV R7, R21 ;  /* 0x0000001500077202 */ /* 0x000fe40000000f00 */
[----:B------:R-:W-:-:S07]  /*6290*/  VIMNMX.U32 R0, PT, PT, R38, UR12, PT ;  /* 0x0000000c26007c48 */ /* 0x000fce000bfe0000 */
.L_x_4468:
        /* <DEDUP_REMOVED lines=190> */
.L_x_4464:
        /* <DEDUP_REMOVED lines=45> */
.L_x_4465:
        /* <DEDUP_REMOVED lines=177> */
.L_x_4466:
        /* <DEDUP_REMOVED lines=47> */
.L_x_4467:
[----:B------:R-:W-:Y:S01]  /*7f50*/  IADD3 R5, PT, PT, R5, 0x20, RZ ;  /* 0x0000002005057810 */ /* 0x000fe20007ffe0ff */
[----:B------:R-:W-:Y:S01]  /*7f60*/  UIADD3 UR4, UPT, UPT, UR4, 0x40, URZ ;  /* 0x0000004004047890 */ /* 0x000fe2000fffe0ff */
[----:B------:R-:W-:Y:S02]  /*7f70*/  IMAD.WIDE R6, R39, 0x4, R2 ;  /* 0x0000000427067825 */ /* 0x000fe400078e0202 */
[----:B------:R-:W-:-:S13]  /*7f80*/  ISETP.GE.AND P0, PT, R5, R0, PT ;  /* 0x000000000500720c */ /* 0x000fda0003f06270 */
[----:B------:R-:W-:Y:S05]  /*7f90*/  @!P0 BRA `(.L_x_4468) ;  /* 0xffffffe000c08947 */ /* 0x000fea000383ffff */
[----:B------:R-:W-:-:S07]  /*7fa0*/  IMAD.WIDE R20, R39, 0x18, R30 ;  /* 0x0000001827147825 */ /* 0x000fce00078e021e */
.L_x_4463:
[----:B------:R-:W1:Y:S02]  /*7fb0*/  LDCU UR5, c[0x0][0x3d4] ;  /* 0x00007a80ff0577ac */ /* 0x000e640008000800 */
[----:B-1----:R-:W-:-:S04]  /*7fc0*/  VIMNMX R24, PT, PT, R38, UR5, PT ;  /* 0x0000000526187c48 */ /* 0x002fc8000bfe0100 */
[----:B------:R-:W-:-:S13]  /*7fd0*/  ISETP.GT.AND P0, PT, R24, R5, PT ;  /* 0x000000051800720c */ /* 0x000fda0003f04270 */
[----:B------:R-:W-:Y:S05]  /*7fe0*/  @!P0 BRA `(.L_x_4469) ;  /* 0x0000003800e88947 */ /* 0x000fea0003800000 */
.L_x_4478:
        /* <DEDUP_REMOVED lines=153> */
.L_x_4470:
        /* <DEDUP_REMOVED lines=91> */
.L_x_4471:
        /* <DEDUP_REMOVED lines=144> */
.L_x_4472:
        /* <DEDUP_REMOVED lines=91> */
.L_x_4473:
        /* <DEDUP_REMOVED lines=144> */
.L_x_4474:
        /* <DEDUP_REMOVED lines=91> */
.L_x_4475:
        /* <DEDUP_REMOVED lines=141> */
.L_x_4476:
        /* <DEDUP_REMOVED lines=93> */
.L_x_4477:
[----:B------:R-:W-:Y:S01]  /*bb30*/  IADD3 R5, PT, PT, R5, 0x20, RZ ;  /* 0x0000002005057810 */ /* 0x000fe20007ffe0ff */
[----:B------:R-:W-:Y:S01]  /*bb40*/  UIADD3 UR4, UPT, UPT, UR4, 0x40, URZ ;  /* 0x0000004004047890 */ /* 0x000fe2000fffe0ff */
[----:B------:R-:W-:Y:S02]  /*bb50*/  IMAD.WIDE R20, R39, 0x4, R6 ;  /* 0x0000000427147825 */ /* 0x000fe400078e0206 */
[----:B------:R-:W-:-:S13]  /*bb60*/  ISETP.GE.AND P0, PT, R5, R24, PT ;  /* 0x000000180500720c */ /* 0x000fda0003f06270 */
[----:B------:R-:W-:Y:S05]  /*bb70*/  @!P0 BRA `(.L_x_4478) ;  /* 0xffffffc4001c8947 */ /* 0x000fea000383ffff */
[----:B------:R-:W-:-:S07]  /*bb80*/  IMAD.WIDE R20, R39, 0x10, R8 ;  /* 0x0000001027147825 */ /* 0x000fce00078e0208 */
.L_x_4469:
[----:B------:R-:W1:Y:S02]  /*bb90*/  LDCU UR5, c[0x0][0x3d8] ;  /* 0x00007b00ff0577ac */ /* 0x000e640008000800 */
[----:B-1----:R-:W-:-:S04]  /*bba0*/  VIMNMX R38, PT, PT, R38, UR5, PT ;  /* 0x0000000526267c48 */ /* 0x002fc8000bfe0100 */
[----:B------:R-:W-:-:S13]  /*bbb0*/  ISETP.GT.AND P0, PT, R38, R5, PT ;  /* 0x000000052600720c */ /* 0x000fda0003f04270 */
[----:B------:R-:W-:Y:S05]  /*bbc0*/  @!P0 BRA `(.L_x_4479) ;  /* 0x0000001800348947 */ /* 0x000fea0003800000 */
[----:B------:R-:W-:-:S12]  /*bbd0*/  UIADD3 UR4, UPT, UPT, UR4, 0x40, URZ ;  /* 0x0000004004047890 */ /* 0x000fd8000fffe0ff */
.L_x_4482:
[----:B------:R-:W1:Y:S01]  /*bbe0*/  LDC R39, c[0x0][0x3ac] ;  /* 0x0000eb00ff277b82 */ /* 0x000e620000000800 */
[----:B------:R-:W4:Y:S01]  /*bbf0*/  LDG.E.128.CONSTANT R16, desc[UR8][R20.64] ;  /* 0x0000000814107981 */ /* 0x000f22000c1e9d00 */
[----:B-1----:R-:W-:-:S05]  /*bc00*/  IMAD.WIDE R6, R39, 0x4, R20 ;  /* 0x0000000427067825 */ /* 0x002fca00078e0214 */
[----:B0--3--:R-:W3:Y:S01]  /*bc10*/  LDG.E.128.CONSTANT R12, desc[UR8][R6.64] ;  /* 0x00000008060c7981 */ /* 0x009ee2000c1e9d00 */
[----:B------:R-:W-:-:S05]  /*bc20*/  IMAD.WIDE R2, R39, 0x4, R6 ;  /* 0x0000000427027825 */ /* 0x000fca00078e0206 */
[----:B------:R-:W3:Y:S01]  /*bc30*/  LDG.E.128.CONSTANT R8, desc[UR8][R2.64] ;  /* 0x0000000802087981 */ /* 0x000ee2000c1e9d00 */
[----:B------:R-:W-:Y:S01]  /*bc40*/  MOV R42, 0x3000 ;  /* 0x00003000002a7802 */ /* 0x000fe20000000f00 */
[----:B------:R-:W-:Y:S01]  /*bc50*/  HFMA2 R0, -RZ, RZ, 0, 0.015625 ;  /* 0x00002400ff007431 */ /* 0x000fe200000001ff */
[----:B------:R-:W-:Y:S02]  /*bc60*/  ISETP.NE.AND P0, PT, R41, RZ, PT ;  /* 0x000000ff2900720c */ /* 0x000fe40003f05270 */
[C---:B----4-:R-:W-:Y:S02]  /*bc70*/  LOP3.LUT R74, R18.reuse, 0x70007, RZ, 0xc0, !PT ;  /* 0x00070007124a7812 */ /* 0x050fe400078ec0ff */
[----:B------:R-:W-:Y:S02]  /*bc80*/  LOP3.LUT R25, R18, 0x380038, RZ, 0xc0, !PT ;  /* 0x0038003812197812 */ /* 0x000fe400078ec0ff */
[----:B------:R-:W-:Y:S02]  /*bc90*/  SHF.R.U32.HI R60, RZ, 0x6, R18 ;  /* 0x00000006ff3c7819 */ /* 0x000fe40000011612 */
[----:B------:R-:W-:-:S02]  /*bca0*/  SHF.R.U32.HI R20, RZ, 0xf, R16 ;  /* 0x0000000fff147819 */ /* 0x000fc40000011610 */
[----:B-----5:R-:W-:Y:S02]  /*bcb0*/  SHF.R.U32.HI R22, RZ, 0xf, R17 ;  /* 0x0000000fff167819 */ /* 0x020fe40000011611 */
[----:B------:R-:W-:Y:S02]  /*bcc0*/  SHF.R.U32.HI R18, RZ, 0xf, R18 ;  /* 0x0000000fff127819 */ /* 0x000fe40000011612 */
[C---:B------:R-:W-:Y:S02]  /*bcd0*/  LOP3.LUT R73, R16.reuse, 0x70007, RZ, 0xc0, !PT ;  /* 0x0007000710497812 */ /* 0x040fe400078ec0ff */
[----:B------:R-:W-:Y:S02]  /*bce0*/  LOP3.LUT R4, R16, 0x380038, RZ, 0xc0, !PT ;  /* 0x0038003810047812 */ /* 0x000fe400078ec0ff */
[----:B------:R-:W-:Y:S02]  /*bcf0*/  SHF.R.U32.HI R59, RZ, 0x6, R16 ;  /* 0x00000006ff3b7819 */ /* 0x000fe40000011610 */
[----:B------:R-:W-:-:S02]  /*bd00*/  LOP3.LUT R76, R19, 0x70007, RZ, 0xc0, !PT ;  /* 0x00070007134c7812 */ /* 0x000fc400078ec0ff */
[----:B--2---:R-:W-:Y:S02]  /*bd10*/  LOP3.LUT R26, R19, 0x380038, RZ, 0xc0, !PT ;  /* 0x00380038131a7812 */ /* 0x004fe400078ec0ff */
[--C-:B------:R-:W-:Y:S02]  /*bd20*/  SHF.R.U32.HI R62, RZ, 0x6, R19.reuse ;  /* 0x00000006ff3e7819 */ /* 0x100fe40000011613 */
[----:B------:R-:W-:Y:S02]  /*bd30*/  SHF.R.U32.HI R24, RZ, 0xf, R19 ;  /* 0x0000000fff187819 */ /* 0x000fe40000011613 */
[----:B------:R-:W-:Y:S02]  /*bd40*/  LOP3.LUT R20, R20, 0x10001, RZ, 0xc0, !PT ;  /* 0x0001000114147812 */ /* 0x000fe400078ec0ff */
        /* <DEDUP_REMOVED lines=8> */
[----:B------:R-:W-:Y:S02]  /*bdd0*/  SHF.R.U32.HI R19, RZ, 0xe, R14 ;  /* 0x0000000eff137819 */ /* 0x000fe4000001160e */
[----:B------:R-:W-:Y:S02]  /*bde0*/  LOP3.LUT R22, R22, 0x10001, RZ, 0xc0, !PT ;  /* 0x0001000116167812 */ /* 0x000fe400078ec0ff */
[----:B------:R-:W-:Y:S02]  /*bdf0*/  LOP3.LUT R18, R18, 0x10001, RZ, 0xc0, !PT ;  /* 0x0001000112127812 */ /* 0x000fe400078ec0ff */
[C---:B------:R-:W-:Y:S02]  /*be00*/  LOP3.LUT R69, R15.reuse, 0x70007, RZ, 0xc0, !PT ;  /* 0x000700070f457812 */ /* 0x040fe400078ec0ff */
[----:B------:R-:W-:Y:S02]  /*be10*/  LOP3.LUT R31, R15, 0x380038, RZ, 0xc0, !PT ;  /* 0x003800380f1f7812 */ /* 0x000fe400078ec0ff */
[----:B------:R-:W-:-:S02]  /*be20*/  SHF.R.U32.HI R68, RZ, 0x6, R15 ;  /* 0x00000006ff447819 */ /* 0x000fc4000001160f */
[----:B------:R-:W-:Y:S02]  /*be30*/  LOP3.LUT R7, R20, 0x20002, R7, 0xf8, !PT ;  /* 0x0002000214077812 */ /* 0x000fe400078ef807 */
        /* <DEDUP_REMOVED lines=11> */
[C---:B------:R-:W-:Y:S02]  /*bef0*/  LOP3.LUT R67, R14.reuse, 0x70007, RZ, 0xc0, !PT ;  /* 0x000700070e437812 */ /* 0x040fe400078ec0ff */
[----:B------:R-:W-:Y:S02]  /*bf00*/  LOP3.LUT R28, R14, 0x380038, RZ, 0xc0, !PT ;  /* 0x003800380e1c7812 */ /* 0x000fe400078ec0ff */
[----:B------:R-:W-:Y:S02]  /*bf10*/  SHF.R.U32.HI R17, RZ, 0x6, R14 ;  /* 0x00000006ff117819 */ /* 0x000fe4000001160e */
[----:B------:R-:W-:Y:S02]  /*bf20*/  LOP3.LUT R40, R24, 0x20002, R15, 0xf8, !PT ;  /* 0x0002000218287812 */ /* 0x000fe400078ef80f */
[C---:B------:R-:W-:Y:S02]  /*bf30*/  LOP3.LUT R70, R11.reuse, 0x70007, RZ, 0xc0, !PT ;  /* 0x000700070b467812 */ /* 0x040fe400078ec0ff */
[----:B------:R-:W-:-:S02]  /*bf40*/  LOP3.LUT R32, R11, 0x380038, RZ, 0xc0, !PT ;  /* 0x003800380b207812 */ /* 0x000fc400078ec0ff */
[--C-:B------:R-:W-:Y:S02]  /*bf50*/  SHF.R.U32.HI R65, RZ, 0x6, R11.reuse ;  /* 0x00000006ff417819 */ /* 0x100fe4000001160b */
[----:B------:R-:W-:Y:S02]  /*bf60*/  SHF.R.U32.HI R29, RZ, 0xd, R11 ;  /* 0x0000000dff1d7819 */ /* 0x000fe4000001160b */
[C---:B------:R-:W-:Y:S02]  /*bf70*/  LOP3.LUT R15, R9.reuse, 0x70007, RZ, 0xc0, !PT ;  /* 0x00070007090f7812 */ /* 0x040fe400078ec0ff */
[----:B------:R-:W-:Y:S02]  /*bf80*/  LOP3.LUT R24, R9, 0x380038, RZ, 0xc0, !PT ;  /* 0x0038003809187812 */ /* 0x000fe400078ec0ff */
[----:B------:R-:W-:Y:S02]  /*bf90*/  SHF.R.U32.HI R14, RZ, 0x6, R9 ;  /* 0x00000006ff0e7819 */ /* 0x000fe40000011609 */
[----:B------:R-:W-:-:S02]  /*bfa0*/  LOP3.LUT R11, R7, 0x40004, R8, 0xf8, !PT ;  /* 0x00040004070b7812 */ /* 0x000fc400078ef808 */
[----:B------:R-:W-:Y:S02]  /*bfb0*/  SHF.R.U32.HI R9, RZ, 0xd, R9 ;  /* 0x0000000dff097819 */ /* 0x000fe40000011609 */
[----:B------:R-:W-:Y:S02]  /*bfc0*/  LOP3.LUT R7, R4, 0x64006400, RZ, 0xfc, !PT ;  /* 0x6400640004077812 */ /* 0x000fe400078efcff */
[----:B------:R-:W-:Y:S02]  /*bfd0*/  LOP3.LUT R4, R59, 0x380038, RZ, 0xc0, !PT ;  /* 0x003800383b047812 */ /* 0x000fe400078ec0ff */
[----:B------:R-:W-:Y:S01]  /*bfe0*/  LOP3.LUT R9, R22, 0x40004, R9, 0xf8, !PT ;  /* 0x0004000416097812 */ /* 0x000fe200078ef809 */
[----:B------:R-:W-:Y:S01]  /*bff0*/  HFMA2 R58, R7, R42.H0_H0, -132, -132 ;  /* 0xd820d820073a7431 */ /* 0x000fe2000004002a */
[----:B------:R-:W-:Y:S02]  /*c000*/  LOP3.LUT R8, R40, 0x40004, R29, 0xf8, !PT ;  /* 0x0004000428087812 */ /* 0x000fe400078ef81d */
[----:B------:R-:W-:-:S02]  /*c010*/  LOP3.LUT R57, R21, 0x64006400, RZ, 0xfc, !PT ;  /* 0x6400640015397812 */ /* 0x000fc400078efcff */
[----:B------:R-:W-:Y:S02]  /*c020*/  LOP3.LUT R22, R61, 0x380038, RZ, 0xc0, !PT ;  /* 0x003800383d167812 */ /* 0x000fe400078ec0ff */
[----:B------:R-:W-:Y:S01]  /*c030*/  LOP3.LUT R29, R62, 0x380038, RZ, 0xc0, !PT ;  /* 0x003800383e1d7812 */ /* 0x000fe200078ec0ff */
[-C--:B------:R-:W-:Y:S01]  /*c040*/  HFMA2 R57, R57, R42.reuse.H0_H0, -132, -132 ;  /* 0xd820d82039397431 */ /* 0x080fe2000004002a */
[----:B------:R-:W-:Y:S02]  /*c050*/  LOP3.LUT R21, R4, 0x64006400, RZ, 0xfc, !PT ;  /* 0x6400640004157812 */ /* 0x000fe400078efcff */
[----:B------:R-:W-:Y:S02]  /*c060*/  LOP3.LUT R7, R6, 0x64006400, RZ, 0xfc, !PT ;  /* 0x6400640006077812 */ /* 0x000fe400078efcff */
[C---:B------:R-:W-:Y:S01]  /*c070*/  LOP3.LUT R66, R10.reuse, 0x70007, RZ, 0xc0, !PT ;  /* 0x000700070a427812 */ /* 0x040fe200078ec0ff */
[-C--:B------:R-:W-:Y:S01]  /*c080*/  HFMA2 R54, R21, R42.reuse.H0_H0, -132, -132 ;  /* 0xd820d82015367431 */ /* 0x080fe2000004002a */
[----:B------:R-:W-:Y:S01]  /*c090*/  LOP3.LUT R30, R10, 0x380038, RZ, 0xc0, !PT ;  /* 0x003800380a1e7812 */ /* 0x000fe200078ec0ff */
[----:B------:R-:W-:Y:S01]  /*c0a0*/  HFMA2 R46, R7, R42.H0_H0, -132, -132 ;  /* 0xd820d820072e7431 */ /* 0x000fe2000004002a */
[----:B------:R-:W-:-:S02]  /*c0b0*/  SHF.R.U32.HI R18, RZ, 0x6, R10 ;  /* 0x00000006ff127819 */ /* 0x000fc4000001160a */
[----:B------:R-:W-:Y:S02]  /*c0c0*/  LOP3.LUT R6, R12, 0x380038, RZ, 0xc0, !PT ;  /* 0x003800380c067812 */ /* 0x000fe400078ec0ff */
[----:B------:R-:W-:Y:S02]  /*c0d0*/  SHF.R.U32.HI R10, RZ, 0xd, R10 ;  /* 0x0000000dff0a7819 */ /* 0x000fe4000001160a */
        /* <DEDUP_REMOVED lines=16> */
[----:B------:R-:W-:Y:S02]  /*c1e0*/  LOP3.LUT R10, R27, 0x40004, R10, 0xf8, !PT ;  /* 0x000400041b0a7812 */ /* 0x000fe400078ef80a */
[----:B------:R-:W-:Y:S02]  /*c1f0*/  LOP3.LUT R6, R14, 0x380038, RZ, 0xc0, !PT ;  /* 0x003800380e067812 */ /* 0x000fe400078ec0ff */
[----:B------:R-:W-:Y:S01]  /*c200*/  LOP3.LUT R27, R26, 0x64006400, RZ, 0xfc, !PT ;  /* 0x640064001a1b7812 */ /* 0x000fe200078efcff */
[-C--:B------:R-:W-:Y:S01]  /*c210*/  HFMA2 R26, R21, R42.reuse.H0_H0, -132, -132 ;  /* 0xd820d820151a7431 */ /* 0x080fe2000004002a */
        /* <DEDUP_REMOVED lines=212> */
.L_x_4480:
        /* <DEDUP_REMOVED lines=79> */
.L_x_4481:
[----:B------:R-:W-:Y:S01]  /*d450*/  IADD3 R5, PT, PT, R5, 0x20, RZ ;  /* 0x0000002005057810 */ /* 0x000fe20007ffe0ff */
[----:B------:R-:W-:Y:S01]  /*d460*/  UIADD3 UR4, UPT, UPT, UR4, 0x40, URZ ;  /* 0x0000004004047890 */ /* 0x000fe2000fffe0ff */
[----:B------:R-:W-:Y:S02]  /*d470*/  IMAD.WIDE R20, R39, 0x4, R2 ;  /* 0x0000000427147825 */ /* 0x000fe400078e0202 */
[----:B------:R-:W-:-:S13]  /*d480*/  ISETP.GE.AND P0, PT, R5, R38, PT ;  /* 0x000000260500720c */ /* 0x000fda0003f06270 */
[----:B------:R-:W-:Y:S05]  /*d490*/  @!P0 BRA `(.L_x_4482) ;  /* 0xffffffe400d08947 */ /* 0x000fea000383ffff */
.L_x_4479:
        /* <DEDUP_REMOVED lines=19> */
.L_x_4486:
[----:B------:R-:W0:Y:S02]  /*d5d0*/  LDS R2, [R0] ;  /* 0x0000000000027984 */ /* 0x000e240000000800 */
[----:B0-----:R-:W-:-:S05]  /*d5e0*/  HADD2 R3, R2, R72 ;  /* 0x0000004802037230 */ /* 0x001fca0000000000 */
[----:B------:R-:W0:Y:S02]  /*d5f0*/  ATOMS.CAST.SPIN P1, [R0], R2, R3 ;  /* 0x000000020000758d */ /* 0x000e240001820003 */
[----:B0-----:R-:W-:Y:S05]  /*d600*/  @!P1 BRA `(.L_x_4486) ;  /* 0xfffffffc00f09947 */ /* 0x001fea000383ffff */
[----:B------:R-:W-:Y:S05]  /*d610*/  BRA `(.L_x_4484) ;  /* 0x00000000000c7947 */ /* 0x000fea0003800000 */
.L_x_4485:
[----:B------:R-:W4:Y:S02]  /*d620*/  LD.E R0, desc[UR8][R4.64] ;  /* 0x0000000804007980 */ /* 0x000f24000c101900 */
[----:B----4-:R-:W-:-:S05]  /*d630*/  IADD3 R3, PT, PT, R72, R0, RZ ;  /* 0x0000000048037210 */ /* 0x010fca0007ffe0ff */
[----:B------:R0:W-:Y:S02]  /*d640*/  ST.E desc[UR8][R4.64], R3 ;  /* 0x0000000304007985 */ /* 0x0001e4000c101908 */
.L_x_4484:
[----:B------:R-:W-:Y:S05]  /*d650*/  BSYNC.RECONVERGENT B0 ;  /* 0x0000000000007941 */ /* 0x000fea0003800200 */
.L_x_4483:
[----:B------:R1:W-:Y:S01]  /*d660*/  ATOM.E.ADD.F16x2.RN.STRONG.GPU P1, RZ, desc[UR8][R4.64+0x4], R71 ;  /* 0x8000044704ff79a2 */ /* 0x0003e2000c12e108 */
[----:B------:R-:W-:Y:S04]  /*d670*/  BSSY.RECONVERGENT B0, `(.L_x_4487) ;  /* 0x000000e000007945 */ /* 0x000fe80003800200 */
[----:B-1----:R-:W-:Y:S05]  /*d680*/  @P1 BRA `(.L_x_4488) ;  /* 0x0000000000301947 */ /* 0x002fea0003800000 */
[----:B------:R-:W1:Y:S02]  /*d690*/  QSPC.E.S P1, RZ, [R4+0x4] ;  /* 0x0000040004ff73aa */ /* 0x000e640000020500 */
[----:B-1----:R-:W-:Y:S05]  /*d6a0*/  @!P1 BRA `(.L_x_4489) ;  /* 0x00000000001c9947 */ /* 0x002fea0003800000 */
[----:B------:R-:W-:-:S04]  /*d6b0*/  MOV R2, R4 ;  /* 0x0000000400027202 */ /* 0x000fc80000000f00 */
[----:B------:R-:W-:-:S07]  /*d6c0*/  MOV R0, R2 ;  /* 0x0000000200007202 */ /* 0x000fce0000000f00 */
.L_x_4490:
[----:B------:R-:W0:Y:S02]  /*d6d0*/  LDS R2, [R0+0x4] ;  /* 0x0000040000027984 */ /* 0x000e240000000800 */
[----:B0-----:R-:W-:-:S05]  /*d6e0*/  HFMA2 R3, R2, 1, 1, R71 ;  /* 0x3c003c0002037831 */ /* 0x001fca0000000047 */
[----:B------:R-:W0:Y:S02]  /*d6f0*/  ATOMS.CAST.SPIN P1, [R0+0x4], R2, R3 ;  /* 0x000004020000758d */ /* 0x000e240001820003 */
[----:B0-----:R-:W-:Y:S05]  /*d700*/  @!P1 BRA `(.L_x_4490) ;  /* 0xfffffffc00f09947 */ /* 0x001fea000383ffff */
[----:B------:R-:W-:Y:S05]  /*d710*/  BRA `(.L_x_4488) ;  /* 0x00000000000c7947 */ /* 0x000fea0003800000 */
.L_x_4489:
[----:B------:R-:W0:Y:S02]  /*d720*/  LD.E R0, desc[UR8][R4.64+0x4] ;  /* 0x0000040804007980 */ /* 0x000e24000c101900 */
[----:B0-----:R-:W-:-:S05]  /*d730*/  IADD3 R3, PT, PT, R71, R0, RZ ;  /* 0x0000000047037210 */ /* 0x001fca0007ffe0ff */
[----:B------:R1:W-:Y:S02]  /*d740*/  ST.E desc[UR8][R4.64+0x4], R3 ;  /* 0x0000040304007985 */ /* 0x0003e4000c101908 */
.L_x_4488:
[----:B------:R-:W-:Y:S05]  /*d750*/  BSYNC.RECONVERGENT B0 ;  /* 0x0000000000007941 */ /* 0x000fea0003800200 */
.L_x_4487:
        /* <DEDUP_REMOVED lines=9> */
.L_x_4494:
[----:B------:R-:W0:Y:S02]  /*d7f0*/  LDS R2, [R0] ;  /* 0x0000000000027984 */ /* 0x000e240000000800 */
[----:B0-----:R-:W-:-:S05]  /*d800*/  HADD2 R3, R2, R118 ;  /* 0x0000007602037230 */ /* 0x001fca0000000000 */
[----:B------:R-:W0:Y:S02]  /*d810*/  ATOMS.CAST.SPIN P0, [R0], R2, R3 ;  /* 0x000000020000758d */ /* 0x000e240001800003 */
[----:B0-----:R-:W-:Y:S05]  /*d820*/  @!P0 BRA `(.L_x_4494) ;  /* 0xfffffffc00f08947 */ /* 0x001fea000383ffff */
[----:B------:R-:W-:Y:S05]  /*d830*/  BRA `(.L_x_4492) ;  /* 0x00000000000c7947 */ /* 0x000fea0003800000 */
.L_x_4493:
[----:B------:R-:W4:Y:S02]  /*d840*/  LD.E R0, desc[UR8][R4.64] ;  /* 0x0000000804007980 */ /* 0x000f24000c101900 */
[----:B----4-:R-:W-:-:S05]  /*d850*/  IADD3 R3, PT, PT, R118, R0, RZ ;  /* 0x0000000076037210 */ /* 0x010fca0007ffe0ff */
[----:B------:R0:W-:Y:S02]  /*d860*/  ST.E desc[UR8][R4.64], R3 ;  /* 0x0000000304007985 */ /* 0x0001e4000c101908 */
.L_x_4492:
[----:B------:R-:W-:Y:S05]  /*d870*/  BSYNC.RECONVERGENT B0 ;  /* 0x0000000000007941 */ /* 0x000fea0003800200 */
.L_x_4491:
[----:B------:R1:W-:Y:S02]  /*d880*/  ATOM.E.ADD.F16x2.RN.STRONG.GPU P0, RZ, desc[UR8][R4.64+0x4], R119 ;  /* 0x8000047704ff79a2 */ /* 0x0003e4000c10e108 */
[----:B-1----:R-:W-:Y:S05]  /*d890*/  @P0 EXIT ;  /* 0x000000000000094d */ /* 0x002fea0003800000 */
[----:B------:R-:W1:Y:S02]  /*d8a0*/  QSPC.E.S P0, RZ, [R4+0x4] ;  /* 0x0000040004ff73aa */ /* 0x000e640000000500 */
[----:B-1----:R-:W-:Y:S05]  /*d8b0*/  @!P0 BRA `(.L_x_4495) ;  /* 0x00000000001c8947 */ /* 0x002fea0003800000 */
[----:B------:R-:W-:-:S04]  /*d8c0*/  MOV R2, R4 ;  /* 0x0000000400027202 */ /* 0x000fc80000000f00 */
[----:B------:R-:W-:-:S07]  /*d8d0*/  MOV R0, R2 ;  /* 0x0000000200007202 */ /* 0x000fce0000000f00 */
.L_x_4496:
[----:B------:R-:W0:Y:S02]  /*d8e0*/  LDS R2, [R0+0x4] ;  /* 0x0000040000027984 */ /* 0x000e240000000800 */
[----:B0-----:R-:W-:-:S05]  /*d8f0*/  HFMA2 R3, R2, 1, 1, R119 ;  /* 0x3c003c0002037831 */ /* 0x001fca0000000077 */
[----:B------:R-:W0:Y:S02]  /*d900*/  ATOMS.CAST.SPIN P0, [R0+0x4], R2, R3 ;  /* 0x000004020000758d */ /* 0x000e240001800003 */
[----:B0-----:R-:W-:Y:S05]  /*d910*/  @!P0 BRA `(.L_x_4496) ;  /* 0xfffffffc00f08947 */ /* 0x001fea000383ffff */
[----:B------:R-:W-:Y:S05]  /*d920*/  EXIT ;  /* 0x000000000000794d */ /* 0x000fea0003800000 */
.L_x_4495:
[----:B------:R-:W0:Y:S02]  /*d930*/  LD.E R0, desc[UR8][R4.64+0x4] ;  /* 0x0000040804007980 */ /* 0x000e24000c101900 */
[----:B0-----:R-:W-:-:S05]  /*d940*/  IADD3 R3, PT, PT, R119, R0, RZ ;  /* 0x0000000077037210 */ /* 0x001fca0007ffe0ff */
[----:B------:R-:W-:Y:S01]  /*d950*/  ST.E desc[UR8][R4.64+0x4], R3 ;  /* 0x0000040304007985 */ /* 0x000fe2000c101908 */
[----:B------:R-:W-:Y:S05]  /*d960*/  EXIT ;  /* 0x000000000000794d */ /* 0x000fea0003800000 */
.L_x_4497:
        /* <DEDUP_REMOVED lines=9> */
.L_x_5344:


//--------------------- .text._Z23gemm_half_q_half_kernelILi2ELi176ELb1ELb0ELi32EEvPK6__halfPKjS4_S2_PS0_iiiiPKtS7_iiiiiibS2_i --------------------------
	.section	.text._Z23gemm_half_q_half_kernelILi2ELi176ELb1ELb0ELi32EEvPK6__halfPKjS4_S2_PS0_iiiiPKtS7_iiiiiibS2_i,"ax",@progbits
	.align	128
        .global         _Z23gemm_half_q_half_kernelILi2ELi176ELb1ELb0ELi32EEvPK6__halfPKjS4_S2_PS0_iiiiPKtS7_iiiiiibS2_i
        .type           _Z23gemm_half_q_half_kernelILi2ELi176ELb1ELb0ELi32EEvPK6__halfPKjS4_S2_PS0_iiiiPKtS7_iiiiiibS2_i,@function
        .size           _Z23gemm_half_q_half_kernelILi2ELi176ELb1ELb0ELi32EEvPK6__halfPKjS4_S2_PS0_iiiiPKtS7_iiiiiibS2_i,(.L_x_5345 - _Z23gemm_half_q_half_kernelILi2ELi176ELb1ELb0ELi32EEvPK6__halfPKjS4_S2_PS0_iiiiPKtS7_iiiiiibS2_i)
        .other          _Z23gemm_half_q_half_kernelILi2ELi176ELb1ELb0ELi32EEvPK6__halfPKjS4_S2_PS0_iiiiPKtS7_iiiiiibS2_i,@"STO_CUDA_ENTRY STV_DEFAULT"
_Z23gemm_half_q_half_kernelILi2ELi176ELb1ELb0ELi32EEvPK6__halfPKjS4_S2_PS0_iiiiPKtS7_iiiiiibS2_i:
.text._Z23gemm_half_q_half_kernelILi2ELi176ELb1ELb0ELi32EEvPK6__halfPKjS4_S2_PS0_iiiiPKtS7_iiiiiibS2_i:
        /* <DEDUP_REMOVED lines=64> */
.L_x_4503:
        /* <DEDUP_REMOVED lines=32> */
.L_x_4502:
        /* <DEDUP_REMOVED lines=20> */
.L_x_4504:
[----:B------:R-:W-:-:S13]  /*0740*/  ISETP.EQ.AND P2, PT, R16, RZ, PT ;  /* 0x000000ff1000720c */ /* 0x000fda0003f42270 */
[----:B------:R-:W-:Y:S05]  /*0750*/  @!P0 BRA P2, `(.L_x_4499) ;  /* 0x0000000400788947 */ /* 0x000fea0001000000 */
.L_x_4501:
        /* <DEDUP_REMOVED lines=12> */
.L_x_4500:
        /* <DEDUP_REMOVED lines=16> */
.L_x_4507:
        /* <DEDUP_REMOVED lines=32> */
.L_x_4506:
        /* <DEDUP_REMOVED lines=21> */
.L_x_4508:
[----:B------:R-:W-:-:S13]  /*0c70*/  ISETP.NE.OR P0, PT, R16, RZ, P0 ;  /* 0x000000ff1000720c */ /* 0x000fda0000705670 */
[----:B------:R-:W-:Y:S05]  /*0c80*/  @!P0 BRA `(.L_x_4499) ;  /* 0x00000000002c8947 */ /* 0x000fea0003800000 */
.L_x_4505:
        /* <DEDUP_REMOVED lines=11> */
.L_x_4499:
[----:B------:R-:W-:Y:S05]  /*0d40*/  BSYNC.RECONVERGENT B0 ;  /* 0x0000000000007941 */ /* 0x000fea0003800200 */
.L_x_4498:
        /* <DEDUP_REMOVED lines=21> */
.L_x_4512:
        /* <DEDUP_REMOVED lines=15> */
.L_x_4511:
        /* <DEDUP_REMOVED lines=12> */
.L_x_4513:
[----:B------:R-:W-:-:S13]  /*1050*/  ISETP.NE.OR P0, PT, R5, RZ, P0 ;  /* 0x000000ff0500720c */ /* 0x000fda0000705670 */
[----:B------:R-:W-:Y:S05]  /*1060*/  @!P0 BRA `(.L_x_4509) ;  /* 0x00000000001c8947 */ /* 0x000fea0003800000 */
.L_x_4510:
[----:B01----:R-:W0:Y:S02]  /*1070*/  LDC.64 R6, c[0x0][0x3a0] ;  /* 0x0000e800ff067b82 */ /* 0x003e240000000a00 */
.L_x_4514:
[C---:B0-----:R-:W-:Y:S01]  /*1080*/  IMAD.WIDE R8, R16.reuse, 0x2, R6 ;  /* 0x0000000210087825 */ /* 0x041fe200078e0206 */
[----:B------:R-:W-:Y:S02]  /*1090*/  IADD3 R5, PT, PT, R5, 0x1, RZ ;  /* 0x0000000105057810 */ /* 0x000fe40007ffe0ff */
[----:B------:R-:W-:Y:S02]  /*10a0*/  IADD3 R16, PT, PT, R16, R39, RZ ;  /* 0x0000002710107210 */ /* 0x000fe40007ffe0ff */
[----:B------:R2:W-:Y:S01]  /*10b0*/  STG.E.64 desc[UR8][R8.64], RZ ;  /* 0x000000ff08007986 */ /* 0x0005e2000c101b08 */
[----:B------:R-:W-:-:S13]  /*10c0*/  ISETP.NE.AND P0, PT, R5, RZ, PT ;  /* 0x000000ff0500720c */ /* 0x000fda0003f05270 */
[----:B--2---:R-:W-:Y:S05]  /*10d0*/  @P0 BRA `(.L_x_4514) ;  /* 0xfffffffc00e80947 */ /* 0x004fea000383ffff */
.L_x_4509:
        /* <DEDUP_REMOVED lines=9> */
[----:B------:R-:W1:Y:S01]  /*1170*/  LDC.64 R10, c[0x0][0x3b8] ;  /* 0x0000ee00ff0a7b82 */ /* 0x000e620000000a00 */
[----:B------:R-:W-:-:S05]  /*1180*/  SHF.L.U32 R5, R4, 0x6, RZ ;  /* 0x0000000604057819 */ /* 0x000fca00000006ff */
[----:B-1----:R-:W-:-:S05]  /*1190*/  IMAD.WIDE.U32 R4, R5, 0x2, R10 ;  /* 0x0000000205047825 */ /* 0x002fca00078e000a */
[----:B------:R1:W5:Y:S01]  /*11a0*/  LDG.E.U16.CONSTANT R12, desc[UR8][R4.64] ;  /* 0x00000008040c7981 */ /* 0x000362000c1e9500 */
[----:B0-----:R-:W-:Y:S01]  /*11b0*/  SHF.R.S32.HI R7, RZ, 0x1f, R2 ;  /* 0x0000001fff077819 */ /* 0x001fe20000011402 */
[----:B------:R-:W-:Y:S01]  /*11c0*/  UMOV UR4, URZ ;  /* 0x000000ff00047c82 */ /* 0x000fe20008000000 */
[----:B------:R-:W-:Y:S02]  /*11d0*/  SHF.L.U32 R3, R3, 0x4, RZ ;  /* 0x0000000403037819 */ /* 0x000fe400000006ff */
[----:B------:R-:W-:Y:S02]  /*11e0*/  LEA.HI R7, R7, R2, RZ, 0x3 ;  /* 0x0000000207077211 */ /* 0x000fe400078f18ff */
[----:B------:R-:W-:Y:S02]  /*11f0*/  MOV R15, R0 ;  /* 0x00000000000f7202 */ /* 0x000fe40000000f00 */
[----:B------:R-:W-:Y:S02]  /*1200*/  LOP3.LUT R3, R3, 0x10, RZ, 0xc0, !PT ;  /* 0x0000001003037812 */ /* 0x000fe400078ec0ff */
[----:B-1----:R-:W-:-:S07]  /*1210*/  SHF.R.S32.HI R13, RZ, 0x3, R7 ;  /* 0x00000003ff0d7819 */ /* 0x002fce0000011407 */
.L_x_4516:
        /* <DEDUP_REMOVED lines=42> */
.L_x_4515:
[C---:B------:R-:W-:Y:S01]  /*14c0*/  ISETP.GT.AND P0, PT, R0.reuse, UR5, PT ;  /* 0x0000000500007c0c */ /* 0x040fe2000bf04270 */
[----:B------:R-:W-:Y:S01]  /*14d0*/  HFMA2 R5, -RZ, RZ, 0, 0 ;  /* 0x00000000ff057431 */ /* 0x000fe200000001ff */
[----:B------:R-:W-:Y:S02]  /*14e0*/  SHF.R.S32.HI R3, RZ, 0x1f, R18 ;  /* 0x0000001fff037819 */ /* 0x000fe40000011412 */
[----:B01----:R-:W-:Y:S02]  /*14f0*/  CS2R R8, SRZ ;  /* 0x0000000000087805 */ /* 0x003fe4000001ff00 */
        /* <DEDUP_REMOVED lines=16> */
.L_x_4517:
        /* <DEDUP_REMOVED lines=8> */
.L_x_4518:
        /* <DEDUP_REMOVED lines=8> */
.L_x_4519:
        /* <DEDUP_REMOVED lines=8> */
.L_x_4520:
        /* <DEDUP_REMOVED lines=8> */
.L_x_4521:
[----:B------:R-:W-:Y:S01]  /*1800*/  LEA R3, R10, R3, 0x3 ;  /* 0x000000030a037211 */ /* 0x000fe200078e18ff */
[----:B------:R-:W0:Y:S01]  /*1810*/  LDCU.64 UR10, c[0x0][0x388] ;  /* 0x00007100ff0a77ac */ /* 0x000e220008000a00 */
[----:B------:R-:W1:Y:S01]  /*1820*/  S2UR UR6, SR_CgaCtaId ;  /* 0x00000000000679c3 */ /* 0x000e620000008800 */
[----:B------:R-:W-:Y:S02]  /*1830*/  SHF.R.S32.HI R4, RZ, 0x1f, R2 ;  /* 0x0000001fff047819 */ /* 0x000fe40000011402 */
        /* <DEDUP_REMOVED lines=368> */
.L_x_4523:
        /* <DEDUP_REMOVED lines=125> */
.L_x_4524:
        /* <DEDUP_REMOVED lines=190> */
.L_x_4525:
        /* <DEDUP_REMOVED lines=132> */
.L_x_4526:
        /* <DEDUP_REMOVED lines=93> */
.L_x_4527:
        /* <DEDUP_REMOVED lines=91> */
.L_x_4528:
        /* <DEDUP_REMOVED lines=92> */
.L_x_4529:
[----:B-1----:R-:W-:Y:S01]  /*5c70*/  MOV R0, R40 ;  /* 0x0000002800007202 */ /* 0x002fe20000000f00 */
        /* <DEDUP_REMOVED lines=33> */
[-C--:B------:R-:W-:Y:S01]  /*5e90*/  FFMA.FTZ R9, R74, R4.reuse, R9 ;  /* 0x000000044a097223 */ /* 0x080fe20000010009 */
[-C--:B------:R-:W-:Y:S01]  /*5ea0*/  FFMA.FTZ R57, R20, R4.reuse, R57 ;  /* 0x0000000414397223 */ /* 0x080fe20000010039 */
[----:B------:R-:W-:Y:S01]  /*5eb0*/  FFMA.FTZ R21, R22, R4, R21 ;  /* 0x0000000416157223 */ /* 0x000fe20000010015 */
[----:B------:R-:W-:Y:S02]  /*5ec0*/  HADD2.F32 R5, -RZ, R5.H1_H1 ;  /* 0x30000005ff057230 */ /* 0x000fe40000004100 */
[-C--:B------:R-:W-:Y:S01]  /*5ed0*/  FFMA.FTZ R4, R16, R8.reuse, R59 ;  /* 0x0000000810047223 */ /* 0x080fe2000001003b */
[-C--:B------:R-:W-:Y:S01]  /*5ee0*/  FFMA.FTZ R6, R6, R8.reuse, R9 ;  /* 0x0000000806067223 */ /* 0x080fe20000010009 */
[-C--:B------:R-:W-:Y:S01]  /*5ef0*/  FFMA.FTZ R18, R18, R8.reuse, R57 ;  /* 0x0000000812127223 */ /* 0x080fe20000010039 */
[----:B------:R-:W-:Y:S02]  /*5f00*/  HADD2.F32 R9, -RZ, R46.H0_H0 ;  /* 0x2000002eff097230 */ /* 0x000fe40000004100 */
[----:B------:R-:W-:Y:S01]  /*5f10*/  FFMA.FTZ R8, R76, R8, R21 ;  /* 0x000000084c087223 */ /* 0x000fe20000010015 */
[-C--:B------:R-:W-:Y:S01]  /*5f20*/  FFMA.FTZ R16, R47, R5.reuse, R6 ;  /* 0x000000052f107223 */ /* 0x080fe20000010006 */
[----:B------:R-:W-:Y:S01]  /*5f30*/  FFMA.FTZ R4, R117, R5, R4 ;  /* 0x0000000575047223 */ /* 0x000fe20000010004 */
[----:B0-----:R-:W-:-:S02]  /*5f40*/  HADD2.F32 R6, -RZ, R3.H0_H0 ;  /* 0x20000003ff067230 */ /* 0x001fc40000004100 */
[-C--:B------:R-:W-:Y:S01]  /*5f50*/  FFMA.FTZ R20, R27, R5.reuse, R8 ;  /* 0x000000051b147223 */ /* 0x080fe20000010008 */
[----:B------:R-:W-:Y:S01]  /*5f60*/  FFMA.FTZ R18, R9, R5, R18 ;  /* 0x0000000509127223 */ /* 0x000fe20000010012 */
[----:B------:R-:W-:Y:S02]  /*5f70*/  HADD2.F32 R8, -RZ, R3.H1_H1 ;  /* 0x30000003ff087230 */ /* 0x000fe40000004100 */
[----:B------:R-:W-:Y:S02]  /*5f80*/  HADD2.F32 R5, -RZ, R2.H0_H0 ;  /* 0x20000002ff057230 */ /* 0x000fe40000004100 */
[----:B------:R-:W-:Y:S02]  /*5f90*/  HADD2.F32 R3, -RZ, R77.H0_H0 ;  /* 0x2000004dff037230 */ /* 0x000fe40000004100 */
        /* <DEDUP_REMOVED lines=19> */
[----:B---3--:R-:W-:-:S02]  /*60d0*/  HADD2.F32 R10, -RZ, R15.H0_H0 ;  /* 0x2000000fff0a7230 */ /* 0x008fc40000004100 */
[----:B------:R-:W-:Y:S01]  /*60e0*/  FFMA.FTZ R9, R14, R6, R9 ;  /* 0x000000060e097223 */ /* 0x000fe20000010009 */
[-C--:B------:R-:W-:Y:S01]  /*60f0*/  FFMA.FTZ R7, R54, R8.reuse, R7 ;  /* 0x0000000836077223 */ /* 0x080fe20000010007 */
[-C--:B------:R-:W-:Y:S01]  /*6100*/  FFMA.FTZ R3, R2, R8.reuse, R3 ;  /* 0x0000000802037223 */ /* 0x080fe20000010003 */
[----:B------:R-:W-:Y:S02]  /*6110*/  HADD2.F32 R2, -RZ, R37.H0_H0 ;  /* 0x20000025ff027230 */ /* 0x000fe40000004100 */
[----:B------:R-:W-:Y:S01]  /*6120*/  FFMA.FTZ R9, R4, R8, R9 ;  /* 0x0000000804097223 */ /* 0x000fe20000010009 */
        /* <DEDUP_REMOVED lines=17> */
.L_x_4522:
[----:B0-----:R-:W-:-:S04]  /*6240*/  VIMNMX R3, PT, PT, R38, UR12, PT ;  /* 0x0000000c26037c48 */ /* 0x001fc8000bfe0100 */
[----:B------:R-:W-:-:S13]  /*6250*/  ISETP.GT.AND P0, PT, R3, R0, PT ;  /* 0x000000000300720c */ /* 0x000fda0003f04270 */
[----:B------:R-:W-:Y:S05]  /*6260*/  @!P0 BRA `(.L_x_4530) ;  /* 0x0000001c00508947 */ /* 0x000fea0003800000 */
[----:B------:R-:W-:Y:S02]  /*6270*/  MOV R24, R32 ;  /* 0x0000002000187202 */ /* 0x000fe40000000f00 */
[----:B------:R-:W-:Y:S02]  /*6280*/  MOV R25, R33 ;  /* 0x0000002100197202 */ /* 0x000fe40000000f00 */
[----:B------:R-:W-:-:S07]  /*6290*/  VIMNMX.U32 R27, PT, PT, R38, UR12, PT ;  /* 0x0000000c261b7c48 */ /* 0x000fce000bfe0000 */
.L_x_4535:
[----:B------:R-:W0:Y:S01]  /*62a0*/  LDC R39, c[0x0][0x3ac] ;  /* 0x0000eb00ff277b82 */ /* 0x000e220000000800 */
[----:B------:R-:W4:Y:S01]  /*62b0*/  LDG.E.128.CONSTANT R28, desc[UR8][R24.64] ;  /* 0x00000008181c7981 */ /* 0x000f22000c1e9d00 */
[----:B0-----:R-:W-:-:S04]  /*62c0*/  IMAD.WIDE R16, R39, 0x4, R24 ;  /* 0x0000000427107825 */ /* 0x001fc800078e0218 */
[C---:B------:R-:W-:Y:S02]  /*62d0*/  IMAD.WIDE R32, R39.reuse, 0x4, R16 ;  /* 0x0000000427207825 */ /* 0x040fe400078e0210 */
[----:B------:R-:W2:Y:S04]  /*62e0*/  LDG.E.128.CONSTANT R16, desc[UR8][R16.64] ;  /* 0x0000000810107981 */ /* 0x000ea8000c1e9d00 */
[----:B-----5:R4:W2:Y:S01]  /*62f0*/  LDG.E.128.CONSTANT R20, desc[UR8][R32.64] ;  /* 0x0000000820147981 */ /* 0x0208a2000c1e9d00 */
[----:B------:R-:W-:-:S04]  /*6300*/  IMAD.WIDE R4, R39, 0x4, R32 ;  /* 0x0000000427047825 */ /* 0x000fc800078e0220 */
[C---:B------:R-:W-:Y:S02]  /*6310*/  IMAD.WIDE R8, R39.reuse, 0x4, R4 ;  /* 0x0000000427087825 */ /* 0x040fe400078e0204 */
[----:B------:R-:W5:Y:S02]  /*6320*/  LDG.E.128.CONSTANT R4, desc[UR8][R4.64] ;  /* 0x0000000804047981 */ /* 0x000f64000c1e9d00 */
[----:B------:R-:W-:Y:S02]  /*6330*/  IMAD.WIDE R2, R39, 0x4, R8 ;  /* 0x0000000427027825 */ /* 0x000fe400078e0208 */
[----:B------:R-:W5:Y:S04]  /*6340*/  LDG.E.128.CONSTANT R8, desc[UR8][R8.64] ;  /* 0x0000000808087981 */ /* 0x000f68000c1e9d00 */
[----:B---3--:R0:W5:Y:S01]  /*6350*/  LDG.E.128.CONSTANT R12, desc[UR8][R2.64] ;  /* 0x00000008020c7981 */ /* 0x008162000c1e9d00 */
        /* <DEDUP_REMOVED lines=8> */
[----:B--2---:R-:W-:Y:S02]  /*63e0*/  LOP3.LUT R26, R28, 0x3f003f, RZ, 0xc0, !PT ;  /* 0x003f003f1c1a7812 */ /* 0x004fe400078ec0ff */
[--C-:B------:R-:W-:Y:S02]  /*63f0*/  SHF.R.U32.HI R40, RZ, 0x6, R28.reuse ;  /* 0x00000006ff287819 */ /* 0x100fe4000001161c */
[----:B------:R-:W-:Y:S02]  /*6400*/  LOP3.LUT R59, R31, 0x3f003f, RZ, 0xc0, !PT ;  /* 0x003f003f1f3b7812 */ /* 0x000fe400078ec0ff */
[----:B------:R-:W-:Y:S02]  /*6410*/  SHF.R.U32.HI R60, RZ, 0x6, R31 ;  /* 0x00000006ff3c7819 */ /* 0x000fe4000001161f */
[----:B------:R-:W-:-:S02]  /*6420*/  SHF.R.U32.HI R28, RZ, 0xc, R28 ;  /* 0x0000000cff1c7819 */ /* 0x000fc4000001161c */
[----:B------:R-:W-:Y:S02]  /*6430*/  LOP3.LUT R47, R47, 0xf000f, RZ, 0xc0, !PT ;  /* 0x000f000f2f2f7812 */ /* 0x000fe400078ec0ff */
[----:B------:R-:W-:Y:S02]  /*6440*/  LOP3.LUT R45, R45, 0x3f003f, RZ, 0xc0, !PT ;  /* 0x003f003f2d2d7812 */ /* 0x000fe400078ec0ff */
        /* <DEDUP_REMOVED lines=163> */
.L_x_4531:
        /* <DEDUP_REMOVED lines=45> */
.L_x_4532:
[----:B-----5:R-:W-:Y:S02]  /*7150*/  LOP3.LUT R16, R4, 0x3f003f, RZ, 0xc0, !PT ;  /* 0x003f003f04107812 */ /* 0x020fe400078ec0ff */
        /* <DEDUP_REMOVED lines=26> */
[----:B------:R-:W-:Y:S02]  /*7300*/  LOP3.LUT R4, R8, 0x3f003f, RZ, 0xc0, !PT ;  /* 0x003f003f08047812 */ /* 0x000fe400078ec0ff */
[----:B------:R-:W-:Y:S02]  /*7310*/  SHF.R.U32.HI R5, RZ, 0x6, R8 ;  /* 0x00000006ff057819 */ /* 0x000fe40000011608 */
[----:B------:R-:W-:-:S02]  /*7320*/  SHF.R.U32.HI R13, RZ, 0xc, R9 ;  /* 0x0000000cff0d7819 */ /* 0x000fc40000011609 */
[----:B------:R-:W-:Y:S02]  /*7330*/  SHF.R.U32.HI R8, RZ, 0xc, R8 ;  /* 0x0000000cff087819 */ /* 0x000fe40000011608 */
[----:B------:R-:W-:Y:S02]  /*7340*/  SHF.R.U32.HI R31, RZ, 0x6, R6 ;  /* 0x00000006ff1f7819 */ /* 0x000fe40000011606 */
[----:B------:R-:W-:Y:S02]  /*7350*/  LOP3.LUT R47, R11, 0x3f003f, RZ, 0xc0, !PT ;  /* 0x003f003f0b2f7812 */ /* 0x000fe400078ec0ff */
[----:B------:R-:W-:Y:S02]  /*7360*/  SHF.R.U32.HI R48, RZ, 0x6, R11 ;  /* 0x00000006ff307819 */ /* 0x000fe4000001160b */
[----:B------:R-:W-:Y:S02]  /*7370*/  LOP3.LUT R30, R6, 0x3f003f, RZ, 0xc0, !PT ;  /* 0x003f003f061e7812 */ /* 0x000fe400078ec0ff */
[----:B------:R-:W-:-:S02]  /*7380*/  LOP3.LUT R43, R7, 0x3f003f, RZ, 0xc0, !PT ;  /* 0x003f003f072b7812 */ /* 0x000fc400078ec0ff */
[----:B------:R-:W-:Y:S02]  /*7390*/  SHF.R.U32.HI R46, RZ, 0x6, R7 ;  /* 0x00000006ff2e7819 */ /* 0x000fe40000011607 */
[----:B------:R-:W-:Y:S02]  /*73a0*/  LOP3.LUT R29, R20, 0x300030, R21, 0xf8, !PT ;  /* 0x00300030141d7812 */ /* 0x000fe400078ef815 */
        /* <DEDUP_REMOVED lines=31> */
[----:B------:R-:W-:Y:S02]  /*75a0*/  LOP3.LUT R17, R19, 0x64006400, RZ, 0xfc, !PT ;  /* 0x6400640013117812 */ /* 0x000fe400078efcff */
[----:B------:R-:W-:-:S02]  /*75b0*/  LOP3.LUT R4, R4, 0x64006400, RZ, 0xfc, !PT ;  /* 0x6400640004047812 */ /* 0x000fc400078efcff */
[----:B------:R-:W-:Y:S01]  /*75c0*/  LOP3.LUT R45, R21, 0x300030, R42, 0xf8, !PT ;  /* 0x00300030152d7812 */ /* 0x000fe200078ef82a */
[----:B------:R-:W-:Y:S01]  /*75d0*/  HADD2 R17, R17, -1056, -1056 ;  /* 0xe420e42011117430 */ /* 0x000fe20000000000 */
[----:B------:R-:W-:Y:S01]  /*75e0*/  LOP3.LUT R19, R46, 0x64006400, RZ, 0xfc, !PT ;  /* 0x640064002e137812 */ /* 0x000fe200078efcff */
[----:B------:R-:W-:Y:S01]  /*75f0*/  HADD2 R20, R4, -1056, -1056 ;  /* 0xe420e42004147430 */ /* 0x000fe20000000000 */
[----:B------:R-:W-:Y:S02]  /*7600*/  LOP3.LUT R48, R48, 0x3f003f, RZ, 0xc0, !PT ;  /* 0x003f003f30307812 */ /* 0x000fe400078ec0ff */
[----:B------:R-:W-:Y:S01]  /*7610*/  LOP3.LUT R52, R53, 0x300030, R52, 0xf8, !PT ;  /* 0x0030003035347812 */ /* 0x000fe200078ef834 */
        /* <DEDUP_REMOVED lines=100> */
.L_x_4533:
        /* <DEDUP_REMOVED lines=47> */
.L_x_4534:
[----:B------:R-:W-:Y:S01]  /*7f50*/  IADD3 R0, PT, PT, R0, 0x20, RZ ;  /* 0x0000002000007810 */ /* 0x000fe20007ffe0ff */
[----:B------:R-:W-:Y:S01]  /*7f60*/  UIADD3 UR4, UPT, UPT, UR4, 0x40, URZ ;  /* 0x0000004004047890 */ /* 0x000fe2000fffe0ff */
[----:B------:R-:W-:Y:S02]  /*7f70*/  IMAD.WIDE R24, R39, 0x4, R2 ;  /* 0x0000000427187825 */ /* 0x000fe400078e0202 */
[----:B------:R-:W-:-:S13]  /*7f80*/  ISETP.GE.AND P0, PT, R0, R27, PT ;  /* 0x0000001b0000720c */ /* 0x000fda0003f06270 */
[----:B------:R-:W-:Y:S05]  /*7f90*/  @!P0 BRA `(.L_x_4535) ;  /* 0xffffffe000c08947 */ /* 0x000fea000383ffff */
[----:B------:R-:W-:-:S07]  /*7fa0*/  IMAD.WIDE R32, R39, 0x18, R30 ;  /* 0x0000001827207825 */ /* 0x000fce00078e021e */
.L_x_4530:
[----:B------:R-:W0:Y:S02]  /*7fb0*/  LDCU UR5, c[0x0][0x3d0] ;  /* 0x00007a00ff0577ac */ /* 0x000e240008000800 */
[----:B0-----:R-:W-:-:S04]  /*7fc0*/  VIMNMX R17, PT, PT, R38, UR5, PT ;  /* 0x0000000526117c48 */ /* 0x001fc8000bfe0100 */
[----:B------:R-:W-:-:S13]  /*7fd0*/  ISETP.GT.AND P0, PT, R17, R0, PT ;  /* 0x000000001100720c */ /* 0x000fda0003f04270 */
[----:B------:R-:W-:Y:S05]  /*7fe0*/  @!P0 BRA `(.L_x_4536) ;  /* 0x0000001800a08947 */ /* 0x000fea0003800000 */
[----:B------:R-:W-:-:S12]  /*7ff0*/  UIADD3 UR4, UPT, UPT, UR4, 0x40, URZ ;  /* 0x0000004004047890 */ /* 0x000fd8000fffe0ff */
.L_x_4539:
[----:B------:R-:W0:Y:S01]  /*8000*/  LDC R39, c[0x0][0x3ac] ;  /* 0x0000eb00ff277b82 */ /* 0x000e220000000800 */
[----:B------:R-:W4:Y:S01]  /*8010*/  LDG.E.128.CONSTANT R28, desc[UR8][R32.64] ;  /* 0x00000008201c7981 */ /* 0x000f22000c1e9d00 */
[----:B0-----:R-:W-:-:S05]  /*8020*/  IMAD.WIDE R18, R39, 0x4, R32 ;  /* 0x0000000427127825 */ /* 0x001fca00078e0220 */
[----:B-----5:R-:W2:Y:S01]  /*8030*/  LDG.E.128.CONSTANT R20, desc[UR8][R18.64] ;  /* 0x0000000812147981 */ /* 0x020ea2000c1e9d00 */
[----:B------:R-:W-:-:S05]  /*8040*/  IMAD.WIDE R24, R39, 0x4, R18 ;  /* 0x0000000427187825 */ /* 0x000fca00078e0212 */
[----:B---3--:R0:W3:Y:S01]  /*8050*/  LDG.E.128.CONSTANT R12, desc[UR8][R24.64] ;  /* 0x00000008180c7981 */ /* 0x0080e2000c1e9d00 */
[----:B------:R-:W-:-:S05]  /*8060*/  IMAD.WIDE R46, R39, 0x4, R24 ;  /* 0x00000004272e7825 */ /* 0x000fca00078e0218 */
[----:B------:R1:W3:Y:S01]  /*8070*/  LDG.E.128.CONSTANT R8, desc[UR8][R46.64] ;  /* 0x000000082e087981 */ /* 0x0002e2000c1e9d00 */
[----:B------:R-:W-:-:S05]  /*8080*/  IMAD.WIDE R2, R39, 0x4, R46 ;  /* 0x0000000427027825 */ /* 0x000fca00078e022e */
[----:B------:R-:W3:Y:S01]  /*8090*/  LDG.E.128.CONSTANT R4, desc[UR8][R2.64] ;  /* 0x0000000802047981 */ /* 0x000ee2000c1e9d00 */
[----:B------:R-:W-:Y:S02]  /*80a0*/  MOV R27, 0x2800 ;  /* 0x00002800001b7802 */ /* 0x000fe40000000f00 */
[----:B------:R-:W-:Y:S02]  /*80b0*/  ISETP.NE.AND P0, PT, R41, RZ, PT ;  /* 0x000000ff2900720c */ /* 0x000fe40003f05270 */
[C---:B----4-:R-:W-:Y:S02]  /*80c0*/  LOP3.LUT R73, R28.reuse, 0x1f001f, RZ, 0xc0, !PT ;  /* 0x001f001f1c497812 */ /* 0x050fe400078ec0ff */
[--C-:B------:R-:W-:Y:S02]  /*80d0*/  SHF.R.U32.HI R45, RZ, 0xa, R28.reuse ;  /* 0x0000000aff2d7819 */ /* 0x100fe4000001161c */
[----:B--2---:R-:W-:Y:S02]  /*80e0*/  LOP3.LUT R26, R28, 0x3e003e0, RZ, 0xc0, !PT ;  /* 0x03e003e01c1a7812 */ /* 0x004fe400078ec0ff */
[----:B------:R-:W-:-:S02]  /*80f0*/  SHF.R.U32.HI R32, RZ, 0xf, R28 ;  /* 0x0000000fff207819 */ /* 0x000fc4000001161c */
[C---:B------:R-:W-:Y:S02]  /*8100*/  LOP3.LUT R76, R31.reuse, 0x1f001f, RZ, 0xc0, !PT ;  /* 0x001f001f1f4c7812 */ /* 0x040fe400078ec0ff */
[----:B------:R-:W-:Y:S02]  /*8110*/  SHF.R.U32.HI R75, RZ, 0xa, R31 ;  /* 0x0000000aff4b7819 */ /* 0x000fe4000001161f */
[----:B0-----:R-:W-:Y:S02]  /*8120*/  LOP3.LUT R25, R31, 0x3e003e0, RZ, 0xc0, !PT ;  /* 0x03e003e01f197812 */ /* 0x001fe400078ec0ff */
[C---:B------:R-:W-:Y:S02]  /*8130*/  LOP3.LUT R43, R29.reuse, 0x1f001f, RZ, 0xc0, !PT ;  /* 0x001f001f1d2b7812 */ /* 0x040fe400078ec0ff */
[----:B------:R-:W-:Y:S02]  /*8140*/  SHF.R.U32.HI R44, RZ, 0xa, R29 ;  /* 0x0000000aff2c7819 */ /* 0x000fe4000001161d */
[----:B------:R-:W-:-:S02]  /*8150*/  LOP3.LUT R28, R29, 0x3e003e0, RZ, 0xc0, !PT ;  /* 0x03e003e01d1c7812 */ /* 0x000fc400078ec0ff */
[----:B------:R-:W-:Y:S02]  /*8160*/  SHF.R.U32.HI R33, RZ, 0xf, R29 ;  /* 0x0000000fff217819 */ /* 0x000fe4000001161d */
[----:B------:R-:W-:Y:S02]  /*8170*/  SHF.R.U32.HI R31, RZ, 0xf, R31 ;  /* 0x0000000fff1f7819 */ /* 0x000fe4000001161f */
[C---:B-1----:R-:W-:Y:S02]  /*8180*/  LOP3.LUT R46, R30.reuse, 0x1f001f, RZ, 0xc0, !PT ;  /* 0x001f001f1e2e7812 */ /* 0x042fe400078ec0ff */
        /* <DEDUP_REMOVED lines=52> */
[----:B------:R-:W-:Y:S02]  /*84d0*/  SHF.R.U32.HI R12, RZ, 0xd, R12 ;  /* 0x0000000dff0c7819 */ /* 0x000fe4000001160c */
        /* <DEDUP_REMOVED lines=26> */
[----:B------:R-:W-:Y:S02]  /*8680*/  LOP3.LUT R14, R7, 0x1f001f, RZ, 0xc0, !PT ;  /* 0x001f001f070e7812 */ /* 0x000fe400078ec0ff */
[----:B------:R-:W-:-:S02]  /*8690*/  SHF.R.U32.HI R15, RZ, 0xa, R7 ;  /* 0x0000000aff0f7819 */ /* 0x000fc40000011607 */
[----:B------:R-:W-:Y:S02]  /*86a0*/  LOP3.LUT R6, R30, 0x100010, R5, 0xf8, !PT ;  /* 0x001000101e067812 */ /* 0x000fe400078ef805 */
[----:B------:R-:W-:Y:S02]  /*86b0*/  LOP3.LUT R26, R26, 0x64006400, RZ, 0xfc, !PT ;  /* 0x640064001a1a7812 */ /* 0x000fe400078efcff */
[----:B------:R-:W-:Y:S02]  /*86c0*/  SHF.R.U32.HI R4, RZ, 0xb, R4 ;  /* 0x0000000bff047819 */ /* 0x000fe40000011604 */
[----:B------:R-:W-:Y:S01]  /*86d0*/  SHF.R.U32.HI R7, RZ, 0xb, R7 ;  /* 0x0000000bff077819 */ /* 0x000fe20000011607 */
        /* <DEDUP_REMOVED lines=10> */
[-C--:B------:R-:W-:Y:S01]  /*8780*/  HFMA2 R31, R20, R27.reuse.H0_H0, -48, -48 ;  /* 0xd200d200141f7431 */ /* 0x080fe2000004001b */
        /* <DEDUP_REMOVED lines=218> */
.L_x_4537:
        /* <DEDUP_REMOVED lines=18> */
[-C--:B------:R-:W-:Y:S02]  /*9650*/  HFMA2 R4, R53, R7.reuse, R12 ;  /* 0x0000000735047231 */ /* 0x080fe4000000000c */
[----:B------:R-:W0:Y:S01]  /*9660*/  LDS.128 R12, [UR4+0x20] ;  /* 0x00002004ff0c7984 */ /* 0x000e220008000c00 */
        /* <DEDUP_REMOVED lines=59> */
.L_x_4538:
[----:B------:R-:W-:Y:S01]  /*9a20*/  IADD3 R0, PT, PT, R0, 0x20, RZ ;  /* 0x0000002000007810 */ /* 0x000fe20007ffe0ff */
[----:B------:R-:W-:Y:S01]  /*9a30*/  UIADD3 UR4, UPT, UPT, UR4, 0x40, URZ ;  /* 0x0000004004047890 */ /* 0x000fe2000fffe0ff */
[----:B------:R-:W-:Y:S02]  /*9a40*/  IMAD.WIDE R32, R39, 0x4, R2 ;  /* 0x0000000427207825 */ /* 0x000fe400078e0202 */
[----:B------:R-:W-:-:S13]  /*9a50*/  ISETP.GE.AND P0, PT, R0, R17, PT ;  /* 0x000000110000720c */ /* 0x000fda0003f06270 */
[----:B------:R-:W-:Y:S05]  /*9a60*/  @!P0 BRA `(.L_x_4539) ;  /* 0xffffffe400648947 */ /* 0x000fea000383ffff */
.L_x_4536:
[----:B------:R-:W0:Y:S01]  /*9a70*/  S2R R0, SR_CTAID.X ;  /* 0x0000000000007919 */ /* 0x000e220000002500 */
[----:B------:R-:W1:Y:S01]  /*9a80*/  S2UR UR4, SR_CTAID.Y ;  /* 0x00000000000479c3 */ /* 0x000e620000002600 */
[----:B------:R-:W0:Y:S07]  /*9a90*/  S2R R3, SR_TID.X ;  /* 0x0000000000037919 */ /* 0x000e2e0000002100 */
[----:B------:R-:W4:Y:S01]  /*9aa0*/  LDC.64 R4, c[0x0][0x3a0] ;  /* 0x0000e800ff047b82 */ /* 0x000f220000000a00 */
[----:B-1----:R-:W-:Y:S01]  /*9ab0*/  USHF.L.U32 UR4, UR4, 0x1, URZ ;  /* 0x0000000104047899 */ /* 0x002fe200080006ff */
[----:B0-----:R-:W-:-:S04]  /*9ac0*/  LEA R0, R0, R3, 0x5 ;  /* 0x0000000300007211 */ /* 0x001fc800078e28ff */
[----:B------:R-:W-:-:S05]  /*9ad0*/  SHF.L.U32 R0, R0, 0x2, RZ ;  /* 0x0000000200007819 */ /* 0x000fca00000006ff */
[----:B------:R-:W-:Y:S02]  /*9ae0*/  IMAD R3, R39, UR4, R0 ;  /* 0x0000000427037c24 */ /* 0x000fe4000f8e0200 */
[----:B------:R-:W0:Y:S02]  /*9af0*/  LDC R0, c[0x0][0x3a8] ;  /* 0x0000ea00ff007b82 */ /* 0x000e240000000800 */
[----:B----4-:R-:W-:-:S05]  /*9b00*/  IMAD.WIDE R4, R3, 0x2, R4 ;  /* 0x0000000203047825 */ /* 0x010fca00078e0204 */
        /* <DEDUP_REMOVED lines=9> */
.L_x_4543:
[----:B------:R-:W0:Y:S02]  /*9ba0*/  LDS R2, [R0] ;  /* 0x0000000000027984 */ /* 0x000e240000000800 */
[----:B0-----:R-:W-:-:S05]  /*9bb0*/  HADD2 R3, R2, R72 ;  /* 0x0000004802037230 */ /* 0x001fca0000000000 */
[----:B------:R-:W0:Y:S02]  /*9bc0*/  ATOMS.CAST.SPIN P1, [R0], R2, R3 ;  /* 0x000000020000758d */ /* 0x000e240001820003 */
[----:B0-----:R-:W-:Y:S05]  /*9bd0*/  @!P1 BRA `(.L_x_4543) ;  /* 0xfffffffc00f09947 */ /* 0x001fea000383ffff */
[----:B------:R-:W-:Y:S05]  /*9be0*/  BRA `(.L_x_4541) ;  /* 0x00000000000c7947 */ /* 0x000fea0003800000 */
.L_x_4542:
[----:B------:R-:W4:Y:S02]  /*9bf0*/  LD.E R0, desc[UR8][R4.64] ;  /* 0x0000000804007980 */ /* 0x000f24000c101900 */
[----:B----4-:R-:W-:-:S05]  /*9c00*/  IADD3 R3, PT, PT, R72, R0, RZ ;  /* 0x0000000048037210 */ /* 0x010fca0007ffe0ff */
[----:B------:R0:W-:Y:S02]  /*9c10*/  ST.E desc[UR8][R4.64], R3 ;  /* 0x0000000304007985 */ /* 0x0001e4000c101908 */
.L_x_4541:
[----:B------:R-:W-:Y:S05]  /*9c20*/  BSYNC.RECONVERGENT B0 ;  /* 0x0000000000007941 */ /* 0x000fea0003800200 */
.L_x_4540:
[----:B------:R1:W-:Y:S01]  /*9c30*/  ATOM.E.ADD.F16x2.RN.STRONG.GPU P1, RZ, desc[UR8][R4.64+0x4], R71 ;  /* 0x8000044704ff79a2 */ /* 0x0003e2000c12e108 */
[----:B------:R-:W-:Y:S04]  /*9c40*/  BSSY.RECONVERGENT B0, `(.L_x_4544) ;  /* 0x000000e000007945 */ /* 0x000fe80003800200 */
[----:B-1----:R-:W-:Y:S05]  /*9c50*/  @P1 BRA `(.L_x_4545) ;  /* 0x0000000000301947 */ /* 0x002fea0003800000 */
[----:B------:R-:W1:Y:S02]  /*9c60*/  QSPC.E.S P1, RZ, [R4+0x4] ;  /* 0x0000040004ff73aa */ /* 0x000e640000020500 */
[----:B-1----:R-:W-:Y:S05]  /*9c70*/  @!P1 BRA `(.L_x_4546) ;  /* 0x00000000001c9947 */ /* 0x002fea0003800000 */
[----:B------:R-:W-:-:S04]  /*9c80*/  MOV R2, R4 ;  /* 0x0000000400027202 */ /* 0x000fc80000000f00 */
[----:B------:R-:W-:-:S07]  /*9c90*/  MOV R0, R2 ;  /* 0x0000000200007202 */ /* 0x000fce0000000f00 */
.L_x_4547:
[----:B------:R-:W0:Y:S02]  /*9ca0*/  LDS R2, [R0+0x4] ;  /* 0x0000040000027984 */ /* 0x000e240000000800 */
[----:B0-----:R-:W-:-:S05]  /*9cb0*/  HFMA2 R3, R2, 1, 1, R71 ;  /* 0x3c003c0002037831 */ /* 0x001fca0000000047 */
[----:B------:R-:W0:Y:S02]  /*9cc0*/  ATOMS.CAST.SPIN P1, [R0+0x4], R2, R3 ;  /* 0x000004020000758d */ /* 0x000e240001820003 */
[----:B0-----:R-:W-:Y:S05]  /*9cd0*/  @!P1 BRA `(.L_x_4547) ;  /* 0xfffffffc00f09947 */ /* 0x001fea000383ffff */
[----:B------:R-:W-:Y:S05]  /*9ce0*/  BRA `(.L_x_4545) ;  /* 0x00000000000c7947 */ /* 0x000fea0003800000 */
.L_x_4546:
[----:B------:R-:W0:Y:S02]  /*9cf0*/  LD.E R0, desc[UR8][R4.64+0x4] ;  /* 0x0000040804007980 */ /* 0x000e24000c101900 */
[----:B0-----:R-:W-:-:S05]  /*9d00*/  IADD3 R3, PT, PT, R71, R0, RZ ;  /* 0x0000000047037210 */ /* 0x001fca0007ffe0ff */
[----:B------:R1:W-:Y:S02]  /*9d10*/  ST.E desc[UR8][R4.64+0x4], R3 ;  /* 0x0000040304007985 */ /* 0x0003e4000c101908 */
.L_x_4545:
[----:B------:R-:W-:Y:S05]  /*9d20*/  BSYNC.RECONVERGENT B0 ;  /* 0x0000000000007941 */ /* 0x000fea0003800200 */
.L_x_4544:
        /* <DEDUP_REMOVED lines=9> */
.L_x_4551:
[----:B------:R-:W0:Y:S02]  /*9dc0*/  LDS R2, [R0] ;  /* 0x0000000000027984 */ /* 0x000e240000000800 */
[----:B0-----:R-:W-:-:S05]  /*9dd0*/  HADD2 R3, R2, R118 ;  /* 0x0000007602037230 */ /* 0x001fca0000000000 */
[----:B------:R-:W0:Y:S02]  /*9de0*/  ATOMS.CAST.SPIN P0, [R0], R2, R3 ;  /* 0x000000020000758d */ /* 0x000e240001800003 */
[----:B0-----:R-:W-:Y:S05]  /*9df0*/  @!P0 BRA `(.L_x_4551) ;  /* 0xfffffffc00f08947 */ /* 0x001fea000383ffff */
[----:B------:R-:W-:Y:S05]  /*9e00*/  BRA `(.L_x_4549) ;  /* 0x00000000000c7947 */ /* 0x000fea0003800000 */
.L_x_4550:
[----:B------:R-:W4:Y:S02]  /*9e10*/  LD.E R0, desc[UR8][R4.64] ;  /* 0x0000000804007980 */ /* 0x000f24000c101900 */
[----:B----4-:R-:W-:-:S05]  /*9e20*/  IADD3 R3, PT, PT, R118, R0, RZ ;  /* 0x0000000076037210 */ /* 0x010fca0007ffe0ff */
[----:B------:R0:W-:Y:S02]  /*9e30*/  ST.E desc[UR8][R4.64], R3 ;  /* 0x0000000304007985 */ /* 0x0001e4000c101908 */
.L_x_4549:
[----:B------:R-:W-:Y:S05]  /*9e40*/  BSYNC.RECONVERGENT B0 ;  /* 0x0000000000007941 */ /* 0x000fea0003800200 */
.L_x_4548:
[----:B------:R1:W-:Y:S02]  /*9e50*/  ATOM.E.ADD.F16x2.RN.STRONG.GPU P0, RZ, desc[UR8][R4.64+0x4], R119 ;  /* 0x8000047704ff79a2 */ /* 0x0003e4000c10e108 */
[----:B-1----:R-:W-:Y:S05]  /*9e60*/  @P0 EXIT ;  /* 0x000000000000094d */ /* 0x002fea0003800000 */
[----:B------:R-:W1:Y:S02]  /*9e70*/  QSPC.E.S P0, RZ, [R4+0x4] ;  /* 0x0000040004ff73aa */ /* 0x000e640000000500 */
[----:B-1----:R-:W-:Y:S05]  /*9e80*/  @!P0 BRA `(.L_x_4552) ;  /* 0x00000000001c8947 */ /* 0x002fea0003800000 */
[----:B------:R-:W-:-:S04]  /*9e90*/  MOV R2, R4 ;  /* 0x0000000400027202 */ /* 0x000fc80000000f00 */
[----:B------:R-:W-:-:S07]  /*9ea0*/  MOV R0, R2 ;  /* 0x0000000200007202 */ /* 0x000fce0000000f00 */
.L_x_4553:
[----:B------:R-:W0:Y:S02]  /*9eb0*/  LDS R2, [R0+0x4] ;  /* 0x0000040000027984 */ /* 0x000e240000000800 */
[----:B0-----:R-:W-:-:S05]  /*9ec0*/  HFMA2 R3, R2, 1, 1, R119 ;  /* 0x3c003c0002037831 */ /* 0x001fca0000000077 */
[----:B------:R-:W0:Y:S02]  /*9ed0*/  ATOMS.CAST.SPIN P0, [R0+0x4], R2, R3 ;  /* 0x000004020000758d */ /* 0x000e240001800003 */
[----:B0-----:R-:W-:Y:S05]  /*9ee0*/  @!P0 BRA `(.L_x_4553) ;  /* 0xfffffffc00f08947 */ /* 0x001fea000383ffff */
[----:B------:R-:W-:Y:S05]  /*9ef0*/  EXIT ;  /* 0x000000000000794d */ /* 0x000fea0003800000 */
.L_x_4552:
[----:B------:R-:W0:Y:S02]  /*9f00*/  LD.E R0, desc[UR8][R4.64+0x4] ;  /* 0x0000040804007980 */ /* 0x000e24000c101900 */
[----:B0-----:R-:W-:-:S05]  /*9f10*/  IADD3 R3, PT, PT, R119, R0, RZ ;  /* 0x0000000077037210 */ /* 0x001fca0007ffe0ff */
[----:B------:R-:W-:Y:S01]  /*9f20*/  ST.E desc[UR8][R4.64+0x4], R3 ;  /* 0x0000040304007985 */ /* 0x000fe2000c101908 */
[----:B------:R-:W-:Y:S05]  /*9f30*/  EXIT ;  /* 0x000000000000794d */ /* 0x000fea0003800000 */
.L_x_4554:
        /* <DEDUP_REMOVED lines=12> */
.L_x_5345:


//--------------------- .text._Z23gemm_half_q_half_kernelILi2ELi152ELb1ELb0ELi32EEvPK6__halfPKjS4_S2_PS0_iiiiPKtS7_iiiiiibS2_i --------------------------
	.section	.text._Z23gemm_half_q_half_kernelILi2ELi152ELb1ELb0ELi32EEvPK6__halfPKjS4_S2_PS0_iiiiPKtS7_iiiiiibS2_i,"ax",@progbits
	.align	128
        .global         _Z23gemm_half_q_half_kernelILi2ELi152ELb1ELb0ELi32EEvPK6__halfPKjS4_S2_PS0_iiiiPKtS7_iiiiiibS2_i
        .type           _Z23gemm_half_q_half_kernelILi2ELi152ELb1ELb0ELi32EEvPK6__halfPKjS4_S2_PS0_iiiiPKtS7_iiiiiibS2_i,@function
        .size           _Z23gemm_half_q_half_kernelILi2ELi152ELb1ELb0ELi32EEvPK6__halfPKjS4_S2_PS0_iiiiPKtS7_iiiiiibS2_i,(.L_x_5346 - _Z23gemm_half_q_half_kernelILi2ELi152ELb1ELb0ELi32EEvPK6__halfPKjS4_S2_PS0_iiiiPKtS7_iiiiiibS2_i)
        .other          _Z23gemm_half_q_half_kernelILi2ELi152ELb1ELb0ELi32EEvPK6__halfPKjS4_S2_PS0_iiiiPKtS7_iiiiiibS2_i,@"STO_CUDA_ENTRY STV_DEFAULT"
_Z23gemm_half_q_half_kernelILi2ELi152ELb1ELb0ELi32EEvPK6__halfPKjS4_S2_PS0_iiiiPKtS7_iiiiiibS2_i:
.text._Z23gemm_half_q_half_kernelILi2ELi152ELb1ELb0ELi32EEvPK6__halfPKjS4_S2_PS0_iiiiPKtS7_iiiiiibS2_i:
        /* <DEDUP_REMOVED lines=64> */
.L_x_4560:
        /* <DEDUP_REMOVED lines=32> */
.L_x_4559:
        /* <DEDUP_REMOVED lines=20> */
.L_x_4561:
[----:B------:R-:W-:-:S13]  /*0740*/  ISETP.EQ.AND P2, PT, R16, RZ, PT ;  /* 0x000000ff1000720c */ /* 0x000fda0003f42270 */
[----:B------:R-:W-:Y:S05]  /*0750*/  @!P0 BRA P2, `(.L_x_4556) ;  /* 0x0000000400788947 */ /* 0x000fea0001000000 */
.L_x_4558:
        /* <DEDUP_REMOVED lines=12> */
.L_x_4557:
        /* <DEDUP_REMOVED lines=16> */
.L_x_4564:
        /* <DEDUP_REMOVED lines=32> */
.L_x_4563:
        /* <DEDUP_REMOVED lines=21> */
.L_x_4565:
[----:B------:R-:W-:-:S13]  /*0c70*/  ISETP.NE.OR P0, PT, R16, RZ, P0 ;  /* 0x000000ff1000720c */ /* 0x000fda0000705670 */
[----:B------:R-:W-:Y:S05]  /*0c80*/  @!P0 BRA `(.L_x_4556) ;  /* 0x00000000002c8947 */ /* 0x000fea0003800000 */
.L_x_4562:
        /* <DEDUP_REMOVED lines=11> */
.L_x_4556:
[----:B------:R-:W-:Y:S05]  /*0d40*/  BSYNC.RECONVERGENT B0 ;  /* 0x0000000000007941 */ /* 0x000fea0003800200 */
.L_x_4555:
        /* <DEDUP_REMOVED lines=21> */
.L_x_4569:
        /* <DEDUP_REMOVED lines=15> */
.L_x_4568:
        /* <DEDUP_REMOVED lines=12> */
.L_x_4570:
[----:B------:R-:W-:-:S13]  /*1050*/  ISETP.NE.OR P0, PT, R16, RZ, P0 ;  /* 0x000000ff1000720c */ /* 0x000fda0000705670 */
[----:B------:R-:W-:Y:S05]  /*1060*/  @!P0 BRA `(.L_x_4566) ;  /* 0x00000000001c8947 */ /* 0x000fea0003800000 */
.L_x_4567:
[----:B0-----:R-:W0:Y:S02]  /*1070*/  LDC.64 R6, c[0x0][0x3a0] ;  /* 0x0000e800ff067b82 */ /* 0x001e240000000a00 */
.L_x_4571:
[----:B0-----:R-:W-:Y:S01]  /*1080*/  IMAD.WIDE R8, R4, 0x2, R6 ;  /* 0x0000000204087825 */ /* 0x001fe200078e0206 */
[----:B------:R-:W-:Y:S02]  /*1090*/  IADD3 R16, PT, PT, R16, 0x1, RZ ;  /* 0x0000000110107810 */ /* 0x000fe40007ffe0ff */
[----:B------:R-:W-:Y:S02]  /*10a0*/  IADD3 R4, PT, PT, R4, R39, RZ ;  /* 0x0000002704047210 */ /* 0x000fe40007ffe0ff */
[----:B------:R1:W-:Y:S01]  /*10b0*/  STG.E.64 desc[UR8][R8.64], RZ ;  /* 0x000000ff08007986 */ /* 0x0003e2000c101b08 */
[----:B------:R-:W-:-:S13]  /*10c0*/  ISETP.NE.AND P0, PT, R16, RZ, PT ;  /* 0x000000ff1000720c */ /* 0x000fda0003f05270 */
[----:B-1----:R-:W-:Y:S05]  /*10d0*/  @P0 BRA `(.L_x_4571) ;  /* 0xfffffffc00e80947 */ /* 0x002fea000383ffff */
.L_x_4566:
        /* <DEDUP_REMOVED lines=20> */
.L_x_4573:
        /* <DEDUP_REMOVED lines=42> */
.L_x_4572:
        /* <DEDUP_REMOVED lines=20> */
.L_x_4574:
        /* <DEDUP_REMOVED lines=8> */
.L_x_4575:
        /* <DEDUP_REMOVED lines=8> */
.L_x_4576:
        /* <DEDUP_REMOVED lines=8> */
.L_x_4577:
        /* <DEDUP_REMOVED lines=8> */
.L_x_4578:
        /* <DEDUP_REMOVED lines=372> */
.L_x_4580:
        /* <DEDUP_REMOVED lines=125> */
.L_x_4581:
        /* <DEDUP_REMOVED lines=190> */
.L_x_4582:
        /* <DEDUP_REMOVED lines=132> */
.L_x_4583:
        /* <DEDUP_REMOVED lines=93> */
.L_x_4584:
        /* <DEDUP_REMOVED lines=91> */
.L_x_4585:
        /* <DEDUP_REMOVED lines=92> */
.L_x_4586:
        /* <DEDUP_REMOVED lines=93> */
.L_x_4579:
[----:B-1----:R-:W-:-:S04]  /*6240*/  VIMNMX R0, PT, PT, R38, UR12, PT ;  /* 0x0000000c26007c48 */ /* 0x002fc8000bfe0100 */
[----:B------:R-:W-:-:S13]  /*6250*/  ISETP.GT.AND P0, PT, R0, R5, PT ;  /* 0x000000050000720c */ /* 0x000fda0003f04270 */
[----:B------:R-:W-:Y:S05]  /*6260*/  @!P0 BRA `(.L_x_4587) ;  /* 0x0000001800b48947 */ /* 0x000fea0003800000 */
[----:B------:R-:W-:Y:S02]  /*6270*/  MOV R6, R32 ;  /* 0x0000002000067202 */ /* 0x000fe40000000f00 */
[----:B------:R-:W-:Y:S02]  /*6280*/  MOV R7, R33 ;  /* 0x0000002100077202 */ /* 0x000fe40000000f00 */
[----:B------:R-:W-:-:S07]  /*6290*/  VIMNMX.U32 R0, PT, PT, R38, UR12, PT ;  /* 0x0000000c26007c48 */ /* 0x000fce000bfe0000 */
.L_x_4590:
        /* <DEDUP_REMOVED lines=339> */
.L_x_4588:
        /* <DEDUP_REMOVED lines=81> */
.L_x_4589:
[----:B------:R-:W-:Y:S01]  /*7ce0*/  IADD3 R5, PT, PT, R5, 0x20, RZ ;  /* 0x0000002005057810 */ /* 0x000fe20007ffe0ff */
[----:B------:R-:W-:Y:S01]  /*7cf0*/  UIADD3 UR4, UPT, UPT, UR4, 0x40, URZ ;  /* 0x0000004004047890 */ /* 0x000fe2000fffe0ff */
[----:B------:R-:W-:Y:S02]  /*7d00*/  IMAD.WIDE R6, R39, 0x4, R2 ;  /* 0x0000000427067825 */ /* 0x000fe400078e0202 */
[----:B------:R-:W-:-:S13]  /*7d10*/  ISETP.GE.AND P0, PT, R5, R0, PT ;  /* 0x000000000500720c */ /* 0x000fda0003f06270 */
[----:B------:R-:W-:Y:S05]  /*7d20*/  @!P0 BRA `(.L_x_4590) ;  /* 0xffffffe4005c8947 */ /* 0x000fea000383ffff */
[----:B------:R-:W-:-:S07]  /*7d30*/  IMAD.WIDE R32, R39, 0x14, R42 ;  /* 0x0000001427207825 */ /* 0x000fce00078e022a */
.L_x_4587:
[----:B------:R-:W1:Y:S02]  /*7d40*/  LDCU UR5, c[0x0][0x3d4] ;  /* 0x00007a80ff0577ac */ /* 0x000e640008000800 */
[----:B-1----:R-:W-:-:S04]  /*7d50*/  VIMNMX R38, PT, PT, R38, UR5, PT ;  /* 0x0000000526267c48 */ /* 0x002fc8000bfe0100 */
[----:B------:R-:W-:-:S13]  /*7d60*/  ISETP.GT.AND P0, PT, R38, R5, PT ;  /* 0x000000052600720c */ /* 0x000fda0003f04270 */
[----:B------:R-:W-:Y:S05]  /*7d70*/  @!P0 BRA `(.L_x_4591) ;  /* 0x0000003800e08947 */ /* 0x000fea0003800000 */
[----:B------:R-:W-:-:S12]  /*7d80*/  UIADD3 UR4, UPT, UPT, UR4, 0x40, URZ ;  /* 0x0000004004047890 */ /* 0x000fd8000fffe0ff */
.L_x_4600:
[----:B------:R-:W1:Y:S01]  /*7d90*/  LDC R39, c[0x0][0x3ac] ;  /* 0x0000eb00ff277b82 */ /* 0x000e620000000800 */
[----:B--2---:R-:W2:Y:S01]  /*7da0*/  LDG.E.128.CONSTANT R24, desc[UR8][R32.64] ;  /* 0x0000000820187981 */ /* 0x004ea2000c1e9d00 */
        /* <DEDUP_REMOVED lines=48> */
[----:B------:R-:W-:Y:S02]  /*80b0*/  HFMA2 R43, R45, R20.H0_H0, -72, -72 ;  /* 0xd480d4802d2b7431 */ /* 0x000fe40000040014 */
[----:B------:R-:W-:-:S02]  /*80c0*/  HADD2 R25, R0, -1032, -1032 ;  /* 0xe408e40800197430 */ /* 0x000fc40000000000 */
[-C--:B------:R-:W-:Y:S02]  /*80d0*/  HFMA2 R21, R21, R20.reuse.H0_H0, -72, -72 ;  /* 0xd480d48015157431 */ /* 0x080fe40000040014 */
[----:B------:R-:W-:Y:S02]  /*80e0*/  HADD2 R24, R4, -1032, -1032 ;  /* 0xe408e40804187430 */ /* 0x000fe40000000000 */
[-C--:B------:R-:W-:Y:S02]  /*80f0*/  HFMA2 R26, R23, R20.reuse.H0_H0, -72, -72 ;  /* 0xd480d480171a7431 */ /* 0x080fe40000040014 */
[----:B------:R-:W-:Y:S02]  /*8100*/  HADD2 R27, R27, -1032, -1032 ;  /* 0xe408e4081b1b7430 */ /* 0x000fe40000000000 */
[----:B------:R-:W-:Y:S02]  /*8110*/  HADD2 R31, R2, -1032, -1032 ;  /* 0xe408e408021f7430 */ /* 0x000fe40000000000 */
[----:B------:R-:W-:-:S02]  /*8120*/  HFMA2 R32, R3, R20.H0_H0, -72, -72 ;  /* 0xd480d48003207431 */ /* 0x000fc40000040014 */
[----:B------:R-:W-:Y:S02]  /*8130*/  HADD2 R33, R22, -1032, -1032 ;  /* 0xe408e40816217430 */ /* 0x000fe40000000000 */
[----:B------:R-:W-:Y:S02]  /*8140*/  HADD2 R42, R42, -1032, -1032 ;  /* 0xe408e4082a2a7430 */ /* 0x000fe40000000000 */
        /* <DEDUP_REMOVED lines=93> */
.L_x_4592:
[----:B------:R-:W-:Y:S05]  /*8720*/  @P1 BRA `(.L_x_4593) ;  /* 0x0000000400681947 */ /* 0x000fea0003800000 */
[----:B------:R-:W0:Y:S01]  /*8730*/  LDS.64 R2, [UR4] ;  /* 0x00000004ff027984 */ /* 0x000e220008000a00 */
        /* <DEDUP_REMOVED lines=89> */
.L_x_4593:
[C---:B-----5:R-:W-:Y:S02]  /*8cd0*/  LOP3.LUT R0, R16.reuse, 0xf000f, RZ, 0xc0, !PT ;  /* 0x000f000f10007812 */ /* 0x060fe400078ec0ff */
        /* <DEDUP_REMOVED lines=19> */
[----:B------:R-:W-:Y:S01]  /*8e10*/  LOP3.LUT R30, R28, 0xf000f, RZ, 0xc0, !PT ;  /* 0x000f000f1c1e7812 */ /* 0x000fe200078ec0ff */
[----:B------:R-:W-:Y:S01]  /*8e20*/  HADD2 R24, R24, -1032, -1032 ;  /* 0xe408e40818187430 */ /* 0x000fe20000000000 */
[----:B------:R-:W-:Y:S01]  /*8e30*/  LOP3.LUT R16, R16, 0xf000f0, RZ, 0xc0, !PT ;  /* 0x00f000f010107812 */ /* 0x000fe200078ec0ff */
[----:B------:R-:W-:Y:S01]  /*8e40*/  HFMA2 R25, R25, R20.H0_H0, -72, -72 ;  /* 0xd480d48019197431 */ /* 0x000fe20000040014 */
        /* <DEDUP_REMOVED lines=120> */
.L_x_4594:
        /* <DEDUP_REMOVED lines=14> */
[--C-:B------:R-:W-:Y:S02]  /*96b0*/  HADD2.F32 R3, -RZ, R24.reuse.H0_H0 ;  /* 0x20000018ff037230 */ /* 0x100fe40000004100 */
        /* <DEDUP_REMOVED lines=17> */
[-C--:B------:R-:W-:Y:S01]  /*97d0*/  FFMA.FTZ R0, R0, R46.reuse, R21 ;  /* 0x0000002e00007223 */ /* 0x080fe20000010015 */
[----:B------:R-:W-:Y:S01]  /*97e0*/  FFMA.FTZ R46, R22, R46, R43 ;  /* 0x0000002e162e7223 */ /* 0x000fe2000001002b */
[-C--:B------:R-:W-:Y:S01]  /*97f0*/  FFMA.FTZ R22, R23, R45.reuse, R2 ;  /* 0x0000002d17167223 */ /* 0x080fe20000010002 */
[-C--:B------:R-:W-:Y:S01]  /*9800*/  FFMA.FTZ R24, R25, R45.reuse, R4 ;  /* 0x0000002d19187223 */ /* 0x080fe20000010004 */
[----:B------:R-:W-:Y:S01]  /*9810*/  FFMA.FTZ R0, R19, R45, R0 ;  /* 0x0000002d13007223 */ /* 0x000fe20000010000 */
[----:B-1----:R-:W-:-:S02]  /*9820*/  HADD2.F32 R2, -RZ, R17.H0_H0 ;  /* 0x20000011ff027230 */ /* 0x002fc40000004100 */
[----:B------:R-:W-:Y:S02]  /*9830*/  HADD2.F32 R4, -RZ, R17.H1_H1 ;  /* 0x30000011ff047230 */ /* 0x000fe40000004100 */
[----:B------:R-:W-:Y:S02]  /*9840*/  HADD2.F32 R3, -RZ, R16.H0_H0 ;  /* 0x20000010ff037230 */ /* 0x000fe40000004100 */
        /* <DEDUP_REMOVED lines=51> */
.L_x_4595:
[----:B------:R-:W-:Y:S02]  /*9b80*/  LOP3.LUT R17, R14, 0xf000f, RZ, 0xc0, !PT ;  /* 0x000f000f0e117812 */ /* 0x000fe400078ec0ff */
[----:B------:R-:W-:Y:S02]  /*9b90*/  SHF.R.U32.HI R24, RZ, 0x8, R14 ;  /* 0x00000008ff187819 */ /* 0x000fe4000001160e */
[----:B------:R-:W-:Y:S02]  /*9ba0*/  LOP3.LUT R0, R12, 0xf000f0, RZ, 0xc0, !PT ;  /* 0x00f000f00c007812 */ /* 0x000fe400078ec0ff */
[C---:B------:R-:W-:Y:S02]  /*9bb0*/  LOP3.LUT R4, R13.reuse, 0xf000f, RZ, 0xc0, !PT ;  /* 0x000f000f0d047812 */ /* 0x040fe400078ec0ff */
[----:B------:R-:W-:Y:S02]  /*9bc0*/  LOP3.LUT R16, R13, 0xf000f0, RZ, 0xc0, !PT ;  /* 0x00f000f00d107812 */ /* 0x000fe400078ec0ff */
        /* <DEDUP_REMOVED lines=8> */
[----:B------:R-:W-:Y:S01]  /*9c50*/  LOP3.LUT R19, R16, 0x64006400, RZ, 0xfc, !PT ;  /* 0x6400640010137812 */ /* 0x000fe200078efcff */
[----:B------:R-:W-:Y:S01]  /*9c60*/  HADD2 R21, R21, -1032, -1032 ;  /* 0xe408e40815157430 */ /* 0x000fe20000000000 */
        /* <DEDUP_REMOVED lines=36> */
[----:B------:R-:W-:Y:S02]  /*9eb0*/  HADD2 R29, R2, -1032, -1032 ;  /* 0xe408e408021d7430 */ /* 0x000fe40000000000 */
[----:B------:R-:W-:Y:S01]  /*9ec0*/  HFMA2 R32, R33, R20.H0_H0, -72, -72 ;  /* 0xd480d48021207431 */ /* 0x000fe20000040014 */
[----:B------:R-:W-:Y:S06]  /*9ed0*/  @!P0 BRA `(.L_x_4596) ;  /* 0x0000000400688947 */ /* 0x000fec0003800000 */
[----:B------:R-:W0:Y:S01]  /*9ee0*/  LDS.64 R42, [UR4+-0x20] ;  /* 0xffffe004ff2a7984 */ /* 0x000e220008000a00 */
[--C-:B------:R-:W-:Y:S02]  /*9ef0*/  HADD2.F32 R0, -RZ, R18.reuse.H0_H0 ;  /* 0x20000012ff007230 */ /* 0x100fe40000004100 */
[--C-:B------:R-:W-:Y:S01]  /*9f00*/  HADD2.F32 R44, -RZ, R17.reuse.H0_H0 ;  /* 0x20000011ff2c7230 */ /* 0x100fe20000004100 */
[----:B------:R-:W1:Y:S01]  /*9f10*/  LDS.64 R14, [UR4+-0x18] ;  /* 0xffffe804ff0e7984 */ /* 0x000e620008000a00 */
[----:B------:R-:W-:Y:S02]  /*9f20*/  HADD2.F32 R33, -RZ, R18.H1_H1 ;  /* 0x30000012ff217230 */ /* 0x000fe40000004100 */
[----:B------:R-:W-:Y:S02]  /*9f30*/  HADD2.F32 R45, -RZ, R17.H1_H1 ;  /* 0x30000011ff2d7230 */ /* 0x000fe40000004100 */
[----:B------:R-:W-:Y:S02]  /*9f40*/  HADD2.F32 R2, -RZ, R21.H0_H0 ;  /* 0x20000015ff027230 */ /* 0x000fe40000004100 */
[----:B------:R-:W-:-:S02]  /*9f50*/  HADD2.F32 R4, -RZ, R23.H0_H0 ;  /* 0x20000017ff047230 */ /* 0x000fc40000004100 */
[----:B------:R-:W-:Y:S02]  /*9f60*/  HADD2.F32 R46, -RZ, R24.H1_H1 ;  /* 0x30000018ff2e7230 */ /* 0x000fe40000004100 */
        /* <DEDUP_REMOVED lines=8> */
[----:B------:R-:W-:Y:S01]  /*9ff0*/  FFMA.FTZ R45, R42, R45, R47 ;  /* 0x0000002d2a2d7223 */ /* 0x000fe2000001002f */
[----:B------:R-:W-:-:S02]  /*a000*/  HADD2.F32 R33, -RZ, R21.H1_H1 ;  /* 0x30000015ff217230 */ /* 0x000fc40000004100 */
        /* <DEDUP_REMOVED lines=12> */
[----:B------:R-:W-:Y:S02]  /*a0d0*/  HADD2.F32 R44, -RZ, R24.H0_H0 ;  /* 0x20000018ff2c7230 */ /* 0x000fe40000004100 */
[----:B------:R-:W-:Y:S01]  /*a0e0*/  FFMA.FTZ R0, R0, R43, R3 ;  /* 0x0000002b00007223 */ /* 0x000fe20000010003 */
[----:B------:R-:W-:Y:S02]  /*a0f0*/  HADD2.F32 R42, -RZ, R22.H1_H1 ;  /* 0x30000016ff2a7230 */ /* 0x000fe40000004100 */
[----:B------:R-:W-:Y:S01]  /*a100*/  FFMA.FTZ R45, R43, R2, R4 ;  /* 0x000000022b2d7223 */ /* 0x000fe20000010004 */
[----:B-1----:R-:W-:-:S02]  /*a110*/  HADD2.F32 R4, -RZ, R14.H0_H0 ;  /* 0x2000000eff047230 */ /* 0x002fc40000004100 */
[----:B------:R-:W-:Y:S01]  /*a120*/  FFMA.FTZ R49, R40, R44, R47 ;  /* 0x0000002c28317223 */ /* 0x000fe2000001002f */
[----:B------:R-:W-:Y:S02]  /*a130*/  HADD2.F32 R3, -RZ, R25.H0_H0 ;  /* 0x20000019ff037230 */ /* 0x000fe40000004100 */
[C---:B------:R-:W-:Y:S01]  /*a140*/  FFMA.FTZ R47, R43.reuse, R42, R33 ;  /* 0x0000002a2b2f7223 */ /* 0x040fe20000010021 */
[----:B------:R-:W-:Y:S02]  /*a150*/  HADD2.F32 R33, -RZ, R14.H1_H1 ;  /* 0x3000000eff217230 */ /* 0x000fe40000004100 */
[----:B------:R-:W-:Y:S01]  /*a160*/  FFMA.FTZ R49, R43, R46, R49 ;  /* 0x0000002e2b317223 */ /* 0x000fe20000010031 */
        /* <DEDUP_REMOVED lines=49> */
.L_x_4596:
[----:B------:R-:W-:Y:S05]  /*a480*/  @P1 BRA `(.L_x_4597) ;  /* 0x0000000400681947 */ /* 0x000fea0003800000 */
        /* <DEDUP_REMOVED lines=12> */
[--C-:B------:R-:W-:Y:S02]  /*a550*/  HADD2.F32 R3, -RZ, R21.reuse.H0_H0 ;  /* 0x20000015ff037230 */ /* 0x100fe40000004100 */
        /* <DEDUP_REMOVED lines=9> */
[----:B------:R-:W-:Y:S02]  /*a5f0*/  HADD2.F32 R44, -RZ, R23.H1_H1 ;  /* 0x30000017ff2c7230 */ /* 0x000fe40000004100 */
[----:B------:R-:W-:Y:S01]  /*a600*/  FFMA.FTZ R3, R4, R40, R3 ;  /* 0x0000002804037223 */ /* 0x000fe20000010003 */
[--C-:B------:R-:W-:Y:S02]  /*a610*/  HADD2.F32 R2, -RZ, R19.reuse.H0_H0 ;  /* 0x20000013ff027230 */ /* 0x100fe40000004100 */
[----:B------:R-:W-:Y:S02]  /*a620*/  HADD2.F32 R19, -RZ, R19.H1_H1 ;  /* 0x30000013ff137230 */ /* 0x000fe40000004100 */
        /* <DEDUP_REMOVED lines=8> */
[-C--:B------:R-:W-:Y:S01]  /*a6b0*/  FFMA.FTZ R16, R19, R43.reuse, R2 ;  /* 0x0000002b13107223 */ /* 0x080fe20000010002 */
[-C--:B------:R-:W-:Y:S01]  /*a6c0*/  FFMA.FTZ R18, R17, R43.reuse, R4 ;  /* 0x0000002b11127223 */ /* 0x080fe20000010004 */
[----:B------:R-:W-:Y:S01]  /*a6d0*/  FFMA.FTZ R0, R3, R43, R0 ;  /* 0x0000002b03007223 */ /* 0x000fe20000010000 */
[----:B-1----:R-:W-:-:S02]  /*a6e0*/  HADD2.F32 R2, -RZ, R15.H0_H0 ;  /* 0x2000000fff027230 */ /* 0x002fc40000004100 */
[----:B------:R-:W-:Y:S01]  /*a6f0*/  FFMA.FTZ R42, R21, R43, R42 ;  /* 0x0000002b152a7223 */ /* 0x000fe2000001002a */
[----:B------:R-:W-:Y:S02]  /*a700*/  HADD2.F32 R4, -RZ, R15.H1_H1 ;  /* 0x3000000fff047230 */ /* 0x000fe40000004100 */
[--C-:B------:R-:W-:Y:S02]  /*a710*/  HADD2.F32 R3, -RZ, R14.reuse.H0_H0 ;  /* 0x2000000eff037230 */ /* 0x100fe40000004100 */
[----:B------:R-:W-:Y:S02]  /*a720*/  HADD2.F32 R15, -RZ, R25.H0_H0 ;  /* 0x20000019ff0f7230 */ /* 0x000fe40000004100 */
[----:B------:R-:W-:Y:S02]  /*a730*/  HADD2.F32 R14, -RZ, R14.H1_H1 ;  /* 0x3000000eff0e7230 */ /* 0x000fe40000004100 */
[----:B------:R-:W-:Y:S02]  /*a740*/  HADD2.F32 R17, -RZ, R27.H0_H0 ;  /* 0x2000001bff117230 */ /* 0x000fe40000004100 */
        /* <DEDUP_REMOVED lines=46> */
.L_x_4597:
[C---:B------:R-:W-:Y:S02]  /*aa30*/  LOP3.LUT R4, R10.reuse, 0xf000f, RZ, 0xc0, !PT ;  /* 0x000f000f0a047812 */ /* 0x040fe400078ec0ff */
[----:B------:R-:W-:Y:S02]  /*aa40*/  LOP3.LUT R3, R10, 0xf000f0, RZ, 0xc0, !PT ;  /* 0x00f000f00a037812 */ /* 0x000fe400078ec0ff */
[----:B------:R-:W-:Y:S02]  /*aa50*/  SHF.R.U32.HI R18, RZ, 0x8, R10 ;  /* 0x00000008ff127819 */ /* 0x000fe4000001160a */
[C---:B------:R-:W-:Y:S02]  /*aa60*/  LOP3.LUT R2, R9.reuse, 0xf000f, RZ, 0xc0, !PT ;  /* 0x000f000f09027812 */ /* 0x040fe400078ec0ff */
[----:B------:R-:W-:Y:S02]  /*aa70*/  LOP3.LUT R0, R9, 0xf000f0, RZ, 0xc0, !PT ;  /* 0x00f000f009007812 */ /* 0x000fe400078ec0ff */
[----:B------:R-:W-:-:S02]  /*aa80*/  LOP3.LUT R10, R11, 0xf000f0, RZ, 0xc0, !PT ;  /* 0x00f000f00b0a7812 */ /* 0x000fc400078ec0ff */
[----:B------:R-:W-:Y:S02]  /*aa90*/  SHF.R.U32.HI R8, RZ, 0x8, R8 ;  /* 0x00000008ff087819 */ /* 0x000fe40000011608 */
[----:B------:R-:W-:Y:S02]  /*aaa0*/  SHF.R.U32.HI R9, RZ, 0x8, R9 ;  /* 0x00000008ff097819 */ /* 0x000fe40000011609 */
[----:B------:R-:W-:Y:S02]  /*aab0*/  SHF.R.U32.HI R22, RZ, 0x8, R11 ;  /* 0x00000008ff167819 */ /* 0x000fe4000001160b */
        /* <DEDUP_REMOVED lines=132> */
.L_x_4598:
        /* <DEDUP_REMOVED lines=91> */
.L_x_4599:
[----:B------:R-:W-:Y:S01]  /*b8b0*/  IADD3 R5, PT, PT, R5, 0x20, RZ ;  /* 0x0000002005057810 */ /* 0x000fe20007ffe0ff */
[----:B------:R-:W-:Y:S01]  /*b8c0*/  UIADD3 UR4, UPT, UPT, UR4, 0x40, URZ ;  /* 0x0000004004047890 */ /* 0x000fe2000fffe0ff */
[----:B------:R-:W-:Y:S02]  /*b8d0*/  IMAD.WIDE R32, R39, 0x4, R6 ;  /* 0x0000000427207825 */ /* 0x000fe400078e0206 */
[----:B------:R-:W-:-:S13]  /*b8e0*/  ISETP.GE.AND P0, PT, R5, R38, PT ;  /* 0x000000260500720c */ /* 0x000fda0003f06270 */
[----:B------:R-:W-:Y:S05]  /*b8f0*/  @!P0 BRA `(.L_x_4600) ;  /* 0xffffffc400248947 */ /* 0x000fea000383ffff */
.L_x_4591:
        /* <DEDUP_REMOVED lines=19> */
.L_x_4604:
[----:B------:R-:W0:Y:S02]  /*ba30*/  LDS R2, [R0] ;  /* 0x0000000000027984 */ /* 0x000e240000000800 */
[----:B0-----:R-:W-:-:S05]  /*ba40*/  HFMA2 R3, R2, 1, 1, R72 ;  /* 0x3c003c0002037831 */ /* 0x001fca0000000048 */
[----:B------:R-:W0:Y:S02]  /*ba50*/  ATOMS.CAST.SPIN P1, [R0], R2, R3 ;  /* 0x000000020000758d */ /* 0x000e240001820003 */
[----:B0-----:R-:W-:Y:S05]  /*ba60*/  @!P1 BRA `(.L_x_4604) ;  /* 0xfffffffc00f09947 */ /* 0x001fea000383ffff */
[----:B------:R-:W-:Y:S05]  /*ba70*/  BRA `(.L_x_4602) ;  /* 0x00000000000c7947 */ /* 0x000fea0003800000 */
.L_x_4603:
[----:B------:R-:W4:Y:S02]  /*ba80*/  LD.E R0, desc[UR8][R4.64] ;  /* 0x0000000804007980 */ /* 0x000f24000c101900 */
[----:B----4-:R-:W-:-:S05]  /*ba90*/  IADD3 R3, PT, PT, R72, R0, RZ ;  /* 0x0000000048037210 */ /* 0x010fca0007ffe0ff */
[----:B------:R0:W-:Y:S02]  /*baa0*/  ST.E desc[UR8][R4.64], R3 ;  /* 0x0000000304007985 */ /* 0x0001e4000c101908 */
.L_x_4602:
[----:B------:R-:W-:Y:S05]  /*bab0*/  BSYNC.RECONVERGENT B0 ;  /* 0x0000000000007941 */ /* 0x000fea0003800200 */
.L_x_4601:
[----:B------:R1:W-:Y:S01]  /*bac0*/  ATOM.E.ADD.F16x2.RN.STRONG.GPU P1, RZ, desc[UR8][R4.64+0x4], R71 ;  /* 0x8000044704ff79a2 */ /* 0x0003e2000c12e108 */
[----:B------:R-:W-:Y:S04]  /*bad0*/  BSSY.RECONVERGENT B0, `(.L_x_4605) ;  /* 0x000000e000007945 */ /* 0x000fe80003800200 */
[----:B-1----:R-:W-:Y:S05]  /*bae0*/  @P1 BRA `(.L_x_4606) ;  /* 0x0000000000301947 */ /* 0x002fea0003800000 */
[----:B------:R-:W1:Y:S02]  /*baf0*/  QSPC.E.S P1, RZ, [R4+0x4] ;  /* 0x0000040004ff73aa */ /* 0x000e640000020500 */
[----:B-1----:R-:W-:Y:S05]  /*bb00*/  @!P1 BRA `(.L_x_4607) ;  /* 0x00000000001c9947 */ /* 0x002fea0003800000 */
[----:B------:R-:W-:-:S04]  /*bb10*/  MOV R2, R4 ;  /* 0x0000000400027202 */ /* 0x000fc80000000f00 */
[----:B------:R-:W-:-:S07]  /*bb20*/  MOV R0, R2 ;  /* 0x0000000200007202 */ /* 0x000fce0000000f00 */
.L_x_4608:
[----:B------:R-:W0:Y:S02]  /*bb30*/  LDS R2, [R0+0x4] ;  /* 0x0000040000027984 */ /* 0x000e240000000800 */
[----:B0-----:R-:W-:-:S05]  /*bb40*/  HADD2 R3, R2, R71 ;  /* 0x0000004702037230 */ /* 0x001fca0000000000 */
[----:B------:R-:W0:Y:S02]  /*bb50*/  ATOMS.CAST.SPIN P1, [R0+0x4], R2, R3 ;  /* 0x000004020000758d */ /* 0x000e240001820003 */
[----:B0-----:R-:W-:Y:S05]  /*bb60*/  @!P1 BRA `(.L_x_4608) ;  /* 0xfffffffc00f09947 */ /* 0x001fea000383ffff */
[----:B------:R-:W-:Y:S05]  /*bb70*/  BRA `(.L_x_4606) ;  /* 0x00000000000c7947 */ /* 0x000fea0003800000 */
.L_x_4607:
[----:B------:R-:W0:Y:S02]  /*bb80*/  LD.E R0, desc[UR8][R4.64+0x4] ;  /* 0x0000040804007980 */ /* 0x000e24000c101900 */
[----:B0-----:R-:W-:-:S05]  /*bb90*/  IADD3 R3, PT, PT, R71, R0, RZ ;  /* 0x0000000047037210 */ /* 0x001fca0007ffe0ff */
[----:B------:R1:W-:Y:S02]  /*bba0*/  ST.E desc[UR8][R4.64+0x4], R3 ;  /* 0x0000040304007985 */ /* 0x0003e4000c101908 */
.L_x_4606:
[----:B------:R-:W-:Y:S05]  /*bbb0*/  BSYNC.RECONVERGENT B0 ;  /* 0x0000000000007941 */ /* 0x000fea0003800200 */
.L_x_4605:
        /* <DEDUP_REMOVED lines=9> */
.L_x_4612:
[----:B------:R-:W0:Y:S02]  /*bc50*/  LDS R2, [R0] ;  /* 0x0000000000027984 */ /* 0x000e240000000800 */
[----:B0-----:R-:W-:-:S05]  /*bc60*/  HFMA2 R3, R2, 1, 1, R118 ;  /* 0x3c003c0002037831 */ /* 0x001fca0000000076 */
[----:B------:R-:W0:Y:S02]  /*bc70*/  ATOMS.CAST.SPIN P0, [R0], R2, R3 ;  /* 0x000000020000758d */ /* 0x000e240001800003 */
[----:B0-----:R-:W-:Y:S05]  /*bc80*/  @!P0 BRA `(.L_x_4612) ;  /* 0xfffffffc00f08947 */ /* 0x001fea000383ffff */
[----:B------:R-:W-:Y:S05]  /*bc90*/  BRA `(.L_x_4610) ;  /* 0x00000000000c7947 */ /* 0x000fea0003800000 */
.L_x_4611:
[----:B------:R-:W4:Y:S02]  /*bca0*/  LD.E R0, desc[UR8][R4.64] ;  /* 0x0000000804007980 */ /* 0x000f24000c101900 */
[----:B----4-:R-:W-:-:S05]  /*bcb0*/  IADD3 R3, PT, PT, R118, R0, RZ ;  /* 0x0000000076037210 */ /* 0x010fca0007ffe0ff */
[----:B------:R0:W-:Y:S02]  /*bcc0*/  ST.E desc[UR8][R4.64], R3 ;  /* 0x0000000304007985 */ /* 0x0001e4000c101908 */
.L_x_4610:
[----:B------:R-:W-:Y:S05]  /*bcd0*/  BSYNC.RECONVERGENT B0 ;  /* 0x0000000000007941 */ /* 0x000fea0003800200 */
.L_x_4609:
[----:B------:R1:W-:Y:S02]  /*bce0*/  ATOM.E.ADD.F16x2.RN.STRONG.GPU P0, RZ, desc[UR8][R4.64+0x4], R119 ;  /* 0x8000047704ff79a2 */ /* 0x0003e4000c10e108 */
[----:B-1----:R-:W-:Y:S05]  /*bcf0*/  @P0 EXIT ;  /* 0x000000000000094d */ /* 0x002fea0003800000 */
[----:B------:R-:W1:Y:S02]  /*bd00*/  QSPC.E.S P0, RZ, [R4+0x4] ;  /* 0x0000040004ff73aa */ /* 0x000e640000000500 */
[----:B-1----:R-:W-:Y:S05]  /*bd10*/  @!P0 BRA `(.L_x_4613) ;  /* 0x00000000001c8947 */ /* 0x002fea0003800000 */
[----:B------:R-:W-:-:S04]  /*bd20*/  MOV R2, R4 ;  /* 0x0000000400027202 */ /* 0x000fc80000000f00 */
[----:B------:R-:W-:-:S07]  /*bd30*/  MOV R0, R2 ;  /* 0x0000000200007202 */ /* 0x000fce0000000f00 */
.L_x_4614:
[----:B------:R-:W0:Y:S02]  /*bd40*/  LDS R2, [R0+0x4] ;  /* 0x0000040000027984 */ /* 0x000e240000000800 */
[----:B0-----:R-:W-:-:S05]  /*bd50*/  HADD2 R3, R2, R119 ;  /* 0x0000007702037230 */ /* 0x001fca0000000000 */
[----:B------:R-:W0:Y:S02]  /*bd60*/  ATOMS.CAST.SPIN P0, [R0+0x4], R2, R3 ;  /* 0x000004020000758d */ /* 0x000e240001800003 */
[----:B0-----:R-:W-:Y:S05]  /*bd70*/  @!P0 BRA `(.L_x_4614) ;  /* 0xfffffffc00f08947 */ /* 0x001fea000383ffff */
[----:B------:R-:W-:Y:S05]  /*bd80*/  EXIT ;  /* 0x000000000000794d */ /* 0x000fea0003800000 */
.L_x_4613:
[----:B------:R-:W0:Y:S02]  /*bd90*/  LD.E R0, desc[UR8][R4.64+0x4] ;  /* 0x0000040804007980 */ /* 0x000e24000c101900 */
[----:B0-----:R-:W-:-:S05]  /*bda0*/  IADD3 R3, PT, PT, R119, R0, RZ ;  /* 0x0000000077037210 */ /* 0x001fca0007ffe0ff */
[----:B------:R-:W-:Y:S01]  /*bdb0*/  ST.E desc[UR8][R4.64+0x4], R3 ;  /* 0x0000040304007985 */ /* 0x000fe2000c101908 */
[----:B------:R-:W-:Y:S05]  /*bdc0*/  EXIT ;  /* 0x000000000000794d */ /* 0x000fea0003800000 */
.L_x_4615:
        /* <DEDUP_REMOVED lines=11> */
.L_x_5346:


//--------------------- .text._Z23gemm_half_q_half_kernelILi2ELi140ELb1ELb0ELi32EEvPK6__halfPKjS4_S2_PS0_iiiiPKtS7_iiiiiibS2_i --------------------------
	.section	.text._Z23gemm_half_q_half_kernelILi2ELi140ELb1ELb0ELi32EEvPK6__halfPKjS4_S2_PS0_iiiiPKtS7_iiiiiibS2_i,"ax",@progbits
	.align	128
        .global         _Z23gemm_half_q_half_kernelILi2ELi140ELb1ELb0ELi32EEvPK6__halfPKjS4_S2_PS0_iiiiPKtS7_iiiiiibS2_i
        .type           _Z23gemm_half_q_half_kernelILi2ELi140ELb1ELb0ELi32EEvPK6__halfPKjS4_S2_PS0_iiiiPKtS7_iiiiiibS2_i,@function
        .size           _Z23gemm_half_q_half_kernelILi2ELi140ELb1ELb0ELi32EEvPK6__halfPKjS4_S2_PS0_iiiiPKtS7_iiiiiibS2_i,(.L_x_5347 - _Z23gemm_half_q_half_kernelILi2ELi140ELb1ELb0ELi32EEvPK6__halfPKjS4_S2_PS0_iiiiPKtS7_iiiiiibS2_i)
        .other          _Z23gemm_half_q_half_kernelILi2ELi140ELb1ELb0ELi32EEvPK6__halfPKjS4_S2_PS0_iiiiPKtS7_iiiiiibS2_i,@"STO_CUDA_ENTRY STV_DEFAULT"
_Z23gemm_half_q_half_kernelILi2ELi140ELb1ELb0ELi32EEvPK6__halfPKjS4_S2_PS0_iiiiPKtS7_iiiiiibS2_i:
.text._Z23gemm_half_q_half_kernelILi2ELi140ELb1ELb0ELi32EEvPK6__halfPKjS4_S2_PS0_iiiiPKtS7_iiiiiibS2_i:
        /* <DEDUP_REMOVED lines=64> */
.L_x_4621:
        /* <DEDUP_REMOVED lines=32> */
.L_x_4620:
        /* <DEDUP_REMOVED lines=20> */
.L_x_4622:
[----:B------:R-:W-:-:S13]  /*0740*/  ISETP.EQ.AND P2, PT, R16, RZ, PT ;  /* 0x000000ff1000720c */ /* 0x000fda0003f42270 */
[----:B------:R-:W-:Y:S05]  /*0750*/  @!P0 BRA P2, `(.L_x_4617) ;  /* 0x0000000400788947 */ /* 0x000fea0001000000 */
.L_x_4619:
        /* <DEDUP_REMOVED lines=12> */
.L_x_4618:
        /* <DEDUP_REMOVED lines=16> */
.L_x_4625:
        /* <DEDUP_REMOVED lines=32> */
.L_x_4624:
        /* <DEDUP_REMOVED lines=21> */
.L_x_4626:
[----:B------:R-:W-:-:S13]  /*0c70*/  ISETP.NE.OR P0, PT, R16, RZ, P0 ;  /* 0x000000ff1000720c */ /* 0x000fda0000705670 */
[----:B------:R-:W-:Y:S05]  /*0c80*/  @!P0 BRA `(.L_x_4617) ;  /* 0x00000000002c8947 */ /* 0x000fea0003800000 */
.L_x_4623:
        /* <DEDUP_REMOVED lines=11> */
.L_x_4617:
[----:B------:R-:W-:Y:S05]  /*0d40*/  BSYNC.RECONVERGENT B0 ;  /* 0x0000000000007941 */ /* 0x000fea0003800200 */
.L_x_4616:
        /* <DEDUP_REMOVED lines=21> */
.L_x_4630:
        /* <DEDUP_REMOVED lines=15> */
.L_x_4629:
        /* <DEDUP_REMOVED lines=12> */
.L_x_4631:
[----:B------:R-:W-:-:S13]  /*1050*/  ISETP.NE.OR P0, PT, R16, RZ, P0 ;  /* 0x000000ff1000720c */ /* 0x000fda0000705670 */
[----:B------:R-:W-:Y:S05]  /*1060*/  @!P0 BRA `(.L_x_4627) ;  /* 0x00000000001c8947 */ /* 0x000fea0003800000 */
.L_x_4628:
[----:B0-----:R-:W0:Y:S02]  /*1070*/  LDC.64 R6, c[0x0][0x3a0] ;  /* 0x0000e800ff067b82 */ /* 0x001e240000000a00 */
.L_x_4632:
[----:B0-----:R-:W-:Y:S01]  /*1080*/  IMAD.WIDE R8, R4, 0x2, R6 ;  /* 0x0000000204087825 */ /* 0x001fe200078e0206 */
[----:B------:R-:W-:Y:S02]  /*1090*/  IADD3 R16, PT, PT, R16, 0x1, RZ ;  /* 0x0000000110107810 */ /* 0x000fe40007ffe0ff */
[----:B------:R-:W-:Y:S02]  /*10a0*/  IADD3 R4, PT, PT, R4, R39, RZ ;  /* 0x0000002704047210 */ /* 0x000fe40007ffe0ff */
[----:B------:R1:W-:Y:S01]  /*10b0*/  STG.E.64 desc[UR8][R8.64], RZ ;  /* 0x000000ff08007986 */ /* 0x0003e2000c101b08 */
[----:B------:R-:W-:-:S13]  /*10c0*/  ISETP.NE.AND P0, PT, R16, RZ, PT ;  /* 0x000000ff1000720c */ /* 0x000fda0003f05270 */
[----:B-1----:R-:W-:Y:S05]  /*10d0*/  @P0 BRA `(.L_x_4632) ;  /* 0xfffffffc00e80947 */ /* 0x002fea000383ffff */
.L_x_4627:
        /* <DEDUP_REMOVED lines=20> */
.L_x_4634:
        /* <DEDUP_REMOVED lines=42> */
.L_x_4633:
        /* <DEDUP_REMOVED lines=20> */
.L_x_4635:
        /* <DEDUP_REMOVED lines=8> */
.L_x_4636:
        /* <DEDUP_REMOVED lines=8> */
.L_x_4637:
        /* <DEDUP_REMOVED lines=8> */
.L_x_4638:
        /* <DEDUP_REMOVED lines=8> */
.L_x_4639:
        /* <DEDUP_REMOVED lines=372> */
.L_x_4641:
        /* <DEDUP_REMOVED lines=125> */
.L_x_4642:
        /* <DEDUP_REMOVED lines=190> */
.L_x_4643:
        /* <DEDUP_REMOVED lines=132> */
.L_x_4644:
        /* <DEDUP_REMOVED lines=93> */
.L_x_4645:
        /* <DEDUP_REMOVED lines=91> */
.L_x_4646:
        /* <DEDUP_REMOVED lines=92> */
.L_x_4647:
        /* <DEDUP_REMOVED lines=93> */
.L_x_4640:
[----:B-1----:R-:W-:-:S04]  /*6240*/  VIMNMX R0, PT, PT, R38, UR12, PT ;  /* 0x0000000c26007c48 */ /* 0x002fc8000bfe0100 */
[----:B------:R-:W-:-:S13]  /*6250*/  ISETP.GT.AND P0, PT, R0, R5, PT ;  /* 0x000000050000720c */ /* 0x000fda0003f04270 */
[----:B------:R-:W-:Y:S05]  /*6260*/  @!P0 BRA `(.L_x_4648) ;  /* 0x0000003800ec8947 */ /* 0x000fea0003800000 */
[----:B------:R-:W-:-:S07]  /*6270*/  VIMNMX.U32 R24, PT, PT, R38, UR12, PT ;  /* 0x0000000c26187c48 */ /* 0x000fce000bfe0000 */
.L_x_4657:
        /* <DEDUP_REMOVED lines=153> */
.L_x_4649:
        /* <DEDUP_REMOVED lines=91> */
.L_x_4650:
        /* <DEDUP_REMOVED lines=144> */
.L_x_4651:
        /* <DEDUP_REMOVED lines=91> */
.L_x_4652:
        /* <DEDUP_REMOVED lines=144> */
.L_x_4653:
        /* <DEDUP_REMOVED lines=91> */
.L_x_4654:
        /* <DEDUP_REMOVED lines=141> */
.L_x_4655:
        /* <DEDUP_REMOVED lines=93> */
.L_x_4656:
[----:B------:R-:W-:Y:S01]  /*9dc0*/  IADD3 R5, PT, PT, R5, 0x20, RZ ;  /* 0x0000002005057810 */ /* 0x000fe20007ffe0ff */
[----:B------:R-:W-:Y:S01]  /*9dd0*/  UIADD3 UR4, UPT, UPT, UR4, 0x40, URZ ;  /* 0x0000004004047890 */ /* 0x000fe2000fffe0ff */
[----:B------:R-:W-:Y:S02]  /*9de0*/  IMAD.WIDE R20, R39, 0x4, R6 ;  /* 0x0000000427147825 */ /* 0x000fe400078e0206 */
[----:B------:R-:W-:-:S13]  /*9df0*/  ISETP.GE.AND P0, PT, R5, R24, PT ;  /* 0x000000180500720c */ /* 0x000fda0003f06270 */
[----:B------:R-:W-:Y:S05]  /*9e00*/  @!P0 BRA `(.L_x_4657) ;  /* 0xffffffc4001c8947 */ /* 0x000fea000383ffff */
[----:B------:R-:W-:-:S07]  /*9e10*/  IMAD.WIDE R20, R39, 0x10, R8 ;  /* 0x0000001027147825 */ /* 0x000fce00078e0208 */
.L_x_4648:
[----:B------:R-:W1:Y:S02]  /*9e20*/  LDCU UR5, c[0x0][0x3d8] ;  /* 0x00007b00ff0577ac */ /* 0x000e640008000800 */
[----:B-1----:R-:W-:-:S04]  /*9e30*/  VIMNMX R38, PT, PT, R38, UR5, PT ;  /* 0x0000000526267c48 */ /* 0x002fc8000bfe0100 */
[----:B------:R-:W-:-:S13]  /*9e40*/  ISETP.GT.AND P0, PT, R38, R5, PT ;  /* 0x000000052600720c */ /* 0x000fda0003f04270 */
[----:B------:R-:W-:Y:S05]  /*9e50*/  @!P0 BRA `(.L_x_4658) ;  /* 0x0000001800348947 */ /* 0x000fea0003800000 */
[----:B------:R-:W-:-:S12]  /*9e60*/  UIADD3 UR4, UPT, UPT, UR4, 0x40, URZ ;  /* 0x0000004004047890 */ /* 0x000fd8000fffe0ff */
.L_x_4661:
        /* <DEDUP_REMOVED lines=312> */
.L_x_4659:
        /* <DEDUP_REMOVED lines=79> */
.L_x_4660:
[----:B------:R-:W-:Y:S01]  /*b6e0*/  IADD3 R5, PT, PT, R5, 0x20, RZ ;  /* 0x0000002005057810 */ /* 0x000fe20007ffe0ff */
[----:B------:R-:W-:Y:S01]  /*b6f0*/  UIADD3 UR4, UPT, UPT, UR4, 0x40, URZ ;  /* 0x0000004004047890 */ /* 0x000fe2000fffe0ff */
[----:B------:R-:W-:Y:S02]  /*b700*/  IMAD.WIDE R20, R39, 0x4, R2 ;  /* 0x0000000427147825 */ /* 0x000fe400078e0202 */
[----:B------:R-:W-:-:S13]  /*b710*/  ISETP.GE.AND P0, PT, R5, R38, PT ;  /* 0x000000260500720c */ /* 0x000fda0003f06270 */
[----:B------:R-:W-:Y:S05]  /*b720*/  @!P0 BRA `(.L_x_4661) ;  /* 0xffffffe400d08947 */ /* 0x000fea000383ffff */
.L_x_4658:
        /* <DEDUP_REMOVED lines=19> */
.L_x_4665:
[----:B------:R-:W0:Y:S02]  /*b860*/  LDS R2, [R0] ;  /* 0x0000000000027984 */ /* 0x000e240000000800 */
[----:B0-----:R-:W-:-:S05]  /*b870*/  HADD2 R3, R2, R72 ;  /* 0x0000004802037230 */ /* 0x001fca0000000000 */
[----:B------:R-:W0:Y:S02]  /*b880*/  ATOMS.CAST.SPIN P1, [R0], R2, R3 ;  /* 0x000000020000758d */ /* 0x000e240001820003 */
[----:B0-----:R-:W-:Y:S05]  /*b890*/  @!P1 BRA `(.L_x_4665) ;  /* 0xfffffffc00f09947 */ /* 0x001fea000383ffff */
[----:B------:R-:W-:Y:S05]  /*b8a0*/  BRA `(.L_x_4663) ;  /* 0x00000000000c7947 */ /* 0x000fea0003800000 */
.L_x_4664:
[----:B------:R-:W4:Y:S02]  /*b8b0*/  LD.E R0, desc[UR8][R4.64] ;  /* 0x0000000804007980 */ /* 0x000f24000c101900 */
[----:B----4-:R-:W-:-:S05]  /*b8c0*/  IADD3 R3, PT, PT, R72, R0, RZ ;  /* 0x0000000048037210 */ /* 0x010fca0007ffe0ff */
[----:B------:R0:W-:Y:S02]  /*b8d0*/  ST.E desc[UR8][R4.64], R3 ;  /* 0x0000000304007985 */ /* 0x0001e4000c101908 */
.L_x_4663:
[----:B------:R-:W-:Y:S05]  /*b8e0*/  BSYNC.RECONVERGENT B0 ;  /* 0x0000000000007941 */ /* 0x000fea0003800200 */
.L_x_4662:
[----:B------:R1:W-:Y:S01]  /*b8f0*/  ATOM.E.ADD.F16x2.RN.STRONG.GPU P1, RZ, desc[UR8][R4.64+0x4], R71 ;  /* 0x8000044704ff79a2 */ /* 0x0003e2000c12e108 */
[----:B------:R-:W-:Y:S04]  /*b900*/  BSSY.RECONVERGENT B0, `(.L_x_4666) ;  /* 0x000000e000007945 */ /* 0x000fe80003800200 */
[----:B-1----:R-:W-:Y:S05]  /*b910*/  @P1 BRA `(.L_x_4667) ;  /* 0x0000000000301947 */ /* 0x002fea0003800000 */
[----:B------:R-:W1:Y:S02]  /*b920*/  QSPC.E.S P1, RZ, [R4+0x4] ;  /* 0x0000040004ff73aa */ /* 0x000e640000020500 */
[----:B-1----:R-:W-:Y:S05]  /*b930*/  @!P1 BRA `(.L_x_4668) ;  /* 0x00000000001c9947 */ /* 0x002fea0003800000 */
[----:B------:R-:W-:-:S04]  /*b940*/  MOV R2, R4 ;  /* 0x0000000400027202 */ /* 0x000fc80000000f00 */
[----:B------:R-:W-:-:S07]  /*b950*/  MOV R0, R2 ;  /* 0x0000000200007202 */ /* 0x000fce0000000f00 */
.L_x_4669:
[----:B------:R-:W0:Y:S02]  /*b960*/  LDS R2, [R0+0x4] ;  /* 0x0000040000027984 */ /* 0x000e240000000800 */
[----:B0-----:R-:W-:-:S05]  /*b970*/  HFMA2 R3, R2, 1, 1, R71 ;  /* 0x3c003c0002037831 */ /* 0x001fca0000000047 */
[----:B------:R-:W0:Y:S02]  /*b980*/  ATOMS.CAST.SPIN P1, [R0+0x4], R2, R3 ;  /* 0x000004020000758d */ /* 0x000e240001820003 */
[----:B0-----:R-:W-:Y:S05]  /*b990*/  @!P1 BRA `(.L_x_4669) ;  /* 0xfffffffc00f09947 */ /* 0x001fea000383ffff */
[----:B------:R-:W-:Y:S05]  /*b9a0*/  BRA `(.L_x_4667) ;  /* 0x00000000000c7947 */ /* 0x000fea0003800000 */
.L_x_4668:
[----:B------:R-:W0:Y:S02]  /*b9b0*/  LD.E R0, desc[UR8][R4.64+0x4] ;  /* 0x0000040804007980 */ /* 0x000e24000c101900 */
[----:B0-----:R-:W-:-:S05]  /*b9c0*/  IADD3 R3, PT, PT, R71, R0, RZ ;  /* 0x0000000047037210 */ /* 0x001fca0007ffe0ff */
[----:B------:R1:W-:Y:S02]  /*b9d0*/  ST.E desc[UR8][R4.64+0x4], R3 ;  /* 0x0000040304007985 */ /* 0x0003e4000c101908 */
.L_x_4667:
[----:B------:R-:W-:Y:S05]  /*b9e0*/  BSYNC.RECONVERGENT B0 ;  /* 0x0000000000007941 */ /* 0x000fea0003800200 */
.L_x_4666:
        /* <DEDUP_REMOVED lines=9> */
.L_x_4673:
[----:B------:R-:W0:Y:S02]  /*ba80*/  LDS R2, [R0] ;  /* 0x0000000000027984 */ /* 0x000e240000000800 */
[----:B0-----:R-:W-:-:S05]  /*ba90*/  HADD2 R3, R2, R118 ;  /* 0x0000007602037230 */ /* 0x001fca0000000000 */
[----:B------:R-:W0:Y:S02]  /*baa0*/  ATOMS.CAST.SPIN P0, [R0], R2, R3 ;  /* 0x000000020000758d */ /* 0x000e240001800003 */
[----:B0-----:R-:W-:Y:S05]  /*bab0*/  @!P0 BRA `(.L_x_4673) ;  /* 0xfffffffc00f08947 */ /* 0x001fea000383ffff */
[----:B------:R-:W-:Y:S05]  /*bac0*/  BRA `(.L_x_4671) ;  /* 0x00000000000c7947 */ /* 0x000fea0003800000 */
.L_x_4672:
[----:B------:R-:W4:Y:S02]  /*bad0*/  LD.E R0, desc[UR8][R4.64] ;  /* 0x0000000804007980 */ /* 0x000f24000c101900 */
[----:B----4-:R-:W-:-:S05]  /*bae0*/  IADD3 R3, PT, PT, R118, R0, RZ ;  /* 0x0000000076037210 */ /* 0x010fca0007ffe0ff */
[----:B------:R0:W-:Y:S02]  /*baf0*/  ST.E desc[UR8][R4.64], R3 ;  /* 0x0000000304007985 */ /* 0x0001e4000c101908 */
.L_x_4671:
[----:B------:R-:W-:Y:S05]  /*bb00*/  BSYNC.RECONVERGENT B0 ;  /* 0x0000000000007941 */ /* 0x000fea0003800200 */
.L_x_4670:
[----:B------:R1:W-:Y:S02]  /*bb10*/  ATOM.E.ADD.F16x2.RN.STRONG.GPU P0, RZ, desc[UR8][R4.64+0x4], R119 ;  /* 0x8000047704ff79a2 */ /* 0x0003e4000c10e108 */
[----:B-1----:R-:W-:Y:S05]  /*bb20*/  @P0 EXIT ;  /* 0x000000000000094d */ /* 0x002fea0003800000 */
[----:B------:R-:W1:Y:S02]  /*bb30*/  QSPC.E.S P0, RZ, [R4+0x4] ;  /* 0x0000040004ff73aa */ /* 0x000e640000000500 */
[----:B-1----:R-:W-:Y:S05]  /*bb40*/  @!P0 BRA `(.L_x_4674) ;  /* 0x00000000001c8947 */ /* 0x002fea0003800000 */
[----:B------:R-:W-:-:S04]  /*bb50*/  MOV R2, R4 ;  /* 0x0000000400027202 */ /* 0x000fc80000000f00 */
[----:B------:R-:W-:-:S07]  /*bb60*/  MOV R0, R2 ;  /* 0x0000000200007202 */ /* 0x000fce0000000f00 */
.L_x_4675:
[----:B------:R-:W0:Y:S02]  /*bb70*/  LDS R2, [R0+0x4] ;  /* 0x0000040000027984 */ /* 0x000e240000000800 */
[----:B0-----:R-:W-:-:S05]  /*bb80*/  HFMA2 R3, R2, 1, 1, R119 ;  /* 0x3c003c0002037831 */ /* 0x001fca0000000077 */
[----:B------:R-:W0:Y:S02]  /*bb90*/  ATOMS.CAST.SPIN P0, [R0+0x4], R2, R3 ;  /* 0x000004020000758d */ /* 0x000e240001800003 */
[----:B0-----:R-:W-:Y:S05]  /*bba0*/  @!P0 BRA `(.L_x_4675) ;  /* 0xfffffffc00f08947 */ /* 0x001fea000383ffff */
[----:B------:R-:W-:Y:S05]  /*bbb0*/  EXIT ;  /* 0x000000000000794d */ /* 0x000fea0003800000 */
.L_x_4674:
[----:B------:R-:W0:Y:S02]  /*bbc0*/  LD.E R0, desc[UR8][R4.64+0x4] ;  /* 0x0000040804007980 */ /* 0x000e24000c101900 */
[----:B0-----:R-:W-:-:S05]  /*bbd0*/  IADD3 R3, PT, PT, R119, R0, RZ ;  /* 0x0000000077037210 */ /* 0x001fca0007ffe0ff */
[----:B------:R-:W-:Y:S01]  /*bbe0*/  ST.E desc[UR8][R4.64+0x4], R3 ;  /* 0x0000040304007985 */ /* 0x000fe2000c101908 */
[----:B------:R-:W-:Y:S05]  /*bbf0*/  EXIT ;  /* 0x000000000000794d */ /* 0x000fea0003800000 */
.L_x_4676:
        /* <DEDUP_REMOVED lines=16> */
.L_x_5347:


//--------------------- .text._Z23gemm_half_q_half_kernelILi2ELi20ELb1ELb0ELi32EEvPK6__halfPKjS4_S2_PS0_iiiiPKtS7_iiiiiibS2_i --------------------------
	.section	.text._Z23gemm_half_q_half_kernelILi2ELi20ELb1ELb0ELi32EEvPK6__halfPKjS4_S2_PS0_iiiiPKtS7_iiiiiibS2_i,"ax",@progbits
	.align	128
        .global         _Z23gemm_half_q_half_kernelILi2ELi20ELb1ELb0ELi32EEvPK6__halfPKjS4_S2_PS0_iiiiPKtS7_iiiiiibS2_i
        .type           _Z23gemm_half_q_half_kernelILi2ELi20ELb1ELb0ELi32EEvPK6__halfPKjS4_S2_PS0_iiiiPKtS7_iiiiiibS2_i,@function
        .size           _Z23gemm_half_q_half_kernelILi2ELi20ELb1ELb0ELi32EEvPK6__halfPKjS4_S2_PS0_iiiiPKtS7_iiiiiibS2_i,(.L_x_5348 - _Z23gemm_half_q_half_kernelILi2ELi20ELb1ELb0ELi32EEvPK6__halfPKjS4_S2_PS0_iiiiPKtS7_iiiiiibS2_i)
        .other          _Z23gemm_half_q_half_kernelILi2ELi20ELb1ELb0ELi32EEvPK6__halfPKjS4_S2_PS0_iiiiPKtS7_iiiiiibS2_i,@"STO_CUDA_ENTRY STV_DEFAULT"
_Z23gemm_half_q_half_kernelILi2ELi20ELb1ELb0ELi32EEvPK6__halfPKjS4_S2_PS0_iiiiPKtS7_iiiiiibS2_i:
.text._Z23gemm_half_q_half_kernelILi2ELi20ELb1ELb0ELi32EEvPK6__halfPKjS4_S2_PS0_iiiiPKtS7_iiiiiibS2_i:
        /* <DEDUP_REMOVED lines=21> */
[----:B------:R-:W-:Y:S01]  /*0150*/  ISETP.EQ.OR P1, PT, R5, RZ, !P0 ;  /* 0x000000ff0500720c */ /* 0x000fe20004722670 */
[----:B------:R-:W-:Y:S01]  /*0160*/  IMAD.MOV.U32 R5, RZ, RZ, 0x2 ;  /* 0x00000002ff057424 */ /* 0x000fe200078e00ff */
[----:B------:R-:W2:Y:S01]  /*0170*/  S2R R4, SR_TID.X ;  /* 0x0000000000047919 */ /* 0x000ea20000002100 */
[----:B------:R-:W-:Y:S03]  /*0180*/  BSSY.RECONVERGENT B0, `(.L_x_4677) ;  /* 0x00000bb000007945 */ /* 0x000fe60003800200 */
[----:B------:R-:W-:Y:S01]  /*0190*/  SEL R5, R5, 0x1, P0 ;  /* 0x0000000105057807 */ /* 0x000fe20000000000 */
        /* <DEDUP_REMOVED lines=29> */
[----:B-1----:R-:W-:Y:S02]  /*0370*/  VIADD R14, R14, 0x40 ;  /* 0x000000400e0e7836 */ /* 0x002fe40000000000 */
[----:B------:R-:W-:-:S10]  /*0380*/  IMAD.IADD R17, R9, 0x1, R0 ;  /* 0x0000000109117824 */ /* 0x000fd400078e0200 */
[----:B------:R-:W-:Y:S05]  /*0390*/  @P0 BRA `(.L_x_4680) ;  /* 0x0000000000ec0947 */ /* 0x000fea0003800000 */
[----:B------:R-:W-:Y:S01]  /*03a0*/  IMAD.MOV R6, RZ, RZ, -R15 ;  /* 0x000000ffff067224 */ /* 0x000fe200078e0a0f */
[----:B------:R-:W-:-:S04]  /*03b0*/  PLOP3.LUT P0, PT, PT, PT, PT, 0x80, 0x8 ;  /* 0x000000000008781c */ /* 0x000fc80003f0f070 */
[----:B------:R-:W-:-:S13]  /*03c0*/  ISETP.GT.AND P2, PT, R6, 0x3, PT ;  /* 0x000000030600780c */ /* 0x000fda0003f44270 */
[----:B------:R-:W-:Y:S05]  /*03d0*/  @!P2 BRA `(.L_x_4681) ;  /* 0x000000000084a947 */ /* 0x000fea0003800000 */
[----:B------:R-:W-:-:S13]  /*03e0*/  PLOP3.LUT P0, PT, PT, PT, PT, 0x8, 0x80 ;  /* 0x000000000080781c */ /* 0x000fda0003f0e170 */
.L_x_4682:
        /* <DEDUP_REMOVED lines=9> */
[----:B------:R-:W-:-:S02]  /*0480*/  LEA R8, P2, R12, UR6, 0x1 ;  /* 0x000000060c087c11 */ /* 0x000fc4000f8408ff */
[C---:B------:R-:W-:Y:S01]  /*0490*/  IADD3 R18, P4, PT, R20.reuse, R11, RZ ;  /* 0x0000000b14127210 */ /* 0x040fe20007f9e0ff */
[----:B------:R-:W2:Y:S01]  /*04a0*/  LDG.E.U16.CONSTANT R7, desc[UR8][R6.64] ;  /* 0x0000000806077981 */ /* 0x000ea2000c1e9500 */
[----:B------:R-:W-:Y:S02]  /*04b0*/  IADD3 R13, P5, PT, R20, R17, RZ ;  /* 0x00000011140d7210 */ /* 0x000fe40007fbe0ff */
[----:B------:R-:W-:Y:S02]  /*04c0*/  LEA.HI.X R9, R12, UR7, R9, 0x1, P2 ;  /* 0x000000070c097c11 */ /* 0x000fe400090f0c09 */
[----:B------:R-:W-:Y:S02]  /*04d0*/  LEA.HI.X.SX32 R11, R11, RZ, 0x1, P4 ;  /* 0x000000ff0b0b7211 */ /* 0x000fe400020f0eff */
[----:B------:R-:W-:Y:S02]  /*04e0*/  LEA R10, P3, R18, UR6, 0x1 ;  /* 0x00000006120a7c11 */ /* 0x000fe4000f8608ff */
[----:B------:R-:W-:Y:S01]  /*04f0*/  LEA.HI.X.SX32 R16, R17, RZ, 0x1, P5 ;  /* 0x000000ff11107211 */ /* 0x000fe200028f0eff */
[----:B------:R-:W3:Y:S01]  /*0500*/  LDG.E.U16.CONSTANT R9, desc[UR8][R8.64] ;  /* 0x0000000808097981 */ /* 0x000ee2000c1e9500 */
[----:B------:R-:W-:-:S02]  /*0510*/  LEA R12, P2, R13, UR6, 0x1 ;  /* 0x000000060d0c7c11 */ /* 0x000fc4000f8408ff */
[----:B------:R-:W-:Y:S02]  /*0520*/  LEA.HI.X R11, R18, UR7, R11, 0x1, P3 ;  /* 0x00000007120b7c11 */ /* 0x000fe400098f0c0b */
[----:B------:R-:W-:-:S04]  /*0530*/  LEA.HI.X R13, R13, UR7, R16, 0x1, P2 ;  /* 0x000000070d0d7c11 */ /* 0x000fc800090f0c10 */
        /* <DEDUP_REMOVED lines=11> */
.L_x_4681:
        /* <DEDUP_REMOVED lines=15> */
[----:B------:R-:W-:Y:S02]  /*06e0*/  VIADD R15, R15, 0x2 ;  /* 0x000000020f0f7836 */ /* 0x000fe40000000000 */
[----:B------:R-:W-:Y:S01]  /*06f0*/  IMAD.IADD R17, R11, 0x1, R0 ;  /* 0x000000010b117824 */ /* 0x000fe200078e0200 */
[----:B--2---:R-:W-:Y:S04]  /*0700*/  STS.U16 [R14], R7 ;  /* 0x000000070e007388 */ /* 0x004fe80000000400 */
[----:B---3--:R0:W-:Y:S02]  /*0710*/  STS.U16 [R14+0x40], R9 ;  /* 0x000040090e007388 */ /* 0x0081e40000000400 */
[----:B0-----:R-:W-:-:S07]  /*0720*/  VIADD R14, R14, 0x80 ;  /* 0x000000800e0e7836 */ /* 0x001fce0000000000 */
.L_x_4683:
[----:B------:R-:W-:-:S13]  /*0730*/  ISETP.EQ.AND P2, PT, R15, RZ, PT ;  /* 0x000000ff0f00720c */ /* 0x000fda0003f42270 */
[----:B------:R-:W-:Y:S05]  /*0740*/  @!P0 BRA P2, `(.L_x_4678) ;  /* 0x0000000400788947 */ /* 0x000fea0001000000 */
.L_x_4680:
[----:B------:R-:W-:-:S04]  /*0750*/  IADD3 R7, P0, PT, R20, R17, RZ ;  /* 0x0000001114077210 */ /* 0x000fc80007f1e0ff */
[----:B------:R-:W-:Y:S02]  /*0760*/  LEA.HI.X.SX32 R8, R17, RZ, 0x1, P0 ;  /* 0x000000ff11087211 */ /* 0x000fe400000f0eff */
[----:B------:R-:W-:-:S04]  /*0770*/  LEA R6, P0, R7, UR6, 0x1 ;  /* 0x0000000607067c11 */ /* 0x000fc8000f8008ff */
[----:B------:R-:W-:-:S06]  /*0780*/  LEA.HI.X R7, R7, UR7, R8, 0x1, P0 ;  /* 0x0000000707077c11 */ /* 0x000fcc00080f0c08 */
        /* <DEDUP_REMOVED lines=8> */
.L_x_4679:
        /* <DEDUP_REMOVED lines=16> */
.L_x_4686:
        /* <DEDUP_REMOVED lines=32> */
.L_x_4685:
        /* <DEDUP_REMOVED lines=20> */
[----:B-1----:R-:W-:-:S07]  /*0c50*/  VIADD R14, R14, 0x80 ;  /* 0x000000800e0e7836 */ /* 0x002fce0000000000 */
.L_x_4687:
[----:B------:R-:W-:-:S13]  /*0c60*/  ISETP.NE.OR P0, PT, R15, RZ, P0 ;  /* 0x000000ff0f00720c */ /* 0x000fda0000705670 */
[----:B------:R-:W-:Y:S05]  /*0c70*/  @!P0 BRA `(.L_x_4678) ;  /* 0x00000000002c8947 */ /* 0x000fea0003800000 */
.L_x_4684:
[----:B-----5:R-:W-:-:S04]  /*0c80*/  IADD3 R7, P0, PT, R20, R17, RZ ;  /* 0x0000001114077210 */ /* 0x020fc80007f1e0ff */
[----:B------:R-:W-:Y:S02]  /*0c90*/  LEA.HI.X.SX32 R8, R17, RZ, 0x1, P0 ;  /* 0x000000ff11087211 */ /* 0x000fe400000f0eff */
[----:B0-----:R-:W-:-:S04]  /*0ca0*/  LEA R6, P0, R7, UR10, 0x1 ;  /* 0x0000000a07067c11 */ /* 0x001fc8000f8008ff */
        /* <DEDUP_REMOVED lines=8> */
.L_x_4678:
[----:B0-----:R-:W-:Y:S05]  /*0d30*/  BSYNC.RECONVERGENT B0 ;  /* 0x0000000000007941 */ /* 0x001fea0003800200 */
.L_x_4677:
        /* <DEDUP_REMOVED lines=19> */
[----:B-1----:R-:W0:Y:S01]  /*0e70*/  LDC.64 R14, c[0x0][0x3a0] ;  /* 0x0000e800ff0e7b82 */ /* 0x002e220000000a00 */
[----:B------:R-:W-:-:S13]  /*0e80*/  PLOP3.LUT P0, PT, PT, PT, PT, 0x8, 0x80 ;  /* 0x000000000080781c */ /* 0x000fda0003f0e170 */
.L_x_4691:
        /* <DEDUP_REMOVED lines=8> */
[C---:B------:R-:W-:Y:S01]  /*0f10*/  IMAD.WIDE R12, R16.reuse, 0x2, R14 ;  /* 0x00000002100c7825 */ /* 0x040fe200078e020e */
[----:B------:R2:W-:Y:S03]  /*0f20*/  STG.E.64 desc[UR8][R10.64], RZ ;  /* 0x000000ff0a007986 */ /* 0x0005e6000c101b08 */
[----:B------:R-:W-:Y:S01]  /*0f30*/  VIADD R5, R5, 0x4 ;  /* 0x0000000405057836 */ /* 0x000fe20000000000 */
[----:B------:R2:W-:Y:S01]  /*0f40*/  STG.E.64 desc[UR8][R12.64], RZ ;  /* 0x000000ff0c007986 */ /* 0x0005e2000c101b08 */
[----:B------:R-:W-:-:S03]  /*0f50*/  IMAD.IADD R3, R16, 0x1, R85 ;  /* 0x0000000110037824 */ /* 0x000fc600078e0255 */
[----:B------:R-:W-:-:S13]  /*0f60*/  ISETP.GE.AND P2, PT, R5, -0x3, PT ;  /* 0xfffffffd0500780c */ /* 0x000fda0003f46270 */
[----:B--2---:R-:W-:Y:S05]  /*0f70*/  @!P2 BRA `(.L_x_4691) ;  /* 0xfffffffc00c4a947 */ /* 0x004fea000383ffff */
.L_x_4690:
[----:B------:R-:W-:-:S05]  /*0f80*/  IMAD.MOV R6, RZ, RZ, -R5 ;  /* 0x000000ffff067224 */ /* 0x000fca00078e0a05 */
[----:B------:R-:W-:-:S13]  /*0f90*/  ISETP.GT.AND P2, PT, R6, 0x1, PT ;  /* 0x000000010600780c */ /* 0x000fda0003f44270 */
[----:B------:R-:W-:Y:S05]  /*0fa0*/  @!P2 BRA `(.L_x_4692) ;  /* 0x000000000024a947 */ /* 0x000fea0003800000 */
[----:B------:R-:W1:Y:S01]  /*0fb0*/  LDC.64 R8, c[0x0][0x3a0] ;  /* 0x0000e800ff087b82 */ /* 0x000e620000000a00 */
[----:B------:R-:W-:Y:S01]  /*0fc0*/  IMAD.IADD R10, R3, 0x1, R85 ;  /* 0x00000001030a7824 */ /* 0x000fe200078e0255 */
[----:B------:R-:W-:Y:S01]  /*0fd0*/  PLOP3.LUT P0, PT, PT, PT, PT, 0x8, 0x80 ;  /* 0x000000000080781c */ /* 0x000fe20003f0e170 */
[----:B------:R-:W-:Y:S02]  /*0fe0*/  VIADD R5, R5, 0x2 ;  /* 0x0000000205057836 */ /* 0x000fe40000000000 */
[----:B-1----:R-:W-:-:S04]  /*0ff0*/  IMAD.WIDE R6, R3, 0x2, R8 ;  /* 0x0000000203067825 */ /* 0x002fc800078e0208 */
[C---:B------:R-:W-:Y:S01]  /*1000*/  IMAD.WIDE R8, R10.reuse, 0x2, R8 ;  /* 0x000000020a087825 */ /* 0x040fe200078e0208 */
[----:B------:R0:W-:Y:S03]  /*1010*/  STG.E.64 desc[UR8][R6.64], RZ ;  /* 0x000000ff06007986 */ /* 0x0001e6000c101b08 */
[----:B------:R-:W-:Y:S01]  /*1020*/  IMAD.IADD R3, R10, 0x1, R85 ;  /* 0x000000010a037824 */ /* 0x000fe200078e0255 */
[----:B------:R0:W-:Y:S06]  /*1030*/  STG.E.64 desc[UR8][R8.64], RZ ;  /* 0x000000ff08007986 */ /* 0x0001ec000c101b08 */
.L_x_4692:
[----:B------:R-:W-:-:S13]  /*1040*/  ISETP.NE.OR P0, PT, R5, RZ, P0 ;  /* 0x000000ff0500720c */ /* 0x000fda0000705670 */
[----:B------:R-:W-:Y:S05]  /*1050*/  @!P0 BRA `(.L_x_4688) ;  /* 0x00000000001c8947 */ /* 0x000fea0003800000 */
.L_x_4689:
[----:B01----:R-:W0:Y:S02]  /*1060*/  LDC.64 R6, c[0x0][0x3a0] ;  /* 0x0000e800ff067b82 */ /* 0x003e240000000a00 */
.L_x_4693:
[----:B0-----:R-:W-:-:S04]  /*1070*/  IMAD.WIDE R8, R3, 0x2, R6 ;  /* 0x0000000203087825 */ /* 0x001fc800078e0206 */
[----:B------:R-:W-:Y:S01]  /*1080*/  VIADD R5, R5, 0x1 ;  /* 0x0000000105057836 */ /* 0x000fe20000000000 */
[----:B------:R2:W-:Y:S01]  /*1090*/  STG.E.64 desc[UR8][R8.64], RZ ;  /* 0x000000ff08007986 */ /* 0x0005e2000c101b08 */
[----:B------:R-:W-:-:S03]  /*10a0*/  IMAD.IADD R3, R3, 0x1, R85 ;  /* 0x0000000103037824 */ /* 0x000fc600078e0255 */
[----:B------:R-:W-:-:S13]  /*10b0*/  ISETP.NE.AND P0, PT, R5, RZ, PT ;  /* 0x000000ff0500720c */ /* 0x000fda0003f05270 */
[----:B--2---:R-:W-:Y:S05]  /*10c0*/  @P0 BRA `(.L_x_4693) ;  /* 0xfffffffc00e80947 */ /* 0x004fea000383ffff */
.L_x_4688:
        /* <DEDUP_REMOVED lines=10> */
[----:B01----:R-:W-:-:S04]  /*1170*/  IMAD.SHL.U32 R7, R32, 0x40, RZ ;  /* 0x0000004020077824 */ /* 0x003fc800078e00ff */
[----:B---3--:R-:W-:-:S05]  /*1180*/  IMAD.WIDE.U32 R6, R7, 0x2, R10 ;  /* 0x0000000207067825 */ /* 0x008fca00078e000a */
[----:B------:R0:W5:Y:S01]  /*1190*/  LDG.E.U16.CONSTANT R3, desc[UR8][R6.64] ;  /* 0x0000000806037981 */ /* 0x000162000c1e9500 */
[----:B------:R-:W-:Y:S01]  /*11a0*/  SHF.R.S32.HI R5, RZ, 0x1f, R2 ;  /* 0x0000001fff057819 */ /* 0x000fe20000011402 */
[----:B------:R-:W-:Y:S01]  /*11b0*/  IMAD.SHL.U32 R4, R4, 0x10, RZ ;  /* 0x0000001004047824 */ /* 0x000fe200078e00ff */
[----:B------:R-:W-:Y:S01]  /*11c0*/  UMOV UR4, URZ ;  /* 0x000000ff00047c82 */ /* 0x000fe20008000000 */
[----:B------:R-:W-:Y:S01]  /*11d0*/  IMAD.MOV.U32 R15, RZ, RZ, R87 ;  /* 0x000000ffff0f7224 */ /* 0x000fe200078e0057 */
[----:B------:R-:W-:Y:S02]  /*11e0*/  LEA.HI R5, R5, R2, RZ, 0x3 ;  /* 0x0000000205057211 */ /* 0x000fe400078f18ff */
[----:B------:R-:W-:Y:S02]  /*11f0*/  LOP3.LUT R12, R4, 0x10, RZ, 0xc0, !PT ;  /* 0x00000010040c7812 */ /* 0x000fe400078ec0ff */
[----:B------:R-:W-:-:S07]  /*1200*/  SHF.R.S32.HI R13, RZ, 0x3, R5 ;  /* 0x00000003ff0d7819 */ /* 0x000fce0000011405 */
.L_x_4695:
[----:B------:R-:W1:Y:S01]  /*1210*/  LDC.64 R4, c[0x0][0x390] ;  /* 0x0000e400ff047b82 */ /* 0x000e620000000a00 */
[----:B-----5:R-:W-:-:S04]  /*1220*/  VIADD R14, R3, UR4 ;  /* 0x00000004030e7c36 */ /* 0x020fc80008000000 */
[----:B0-----:R-:W-:-:S05]  /*1230*/  IMAD R6, R14, R85, RZ ;  /* 0x000000550e067224 */ /* 0x001fca00078e02ff */
[----:B------:R-:W-:-:S04]  /*1240*/  SHF.R.S32.HI R7, RZ, 0x1f, R6 ;  /* 0x0000001fff077819 */ /* 0x000fc80000011406 */
[----:B------:R-:W-:-:S04]  /*1250*/  LEA.HI R6, R7, R6, RZ, 0x3 ;  /* 0x0000000607067211 */ /* 0x000fc800078f18ff */
[----:B------:R-:W-:-:S05]  /*1260*/  LEA.HI.SX32 R7, R6, R13, 0x1d ;  /* 0x0000000d06077211 */ /* 0x000fca00078feaff */
[----:B-1----:R-:W-:Y:S02]  /*1270*/  IMAD.WIDE R4, R7, 0x4, R4 ;  /* 0x0000000407047825 */ /* 0x002fe400078e0204 */
[----:B------:R-:W0:Y:S04]  /*1280*/  LDC.64 R6, c[0x0][0x398] ;  /* 0x0000e600ff067b82 */ /* 0x000e280000000a00 */
[----:B------:R-:W3:Y:S01]  /*1290*/  LDG.E.CONSTANT R5, desc[UR8][R4.64] ;  /* 0x0000000804057981 */ /* 0x000ee2000c1e9900 */
[----:B------:R-:W-:-:S04]  /*12a0*/  IMAD.SHL.U32 R9, R15, 0x2, RZ ;  /* 0x000000020f097824 */ /* 0x000fc800078e00ff */
[----:B------:R-:W-:-:S06]  /*12b0*/  IMAD.WIDE.U32 R8, R9, 0x2, R10 ;  /* 0x0000000209087825 */ /* 0x000fcc00078e000a */
[----:B------:R-:W2:Y:S01]  /*12c0*/  LDG.E.U16.CONSTANT R8, desc[UR8][R8.64+0x2] ;  /* 0x0000020808087981 */ /* 0x000ea2000c1e9500 */
[----:B0-----:R-:W-:-:S05]  /*12d0*/  IMAD.WIDE.U32 R6, R14, 0x2, R6 ;  /* 0x000000020e067825 */ /* 0x001fca00078e0006 */
[----:B------:R0:W4:Y:S01]  /*12e0*/  LDG.E.U16.CONSTANT R18, desc[UR8][R6.64] ;  /* 0x0000000806127981 */ /* 0x000122000c1e9500 */
[----:B------:R-:W-:Y:S01]  /*12f0*/  UIADD3 UR4, UPT, UPT, UR4, 0x1, URZ ;  /* 0x0000000104047890 */ /* 0x000fe2000fffe0ff */
[----:B---3--:R-:W-:-:S04]  /*1300*/  SHF.R.U32.HI R14, RZ, R12, R5 ;  /* 0x0000000cff0e7219 */ /* 0x008fc80000011605 */
[--C-:B------:R-:W-:Y:S02]  /*1310*/  SHF.R.U32.HI R4, RZ, 0x8, R14.reuse ;  /* 0x00000008ff047819 */ /* 0x100fe4000001160e */
[----:B------:R-:W-:Y:S02]  /*1320*/  LOP3.LUT R16, R14, 0xf, RZ, 0xc0, !PT ;  /* 0x0000000f0e107812 */ /* 0x000fe400078ec0ff */
[----:B------:R-:W-:Y:S02]  /*1330*/  LOP3.LUT R4, R4, 0xf, RZ, 0xc0, !PT ;  /* 0x0000000f04047812 */ /* 0x000fe400078ec0ff */
[----:B------:R-:W-:Y:S01]  /*1340*/  SHF.R.U32.HI R17, RZ, 0x4, R14 ;  /* 0x00000004ff117819 */ /* 0x000fe2000001160e */
[----:B------:R-:W-:Y:S01]  /*1350*/  IMAD R19, R16, R16, R16 ;  /* 0x0000001010137224 */ /* 0x000fe200078e0210 */
[----:B------:R-:W-:Y:S01]  /*1360*/  SHF.R.U32.HI R14, RZ, 0xc, R14 ;  /* 0x0000000cff0e7819 */ /* 0x000fe2000001160e */
[----:B------:R-:W-:Y:S01]  /*1370*/  IMAD R5, R4, R4, R4 ;  /* 0x0000000404057224 */ /* 0x000fe200078e0204 */
[----:B------:R-:W-:Y:S01]  /*1380*/  LOP3.LUT R17, R17, 0xf, RZ, 0xc0, !PT ;  /* 0x0000000f11117812 */ /* 0x000fe200078ec0ff */
[----:B--2---:R-:W-:Y:S01]  /*1390*/  IMAD.IADD R15, R8, 0x1, R15 ;  /* 0x00000001080f7824 */ /* 0x004fe200078e020f */
[----:B------:R-:W-:-:S02]  /*13a0*/  LOP3.LUT R14, R14, 0xf, RZ, 0xc0, !PT ;  /* 0x0000000f0e0e7812 */ /* 0x000fc400078ec0ff */
[----:B------:R-:W-:Y:S01]  /*13b0*/  IADD3 R19, PT, PT, R16, 0x1, R19 ;  /* 0x0000000110137810 */ /* 0x000fe20007ffe013 */
[----:B------:R-:W-:Y:S01]  /*13c0*/  IMAD R16, R17, R17, R17 ;  /* 0x0000001111107224 */ /* 0x000fe200078e0211 */
[----:B------:R-:W-:Y:S01]  /*13d0*/  IADD3 R4, PT, PT, R4, 0x1, R5 ;  /* 0x0000000104047810 */ /* 0x000fe20007ffe005 */
[C---:B------:R-:W-:Y:S01]  /*13e0*/  IMAD R5, R14.reuse, R14, R14 ;  /* 0x0000000e0e057224 */ /* 0x040fe200078e020e */
[----:B------:R-:W-:Y:S02]  /*13f0*/  ISETP.GE.AND P0, PT, R15, R88, PT ;  /* 0x000000580f00720c */ /* 0x000fe40003f06270 */
[----:B------:R-:W-:Y:S01]  /*1400*/  IADD3 R16, PT, PT, R17, 0x1, R16 ;  /* 0x0000000111107810 */ /* 0x000fe20007ffe010 */
[----:B------:R-:W4:Y:S01]  /*1410*/  I2F.F16 R19, R19 ;  /* 0x0000001300137306 */ /* 0x000f220000200c00 */
[----:B------:R-:W-:-:S07]  /*1420*/  IADD3 R14, PT, PT, R14, 0x1, R5 ;  /* 0x000000010e0e7810 */ /* 0x000fce0007ffe005 */
        /* <DEDUP_REMOVED lines=8> */
.L_x_4694:
[C---:B------:R-:W-:Y:S01]  /*14b0*/  ISETP.GT.AND P0, PT, R87.reuse, UR5, PT ;  /* 0x0000000557007c0c */ /* 0x040fe2000bf04270 */
[----:B0-----:R-:W-:Y:S01]  /*14c0*/  IMAD.MOV.U32 R9, RZ, RZ, RZ ;  /* 0x000000ffff097224 */ /* 0x001fe200078e00ff */
[----:B------:R-:W-:Y:S01]  /*14d0*/  SHF.R.S32.HI R3, RZ, 0x1f, R20 ;  /* 0x0000001fff037819 */ /* 0x000fe20000011414 */
[----:B------:R-:W-:Y:S01]  /*14e0*/  IMAD.MOV.U32 R10, RZ, RZ, RZ ;  /* 0x000000ffff0a7224 */ /* 0x000fe200078e00ff */
[----:B---3--:R-:W-:Y:S02]  /*14f0*/  ISETP.GT.AND P2, PT, R87, UR6, PT ;  /* 0x0000000657007c0c */ /* 0x008fe4000bf44270 */
[----:B------:R-:W-:Y:S02]  /*1500*/  CS2R R12, SRZ ;  /* 0x00000000000c7805 */ /* 0x000fe4000001ff00 */
[----:B------:R-:W-:Y:S02]  /*1510*/  LEA.HI R3, R3, R20, RZ, 0x5 ;  /* 0x0000001403037211 */ /* 0x000fe400078f28ff */
[----:B----4-:R-:W-:-:S02]  /*1520*/  ISETP.GT.AND P3, PT, R87, UR10, PT ;  /* 0x0000000a57007c0c */ /* 0x010fc4000bf64270 */
[C---:B------:R-:W-:Y:S02]  /*1530*/  ISETP.GT.AND P4, PT, R87.reuse, UR7, PT ;  /* 0x0000000757007c0c */ /* 0x040fe4000bf84270 */
[----:B--2---:R-:W-:Y:S02]  /*1540*/  ISETP.GT.AND P5, PT, R87, UR11, PT ;  /* 0x0000000b57007c0c */ /* 0x004fe4000bfa4270 */
[----:B-1----:R-:W-:Y:S01]  /*1550*/  SHF.R.S32.HI R14, RZ, 0x5, R3 ;  /* 0x00000005ff0e7819 */ /* 0x002fe20000011403 */
[----:B------:R-:W-:Y:S01]  /*1560*/  IMAD.MOV.U32 R3, RZ, RZ, RZ ;  /* 0x000000ffff037224 */ /* 0x000fe200078e00ff */
[----:B------:R-:W-:Y:S09]  /*1570*/  @!P0 BRA `(.L_x_4696) ;  /* 0x00000000001c8947 */ /* 0x000ff20003800000 */
[----:B------:R-:W0:Y:S02]  /*1580*/  LDC R4, c[0x0][0x3cc] ;  /* 0x0000f300ff047b82 */ /* 0x000e240000000800 */
[----:B0-----:R-:W-:-:S05]  /*1590*/  VIMNMX R3, PT, PT, R87, R4, PT ;  /* 0x0000000457037248 */ /* 0x001fca0003fe0100 */
[----:B------:R-:W-:-:S05]  /*15a0*/  VIADD R3, R3, -UR5 ;  /* 0x8000000503037c36 */ /* 0x000fca0008000000 */
[----:B------:R-:W-:-:S04]  /*15b0*/  SHF.R.S32.HI R4, RZ, 0x1f, R3 ;  /* 0x0000001fff047819 */ /* 0x000fc80000011403 */
[----:B------:R-:W-:-:S04]  /*15c0*/  LEA.HI R4, R4, R3, RZ, 0x5 ;  /* 0x0000000304047211 */ /* 0x000fc800078f28ff */
[----:B------:R-:W-:-:S05]  /*15d0*/  SHF.R.S32.HI R4, RZ, 0x5, R4 ;  /* 0x00000005ff047819 */ /* 0x000fca0000011404 */
[----:B------:R-:W-:-:S07]  /*15e0*/  IMAD R3, R4, 0x6, RZ ;  /* 0x0000000604037824 */ /* 0x000fce00078e02ff */
.L_x_4696:
        /* <DEDUP_REMOVED lines=8> */
.L_x_4697:
        /* <DEDUP_REMOVED lines=8> */
.L_x_4698:
        /* <DEDUP_REMOVED lines=8> */
.L_x_4699:
        /* <DEDUP_REMOVED lines=8> */
.L_x_4700:
[----:B------:R-:W-:Y:S01]  /*17f0*/  IMAD R3, R14, 0x8, R3 ;  /* 0x000000080e037824 */ /* 0x000fe200078e0203 */
[----:B------:R-:W0:Y:S01]  /*1800*/  S2UR UR5, SR_CgaCtaId ;  /* 0x00000000000579c3 */ /* 0x000e220000008800 */
[----:B------:R-:W1:Y:S01]  /*1810*/  LDCU.64 UR6, c[0x0][0x388] ;  /* 0x00007100ff0677ac */ /* 0x000e620008000a00 */
[----:B------:R-:W-:Y:S02]  /*1820*/  SHF.R.S32.HI R4, RZ, 0x1f, R2 ;  /* 0x0000001fff047819 */ /* 0x000fe40000011402 */
[----:B------:R-:W-:Y:S01]  /*1830*/  IADD3 R3, PT, PT, R10, R3, R9 ;  /* 0x000000030a037210 */ /* 0x000fe20007ffe009 */
[----:B------:R-:W-:Y:S01]  /*1840*/  UMOV UR4, 0x400 ;  /* 0x0000040000047882 */ /* 0x000fe20000000000 */
[----:B------:R-:W-:Y:S02]  /*1850*/  VIMNMX R0, PT, PT, R0, UR10, PT ;  /* 0x0000000a00007c48 */ /* 0x000fe4000bfe0100 */
[----:B------:R-:W-:-:S05]  /*1860*/  IADD3 R12, PT, PT, R13, R3, R12 ;  /* 0x000000030d0c7210 */ /* 0x000fca0007ffe00c */
[----:B------:R-:W-:-:S05]  /*1870*/  IMAD R3, R12, R85, RZ ;  /* 0x000000550c037224 */ /* 0x000fca00078e02ff */
[----:B------:R-:W-:-:S04]  /*1880*/  IADD3 R2, P0, PT, R2, R3, RZ ;  /* 0x0000000302027210 */ /* 0x000fc80007f1e0ff */
[----:B------:R-:W-:Y:S02]  /*1890*/  LEA.HI.X.SX32 R3, R3, R4, 0x1, P0 ;  /* 0x0000000403037211 */ /* 0x000fe400000f0eff */
[----:B------:R-:W-:Y:S01]  /*18a0*/  ISETP.GT.AND P0, PT, R0, R87, PT ;  /* 0x000000570000720c */ /* 0x000fe20003f04270 */
[----:B0-----:R-:W-:Y:S01]  /*18b0*/  ULEA UR5, UR5, UR4, 0x18 ;  /* 0x0000000405057291 */ /* 0x001fe2000f8ec0ff */
[C---:B-1----:R-:W-:Y:S02]  /*18c0*/  LEA R92, P2, R2.reuse, UR6, 0x2 ;  /* 0x00000006025c7c11 */ /* 0x042fe4000f8410ff */
[----:B------:R-:W-:Y:S02]  /*18d0*/  PRMT R4, RZ, 0x5410, RZ ;  /* 0x00005410ff047816 */ /* 0x000fe400000000ff */
[----:B------:R-:W-:Y:S02]  /*18e0*/  LEA.HI.X R93, R2, UR7, R3, 0x2, P2 ;  /* 0x00000007025d7c11 */ /* 0x000fe400090f1403 */
[----:B------:R-:W-:Y:S01]  /*18f0*/  UMOV UR4, UR5 ;  /* 0x0000000500047c82 */ /* 0x000fe20008000000 */
[----:B------:R-:W-:-:S02]  /*1900*/  PRMT R3, RZ, 0x5410, RZ ;  /* 0x00005410ff037816 */ /* 0x000fc400000000ff */
[----:B------:R-:W-:Y:S02]  /*1910*/  PRMT R2, RZ, 0x5410, RZ ;  /* 0x00005410ff027816 */ /* 0x000fe400000000ff */
[----:B------:R-:W-:Y:S01]  /*1920*/  PRMT R0, RZ, 0x5410, RZ ;  /* 0x00005410ff007816 */ /* 0x000fe200000000ff */
[----:B------:R-:W-:Y:S06]  /*1930*/  @!P0 BRA `(.L_x_4701) ;  /* 0x00000018009c8947 */ /* 0x000fec0003800000 */
        /* <DEDUP_REMOVED lines=9> */
[----:B------:R-:W-:Y:S01]  /*19d0*/  IMAD.MOV.U32 R0, RZ, RZ, 0x2800 ;  /* 0x00002800ff007424 */ /* 0x000fe200078e00ff */
[----:B------:R-:W-:Y:S01]  /*19e0*/  ISETP.NE.AND P0, PT, R86, RZ, PT ;  /* 0x000000ff5600720c */ /* 0x000fe20003f05270 */
[----:B------:R-:W-:Y:S01]  /*19f0*/  UIADD3 UR4, UPT, UPT, UR5, 0x40, URZ ;  /* 0x0000004005047890 */ /* 0x000fe2000fffe0ff */
[----:B------:R-:W-:Y:S02]  /*1a00*/  PRMT R4, RZ, 0x7610, R4 ;  /* 0x00007610ff047816 */ /* 0x000fe40000000004 */
[C---:B--2---:R-:W-:Y:S02]  /*1a10*/  LOP3.LUT R33, R20.reuse, 0x1f001f, RZ, 0xc0, !PT ;  /* 0x001f001f14217812 */ /* 0x044fe400078ec0ff */
[----:B------:R-:W-:Y:S02]  /*1a20*/  SHF.R.U32.HI R34, RZ, 0xa, R20 ;  /* 0x0000000aff227819 */ /* 0x000fe40000011614 */
[----:B------:R-:W-:-:S02]  /*1a30*/  LOP3.LUT R2, R20, 0x3e003e0, RZ, 0xc0, !PT ;  /* 0x03e003e014027812 */ /* 0x000fc400078ec0ff */
[----:B------:R-:W-:Y:S02]  /*1a40*/  SHF.R.U32.HI R20, RZ, 0xf, R20 ;  /* 0x0000000fff147819 */ /* 0x000fe40000011614 */
[----:B------:R-:W-:Y:S02]  /*1a50*/  SHF.R.U32.HI R35, RZ, 0xf, R21 ;  /* 0x0000000fff237819 */ /* 0x000fe40000011615 */
[----:B------:R-:W-:Y:S02]  /*1a60*/  SHF.R.U32.HI R39, RZ, 0xf, R23 ;  /* 0x0000000fff277819 */ /* 0x000fe40000011617 */
[----:B0-----:R-:W-:Y:S02]  /*1a70*/  SHF.R.U32.HI R36, RZ, 0xf, R22 ;  /* 0x0000000fff247819 */ /* 0x001fe40000011616 */
[----:B------:R-:W-:Y:S02]  /*1a80*/  LOP3.LUT R37, R21, 0x1f001f, RZ, 0xc0, !PT ;  /* 0x001f001f15257812 */ /* 0x000fe400078ec0ff */
[----:B------:R-:W-:-:S02]  /*1a90*/  SHF.R.U32.HI R38, RZ, 0xa, R21 ;  /* 0x0000000aff267819 */ /* 0x000fc40000011615 */
[----:B------:R-:W-:Y:S02]  /*1aa0*/  LOP3.LUT R9, R21, 0x3e003e0, RZ, 0xc0, !PT ;  /* 0x03e003e015097812 */ /* 0x000fe400078ec0ff */
[C---:B-1----:R-:W-:Y:S02]  /*1ab0*/  LOP3.LUT R41, R22.reuse, 0x1f001f, RZ, 0xc0, !PT ;  /* 0x001f001f16297812 */ /* 0x042fe400078ec0ff */
[----:B------:R-:W-:Y:S02]  /*1ac0*/  SHF.R.U32.HI R42, RZ, 0xa, R22 ;  /* 0x0000000aff2a7819 */ /* 0x000fe40000011616 */
[----:B------:R-:W-:Y:S02]  /*1ad0*/  LOP3.LUT R10, R22, 0x3e003e0, RZ, 0xc0, !PT ;  /* 0x03e003e0160a7812 */ /* 0x000fe400078ec0ff */
[----:B---3--:R-:W-:Y:S02]  /*1ae0*/  LOP3.LUT R52, R28, 0x1f001f, RZ, 0xc0, !PT ;  /* 0x001f001f1c347812 */ /* 0x008fe400078ec0ff */
[----:B------:R-:W-:-:S02]  /*1af0*/  SHF.R.U32.HI R50, RZ, 0xa, R28 ;  /* 0x0000000aff327819 */ /* 0x000fc4000001161c */
[----:B------:R-:W-:Y:S02]  /*1b00*/  LOP3.LUT R56, R28, 0x3e003e0, RZ, 0xc0, !PT ;  /* 0x03e003e01c387812 */ /* 0x000fe400078ec0ff */
        /* <DEDUP_REMOVED lines=9> */
[----:B------:R-:W-:Y:S02]  /*1ba0*/  SHF.R.U32.HI R23, RZ, 0xe, R30 ;  /* 0x0000000eff177819 */ /* 0x000fe4000001161e */
[----:B------:R-:W-:-:S02]  /*1bb0*/  LOP3.LUT R36, R36, 0x10001, RZ, 0xc0, !PT ;  /* 0x0001000124247812 */ /* 0x000fc400078ec0ff */
[C---:B----4-:R-:W-:Y:S02]  /*1bc0*/  LOP3.LUT R49, R24.reuse, 0x1f001f, RZ, 0xc0, !PT ;  /* 0x001f001f18317812 */ /* 0x050fe400078ec0ff */
[--C-:B------:R-:W-:Y:S02]  /*1bd0*/  SHF.R.U32.HI R51, RZ, 0xa, R24.reuse ;  /* 0x0000000aff337819 */ /* 0x100fe40000011618 */
[----:B------:R-:W-:Y:S02]  /*1be0*/  LOP3.LUT R57, R24, 0x3e003e0, RZ, 0xc0, !PT ;  /* 0x03e003e018397812 */ /* 0x000fe400078ec0ff */
[----:B------:R-:W-:Y:S02]  /*1bf0*/  LOP3.LUT R21, R20, 0x20002, R21, 0xf8, !PT ;  /* 0x0002000214157812 */ /* 0x000fe400078ef815 */
        /* <DEDUP_REMOVED lines=10> */
[C---:B------:R-:W-:Y:S02]  /*1ca0*/  LOP3.LUT R64, R26.reuse, 0x1f001f, RZ, 0xc0, !PT ;  /* 0x001f001f1a407812 */ /* 0x040fe400078ec0ff */
[----:B------:R-:W-:Y:S02]  /*1cb0*/  SHF.R.U32.HI R65, RZ, 0xa, R26 ;  /* 0x0000000aff417819 */ /* 0x000fe4000001161a */
[----:B------:R-:W-:Y:S02]  /*1cc0*/  LOP3.LUT R73, R26, 0x3e003e0, RZ, 0xc0, !PT ;  /* 0x03e003e01a497812 */ /* 0x000fe400078ec0ff */
[----:B------:R-:W-:-:S02]  /*1cd0*/  SHF.R.U32.HI R27, RZ, 0xd, R27 ;  /* 0x0000000dff1b7819 */ /* 0x000fc4000001161b */
[----:B------:R-:W-:Y:S02]  /*1ce0*/  LOP3.LUT R23, R36, 0x20002, R23, 0xf8, !PT ;  /* 0x0002000224177812 */ /* 0x000fe400078ef817 */
[----:B------:R-:W-:Y:S02]  /*1cf0*/  SHF.R.U32.HI R26, RZ, 0xd, R26 ;  /* 0x0000000dff1a7819 */ /* 0x000fe4000001161a */
[----:B------:R-:W-:Y:S02]  /*1d00*/  LOP3.LUT R21, R21, 0x40004, R24, 0xf8, !PT ;  /* 0x0004000415157812 */ /* 0x000fe400078ef818 */
[C---:B-----5:R-:W-:Y:S02]  /*1d10*/  LOP3.LUT R35, R16.reuse, 0x1f001f, RZ, 0xc0, !PT ;  /* 0x001f001f10237812 */ /* 0x060fe400078ec0ff */
[----:B------:R-:W-:Y:S02]  /*1d20*/  SHF.R.U32.HI R36, RZ, 0xa, R16 ;  /* 0x0000000aff247819 */ /* 0x000fe40000011610 */
[----:B------:R-:W-:-:S02]  /*1d30*/  LOP3.LUT R70, R16, 0x3e003e0, RZ, 0xc0, !PT ;  /* 0x03e003e010467812 */ /* 0x000fc400078ec0ff */
[----:B------:R-:W-:Y:S02]  /*1d40*/  LOP3.LUT R25, R22, 0x40004, R25, 0xf8, !PT ;  /* 0x0004000416197812 */ /* 0x000fe400078ef819 */
[----:B------:R-:W-:Y:S02]  /*1d50*/  LOP3.LUT R27, R28, 0x40004, R27, 0xf8, !PT ;  /* 0x000400041c1b7812 */ /* 0x000fe400078ef81b */
[----:B------:R-:W-:Y:S02]  /*1d60*/  SHF.R.U32.HI R16, RZ, 0xc, R16 ;  /* 0x0000000cff107819 */ /* 0x000fe40000011610 */
[----:B------:R-:W-:Y:S02]  /*1d70*/  SHF.R.U32.HI R20, RZ, 0xc, R17 ;  /* 0x0000000cff147819 */ /* 0x000fe40000011611 */
[----:B------:R-:W-:Y:S02]  /*1d80*/  SHF.R.U32.HI R24, RZ, 0xc, R19 ;  /* 0x0000000cff187819 */ /* 0x000fe40000011613 */
[----:B------:R-:W-:-:S02]  /*1d90*/  LOP3.LUT R23, R23, 0x40004, R26, 0xf8, !PT ;  /* 0x0004000417177812 */ /* 0x000fc400078ef81a */
[C---:B------:R-:W-:Y:S02]  /*1da0*/  LOP3.LUT R39, R17.reuse, 0x1f001f, RZ, 0xc0, !PT ;  /* 0x001f001f11277812 */ /* 0x040fe400078ec0ff */
[----:B------:R-:W-:Y:S02]  /*1db0*/  SHF.R.U32.HI R40, RZ, 0xa, R17 ;  /* 0x0000000aff287819 */ /* 0x000fe40000011611 */
[----:B------:R-:W-:Y:S02]  /*1dc0*/  LOP3.LUT R72, R17, 0x3e003e0, RZ, 0xc0, !PT ;  /* 0x03e003e011487812 */ /* 0x000fe400078ec0ff */
[--C-:B------:R-:W-:Y:S02]  /*1dd0*/  SHF.R.U32.HI R22, RZ, 0xc, R18.reuse ;  /* 0x0000000cff167819 */ /* 0x100fe40000011612 */
        /* <DEDUP_REMOVED lines=28> */
[--C-:B------:R-:W-:Y:S02]  /*1fa0*/  SHF.R.U32.HI R29, RZ, 0xa, R14.reuse ;  /* 0x0000000aff1d7819 */ /* 0x100fe4000001160e */
[----:B------:R-:W-:Y:S02]  /*1fb0*/  LOP3.LUT R13, R14, 0x3e003e0, RZ, 0xc0, !PT ;  /* 0x03e003e00e0d7812 */ /* 0x000fe400078ec0ff */
[----:B------:R-:W-:Y:S02]  /*1fc0*/  SHF.R.U32.HI R27, RZ, 0xb, R14 ;  /* 0x0000000bff1b7819 */ /* 0x000fe4000001160e */
[----:B------:R-:W-:-:S02]  /*1fd0*/  LOP3.LUT R14, R15, 0x3e003e0, RZ, 0xc0, !PT ;  /* 0x03e003e00f0e7812 */ /* 0x000fc400078ec0ff */
[----:B------:R-:W-:Y:S02]  /*1fe0*/  LOP3.LUT R30, R15, 0x1f001f, RZ, 0xc0, !PT ;  /* 0x001f001f0f1e7812 */ /* 0x000fe400078ec0ff */
[--C-:B------:R-:W-:Y:S02]  /*1ff0*/  SHF.R.U32.HI R31, RZ, 0xa, R15.reuse ;  /* 0x0000000aff1f7819 */ /* 0x100fe4000001160f */
[----:B------:R-:W-:Y:S02]  /*2000*/  LOP3.LUT R11, R11, 0x64006400, RZ, 0xfc, !PT ;  /* 0x640064000b0b7812 */ /* 0x000fe400078efcff */
[----:B------:R-:W-:Y:S02]  /*2010*/  SHF.R.U32.HI R15, RZ, 0xb, R15 ;  /* 0x0000000bff0f7819 */ /* 0x000fe4000001160f */
[----:B------:R-:W-:Y:S02]  /*2020*/  LOP3.LUT R25, R26, 0x100010, R25, 0xf8, !PT ;  /* 0x001000101a197812 */ /* 0x000fe400078ef819 */
[----:B------:R-:W-:Y:S01]  /*2030*/  LOP3.LUT R26, R74, 0x100010, R27, 0xf8, !PT ;  /* 0x001000104a1a7812 */ /* 0x000fe200078ef81b */
[----:B------:R-:W-:Y:S01]  /*2040*/  HFMA2 R74, R11, R0.H0_H0, -48, -48 ;  /* 0xd200d2000b4a7431 */ /* 0x000fe20000040000 */
[----:B------:R-:W-:-:S02]  /*2050*/  LOP3.LUT R27, R76, 0x100010, R15, 0xf8, !PT ;  /* 0x001000104c1b7812 */ /* 0x000fc400078ef80f */
        /* <DEDUP_REMOVED lines=26> */
[----:B------:R-:W-:Y:S01]  /*2200*/  LEA R87, R32, 0x20, 0x5 ;  /* 0x0000002020577811 */ /* 0x000fe200078e28ff */
        /* <DEDUP_REMOVED lines=23> */
[----:B------:R-:W-:Y:S01]  /*2380*/  HFMA2 R14, R77, R0.H0_H0, -48, -48 ;  /* 0xd200d2004d0e7431 */ /* 0x000fe20000040000 */
[----:B------:R-:W-:Y:S02]  /*2390*/  LOP3.LUT R46, R46, 0x1f001f, RZ, 0xc0, !PT ;  /* 0x001f001f2e2e7812 */ /* 0x000fe400078ec0ff */
[----:B------:R-:W-:-:S02]  /*23a0*/  LOP3.LUT R33, R32, 0x64006400, RZ, 0xfc, !PT ;  /* 0x6400640020217812 */ /* 0x000fc400078efcff */
[----:B------:R-:W-:Y:S01]  /*23b0*/  LOP3.LUT R19, R72, 0x64006400, RZ, 0xfc, !PT ;  /* 0x6400640048137812 */ /* 0x000fe200078efcff */
[----:B------:R-:W-:Y:S01]  /*23c0*/  HADD2 R72, R41, -1040, -1040 ;  /* 0xe410e41029487430 */ /* 0x000fe20000000000 */
[----:B------:R-:W-:Y:S02]  /*23d0*/  LOP3.LUT R77, R38, 0x64006400, RZ, 0xfc, !PT ;  /* 0x64006400264d7812 */ /* 0x000fe400078efcff */
        /* <DEDUP_REMOVED lines=116> */
[----:B------:R-:W-:Y:S01]  /*2b20*/  HFMA2 R4, R68, R26, R4 ;  /* 0x0000001a44047231 */ /* 0x000fe20000000004 */
[----:B------:R-:W0:Y:S01]  /*2b30*/  LDS.128 R28, [UR5+0x20] ;  /* 0x00002005ff1c7984 */ /* 0x000e220008000c00 */
[----:B------:R-:W-:Y:S02]  /*2b40*/  HFMA2 R3, R61, R35, R3 ;  /* 0x000000233d037231 */ /* 0x000fe40000000003 */
[-C--:B------:R-:W-:Y:S02]  /*2b50*/  HFMA2 R34, R57, R24.reuse, R34 ;  /* 0x0000001839227231 */ /* 0x080fe40000000022 */
        /* <DEDUP_REMOVED lines=53> */
.L_x_4702:
[----:B------:R-:W-:Y:S01]  /*2eb0*/  IMAD.WIDE R92, R85, 0x4, R90 ;  /* 0x00000004555c7825 */ /* 0x000fe200078e025a */
        /* <DEDUP_REMOVED lines=79> */
.L_x_4701:
[----:B------:R-:W-:-:S04]  /*33b0*/  VIMNMX R10, PT, PT, R88, UR11, PT ;  /* 0x0000000b580a7c48 */ /* 0x000fc8000bfe0100 */
[----:B------:R-:W-:-:S13]  /*33c0*/  ISETP.GT.AND P0, PT, R10, R87, PT ;  /* 0x000000570a00720c */ /* 0x000fda0003f04270 */
[----:B------:R-:W-:Y:S05]  /*33d0*/  @!P0 BRA `(.L_x_4703) ;  /* 0x0000001800388947 */ /* 0x000fea0003800000 */
[----:B------:R-:W-:Y:S01]  /*33e0*/  VIMNMX.U32 R88, PT, PT, R88, UR11, PT ;  /* 0x0000000b58587c48 */ /* 0x000fe2000bfe0000 */
[----:B------:R-:W-:-:S12]  /*33f0*/  UIADD3 UR4, UPT, UPT, UR4, 0x40, URZ ;  /* 0x0000004004047890 */ /* 0x000fd8000fffe0ff */
.L_x_4706:
[----:B------:R-:W0:Y:S01]  /*3400*/  LDC R85, c[0x0][0x3ac] ;  /* 0x0000eb00ff557b82 */ /* 0x000e220000000800 */
[----:B------:R-:W2:Y:S01]  /*3410*/  LDG.E.128.CONSTANT R20, desc[UR8][R92.64] ;  /* 0x000000085c147981 */ /* 0x000ea2000c1e9d00 */
[----:B0-----:R-:W-:-:S05]  /*3420*/  IMAD.WIDE R10, R85, 0x4, R92 ;  /* 0x00000004550a7825 */ /* 0x001fca00078e025c */
[----:B------:R-:W3:Y:S01]  /*3430*/  LDG.E.128.CONSTANT R16, desc[UR8][R10.64] ;  /* 0x000000080a107981 */ /* 0x000ee2000c1e9d00 */
[----:B------:R-:W-:-:S05]  /*3440*/  IMAD.WIDE R90, R85, 0x4, R10 ;  /* 0x00000004555a7825 */ /* 0x000fca00078e020a */
[----:B------:R-:W4:Y:S01]  /*3450*/  LDG.E.128.CONSTANT R12, desc[UR8][R90.64] ;  /* 0x000000085a0c7981 */ /* 0x000f22000c1e9d00 */
[----:B------:R-:W-:Y:S01]  /*3460*/  IMAD.MOV.U32 R32, RZ, RZ, 0x3000 ;  /* 0x00003000ff207424 */ /* 0x000fe200078e00ff */
[----:B------:R-:W-:Y:S01]  /*3470*/  ISETP.NE.AND P0, PT, R86, RZ, PT ;  /* 0x000000ff5600720c */ /* 0x000fe20003f05270 */
[----:B------:R-:W-:Y:S01]  /*3480*/  IMAD.MOV.U32 R40, RZ, RZ, 0x2400 ;  /* 0x00002400ff287424 */ /* 0x000fe200078e00ff */
[C---:B--2---:R-:W-:Y:S02]  /*3490*/  LOP3.LUT R49, R20.reuse, 0x70007, RZ, 0xc0, !PT ;  /* 0x0007000714317812 */ /* 0x044fe400078ec0ff */
[----:B------:R-:W-:Y:S02]  /*34a0*/  LOP3.LUT R34, R20, 0x380038, RZ, 0xc0, !PT ;  /* 0x0038003814227812 */ /* 0x000fe400078ec0ff */
[----:B------:R-:W-:Y:S02]  /*34b0*/  SHF.R.U32.HI R45, RZ, 0x6, R20 ;  /* 0x00000006ff2d7819 */ /* 0x000fe40000011614 */
[----:B------:R-:W-:-:S02]  /*34c0*/  LOP3.LUT R66, R23, 0x70007, RZ, 0xc0, !PT ;  /* 0x0007000717427812 */ /* 0x000fc400078ec0ff */
[----:B------:R-:W-:Y:S02]  /*34d0*/  LOP3.LUT R37, R23, 0x380038, RZ, 0xc0, !PT ;  /* 0x0038003817257812 */ /* 0x000fe400078ec0ff */
[--C-:B------:R-:W-:Y:S02]  /*34e0*/  SHF.R.U32.HI R55, RZ, 0x6, R23.reuse ;  /* 0x00000006ff377819 */ /* 0x100fe40000011617 */
[----:B------:R-:W-:Y:S02]  /*34f0*/  SHF.R.U32.HI R20, RZ, 0xf, R20 ;  /* 0x0000000fff147819 */ /* 0x000fe40000011614 */
[----:B------:R-:W-:Y:S02]  /*3500*/  SHF.R.U32.HI R23, RZ, 0xf, R23 ;  /* 0x0000000fff177819 */ /* 0x000fe40000011617 */
[----:B------:R-:W-:Y:S02]  /*3510*/  SHF.R.U32.HI R24, RZ, 0xf, R21 ;  /* 0x0000000fff187819 */ /* 0x000fe40000011615 */
[----:B------:R-:W-:-:S02]  /*3520*/  LOP3.LUT R51, R21, 0x70007, RZ, 0xc0, !PT ;  /* 0x0007000715337812 */ /* 0x000fc400078ec0ff */
[----:B------:R-:W-:Y:S02]  /*3530*/  LOP3.LUT R35, R21, 0x380038, RZ, 0xc0, !PT ;  /* 0x0038003815237812 */ /* 0x000fe400078ec0ff */
[----:B------:R-:W-:Y:S02]  /*3540*/  SHF.R.U32.HI R52, RZ, 0x6, R21 ;  /* 0x00000006ff347819 */ /* 0x000fe40000011615 */
[C---:B------:R-:W-:Y:S02]  /*3550*/  LOP3.LUT R54, R22.reuse, 0x70007, RZ, 0xc0, !PT ;  /* 0x0007000716367812 */ /* 0x040fe400078ec0ff */
[----:B------:R-:W-:Y:S02]  /*3560*/  LOP3.LUT R36, R22, 0x380038, RZ, 0xc0, !PT ;  /* 0x0038003816247812 */ /* 0x000fe400078ec0ff */
[--C-:B------:R-:W-:Y:S02]  /*3570*/  SHF.R.U32.HI R53, RZ, 0x6, R22.reuse ;  /* 0x00000006ff357819 */ /* 0x100fe40000011616 */
[----:B------:R-:W-:-:S02]  /*3580*/  SHF.R.U32.HI R25, RZ, 0xf, R22 ;  /* 0x0000000fff197819 */ /* 0x000fc40000011616 */
[C---:B---3--:R-:W-:Y:S02]  /*3590*/  LOP3.LUT R48, R16.reuse, 0x70007, RZ, 0xc0, !PT ;  /* 0x0007000710307812 */ /* 0x048fe400078ec0ff */
[----:B------:R-:W-:Y:S02]  /*35a0*/  LOP3.LUT R9, R16, 0x380038, RZ, 0xc0, !PT ;  /* 0x0038003810097812 */ /* 0x000fe400078ec0ff */
[--C-:B------:R-:W-:Y:S02]  /*35b0*/  SHF.R.U32.HI R22, RZ, 0x6, R16.reuse ;  /* 0x00000006ff167819 */ /* 0x100fe40000011610 */
[----:B------:R-:W-:Y:S02]  /*35c0*/  SHF.R.U32.HI R21, RZ, 0xe, R16 ;  /* 0x0000000eff157819 */ /* 0x000fe40000011610 */
        /* <DEDUP_REMOVED lines=8> */
[----:B------:R-:W-:Y:S02]  /*3650*/  LOP3.LUT R10, R18, 0x380038, RZ, 0xc0, !PT ;  /* 0x00380038120a7812 */ /* 0x000fe400078ec0ff */
[--C-:B------:R-:W-:Y:S02]  /*3660*/  SHF.R.U32.HI R31, RZ, 0x6, R18.reuse ;  /* 0x00000006ff1f7819 */ /* 0x100fe40000011612 */
[----:B------:R-:W-:Y:S02]  /*3670*/  LOP3.LUT R24, R24, 0x10001, RZ, 0xc0, !PT ;  /* 0x0001000118187812 */ /* 0x000fe400078ec0ff */
[----:B------:R-:W-:Y:S02]  /*3680*/  SHF.R.U32.HI R18, RZ, 0xe, R18 ;  /* 0x0000000eff127819 */ /* 0x000fe40000011612 */
[----:B------:R-:W-:Y:S02]  /*3690*/  LOP3.LUT R25, R25, 0x10001, RZ, 0xc0, !PT ;  /* 0x0001000119197812 */ /* 0x000fe400078ec0ff */
[----:B------:R-:W-:-:S02]  /*36a0*/  LOP3.LUT R20, R20, 0x20002, R21, 0xf8, !PT ;  /* 0x0002000214147812 */ /* 0x000fc400078ef815 */
[----:B------:R-:W-:Y:S02]  /*36b0*/  LOP3.LUT R38, R23, 0x20002, R16, 0xf8, !PT ;  /* 0x0002000217267812 */ /* 0x000fe400078ef810 */
[----:B------:R-:W-:Y:S02]  /*36c0*/  LOP3.LUT R35, R35, 0x64006400, RZ, 0xfc, !PT ;  /* 0x6400640023237812 */ /* 0x000fe400078efcff */
[----:B------:R-:W-:Y:S02]  /*36d0*/  LOP3.LUT R17, R24, 0x20002, R17, 0xf8, !PT ;  /* 0x0002000218117812 */ /* 0x000fe400078ef811 */
[C---:B----4-:R-:W-:Y:S01]  /*36e0*/  LOP3.LUT R26, R12.reuse, 0x70007, RZ, 0xc0, !PT ;  /* 0x000700070c1a7812 */ /* 0x050fe200078ec0ff */
[----:B------:R-:W-:Y:S01]  /*36f0*/  HFMA2 R78, R35, R32.H0_H0, -132, -132 ;  /* 0xd820d820234e7431 */ /* 0x000fe20000040020 */
[----:B------:R-:W-:Y:S02]  /*3700*/  LOP3.LUT R16, R12, 0x380038, RZ, 0xc0, !PT ;  /* 0x003800380c107812 */ /* 0x000fe400078ec0ff */
[----:B------:R-:W-:-:S02]  /*3710*/  SHF.R.U32.HI R21, RZ, 0x6, R12 ;  /* 0x00000006ff157819 */ /* 0x000fc4000001160c */
[----:B------:R-:W-:Y:S02]  /*3720*/  SHF.R.U32.HI R23, RZ, 0xd, R12 ;  /* 0x0000000dff177819 */ /* 0x000fe4000001160c */
[----:B------:R-:W-:Y:S02]  /*3730*/  SHF.R.U32.HI R44, RZ, 0x6, R19 ;  /* 0x00000006ff2c7819 */ /* 0x000fe40000011613 */
[----:B------:R-:W-:Y:S02]  /*3740*/  LOP3.LUT R18, R25, 0x20002, R18, 0xf8, !PT ;  /* 0x0002000219127812 */ /* 0x000fe400078ef812 */
        /* <DEDUP_REMOVED lines=26> */
[C---:B------:R-:W-:Y:S01]  /*38f0*/  LOP3.LUT R50, R19.reuse, 0x70007, RZ, 0xc0, !PT ;  /* 0x0007000713327812 */ /* 0x040fe200078ec0ff */
        /* <DEDUP_REMOVED lines=9> */
[----:B------:R-:W-:Y:S01]  /*3990*/  LOP3.LUT R24, R17, 0x40004, R24, 0xf8, !PT ;  /* 0x0004000411187812 */ /* 0x000fe200078ef818 */
        /* <DEDUP_REMOVED lines=35> */
[----:B------:R-:W-:Y:S01]  /*3bd0*/  LOP3.LUT R35, R53, 0x1c001c0, RZ, 0xc0, !PT ;  /* 0x01c001c035237812 */ /* 0x000fe200078ec0ff */
[-C--:B------:R-:W-:Y:S01]  /*3be0*/  HFMA2 R62, R33, R40.reuse.H0_H0, -20, -20 ;  /* 0xcd00cd00213e7431 */ /* 0x080fe20000040028 */
[----:B------:R-:W-:Y:S01]  /*3bf0*/  LOP3.LUT R63, R34, 0x64006400, RZ, 0xfc, !PT ;  /* 0x64006400223f7812 */ /* 0x000fe200078efcff */
[----:B------:R-:W-:Y:S01]  /*3c00*/  HFMA2 R65, R65, R40.H0_H0, -20, -20 ;  /* 0xcd00cd0041417431 */ /* 0x000fe20000040028 */
[----:B------:R-:W-:-:S02]  /*3c10*/  LOP3.LUT R36, R31, 0x1c001c0, RZ, 0xc0, !PT ;  /* 0x01c001c01f247812 */ /* 0x000fc400078ec0ff */
        /* <DEDUP_REMOVED lines=182> */
.L_x_4704:
        /* <DEDUP_REMOVED lines=79> */
.L_x_4705:
[----:B------:R-:W-:Y:S01]  /*4c70*/  VIADD R87, R87, 0x20 ;  /* 0x0000002057577836 */ /* 0x000fe20000000000 */
[----:B------:R-:W-:Y:S01]  /*4c80*/  UIADD3 UR4, UPT, UPT, UR4, 0x40, URZ ;  /* 0x0000004004047890 */ /* 0x000fe2000fffe0ff */
[----:B------:R-:W-:-:S03]  /*4c90*/  IMAD.WIDE R92, R85, 0x4, R90 ;  /* 0x00000004555c7825 */ /* 0x000fc600078e025a */
[----:B------:R-:W-:-:S13]  /*4ca0*/  ISETP.GE.AND P0, PT, R87, R88, PT ;  /* 0x000000585700720c */ /* 0x000fda0003f06270 */
[----:B------:R-:W-:Y:S05]  /*4cb0*/  @!P0 BRA `(.L_x_4706) ;  /* 0xffffffe400d08947 */ /* 0x000fea000383ffff */
.L_x_4703:
[----:B------:R-:W0:Y:S01]  /*4cc0*/  S2R R6, SR_CTAID.X ;  /* 0x0000000000067919 */ /* 0x000e220000002500 */
[----:B------:R-:W1:Y:S01]  /*4cd0*/  S2UR UR4, SR_CTAID.Y ;  /* 0x00000000000479c3 */ /* 0x000e620000002600 */
[----:B------:R-:W-:Y:S01]  /*4ce0*/  IMAD.MOV.U32 R7, RZ, RZ, R4 ;  /* 0x000000ffff077224 */ /* 0x000fe200078e0004 */
[----:B------:R-:W0:Y:S06]  /*4cf0*/  S2R R5, SR_TID.X ;  /* 0x0000000000057919 */ /* 0x000e2c0000002100 */
[----:B------:R-:W2:Y:S01]  /*4d00*/  LDC.64 R8, c[0x0][0x3a0] ;  /* 0x0000e800ff087b82 */ /* 0x000ea20000000a00 */
[----:B-1----:R-:W-:Y:S01]  /*4d10*/  USHF.L.U32 UR4, UR4, 0x1, URZ ;  /* 0x0000000104047899 */ /* 0x002fe200080006ff */
[----:B0-----:R-:W-:-:S04]  /*4d20*/  IMAD R6, R6, 0x20, R5 ;  /* 0x0000002006067824 */ /* 0x001fc800078e0205 */
[----:B------:R-:W-:-:S04]  /*4d30*/  IMAD.SHL.U32 R6, R6, 0x4, RZ ;  /* 0x0000000406067824 */ /* 0x000fc800078e00ff */
[----:B------:R-:W-:-:S04]  /*4d40*/  IMAD R5, R85, UR4, R6 ;  /* 0x0000000455057c24 */ /* 0x000fc8000f8e0206 */
[----:B--2---:R-:W-:Y:S02]  /*4d50*/  IMAD.WIDE R8, R5, 0x2, R8 ;  /* 0x0000000205087825 */ /* 0x004fe400078e0208 */
[----:B------:R-:W0:Y:S03]  /*4d60*/  LDC R5, c[0x0][0x3a8] ;  /* 0x0000ea00ff057b82 */ /* 0x000e260000000800 */
[----:B------:R1:W-:Y:S01]  /*4d70*/  ATOM.E.ADD.F16x2.RN.STRONG.GPU P1, RZ, desc[UR8][R8.64], R7 ;  /* 0x8000000708ff79a2 */ /* 0x0003e2000c12e108 */
[----:B------:R-:W-:Y:S01]  /*4d80*/  BSSY.RECONVERGENT B0, `(.L_x_4707) ;  /* 0x0000012000007945 */ /* 0x000fe20003800200 */
[----:B------:R-:W-:Y:S02]  /*4d90*/  IMAD.MOV.U32 R10, RZ, RZ, R3 ;  /* 0x000000ffff0a7224 */ /* 0x000fe400078e0003 */
[----:B0-----:R-:W-:-:S05]  /*4da0*/  VIADD R5, R5, -UR4 ;  /* 0x8000000405057c36 */ /* 0x001fca0008000000 */
[----:B------:R-:W-:Y:S01]  /*4db0*/  ISETP.NE.AND P0, PT, R5, 0x1, PT ;  /* 0x000000010500780c */ /* 0x000fe20003f05270 */
[----:B-1----:R-:W-:-:S12]  /*4dc0*/  @P1 BRA `(.L_x_4708) ;  /* 0x0000000000341947 */ /* 0x002fd80003800000 */
[----:B------:R-:W0:Y:S02]  /*4dd0*/  QSPC.E.S P1, RZ, [R8] ;  /* 0x0000000008ff73aa */ /* 0x000e240000020500 */
[----:B0-----:R-:W-:Y:S05]  /*4de0*/  @!P1 BRA `(.L_x_4709) ;  /* 0x0000000000209947 */ /* 0x001fea0003800000 */
[----:B------:R-:W-:-:S05]  /*4df0*/  IMAD.MOV.U32 R6, RZ, RZ, R8 ;  /* 0x000000ffff067224 */ /* 0x000fca00078e0008 */
[----:B------:R-:W-:Y:S01]  /*4e00*/  MOV R6, R6 ;  /* 0x0000000600067202 */ /* 0x000fe20000000f00 */
[----:B------:R-:W-:-:S07]  /*4e10*/  IMAD.MOV.U32 R7, RZ, RZ, R4 ;  /* 0x000000ffff077224 */ /* 0x000fce00078e0004 */
.L_x_4710:
[----:B------:R-:W0:Y:S02]  /*4e20*/  LDS R4, [R6] ;  /* 0x0000000006047984 */ /* 0x000e240000000800 */
[----:B0-----:R-:W-:-:S05]  /*4e30*/  HFMA2 R5, R4, 1, 1, R7 ;  /* 0x3c003c0004057831 */ /* 0x001fca0000000007 */
[----:B------:R-:W0:Y:S02]  /*4e40*/  ATOMS.CAST.SPIN P1, [R6], R4, R5 ;  /* 0x000000040600758d */ /* 0x000e240001820005 */
[----:B0-----:R-:W-:Y:S05]  /*4e50*/  @!P1 BRA `(.L_x_4710) ;  /* 0xfffffffc00f09947 */ /* 0x001fea000383ffff */
[----:B------:R-:W-:Y:S05]  /*4e60*/  BRA `(.L_x_4708) ;  /* 0x00000000000c7947 */ /* 0x000fea0003800000 */
.L_x_4709:
[----:B------:R-:W2:Y:S02]  /*4e70*/  LD.E R4, desc[UR8][R8.64] ;  /* 0x0000000808047980 */ /* 0x000ea4000c101900 */
[----:B--2---:R-:W-:-:S05]  /*4e80*/  IMAD.IADD R5, R7, 0x1, R4 ;  /* 0x0000000107057824 */ /* 0x004fca00078e0204 */
[----:B------:R0:W-:Y:S02]  /*4e90*/  ST.E desc[UR8][R8.64], R5 ;  /* 0x0000000508007985 */ /* 0x0001e4000c101908 */
.L_x_4708:
[----:B------:R-:W-:Y:S05]  /*4ea0*/  BSYNC.RECONVERGENT B0 ;  /* 0x0000000000007941 */ /* 0x000fea0003800200 */
.L_x_4707:
[----:B------:R1:W-:Y:S01]  /*4eb0*/  ATOM.E.ADD.F16x2.RN.STRONG.GPU P1, RZ, desc[UR8][R8.64+0x4], R10 ;  /* 0x8000040a08ff79a2 */ /* 0x0003e2000c12e108 */
[----:B------:R-:W-:Y:S04]  /*4ec0*/  BSSY.RECONVERGENT B0, `(.L_x_4711) ;  /* 0x000000e000007945 */ /* 0x000fe80003800200 */
[----:B-1----:R-:W-:Y:S05]  /*4ed0*/  @P1 BRA `(.L_x_4712) ;  /* 0x0000000000301947 */ /* 0x002fea0003800000 */
[----:B------:R-:W1:Y:S02]  /*4ee0*/  QSPC.E.S P1, RZ, [R8+0x4] ;  /* 0x0000040008ff73aa */ /* 0x000e640000020500 */
[----:B-1----:R-:W-:Y:S05]  /*4ef0*/  @!P1 BRA `(.L_x_4713) ;  /* 0x00000000001c9947 */ /* 0x002fea0003800000 */
[----:B------:R-:W-:-:S05]  /*4f00*/  IMAD.MOV.U32 R4, RZ, RZ, R8 ;  /* 0x000000ffff047224 */ /* 0x000fca00078e0008 */
[----:B------:R-:W-:-:S07]  /*4f10*/  MOV R6, R4 ;  /* 0x0000000400067202 */ /* 0x000fce0000000f00 */
.L_x_4714:
[----:B------:R-:W0:Y:S02]  /*4f20*/  LDS R4, [R6+0x4] ;  /* 0x0000040006047984 */ /* 0x000e240000000800 */
[----:B0-----:R-:W-:-:S05]  /*4f30*/  HADD2 R5, R4, R3 ;  /* 0x0000000304057230 */ /* 0x001fca0000000000 */
[----:B------:R-:W0:Y:S02]  /*4f40*/  ATOMS.CAST.SPIN P1, [R6+0x4], R4, R5 ;  /* 0x000004040600758d */ /* 0x000e240001820005 */
[----:B0-----:R-:W-:Y:S05]  /*4f50*/  @!P1 BRA `(.L_x_4714) ;  /* 0xfffffffc00f09947 */ /* 0x001fea000383ffff */
[----:B------:R-:W-:Y:S05]  /*4f60*/  BRA `(.L_x_4712) ;  /* 0x00000000000c7947 */ /* 0x000fea0003800000 */
.L_x_4713:
[----:B------:R-:W2:Y:S02]  /*4f70*/  LD.E R3, desc[UR8][R8.64+0x4] ;  /* 0x0000040808037980 */ /* 0x000ea4000c101900 */
[----:B--2---:R-:W-:-:S05]  /*4f80*/  IMAD.IADD R3, R10, 0x1, R3 ;  /* 0x000000010a037824 */ /* 0x004fca00078e0203 */
[----:B------:R1:W-:Y:S02]  /*4f90*/  ST.E desc[UR8][R8.64+0x4], R3 ;  /* 0x0000040308007985 */ /* 0x0003e4000c101908 */
.L_x_4712:
[----:B------:R-:W-:Y:S05]  /*4fa0*/  BSYNC.RECONVERGENT B0 ;  /* 0x0000000000007941 */ /* 0x000fea0003800200 */
.L_x_4711:
[----:B------:R-:W-:Y:S05]  /*4fb0*/  @!P0 EXIT ;  /* 0x000000000000894d */ /* 0x000fea0003800000 */
[----:B01----:R-:W-:-:S04]  /*4fc0*/  IMAD.WIDE R8, R85, 0x2, R8 ;  /* 0x0000000255087825 */ /* 0x003fc800078e0208 */
[----:B------:R-:W-:-:S05]  /*4fd0*/  IMAD.MOV.U32 R3, RZ, RZ, R2 ;  /* 0x000000ffff037224 */ /* 0x000fca00078e0002 */
[----:B------:R0:W-:Y:S01]  /*4fe0*/  ATOM.E.ADD.F16x2.RN.STRONG.GPU P0, RZ, desc[UR8][R8.64], R3 ;  /* 0x8000000308ff79a2 */ /* 0x0001e2000c10e108 */
[----:B------:R-:W-:Y:S01]  /*4ff0*/  BSSY.RECONVERGENT B0, `(.L_x_4715) ;  /* 0x0000010000007945 */ /* 0x000fe20003800200 */
[----:B------:R-:W-:-:S03]  /*5000*/  IMAD.MOV.U32 R7, RZ, RZ, R0 ;  /* 0x000000ffff077224 */ /* 0x000fc600078e0000 */
[----:B0-----:R-:W-:Y:S05]  /*5010*/  @P0 BRA `(.L_x_4716) ;  /* 0x0000000000340947 */ /* 0x001fea0003800000 */
[----:B------:R-:W0:Y:S02]  /*5020*/  QSPC.E.S P0, RZ, [R8] ;  /* 0x0000000008ff73aa */ /* 0x000e240000000500 */
[----:B0-----:R-:W-:Y:S05]  /*5030*/  @!P0 BRA `(.L_x_4717) ;  /* 0x0000000000208947 */ /* 0x001fea0003800000 */
[----:B------:R-:W-:-:S05]  /*5040*/  IMAD.MOV.U32 R4, RZ, RZ, R8 ;  /* 0x000000ffff047224 */ /* 0x000fca00078e0008 */
[----:B------:R-:W-:Y:S01]  /*5050*/  MOV R4, R4 ;  /* 0x0000000400047202 */ /* 0x000fe20000000f00 */
[----:B------:R-:W-:-:S07]  /*5060*/  IMAD.MOV.U32 R5, RZ, RZ, R2 ;  /* 0x000000ffff057224 */ /* 0x000fce00078e0002 */
.L_x_4718:
[----:B------:R-:W0:Y:S02]  /*5070*/  LDS R2, [R4] ;  /* 0x0000000004027984 */ /* 0x000e240000000800 */
[----:B0-----:R-:W-:-:S05]  /*5080*/  HFMA2 R3, R2, 1, 1, R5 ;  /* 0x3c003c0002037831 */ /* 0x001fca0000000005 */
[----:B------:R-:W0:Y:S02]  /*5090*/  ATOMS.CAST.SPIN P0, [R4], R2, R3 ;  /* 0x000000020400758d */ /* 0x000e240001800003 */
[----:B0-----:R-:W-:Y:S05]  /*50a0*/  @!P0 BRA `(.L_x_4718) ;  /* 0xfffffffc00f08947 */ /* 0x001fea000383ffff */
[----:B------:R-:W-:Y:S05]  /*50b0*/  BRA `(.L_x_4716) ;  /* 0x00000000000c7947 */ /* 0x000fea0003800000 */
.L_x_4717:
[----:B------:R-:W2:Y:S02]  /*50c0*/  LD.E R2, desc[UR8][R8.64] ;  /* 0x0000000808027980 */ /* 0x000ea4000c101900 */
[----:B--2---:R-:W-:-:S05]  /*50d0*/  IMAD.IADD R3, R3, 0x1, R2 ;  /* 0x0000000103037824 */ /* 0x004fca00078e0202 */
[----:B------:R0:W-:Y:S02]  /*50e0*/  ST.E desc[UR8][R8.64], R3 ;  /* 0x0000000308007985 */ /* 0x0001e4000c101908 */
.L_x_4716:
[----:B------:R-:W-:Y:S05]  /*50f0*/  BSYNC.RECONVERGENT B0 ;  /* 0x0000000000007941 */ /* 0x000fea0003800200 */
.L_x_4715:
[----:B------:R1:W-:Y:S02]  /*5100*/  ATOM.E.ADD.F16x2.RN.STRONG.GPU P0, RZ, desc[UR8][R8.64+0x4], R7 ;  /* 0x8000040708ff79a2 */ /* 0x0003e4000c10e108 */
[----:B-1----:R-:W-:Y:S05]  /*5110*/  @P0 EXIT ;  /* 0x000000000000094d */ /* 0x002fea0003800000 */
[----:B------:R-:W1:Y:S02]  /*5120*/  QSPC.E.S P0, RZ, [R8+0x4] ;  /* 0x0000040008ff73aa */ /* 0x000e640000000500 */
[----:B-1----:R-:W-:Y:S05]  /*5130*/  @!P0 BRA `(.L_x_4719) ;  /* 0x00000000001c8947 */ /* 0x002fea0003800000 */
[----:B------:R-:W-:-:S05]  /*5140*/  IMAD.MOV.U32 R2, RZ, RZ, R8 ;  /* 0x000000ffff027224 */ /* 0x000fca00078e0008 */
[----:B------:R-:W-:-:S07]  /*5150*/  MOV R4, R2 ;  /* 0x0000000200047202 */ /* 0x000fce0000000f00 */
.L_x_4720:
[----:B------:R-:W0:Y:S02]  /*5160*/  LDS R2, [R4+0x4] ;  /* 0x0000040004027984 */ /* 0x000e240000000800 */
[----:B0-----:R-:W-:-:S05]  /*5170*/  HADD2 R3, R2, R0 ;  /* 0x0000000002037230 */ /* 0x001fca0000000000 */
[----:B------:R-:W0:Y:S02]  /*5180*/  ATOMS.CAST.SPIN P0, [R4+0x4], R2, R3 ;  /* 0x000004020400758d */ /* 0x000e240001800003 */
[----:B0-----:R-:W-:Y:S05]  /*5190*/  @!P0 BRA `(.L_x_4720) ;  /* 0xfffffffc00f08947 */ /* 0x001fea000383ffff */
[----:B------:R-:W-:Y:S05]  /*51a0*/  EXIT ;  /* 0x000000000000794d */ /* 0x000fea0003800000 */
.L_x_4719:
[----:B------:R-:W0:Y:S02]  /*51b0*/  LD.E R0, desc[UR8][R8.64+0x4] ;  /* 0x0000040808007980 */ /* 0x000e24000c101900 */
[----:B0-----:R-:W-:-:S05]  /*51c0*/  IMAD.IADD R3, R7, 0x1, R0 ;  /* 0x0000000107037824 */ /* 0x001fca00078e0200 */
[----:B------:R-:W-:Y:S01]  /*51d0*/  ST.E desc[UR8][R8.64+0x4], R3 ;  /* 0x0000040308007985 */ /* 0x000fe2000c101908 */
[----:B------:R-:W-:Y:S05]  /*51e0*/  EXIT ;  /* 0x000000000000794d */ /* 0x000fea0003800000 */
.L_x_4721:
        /* <DEDUP_REMOVED lines=9> */
.L_x_5348:


//--------------------- .text._Z23gemm_half_q_half_kernelILi2ELi38ELb1ELb0ELi32EEvPK6__halfPKjS4_S2_PS0_iiiiPKtS7_iiiiiibS2_i --------------------------
	.section	.text._Z23gemm_half_q_half_kernelILi2ELi38ELb1ELb0ELi32EEvPK6__halfPKjS4_S2_PS0_iiiiPKtS7_iiiiiibS2_i,"ax",@progbits
	.align	128
        .global         _Z23gemm_half_q_half_kernelILi2ELi38ELb1ELb0ELi32EEvPK6__halfPKjS4_S2_PS0_iiiiPKtS7_iiiiiibS2_i
        .type           _Z23gemm_half_q_half_kernelILi2ELi38ELb1ELb0ELi32EEvPK6__halfPKjS4_S2_PS0_iiiiPKtS7_iiiiiibS2_i,@function
        .size           _Z23gemm_half_q_half_kernelILi2ELi38ELb1ELb0ELi32EEvPK6__halfPKjS4_S2_PS0_iiiiPKtS7_iiiiiibS2_i,(.L_x_5349 - _Z23gemm_half_q_half_kernelILi2ELi38ELb1ELb0ELi32EEvPK6__halfPKjS4_S2_PS0_iiiiPKtS7_iiiiiibS2_i)
        .other          _Z23gemm_half_q_half_kernelILi2ELi38ELb1ELb0ELi32EEvPK6__halfPKjS4_S2_PS0_iiiiPKtS7_iiiiiibS2_i,@"STO_CUDA_ENTRY STV_DEFAULT"
_Z23gemm_half_q_half_kernelILi2ELi38ELb1ELb0ELi32EEvPK6__halfPKjS4_S2_PS0_iiiiPKtS7_iiiiiibS2_i:
.text._Z23gemm_half_q_half_kernelILi2ELi38ELb1ELb0ELi32EEvPK6__halfPKjS4_S2_PS0_iiiiPKtS7_iiiiiibS2_i:
[----:B------:R-:W-:Y:S01]  /*0000*/  LDC R1, c[0x0][0x37c] ;  /* 0x0000df00ff017b82 */ /* 0x000fe20000000800 */
[----:B------:R-:W0:Y:S07]  /*0010*/  S2R R3, SR_CTAID.Y ;  /* 0x0000000000037919 */ /* 0x000e2e0000002600 */
[----:B------:R-:W0:Y:S02]  /*0020*/  LDC R0, c[0x0][0x3a8] ;  /* 0x0000ea00ff007b82 */ /* 0x000e240000000800 */
[----:B0-----:R-:W-:-:S05]  /*0030*/  IMAD R0, R3, -0x2, R0 ;  /* 0xfffffffe03007824 */ /* 0x001fca00078e0200 */
        /* <DEDUP_REMOVED lines=18> */
[----:B------:R-:W2:Y:S01]  /*0160*/  LDCU UR12, c[0x0][0x3b0] ;  /* 0x00007600ff0c77ac */ /* 0x000ea20008000800 */
[----:B------:R-:W-:Y:S01]  /*0170*/  IMAD.MOV.U32 R4, RZ, RZ, 0x2 ;  /* 0x00000002ff047424 */ /* 0x000fe200078e00ff */
[----:B------:R-:W-:Y:S01]  /*0180*/  BSSY.RECONVERGENT B0, `(.L_x_4722) ;  /* 0x00000be000007945 */ /* 0x000fe20003800200 */
[----:B------:R-:W-:-:S03]  /*0190*/  ISETP.EQ.OR P1, PT, R6, RZ, !P0 ;  /* 0x000000ff0600720c */ /* 0x000fc60004722670 */
[----:B------:R-:W3:Y:S01]  /*01a0*/  S2UR UR4, SR_CTAID.X ;  /* 0x00000000000479c3 */ /* 0x000ee20000002500 */
[----:B------:R-:W-:Y:S01]  /*01b0*/  SEL R4, R4, 0x1, P0 ;  /* 0x0000000104047807 */ /* 0x000fe20000000000 */
[----:B0-----:R-:W-:-:S04]  /*01c0*/  USHF.L.U32 UR10, UR7, 0x5, URZ ;  /* 0x00000005070a7899 */ /* 0x001fc800080006ff */
[----:B------:R-:W-:-:S04]  /*01d0*/  UIADD3 UR8, UPT, UPT, UR10, 0x20, URZ ;  /* 0x000000200a087890 */ /* 0x000fc8000fffe0ff */
[----:B--2---:R-:W-:Y:S01]  /*01e0*/  UISETP.LT.AND UP0, UPT, UR8, UR12, UPT ;  /* 0x0000000c0800728c */ /* 0x004fe2000bf01270 */
[----:B-1----:R-:W-:Y:S01]  /*01f0*/  VIADD R17, R2, UR10 ;  /* 0x0000000a02117c36 */ /* 0x002fe20008000000 */
        /* <DEDUP_REMOVED lines=27> */
[----:B0-----:R-:W-:-:S10]  /*03b0*/  VIADD R5, R8, UR12 ;  /* 0x0000000c08057c36 */ /* 0x001fd40008000000 */
[----:B------:R-:W-:Y:S05]  /*03c0*/  @P0 BRA `(.L_x_4725) ;  /* 0x0000000000ec0947 */ /* 0x000fea0003800000 */
[----:B------:R-:W-:Y:S01]  /*03d0*/  IMAD.MOV R6, RZ, RZ, -R14 ;  /* 0x000000ffff067224 */ /* 0x000fe200078e0a0e */
[----:B------:R-:W-:-:S04]  /*03e0*/  PLOP3.LUT P0, PT, PT, PT, PT, 0x80, 0x8 ;  /* 0x000000000008781c */ /* 0x000fc80003f0f070 */
[----:B------:R-:W-:-:S13]  /*03f0*/  ISETP.GT.AND P2, PT, R6, 0x3, PT ;  /* 0x000000030600780c */ /* 0x000fda0003f44270 */
[----:B------:R-:W-:Y:S05]  /*0400*/  @!P2 BRA `(.L_x_4726) ;  /* 0x000000000084a947 */ /* 0x000fea0003800000 */
[----:B------:R-:W-:-:S13]  /*0410*/  PLOP3.LUT P0, PT, PT, PT, PT, 0x8, 0x80 ;  /* 0x000000000080781c */ /* 0x000fda0003f0e170 */
.L_x_4727:
[----:B------:R-:W-:Y:S02]  /*0420*/  IADD3 R7, P2, PT, R17, R5, RZ ;  /* 0x0000000511077210 */ /* 0x000fe40007f5e0ff */
[C---:B------:R-:W-:Y:S02]  /*0430*/  IADD3 R8, PT, PT, R5.reuse, UR12, RZ ;  /* 0x0000000c05087c10 */ /* 0x040fe4000fffe0ff */
[----:B------:R-:W-:Y:S02]  /*0440*/  LEA.HI.X.SX32 R10, R5, RZ, 0x1, P2 ;  /* 0x000000ff050a7211 */ /* 0x000fe400010f0eff */
[----:B------:R-:W-:Y:S01]  /*0450*/  LEA R6, P2, R7, UR16, 0x1 ;  /* 0x0000001007067c11 */ /* 0x000fe2000f8408ff */
[C---:B------:R-:W-:Y:S01]  /*0460*/  VIADD R5, R8.reuse, UR12 ;  /* 0x0000000c08057c36 */ /* 0x040fe20008000000 */
[----:B------:R-:W-:Y:S02]  /*0470*/  IADD3 R9, P3, PT, R17, R8, RZ ;  /* 0x0000000811097210 */ /* 0x000fe40007f7e0ff */
[----:B------:R-:W-:Y:S01]  /*0480*/  LEA.HI.X R7, R7, UR17, R10, 0x1, P2 ;  /* 0x0000001107077c11 */ /* 0x000fe200090f0c0a */
[----:B------:R-:W-:Y:S01]  /*0490*/  VIADD R16, R5, UR12 ;  /* 0x0000000c05107c36 */ /* 0x000fe20008000000 */
        /* <DEDUP_REMOVED lines=8> */
[----:B------:R-:W-:Y:S01]  /*0520*/  LEA R10, P4, R11, UR16, 0x1 ;  /* 0x000000100b0a7c11 */ /* 0x000fe2000f8808ff */
[----:B------:R-:W3:Y:S01]  /*0530*/  LDG.E.U16.CONSTANT R8, desc[UR14][R8.64] ;  /* 0x0000000e08087981 */ /* 0x000ee2000c1e9500 */
[----:B------:R-:W-:Y:S02]  /*0540*/  LEA R12, P2, R13, UR16, 0x1 ;  /* 0x000000100d0c7c11 */ /* 0x000fe4000f8408ff */
[----:B------:R-:W-:Y:S02]  /*0550*/  LEA.HI.X R11, R11, UR17, R20, 0x1, P4 ;  /* 0x000000110b0b7c11 */ /* 0x000fe4000a0f0c14 */
[----:B------:R-:W-:-:S03]  /*0560*/  LEA.HI.X R13, R13, UR17, R18, 0x1, P2 ;  /* 0x000000110d0d7c11 */ /* 0x000fc600090f0c12 */
[----:B------:R-:W4:Y:S04]  /*0570*/  LDG.E.U16.CONSTANT R10, desc[UR14][R10.64] ;  /* 0x0000000e0a0a7981 */ /* 0x000f28000c1e9500 */
[----:B------:R-:W5:Y:S01]  /*0580*/  LDG.E.U16.CONSTANT R12, desc[UR14][R12.64] ;  /* 0x0000000e0c0c7981 */ /* 0x000f62000c1e9500 */
[----:B------:R-:W-:-:S05]  /*0590*/  VIADD R14, R14, 0x4 ;  /* 0x000000040e0e7836 */ /* 0x000fca0000000000 */
[----:B------:R-:W-:Y:S02]  /*05a0*/  ISETP.GE.AND P2, PT, R14, -0x3, PT ;  /* 0xfffffffd0e00780c */ /* 0x000fe40003f46270 */
[----:B------:R-:W-:Y:S01]  /*05b0*/  IADD3 R5, PT, PT, R16, UR12, RZ ;  /* 0x0000000c10057c10 */ /* 0x000fe2000fffe0ff */
[----:B--2---:R-:W-:Y:S04]  /*05c0*/  STS.U16 [R15], R6 ;  /* 0x000000060f007388 */ /* 0x004fe80000000400 */
[----:B---3--:R-:W-:Y:S04]  /*05d0*/  STS.U16 [R15+0x40], R8 ;  /* 0x000040080f007388 */ /* 0x008fe80000000400 */
[----:B----4-:R-:W-:Y:S04]  /*05e0*/  STS.U16 [R15+0x80], R10 ;  /* 0x0000800a0f007388 */ /* 0x010fe80000000400 */
[----:B-----5:R0:W-:Y:S02]  /*05f0*/  STS.U16 [R15+0xc0], R12 ;  /* 0x0000c00c0f007388 */ /* 0x0201e40000000400 */
[----:B0-----:R-:W-:Y:S01]  /*0600*/  VIADD R15, R15, 0x100 ;  /* 0x000001000f0f7836 */ /* 0x001fe20000000000 */
[----:B------:R-:W-:Y:S06]  /*0610*/  @!P2 BRA `(.L_x_4727) ;  /* 0xfffffffc0080a947 */ /* 0x000fec000383ffff */
.L_x_4726:
[----:B------:R-:W-:-:S05]  /*0620*/  IMAD.MOV R6, RZ, RZ, -R14 ;  /* 0x000000ffff067224 */ /* 0x000fca00078e0a0e */
[----:B------:R-:W-:-:S13]  /*0630*/  ISETP.GT.AND P2, PT, R6, 0x1, PT ;  /* 0x000000010600780c */ /* 0x000fda0003f44270 */
[----:B------:R-:W-:Y:S05]  /*0640*/  @!P2 BRA `(.L_x_4728) ;  /* 0x000000000044a947 */ /* 0x000fea0003800000 */
[----:B------:R-:W-:Y:S01]  /*0650*/  VIADD R10, R5, UR12 ;  /* 0x0000000c050a7c36 */ /* 0x000fe20008000000 */
        /* <DEDUP_REMOVED lines=11> */
[----:B------:R-:W-:Y:S01]  /*0710*/  VIADD R5, R10, UR12 ;  /* 0x0000000c0a057c36 */ /* 0x000fe20008000000 */
[----:B------:R-:W-:Y:S01]  /*0720*/  IADD3 R14, PT, PT, R14, 0x2, RZ ;  /* 0x000000020e0e7810 */ /* 0x000fe20007ffe0ff */
[----:B--2---:R-:W-:Y:S04]  /*0730*/  STS.U16 [R15], R6 ;  /* 0x000000060f007388 */ /* 0x004fe80000000400 */
[----:B---3--:R0:W-:Y:S02]  /*0740*/  STS.U16 [R15+0x40], R8 ;  /* 0x000040080f007388 */ /* 0x0081e40000000400 */
[----:B0-----:R-:W-:-:S07]  /*0750*/  VIADD R15, R15, 0x80 ;  /* 0x000000800f0f7836 */ /* 0x001fce0000000000 */
.L_x_4728:
[----:B------:R-:W-:-:S13]  /*0760*/  ISETP.EQ.AND P2, PT, R14, RZ, PT ;  /* 0x000000ff0e00720c */ /* 0x000fda0003f42270 */
[----:B------:R-:W-:Y:S05]  /*0770*/  @!P0 BRA P2, `(.L_x_4723) ;  /* 0x0000000400788947 */ /* 0x000fea0001000000 */
.L_x_4725:
[----:B------:R-:W-:-:S04]  /*0780*/  IADD3 R7, P0, PT, R17, R5, RZ ;  /* 0x0000000511077210 */ /* 0x000fc80007f1e0ff */
[----:B------:R-:W-:Y:S02]  /*0790*/  LEA.HI.X.SX32 R8, R5, RZ, 0x1, P0 ;  /* 0x000000ff05087211 */ /* 0x000fe400000f0eff */
[----:B------:R-:W-:-:S04]  /*07a0*/  LEA R6, P0, R7, UR16, 0x1 ;  /* 0x0000001007067c11 */ /* 0x000fc8000f8008ff */
[----:B------:R-:W-:-:S05]  /*07b0*/  LEA.HI.X R7, R7, UR17, R8, 0x1, P0 ;  /* 0x0000001107077c11 */ /* 0x000fca00080f0c08 */
[----:B------:R-:W2:Y:S01]  /*07c0*/  LDG.E.U16.CONSTANT R6, desc[UR14][R6.64] ;  /* 0x0000000e06067981 */ /* 0x000ea2000c1e9500 */
[----:B------:R-:W-:Y:S01]  /*07d0*/  VIADD R14, R14, 0x1 ;  /* 0x000000010e0e7836 */ /* 0x000fe20000000000 */
[----:B------:R-:W-:-:S04]  /*07e0*/  IADD3 R5, PT, PT, R5, UR12, RZ ;  /* 0x0000000c05057c10 */ /* 0x000fc8000fffe0ff */
[----:B------:R-:W-:Y:S01]  /*07f0*/  ISETP.NE.AND P0, PT, R14, RZ, PT ;  /* 0x000000ff0e00720c */ /* 0x000fe20003f05270 */
[----:B--2---:R0:W-:Y:S02]  /*0800*/  STS.U16 [R15], R6 ;  /* 0x000000060f007388 */ /* 0x0041e40000000400 */
[----:B0-----:R-:W-:-:S10]  /*0810*/  VIADD R15, R15, 0x40 ;  /* 0x000000400f0f7836 */ /* 0x001fd40000000000 */
[----:B------:R-:W-:Y:S05]  /*0820*/  @P0 BRA `(.L_x_4725) ;  /* 0xfffffffc00d40947 */ /* 0x000fea000383ffff */
[----:B------:R-:W-:Y:S05]  /*0830*/  BRA `(.L_x_4723) ;  /* 0x0000000400487947 */ /* 0x000fea0003800000 */
.L_x_4724:
[C---:B------:R-:W-:Y:S01]  /*0840*/  LEA R6, P0, R17.reuse, UR16, 0x1 ;  /* 0x0000001011067c11 */ /* 0x040fe2000f8008ff */
[----:B------:R-:W0:Y:S03]  /*0850*/  LDCU.64 UR20, c[0x0][0x380] ;  /* 0x00007000ff1477ac */ /* 0x000e260008000a00 */
[----:B------:R-:W-:-:S05]  /*0860*/  LEA.HI.X R7, R17, UR17, RZ, 0x1, P0 ;  /* 0x0000001111077c11 */ /* 0x000fca00080f0cff */
[----:B------:R1:W5:Y:S01]  /*0870*/  LDG.E.U16.CONSTANT R20, desc[UR14][R6.64] ;  /* 0x0000000e06147981 */ /* 0x000362000c1e9500 */
[----:B------:R-:W-:Y:S02]  /*0880*/  IMAD.MOV R14, RZ, RZ, -R4 ;  /* 0x000000ffff0e7224 */ /* 0x000fe400078e0a04 */
[----:B------:R-:W-:-:S03]  /*0890*/  IMAD R15, R3, UR12, RZ ;  /* 0x0000000c030f7c24 */ /* 0x000fc6000f8e02ff */
[----:B------:R-:W-:Y:S01]  /*08a0*/  ISETP.GE.AND P0, PT, R14, RZ, PT ;  /* 0x000000ff0e00720c */ /* 0x000fe20003f06270 */
[----:B------:R-:W-:-:S12]  /*08b0*/  IMAD.SHL.U32 R15, R15, 0x2, RZ ;  /* 0x000000020f0f7824 */ /* 0x000fd800078e00ff */
        /* <DEDUP_REMOVED lines=8> */
.L_x_4731:
[----:B------:R-:W-:Y:S01]  /*0940*/  VIADD R8, R15, UR12 ;  /* 0x0000000c0f087c36 */ /* 0x000fe20008000000 */
[----:B-----5:R-:W-:-:S03]  /*0950*/  IADD3 R7, P2, PT, R20, R15, RZ ;  /* 0x0000000f14077210 */ /* 0x020fc60007f5e0ff */
[----:B------:R-:W-:Y:S01]  /*0960*/  VIADD R9, R8, UR12 ;  /* 0x0000000c08097c36 */ /* 0x000fe20008000000 */
[----:B------:R-:W-:Y:S02]  /*0970*/  LEA.HI.X.SX32 R10, R15, RZ, 0x1, P2 ;  /* 0x000000ff0f0a7211 */ /* 0x000fe400010f0eff */
[----:B0-----:R-:W-:Y:S01]  /*0980*/  LEA R6, P2, R7, UR16, 0x1 ;  /* 0x0000001007067c11 */ /* 0x001fe2000f8408ff */
[----:B------:R-:W-:Y:S01]  /*0990*/  VIADD R15, R9, UR12 ;  /* 0x0000000c090f7c36 */ /* 0x000fe20008000000 */
[C---:B------:R-:W-:Y:S02]  /*09a0*/  IADD3 R12, P3, PT, R20.reuse, R8, RZ ;  /* 0x00000008140c7210 */ /* 0x040fe40007f7e0ff */
[----:B------:R-:W-:Y:S02]  /*09b0*/  LEA.HI.X R7, R7, UR17, R10, 0x1, P2 ;  /* 0x0000001107077c11 */ /* 0x000fe400090f0c0a */
[----:B------:R-:W-:Y:S02]  /*09c0*/  IADD3 R11, P4, PT, R20, R9, RZ ;  /* 0x00000009140b7210 */ /* 0x000fe40007f9e0ff */
[----:B------:R-:W-:Y:S01]  /*09d0*/  LEA.HI.X.SX32 R17, R8, RZ, 0x1, P3 ;  /* 0x000000ff08117211 */ /* 0x000fe200018f0eff */
[----:B------:R-:W2:Y:S01]  /*09e0*/  LDG.E.U16.CONSTANT R6, desc[UR14][R6.64] ;  /* 0x0000000e06067981 */ /* 0x000ea2000c1e9500 */
[----:B------:R-:W-:-:S02]  /*09f0*/  LEA R8, P3, R12, UR16, 0x1 ;  /* 0x000000100c087c11 */ /* 0x000fc4000f8608ff */
[----:B------:R-:W-:Y:S02]  /*0a00*/  IADD3 R13, P2, PT, R20, R15, RZ ;  /* 0x0000000f140d7210 */ /* 0x000fe40007f5e0ff */
[----:B------:R-:W-:Y:S02]  /*0a10*/  LEA.HI.X.SX32 R18, R9, RZ, 0x1, P4 ;  /* 0x000000ff09127211 */ /* 0x000fe400020f0eff */
[----:B------:R-:W-:Y:S02]  /*0a20*/  LEA.HI.X R9, R12, UR17, R17, 0x1, P3 ;  /* 0x000000110c097c11 */ /* 0x000fe400098f0c11 */
[----:B------:R-:W-:Y:S02]  /*0a30*/  LEA.HI.X.SX32 R16, R15, RZ, 0x1, P2 ;  /* 0x000000ff0f107211 */ /* 0x000fe400010f0eff */
[----:B------:R-:W-:Y:S01]  /*0a40*/  LEA R10, P4, R11, UR16, 0x1 ;  /* 0x000000100b0a7c11 */ /* 0x000fe2000f8808ff */
[----:B------:R-:W3:Y:S01]  /*0a50*/  LDG.E.U16.CONSTANT R8, desc[UR14][R8.64] ;  /* 0x0000000e08087981 */ /* 0x000ee2000c1e9500 */
[----:B------:R-:W-:-:S02]  /*0a60*/  LEA R12, P2, R13, UR16, 0x1 ;  /* 0x000000100d0c7c11 */ /* 0x000fc4000f8408ff */
[----:B------:R-:W-:Y:S02]  /*0a70*/  LEA.HI.X R11, R11, UR17, R18, 0x1, P4 ;  /* 0x000000110b0b7c11 */ /* 0x000fe4000a0f0c12 */
[----:B------:R-:W-:-:S03]  /*0a80*/  LEA.HI.X R13, R13, UR17, R16, 0x1, P2 ;  /* 0x000000110d0d7c11 */ /* 0x000fc600090f0c10 */
[----:B------:R-:W4:Y:S04]  /*0a90*/  LDG.E.U16.CONSTANT R10, desc[UR14][R10.64] ;  /* 0x0000000e0a0a7981 */ /* 0x000f28000c1e9500 */
[----:B------:R-:W4:Y:S01]  /*0aa0*/  LDG.E.U16.CONSTANT R12, desc[UR14][R12.64] ;  /* 0x0000000e0c0c7981 */ /* 0x000f22000c1e9500 */
[----:B------:R-:W-:-:S04]  /*0ab0*/  IADD3 R14, PT, PT, R14, 0x4, RZ ;  /* 0x000000040e0e7810 */ /* 0x000fc80007ffe0ff */
[----:B------:R-:W-:Y:S01]  /*0ac0*/  ISETP.GE.AND P2, PT, R14, -0x3, PT ;  /* 0xfffffffd0e00780c */ /* 0x000fe20003f46270 */
[----:B------:R-:W-:Y:S01]  /*0ad0*/  VIADD R15, R15, UR12 ;  /* 0x0000000c0f0f7c36 */ /* 0x000fe20008000000 */
[----:B--2---:R-:W-:Y:S04]  /*0ae0*/  STS.U16 [R5], R6 ;  /* 0x0000000605007388 */ /* 0x004fe80000000400 */
[----:B---3--:R-:W-:Y:S04]  /*0af0*/  STS.U16 [R5+0x40], R8 ;  /* 0x0000400805007388 */ /* 0x008fe80000000400 */
[----:B----4-:R-:W-:Y:S04]  /*0b00*/  STS.U16 [R5+0x80], R10 ;  /* 0x0000800a05007388 */ /* 0x010fe80000000400 */
[----:B------:R0:W-:Y:S02]  /*0b10*/  STS.U16 [R5+0xc0], R12 ;  /* 0x0000c00c05007388 */ /* 0x0001e40000000400 */
[----:B0-----:R-:W-:Y:S01]  /*0b20*/  VIADD R5, R5, 0x100 ;  /* 0x0000010005057836 */ /* 0x001fe20000000000 */
[----:B------:R-:W-:Y:S06]  /*0b30*/  @!P2 BRA `(.L_x_4731) ;  /* 0xfffffffc0080a947 */ /* 0x000fec000383ffff */
.L_x_4730:
[----:B------:R-:W-:-:S05]  /*0b40*/  IMAD.MOV R6, RZ, RZ, -R14 ;  /* 0x000000ffff067224 */ /* 0x000fca00078e0a0e */
        /* <DEDUP_REMOVED lines=14> */
[----:B------:R-:W-:Y:S01]  /*0c30*/  PLOP3.LUT P0, PT, PT, PT, PT, 0x8, 0x80 ;  /* 0x000000000080781c */ /* 0x000fe20003f0e170 */
[----:B------:R-:W-:Y:S02]  /*0c40*/  VIADD R14, R14, 0x2 ;  /* 0x000000020e0e7836 */ /* 0x000fe40000000000 */
[----:B------:R-:W-:Y:S01]  /*0c50*/  VIADD R15, R10, UR12 ;  /* 0x0000000c0a0f7c36 */ /* 0x000fe20008000000 */
[----:B--2---:R-:W-:Y:S04]  /*0c60*/  STS.U16 [R5], R6 ;  /* 0x0000000605007388 */ /* 0x004fe80000000400 */
[----:B---3--:R0:W-:Y:S02]  /*0c70*/  STS.U16 [R5+0x40], R8 ;  /* 0x0000400805007388 */ /* 0x0081e40000000400 */
[----:B0-----:R-:W-:-:S07]  /*0c80*/  VIADD R5, R5, 0x80 ;  /* 0x0000008005057836 */ /* 0x001fce0000000000 */
.L_x_4732:
[----:B------:R-:W-:-:S13]  /*0c90*/  ISETP.NE.OR P0, PT, R14, RZ, P0 ;  /* 0x000000ff0e00720c */ /* 0x000fda0000705670 */
[----:B------:R-:W-:Y:S05]  /*0ca0*/  @!P0 BRA `(.L_x_4723) ;  /* 0x00000000002c8947 */ /* 0x000fea0003800000 */
.L_x_4729:
[----:B-----5:R-:W-:-:S04]  /*0cb0*/  IADD3 R7, P0, PT, R20, R15, RZ ;  /* 0x0000000f14077210 */ /* 0x020fc80007f1e0ff */
[----:B------:R-:W-:Y:S02]  /*0cc0*/  LEA.HI.X.SX32 R8, R15, RZ, 0x1, P0 ;  /* 0x000000ff0f087211 */ /* 0x000fe400000f0eff */
[----:B------:R-:W-:-:S04]  /*0cd0*/  LEA R6, P0, R7, UR20, 0x1 ;  /* 0x0000001407067c11 */ /* 0x000fc8000f8008ff */
[----:B------:R-:W-:-:S05]  /*0ce0*/  LEA.HI.X R7, R7, UR21, R8, 0x1, P0 ;  /* 0x0000001507077c11 */ /* 0x000fca00080f0c08 */
[----:B------:R-:W2:Y:S01]  /*0cf0*/  LDG.E.U16.CONSTANT R6, desc[UR14][R6.64] ;  /* 0x0000000e06067981 */ /* 0x000ea2000c1e9500 */
[----:B------:R-:W-:Y:S01]  /*0d00*/  IADD3 R14, PT, PT, R14, 0x1, RZ ;  /* 0x000000010e0e7810 */ /* 0x000fe20007ffe0ff */
[----:B------:R-:W-:-:S03]  /*0d10*/  VIADD R15, R15, UR12 ;  /* 0x0000000c0f0f7c36 */ /* 0x000fc60008000000 */
[----:B------:R-:W-:Y:S01]  /*0d20*/  ISETP.NE.AND P0, PT, R14, RZ, PT ;  /* 0x000000ff0e00720c */ /* 0x000fe20003f05270 */
[----:B--2---:R0:W-:Y:S02]  /*0d30*/  STS.U16 [R5], R6 ;  /* 0x0000000605007388 */ /* 0x0041e40000000400 */
[----:B0-----:R-:W-:-:S10]  /*0d40*/  VIADD R5, R5, 0x40 ;  /* 0x0000004005057836 */ /* 0x001fd40000000000 */
[----:B------:R-:W-:Y:S05]  /*0d50*/  @P0 BRA `(.L_x_4729) ;  /* 0xfffffffc00d40947 */ /* 0x000fea000383ffff */
.L_x_4723:
[----:B------:R-:W-:Y:S05]  /*0d60*/  BSYNC.RECONVERGENT B0 ;  /* 0x0000000000007941 */ /* 0x000fea0003800200 */
.L_x_4722:
        /* <DEDUP_REMOVED lines=8> */
[----:B------:R-:W-:Y:S02]  /*0df0*/  IMAD.MOV R14, RZ, RZ, -R4 ;  /* 0x000000ffff0e7224 */ /* 0x000fe400078e0a04 */
[----:B------:R-:W-:-:S03]  /*0e00*/  IMAD R3, R3, UR13, RZ ;  /* 0x0000000d03037c24 */ /* 0x000fc6000f8e02ff */
[----:B------:R-:W-:Y:S02]  /*0e10*/  ISETP.GE.AND P0, PT, R14, RZ, PT ;  /* 0x000000ff0e00720c */ /* 0x000fe40003f06270 */
[----:B------:R-:W-:-:S04]  /*0e20*/  LEA R3, R3, UR4, 0x1 ;  /* 0x0000000403037c11 */ /* 0x000fc8000f8e08ff */
[----:B------:R-:W-:-:S07]  /*0e30*/  LEA R3, R2, R3, 0x2 ;  /* 0x0000000302037211 */ /* 0x000fce00078e10ff */
[----:B------:R-:W-:Y:S05]  /*0e40*/  @P0 BRA `(.L_x_4734) ;  /* 0x00000000008c0947 */ /* 0x000fea0003800000 */
[----:B------:R-:W-:Y:S01]  /*0e50*/  IMAD.MOV R4, RZ, RZ, -R14 ;  /* 0x000000ffff047224 */ /* 0x000fe200078e0a0e */
[----:B------:R-:W-:-:S04]  /*0e60*/  PLOP3.LUT P0, PT, PT, PT, PT, 0x80, 0x8 ;  /* 0x000000000008781c */ /* 0x000fc80003f0f070 */
[----:B------:R-:W-:-:S13]  /*0e70*/  ISETP.GT.AND P2, PT, R4, 0x3, PT ;  /* 0x000000030400780c */ /* 0x000fda0003f44270 */
[----:B------:R-:W-:Y:S05]  /*0e80*/  @!P2 BRA `(.L_x_4735) ;  /* 0x000000000044a947 */ /* 0x000fea0003800000 */
[----:B------:R-:W1:Y:S01]  /*0e90*/  LDC.64 R12, c[0x0][0x3a0] ;  /* 0x0000e800ff0c7b82 */ /* 0x000e620000000a00 */
[----:B------:R-:W-:-:S13]  /*0ea0*/  PLOP3.LUT P0, PT, PT, PT, PT, 0x8, 0x80 ;  /* 0x000000000080781c */ /* 0x000fda0003f0e170 */
.L_x_4736:
[C---:B------:R-:W-:Y:S02]  /*0eb0*/  VIADD R7, R3.reuse, UR13 ;  /* 0x0000000d03077c36 */ /* 0x040fe40008000000 */
[----:B01----:R-:W-:-:S04]  /*0ec0*/  IMAD.WIDE R4, R3, 0x2, R12 ;  /* 0x0000000203047825 */ /* 0x003fc800078e020c */
[C---:B------:R-:W-:Y:S01]  /*0ed0*/  VIADD R9, R7.reuse, UR13 ;  /* 0x0000000d07097c36 */ /* 0x040fe20008000000 */
[----:B------:R2:W-:Y:S01]  /*0ee0*/  STG.E.64 desc[UR14][R4.64], RZ ;  /* 0x000000ff04007986 */ /* 0x0005e2000c101b0e */
[----:B------:R-:W-:-:S03]  /*0ef0*/  IMAD.WIDE R6, R7, 0x2, R12 ;  /* 0x0000000207067825 */ /* 0x000fc600078e020c */
[C---:B------:R-:W-:Y:S01]  /*0f00*/  IADD3 R15, PT, PT, R9.reuse, UR13, RZ ;  /* 0x0000000d090f7c10 */ /* 0x040fe2000fffe0ff */
[--C-:B------:R-:W-:Y:S01]  /*0f10*/  IMAD.WIDE R8, R9, 0x2, R12.reuse ;  /* 0x0000000209087825 */ /* 0x100fe200078e020c */
[----:B------:R2:W-:Y:S03]  /*0f20*/  STG.E.64 desc[UR14][R6.64], RZ ;  /* 0x000000ff06007986 */ /* 0x0005e6000c101b0e */
[C---:B------:R-:W-:Y:S01]  /*0f30*/  IMAD.WIDE R10, R15.reuse, 0x2, R12 ;  /* 0x000000020f0a7825 */ /* 0x040fe200078e020c */
[----:B------:R2:W-:Y:S03]  /*0f40*/  STG.E.64 desc[UR14][R8.64], RZ ;  /* 0x000000ff08007986 */ /* 0x0005e6000c101b0e */
[----:B------:R-:W-:Y:S01]  /*0f50*/  VIADD R14, R14, 0x4 ;  /* 0x000000040e0e7836 */ /* 0x000fe20000000000 */
[----:B------:R2:W-:Y:S01]  /*0f60*/  STG.E.64 desc[UR14][R10.64], RZ ;  /* 0x000000ff0a007986 */ /* 0x0005e2000c101b0e */
[----:B------:R-:W-:-:S03]  /*0f70*/  VIADD R3, R15, UR13 ;  /* 0x0000000d0f037c36 */ /* 0x000fc60008000000 */
[----:B------:R-:W-:-:S13]  /*0f80*/  ISETP.GE.AND P2, PT, R14, -0x3, PT ;  /* 0xfffffffd0e00780c */ /* 0x000fda0003f46270 */
[----:B--2---:R-:W-:Y:S05]  /*0f90*/  @!P2 BRA `(.L_x_4736) ;  /* 0xfffffffc00c4a947 */ /* 0x004fea000383ffff */
.L_x_4735:
[----:B------:R-:W-:-:S05]  /*0fa0*/  IMAD.MOV R4, RZ, RZ, -R14 ;  /* 0x000000ffff047224 */ /* 0x000fca00078e0a0e */
[----:B------:R-:W-:-:S13]  /*0fb0*/  ISETP.GT.AND P2, PT, R4, 0x1, PT ;  /* 0x000000010400780c */ /* 0x000fda0003f44270 */
[----:B------:R-:W-:Y:S05]  /*0fc0*/  @!P2 BRA `(.L_x_4737) ;  /* 0x000000000024a947 */ /* 0x000fea0003800000 */
[----:B0-----:R-:W0:Y:S01]  /*0fd0*/  LDC.64 R6, c[0x0][0x3a0] ;  /* 0x0000e800ff067b82 */ /* 0x001e220000000a00 */
[C---:B------:R-:W-:Y:S01]  /*0fe0*/  IADD3 R9, PT, PT, R3.reuse, UR13, RZ ;  /* 0x0000000d03097c10 */ /* 0x040fe2000fffe0ff */
[----:B------:R-:W-:Y:S01]  /*0ff0*/  VIADD R14, R14, 0x2 ;  /* 0x000000020e0e7836 */ /* 0x000fe20000000000 */
[----:B------:R-:W-:Y:S01]  /*1000*/  PLOP3.LUT P0, PT, PT, PT, PT, 0x8, 0x80 ;  /* 0x000000000080781c */ /* 0x000fe20003f0e170 */
[----:B0-----:R-:W-:-:S04]  /*1010*/  IMAD.WIDE R4, R3, 0x2, R6 ;  /* 0x0000000203047825 */ /* 0x001fc800078e0206 */
[C---:B------:R-:W-:Y:S01]  /*1020*/  IMAD.WIDE R6, R9.reuse, 0x2, R6 ;  /* 0x0000000209067825 */ /* 0x040fe200078e0206 */
[----:B------:R1:W-:Y:S03]  /*1030*/  STG.E.64 desc[UR14][R4.64], RZ ;  /* 0x000000ff04007986 */ /* 0x0003e6000c101b0e */
[----:B------:R-:W-:Y:S01]  /*1040*/  VIADD R3, R9, UR13 ;  /* 0x0000000d09037c36 */ /* 0x000fe20008000000 */
[----:B------:R1:W-:Y:S06]  /*1050*/  STG.E.64 desc[UR14][R6.64], RZ ;  /* 0x000000ff06007986 */ /* 0x0003ec000c101b0e */
.L_x_4737:
[----:B------:R-:W-:-:S13]  /*1060*/  ISETP.NE.OR P0, PT, R14, RZ, P0 ;  /* 0x000000ff0e00720c */ /* 0x000fda0000705670 */
[----:B------:R-:W-:Y:S05]  /*1070*/  @!P0 BRA `(.L_x_4733) ;  /* 0x00000000001c8947 */ /* 0x000fea0003800000 */
.L_x_4734:
[----:B01----:R-:W0:Y:S02]  /*1080*/  LDC.64 R4, c[0x0][0x3a0] ;  /* 0x0000e800ff047b82 */ /* 0x003e240000000a00 */
.L_x_4738:
[C---:B0-----:R-:W-:Y:S01]  /*1090*/  IMAD.WIDE R6, R3.reuse, 0x2, R4 ;  /* 0x0000000203067825 */ /* 0x041fe200078e0204 */
[----:B------:R-:W-:-:S03]  /*10a0*/  IADD3 R3, PT, PT, R3, UR13, RZ ;  /* 0x0000000d03037c10 */ /* 0x000fc6000fffe0ff */
[----:B------:R-:W-:Y:S01]  /*10b0*/  VIADD R14, R14, 0x1 ;  /* 0x000000010e0e7836 */ /* 0x000fe20000000000 */
[----:B------:R2:W-:Y:S04]  /*10c0*/  STG.E.64 desc[UR14][R6.64], RZ ;  /* 0x000000ff06007986 */ /* 0x0005e8000c101b0e */
[----:B------:R-:W-:-:S13]  /*10d0*/  ISETP.NE.AND P0, PT, R14, RZ, PT ;  /* 0x000000ff0e00720c */ /* 0x000fda0003f05270 */
[----:B--2---:R-:W-:Y:S05]  /*10e0*/  @P0 BRA `(.L_x_4738) ;  /* 0xfffffffc00e80947 */ /* 0x004fea000383ffff */
.L_x_4733:
        /* <DEDUP_REMOVED lines=21> */
[----:B------:R-:W-:Y:S02]  /*1240*/  IMAD.U32 R4, RZ, RZ, UR4 ;  /* 0x00000004ff047e24 */ /* 0x000fe4000f8e00ff */
[----:B------:R-:W-:-:S05]  /*1250*/  IMAD.U32 R5, RZ, RZ, UR5 ;  /* 0x00000005ff057e24 */ /* 0x000fca000f8e00ff */
[----:B------:R0:W5:Y:S01]  /*1260*/  LDG.E.U16.CONSTANT R9, desc[UR14][R4.64] ;  /* 0x0000000e04097981 */ /* 0x000162000c1e9500 */
[----:B------:R-:W-:Y:S01]  /*1270*/  SHF.R.S32.HI R3, RZ, 0x1f, R0 ;  /* 0x0000001fff037819 */ /* 0x000fe20000011400 */
[----:B------:R-:W-:Y:S01]  /*1280*/  IMAD.SHL.U32 R2, R2, 0x10, RZ ;  /* 0x0000001002027824 */ /* 0x000fe200078e00ff */
[----:B------:R-:W-:Y:S01]  /*1290*/  UMOV UR4, URZ ;  /* 0x000000ff00047c82 */ /* 0x000fe20008000000 */
[----:B------:R-:W-:Y:S01]  /*12a0*/  UMOV UR5, UR10 ;  /* 0x0000000a00057c82 */ /* 0x000fe20008000000 */
[----:B------:R-:W-:Y:S02]  /*12b0*/  LEA.HI R3, R3, R0, RZ, 0x3 ;  /* 0x0000000003037211 */ /* 0x000fe400078f18ff */
[----:B------:R-:W-:Y:S02]  /*12c0*/  LOP3.LUT R14, R2, 0x10, RZ, 0xc0, !PT ;  /* 0x00000010020e7812 */ /* 0x000fe400078ec0ff */
[----:B------:R-:W-:-:S07]  /*12d0*/  SHF.R.S32.HI R15, RZ, 0x3, R3 ;  /* 0x00000003ff0f7819 */ /* 0x000fce0000011403 */
.L_x_4740:
[----:B0----5:R-:W-:-:S05]  /*12e0*/  IADD3 R5, PT, PT, R9, UR4, RZ ;  /* 0x0000000409057c10 */ /* 0x021fca000fffe0ff */
[----:B------:R-:W-:-:S05]  /*12f0*/  IMAD R2, R5, UR13, RZ ;  /* 0x0000000d05027c24 */ /* 0x000fca000f8e02ff */
[----:B------:R-:W-:-:S04]  /*1300*/  SHF.R.S32.HI R3, RZ, 0x1f, R2 ;  /* 0x0000001fff037819 */ /* 0x000fc80000011402 */
[----:B------:R-:W-:-:S04]  /*1310*/  LEA.HI R2, R3, R2, RZ, 0x3 ;  /* 0x0000000203027211 */ /* 0x000fc800078f18ff */
[----:B------:R-:W-:-:S05]  /*1320*/  LEA.HI.SX32 R3, R2, R15, 0x1d ;  /* 0x0000000f02037211 */ /* 0x000fca00078feaff */
[----:B-1----:R-:W-:Y:S01]  /*1330*/  IMAD.WIDE R2, R3, 0x4, R10 ;  /* 0x0000000403027825 */ /* 0x002fe200078e020a */
[----:B------:R-:W-:-:S05]  /*1340*/  USHF.L.U32 UR6, UR5, 0x1, URZ ;  /* 0x0000000105067899 */ /* 0x000fca00080006ff */
[----:B------:R-:W3:Y:S01]  /*1350*/  LDG.E.CONSTANT R3, desc[UR14][R2.64] ;  /* 0x0000000e02037981 */ /* 0x000ee2000c1e9900 */
[----:B------:R-:W-:-:S06]  /*1360*/  UIMAD.WIDE.U32 UR6, UR6, 0x2, UR20 ;  /* 0x00000002060678a5 */ /* 0x000fcc000f8e0014 */
[----:B------:R-:W-:Y:S02]  /*1370*/  IMAD.U32 R7, RZ, RZ, UR7 ;  /* 0x00000007ff077e24 */ /* 0x000fe4000f8e00ff */
[----:B------:R-:W-:-:S05]  /*1380*/  IMAD.U32 R6, RZ, RZ, UR6 ;  /* 0x00000006ff067e24 */ /* 0x000fca000f8e00ff */
        /* <DEDUP_REMOVED lines=16> */
[----:B----4-:R-:W-:Y:S02]  /*1490*/  R2UR UR6, R7 ;  /* 0x00000000070672ca */ /* 0x010fe400000e0000 */
[----:B------:R-:W-:Y:S01]  /*14a0*/  IADD3 R2, PT, PT, R2, 0x1, R3 ;  /* 0x0000000102027810 */ /* 0x000fe20007ffe003 */
[C---:B------:R-:W-:Y:S01]  /*14b0*/  IMAD R3, R8.reuse, R8, R8 ;  /* 0x0000000808037224 */ /* 0x040fe200078e0208 */
        /* <DEDUP_REMOVED lines=13> */
.L_x_4739:
[----:B------:R-:W-:Y:S01]  /*1590*/  UISETP.GT.AND UP4, UPT, UR10, UR16, UPT ;  /* 0x000000100a00728c */ /* 0x000fe2000bf84270 */
[----:B------:R-:W-:Y:S02]  /*15a0*/  HFMA2 R9, -RZ, RZ, 0, 0 ;  /* 0x00000000ff097431 */ /* 0x000fe400000001ff */
[----:B------:R-:W-:Y:S01]  /*15b0*/  IMAD.MOV.U32 R2, RZ, RZ, RZ ;  /* 0x000000ffff027224 */ /* 0x000fe200078e00ff */
        /* <DEDUP_REMOVED lines=12> */
.L_x_4741:
        /* <DEDUP_REMOVED lines=8> */
.L_x_4742:
[----:B------:R-:W-:Y:S05]  /*1700*/  BRA.U !UP1, `(.L_x_4743) ;  /* 0x00000001091c7547 */ /* 0x000fea000b800000 */
[----:B------:R-:W0:Y:S02]  /*1710*/  LDC R3, c[0x0][0x3d4] ;  /* 0x0000f500ff037b82 */ /* 0x000e240000000800 */
[----:B0-----:R-:W-:-:S05]  /*1720*/  VIMNMX R3, PT, PT, R3, UR10, PT ;  /* 0x0000000a03037c48 */ /* 0x001fca000bfe0100 */
[----:B------:R-:W-:-:S05]  /*1730*/  VIADD R3, R3, -UR22 ;  /* 0x8000001603037c36 */ /* 0x000fca0008000000 */
[----:B------:R-:W-:-:S04]  /*1740*/  SHF.R.S32.HI R4, RZ, 0x1f, R3 ;  /* 0x0000001fff047819 */ /* 0x000fc80000011403 */
[----:B------:R-:W-:-:S04]  /*1750*/  LEA.HI R4, R4, R3, RZ, 0x5 ;  /* 0x0000000304047211 */ /* 0x000fc800078f28ff */
[----:B------:R-:W-:-:S05]  /*1760*/  SHF.R.S32.HI R4, RZ, 0x5, R4 ;  /* 0x00000005ff047819 */ /* 0x000fca0000011404 */
[----:B------:R-:W-:-:S07]  /*1770*/  IMAD.SHL.U32 R9, R4, 0x4, RZ ;  /* 0x0000000404097824 */ /* 0x000fce00078e00ff */
.L_x_4743:
        /* <DEDUP_REMOVED lines=8> */
.L_x_4744:
        /* <DEDUP_REMOVED lines=8> */
.L_x_4745:
[----:B------:R-:W-:Y:S01]  /*1880*/  ULEA UR4, UR11, UR4, 0x3 ;  /* 0x000000040b047291 */ /* 0x000fe2000f8e18ff */
[----:B------:R-:W0:Y:S01]  /*1890*/  S2UR UR6, SR_CgaCtaId ;  /* 0x00000000000679c3 */ /* 0x000e220000008800 */
[----:B------:R-:W-:Y:S01]  /*18a0*/  UISETP.LT.AND UP0, UPT, UR12, UR17, UPT ;  /* 0x000000110c00728c */ /* 0x000fe2000bf01270 */
[----:B------:R-:W-:-:S03]  /*18b0*/  PRMT R4, RZ, 0x5410, RZ ;  /* 0x00005410ff047816 */ /* 0x000fc600000000ff */
[----:B------:R-:W-:-:S04]  /*18c0*/  IADD3 R2, PT, PT, R9, UR4, R2 ;  /* 0x0000000409027c10 */ /* 0x000fc8000fffe002 */
[----:B------:R-:W-:Y:S01]  /*18d0*/  IADD3 R2, PT, PT, R11, R2, R10 ;  /* 0x000000020b027210 */ /* 0x000fe20007ffe00a */
[----:B------:R-:W1:Y:S04]  /*18e0*/  LDCU.64 UR4, c[0x0][0x388] ;  /* 0x00007100ff0477ac */ /* 0x000e680008000a00 */
[----:B------:R-:W-:Y:S01]  /*18f0*/  IMAD R3, R2, UR13, RZ ;  /* 0x0000000d02037c24 */ /* 0x000fe2000f8e02ff */
[----:B------:R-:W-:-:S04]  /*1900*/  SHF.R.S32.HI R2, RZ, 0x1f, R0 ;  /* 0x0000001fff027819 */ /* 0x000fc80000011400 */
[----:B------:R-:W-:-:S04]  /*1910*/  IADD3 R0, P0, PT, R0, R3, RZ ;  /* 0x0000000300007210 */ /* 0x000fc80007f1e0ff */
[----:B------:R-:W-:Y:S02]  /*1920*/  LEA.HI.X.SX32 R3, R3, R2, 0x1, P0 ;  /* 0x0000000203037211 */ /* 0x000fe400000f0eff */
[----:B------:R-:W-:Y:S02]  /*1930*/  PRMT R2, RZ, 0x5410, RZ ;  /* 0x00005410ff027816 */ /* 0x000fe400000000ff */
[----:B-1----:R-:W-:Y:S01]  /*1940*/  LEA R94, P0, R0, UR4, 0x2 ;  /* 0x00000004005e7c11 */ /* 0x002fe2000f8010ff */
[----:B------:R-:W-:-:S03]  /*1950*/  USEL UR4, UR12, UR17, UP0 ;  /* 0x000000110c047287 */ /* 0x000fc60008000000 */
[----:B------:R-:W-:Y:S01]  /*1960*/  LEA.HI.X R95, R0, UR5, R3, 0x2, P0 ;  /* 0x00000005005f7c11 */ /* 0x000fe200080f1403 */
[----:B------:R-:W-:Y:S01]  /*1970*/  UISETP.GT.AND UP0, UPT, UR4, UR10, UPT ;  /* 0x0000000a0400728c */ /* 0x000fe2000bf04270 */
[----:B------:R-:W-:Y:S01]  /*1980*/  PRMT R3, RZ, 0x5410, RZ ;  /* 0x00005410ff037816 */ /* 0x000fe200000000ff */
[----:B------:R-:W-:Y:S01]  /*1990*/  UMOV UR5, 0x400 ;  /* 0x0000040000057882 */ /* 0x000fe20000000000 */
[----:B------:R-:W-:Y:S01]  /*19a0*/  PRMT R0, RZ, 0x5410, RZ ;  /* 0x00005410ff007816 */ /* 0x000fe200000000ff */
[----:B0-----:R-:W-:-:S07]  /*19b0*/  ULEA UR5, UR6, UR5, 0x18 ;  /* 0x0000000506057291 */ /* 0x001fce000f8ec0ff */
[----:B------:R-:W-:Y:S01]  /*19c0*/  UMOV UR4, UR5 ;  /* 0x0000000500047c82 */ /* 0x000fe20008000000 */
[----:B------:R-:W-:Y:S05]  /*19d0*/  BRA.U !UP0, `(.L_x_4746) ;  /* 0x0000001d08507547 */ /* 0x000fea000b800000 */
[----:B------:R-:W-:Y:S01]  /*19e0*/  MOV R25, UR13 ;  /* 0x0000000d00197c02 */ /* 0x000fe20008000f00 */
[----:B------:R-:W-:Y:S01]  /*19f0*/  IMAD.U32 R37, RZ, RZ, UR13 ;  /* 0x0000000dff257e24 */ /* 0x000fe2000f8e00ff */
[----:B------:R-:W2:Y:S03]  /*1a00*/  LDG.E.128.CONSTANT R32, desc[UR14][R94.64] ;  /* 0x0000000e5e207981 */ /* 0x000ea6000c1e9d00 */
[----:B------:R-:W-:-:S04]  /*1a10*/  IMAD.WIDE R24, R25, 0x4, R94 ;  /* 0x0000000419187825 */ /* 0x000fc800078e025e */
[----:B------:R-:W-:Y:S02]  /*1a20*/  IMAD.WIDE R36, R37, 0x4, R24 ;  /* 0x0000000425247825 */ /* 0x000fe400078e0218 */
[----:B------:R-:W3:Y:S04]  /*1a30*/  LDG.E.128.CONSTANT R24, desc[UR14][R24.64] ;  /* 0x0000000e18187981 */ /* 0x000ee8000c1e9d00 */
[----:B------:R0:W4:Y:S01]  /*1a40*/  LDG.E.128.CONSTANT R28, desc[UR14][R36.64] ;  /* 0x0000000e241c7981 */ /* 0x000122000c1e9d00 */
[----:B------:R-:W-:Y:S01]  /*1a50*/  IMAD.U32 R21, RZ, RZ, UR13 ;  /* 0x0000000dff157e24 */ /* 0x000fe2000f8e00ff */
[----:B------:R-:W-:-:S03]  /*1a60*/  MOV R17, UR13 ;  /* 0x0000000d00117c02 */ /* 0x000fc60008000f00 */
[----:B-----5:R-:W-:-:S04]  /*1a70*/  IMAD.WIDE R20, R21, 0x4, R36 ;  /* 0x0000000415147825 */ /* 0x020fc800078e0224 */
[----:B------:R-:W-:Y:S02]  /*1a80*/  IMAD.U32 R11, RZ, RZ, UR13 ;  /* 0x0000000dff0b7e24 */ /* 0x000fe4000f8e00ff */
[----:B------:R-:W-:Y:S02]  /*1a90*/  IMAD.WIDE R16, R17, 0x4, R20 ;  /* 0x0000000411107825 */ /* 0x000fe400078e0214 */
[----:B------:R-:W5:Y:S02]  /*1aa0*/  LDG.E.128.CONSTANT R20, desc[UR14][R20.64] ;  /* 0x0000000e14147981 */ /* 0x000f64000c1e9d00 */
[----:B------:R-:W-:Y:S02]  /*1ab0*/  IMAD.WIDE R10, R11, 0x4, R16 ;  /* 0x000000040b0a7825 */ /* 0x000fe400078e0210 */
[----:B------:R-:W5:Y:S04]  /*1ac0*/  LDG.E.128.CONSTANT R16, desc[UR14][R16.64] ;  /* 0x0000000e10107981 */ /* 0x000f68000c1e9d00 */
[----:B------:R1:W5:Y:S01]  /*1ad0*/  LDG.E.128.CONSTANT R12, desc[UR14][R10.64] ;  /* 0x0000000e0a0c7981 */ /* 0x000362000c1e9d00 */
[----:B------:R-:W-:Y:S01]  /*1ae0*/  UISETP.NE.AND UP0, UPT, UR19, URZ, UPT ;  /* 0x000000ff1300728c */ /* 0x000fe2000bf05270 */
[----:B------:R-:W-:-:S02]  /*1af0*/  PRMT R4, RZ, 0x7610, R4 ;  /* 0x00007610ff047816 */ /* 0x000fc40000000004 */
[--C-:B--2---:R-:W-:Y:S02]  /*1b00*/  SHF.R.U32.HI R38, RZ, 0xc, R34.reuse ;  /* 0x0000000cff267819 */ /* 0x104fe40000011622 */
[----:B------:R-:W-:Y:S02]  /*1b10*/  LOP3.LUT R47, R33, 0x3f003f, RZ, 0xc0, !PT ;  /* 0x003f003f212f7812 */ /* 0x000fe400078ec0ff */
[----:B------:R-:W-:Y:S02]  /*1b20*/  SHF.R.U32.HI R49, RZ, 0x6, R33 ;  /* 0x00000006ff317819 */ /* 0x000fe40000011621 */
[----:B------:R-:W-:Y:S02]  /*1b30*/  LOP3.LUT R52, R34, 0x3f003f, RZ, 0xc0, !PT ;  /* 0x003f003f22347812 */ /* 0x000fe400078ec0ff */
[----:B------:R-:W-:Y:S02]  /*1b40*/  SHF.R.U32.HI R53, RZ, 0x6, R34 ;  /* 0x00000006ff357819 */ /* 0x000fe40000011622 */
[----:B0-----:R-:W-:-:S02]  /*1b50*/  LOP3.LUT R36, R32, 0x3f003f, RZ, 0xc0, !PT ;  /* 0x003f003f20247812 */ /* 0x001fc400078ec0ff */
[----:B------:R-:W-:Y:S02]  /*1b60*/  SHF.R.U32.HI R37, RZ, 0x6, R32 ;  /* 0x00000006ff257819 */ /* 0x000fe40000011620 */
[----:B------:R-:W-:Y:S02]  /*1b70*/  SHF.R.U32.HI R33, RZ, 0xc, R33 ;  /* 0x0000000cff217819 */ /* 0x000fe40000011621 */
[--C-:B----4-:R-:W-:Y:S02]  /*1b80*/  SHF.R.U32.HI R0, RZ, 0x8, R28.reuse ;  /* 0x00000008ff007819 */ /* 0x110fe4000001161c */
        /* <DEDUP_REMOVED lines=17> */
[----:B------:R-:W-:Y:S02]  /*1ca0*/  LOP3.LUT R51, R48, 0xf000f, RZ, 0xc0, !PT ;  /* 0x000f000f30337812 */ /* 0x000fe400078ec0ff */
[----:B------:R-:W-:Y:S02]  /*1cb0*/  LOP3.LUT R29, R38, 0x300030, R29, 0xf8, !PT ;  /* 0x00300030261d7812 */ /* 0x000fe400078ef81d */
[----:B------:R-:W-:Y:S02]  /*1cc0*/  LOP3.LUT R56, R35, 0x3f003f, RZ, 0xc0, !PT ;  /* 0x003f003f23387812 */ /* 0x000fe400078ec0ff */
[----:B------:R-:W-:-:S02]  /*1cd0*/  SHF.R.U32.HI R9, RZ, 0x6, R35 ;  /* 0x00000006ff097819 */ /* 0x000fc40000011623 */
[----:B---3--:R-:W-:Y:S02]  /*1ce0*/  LOP3.LUT R38, R24, 0x3f003f, RZ, 0xc0, !PT ;  /* 0x003f003f18267812 */ /* 0x008fe400078ec0ff */
[----:B------:R-:W-:Y:S02]  /*1cf0*/  SHF.R.U32.HI R48, RZ, 0x6, R24 ;  /* 0x00000006ff307819 */ /* 0x000fe40000011618 */
[----:B------:R-:W-:Y:S02]  /*1d00*/  LOP3.LUT R40, R30, 0x3f003f, RZ, 0xc0, !PT ;  /* 0x003f003f1e287812 */ /* 0x000fe400078ec0ff */
[--C-:B------:R-:W-:Y:S02]  /*1d10*/  SHF.R.U32.HI R39, RZ, 0x6, R30.reuse ;  /* 0x00000006ff277819 */ /* 0x100fe4000001161e */
[----:B------:R-:W-:Y:S02]  /*1d20*/  SHF.R.U32.HI R35, RZ, 0xa, R30 ;  /* 0x0000000aff237819 */ /* 0x000fe4000001161e */
[----:B------:R-:W-:-:S02]  /*1d30*/  SHF.R.U32.HI R24, RZ, 0xc, R24 ;  /* 0x0000000cff187819 */ /* 0x000fc40000011618 */
[----:B------:R-:W-:Y:S02]  /*1d40*/  LOP3.LUT R30, R33, 0x300030, R28, 0xf8, !PT ;  /* 0x00300030211e7812 */ /* 0x000fe400078ef81c */
[----:B------:R-:W-:Y:S02]  /*1d50*/  LOP3.LUT R54, R26, 0x3f003f, RZ, 0xc0, !PT ;  /* 0x003f003f1a367812 */ /* 0x000fe400078ec0ff */
[----:B------:R-:W-:Y:S02]  /*1d60*/  SHF.R.U32.HI R55, RZ, 0x6, R26 ;  /* 0x00000006ff377819 */ /* 0x000fe4000001161a */
[----:B------:R-:W-:Y:S02]  /*1d70*/  SHF.R.U32.HI R32, RZ, 0xc, R27 ;  /* 0x0000000cff207819 */ /* 0x000fe4000001161b */
[----:B------:R-:W-:Y:S02]  /*1d80*/  LOP3.LUT R31, R31, 0x300030, R0, 0xf8, !PT ;  /* 0x003000301f1f7812 */ /* 0x000fe400078ef800 */
[----:B------:R-:W-:-:S02]  /*1d90*/  LOP3.LUT R28, R51, 0x300030, R50, 0xf8, !PT ;  /* 0x00300030331c7812 */ /* 0x000fc400078ef832 */
[----:B------:R-:W-:Y:S02]  /*1da0*/  SHF.R.U32.HI R26, RZ, 0xc, R26 ;  /* 0x0000000cff1a7819 */ /* 0x000fe4000001161a */
[----:B------:R-:W-:Y:S02]  /*1db0*/  LOP3.LUT R50, R25, 0x3f003f, RZ, 0xc0, !PT ;  /* 0x003f003f19327812 */ /* 0x000fe400078ec0ff */
[--C-:B------:R-:W-:Y:S02]  /*1dc0*/  SHF.R.U32.HI R51, RZ, 0x6, R25.reuse ;  /* 0x00000006ff337819 */ /* 0x100fe40000011619 */
        /* <DEDUP_REMOVED lines=89> */
[----:B-1----:R-:W-:Y:S06]  /*2360*/  BRA.U !UP0, `(.L_x_4747) ;  /* 0x0000000108b07547 */ /* 0x002fec000b800000 */
        /* <DEDUP_REMOVED lines=44> */
.L_x_4747:
        /* <DEDUP_REMOVED lines=45> */
.L_x_4748:
[----:B-----5:R-:W-:Y:S01]  /*2900*/  LOP3.LUT R9, R20, 0x3f003f, RZ, 0xc0, !PT ;  /* 0x003f003f14097812 */ /* 0x020fe200078ec0ff */
[----:B------:R-:W-:Y:S01]  /*2910*/  IMAD.U32 R95, RZ, RZ, UR13 ;  /* 0x0000000dff5f7e24 */ /* 0x000fe2000f8e00ff */
[--C-:B------:R-:W-:Y:S01]  /*2920*/  SHF.R.U32.HI R31, RZ, 0x6, R20.reuse ;  /* 0x00000006ff1f7819 */ /* 0x100fe20000011614 */
[----:B------:R-:W-:Y:S01]  /*2930*/  UIADD3 UR4, UPT, UPT, UR5, 0x40, URZ ;  /* 0x0000004005047890 */ /* 0x000fe2000fffe0ff */
[----:B------:R-:W-:Y:S02]  /*2940*/  SHF.R.U32.HI R20, RZ, 0xc, R20 ;  /* 0x0000000cff147819 */ /* 0x000fe40000011614 */
        /* <DEDUP_REMOVED lines=29> */
[----:B------:R-:W-:Y:S02]  /*2b20*/  LOP3.LUT R14, R14, 0x300030, R21, 0xf8, !PT ;  /* 0x003000300e0e7812 */ /* 0x000fe400078ef815 */
[----:B------:R-:W-:Y:S02]  /*2b30*/  LOP3.LUT R15, R15, 0x300030, R36, 0xf8, !PT ;  /* 0x003000300f0f7812 */ /* 0x000fe400078ef824 */
        /* <DEDUP_REMOVED lines=8> */
[----:B------:R-:W-:Y:S02]  /*2bc0*/  LOP3.LUT R12, R40, 0x300030, R41, 0xf8, !PT ;  /* 0x00300030280c7812 */ /* 0x000fe400078ef829 */
[----:B------:R-:W-:Y:S02]  /*2bd0*/  LOP3.LUT R34, R17, 0x3f003f, RZ, 0xc0, !PT ;  /* 0x003f003f11227812 */ /* 0x000fe400078ec0ff */
[----:B------:R-:W-:Y:S02]  /*2be0*/  SHF.R.U32.HI R35, RZ, 0x6, R17 ;  /* 0x00000006ff237819 */ /* 0x000fe40000011611 */
        /* <DEDUP_REMOVED lines=8> */
[----:B------:R-:W-:-:S02]  /*2c70*/  LOP3.LUT R17, R36, 0x300030, R45, 0xf8, !PT ;  /* 0x0030003024117812 */ /* 0x000fc400078ef82d */
        /* <DEDUP_REMOVED lines=123> */
.L_x_4749:
[----:B------:R-:W-:Y:S01]  /*3430*/  UMOV UR10, UR8 ;  /* 0x00000008000a7c82 */ /* 0x000fe20008000000 */
        /* <DEDUP_REMOVED lines=46> */
.L_x_4746:
[----:B------:R-:W-:-:S04]  /*3720*/  UISETP.LT.AND UP0, UPT, UR9, UR18, UPT ;  /* 0x000000120900728c */ /* 0x000fc8000bf01270 */
[----:B------:R-:W-:-:S04]  /*3730*/  USEL UR5, UR9, UR18, UP0 ;  /* 0x0000001209057287 */ /* 0x000fc80008000000 */
[----:B------:R-:W-:-:S09]  /*3740*/  UISETP.GT.AND UP0, UPT, UR5, UR10, UPT ;  /* 0x0000000a0500728c */ /* 0x000fd2000bf04270 */
[----:B------:R-:W-:Y:S05]  /*3750*/  BRA.U !UP0, `(.L_x_4750) ;  /* 0x0000001908547547 */ /* 0x000fea000b800000 */
[----:B------:R-:W-:Y:S01]  /*3760*/  UISETP.LT.U32.AND UP0, UPT, UR9, UR18, UPT ;  /* 0x000000120900728c */ /* 0x000fe2000bf01070 */
[----:B------:R-:W0:Y:S03]  /*3770*/  LDCU UR13, c[0x0][0x3ac] ;  /* 0x00007580ff0d77ac */ /* 0x000e260008000800 */
[----:B------:R-:W-:-:S12]  /*3780*/  USEL UR5, UR9, UR18, UP0 ;  /* 0x0000001209057287 */ /* 0x000fd80008000000 */
.L_x_4753:
[----:B0-----:R-:W-:Y:S01]  /*3790*/  MOV R11, UR13 ;  /* 0x0000000d000b7c02 */ /* 0x001fe20008000f00 */
[----:B-----5:R-:W2:Y:S01]  /*37a0*/  LDG.E.128.CONSTANT R20, desc[UR14][R94.64] ;  /* 0x0000000e5e147981 */ /* 0x020ea2000c1e9d00 */
[----:B------:R-:W-:-:S03]  /*37b0*/  IMAD.U32 R91, RZ, RZ, UR13 ;  /* 0x0000000dff5b7e24 */ /* 0x000fc6000f8e00ff */
[----:B------:R-:W-:-:S05]  /*37c0*/  IMAD.WIDE R10, R11, 0x4, R94 ;  /* 0x000000040b0a7825 */ /* 0x000fca00078e025e */
[----:B------:R-:W3:Y:S01]  /*37d0*/  LDG.E.128.CONSTANT R12, desc[UR14][R10.64] ;  /* 0x0000000e0a0c7981 */ /* 0x000ee2000c1e9d00 */
[----:B------:R-:W-:-:S05]  /*37e0*/  IMAD.WIDE R90, R91, 0x4, R10 ;  /* 0x000000045b5a7825 */ /* 0x000fca00078e020a */
[----:B------:R-:W4:Y:S01]  /*37f0*/  LDG.E.128.CONSTANT R16, desc[UR14][R90.64] ;  /* 0x0000000e5a107981 */ /* 0x000f22000c1e9d00 */
[----:B------:R-:W-:Y:S01]  /*3800*/  IMAD.MOV.U32 R36, RZ, RZ, 0x3000 ;  /* 0x00003000ff247424 */ /* 0x000fe200078e00ff */
[----:B------:R-:W-:Y:S01]  /*3810*/  MOV R44, 0x2400 ;  /* 0x00002400002c7802 */ /* 0x000fe20000000f00 */
[----:B------:R-:W-:Y:S01]  /*3820*/  UISETP.NE.AND UP0, UPT, UR19, URZ, UPT ;  /* 0x000000ff1300728c */ /* 0x000fe2000bf05270 */
[----:B--2---:R-:W-:Y:S02]  /*3830*/  SHF.R.U32.HI R32, RZ, 0xf, R22 ;  /* 0x0000000fff207819 */ /* 0x004fe40000011616 */
[----:B------:R-:W-:Y:S02]  /*3840*/  SHF.R.U32.HI R35, RZ, 0xf, R23 ;  /* 0x0000000fff237819 */ /* 0x000fe40000011617 */
[----:B------:R-:W-:Y:S02]  /*3850*/  SHF.R.U32.HI R30, RZ, 0xf, R21 ;  /* 0x0000000fff1e7819 */ /* 0x000fe40000011615 */
[----:B------:R-:W-:-:S02]  /*3860*/  SHF.R.U32.HI R28, RZ, 0xf, R20 ;  /* 0x0000000fff1c7819 */ /* 0x000fc40000011614 */
[----:B------:R-:W-:Y:S02]  /*3870*/  LOP3.LUT R32, R32, 0x10001, RZ, 0xc0, !PT ;  /* 0x0001000120207812 */ /* 0x000fe400078ec0ff */
[C---:B---3--:R-:W-:Y:S02]  /*3880*/  LOP3.LUT R24, R14.reuse, 0x70007, RZ, 0xc0, !PT ;  /* 0x000700070e187812 */ /* 0x048fe400078ec0ff */
[----:B------:R-:W-:Y:S02]  /*3890*/  LOP3.LUT R10, R14, 0x380038, RZ, 0xc0, !PT ;  /* 0x003800380e0a7812 */ /* 0x000fe400078ec0ff */
[--C-:B------:R-:W-:Y:S02]  /*38a0*/  SHF.R.U32.HI R25, RZ, 0x6, R14.reuse ;  /* 0x00000006ff197819 */ /* 0x100fe4000001160e */
[----:B------:R-:W-:Y:S02]  /*38b0*/  SHF.R.U32.HI R33, RZ, 0xe, R14 ;  /* 0x0000000eff217819 */ /* 0x000fe4000001160e */
        /* <DEDUP_REMOVED lines=8> */
[----:B------:R-:W-:Y:S02]  /*3940*/  SHF.R.U32.HI R34, RZ, 0x6, R20 ;  /* 0x00000006ff227819 */ /* 0x000fe40000011614 */
[C---:B------:R-:W-:Y:S02]  /*3950*/  LOP3.LUT R23, R13.reuse, 0x70007, RZ, 0xc0, !PT ;  /* 0x000700070d177812 */ /* 0x040fe400078ec0ff */
[----:B------:R-:W-:Y:S02]  /*3960*/  LOP3.LUT R11, R13, 0x380038, RZ, 0xc0, !PT ;  /* 0x003800380d0b7812 */ /* 0x000fe400078ec0ff */
[--C-:B------:R-:W-:Y:S02]  /*3970*/  SHF.R.U32.HI R22, RZ, 0x6, R13.reuse ;  /* 0x00000006ff167819 */ /* 0x100fe4000001160d */
[----:B------:R-:W-:-:S02]  /*3980*/  SHF.R.U32.HI R13, RZ, 0xe, R13 ;  /* 0x0000000eff0d7819 */ /* 0x000fc4000001160d */
[----:B------:R-:W-:Y:S02]  /*3990*/  LOP3.LUT R30, R30, 0x10001, RZ, 0xc0, !PT ;  /* 0x000100011e1e7812 */ /* 0x000fe400078ec0ff */
[C---:B------:R-:W-:Y:S02]  /*39a0*/  LOP3.LUT R29, R20.reuse, 0x70007, RZ, 0xc0, !PT ;  /* 0x00070007141d7812 */ /* 0x040fe400078ec0ff */
[----:B------:R-:W-:Y:S02]  /*39b0*/  LOP3.LUT R37, R20, 0x380038, RZ, 0xc0, !PT ;  /* 0x0038003814257812 */ /* 0x000fe400078ec0ff */
[C---:B------:R-:W-:Y:S02]  /*39c0*/  LOP3.LUT R46, R21.reuse, 0x70007, RZ, 0xc0, !PT ;  /* 0x00070007152e7812 */ /* 0x040fe400078ec0ff */
[----:B------:R-:W-:Y:S02]  /*39d0*/  LOP3.LUT R38, R21, 0x380038, RZ, 0xc0, !PT ;  /* 0x0038003815267812 */ /* 0x000fe400078ec0ff */
[----:B------:R-:W-:-:S02]  /*39e0*/  SHF.R.U32.HI R45, RZ, 0x6, R21 ;  /* 0x00000006ff2d7819 */ /* 0x000fc40000011615 */
[----:B------:R-:W-:Y:S02]  /*39f0*/  SHF.R.U32.HI R31, RZ, 0xe, R12 ;  /* 0x0000000eff1f7819 */ /* 0x000fe4000001160c */
[----:B------:R-:W-:Y:S02]  /*3a00*/  LOP3.LUT R28, R28, 0x10001, RZ, 0xc0, !PT ;  /* 0x000100011c1c7812 */ /* 0x000fe400078ec0ff */
[----:B------:R-:W-:Y:S02]  /*3a10*/  LOP3.LUT R41, R32, 0x20002, R33, 0xf8, !PT ;  /* 0x0002000220297812 */ /* 0x000fe400078ef821 */
[----:B------:R-:W-:Y:S02]  /*3a20*/  LOP3.LUT R42, R35, 0x20002, R14, 0xf8, !PT ;  /* 0x00020002232a7812 */ /* 0x000fe400078ef80e */
[C---:B------:R-:W-:Y:S02]  /*3a30*/  LOP3.LUT R21, R12.reuse, 0x70007, RZ, 0xc0, !PT ;  /* 0x000700070c157812 */ /* 0x040fe400078ec0ff */
[----:B------:R-:W-:-:S02]  /*3a40*/  LOP3.LUT R9, R12, 0x380038, RZ, 0xc0, !PT ;  /* 0x003800380c097812 */ /* 0x000fc400078ec0ff */
[----:B------:R-:W-:Y:S02]  /*3a50*/  SHF.R.U32.HI R20, RZ, 0x6, R12 ;  /* 0x00000006ff147819 */ /* 0x000fe4000001160c */
[C---:B----4-:R-:W-:Y:S02]  /*3a60*/  LOP3.LUT R47, R17.reuse, 0x70007, RZ, 0xc0, !PT ;  /* 0x00070007112f7812 */ /* 0x050fe400078ec0ff */
        /* <DEDUP_REMOVED lines=8> */
[C---:B------:R-:W-:Y:S02]  /*3af0*/  LOP3.LUT R51, R18.reuse, 0x70007, RZ, 0xc0, !PT ;  /* 0x0007000712337812 */ /* 0x040fe400078ec0ff */
[----:B------:R-:W-:-:S02]  /*3b00*/  LOP3.LUT R15, R18, 0x380038, RZ, 0xc0, !PT ;  /* 0x00380038120f7812 */ /* 0x000fc400078ec0ff */
[--C-:B------:R-:W-:Y:S02]  /*3b10*/  SHF.R.U32.HI R52, RZ, 0x6, R18.reuse ;  /* 0x00000006ff347819 */ /* 0x100fe40000011612 */
[----:B------:R-:W-:Y:S02]  /*3b20*/  LOP3.LUT R28, R28, 0x20002, R31, 0xf8, !PT ;  /* 0x000200021c1c7812 */ /* 0x000fe400078ef81f */
        /* <DEDUP_REMOVED lines=10> */
[----:B------:R-:W-:Y:S01]  /*3bd0*/  LOP3.LUT R33, R30, 0x40004, R33, 0xf8, !PT ;  /* 0x000400041e217812 */ /* 0x000fe200078ef821 */
[----:B------:R-:W-:Y:S01]  /*3be0*/  HFMA2 R79, R17, R36.H0_H0, -132, -132 ;  /* 0xd820d820114f7431 */ /* 0x000fe20000040024 */
[----:B------:R-:W-:Y:S02]  /*3bf0*/  LOP3.LUT R30, R41, 0x40004, R18, 0xf8, !PT ;  /* 0x00040004291e7812 */ /* 0x000fe400078ef812 */
[----:B------:R-:W-:Y:S02]  /*3c00*/  LOP3.LUT R18, R45, 0x380038, RZ, 0xc0, !PT ;  /* 0x003800382d127812 */ /* 0x000fe400078ec0ff */
[----:B------:R-:W-:Y:S02]  /*3c10*/  LOP3.LUT R31, R28, 0x40004, R31, 0xf8, !PT ;  /* 0x000400041c1f7812 */ /* 0x000fe400078ef81f */
[----:B------:R-:W-:Y:S02]  /*3c20*/  LOP3.LUT R28, R42, 0x40004, R19, 0xf8, !PT ;  /* 0x000400042a1c7812 */ /* 0x000fe400078ef813 */
        /* <DEDUP_REMOVED lines=164> */
[----:B------:R-:W1:Y:S04]  /*4670*/  LDS.128 R24, [UR4+0x10] ;  /* 0x00001004ff187984 */ /* 0x000e680008000c00 */
[----:B------:R-:W2:Y:S01]  /*4680*/  LDS.128 R28, [UR4+0x20] ;  /* 0x00002004ff1c7984 */ /* 0x000ea20008000c00 */
[-C--:B0-----:R-:W-:Y:S02]  /*4690*/  HFMA2 R32, R88, R20.reuse, RZ ;  /* 0x0000001458207231 */ /* 0x081fe400000000ff */
[----:B------:R-:W-:-:S02]  /*46a0*/  HFMA2 R92, R77, R20, RZ ;  /* 0x000000144d5c7231 */ /* 0x000fc400000000ff */
        /* <DEDUP_REMOVED lines=14> */
[-C--:B--2---:R-:W-:Y:S02]  /*4790*/  HFMA2 R32, R9, R28.reuse, R32 ;  /* 0x0000001c09207231 */ /* 0x084fe40000000020 */
[----:B------:R-:W-:Y:S02]  /*47a0*/  HFMA2 R92, R10, R28, R92 ;  /* 0x0000001c0a5c7231 */ /* 0x000fe4000000005c */
        /* <DEDUP_REMOVED lines=48> */
[----:B------:R-:W-:-:S04]  /*4ab0*/  HFMA2 R20, R59, R32, R20 ;  /* 0x000000203b147231 */ /* 0x000fc80000000014 */
[----:B------:R-:W-:-:S04]  /*4ac0*/  HFMA2 R20, R36, R33, R20 ;  /* 0x0000002124147231 */ /* 0x000fc80000000014 */
[----:B------:R-:W-:-:S04]  /*4ad0*/  HFMA2 R20, R44, R34, R20 ;  /* 0x000000222c147231 */ /* 0x000fc80000000014 */
[----:B------:R-:W-:-:S04]  /*4ae0*/  HFMA2 R20, R55, R35, R20 ;  /* 0x0000002337147231 */ /* 0x000fc80000000014 */
[----:B------:R-:W-:-:S05]  /*4af0*/  HADD2 R20, R20.H0_H0, R20.H1_H1 ;  /* 0x3000001414147230 */ /* 0x000fca0000000800 */
[----:B------:R-:W-:-:S05]  /*4b00*/  PRMT R89, R89, 0x5410, R20 ;  /* 0x0000541059597816 */ /* 0x000fca0000000014 */
[----:B------:R-:W-:-:S07]  /*4b10*/  HFMA2 R3, R89, R6, R3 ;  /* 0x0000000659037231 */ /* 0x000fce0000000003 */
.L_x_4751:
[----:B------:R-:W-:Y:S02]  /*4b20*/  IMAD.MOV.U32 R32, RZ, RZ, R94 ;  /* 0x000000ffff207224 */ /* 0x000fe400078e005e */
[----:B------:R-:W-:Y:S01]  /*4b30*/  IMAD.MOV.U32 R33, RZ, RZ, R95 ;  /* 0x000000ffff217224 */ /* 0x000fe200078e005f */
        /* <DEDUP_REMOVED lines=79> */
.L_x_4752:
[----:B------:R-:W-:Y:S01]  /*5030*/  UIADD3 UR10, UPT, UPT, UR10, 0x20, URZ ;  /* 0x000000200a0a7890 */ /* 0x000fe2000fffe0ff */
[----:B------:R-:W-:Y:S01]  /*5040*/  MOV R95, UR13 ;  /* 0x0000000d005f7c02 */ /* 0x000fe20008000f00 */
[----:B------:R-:W-:Y:S02]  /*5050*/  UIADD3 UR4, UPT, UPT, UR4, 0x40, URZ ;  /* 0x0000004004047890 */ /* 0x000fe4000fffe0ff */
[----:B------:R-:W-:Y:S02]  /*5060*/  UISETP.GE.AND UP0, UPT, UR10, UR5, UPT ;  /* 0x000000050a00728c */ /* 0x000fe4000bf06270 */
[----:B------:R-:W-:-:S07]  /*5070*/  IMAD.WIDE R94, R95, 0x4, R90 ;  /* 0x000000045f5e7825 */ /* 0x000fce00078e025a */
[----:B------:R-:W-:Y:S05]  /*5080*/  BRA.U !UP0, `(.L_x_4753) ;  /* 0xffffffe508c07547 */ /* 0x000fea000b83ffff */
[----:B------:R-:W-:-:S04]  /*5090*/  IMAD.U32 R95, RZ, RZ, UR13 ;  /* 0x0000000dff5f7e24 */ /* 0x000fc8000f8e00ff */
[----:B------:R-:W-:-:S07]  /*50a0*/  IMAD.WIDE R94, R95, 0xc, R32 ;  /* 0x0000000c5f5e7825 */ /* 0x000fce00078e0220 */
.L_x_4750:
[----:B------:R-:W0:Y:S02]  /*50b0*/  LDCU UR5, c[0x0][0x3dc] ;  /* 0x00007b80ff0577ac */ /* 0x000e240008000800 */
[----:B0-----:R-:W-:-:S04]  /*50c0*/  UISETP.LT.AND UP0, UPT, UR9, UR5, UPT ;  /* 0x000000050900728c */ /* 0x001fc8000bf01270 */
[----:B------:R-:W-:-:S04]  /*50d0*/  USEL UR9, UR9, UR5, UP0 ;  /* 0x0000000509097287 */ /* 0x000fc80008000000 */
[----:B------:R-:W-:-:S09]  /*50e0*/  UISETP.GT.AND UP0, UPT, UR9, UR10, UPT ;  /* 0x0000000a0900728c */ /* 0x000fd2000bf04270 */
[----:B------:R-:W-:Y:S05]  /*50f0*/  BRA.U !UP0, `(.L_x_4754) ;  /* 0x0000000d08347547 */ /* 0x000fea000b800000 */
[----:B------:R-:W0:Y:S01]  /*5100*/  LDCU UR13, c[0x0][0x3ac] ;  /* 0x00007580ff0d77ac */ /* 0x000e220008000800 */
[----:B------:R-:W-:-:S12]  /*5110*/  UIADD3 UR4, UPT, UPT, UR4, 0x40, URZ ;  /* 0x0000004004047890 */ /* 0x000fd8000fffe0ff */
.L_x_4757:
[----:B------:R-:W2:Y:S01]  /*5120*/  LDG.E.128.CONSTANT R12, desc[UR14][R94.64] ;  /* 0x0000000e5e0c7981 */ /* 0x000ea2000c1e9d00 */
[----:B------:R-:W-:Y:S01]  /*5130*/  IMAD.MOV.U32 R9, RZ, RZ, 0x2400 ;  /* 0x00002400ff097424 */ /* 0x000fe200078e00ff */
[----:B------:R-:W-:Y:S01]  /*5140*/  MOV R32, 0x2c00 ;  /* 0x00002c0000207802 */ /* 0x000fe20000000f00 */
[----:B------:R-:W-:Y:S01]  /*5150*/  IMAD.MOV.U32 R31, RZ, RZ, 0x3400 ;  /* 0x00003400ff1f7424 */ /* 0x000fe200078e00ff */
[----:B------:R-:W-:Y:S02]  /*5160*/  UISETP.NE.AND UP0, UPT, UR19, URZ, UPT ;  /* 0x000000ff1300728c */ /* 0x000fe4000bf05270 */
[----:B------:R-:W-:Y:S02]  /*5170*/  PRMT R5, R5, 0x5410, R9 ;  /* 0x0000541005057816 */ /* 0x000fe40000000009 */
[C---:B--2---:R-:W-:Y:S02]  /*5180*/  LOP3.LUT R16, R15.reuse, 0x30003, RZ, 0xc0, !PT ;  /* 0x000300030f107812 */ /* 0x044fe400078ec0ff */
        /* <DEDUP_REMOVED lines=12> */
[----:B------:R-:W-:-:S02]  /*5250*/  LOP3.LUT R19, R14, 0x30003, RZ, 0xc0, !PT ;  /* 0x000300030e137812 */ /* 0x000fc400078ec0ff */
[C---:B-----5:R-:W-:Y:S02]  /*5260*/  LOP3.LUT R20, R14.reuse, 0xc000c, RZ, 0xc0, !PT ;  /* 0x000c000c0e147812 */ /* 0x060fe400078ec0ff */
[C---:B------:R-:W-:Y:S02]  /*5270*/  LOP3.LUT R28, R14.reuse, 0x300030, RZ, 0xc0, !PT ;  /* 0x003000300e1c7812 */ /* 0x040fe400078ec0ff */
        /* <DEDUP_REMOVED lines=129> */
.L_x_4755:
[----:B------:R-:W-:Y:S05]  /*5a90*/  @P1 BRA `(.L_x_4756) ;  /* 0x0000000000b41947 */ /* 0x000fea0003800000 */
[----:B------:R-:W1:Y:S01]  /*5aa0*/  LDS.128 R12, [UR4] ;  /* 0x00000004ff0c7984 */ /* 0x000e620008000c00 */
[----:B------:R-:W-:Y:S01]  /*5ab0*/  IMAD.MOV.U32 R50, RZ, RZ, R9 ;  /* 0x000000ffff327224 */ /* 0x000fe200078e0009 */
[----:B------:R-:W-:Y:S02]  /*5ac0*/  PRMT R8, R8, 0x5410, R7 ;  /* 0x0000541008087816 */ /* 0x000fe40000000007 */
        /* <DEDUP_REMOVED lines=29> */
[-C--:B------:R-:W-:Y:S02]  /*5ca0*/  HFMA2 R9, R21, R17.reuse, R9 ;  /* 0x0000001115097231 */ /* 0x080fe40000000009 */
[----:B------:R-:W-:Y:S02]  /*5cb0*/  HADD2 R21, R12.H0_H0, R12.H1_H1 ;  /* 0x3000000c0c157230 */ /* 0x000fe40000000800 */
        /* <DEDUP_REMOVED lines=11> */
.L_x_4756:
[----:B------:R-:W-:Y:S01]  /*5d70*/  UIADD3 UR10, UPT, UPT, UR10, 0x10, URZ ;  /* 0x000000100a0a7890 */ /* 0x000fe2000fffe0ff */
[----:B0-----:R-:W-:Y:S01]  /*5d80*/  MOV R9, UR13 ;  /* 0x0000000d00097c02 */ /* 0x001fe20008000f00 */
[----:B------:R-:W-:Y:S02]  /*5d90*/  UIADD3 UR4, UPT, UPT, UR4, 0x20, URZ ;  /* 0x0000002004047890 */ /* 0x000fe4000fffe0ff */
[----:B------:R-:W-:Y:S02]  /*5da0*/  UISETP.GE.AND UP0, UPT, UR10, UR9, UPT ;  /* 0x000000090a00728c */ /* 0x000fe4000bf06270 */
[----:B------:R-:W-:-:S07]  /*5db0*/  IMAD.WIDE R94, R9, 0x4, R94 ;  /* 0x00000004095e7825 */ /* 0x000fce00078e025e */
[----:B------:R-:W-:Y:S05]  /*5dc0*/  BRA.U !UP0, `(.L_x_4757) ;  /* 0xfffffff108d47547 */ /* 0x000fea000b83ffff */
.L_x_4754:
[----:B------:R-:W0:Y:S01]  /*5dd0*/  S2R R5, SR_CTAID.X ;  /* 0x0000000000057919 */ /* 0x000e220000002500 */
[----:B------:R-:W1:Y:S01]  /*5de0*/  S2UR UR4, SR_CTAID.Y ;  /* 0x00000000000479c3 */ /* 0x000e620000002600 */
[----:B------:R-:W-:Y:S01]  /*5df0*/  IMAD.MOV.U32 R7, RZ, RZ, R4 ;  /* 0x000000ffff077224 */ /* 0x000fe200078e0004 */
[----:B------:R-:W0:Y:S06]  /*5e00*/  S2R R6, SR_TID.X ;  /* 0x0000000000067919 */ /* 0x000e2c0000002100 */
[----:B------:R-:W2:Y:S01]  /*5e10*/  LDC.64 R8, c[0x0][0x3a0] ;  /* 0x0000e800ff087b82 */ /* 0x000ea20000000a00 */
[----:B-1----:R-:W-:Y:S01]  /*5e20*/  USHF.L.U32 UR4, UR4, 0x1, URZ ;  /* 0x0000000104047899 */ /* 0x002fe200080006ff */
[----:B0-----:R-:W-:-:S05]  /*5e30*/  IMAD R5, R5, 0x20, R6 ;  /* 0x0000002005057824 */ /* 0x001fca00078e0206 */
[----:B------:R-:W-:Y:S01]  /*5e40*/  MOV R6, UR4 ;  /* 0x0000000400067c02 */ /* 0x000fe20008000f00 */
[----:B------:R-:W-:-:S04]  /*5e50*/  IMAD.SHL.U32 R5, R5, 0x4, RZ ;  /* 0x0000000405057824 */ /* 0x000fc800078e00ff */
[----:B------:R-:W-:-:S04]  /*5e60*/  IMAD R5, R6, UR13, R5 ;  /* 0x0000000d06057c24 */ /* 0x000fc8000f8e0205 */
[----:B--2---:R-:W-:Y:S02]  /*5e70*/  IMAD.WIDE R8, R5, 0x2, R8 ;  /* 0x0000000205087825 */ /* 0x004fe400078e0208 */
[----:B------:R-:W0:Y:S03]  /*5e80*/  LDC R5, c[0x0][0x3a8] ;  /* 0x0000ea00ff057b82 */ /* 0x000e260000000800 */
[----:B------:R1:W-:Y:S01]  /*5e90*/  ATOM.E.ADD.F16x2.RN.STRONG.GPU P1, RZ, desc[UR14][R8.64], R7 ;  /* 0x8000000708ff79a2 */ /* 0x0003e2000c12e10e */
[----:B------:R-:W-:Y:S01]  /*5ea0*/  BSSY.RECONVERGENT B0, `(.L_x_4758) ;  /* 0x0000012000007945 */ /* 0x000fe20003800200 */
[----:B------:R-:W-:Y:S01]  /*5eb0*/  MOV R10, R3 ;  /* 0x00000003000a7202 */ /* 0x000fe20000000f00 */
        /* <DEDUP_REMOVED lines=8> */
.L_x_4761:
[----:B------:R-:W0:Y:S02]  /*5f40*/  LDS R4, [R6] ;  /* 0x0000000006047984 */ /* 0x000e240000000800 */
[----:B0-----:R-:W-:-:S05]  /*5f50*/  HFMA2 R5, R4, 1, 1, R7 ;  /* 0x3c003c0004057831 */ /* 0x001fca0000000007 */
[----:B------:R-:W0:Y:S02]  /*5f60*/  ATOMS.CAST.SPIN P1, [R6], R4, R5 ;  /* 0x000000040600758d */ /* 0x000e240001820005 */
[----:B0-----:R-:W-:Y:S05]  /*5f70*/  @!P1 BRA `(.L_x_4761) ;  /* 0xfffffffc00f09947 */ /* 0x001fea000383ffff */
[----:B------:R-:W-:Y:S05]  /*5f80*/  BRA `(.L_x_4759) ;  /* 0x00000000000c7947 */ /* 0x000fea0003800000 */
.L_x_4760:
[----:B------:R-:W2:Y:S02]  /*5f90*/  LD.E R4, desc[UR14][R8.64] ;  /* 0x0000000e08047980 */ /* 0x000ea4000c101900 */
[----:B--2---:R-:W-:-:S05]  /*5fa0*/  IADD3 R5, PT, PT, R7, R4, RZ ;  /* 0x0000000407057210 */ /* 0x004fca0007ffe0ff */
[----:B------:R0:W-:Y:S02]  /*5fb0*/  ST.E desc[UR14][R8.64], R5 ;  /* 0x0000000508007985 */ /* 0x0001e4000c10190e */
.L_x_4759:
[----:B------:R-:W-:Y:S05]  /*5fc0*/  BSYNC.RECONVERGENT B0 ;  /* 0x0000000000007941 */ /* 0x000fea0003800200 */
.L_x_4758:
[----:B------:R1:W-:Y:S01]  /*5fd0*/  ATOM.E.ADD.F16x2.RN.STRONG.GPU P1, RZ, desc[UR14][R8.64+0x4], R10 ;  /* 0x8000040a08ff79a2 */ /* 0x0003e2000c12e10e */
[----:B------:R-:W-:Y:S04]  /*5fe0*/  BSSY.RECONVERGENT B0, `(.L_x_4762) ;  /* 0x000000e000007945 */ /* 0x000fe80003800200 */
[----:B-1----:R-:W-:Y:S05]  /*5ff0*/  @P1 BRA `(.L_x_4763) ;  /* 0x0000000000301947 */ /* 0x002fea0003800000 */
[----:B------:R-:W1:Y:S02]  /*6000*/  QSPC.E.S P1, RZ, [R8+0x4] ;  /* 0x0000040008ff73aa */ /* 0x000e640000020500 */
[----:B-1----:R-:W-:Y:S05]  /*6010*/  @!P1 BRA `(.L_x_4764) ;  /* 0x00000000001c9947 */ /* 0x002fea0003800000 */
[----:B------:R-:W-:-:S05]  /*6020*/  IMAD.MOV.U32 R4, RZ, RZ, R8 ;  /* 0x000000ffff047224 */ /* 0x000fca00078e0008 */
[----:B------:R-:W-:-:S07]  /*6030*/  MOV R6, R4 ;  /* 0x0000000400067202 */ /* 0x000fce0000000f00 */
.L_x_4765:
[----:B------:R-:W0:Y:S02]  /*6040*/  LDS R4, [R6+0x4] ;  /* 0x0000040006047984 */ /* 0x000e240000000800 */
[----:B0-----:R-:W-:-:S05]  /*6050*/  HADD2 R5, R4, R3 ;  /* 0x0000000304057230 */ /* 0x001fca0000000000 */
[----:B------:R-:W0:Y:S02]  /*6060*/  ATOMS.CAST.SPIN P1, [R6+0x4], R4, R5 ;  /* 0x000004040600758d */ /* 0x000e240001820005 */
[----:B0-----:R-:W-:Y:S05]  /*6070*/  @!P1 BRA `(.L_x_4765) ;  /* 0xfffffffc00f09947 */ /* 0x001fea000383ffff */
[----:B------:R-:W-:Y:S05]  /*6080*/  BRA `(.L_x_4763) ;  /* 0x00000000000c7947 */ /* 0x000fea0003800000 */
.L_x_4764:
[----:B------:R-:W2:Y:S02]  /*6090*/  LD.E R3, desc[UR14][R8.64+0x4] ;  /* 0x0000040e08037980 */ /* 0x000ea4000c101900 */
[----:B--2---:R-:W-:-:S05]  /*60a0*/  IMAD.IADD R3, R10, 0x1, R3 ;  /* 0x000000010a037824 */ /* 0x004fca00078e0203 */
[----:B------:R1:W-:Y:S02]  /*60b0*/  ST.E desc[UR14][R8.64+0x4], R3 ;  /* 0x0000040308007985 */ /* 0x0003e4000c10190e */
.L_x_4763:
[----:B------:R-:W-:Y:S05]  /*60c0*/  BSYNC.RECONVERGENT B0 ;  /* 0x0000000000007941 */ /* 0x000fea0003800200 */
.L_x_4762:
[----:B------:R-:W-:Y:S05]  /*60d0*/  @!P0 EXIT ;  /* 0x000000000000894d */ /* 0x000fea0003800000 */
[----:B-1----:R-:W-:-:S05]  /*60e0*/  MOV R3, UR13 ;  /* 0x0000000d00037c02 */ /* 0x002fca0008000f00 */
[----:B0-----:R-:W-:-:S04]  /*60f0*/  IMAD.WIDE R8, R3, 0x2, R8 ;  /* 0x0000000203087825 */ /* 0x001fc800078e0208 */
[----:B------:R-:W-:-:S05]  /*6100*/  IMAD.MOV.U32 R3, RZ, RZ, R2 ;  /* 0x000000ffff037224 */ /* 0x000fca00078e0002 */
[----:B------:R0:W-:Y:S01]  /*6110*/  ATOM.E.ADD.F16x2.RN.STRONG.GPU P0, RZ, desc[UR14][R8.64], R3 ;  /* 0x8000000308ff79a2 */ /* 0x0001e2000c10e10e */
[----:B------:R-:W-:Y:S01]  /*6120*/  BSSY.RECONVERGENT B0, `(.L_x_4766) ;  /* 0x0000010000007945 */ /* 0x000fe20003800200 */
[----:B------:R-:W-:-:S03]  /*6130*/  IMAD.MOV.U32 R7, RZ, RZ, R0 ;  /* 0x000000ffff077224 */ /* 0x000fc600078e0000 */
[----:B0-----:R-:W-:Y:S05]  /*6140*/  @P0 BRA `(.L_x_4767) ;  /* 0x0000000000340947 */ /* 0x001fea0003800000 */
[----:B------:R-:W0:Y:S02]  /*6150*/  QSPC.E.S P0, RZ, [R8] ;  /* 0x0000000008ff73aa */ /* 0x000e240000000500 */
[----:B0-----:R-:W-:Y:S05]  /*6160*/  @!P0 BRA `(.L_x_4768) ;  /* 0x0000000000208947 */ /* 0x001fea0003800000 */
[----:B------:R-:W-:-:S04]  /*6170*/  MOV R4, R8 ;  /* 0x0000000800047202 */ /* 0x000fc80000000f00 */
[----:B------:R-:W-:Y:S01]  /*6180*/  MOV R4, R4 ;  /* 0x0000000400047202 */ /* 0x000fe20000000f00 */
[----:B------:R-:W-:-:S07]  /*6190*/  IMAD.MOV.U32 R5, RZ, RZ, R2 ;  /* 0x000000ffff057224 */ /* 0x000fce00078e0002 */
.L_x_4769:
[----:B------:R-:W0:Y:S02]  /*61a0*/  LDS R2, [R4] ;  /* 0x0000000004027984 */ /* 0x000e240000000800 */
[----:B0-----:R-:W-:-:S05]  /*61b0*/  HFMA2 R3, R2, 1, 1, R5 ;  /* 0x3c003c0002037831 */ /* 0x001fca0000000005 */
[----:B------:R-:W0:Y:S02]  /*61c0*/  ATOMS.CAST.SPIN P0, [R4], R2, R3 ;  /* 0x000000020400758d */ /* 0x000e240001800003 */
[----:B0-----:R-:W-:Y:S05]  /*61d0*/  @!P0 BRA `(.L_x_4769) ;  /* 0xfffffffc00f08947 */ /* 0x001fea000383ffff */
[----:B------:R-:W-:Y:S05]  /*61e0*/  BRA `(.L_x_4767) ;  /* 0x00000000000c7947 */ /* 0x000fea0003800000 */
.L_x_4768:
[----:B------:R-:W2:Y:S02]  /*61f0*/  LD.E R2, desc[UR14][R8.64] ;  /* 0x0000000e08027980 */ /* 0x000ea4000c101900 */
[----:B--2---:R-:W-:-:S05]  /*6200*/  IMAD.IADD R3, R3, 0x1, R2 ;  /* 0x0000000103037824 */ /* 0x004fca00078e0202 */
[----:B------:R0:W-:Y:S02]  /*6210*/  ST.E desc[UR14][R8.64], R3 ;  /* 0x0000000308007985 */ /* 0x0001e4000c10190e */
.L_x_4767:
[----:B------:R-:W-:Y:S05]  /*6220*/  BSYNC.RECONVERGENT B0 ;  /* 0x0000000000007941 */ /* 0x000fea0003800200 */
.L_x_4766:
[----:B------:R1:W-:Y:S02]  /*6230*/  ATOM.E.ADD.F16x2.RN.STRONG.GPU P0, RZ, desc[UR14][R8.64+0x4], R7 ;  /* 0x8000040708ff79a2 */ /* 0x0003e4000c10e10e */
[----:B-1----:R-:W-:Y:S05]  /*6240*/  @P0 EXIT ;  /* 0x000000000000094d */ /* 0x002fea0003800000 */
[----:B------:R-:W1:Y:S02]  /*6250*/  QSPC.E.S P0, RZ, [R8+0x4] ;  /* 0x0000040008ff73aa */ /* 0x000e640000000500 */
[----:B-1----:R-:W-:Y:S05]  /*6260*/  @!P0 BRA `(.L_x_4770) ;  /* 0x00000000001c8947 */ /* 0x002fea0003800000 */
[----:B------:R-:W-:-:S04]  /*6270*/  MOV R2, R8 ;  /* 0x0000000800027202 */ /* 0x000fc80000000f00 */
[----:B------:R-:W-:-:S07]  /*6280*/  MOV R4, R2 ;  /* 0x0000000200047202 */ /* 0x000fce0000000f00 */
.L_x_4771:
[----:B------:R-:W0:Y:S02]  /*6290*/  LDS R2, [R4+0x4] ;  /* 0x0000040004027984 */ /* 0x000e240000000800 */
[----:B0-----:R-:W-:-:S05]  /*62a0*/  HADD2 R3, R2, R0 ;  /* 0x0000000002037230 */ /* 0x001fca0000000000 */
[----:B------:R-:W0:Y:S02]  /*62b0*/  ATOMS.CAST.SPIN P0, [R4+0x4], R2, R3 ;  /* 0x000004020400758d */ /* 0x000e240001800003 */
[----:B0-----:R-:W-:Y:S05]  /*62c0*/  @!P0 BRA `(.L_x_4771) ;  /* 0xfffffffc00f08947 */ /* 0x001fea000383ffff */
[----:B------:R-:W-:Y:S05]  /*62d0*/  EXIT ;  /* 0x000000000000794d */ /* 0x000fea0003800000 */
.L_x_4770:
[----:B------:R-:W0:Y:S02]  /*62e0*/  LD.E R0, desc[UR14][R8.64+0x4] ;  /* 0x0000040e08007980 */ /* 0x000e24000c101900 */
[----:B0-----:R-:W-:-:S05]  /*62f0*/  IMAD.IADD R3, R7, 0x1, R0 ;  /* 0x0000000107037824 */ /* 0x001fca00078e0200 */
[----:B------:R-:W-:Y:S01]  /*6300*/  ST.E desc[UR14][R8.64+0x4], R3 ;  /* 0x0000040308007985 */ /* 0x000fe2000c10190e */
[----:B------:R-:W-:Y:S05]  /*6310*/  EXIT ;  /* 0x000000000000794d */ /* 0x000fea0003800000 */
.L_x_4772:
        /* <DEDUP_REMOVED lines=14> */
.L_x_5349:


//--------------------- .text._Z23gemm_half_q_half_kernelILi2ELi128ELb1ELb0ELi32EEvPK6__halfPKjS4_S2_PS0_iiiiPKtS7_iiiiiibS2_i --------------------------
	.section	.text._Z23gemm_half_q_half_kernelILi2ELi128ELb1ELb0ELi32EEvPK6__halfPKjS4_S2_PS0_iiiiPKtS7_iiiiiibS2_i,"ax",@progbits
	.align	128
        .global         _Z23gemm_half_q_half_kernelILi2ELi128ELb1ELb0ELi32EEvPK6__halfPKjS4_S2_PS0_iiiiPKtS7_iiiiiibS2_i
        .type           _Z23gemm_half_q_half_kernelILi2ELi128ELb1ELb0ELi32EEvPK6__halfPKjS4_S2_PS0_iiiiPKtS7_iiiiiibS2_i,@function
        .size           _Z23gemm_half_q_half_kernelILi2ELi128ELb1ELb0ELi32EEvPK6__halfPKjS4_S2_PS0_iiiiPKtS7_iiiiiibS2_i,(.L_x_5350 - _Z23gemm_half_q_half_kernelILi2ELi128ELb1ELb0ELi32EEvPK6__halfPKjS4_S2_PS0_iiiiPKtS7_iiiiiibS2_i)
        .other          _Z23gemm_half_q_half_kernelILi2ELi128ELb1ELb0ELi32EEvPK6__halfPKjS4_S2_PS0_iiiiPKtS7_iiiiiibS2_i,@"STO_CUDA_ENTRY STV_DEFAULT"
_Z23gemm_half_q_half_kernelILi2ELi128ELb1ELb0ELi32EEvPK6__halfPKjS4_S2_PS0_iiiiPKtS7_iiiiiibS2_i:
.text._Z23gemm_half_q_half_kernelILi2ELi128ELb1ELb0ELi32EEvPK6__halfPKjS4_S2_PS0_iiiiPKtS7_iiiiiibS2_i:
        /* <DEDUP_REMOVED lines=22> */
[----:B------:R-:W-:Y:S01]  /*0160*/  HFMA2 R9, -RZ, RZ, 0, 1.1920928955078125e-07 ;  /* 0x00000002ff097431 */ /* 0x000fe200000001ff */
[----:B------:R-:W2:Y:S01]  /*0170*/  S2R R5, SR_TID.X ;  /* 0x0000000000057919 */ /* 0x000ea20000002100 */
[----:B------:R-:W-:Y:S01]  /*0180*/  BSSY.RECONVERGENT B0, `(.L_x_4773) ;  /* 0x00000bb000007945 */ /* 0x000fe20003800200 */
[----:B------:R-:W3:Y:S02]  /*0190*/  S2R R16, SR_CTAID.X ;  /* 0x0000000000107919 */ /* 0x000ee40000002500 */
[----:B------:R-:W-:Y:S02]  /*01a0*/  SEL R9, R9, 0x1, P0 ;  /* 0x0000000109097807 */ /* 0x000fe40000000000 */
[----:B0-----:R-:W-:-:S04]  /*01b0*/  SHF.L.U32 R2, R7, 0x5, RZ ;  /* 0x0000000507027819 */ /* 0x001fc800000006ff */
[C---:B--2---:R-:W-:Y:S02]  /*01c0*/  IADD3 R11, PT, PT, R2.reuse, R5, RZ ;  /* 0x00000005020b7210 */ /* 0x044fe40007ffe0ff */
[----:B-1----:R-:W-:Y:S02]  /*01d0*/  VIADDMNMX R4, R2, 0x20, R3, PT ;  /* 0x0000002002047846 */ /* 0x002fe40003800103 */
[----:B---3--:R-:W-:Y:S02]  /*01e0*/  SHF.L.U32 R8, R16, 0x7, RZ ;  /* 0x0000000710087819 */ /* 0x008fe400000006ff */
        /* <DEDUP_REMOVED lines=32> */
.L_x_4778:
        /* <DEDUP_REMOVED lines=32> */
.L_x_4777:
        /* <DEDUP_REMOVED lines=20> */
.L_x_4779:
[----:B------:R-:W-:-:S13]  /*0730*/  ISETP.EQ.AND P2, PT, R17, RZ, PT ;  /* 0x000000ff1100720c */ /* 0x000fda0003f42270 */
[----:B------:R-:W-:Y:S05]  /*0740*/  @!P0 BRA P2, `(.L_x_4774) ;  /* 0x0000000400788947 */ /* 0x000fea0001000000 */
.L_x_4776:
        /* <DEDUP_REMOVED lines=12> */
.L_x_4775:
        /* <DEDUP_REMOVED lines=16> */
.L_x_4782:
        /* <DEDUP_REMOVED lines=32> */
.L_x_4781:
        /* <DEDUP_REMOVED lines=21> */
.L_x_4783:
[----:B------:R-:W-:-:S13]  /*0c60*/  ISETP.NE.OR P0, PT, R17, RZ, P0 ;  /* 0x000000ff1100720c */ /* 0x000fda0000705670 */
[----:B------:R-:W-:Y:S05]  /*0c70*/  @!P0 BRA `(.L_x_4774) ;  /* 0x00000000002c8947 */ /* 0x000fea0003800000 */
.L_x_4780:
        /* <DEDUP_REMOVED lines=11> */
.L_x_4774:
[----:B0-----:R-:W-:Y:S05]  /*0d30*/  BSYNC.RECONVERGENT B0 ;  /* 0x0000000000007941 */ /* 0x001fea0003800200 */
.L_x_4773:
        /* <DEDUP_REMOVED lines=11> */
[----:B------:R-:W-:-:S04]  /*0df0*/  LEA R8, R9, R8, 0x1 ;  /* 0x0000000809087211 */ /* 0x000fc800078e08ff */
        /* <DEDUP_REMOVED lines=8> */
.L_x_4787:
[CC--:B-12---:R-:W-:Y:S01]  /*0e80*/  IADD3 R10, PT, PT, R22.reuse, R17.reuse, RZ ;  /* 0x00000011160a7210 */ /* 0x0c6fe20007ffe0ff */
[--C-:B0-----:R-:W-:Y:S01]  /*0e90*/  IMAD.WIDE R8, R22, 0x2, R20.reuse ;  /* 0x0000000216087825 */ /* 0x101fe200078e0214 */
[----:B------:R-:W-:Y:S02]  /*0ea0*/  IADD3 R19, PT, PT, R19, 0x4, RZ ;  /* 0x0000000413137810 */ /* 0x000fe40007ffe0ff */
[CC--:B------:R-:W-:Y:S01]  /*0eb0*/  IADD3 R12, PT, PT, R10.reuse, R17.reuse, RZ ;  /* 0x000000110a0c7210 */ /* 0x0c0fe20007ffe0ff */
[--C-:B-----5:R-:W-:Y:S01]  /*0ec0*/  IMAD.WIDE R10, R10, 0x2, R20.reuse ;  /* 0x000000020a0a7825 */ /* 0x120fe200078e0214 */
        /* <DEDUP_REMOVED lines=10> */
.L_x_4786:
[----:B--2---:R-:W-:-:S04]  /*0f70*/  IADD3 R8, PT, PT, RZ, -R19, RZ ;  /* 0x80000013ff087210 */ /* 0x004fc80007ffe0ff */
[----:B------:R-:W-:-:S13]  /*0f80*/  ISETP.GT.AND P2, PT, R8, 0x1, PT ;  /* 0x000000010800780c */ /* 0x000fda0003f44270 */
[----:B------:R-:W-:Y:S05]  /*0f90*/  @!P2 BRA `(.L_x_4788) ;  /* 0x000000000024a947 */ /* 0x000fea0003800000 */
[----:B-1---5:R-:W0:Y:S01]  /*0fa0*/  LDC.64 R10, c[0x0][0x3a0] ;  /* 0x0000e800ff0a7b82 */ /* 0x022e220000000a00 */
        /* <DEDUP_REMOVED lines=8> */
.L_x_4788:
[----:B------:R-:W-:-:S13]  /*1030*/  ISETP.NE.OR P0, PT, R19, RZ, P0 ;  /* 0x000000ff1300720c */ /* 0x000fda0000705670 */
[----:B------:R-:W-:Y:S05]  /*1040*/  @!P0 BRA `(.L_x_4784) ;  /* 0x00000000001c8947 */ /* 0x000fea0003800000 */
.L_x_4785:
[----:B0-----:R-:W0:Y:S02]  /*1050*/  LDC.64 R8, c[0x0][0x3a0] ;  /* 0x0000e800ff087b82 */ /* 0x001e240000000a00 */
.L_x_4789:
[C---:B01---5:R-:W-:Y:S01]  /*1060*/  IMAD.WIDE R10, R22.reuse, 0x2, R8 ;  /* 0x00000002160a7825 */ /* 0x063fe200078e0208 */
[----:B------:R-:W-:Y:S02]  /*1070*/  IADD3 R19, PT, PT, R19, 0x1, RZ ;  /* 0x0000000113137810 */ /* 0x000fe40007ffe0ff */
[----:B------:R-:W-:Y:S02]  /*1080*/  IADD3 R22, PT, PT, R22, R17, RZ ;  /* 0x0000001116167210 */ /* 0x000fe40007ffe0ff */
[----:B------:R2:W-:Y:S01]  /*1090*/  STG.E.64 desc[UR6][R10.64], RZ ;  /* 0x000000ff0a007986 */ /* 0x0005e2000c101b06 */
[----:B------:R-:W-:-:S13]  /*10a0*/  ISETP.NE.AND P0, PT, R19, RZ, PT ;  /* 0x000000ff1300720c */ /* 0x000fda0003f05270 */
[----:B--2---:R-:W-:Y:S05]  /*10b0*/  @P0 BRA `(.L_x_4789) ;  /* 0xfffffffc00e80947 */ /* 0x004fea000383ffff */
.L_x_4784:
[----:B------:R-:W0:Y:S01]  /*10c0*/  LDCU UR5, c[0x0][0x3c8] ;  /* 0x00007900ff0577ac */ /* 0x000e220008000800 */
[----:B------:R-:W-:Y:S01]  /*10d0*/  BAR.SYNC.DEFER_BLOCKING 0x0 ;  /* 0x0000000000007b1d */ /* 0x000fe20000010000 */
[----:B------:R-:W-:-:S05]  /*10e0*/  ISETP.GE.AND P0, PT, R2, R3, PT ;  /* 0x000000030200720c */ /* 0x000fca0003f06270 */
        /* <DEDUP_REMOVED lines=9> */
[----:B------:R1:W5:Y:S02]  /*1180*/  LDG.E.U16.CONSTANT R7, desc[UR6][R12.64] ;  /* 0x000000060c077981 */ /* 0x000364000c1e9500 */
[----:B-----5:R-:W-:Y:S01]  /*1190*/  SHF.R.S32.HI R11, RZ, 0x1f, R6 ;  /* 0x0000001fff0b7819 */ /* 0x020fe20000011406 */
[----:B------:R-:W-:Y:S01]  /*11a0*/  UMOV UR4, URZ ;  /* 0x000000ff00047c82 */ /* 0x000fe20008000000 */
[----:B------:R-:W-:Y:S02]  /*11b0*/  SHF.L.U32 R5, R5, 0x4, RZ ;  /* 0x0000000405057819 */ /* 0x000fe400000006ff */
[----:B------:R-:W-:Y:S02]  /*11c0*/  LEA.HI R11, R11, R6, RZ, 0x3 ;  /* 0x000000060b0b7211 */ /* 0x000fe400078f18ff */
[----:B------:R-:W-:Y:S02]  /*11d0*/  MOV R19, R2 ;  /* 0x0000000200137202 */ /* 0x000fe40000000f00 */
[----:B------:R-:W-:-:S02]  /*11e0*/  LOP3.LUT R5, R5, 0x10, RZ, 0xc0, !PT ;  /* 0x0000001005057812 */ /* 0x000fc400078ec0ff */
[----:B-1----:R-:W-:-:S07]  /*11f0*/  SHF.R.S32.HI R11, RZ, 0x3, R11 ;  /* 0x00000003ff0b7819 */ /* 0x002fce000001140b */
.L_x_4791:
[----:B------:R-:W1:Y:S01]  /*1200*/  LDC.64 R12, c[0x0][0x390] ;  /* 0x0000e400ff0c7b82 */ /* 0x000e620000000a00 */
[----:B------:R-:W-:-:S05]  /*1210*/  IADD3 R22, PT, PT, R7, UR4, RZ ;  /* 0x0000000407167c10 */ /* 0x000fca000fffe0ff */
[----:B------:R-:W-:-:S05]  /*1220*/  IMAD R14, R22, R17, RZ ;  /* 0x00000011160e7224 */ /* 0x000fca00078e02ff */
[----:B------:R-:W-:-:S04]  /*1230*/  SHF.R.S32.HI R15, RZ, 0x1f, R14 ;  /* 0x0000001fff0f7819 */ /* 0x000fc8000001140e */
[----:B------:R-:W-:-:S04]  /*1240*/  LEA.HI R14, R15, R14, RZ, 0x3 ;  /* 0x0000000e0f0e7211 */ /* 0x000fc800078f18ff */
[----:B------:R-:W-:-:S05]  /*1250*/  LEA.HI.SX32 R15, R14, R11, 0x1d ;  /* 0x0000000b0e0f7211 */ /* 0x000fca00078feaff */
[----:B-1----:R-:W-:Y:S01]  /*1260*/  IMAD.WIDE R12, R15, 0x4, R12 ;  /* 0x000000040f0c7825 */ /* 0x002fe200078e020c */
[----:B------:R-:W-:Y:S01]  /*1270*/  SHF.L.U32 R21, R19, 0x1, RZ ;  /* 0x0000000113157819 */ /* 0x000fe200000006ff */
[----:B------:R-:W1:Y:S04]  /*1280*/  LDC.64 R14, c[0x0][0x398] ;  /* 0x0000e600ff0e7b82 */ /* 0x000e680000000a00 */
[----:B------:R-:W5:Y:S01]  /*1290*/  LDG.E.CONSTANT R12, desc[UR6][R12.64] ;  /* 0x000000060c0c7981 */ /* 0x000f62000c1e9900 */
[----:B------:R-:W-:-:S05]  /*12a0*/  IMAD.WIDE.U32 R20, R21, 0x2, R8 ;  /* 0x0000000215147825 */ /* 0x000fca00078e0008 */
[----:B------:R-:W2:Y:S01]  /*12b0*/  LDG.E.U16.CONSTANT R28, desc[UR6][R20.64+0x2] ;  /* 0x00000206141c7981 */ /* 0x000ea2000c1e9500 */
[----:B-1----:R-:W-:-:S05]  /*12c0*/  IMAD.WIDE.U32 R14, R22, 0x2, R14 ;  /* 0x00000002160e7825 */ /* 0x002fca00078e000e */
[----:B------:R1:W3:Y:S01]  /*12d0*/  LDG.E.U16.CONSTANT R25, desc[UR6][R14.64] ;  /* 0x000000060e197981 */ /* 0x0002e2000c1e9500 */
[----:B------:R-:W-:Y:S01]  /*12e0*/  UIADD3 UR4, UPT, UPT, UR4, 0x1, URZ ;  /* 0x0000000104047890 */ /* 0x000fe2000fffe0ff */
[----:B-----5:R-:W-:-:S04]  /*12f0*/  SHF.R.U32.HI R22, RZ, R5, R12 ;  /* 0x00000005ff167219 */ /* 0x020fc8000001160c */
[--C-:B------:R-:W-:Y:S02]  /*1300*/  SHF.R.U32.HI R24, RZ, 0x4, R22.reuse ;  /* 0x00000004ff187819 */ /* 0x100fe40000011616 */
[----:B------:R-:W-:Y:S02]  /*1310*/  SHF.R.U32.HI R12, RZ, 0x8, R22 ;  /* 0x00000008ff0c7819 */ /* 0x000fe40000011616 */
[----:B------:R-:W-:Y:S02]  /*1320*/  LOP3.LUT R24, R24, 0xf, RZ, 0xc0, !PT ;  /* 0x0000000f18187812 */ /* 0x000fe400078ec0ff */
[----:B------:R-:W-:Y:S02]  /*1330*/  LOP3.LUT R12, R12, 0xf, RZ, 0xc0, !PT ;  /* 0x0000000f0c0c7812 */ /* 0x000fe400078ec0ff */
[----:B------:R-:W-:Y:S01]  /*1340*/  LOP3.LUT R23, R22, 0xf, RZ, 0xc0, !PT ;  /* 0x0000000f16177812 */ /* 0x000fe200078ec0ff */
[----:B------:R-:W-:Y:S01]  /*1350*/  IMAD R13, R24, R24, R24 ;  /* 0x00000018180d7224 */ /* 0x000fe200078e0218 */
[----:B------:R-:W-:-:S02]  /*1360*/  SHF.R.U32.HI R22, RZ, 0xc, R22 ;  /* 0x0000000cff167819 */ /* 0x000fc40000011616 */
[----:B--2---:R-:W-:Y:S01]  /*1370*/  IADD3 R19, PT, PT, R28, R19, RZ ;  /* 0x000000131c137210 */ /* 0x004fe20007ffe0ff */
[C---:B------:R-:W-:Y:S01]  /*1380*/  IMAD R26, R23.reuse, R23, R23 ;  /* 0x00000017171a7224 */ /* 0x040fe200078e0217 */
[----:B------:R-:W-:Y:S01]  /*1390*/  IADD3 R24, PT, PT, R24, 0x1, R13 ;  /* 0x0000000118187810 */ /* 0x000fe20007ffe00d */
[----:B------:R-:W-:Y:S01]  /*13a0*/  IMAD R13, R12, R12, R12 ;  /* 0x0000000c0c0d7224 */ /* 0x000fe200078e020c */
[----:B------:R-:W-:Y:S02]  /*13b0*/  LOP3.LUT R22, R22, 0xf, RZ, 0xc0, !PT ;  /* 0x0000000f16167812 */ /* 0x000fe400078ec0ff */
[----:B------:R-:W-:Y:S01]  /*13c0*/  IADD3 R26, PT, PT, R23, 0x1, R26 ;  /* 0x00000001171a7810 */ /* 0x000fe20007ffe01a */
[----:B-1----:R-:W3:Y:S01]  /*13d0*/  I2F.F16 R14, R24 ;  /* 0x00000018000e7306 */ /* 0x002ee20000200c00 */
[----:B------:R-:W-:Y:S01]  /*13e0*/  IADD3 R20, PT, PT, R12, 0x1, R13 ;  /* 0x000000010c147810 */ /* 0x000fe20007ffe00d */
[----:B------:R-:W-:Y:S01]  /*13f0*/  IMAD R13, R22, R22, R22 ;  /* 0x00000016160d7224 */ /* 0x000fe200078e0216 */
[----:B------:R-:W-:-:S04]  /*1400*/  ISETP.GE.AND P0, PT, R19, R4, PT ;  /* 0x000000041300720c */ /* 0x000fc80003f06270 */
[----:B------:R-:W-:Y:S01]  /*1410*/  IADD3 R22, PT, PT, R22, 0x1, R13 ;  /* 0x0000000116167810 */ /* 0x000fe20007ffe00d */
[----:B------:R-:W1:Y:S01]  /*1420*/  I2F.F16 R26, R26 ;  /* 0x0000001a001a7306 */ /* 0x000e620000200c00 */
[----:B---3--:R-:W-:-:S07]  /*1430*/  HMUL2 R14, R14.H0_H0, R25.H0_H0 ;  /* 0x200000190e0e7232 */ /* 0x008fce0000000800 */
[----:B------:R-:W2:Y:S01]  /*1440*/  I2F.F16 R20, R20 ;  /* 0x0000001400147306 */ /* 0x000ea20000200c00 */
[----:B-1----:R-:W-:-:S07]  /*1450*/  HMUL2 R15, R26.H0_H0, R25.H0_H0 ;  /* 0x200000191a0f7232 */ /* 0x002fce0000000800 */
[----:B------:R-:W1:Y:S01]  /*1460*/  I2F.F16 R12, R22 ;  /* 0x00000016000c7306 */ /* 0x000e620000200c00 */
[-C--:B--2---:R-:W-:Y:S02]  /*1470*/  HMUL2 R13, R20.H0_H0, R25.reuse.H0_H0 ;  /* 0x20000019140d7232 */ /* 0x084fe40000000800 */
[----:B-1----:R-:W-:Y:S01]  /*1480*/  HMUL2 R12, R12.H0_H0, R25.H0_H0 ;  /* 0x200000190c0c7232 */ /* 0x002fe20000000800 */
[----:B------:R-:W-:Y:S06]  /*1490*/  @!P0 BRA `(.L_x_4791) ;  /* 0xfffffffc00588947 */ /* 0x000fec000383ffff */
.L_x_4790:
[C---:B------:R-:W-:Y:S01]  /*14a0*/  ISETP.GT.AND P0, PT, R2.reuse, UR5, PT ;  /* 0x0000000502007c0c */ /* 0x040fe2000bf04270 */
[----:B------:R-:W-:Y:S01]  /*14b0*/  HFMA2 R7, -RZ, RZ, 0, 0 ;  /* 0x00000000ff077431 */ /* 0x000fe200000001ff */
[----:B------:R-:W-:Y:S01]  /*14c0*/  SHF.R.S32.HI R5, RZ, 0x1f, R10 ;  /* 0x0000001fff057819 */ /* 0x000fe2000001140a */
[----:B------:R-:W-:Y:S01]  /*14d0*/  HFMA2 R9, -RZ, RZ, 0, 0 ;  /* 0x00000000ff097431 */ /* 0x000fe200000001ff */
[C---:B--2---:R-:W-:Y:S01]  /*14e0*/  ISETP.GT.AND P2, PT, R2.reuse, UR8, PT ;  /* 0x0000000802007c0c */ /* 0x044fe2000bf44270 */
[----:B------:R-:W-:Y:S01]  /*14f0*/  HFMA2 R4, -RZ, RZ, 0, 0 ;  /* 0x00000000ff047431 */ /* 0x000fe200000001ff */
[----:B------:R-:W-:Y:S02]  /*1500*/  LEA.HI R5, R5, R10, RZ, 0x5 ;  /* 0x0000000a05057211 */ /* 0x000fe400078f28ff */
[C---:B---3--:R-:W-:Y:S02]  /*1510*/  ISETP.GT.AND P3, PT, R2.reuse, UR9, PT ;  /* 0x0000000902007c0c */ /* 0x048fe4000bf64270 */
[----:B----4-:R-:W-:-:S02]  /*1520*/  ISETP.GT.AND P4, PT, R2, UR10, PT ;  /* 0x0000000a02007c0c */ /* 0x010fc4000bf84270 */
[----:B0-----:R-:W-:Y:S02]  /*1530*/  ISETP.GT.AND P5, PT, R2, UR11, PT ;  /* 0x0000000b02007c0c */ /* 0x001fe4000bfa4270 */
[----:B------:R-:W-:Y:S02]  /*1540*/  MOV R10, RZ ;  /* 0x000000ff000a7202 */ /* 0x000fe40000000f00 */
[----:B------:R-:W-:Y:S02]  /*1550*/  MOV R20, RZ ;  /* 0x000000ff00147202 */ /* 0x000fe40000000f00 */
[----:B-----5:R-:W-:Y:S01]  /*1560*/  SHF.R.S32.HI R11, RZ, 0x5, R5 ;  /* 0x00000005ff0b7819 */ /* 0x020fe20000011405 */
        /* <DEDUP_REMOVED lines=8> */
.L_x_4792:
        /* <DEDUP_REMOVED lines=8> */
.L_x_4793:
        /* <DEDUP_REMOVED lines=8> */
.L_x_4794:
        /* <DEDUP_REMOVED lines=8> */
.L_x_4795:
        /* <DEDUP_REMOVED lines=8> */
.L_x_4796:
[----:B------:R-:W-:Y:S01]  /*17f0*/  LEA R4, R11, R4, 0x3 ;  /* 0x000000040b047211 */ /* 0x000fe200078e18ff */
[----:B------:R-:W0:Y:S01]  /*1800*/  LDCU.64 UR8, c[0x0][0x388] ;  /* 0x00007100ff0877ac */ /* 0x000e220008000a00 */
[----:B------:R-:W-:Y:S02]  /*1810*/  VIMNMX R3, PT, PT, R3, UR5, PT ;  /* 0x0000000503037c48 */ /* 0x000fe4000bfe0100 */
[----:B------:R-:W-:Y:S02]  /*1820*/  IADD3 R4, PT, PT, R10, R4, R7 ;  /* 0x000000040a047210 */ /* 0x000fe40007ffe007 */
[----:B------:R-:W-:Y:S02]  /*1830*/  PRMT R52, RZ, 0x5410, RZ ;  /* 0x00005410ff347816 */ /* 0x000fe400000000ff */
[----:B------:R-:W-:Y:S02]  /*1840*/  IADD3 R4, PT, PT, R20, R4, R9 ;  /* 0x0000000414047210 */ /* 0x000fe40007ffe009 */
[----:B------:R-:W-:-:S03]  /*1850*/  PRMT R51, RZ, 0x5410, RZ ;  /* 0x00005410ff337816 */ /* 0x000fc600000000ff */
[----:B------:R-:W-:Y:S01]  /*1860*/  IMAD R5, R4, R17, RZ ;  /* 0x0000001104057224 */ /* 0x000fe200078e02ff */
[----:B------:R-:W-:-:S04]  /*1870*/  SHF.R.S32.HI R4, RZ, 0x1f, R6 ;  /* 0x0000001fff047819 */ /* 0x000fc80000011406 */
[----:B------:R-:W-:-:S04]  /*1880*/  IADD3 R6, P0, PT, R6, R5, RZ ;  /* 0x0000000506067210 */ /* 0x000fc80007f1e0ff */
[----:B------:R-:W-:Y:S02]  /*1890*/  LEA.HI.X.SX32 R5, R5, R4, 0x1, P0 ;  /* 0x0000000405057211 */ /* 0x000fe400000f0eff */
[----:B------:R-:W-:Y:S02]  /*18a0*/  ISETP.GT.AND P0, PT, R3, R2, PT ;  /* 0x000000020300720c */ /* 0x000fe40003f04270 */
[C---:B0-----:R-:W-:Y:S02]  /*18b0*/  LEA R20, P2, R6.reuse, UR8, 0x2 ;  /* 0x0000000806147c11 */ /* 0x041fe4000f8410ff */
[----:B------:R-:W-:Y:S02]  /*18c0*/  PRMT R3, RZ, 0x5410, RZ ;  /* 0x00005410ff037816 */ /* 0x000fe400000000ff */
[----:B------:R-:W-:Y:S02]  /*18d0*/  LEA.HI.X R21, R6, UR9, R5, 0x2, P2 ;  /* 0x0000000906157c11 */ /* 0x000fe400090f1405 */
[----:B------:R-:W-:-:S05]  /*18e0*/  PRMT R2, RZ, 0x5410, RZ ;  /* 0x00005410ff027816 */ /* 0x000fca00000000ff */
[----:B------:R-:W-:Y:S05]  /*18f0*/  @!P0 BRA `(.L_x_4797) ;  /* 0x0000004800908947 */ /* 0x000fea0003800000 */
[----:B------:R-:W2:Y:S01]  /*1900*/  LDG.E.128.CONSTANT R4, desc[UR6][R20.64] ;  /* 0x0000000614047981 */ /* 0x000ea2000c1e9d00 */
[----:B------:R-:W-:-:S05]  /*1910*/  IMAD.WIDE R2, R17, 0x4, R20 ;  /* 0x0000000411027825 */ /* 0x000fca00078e0214 */
[----:B------:R-:W3:Y:S01]  /*1920*/  LDG.E.128.CONSTANT R8, desc[UR6][R2.64] ;  /* 0x0000000602087981 */ /* 0x000ee2000c1e9d00 */
[----:B------:R-:W-:Y:S02]  /*1930*/  ISETP.NE.AND P0, PT, R0, RZ, PT ;  /* 0x000000ff0000720c */ /* 0x000fe40003f05270 */
[----:B------:R-:W-:Y:S02]  /*1940*/  PRMT R52, RZ, 0x5410, RZ ;  /* 0x00005410ff347816 */ /* 0x000fe400000000ff */
[----:B------:R-:W-:Y:S02]  /*1950*/  PRMT R51, RZ, 0x5410, RZ ;  /* 0x00005410ff337816 */ /* 0x000fe400000000ff */
[----:B--2---:R-:W-:Y:S02]  /*1960*/  LOP3.LUT R19, R4, 0xff, RZ, 0xc0, !PT ;  /* 0x000000ff04137812 */ /* 0x004fe400078ec0ff */
[----:B------:R-:W-:Y:S02]  /*1970*/  LOP3.LUT R20, R5, 0xff, RZ, 0xc0, !PT ;  /* 0x000000ff05147812 */ /* 0x000fe400078ec0ff */
[----:B------:R-:W-:-:S02]  /*1980*/  IADD3 R19, PT, PT, R19, -0x80, RZ ;  /* 0xffffff8013137810 */ /* 0x000fc40007ffe0ff */
[----:B------:R-:W-:Y:S02]  /*1990*/  IADD3 R20, PT, PT, R20, -0x80, RZ ;  /* 0xffffff8014147810 */ /* 0x000fe40007ffe0ff */
[----:B------:R0:W1:Y:S01]  /*19a0*/  I2F.F16 R26, R19 ;  /* 0x00000013001a7306 */ /* 0x0000620000200c00 */
[----:B---3--:R-:W-:Y:S02]  /*19b0*/  LEA.HI R33, R10, 0xffffff80, RZ, 0x8 ;  /* 0xffffff800a217811 */ /* 0x008fe400078f40ff */
[----:B------:R-:W-:Y:S02]  /*19c0*/  LEA.HI R29, R5, 0xffffff80, RZ, 0x8 ;  /* 0xffffff80051d7811 */ /* 0x000fe400078f40ff */
[----:B------:R-:W-:Y:S02]  /*19d0*/  LEA.HI R30, R4, 0xffffff80, RZ, 0x8 ;  /* 0xffffff80041e7811 */ /* 0x000fe400078f40ff */
[----:B------:R-:W-:Y:S01]  /*19e0*/  LEA.HI R35, R11, 0xffffff80, RZ, 0x8 ;  /* 0xffffff800b237811 */ /* 0x000fe200078f40ff */
[----:B------:R-:W2:Y:S01]  /*19f0*/  I2F.F16 R25, R20 ;  /* 0x0000001400197306 */ /* 0x000ea20000200c00 */
[----:B0-----:R-:W-:-:S02]  /*1a00*/  SHF.R.U32.HI R19, RZ, 0x8, R4 ;  /* 0x00000008ff137819 */ /* 0x001fc40000011604 */
[----:B------:R-:W-:Y:S02]  /*1a10*/  SHF.R.U32.HI R4, RZ, 0x10, R4 ;  /* 0x00000010ff047819 */ /* 0x000fe40000011604 */
[----:B------:R-:W-:Y:S02]  /*1a20*/  LOP3.LUT R31, R19, 0xff, RZ, 0xc0, !PT ;  /* 0x000000ff131f7812 */ /* 0x000fe400078ec0ff */
[----:B------:R-:W-:Y:S01]  /*1a30*/  LOP3.LUT R4, R4, 0xff, RZ, 0xc0, !PT ;  /* 0x000000ff04047812 */ /* 0x000fe200078ec0ff */
[----:B------:R0:W3:Y:S01]  /*1a40*/  I2F.F16 R20, R33 ;  /* 0x0000002100147306 */ /* 0x0000e20000200c00 */
[----:B------:R-:W-:Y:S02]  /*1a50*/  IADD3 R32, PT, PT, R31, -0x80, RZ ;  /* 0xffffff801f207810 */ /* 0x000fe40007ffe0ff */
[--C-:B------:R-:W-:Y:S02]  /*1a60*/  SHF.R.U32.HI R31, RZ, 0x8, R5.reuse ;  /* 0x00000008ff1f7819 */ /* 0x100fe40000011605 */
[----:B------:R-:W-:-:S02]  /*1a70*/  SHF.R.U32.HI R5, RZ, 0x10, R5 ;  /* 0x00000010ff057819 */ /* 0x000fc40000011605 */
[----:B------:R-:W-:Y:S01]  /*1a80*/  LEA.HI R28, R6, 0xffffff80, RZ, 0x8 ;  /* 0xffffff80061c7811 */ /* 0x000fe200078f40ff */
[----:B------:R4:W1:Y:S01]  /*1a90*/  I2F.F16 R19, R35 ;  /* 0x0000002300137306 */ /* 0x0008620000200c00 */
[----:B0-----:R-:W-:Y:S02]  /*1aa0*/  LOP3.LUT R33, R31, 0xff, RZ, 0xc0, !PT ;  /* 0x000000ff1f217812 */ /* 0x001fe400078ec0ff */
[----:B------:R-:W-:Y:S02]  /*1ab0*/  LOP3.LUT R5, R5, 0xff, RZ, 0xc0, !PT ;  /* 0x000000ff05057812 */ /* 0x000fe400078ec0ff */
[----:B------:R-:W-:Y:S02]  /*1ac0*/  IADD3 R34, PT, PT, R33, -0x80, RZ ;  /* 0xffffff8021227810 */ /* 0x000fe40007ffe0ff */
[----:B------:R-:W-:Y:S01]  /*1ad0*/  SHF.R.U32.HI R33, RZ, 0x8, R6 ;  /* 0x00000008ff217819 */ /* 0x000fe20000011606 */
[----:B------:R-:W0:Y:S01]  /*1ae0*/  I2F.F16 R30, R30 ;  /* 0x0000001e001e7306 */ /* 0x000e220000200c00 */
[----:B------:R-:W-:-:S02]  /*1af0*/  IADD3 R5, PT, PT, R5, -0x80, RZ ;  /* 0xffffff8005057810 */ /* 0x000fc40007ffe0ff */
[----:B----4-:R-:W-:Y:S02]  /*1b00*/  LOP3.LUT R35, R33, 0xff, RZ, 0xc0, !PT ;  /* 0x000000ff21237812 */ /* 0x010fe400078ec0ff */
[----:B------:R-:W-:Y:S02]  /*1b10*/  LOP3.LUT R21, R6, 0xff, RZ, 0xc0, !PT ;  /* 0x000000ff06157812 */ /* 0x000fe400078ec0ff */
[----:B------:R-:W-:Y:S01]  /*1b20*/  IADD3 R4, PT, PT, R4, -0x80, RZ ;  /* 0xffffff8004047810 */ /* 0x000fe20007ffe0ff */
[----:B------:R4:W0:Y:S01]  /*1b30*/  I2F.F16 R33, R5 ;  /* 0x0000000500217306 */ /* 0x0008220000200c00 */
[----:B------:R-:W-:Y:S02]  /*1b40*/  SHF.R.U32.HI R6, RZ, 0x10, R6 ;  /* 0x00000010ff067819 */ /* 0x000fe40000011606 */
[----:B------:R-:W-:Y:S02]  /*1b50*/  IADD3 R36, PT, PT, R35, -0x80, RZ ;  /* 0xffffff8023247810 */ /* 0x000fe40007ffe0ff */
[----:B------:R-:W-:-:S02]  /*1b60*/  LOP3.LUT R6, R6, 0xff, RZ, 0xc0, !PT ;  /* 0x000000ff06067812 */ /* 0x000fc400078ec0ff */
[----:B------:R-:W-:Y:S01]  /*1b70*/  IADD3 R24, PT, PT, R21, -0x80, RZ ;  /* 0xffffff8015187810 */ /* 0x000fe20007ffe0ff */
[----:B------:R5:W0:Y:S01]  /*1b80*/  I2F.F16 R31, R4 ;  /* 0x00000004001f7306 */ /* 0x000a220000200c00 */
[----:B----4-:R-:W-:Y:S02]  /*1b90*/  LOP3.LUT R5, R9, 0xff, RZ, 0xc0, !PT ;  /* 0x000000ff09057812 */ /* 0x010fe400078ec0ff */
[----:B------:R-:W-:Y:S02]  /*1ba0*/  IADD3 R6, PT, PT, R6, -0x80, RZ ;  /* 0xffffff8006067810 */ /* 0x000fe40007ffe0ff */
[----:B------:R-:W-:Y:S02]  /*1bb0*/  IADD3 R39, PT, PT, R5, -0x80, RZ ;  /* 0xffffff8005277810 */ /* 0x000fe40007ffe0ff */
[----:B------:R-:W-:Y:S01]  /*1bc0*/  LOP3.LUT R5, R10, 0xff, RZ, 0xc0, !PT ;  /* 0x000000ff0a057812 */ /* 0x000fe200078ec0ff */
[----:B------:R4:W0:Y:S01]  /*1bd0*/  I2F.F16 R35, R6 ;  /* 0x0000000600237306 */ /* 0x0008220000200c00 */
[----:B-----5:R-:W-:-:S02]  /*1be0*/  SHF.R.U32.HI R4, RZ, 0x8, R7 ;  /* 0x00000008ff047819 */ /* 0x020fc40000011607 */
[----:B------:R-:W-:Y:S02]  /*1bf0*/  IADD3 R38, PT, PT, R5, -0x80, RZ ;  /* 0xffffff8005267810 */ /* 0x000fe40007ffe0ff */
[----:B------:R-:W-:Y:S02]  /*1c00*/  LOP3.LUT R4, R4, 0xff, RZ, 0xc0, !PT ;  /* 0x000000ff04047812 */ /* 0x000fe400078ec0ff */
[----:B------:R-:W-:Y:S01]  /*1c10*/  SHF.R.U32.HI R5, RZ, 0x8, R8 ;  /* 0x00000008ff057819 */ /* 0x000fe20000011608 */
[----:B------:R-:W0:Y:S01]  /*1c20*/  I2F.F16 R29, R29 ;  /* 0x0000001d001d7306 */ /* 0x000e220000200c00 */
[----:B------:R-:W-:Y:S02]  /*1c30*/  IADD3 R42, PT, PT, R4, -0x80, RZ ;  /* 0xffffff80042a7810 */ /* 0x000fe40007ffe0ff */
[----:B----4-:R-:W-:Y:S02]  /*1c40*/  LOP3.LUT R6, R11, 0xff, RZ, 0xc0, !PT ;  /* 0x000000ff0b067812 */ /* 0x010fe400078ec0ff */
[----:B------:R-:W-:-:S02]  /*1c50*/  LOP3.LUT R5, R5, 0xff, RZ, 0xc0, !PT ;  /* 0x000000ff05057812 */ /* 0x000fc400078ec0ff */
[----:B------:R-:W-:Y:S01]  /*1c60*/  LOP3.LUT R4, R8, 0xff, RZ, 0xc0, !PT ;  /* 0x000000ff08047812 */ /* 0x000fe200078ec0ff */
[----:B------:R-:W4:Y:S01]  /*1c70*/  I2F.F16 R28, R28 ;  /* 0x0000001c001c7306 */ /* 0x000f220000200c00 */
[----:B------:R-:W-:Y:S02]  /*1c80*/  IADD3 R6, PT, PT, R6, -0x80, RZ ;  /* 0xffffff8006067810 */ /* 0x000fe40007ffe0ff */
[----:B------:R-:W-:Y:S02]  /*1c90*/  IADD3 R5, PT, PT, R5, -0x80, RZ ;  /* 0xffffff8005057810 */ /* 0x000fe40007ffe0ff */
[----:B------:R-:W-:Y:S02]  /*1ca0*/  IADD3 R4, PT, PT, R4, -0x80, RZ ;  /* 0xffffff8004047810 */ /* 0x000fe40007ffe0ff */
[C---:B------:R-:W-:Y:S01]  /*1cb0*/  LEA.HI R27, R7.reuse, 0xffffff80, RZ, 0x8 ;  /* 0xffffff80071b7811 */ /* 0x040fe200078f40ff */
[----:B------:R5:W0:Y:S01]  /*1cc0*/  I2F.F16 R37, R6 ;  /* 0x0000000600257306 */ /* 0x000a220000200c00 */
[----:B------:R-:W-:-:S02]  /*1cd0*/  LOP3.LUT R21, R7, 0xff, RZ, 0xc0, !PT ;  /* 0x000000ff07157812 */ /* 0x000fc400078ec0ff */
[----:B------:R-:W-:Y:S02]  /*1ce0*/  SHF.R.U32.HI R7, RZ, 0x10, R7 ;  /* 0x00000010ff077819 */ /* 0x000fe40000011607 */
[----:B------:R-:W-:Y:S02]  /*1cf0*/  IADD3 R23, PT, PT, R21, -0x80, RZ ;  /* 0xffffff8015177810 */ /* 0x000fe40007ffe0ff */
[----:B------:R-:W-:Y:S01]  /*1d00*/  LOP3.LUT R7, R7, 0xff, RZ, 0xc0, !PT ;  /* 0x000000ff07077812 */ /* 0x000fe200078ec0ff */
[----:B------:R2:W0:Y:S01]  /*1d10*/  I2F.F16 R44, R5 ;  /* 0x00000005002c7306 */ /* 0x0004220000200c00 */
[--C-:B-----5:R-:W-:Y:S02]  /*1d20*/  SHF.R.U32.HI R6, RZ, 0x8, R10.reuse ;  /* 0x00000008ff067819 */ /* 0x120fe4000001160a */
[----:B------:R-:W-:Y:S02]  /*1d30*/  SHF.R.U32.HI R10, RZ, 0x10, R10 ;  /* 0x00000010ff0a7819 */ /* 0x000fe4000001160a */
[----:B------:R-:W-:-:S02]  /*1d40*/  LOP3.LUT R6, R6, 0xff, RZ, 0xc0, !PT ;  /* 0x000000ff06067812 */ /* 0x000fc400078ec0ff */
[----:B------:R-:W-:Y:S01]  /*1d50*/  LOP3.LUT R10, R10, 0xff, RZ, 0xc0, !PT ;  /* 0x000000ff0a0a7812 */ /* 0x000fe200078ec0ff */
[----:B------:R5:W0:Y:S01]  /*1d60*/  I2F.F16 R40, R4 ;  /* 0x0000000400287306 */ /* 0x000a220000200c00 */
[--C-:B--2---:R-:W-:Y:S02]  /*1d70*/  SHF.R.U32.HI R5, RZ, 0x8, R11.reuse ;  /* 0x00000008ff057819 */ /* 0x104fe4000001160b */
[----:B------:R-:W-:Y:S02]  /*1d80*/  SHF.R.U32.HI R11, RZ, 0x10, R11 ;  /* 0x00000010ff0b7819 */ /* 0x000fe4000001160b */
[----:B------:R-:W-:Y:S02]  /*1d90*/  LOP3.LUT R5, R5, 0xff, RZ, 0xc0, !PT ;  /* 0x000000ff05057812 */ /* 0x000fe400078ec0ff */
[----:B------:R-:W-:Y:S01]  /*1da0*/  LOP3.LUT R11, R11, 0xff, RZ, 0xc0, !PT ;  /* 0x000000ff0b0b7812 */ /* 0x000fe200078ec0ff */
[----:B------:R-:W2:Y:S01]  /*1db0*/  I2F.F16 R27, R27 ;  /* 0x0000001b001b7306 */ /* 0x000ea20000200c00 */
[----:B-----5:R-:W-:-:S02]  /*1dc0*/  SHF.R.U32.HI R4, RZ, 0x8, R9 ;  /* 0x00000008ff047819 */ /* 0x020fc40000011609 */
[----:B------:R-:W-:Y:S02]  /*1dd0*/  LEA.HI R22, R8, 0xffffff80, RZ, 0x8 ;  /* 0xffffff8008167811 */ /* 0x000fe400078f40ff */
[----:B------:R-:W-:Y:S02]  /*1de0*/  LOP3.LUT R4, R4, 0xff, RZ, 0xc0, !PT ;  /* 0x000000ff04047812 */ /* 0x000fe400078ec0ff */
        /* <DEDUP_REMOVED lines=31> */
[----:B-----5:R-:W-:Y:S01]  /*1fe0*/  IMAD.WIDE R8, R17, 0x4, R2 ;  /* 0x0000000411087825 */ /* 0x020fe200078e0202 */
[----:B-1234-:R-:W-:Y:S06]  /*1ff0*/  @!P0 BRA `(.L_x_4798) ;  /* 0x0000000400748947 */ /* 0x01efec0003800000 */
[----:B------:R-:W1:Y:S01]  /*2000*/  S2UR UR5, SR_CgaCtaId ;  /* 0x00000000000579c3 */ /* 0x000e620000008800 */
[----:B------:R-:W-:Y:S01]  /*2010*/  UMOV UR4, 0x400 ;  /* 0x0000040000047882 */ /* 0x000fe20000000000 */
[----:B------:R-:W-:Y:S02]  /*2020*/  HADD2.F32 R54, -RZ, R25.H0_H0 ;  /* 0x20000019ff367230 */ /* 0x000fe40000004100 */
[----:B------:R-:W-:Y:S02]  /*2030*/  HADD2.F32 R0, -RZ, R26.H0_H0 ;  /* 0x2000001aff007230 */ /* 0x000fe40000004100 */
[----:B0-----:R-:W-:Y:S02]  /*2040*/  HADD2.F32 R2, -RZ, R24.H0_H0 ;  /* 0x20000018ff027230 */ /* 0x001fe40000004100 */
        /* <DEDUP_REMOVED lines=8> */
[C---:B------:R-:W-:Y:S01]  /*20d0*/  FFMA.FTZ R54, R3.reuse, R54, RZ ;  /* 0x0000003603367223 */ /* 0x040fe200000100ff */
[----:B------:R-:W-:Y:S01]  /*20e0*/  FFMA.FTZ R51, R0, R3, RZ ;  /* 0x0000000300337223 */ /* 0x000fe200000100ff */
[----:B------:R-:W-:Y:S01]  /*20f0*/  FFMA.FTZ R58, R3, R2, RZ ;  /* 0x00000002033a7223 */ /* 0x000fe200000100ff */
[----:B------:R-:W-:-:S02]  /*2100*/  HADD2.F32 R10, -RZ, R5.H0_H0 ;  /* 0x20000005ff0a7230 */ /* 0x000fc40000004100 */
[----:B------:R-:W-:Y:S01]  /*2110*/  FFMA.FTZ R55, R3, R4, RZ ;  /* 0x0000000403377223 */ /* 0x000fe200000100ff */
        /* <DEDUP_REMOVED lines=75> */
.L_x_4798:
[----:B------:R1:W5:Y:S01]  /*25d0*/  LDG.E.128.CONSTANT R4, desc[UR6][R8.64] ;  /* 0x0000000608047981 */ /* 0x000362000c1e9d00 */
[----:B------:R-:W-:Y:S01]  /*25e0*/  PRMT R3, RZ, 0x5410, RZ ;  /* 0x00005410ff037816 */ /* 0x000fe200000000ff */
[----:B------:R-:W-:Y:S01]  /*25f0*/  IMAD.WIDE R10, R17, 0x4, R8 ;  /* 0x00000004110a7825 */ /* 0x000fe200078e0208 */
[----:B------:R-:W-:Y:S01]  /*2600*/  PRMT R2, RZ, 0x5410, RZ ;  /* 0x00005410ff027816 */ /* 0x000fe200000000ff */
[----:B------:R-:W-:Y:S06]  /*2610*/  @P1 BRA `(.L_x_4799) ;  /* 0x0000000400741947 */ /* 0x000fec0003800000 */
[----:B------:R-:W2:Y:S01]  /*2620*/  S2UR UR5, SR_CgaCtaId ;  /* 0x00000000000579c3 */ /* 0x000ea20000008800 */
[----:B------:R-:W-:Y:S01]  /*2630*/  UMOV UR4, 0x400 ;  /* 0x0000040000047882 */ /* 0x000fe20000000000 */
[----:B------:R-:W-:Y:S02]  /*2640*/  HADD2.F32 R26, -RZ, R26.H0_H0 ;  /* 0x2000001aff1a7230 */ /* 0x000fe40000004100 */
        /* <DEDUP_REMOVED lines=10> */
[----:B--2---:R-:W-:Y:S01]  /*26f0*/  ULEA UR4, UR5, UR4, 0x18 ;  /* 0x0000000405047291 */ /* 0x004fe2000f8ec0ff */
[----:B------:R-:W-:-:S02]  /*2700*/  HADD2.F32 R44, -RZ, R44.H0_H0 ;  /* 0x2000002cff2c7230 */ /* 0x000fc40000004100 */
[----:B------:R-:W-:Y:S02]  /*2710*/  HADD2.F32 R46, -RZ, R46.H0_H0 ;  /* 0x2000002eff2e7230 */ /* 0x000fe40000004100 */
[----:B------:R-:W-:Y:S02]  /*2720*/  HADD2.F32 R48, -RZ, R48.H0_H0 ;  /* 0x20000030ff307230 */ /* 0x000fe40000004100 */
[----:B------:R-:W-:Y:S02]  /*2730*/  HADD2.F32 R50, -RZ, R50.H0_H0 ;  /* 0x20000032ff327230 */ /* 0x000fe40000004100 */
[----:B------:R-:W0:Y:S01]  /*2740*/  LDS.64 R2, [UR4+0x40] ;  /* 0x00004004ff027984 */ /* 0x000e220008000a00 */
[----:B------:R-:W-:-:S03]  /*2750*/  HADD2.F32 R21, -RZ, R21.H0_H0 ;  /* 0x20000015ff157230 */ /* 0x000fc60000004100 */
[----:B-1----:R-:W1:Y:S01]  /*2760*/  LDS.64 R8, [UR4+0x48] ;  /* 0x00004804ff087984 */ /* 0x002e620008000a00 */
[--C-:B0-----:R-:W-:Y:S02]  /*2770*/  HADD2.F32 R53, -RZ, R2.reuse.H0_H0 ;  /* 0x20000002ff357230 */ /* 0x101fe40000004100 */
        /* <DEDUP_REMOVED lines=42> */
[-C--:B------:R-:W-:Y:S01]  /*2a20*/  FFMA.FTZ R2, R2, R0.reuse, R23 ;  /* 0x0000000002027223 */ /* 0x080fe20000010017 */
[----:B------:R-:W-:Y:S01]  /*2a30*/  FFMA.FTZ R8, R24, R0, R25 ;  /* 0x0000000018087223 */ /* 0x000fe20000010019 */
[----:B------:R-:W-:-:S02]  /*2a40*/  HADD2.F32 R9, -RZ, R9.H1_H1 ;  /* 0x30000009ff097230 */ /* 0x000fc40000004100 */
[----:B------:R-:W-:Y:S02]  /*2a50*/  HADD2.F32 R24, -RZ, R47.H0_H0 ;  /* 0x2000002fff187230 */ /* 0x000fe40000004100 */
        /* <DEDUP_REMOVED lines=25> */
.L_x_4799:
[----:B0-----:R0:W2:Y:S01]  /*2bf0*/  LDG.E.128.CONSTANT R20, desc[UR6][R10.64] ;  /* 0x000000060a147981 */ /* 0x0010a2000c1e9d00 */
[C---:B-----5:R-:W-:Y:S02]  /*2c00*/  LOP3.LUT R0, R4.reuse, 0xff, RZ, 0xc0, !PT ;  /* 0x000000ff04007812 */ /* 0x060fe400078ec0ff */
[----:B------:R-:W-:Y:S02]  /*2c10*/  LEA.HI R34, R4, 0xffffff80, RZ, 0x8 ;  /* 0xffffff8004227811 */ /* 0x000fe400078f40ff */
[----:B------:R-:W-:Y:S02]  /*2c20*/  IADD3 R0, PT, PT, R0, -0x80, RZ ;  /* 0xffffff8000007810 */ /* 0x000fe40007ffe0ff */
[C---:B-1----:R-:W-:Y:S02]  /*2c30*/  LOP3.LUT R8, R5.reuse, 0xff, RZ, 0xc0, !PT ;  /* 0x000000ff05087812 */ /* 0x042fe400078ec0ff */
[----:B------:R1:W3:Y:S01]  /*2c40*/  I2F.F16 R30, R0 ;  /* 0x00000000001e7306 */ /* 0x0002e20000200c00 */
[----:B------:R-:W-:Y:S01]  /*2c50*/  LEA.HI R33, R5, 0xffffff80, RZ, 0x8 ;  /* 0xffffff8005217811 */ /* 0x000fe200078f40ff */
[----:B0-----:R-:W-:Y:S01]  /*2c60*/  IMAD.WIDE R10, R17, 0x4, R10 ;  /* 0x00000004110a7825 */ /* 0x001fe200078e020a */
[----:B------:R-:W-:-:S02]  /*2c70*/  IADD3 R8, PT, PT, R8, -0x80, RZ ;  /* 0xffffff8008087810 */ /* 0x000fc40007ffe0ff */
[----:B------:R-:W-:Y:S02]  /*2c80*/  LOP3.LUT R9, R6, 0xff, RZ, 0xc0, !PT ;  /* 0x000000ff06097812 */ /* 0x000fe400078ec0ff */
[----:B------:R-:W-:Y:S01]  /*2c90*/  LOP3.LUT R19, R7, 0xff, RZ, 0xc0, !PT ;  /* 0x000000ff07137812 */ /* 0x000fe200078ec0ff */
[----:B------:R0:W4:Y:S01]  /*2ca0*/  I2F.F16 R29, R8 ;  /* 0x00000008001d7306 */ /* 0x0001220000200c00 */
[--C-:B-1----:R-:W-:Y:S02]  /*2cb0*/  SHF.R.U32.HI R0, RZ, 0x8, R4.reuse ;  /* 0x00000008ff007819 */ /* 0x102fe40000011604 */
[----:B------:R-:W-:Y:S02]  /*2cc0*/  SHF.R.U32.HI R4, RZ, 0x10, R4 ;  /* 0x00000010ff047819 */ /* 0x000fe40000011604 */
[----:B------:R-:W-:Y:S02]  /*2cd0*/  LOP3.LUT R0, R0, 0xff, RZ, 0xc0, !PT ;  /* 0x000000ff00007812 */ /* 0x000fe400078ec0ff */
[----:B------:R-:W-:Y:S01]  /*2ce0*/  LOP3.LUT R4, R4, 0xff, RZ, 0xc0, !PT ;  /* 0x000000ff04047812 */ /* 0x000fe200078ec0ff */
[----:B------:R-:W1:Y:S01]  /*2cf0*/  I2F.F16 R34, R34 ;  /* 0x0000002200227306 */ /* 0x000e620000200c00 */
[----:B------:R-:W-:-:S02]  /*2d00*/  IADD3 R0, PT, PT, R0, -0x80, RZ ;  /* 0xffffff8000007810 */ /* 0x000fc40007ffe0ff */
[----:B------:R-:W-:Y:S02]  /*2d10*/  IADD3 R4, PT, PT, R4, -0x80, RZ ;  /* 0xffffff8004047810 */ /* 0x000fe40007ffe0ff */
[--C-:B0-----:R-:W-:Y:S02]  /*2d20*/  SHF.R.U32.HI R8, RZ, 0x8, R5.reuse ;  /* 0x00000008ff087819 */ /* 0x101fe40000011605 */
[----:B------:R-:W-:Y:S01]  /*2d30*/  SHF.R.U32.HI R5, RZ, 0x10, R5 ;  /* 0x00000010ff057819 */ /* 0x000fe20000011605 */
[----:B------:R0:W1:Y:S01]  /*2d40*/  I2F.F16 R36, R0 ;  /* 0x0000000000247306 */ /* 0x0000620000200c00 */
[----:B------:R-:W-:Y:S02]  /*2d50*/  IADD3 R9, PT, PT, R9, -0x80, RZ ;  /* 0xffffff8009097810 */ /* 0x000fe40007ffe0ff */
[----:B------:R-:W-:Y:S02]  /*2d60*/  LOP3.LUT R5, R5, 0xff, RZ, 0xc0, !PT ;  /* 0x000000ff05057812 */ /* 0x000fe400078ec0ff */
[----:B------:R-:W-:-:S02]  /*2d70*/  IADD3 R27, PT, PT, R19, -0x80, RZ ;  /* 0xffffff80131b7810 */ /* 0x000fc40007ffe0ff */
[----:B------:R-:W-:Y:S01]  /*2d80*/  IADD3 R5, PT, PT, R5, -0x80, RZ ;  /* 0xffffff8005057810 */ /* 0x000fe20007ffe0ff */
[----:B------:R-:W1:Y:S01]  /*2d90*/  I2F.F16 R35, R4 ;  /* 0x0000000400237306 */ /* 0x000e620000200c00 */
[----:B0-----:R-:W-:Y:S02]  /*2da0*/  SHF.R.U32.HI R0, RZ, 0x8, R7 ;  /* 0x00000008ff007819 */ /* 0x001fe40000011607 */
[----:B------:R-:W-:Y:S02]  /*2db0*/  LEA.HI R32, R6, 0xffffff80, RZ, 0x8 ;  /* 0xffffff8006207811 */ /* 0x000fe400078f40ff */
[----:B------:R-:W-:Y:S02]  /*2dc0*/  LOP3.LUT R0, R0, 0xff, RZ, 0xc0, !PT ;  /* 0x000000ff00007812 */ /* 0x000fe400078ec0ff */
[----:B------:R-:W-:Y:S01]  /*2dd0*/  LEA.HI R31, R7, 0xffffff80, RZ, 0x8 ;  /* 0xffffff80071f7811 */ /* 0x000fe200078f40ff */
[----:B------:R-:W0:Y:S01]  /*2de0*/  I2F.F16 R37, R5 ;  /* 0x0000000500257306 */ /* 0x000e220000200c00 */
[----:B------:R-:W-:-:S02]  /*2df0*/  IADD3 R46, PT, PT, R0, -0x80, RZ ;  /* 0xffffff80002e7810 */ /* 0x000fc40007ffe0ff */
[----:B------:R-:W-:Y:S02]  /*2e00*/  SHF.R.U32.HI R7, RZ, 0x10, R7 ;  /* 0x00000010ff077819 */ /* 0x000fe40000011607 */
[----:B------:R-:W-:Y:S02]  /*2e10*/  LOP3.LUT R8, R8, 0xff, RZ, 0xc0, !PT ;  /* 0x000000ff08087812 */ /* 0x000fe400078ec0ff */
[----:B------:R-:W-:Y:S01]  /*2e20*/  LOP3.LUT R7, R7, 0xff, RZ, 0xc0, !PT ;  /* 0x000000ff07077812 */ /* 0x000fe200078ec0ff */
[----:B------:R3:W0:Y:S01]  /*2e30*/  I2F.F16 R28, R9 ;  /* 0x00000009001c7306 */ /* 0x0006220000200c00 */
[----:B------:R-:W-:Y:S02]  /*2e40*/  IADD3 R8, PT, PT, R8, -0x80, RZ ;  /* 0xffffff8008087810 */ /* 0x000fe40007ffe0ff */
[----:B------:R-:W-:-:S05]  /*2e50*/  IADD3 R7, PT, PT, R7, -0x80, RZ ;  /* 0xffffff8007077810 */ /* 0x000fca0007ffe0ff */
[----:B------:R-:W0:Y:S01]  /*2e60*/  I2F.F16 R33, R33 ;  /* 0x0000002100217306 */ /* 0x000e220000200c00 */
[--C-:B---3--:R-:W-:Y:S02]  /*2e70*/  SHF.R.U32.HI R9, RZ, 0x8, R6.reuse ;  /* 0x00000008ff097819 */ /* 0x108fe40000011606 */
[----:B------:R-:W-:Y:S02]  /*2e80*/  SHF.R.U32.HI R6, RZ, 0x10, R6 ;  /* 0x00000010ff067819 */ /* 0x000fe40000011606 */
[----:B------:R-:W-:Y:S02]  /*2e90*/  LOP3.LUT R9, R9, 0xff, RZ, 0xc0, !PT ;  /* 0x000000ff09097812 */ /* 0x000fe400078ec0ff */
[----:B------:R-:W-:Y:S01]  /*2ea0*/  LOP3.LUT R6, R6, 0xff, RZ, 0xc0, !PT ;  /* 0x000000ff06067812 */ /* 0x000fe200078ec0ff */
[----:B------:R-:W3:Y:S01]  /*2eb0*/  I2F.F16 R32, R32 ;  /* 0x0000002000207306 */ /* 0x000ee20000200c00 */
[----:B------:R-:W-:Y:S02]  /*2ec0*/  IADD3 R9, PT, PT, R9, -0x80, RZ ;  /* 0xffffff8009097810 */ /* 0x000fe40007ffe0ff */
[----:B------:R-:W-:-:S05]  /*2ed0*/  IADD3 R6, PT, PT, R6, -0x80, RZ ;  /* 0xffffff8006067810 */ /* 0x000fca0007ffe0ff */
[----:B------:R-:W0:Y:S08]  /*2ee0*/  I2F.F16 R31, R31 ;  /* 0x0000001f001f7306 */ /* 0x000e300000200c00 */
[----:B------:R-:W0:Y:S08]  /*2ef0*/  I2F.F16 R27, R27 ;  /* 0x0000001b001b7306 */ /* 0x000e300000200c00 */
[----:B------:R-:W0:Y:S08]  /*2f00*/  I2F.F16 R38, R8 ;  /* 0x0000000800267306 */ /* 0x000e300000200c00 */
[----:B------:R-:W0:Y:S08]  /*2f10*/  I2F.F16 R40, R9 ;  /* 0x0000000900287306 */ /* 0x000e300000200c00 */
[----:B------:R-:W0:Y:S08]  /*2f20*/  I2F.F16 R39, R6 ;  /* 0x0000000600277306 */ /* 0x000e300000200c00 */
[----:B------:R-:W0:Y:S08]  /*2f30*/  I2F.F16 R46, R46 ;  /* 0x0000002e002e7306 */ /* 0x000e300000200c00 */
[----:B------:R-:W0:Y:S01]  /*2f40*/  I2F.F16 R45, R7 ;  /* 0x00000007002d7306 */ /* 0x000e220000200c00 */
[----:B--2---:R-:W-:-:S02]  /*2f50*/  LOP3.LUT R4, R21, 0xff, RZ, 0xc0, !PT ;  /* 0x000000ff15047812 */ /* 0x004fc400078ec0ff */
[----:B------:R-:W-:Y:S02]  /*2f60*/  LOP3.LUT R0, R20, 0xff, RZ, 0xc0, !PT ;  /* 0x000000ff14007812 */ /* 0x000fe400078ec0ff */
[----:B------:R-:W-:Y:S02]  /*2f70*/  IADD3 R43, PT, PT, R4, -0x80, RZ ;  /* 0xffffff80042b7810 */ /* 0x000fe40007ffe0ff */
[----:B------:R-:W-:Y:S02]  /*2f80*/  LOP3.LUT R4, R22, 0xff, RZ, 0xc0, !PT ;  /* 0x000000ff16047812 */ /* 0x000fe400078ec0ff */
[----:B------:R-:W-:Y:S02]  /*2f90*/  IADD3 R0, PT, PT, R0, -0x80, RZ ;  /* 0xffffff8000007810 */ /* 0x000fe40007ffe0ff */
[----:B------:R-:W-:Y:S01]  /*2fa0*/  IADD3 R42, PT, PT, R4, -0x80, RZ ;  /* 0xffffff80042a7810 */ /* 0x000fe20007ffe0ff */
[----:B------:R-:W2:Y:S01]  /*2fb0*/  I2F.F16 R43, R43 ;  /* 0x0000002b002b7306 */ /* 0x000ea20000200c00 */
[----:B------:R-:W-:-:S02]  /*2fc0*/  SHF.R.U32.HI R4, RZ, 0x8, R20 ;  /* 0x00000008ff047819 */ /* 0x000fc40000011614 */
[----:B------:R-:W-:Y:S02]  /*2fd0*/  LOP3.LUT R5, R23, 0xff, RZ, 0xc0, !PT ;  /* 0x000000ff17057812 */ /* 0x000fe400078ec0ff */
[----:B------:R-:W-:Y:S02]  /*2fe0*/  LOP3.LUT R4, R4, 0xff, RZ, 0xc0, !PT ;  /* 0x000000ff04047812 */ /* 0x000fe400078ec0ff */
[----:B------:R-:W-:Y:S01]  /*2ff0*/  IADD3 R5, PT, PT, R5, -0x80, RZ ;  /* 0xffffff8005057810 */ /* 0x000fe20007ffe0ff */
[----:B------:R4:W0:Y:S01]  /*3000*/  I2F.F16 R44, R0 ;  /* 0x00000000002c7306 */ /* 0x0008220000200c00 */
[----:B------:R-:W-:Y:S02]  /*3010*/  IADD3 R4, PT, PT, R4, -0x80, RZ ;  /* 0xffffff8004047810 */ /* 0x000fe40007ffe0ff */
[----:B------:R-:W-:Y:S02]  /*3020*/  LEA.HI R24, R22, 0xffffff80, RZ, 0x8 ;  /* 0xffffff8016187811 */ /* 0x000fe400078f40ff */
[----:B------:R-:W-:-:S02]  /*3030*/  LEA.HI R26, R20, 0xffffff80, RZ, 0x8 ;  /* 0xffffff80141a7811 */ /* 0x000fc400078f40ff */
[----:B------:R-:W-:Y:S01]  /*3040*/  LEA.HI R25, R21, 0xffffff80, RZ, 0x8 ;  /* 0xffffff8015197811 */ /* 0x000fe200078f40ff */
[----:B------:R1:W0:Y:S01]  /*3050*/  I2F.F16 R41, R5 ;  /* 0x0000000500297306 */ /* 0x0002220000200c00 */
[----:B----4-:R-:W-:Y:S02]  /*3060*/  SHF.R.U32.HI R0, RZ, 0x8, R21 ;  /* 0x00000008ff007819 */ /* 0x010fe40000011615 */
[----:B------:R-:W-:Y:S02]  /*3070*/  LEA.HI R19, R23, 0xffffff80, RZ, 0x8 ;  /* 0xffffff8017137811 */ /* 0x000fe400078f40ff */
[----:B------:R-:W-:Y:S02]  /*3080*/  LOP3.LUT R0, R0, 0xff, RZ, 0xc0, !PT ;  /* 0x000000ff00007812 */ /* 0x000fe400078ec0ff */
[----:B------:R-:W-:Y:S01]  /*3090*/  SHF.R.U32.HI R20, RZ, 0x10, R20 ;  /* 0x00000010ff147819 */ /* 0x000fe20000011614 */
[----:B------:R4:W0:Y:S01]  /*30a0*/  I2F.F16 R48, R4 ;  /* 0x0000000400307306 */ /* 0x0008220000200c00 */
[----:B-1----:R-:W-:-:S02]  /*30b0*/  SHF.R.U32.HI R5, RZ, 0x8, R22 ;  /* 0x00000008ff057819 */ /* 0x002fc40000011616 */
[----:B------:R-:W-:Y:S02]  /*30c0*/  SHF.R.U32.HI R22, RZ, 0x10, R22 ;  /* 0x00000010ff167819 */ /* 0x000fe40000011616 */
[----:B------:R-:W-:Y:S02]  /*30d0*/  IADD3 R0, PT, PT, R0, -0x80, RZ ;  /* 0xffffff8000007810 */ /* 0x000fe40007ffe0ff */
[----:B------:R-:W-:Y:S01]  /*30e0*/  SHF.R.U32.HI R21, RZ, 0x10, R21 ;  /* 0x00000010ff157819 */ /* 0x000fe20000011615 */
[----:B------:R-:W1:Y:S01]  /*30f0*/  I2F.F16 R26, R26 ;  /* 0x0000001a001a7306 */ /* 0x000e620000200c00 */
[--C-:B----4-:R-:W-:Y:S02]  /*3100*/  SHF.R.U32.HI R4, RZ, 0x8, R23.reuse ;  /* 0x00000008ff047819 */ /* 0x110fe40000011617 */
[----:B------:R-:W-:Y:S02]  /*3110*/  SHF.R.U32.HI R23, RZ, 0x10, R23 ;  /* 0x00000010ff177819 */ /* 0x000fe40000011617 */
[----:B------:R-:W-:-:S02]  /*3120*/  LOP3.LUT R22, R22, 0xff, RZ, 0xc0, !PT ;  /* 0x000000ff16167812 */ /* 0x000fc400078ec0ff */
[----:B------:R-:W-:Y:S01]  /*3130*/  LOP3.LUT R20, R20, 0xff, RZ, 0xc0, !PT ;  /* 0x000000ff14147812 */ /* 0x000fe200078ec0ff */
[----:B------:R4:W0:Y:S01]  /*3140*/  I2F.F16 R50, R0 ;  /* 0x0000000000327306 */ /* 0x0008220000200c00 */
[----:B------:R-:W-:Y:S02]  /*3150*/  LOP3.LUT R21, R21, 0xff, RZ, 0xc0, !PT ;  /* 0x000000ff15157812 */ /* 0x000fe400078ec0ff */
[----:B------:R-:W-:Y:S02]  /*3160*/  LOP3.LUT R5, R5, 0xff, RZ, 0xc0, !PT ;  /* 0x000000ff05057812 */ /* 0x000fe400078ec0ff */
[----:B------:R-:W-:Y:S02]  /*3170*/  LOP3.LUT R4, R4, 0xff, RZ, 0xc0, !PT ;  /* 0x000000ff04047812 */ /* 0x000fe400078ec0ff */
[----:B------:R-:W-:Y:S01]  /*3180*/  IADD3 R22, PT, PT, R22, -0x80, RZ ;  /* 0xffffff8016167810 */ /* 0x000fe20007ffe0ff */
[----:B------:R-:W0:Y:S01]  /*3190*/  I2F.F16 R25, R25 ;  /* 0x0000001900197306 */ /* 0x000e220000200c00 */
[----:B----4-:R-:W-:-:S02]  /*31a0*/  LOP3.LUT R0, R23, 0xff, RZ, 0xc0, !PT ;  /* 0x000000ff17007812 */ /* 0x010fc400078ec0ff */
[----:B------:R-:W-:Y:S02]  /*31b0*/  IADD3 R20, PT, PT, R20, -0x80, RZ ;  /* 0xffffff8014147810 */ /* 0x000fe40007ffe0ff */
[----:B------:R-:W-:Y:S02]  /*31c0*/  IADD3 R21, PT, PT, R21, -0x80, RZ ;  /* 0xffffff8015157810 */ /* 0x000fe40007ffe0ff */
[----:B------:R-:W-:Y:S01]  /*31d0*/  IADD3 R5, PT, PT, R5, -0x80, RZ ;  /* 0xffffff8005057810 */ /* 0x000fe20007ffe0ff */
[----:B------:R-:W4:Y:S01]  /*31e0*/  I2F.F16 R24, R24 ;  /* 0x0000001800187306 */ /* 0x000f220000200c00 */
[----:B------:R-:W-:Y:S02]  /*31f0*/  IADD3 R4, PT, PT, R4, -0x80, RZ ;  /* 0xffffff8004047810 */ /* 0x000fe40007ffe0ff */
[----:B------:R-:W-:-:S05]  /*3200*/  IADD3 R0, PT, PT, R0, -0x80, RZ ;  /* 0xffffff8000007810 */ /* 0x000fca0007ffe0ff */
        /* <DEDUP_REMOVED lines=102> */
.L_x_4800:
[----:B0-----:R0:W5:Y:S01]  /*3870*/  LDG.E.128.CONSTANT R4, desc[UR6][R10.64] ;  /* 0x000000060a047981 */ /* 0x001162000c1e9d00 */
[----:B------:R-:W-:Y:S01]  /*3880*/  IMAD.WIDE R20, R17, 0x4, R10 ;  /* 0x0000000411147825 */ /* 0x000fe200078e020a */
[----:B------:R-:W-:Y:S06]  /*3890*/  @P1 BRA `(.L_x_4801) ;  /* 0x0000000400741947 */ /* 0x000fec0003800000 */
[----:B------:R-:W1:Y:S01]  /*38a0*/  S2UR UR5, SR_CgaCtaId ;  /* 0x00000000000579c3 */ /* 0x000e620000008800 */
        /* <DEDUP_REMOVED lines=17> */
[----:B------:R-:W1:Y:S04]  /*39c0*/  LDS.64 R8, [UR4+0x50] ;  /* 0x00005004ff087984 */ /* 0x000e680008000a00 */
[----:B0-----:R-:W0:Y:S01]  /*39d0*/  LDS.64 R10, [UR4+0x58] ;  /* 0x00005804ff0a7984 */ /* 0x001e220008000a00 */
[----:B-1----:R-:W-:-:S02]  /*39e0*/  HADD2.F32 R0, -RZ, R8.H0_H0 ;  /* 0x20000008ff007230 */ /* 0x002fc40000004100 */
[----:B------:R-:W-:Y:S02]  /*39f0*/  HADD2.F32 R55, -RZ, R8.H1_H1 ;  /* 0x30000008ff377230 */ /* 0x000fe40000004100 */
[----:B------:R-:W-:Y:S02]  /*3a00*/  HADD2.F32 R8, -RZ, R9.H0_H0 ;  /* 0x20000009ff087230 */ /* 0x000fe40000004100 */
[-C--:B------:R-:W-:Y:S01]  /*3a10*/  FFMA.FTZ R57, R30, R0.reuse, RZ ;  /* 0x000000001e397223 */ /* 0x080fe200000100ff */
[-C--:B------:R-:W-:Y:S01]  /*3a20*/  FFMA.FTZ R30, R29, R0.reuse, RZ ;  /* 0x000000001d1e7223 */ /* 0x080fe200000100ff */
[-C--:B------:R-:W-:Y:S01]  /*3a30*/  FFMA.FTZ R28, R28, R0.reuse, RZ ;  /* 0x000000001c1c7223 */ /* 0x080fe200000100ff */
[----:B------:R-:W-:Y:S02]  /*3a40*/  HADD2.F32 R29, -RZ, R40.H0_H0 ;  /* 0x20000028ff1d7230 */ /* 0x000fe40000004100 */
[----:B------:R-:W-:Y:S01]  /*3a50*/  FFMA.FTZ R57, R36, R55, R57 ;  /* 0x0000003724397223 */ /* 0x000fe20000010039 */
[----:B------:R-:W-:Y:S01]  /*3a60*/  FFMA.FTZ R0, R27, R0, RZ ;  /* 0x000000001b007223 */ /* 0x000fe200000100ff */
        /* <DEDUP_REMOVED lines=12> */
[----:B------:R-:W-:Y:S02]  /*3b30*/  HADD2.F32 R29, -RZ, R32.H0_H0 ;  /* 0x20000020ff1d7230 */ /* 0x000fe40000004100 */
[----:B------:R-:W-:Y:S01]  /*3b40*/  FFMA.FTZ R32, R36, R8, R55 ;  /* 0x0000000824207223 */ /* 0x000fe20000010037 */
[-C--:B------:R-:W-:Y:S01]  /*3b50*/  FFMA.FTZ R28, R33, R9.reuse, R28 ;  /* 0x00000009211c7223 */ /* 0x080fe2000001001c */
[-C--:B------:R-:W-:Y:S01]  /*3b60*/  FFMA.FTZ R8, R27, R9.reuse, R0 ;  /* 0x000000091b087223 */ /* 0x080fe20000010000 */
[----:B------:R-:W-:Y:S02]  /*3b70*/  HADD2.F32 R27, -RZ, R44.H0_H0 ;  /* 0x2000002cff1b7230 */ /* 0x000fe40000004100 */
[-C--:B------:R-:W-:Y:S01]  /*3b80*/  FFMA.FTZ R30, R29, R9.reuse, R30 ;  /* 0x000000091d1e7223 */ /* 0x080fe2000001001e */
        /* <DEDUP_REMOVED lines=46> */
.L_x_4801:
[----:B0-----:R0:W2:Y:S01]  /*3e70*/  LDG.E.128.CONSTANT R8, desc[UR6][R20.64] ;  /* 0x0000000614087981 */ /* 0x0010a2000c1e9d00 */
[C---:B-----5:R-:W-:Y:S02]  /*3e80*/  LOP3.LUT R0, R4.reuse, 0xff, RZ, 0xc0, !PT ;  /* 0x000000ff04007812 */ /* 0x060fe400078ec0ff */
[----:B------:R-:W-:Y:S02]  /*3e90*/  LEA.HI R34, R4, 0xffffff80, RZ, 0x8 ;  /* 0xffffff8004227811 */ /* 0x000fe400078f40ff */
[----:B------:R-:W-:Y:S02]  /*3ea0*/  IADD3 R0, PT, PT, R0, -0x80, RZ ;  /* 0xffffff8000007810 */ /* 0x000fe40007ffe0ff */
[----:B------:R-:W-:Y:S02]  /*3eb0*/  LOP3.LUT R22, R6, 0xff, RZ, 0xc0, !PT ;  /* 0x000000ff06167812 */ /* 0x000fe400078ec0ff */
        /* <DEDUP_REMOVED lines=16> */
[----:B------:R-:W0:Y:S01]  /*3fc0*/  I2F.F16 R35, R4 ;  /* 0x0000000400237306 */ /* 0x000e220000200c00 */
[----:B------:R-:W-:Y:S02]  /*3fd0*/  IADD3 R19, PT, PT, R19, -0x80, RZ ;  /* 0xffffff8013137810 */ /* 0x000fe40007ffe0ff */
[----:B------:R-:W-:Y:S02]  /*3fe0*/  LOP3.LUT R5, R5, 0xff, RZ, 0xc0, !PT ;  /* 0x000000ff05057812 */ /* 0x000fe400078ec0ff */
[----:B------:R-:W-:-:S02]  /*3ff0*/  IADD3 R23, PT, PT, R23, -0x80, RZ ;  /* 0xffffff8017177810 */ /* 0x000fc40007ffe0ff */
[----:B------:R-:W-:Y:S01]  /*4000*/  IADD3 R5, PT, PT, R5, -0x80, RZ ;  /* 0xffffff8005057810 */ /* 0x000fe20007ffe0ff */
[----:B------:R3:W0:Y:S01]  /*4010*/  I2F.F16 R36, R0 ;  /* 0x0000000000247306 */ /* 0x0006220000200c00 */
[----:B------:R-:W-:Y:S02]  /*4020*/  LEA.HI R32, R6, 0xffffff80, RZ, 0x8 ;  /* 0xffffff8006207811 */ /* 0x000fe400078f40ff */
[----:B------:R-:W-:Y:S02]  /*4030*/  LEA.HI R31, R7, 0xffffff80, RZ, 0x8 ;  /* 0xffffff80071f7811 */ /* 0x000fe400078f40ff */
[----:B------:R-:W-:-:S03]  /*4040*/  LOP3.LUT R22, R22, 0xff, RZ, 0xc0, !PT ;  /* 0x000000ff16167812 */ /* 0x000fc600078ec0ff */
[----:B------:R-:W0:Y:S01]  /*4050*/  I2F.F16 R37, R5 ;  /* 0x0000000500257306 */ /* 0x000e220000200c00 */
[--C-:B---3--:R-:W-:Y:S02]  /*4060*/  SHF.R.U32.HI R0, RZ, 0x8, R7.reuse ;  /* 0x00000008ff007819 */ /* 0x108fe40000011607 */
[----:B------:R-:W-:Y:S02]  /*4070*/  SHF.R.U32.HI R7, RZ, 0x10, R7 ;  /* 0x00000010ff077819 */ /* 0x000fe40000011607 */
[----:B------:R-:W-:Y:S02]  /*4080*/  LOP3.LUT R0, R0, 0xff, RZ, 0xc0, !PT ;  /* 0x000000ff00007812 */ /* 0x000fe400078ec0ff */
[----:B------:R-:W-:Y:S01]  /*4090*/  LOP3.LUT R7, R7, 0xff, RZ, 0xc0, !PT ;  /* 0x000000ff07077812 */ /* 0x000fe200078ec0ff */
[----:B------:R-:W3:Y:S01]  /*40a0*/  I2F.F16 R29, R19 ;  /* 0x00000013001d7306 */ /* 0x000ee20000200c00 */
[----:B------:R-:W-:Y:S02]  /*40b0*/  IADD3 R46, PT, PT, R0, -0x80, RZ ;  /* 0xffffff80002e7810 */ /* 0x000fe40007ffe0ff */
[----:B------:R-:W-:-:S02]  /*40c0*/  IADD3 R22, PT, PT, R22, -0x80, RZ ;  /* 0xffffff8016167810 */ /* 0x000fc40007ffe0ff */
[----:B------:R-:W-:-:S03]  /*40d0*/  IADD3 R7, PT, PT, R7, -0x80, RZ ;  /* 0xffffff8007077810 */ /* 0x000fc60007ffe0ff */
[----:B------:R4:W0:Y:S08]  /*40e0*/  I2F.F16 R27, R23 ;  /* 0x00000017001b7306 */ /* 0x0008300000200c00 */
[----:B------:R-:W0:Y:S01]  /*40f0*/  I2F.F16 R33, R33 ;  /* 0x0000002100217306 */ /* 0x000e220000200c00 */
[--C-:B----4-:R-:W-:Y:S02]  /*4100*/  SHF.R.U32.HI R23, RZ, 0x8, R6.reuse ;  /* 0x00000008ff177819 */ /* 0x110fe40000011606 */
[----:B------:R-:W-:-:S02]  /*4110*/  SHF.R.U32.HI R6, RZ, 0x10, R6 ;  /* 0x00000010ff067819 */ /* 0x000fc40000011606 */
[----:B------:R-:W-:Y:S02]  /*4120*/  LOP3.LUT R23, R23, 0xff, RZ, 0xc0, !PT ;  /* 0x000000ff17177812 */ /* 0x000fe400078ec0ff */
[----:B------:R-:W-:Y:S01]  /*4130*/  LOP3.LUT R6, R6, 0xff, RZ, 0xc0, !PT ;  /* 0x000000ff06067812 */ /* 0x000fe200078ec0ff */
[----:B------:R-:W4:Y:S01]  /*4140*/  I2F.F16 R32, R32 ;  /* 0x0000002000207306 */ /* 0x000f220000200c00 */
[----:B------:R-:W-:Y:S02]  /*4150*/  IADD3 R23, PT, PT, R23, -0x80, RZ ;  /* 0xffffff8017177810 */ /* 0x000fe40007ffe0ff */
[----:B------:R-:W-:-:S05]  /*4160*/  IADD3 R6, PT, PT, R6, -0x80, RZ ;  /* 0xffffff8006067810 */ /* 0x000fca0007ffe0ff */
        /* <DEDUP_REMOVED lines=10> */
[----:B------:R-:W-:Y:S02]  /*4210*/  LOP3.LUT R5, R11, 0xff, RZ, 0xc0, !PT ;  /* 0x000000ff0b057812 */ /* 0x000fe400078ec0ff */
[----:B------:R-:W-:Y:S01]  /*4220*/  IADD3 R42, PT, PT, R4, -0x80, RZ ;  /* 0xffffff80042a7810 */ /* 0x000fe20007ffe0ff */
[----:B------:R-:W2:Y:S01]  /*4230*/  I2F.F16 R43, R43 ;  /* 0x0000002b002b7306 */ /* 0x000ea20000200c00 */
[----:B------:R-:W-:-:S02]  /*4240*/  SHF.R.U32.HI R4, RZ, 0x8, R8 ;  /* 0x00000008ff047819 */ /* 0x000fc40000011608 */
[----:B------:R-:W-:Y:S02]  /*4250*/  IADD3 R0, PT, PT, R0, -0x80, RZ ;  /* 0xffffff8000007810 */ /* 0x000fe40007ffe0ff */
        /* <DEDUP_REMOVED lines=8> */
[----:B------:R-:W-:Y:S02]  /*42e0*/  LEA.HI R19, R11, 0xffffff80, RZ, 0x8 ;  /* 0xffffff800b137811 */ /* 0x000fe400078f40ff */
[--C-:B-1----:R-:W-:Y:S02]  /*42f0*/  SHF.R.U32.HI R0, RZ, 0x8, R9.reuse ;  /* 0x00000008ff007819 */ /* 0x102fe40000011609 */
[----:B------:R-:W-:Y:S02]  /*4300*/  SHF.R.U32.HI R8, RZ, 0x10, R8 ;  /* 0x00000010ff087819 */ /* 0x000fe40000011608 */
[----:B------:R-:W-:Y:S01]  /*4310*/  SHF.R.U32.HI R9, RZ, 0x10, R9 ;  /* 0x00000010ff097819 */ /* 0x000fe20000011609 */
[----:B------:R1:W0:Y:S01]  /*4320*/  I2F.F16 R48, R4 ;  /* 0x0000000400307306 */ /* 0x0002220000200c00 */
[----:B---3--:R-:W-:-:S02]  /*4330*/  SHF.R.U32.HI R5, RZ, 0x8, R10 ;  /* 0x00000008ff057819 */ /* 0x008fc4000001160a */
[----:B------:R-:W-:Y:S02]  /*4340*/  SHF.R.U32.HI R10, RZ, 0x10, R10 ;  /* 0x00000010ff0a7819 */ /* 0x000fe4000001160a */
[----:B------:R-:W-:Y:S02]  /*4350*/  LOP3.LUT R8, R8, 0xff, RZ, 0xc0, !PT ;  /* 0x000000ff08087812 */ /* 0x000fe400078ec0ff */
[----:B------:R-:W-:Y:S01]  /*4360*/  LOP3.LUT R0, R0, 0xff, RZ, 0xc0, !PT ;  /* 0x000000ff00007812 */ /* 0x000fe200078ec0ff */
[----:B------:R-:W3:Y:S01]  /*4370*/  I2F.F16 R26, R26 ;  /* 0x0000001a001a7306 */ /* 0x000ee20000200c00 */
[--C-:B-1----:R-:W-:Y:S02]  /*4380*/  SHF.R.U32.HI R4, RZ, 0x8, R11.reuse ;  /* 0x00000008ff047819 */ /* 0x102fe4000001160b */
[----:B------:R-:W-:Y:S02]  /*4390*/  SHF.R.U32.HI R11, RZ, 0x10, R11 ;  /* 0x00000010ff0b7819 */ /* 0x000fe4000001160b */
[----:B------:R-:W-:-:S02]  /*43a0*/  LOP3.LUT R9, R9, 0xff, RZ, 0xc0, !PT ;  /* 0x000000ff09097812 */ /* 0x000fc400078ec0ff */
[----:B------:R-:W-:Y:S01]  /*43b0*/  LOP3.LUT R5, R5, 0xff, RZ, 0xc0, !PT ;  /* 0x000000ff05057812 */ /* 0x000fe200078ec0ff */
[----:B------:R-:W1:Y:S01]  /*43c0*/  I2F.F16 R25, R25 ;  /* 0x0000001900197306 */ /* 0x000e620000200c00 */
[----:B------:R-:W-:Y:S02]  /*43d0*/  LOP3.LUT R10, R10, 0xff, RZ, 0xc0, !PT ;  /* 0x000000ff0a0a7812 */ /* 0x000fe400078ec0ff */
[----:B------:R-:W-:Y:S02]  /*43e0*/  LOP3.LUT R4, R4, 0xff, RZ, 0xc0, !PT ;  /* 0x000000ff04047812 */ /* 0x000fe400078ec0ff */
[----:B------:R-:W-:Y:S02]  /*43f0*/  LOP3.LUT R11, R11, 0xff, RZ, 0xc0, !PT ;  /* 0x000000ff0b0b7812 */ /* 0x000fe400078ec0ff */
        /* <DEDUP_REMOVED lines=111> */
.L_x_4802:
        /* <DEDUP_REMOVED lines=42> */
[----:B------:R-:W-:-:S02]  /*4d90*/  HADD2.F32 R9, -RZ, R9.H1_H1 ;  /* 0x30000009ff097230 */ /* 0x000fc40000004100 */
        /* <DEDUP_REMOVED lines=24> */
[----:B------:R-:W-:Y:S01]  /*4f20*/  FFMA.FTZ R10, R20, R0, R27 ;  /* 0x00000000140a7223 */ /* 0x000fe2000001001b */
[----:B------:R-:W-:-:S02]  /*4f30*/  HADD2.F32 R11, -RZ, R11.H1_H1 ;  /* 0x3000000bff0b7230 */ /* 0x000fc40000004100 */
[-C--:B------:R-:W-:Y:S01]  /*4f40*/  FFMA.FTZ R8, R8, R0.reuse, R21 ;  /* 0x0000000008087223 */ /* 0x080fe20000010015 */
[----:B------:R-:W-:Y:S02]  /*4f50*/  HADD2.F32 R20, -RZ, R53.H0_H0 ;  /* 0x20000035ff147230 */ /* 0x000fe40000004100 */
        /* <DEDUP_REMOVED lines=25> */
.L_x_4803:
[----:B0-----:R-:W2:Y:S01]  /*50f0*/  LDG.E.128.CONSTANT R20, desc[UR6][R22.64] ;  /* 0x0000000616147981 */ /* 0x001ea2000c1e9d00 */
[C---:B-----5:R-:W-:Y:S02]  /*5100*/  LOP3.LUT R0, R4.reuse, 0xff, RZ, 0xc0, !PT ;  /* 0x000000ff04007812 */ /* 0x060fe400078ec0ff */
[----:B------:R-:W-:Y:S02]  /*5110*/  LEA.HI R30, R4, 0xffffff80, RZ, 0x8 ;  /* 0xffffff80041e7811 */ /* 0x000fe400078f40ff */
[----:B------:R-:W-:Y:S02]  /*5120*/  IADD3 R0, PT, PT, R0, -0x80, RZ ;  /* 0xffffff8000007810 */ /* 0x000fe40007ffe0ff */
[----:B------:R-:W-:Y:S02]  /*5130*/  LOP3.LUT R8, R5, 0xff, RZ, 0xc0, !PT ;  /* 0x000000ff05087812 */ /* 0x000fe400078ec0ff */
[----:B------:R0:W1:Y:S01]  /*5140*/  I2F.F16 R45, R0 ;  /* 0x00000000002d7306 */ /* 0x0000620000200c00 */
[----:B------:R-:W-:-:S02]  /*5150*/  LOP3.LUT R9, R6, 0xff, RZ, 0xc0, !PT ;  /* 0x000000ff06097812 */ /* 0x000fc400078ec0ff */
[----:B------:R-:W-:Y:S02]  /*5160*/  IADD3 R8, PT, PT, R8, -0x80, RZ ;  /* 0xffffff8008087810 */ /* 0x000fe40007ffe0ff */
[----:B------:R-:W-:Y:S02]  /*5170*/  LEA.HI R29, R5, 0xffffff80, RZ, 0x8 ;  /* 0xffffff80051d7811 */ /* 0x000fe400078f40ff */
[----:B------:R-:W-:Y:S01]  /*5180*/  IADD3 R9, PT, PT, R9, -0x80, RZ ;  /* 0xffffff8009097810 */ /* 0x000fe20007ffe0ff */
[----:B------:R3:W4:Y:S01]  /*5190*/  I2F.F16 R38, R8 ;  /* 0x0000000800267306 */ /* 0x0007220000200c00 */
[--C-:B0-----:R-:W-:Y:S02]  /*51a0*/  SHF.R.U32.HI R0, RZ, 0x8, R4.reuse ;  /* 0x00000008ff007819 */ /* 0x101fe40000011604 */
[----:B------:R-:W-:Y:S02]  /*51b0*/  SHF.R.U32.HI R4, RZ, 0x10, R4 ;  /* 0x00000010ff047819 */ /* 0x000fe40000011604 */
[----:B------:R-:W-:-:S02]  /*51c0*/  LOP3.LUT R0, R0, 0xff, RZ, 0xc0, !PT ;  /* 0x000000ff00007812 */ /* 0x000fc400078ec0ff */
[----:B------:R-:W-:Y:S01]  /*51d0*/  LOP3.LUT R4, R4, 0xff, RZ, 0xc0, !PT ;  /* 0x000000ff04047812 */ /* 0x000fe200078ec0ff */
[----:B------:R0:W1:Y:S01]  /*51e0*/  I2F.F16 R35, R9 ;  /* 0x0000000900237306 */ /* 0x0000620000200c00 */
[----:B------:R-:W-:Y:S02]  /*51f0*/  IADD3 R0, PT, PT, R0, -0x80, RZ ;  /* 0xffffff8000007810 */ /* 0x000fe40007ffe0ff */
[----:B------:R-:W-:Y:S02]  /*5200*/  IADD3 R4, PT, PT, R4, -0x80, RZ ;  /* 0xffffff8004047810 */ /* 0x000fe40007ffe0ff */
[--C-:B---3--:R-:W-:Y:S02]  /*5210*/  SHF.R.U32.HI R8, RZ, 0x8, R5.reuse ;  /* 0x00000008ff087819 */ /* 0x108fe40000011605 */
[----:B------:R-:W-:Y:S01]  /*5220*/  SHF.R.U32.HI R5, RZ, 0x10, R5 ;  /* 0x00000010ff057819 */ /* 0x000fe20000011605 */
[----:B------:R3:W1:Y:S01]  /*5230*/  I2F.F16 R44, R0 ;  /* 0x00000000002c7306 */ /* 0x0006620000200c00 */
[----:B------:R-:W-:-:S02]  /*5240*/  LEA.HI R28, R6, 0xffffff80, RZ, 0x8 ;  /* 0xffffff80061c7811 */ /* 0x000fc400078f40ff */
[----:B------:R-:W-:Y:S02]  /*5250*/  LOP3.LUT R5, R5, 0xff, RZ, 0xc0, !PT ;  /* 0x000000ff05057812 */ /* 0x000fe400078ec0ff */
[----:B0-----:R-:W-:Y:S02]  /*5260*/  SHF.R.U32.HI R9, RZ, 0x8, R6 ;  /* 0x00000008ff097819 */ /* 0x001fe40000011606 */
[C---:B------:R-:W-:Y:S01]  /*5270*/  LEA.HI R27, R7.reuse, 0xffffff80, RZ, 0x8 ;  /* 0xffffff80071b7811 */ /* 0x040fe200078f40ff */
[----:B------:R2:W0:Y:S01]  /*5280*/  I2F.F16 R31, R4 ;  /* 0x00000004001f7306 */ /* 0x0004220000200c00 */
[----:B---3--:R-:W-:Y:S02]  /*5290*/  SHF.R.U32.HI R0, RZ, 0x8, R7 ;  /* 0x00000008ff007819 */ /* 0x008fe40000011607 */
[----:B------:R-:W-:Y:S02]  /*52a0*/  LOP3.LUT R10, R7, 0xff, RZ, 0xc0, !PT ;  /* 0x000000ff070a7812 */ /* 0x000fe400078ec0ff */
[----:B------:R-:W-:-:S02]  /*52b0*/  LOP3.LUT R0, R0, 0xff, RZ, 0xc0, !PT ;  /* 0x000000ff00007812 */ /* 0x000fc400078ec0ff */
[----:B------:R-:W-:Y:S01]  /*52c0*/  SHF.R.U32.HI R6, RZ, 0x10, R6 ;  /* 0x00000010ff067819 */ /* 0x000fe20000011606 */
[----:B------:R-:W3:Y:S01]  /*52d0*/  I2F.F16 R30, R30 ;  /* 0x0000001e001e7306 */ /* 0x000ee20000200c00 */
[----:B------:R-:W-:Y:S02]  /*52e0*/  IADD3 R43, PT, PT, R0, -0x80, RZ ;  /* 0xffffff80002b7810 */ /* 0x000fe40007ffe0ff */
[----:B------:R-:W-:Y:S02]  /*52f0*/  SHF.R.U32.HI R7, RZ, 0x10, R7 ;  /* 0x00000010ff077819 */ /* 0x000fe40000011607 */
[----:B------:R-:W-:Y:S02]  /*5300*/  IADD3 R5, PT, PT, R5, -0x80, RZ ;  /* 0xffffff8005057810 */ /* 0x000fe40007ffe0ff */
[----:B------:R-:W-:Y:S01]  /*5310*/  LOP3.LUT R8, R8, 0xff, RZ, 0xc0, !PT ;  /* 0x000000ff08087812 */ /* 0x000fe200078ec0ff */
[----:B------:R-:W0:Y:S01]  /*5320*/  I2F.F16 R29, R29 ;  /* 0x0000001d001d7306 */ /* 0x000e220000200c00 */
[----:B------:R-:W-:-:S02]  /*5330*/  LOP3.LUT R6, R6, 0xff, RZ, 0xc0, !PT ;  /* 0x000000ff06067812 */ /* 0x000fc400078ec0ff */
[----:B------:R-:W-:Y:S02]  /*5340*/  LOP3.LUT R7, R7, 0xff, RZ, 0xc0, !PT ;  /* 0x000000ff07077812 */ /* 0x000fe400078ec0ff */
[----:B------:R-:W-:Y:S02]  /*5350*/  IADD3 R8, PT, PT, R8, -0x80, RZ ;  /* 0xffffff8008087810 */ /* 0x000fe40007ffe0ff */
[----:B------:R-:W-:Y:S01]  /*5360*/  IADD3 R6, PT, PT, R6, -0x80, RZ ;  /* 0xffffff8006067810 */ /* 0x000fe20007ffe0ff */
[----:B------:R4:W0:Y:S01]  /*5370*/  I2F.F16 R33, R5 ;  /* 0x0000000500217306 */ /* 0x0008220000200c00 */
[----:B------:R-:W-:Y:S02]  /*5380*/  IADD3 R7, PT, PT, R7, -0x80, RZ ;  /* 0xffffff8007077810 */ /* 0x000fe40007ffe0ff */
        /* <DEDUP_REMOVED lines=14> */
[----:B------:R-:W-:Y:S02]  /*5470*/  IADD3 R0, PT, PT, R0, -0x80, RZ ;  /* 0xffffff8000007810 */ /* 0x000fe40007ffe0ff */
[----:B------:R-:W-:Y:S02]  /*5480*/  LOP3.LUT R4, R22, 0xff, RZ, 0xc0, !PT ;  /* 0x000000ff16047812 */ /* 0x000fe400078ec0ff */
[----:B------:R2:W0:Y:S01]  /*5490*/  I2F.F16 R41, R0 ;  /* 0x0000000000297306 */ /* 0x0004220000200c00 */
[----:B----4-:R-:W-:Y:S02]  /*54a0*/  LOP3.LUT R5, R23, 0xff, RZ, 0xc0, !PT ;  /* 0x000000ff17057812 */ /* 0x010fe400078ec0ff */
[----:B------:R-:W-:-:S02]  /*54b0*/  IADD3 R39, PT, PT, R4, -0x80, RZ ;  /* 0xffffff8004277810 */ /* 0x000fc40007ffe0ff */
[----:B------:R-:W-:Y:S02]  /*54c0*/  SHF.R.U32.HI R4, RZ, 0x8, R20 ;  /* 0x00000008ff047819 */ /* 0x000fe40000011614 */
[----:B------:R-:W-:Y:S01]  /*54d0*/  LEA.HI R25, R21, 0xffffff80, RZ, 0x8 ;  /* 0xffffff8015197811 */ /* 0x000fe200078f40ff */
[----:B------:R-:W4:Y:S01]  /*54e0*/  I2F.F16 R40, R40 ;  /* 0x0000002800287306 */ /* 0x000f220000200c00 */
[----:B--2---:R-:W-:Y:S02]  /*54f0*/  SHF.R.U32.HI R0, RZ, 0x8, R21 ;  /* 0x00000008ff007819 */ /* 0x004fe40000011615 */
[----:B------:R-:W-:Y:S02]  /*5500*/  LOP3.LUT R4, R4, 0xff, RZ, 0xc0, !PT ;  /* 0x000000ff04047812 */ /* 0x000fe400078ec0ff */
[----:B------:R-:W-:Y:S02]  /*5510*/  LOP3.LUT R0, R0, 0xff, RZ, 0xc0, !PT ;  /* 0x000000ff00007812 */ /* 0x000fe400078ec0ff */
[----:B------:R-:W-:Y:S01]  /*5520*/  LEA.HI R26, R20, 0xffffff80, RZ, 0x8 ;  /* 0xffffff80141a7811 */ /* 0x000fe200078f40ff */
[----:B------:R-:W2:Y:S01]  /*5530*/  I2F.F16 R25, R25 ;  /* 0x0000001900197306 */ /* 0x000ea20000200c00 */
[----:B------:R-:W-:-:S02]  /*5540*/  IADD3 R5, PT, PT, R5, -0x80, RZ ;  /* 0xffffff8005057810 */ /* 0x000fc40007ffe0ff */
[----:B------:R-:W-:Y:S02]  /*5550*/  SHF.R.U32.HI R21, RZ, 0x10, R21 ;  /* 0x00000010ff157819 */ /* 0x000fe40000011615 */
[----:B------:R-:W-:Y:S02]  /*5560*/  SHF.R.U32.HI R20, RZ, 0x10, R20 ;  /* 0x00000010ff147819 */ /* 0x000fe40000011614 */
[----:B------:R-:W-:Y:S01]  /*5570*/  LEA.HI R24, R22, 0xffffff80, RZ, 0x8 ;  /* 0xffffff8016187811 */ /* 0x000fe200078f40ff */
[----:B------:R1:W0:Y:S01]  /*5580*/  I2F.F16 R7, R5 ;  /* 0x0000000500077306 */ /* 0x0002220000200c00 */
[----:B------:R-:W-:Y:S02]  /*5590*/  LEA.HI R19, R23, 0xffffff80, RZ, 0x8 ;  /* 0xffffff8017137811 */ /* 0x000fe400078f40ff */
[----:B------:R-:W-:Y:S02]  /*55a0*/  IADD3 R4, PT, PT, R4, -0x80, RZ ;  /* 0xffffff8004047810 */ /* 0x000fe40007ffe0ff */
[----:B------:R-:W-:-:S02]  /*55b0*/  IADD3 R0, PT, PT, R0, -0x80, RZ ;  /* 0xffffff8000007810 */ /* 0x000fc40007ffe0ff */
[--C-:B------:R-:W-:Y:S01]  /*55c0*/  SHF.R.U32.HI R6, RZ, 0x8, R22.reuse ;  /* 0x00000008ff067819 */ /* 0x100fe20000011616 */
[----:B------:R3:W0:Y:S01]  /*55d0*/  I2F.F16 R46, R4 ;  /* 0x00000004002e7306 */ /* 0x0006220000200c00 */
[--C-:B------:R-:W-:Y:S02]  /*55e0*/  SHF.R.U32.HI R8, RZ, 0x8, R23.reuse ;  /* 0x00000008ff087819 */ /* 0x100fe40000011617 */
[----:B------:R-:W-:Y:S02]  /*55f0*/  SHF.R.U32.HI R22, RZ, 0x10, R22 ;  /* 0x00000010ff167819 */ /* 0x000fe40000011616 */
[----:B------:R-:W-:Y:S02]  /*5600*/  SHF.R.U32.HI R23, RZ, 0x10, R23 ;  /* 0x00000010ff177819 */ /* 0x000fe40000011617 */
[----:B------:R-:W-:Y:S01]  /*5610*/  LOP3.LUT R20, R20, 0xff, RZ, 0xc0, !PT ;  /* 0x000000ff14147812 */ /* 0x000fe200078ec0ff */
[----:B------:R-:W0:Y:S01]  /*5620*/  I2F.F16 R26, R26 ;  /* 0x0000001a001a7306 */ /* 0x000e220000200c00 */
[----:B-1----:R-:W-:-:S02]  /*5630*/  LOP3.LUT R5, R21, 0xff, RZ, 0xc0, !PT ;  /* 0x000000ff15057812 */ /* 0x002fc400078ec0ff */
[----:B------:R-:W-:Y:S02]  /*5640*/  LOP3.LUT R6, R6, 0xff, RZ, 0xc0, !PT ;  /* 0x000000ff06067812 */ /* 0x000fe400078ec0ff */
[----:B---3--:R-:W-:Y:S02]  /*5650*/  LOP3.LUT R4, R22, 0xff, RZ, 0xc0, !PT ;  /* 0x000000ff16047812 */ /* 0x008fe400078ec0ff */
[----:B------:R-:W-:Y:S01]  /*5660*/  LOP3.LUT R8, R8, 0xff, RZ, 0xc0, !PT ;  /* 0x000000ff08087812 */ /* 0x000fe200078ec0ff */
[----:B------:R1:W3:Y:S01]  /*5670*/  I2F.F16 R21, R0 ;  /* 0x0000000000157306 */ /* 0x0002e20000200c00 */
[----:B------:R-:W-:Y:S02]  /*5680*/  IADD3 R20, PT, PT, R20, -0x80, RZ ;  /* 0xffffff8014147810 */ /* 0x000fe40007ffe0ff */
[----:B------:R-:W-:Y:S02]  /*5690*/  IADD3 R5, PT, PT, R5, -0x80, RZ ;  /* 0xffffff8005057810 */ /* 0x000fe40007ffe0ff */
[----:B------:R-:W-:-:S02]  /*56a0*/  IADD3 R6, PT, PT, R6, -0x80, RZ ;  /* 0xffffff8006067810 */ /* 0x000fc40007ffe0ff */
[----:B------:R-:W-:Y:S01]  /*56b0*/  IADD3 R4, PT, PT, R4, -0x80, RZ ;  /* 0xffffff8004047810 */ /* 0x000fe20007ffe0ff */
[----:B------:R-:W0:Y:S01]  /*56c0*/  I2F.F16 R24, R24 ;  /* 0x0000001800187306 */ /* 0x000e220000200c00 */
[----:B-1----:R-:W-:Y:S02]  /*56d0*/  LOP3.LUT R0, R23, 0xff, RZ, 0xc0, !PT ;  /* 0x000000ff17007812 */ /* 0x002fe400078ec0ff */
[----:B------:R-:W-:Y:S02]  /*56e0*/  IADD3 R8, PT, PT, R8, -0x80, RZ ;  /* 0xffffff8008087810 */ /* 0x000fe40007ffe0ff */
[----:B------:R-:W-:-:S03]  /*56f0*/  IADD3 R0, PT, PT, R0, -0x80, RZ ;  /* 0xffffff8000007810 */ /* 0x000fc60007ffe0ff */
[----:B------:R-:W1:Y:S08]  /*5700*/  I2F.F16 R19, R19 ;  /* 0x0000001300137306 */ /* 0x000e700000200c00 */
        /* <DEDUP_REMOVED lines=46> */
[----:B-1----:R-:W-:Y:S02]  /*59f0*/  HADD2.F32 R8, -RZ, R10.H0_H0 ;  /* 0x2000000aff087230 */ /* 0x002fe40000004100 */
[C---:B------:R-:W-:Y:S01]  /*5a00*/  FFMA.FTZ R6, R9.reuse, R50, R53 ;  /* 0x0000003209067223 */ /* 0x040fe20000010035 */
[----:B------:R-:W-:Y:S02]  /*5a10*/  HADD2.F32 R50, -RZ, R40.H0_H0 ;  /* 0x20000028ff327230 */ /* 0x000fe40000004100 */
[----:B------:R-:W-:Y:S01]  /*5a20*/  FFMA.FTZ R4, R4, R9, R55 ;  /* 0x0000000904047223 */ /* 0x000fe20000010037 */
[----:B------:R-:W-:Y:S01]  /*5a30*/  FFMA.FTZ R57, R9, R56, R57 ;  /* 0x0000003809397223 */ /* 0x000fe20000010039 */
[----:B------:R-:W-:-:S02]  /*5a40*/  HADD2.F32 R55, -RZ, R39.H0_H0 ;  /* 0x20000027ff377230 */ /* 0x000fc40000004100 */
[----:B------:R-:W-:Y:S02]  /*5a50*/  HADD2.F32 R9, -RZ, R41.H0_H0 ;  /* 0x20000029ff097230 */ /* 0x000fe40000004100 */
[C---:B------:R-:W-:Y:S01]  /*5a60*/  FFMA.FTZ R5, R8.reuse, R50, R5 ;  /* 0x0000003208057223 */ /* 0x040fe20000010005 */
[----:B------:R-:W-:Y:S02]  /*5a70*/  HADD2.F32 R54, -RZ, R7.H0_H0 ;  /* 0x20000007ff367230 */ /* 0x000fe40000004100 */
[C---:B------:R-:W-:Y:S01]  /*5a80*/  FFMA.FTZ R50, R8.reuse, R55, R6 ;  /* 0x0000003708327223 */ /* 0x040fe20000010006 */
        /* <DEDUP_REMOVED lines=45> */
.L_x_4804:
[----:B------:R-:W-:Y:S05]  /*5d60*/  @P1 BRA `(.L_x_4797) ;  /* 0x0000000400741947 */ /* 0x000fea0003800000 */
        /* <DEDUP_REMOVED lines=23> */
[--C-:B------:R-:W-:Y:S02]  /*5ee0*/  HADD2.F32 R11, -RZ, R5.reuse.H0_H0 ;  /* 0x20000005ff0b7230 */ /* 0x100fe40000004100 */
[----:B------:R-:W-:Y:S02]  /*5ef0*/  HADD2.F32 R10, -RZ, R5.H1_H1 ;  /* 0x30000005ff0a7230 */ /* 0x000fe40000004100 */
[----:B------:R-:W-:Y:S02]  /*5f00*/  HADD2.F32 R4, -RZ, R38.H0_H0 ;  /* 0x20000026ff047230 */ /* 0x000fe40000004100 */
[----:B------:R-:W-:-:S02]  /*5f10*/  HADD2.F32 R5, -RZ, R35.H0_H0 ;  /* 0x20000023ff057230 */ /* 0x000fc40000004100 */
[-C--:B------:R-:W-:Y:S01]  /*5f20*/  FFMA.FTZ R35, R0, R53.reuse, RZ ;  /* 0x0000003500237223 */ /* 0x080fe200000100ff */
[-C--:B------:R-:W-:Y:S02]  /*5f30*/  FFMA.FTZ R45, R4, R53.reuse, RZ ;  /* 0x00000035042d7223 */ /* 0x080fe400000100ff */
[-C--:B------:R-:W-:Y:S01]  /*5f40*/  FFMA.FTZ R5, R5, R53.reuse, RZ ;  /* 0x0000003505057223 */ /* 0x080fe200000100ff */
[----:B------:R-:W-:Y:S01]  /*5f50*/  FFMA.FTZ R53, R6, R53, RZ ;  /* 0x0000003506357223 */ /* 0x000fe200000100ff */
[----:B------:R-:W-:Y:S02]  /*5f60*/  HADD2.F32 R6, -RZ, R37.H0_H0 ;  /* 0x20000025ff067230 */ /* 0x000fe40000004100 */
[-C--:B------:R-:W-:Y:S01]  /*5f70*/  FFMA.FTZ R0, R44, R50.reuse, R35 ;  /* 0x000000322c007223 */ /* 0x080fe20000010023 */
        /* <DEDUP_REMOVED lines=60> */
.L_x_4797:
[----:B0-----:R-:W0:Y:S01]  /*6340*/  S2R R7, SR_TID.X ;  /* 0x0000000000077919 */ /* 0x001e220000002100 */
[----:B------:R-:W1:Y:S01]  /*6350*/  LDC.64 R4, c[0x0][0x3a0] ;  /* 0x0000e800ff047b82 */ /* 0x000e620000000a00 */
[----:B------:R-:W-:Y:S01]  /*6360*/  SHF.L.U32 R18, R18, 0x1, RZ ;  /* 0x0000000112127819 */ /* 0x000fe200000006ff */
[----:B------:R-:W2:Y:S01]  /*6370*/  LDCU UR4, c[0x0][0x3a8] ;  /* 0x00007500ff0477ac */ /* 0x000ea20008000800 */
[----:B0-----:R-:W-:-:S04]  /*6380*/  LEA R0, R16, R7, 0x5 ;  /* 0x0000000710007211 */ /* 0x001fc800078e28ff */
[----:B------:R-:W-:-:S05]  /*6390*/  SHF.L.U32 R0, R0, 0x2, RZ ;  /* 0x0000000200007819 */ /* 0x000fca00000006ff */
[----:B------:R-:W-:-:S04]  /*63a0*/  IMAD R7, R18, R17, R0 ;  /* 0x0000001112077224 */ /* 0x000fc800078e0200 */
[----:B-1----:R-:W-:-:S05]  /*63b0*/  IMAD.WIDE R4, R7, 0x2, R4 ;  /* 0x0000000207047825 */ /* 0x002fca00078e0204 */
[----:B------:R0:W-:Y:S01]  /*63c0*/  ATOM.E.ADD.F16x2.RN.STRONG.GPU P1, RZ, desc[UR6][R4.64], R51 ;  /* 0x8000003304ff79a2 */ /* 0x0001e2000c12e106 */
[----:B--2---:R-:W-:Y:S01]  /*63d0*/  IADD3 R18, PT, PT, -R18, UR4, RZ ;  /* 0x0000000412127c10 */ /* 0x004fe2000fffe1ff */
[----:B------:R-:W-:Y:S03]  /*63e0*/  BSSY.RECONVERGENT B0, `(.L_x_4805) ;  /* 0x000000f000007945 */ /* 0x000fe60003800200 */
[----:B------:R-:W-:Y:S01]  /*63f0*/  ISETP.NE.AND P0, PT, R18, 0x1, PT ;  /* 0x000000011200780c */ /* 0x000fe20003f05270 */
[----:B0-----:R-:W-:-:S12]  /*6400*/  @P1 BRA `(.L_x_4806) ;  /* 0x0000000000301947 */ /* 0x001fd80003800000 */
[----:B------:R-:W0:Y:S02]  /*6410*/  QSPC.E.S P1, RZ, [R4] ;  /* 0x0000000004ff73aa */ /* 0x000e240000020500 */
[----:B0-----:R-:W-:Y:S05]  /*6420*/  @!P1 BRA `(.L_x_4807) ;  /* 0x00000000001c9947 */ /* 0x001fea0003800000 */
[----:B------:R-:W-:-:S04]  /*6430*/  MOV R6, R4 ;  /* 0x0000000400067202 */ /* 0x000fc80000000f00 */
[----:B------:R-:W-:-:S07]  /*6440*/  MOV R6, R6 ;  /* 0x0000000600067202 */ /* 0x000fce0000000f00 */
.L_x_4808:
[----:B------:R-:W0:Y:S02]  /*6450*/  LDS R8, [R6] ;  /* 0x0000000006087984 */ /* 0x000e240000000800 */
[----:B0-----:R-:W-:-:S05]  /*6460*/  HFMA2 R9, R8, 1, 1, R51 ;  /* 0x3c003c0008097831 */ /* 0x001fca0000000033 */
[----:B------:R-:W0:Y:S02]  /*6470*/  ATOMS.CAST.SPIN P1, [R6], R8, R9 ;  /* 0x000000080600758d */ /* 0x000e240001820009 */
[----:B0-----:R-:W-:Y:S05]  /*6480*/  @!P1 BRA `(.L_x_4808) ;  /* 0xfffffffc00f09947 */ /* 0x001fea000383ffff */
[----:B------:R-:W-:Y:S05]  /*6490*/  BRA `(.L_x_4806) ;  /* 0x00000000000c7947 */ /* 0x000fea0003800000 */
.L_x_4807:
[----:B------:R-:W2:Y:S02]  /*64a0*/  LD.E R0, desc[UR6][R4.64] ;  /* 0x0000000604007980 */ /* 0x000ea4000c101900 */
[----:B--2---:R-:W-:-:S05]  /*64b0*/  IADD3 R7, PT, PT, R51, R0, RZ ;  /* 0x0000000033077210 */ /* 0x004fca0007ffe0ff */
[----:B------:R0:W-:Y:S02]  /*64c0*/  ST.E desc[UR6][R4.64], R7 ;  /* 0x0000000704007985 */ /* 0x0001e4000c101906 */
.L_x_4806:
[----:B------:R-:W-:Y:S05]  /*64d0*/  BSYNC.RECONVERGENT B0 ;  /* 0x0000000000007941 */ /* 0x000fea0003800200 */
.L_x_4805:
[----:B------:R1:W-:Y:S01]  /*64e0*/  ATOM.E.ADD.F16x2.RN.STRONG.GPU P1, RZ, desc[UR6][R4.64+0x4], R52 ;  /* 0x8000043404ff79a2 */ /* 0x0003e2000c12e106 */
[----:B------:R-:W-:Y:S04]  /*64f0*/  BSSY.RECONVERGENT B0, `(.L_x_4809) ;  /* 0x000000e000007945 */ /* 0x000fe80003800200 */
[----:B-1----:R-:W-:Y:S05]  /*6500*/  @P1 BRA `(.L_x_4810) ;  /* 0x0000000000301947 */ /* 0x002fea0003800000 */
[----:B------:R-:W1:Y:S02]  /*6510*/  QSPC.E.S P1, RZ, [R4+0x4] ;  /* 0x0000040004ff73aa */ /* 0x000e640000020500 */
[----:B-1----:R-:W-:Y:S05]  /*6520*/  @!P1 BRA `(.L_x_4811) ;  /* 0x00000000001c9947 */ /* 0x002fea0003800000 */
[----:B------:R-:W-:-:S04]  /*6530*/  MOV R6, R4 ;  /* 0x0000000400067202 */ /* 0x000fc80000000f00 */
[----:B------:R-:W-:-:S07]  /*6540*/  MOV R6, R6 ;  /* 0x0000000600067202 */ /* 0x000fce0000000f00 */
.L_x_4812:
[----:B------:R-:W1:Y:S02]  /*6550*/  LDS R8, [R6+0x4] ;  /* 0x0000040006087984 */ /* 0x000e640000000800 */
[----:B-1----:R-:W-:-:S05]  /*6560*/  HADD2 R9, R8, R52 ;  /* 0x0000003408097230 */ /* 0x002fca0000000000 */
[----:B------:R-:W1:Y:S02]  /*6570*/  ATOMS.CAST.SPIN P1, [R6+0x4], R8, R9 ;  /* 0x000004080600758d */ /* 0x000e640001820009 */
[----:B-1----:R-:W-:Y:S05]  /*6580*/  @!P1 BRA `(.L_x_4812) ;  /* 0xfffffffc00f09947 */ /* 0x002fea000383ffff */
[----:B------:R-:W-:Y:S05]  /*6590*/  BRA `(.L_x_4810) ;  /* 0x00000000000c7947 */ /* 0x000fea0003800000 */
.L_x_4811:
[----:B------:R-:W0:Y:S02]  /*65a0*/  LD.E R0, desc[UR6][R4.64+0x4] ;  /* 0x0000040604007980 */ /* 0x000e24000c101900 */
[----:B0-----:R-:W-:-:S05]  /*65b0*/  IADD3 R7, PT, PT, R52, R0, RZ ;  /* 0x0000000034077210 */ /* 0x001fca0007ffe0ff */
[----:B------:R1:W-:Y:S02]  /*65c0*/  ST.E desc[UR6][R4.64+0x4], R7 ;  /* 0x0000040704007985 */ /* 0x0003e4000c101906 */
.L_x_4810:
[----:B------:R-:W-:Y:S05]  /*65d0*/  BSYNC.RECONVERGENT B0 ;  /* 0x0000000000007941 */ /* 0x000fea0003800200 */
.L_x_4809:
        /* <DEDUP_REMOVED lines=9> */
.L_x_4816:
[----:B------:R-:W0:Y:S02]  /*6670*/  LDS R8, [R6] ;  /* 0x0000000006087984 */ /* 0x000e240000000800 */
[----:B0-----:R-:W-:-:S05]  /*6680*/  HFMA2 R9, R8, 1, 1, R2 ;  /* 0x3c003c0008097831 */ /* 0x001fca0000000002 */
[----:B------:R-:W0:Y:S02]  /*6690*/  ATOMS.CAST.SPIN P0, [R6], R8, R9 ;  /* 0x000000080600758d */ /* 0x000e240001800009 */
[----:B0-----:R-:W-:Y:S05]  /*66a0*/  @!P0 BRA `(.L_x_4816) ;  /* 0xfffffffc00f08947 */ /* 0x001fea000383ffff */
[----:B------:R-:W-:Y:S05]  /*66b0*/  BRA `(.L_x_4814) ;  /* 0x00000000000c7947 */ /* 0x000fea0003800000 */
.L_x_4815:
[----:B------:R-:W2:Y:S02]  /*66c0*/  LD.E R0, desc[UR6][R4.64] ;  /* 0x0000000604007980 */ /* 0x000ea4000c101900 */
[----:B--2---:R-:W-:-:S05]  /*66d0*/  IADD3 R7, PT, PT, R2, R0, RZ ;  /* 0x0000000002077210 */ /* 0x004fca0007ffe0ff */
[----:B------:R0:W-:Y:S02]  /*66e0*/  ST.E desc[UR6][R4.64], R7 ;  /* 0x0000000704007985 */ /* 0x0001e4000c101906 */
.L_x_4814:
[----:B------:R-:W-:Y:S05]  /*66f0*/  BSYNC.RECONVERGENT B0 ;  /* 0x0000000000007941 */ /* 0x000fea0003800200 */
.L_x_4813:
[----:B------:R1:W-:Y:S02]  /*6700*/  ATOM.E.ADD.F16x2.RN.STRONG.GPU P0, RZ, desc[UR6][R4.64+0x4], R3 ;  /* 0x8000040304ff79a2 */ /* 0x0003e4000c10e106 */
[----:B-1----:R-:W-:Y:S05]  /*6710*/  @P0 EXIT ;  /* 0x000000000000094d */ /* 0x002fea0003800000 */
[----:B------:R-:W1:Y:S02]  /*6720*/  QSPC.E.S P0, RZ, [R4+0x4] ;  /* 0x0000040004ff73aa */ /* 0x000e640000000500 */
[----:B-1----:R-:W-:Y:S05]  /*6730*/  @!P0 BRA `(.L_x_4817) ;  /* 0x00000000001c8947 */ /* 0x002fea0003800000 */
[----:B0-----:R-:W-:Y:S02]  /*6740*/  MOV R4, R4 ;  /* 0x0000000400047202 */ /* 0x001fe40000000f00 */
[----:B------:R-:W-:-:S07]  /*6750*/  MOV R5, R3 ;  /* 0x0000000300057202 */ /* 0x000fce0000000f00 */
.L_x_4818:
[----:B------:R-:W0:Y:S02]  /*6760*/  LDS R2, [R4+0x4] ;  /* 0x0000040004027984 */ /* 0x000e240000000800 */
[----:B0-----:R-:W-:-:S05]  /*6770*/  HADD2 R3, R2, R5 ;  /* 0x0000000502037230 */ /* 0x001fca0000000000 */
[----:B------:R-:W0:Y:S02]  /*6780*/  ATOMS.CAST.SPIN P0, [R4+0x4], R2, R3 ;  /* 0x000004020400758d */ /* 0x000e240001800003 */
[----:B0-----:R-:W-:Y:S05]  /*6790*/  @!P0 BRA `(.L_x_4818) ;  /* 0xfffffffc00f08947 */ /* 0x001fea000383ffff */
[----:B------:R-:W-:Y:S05]  /*67a0*/  EXIT ;  /* 0x000000000000794d */ /* 0x000fea0003800000 */
.L_x_4817:
[----:B------:R-:W2:Y:S02]  /*67b0*/  LD.E R0, desc[UR6][R4.64+0x4] ;  /* 0x0000040604007980 */ /* 0x000ea4000c101900 */
[----:B--2---:R-:W-:-:S05]  /*67c0*/  IADD3 R3, PT, PT, R3, R0, RZ ;  /* 0x0000000003037210 */ /* 0x004fca0007ffe0ff */
[----:B------:R-:W-:Y:S01]  /*67d0*/  ST.E desc[UR6][R4.64+0x4], R3 ;  /* 0x0000040304007985 */ /* 0x000fe2000c101906 */
[----:B------:R-:W-:Y:S05]  /*67e0*/  EXIT ;  /* 0x000000000000794d */ /* 0x000fea0003800000 */
.L_x_4819:
        /* <DEDUP_REMOVED lines=9> */
.L_x_5350:


//--------------------- .text._Z23gemm_half_q_half_kernelILi1ELi190ELb1ELb0ELi64EEvPK6__halfPKjS4_S2_PS0_iiiiPKtS7_iiiiiibS2_i --------------------------
	.section	.text._Z23gemm_half_q_half_kernelILi1ELi190ELb1ELb0ELi64EEvPK6__halfPKjS4_S2_PS0_iiiiPKtS7_iiiiiibS2_i,"ax",@progbits
	.align	128
        .global         _Z23gemm_half_q_half_kernelILi1ELi190ELb1ELb0ELi64EEvPK6__halfPKjS4_S2_PS0_iiiiPKtS7_iiiiiibS2_i
        .type           _Z23gemm_half_q_half_kernelILi1ELi190ELb1ELb0ELi64EEvPK6__halfPKjS4_S2_PS0_iiiiPKtS7_iiiiiibS2_i,@function
        .size           _Z23gemm_half_q_half_kernelILi1ELi190ELb1ELb0ELi64EEvPK6__halfPKjS4_S2_PS0_iiiiPKtS7_iiiiiibS2_i,(.L_x_5351 - _Z23gemm_half_q_half_kernelILi1ELi190ELb1ELb0ELi64EEvPK6__halfPKjS4_S2_PS0_iiiiPKtS7_iiiiiibS2_i)
        .other          _Z23gemm_half_q_half_kernelILi1ELi190ELb1ELb0ELi64EEvPK6__halfPKjS4_S2_PS0_iiiiPKtS7_iiiiiibS2_i,@"STO_CUDA_ENTRY STV_DEFAULT"
_Z23gemm_half_q_half_kernelILi1ELi190ELb1ELb0ELi64EEvPK6__halfPKjS4_S2_PS0_iiiiPKtS7_iiiiiibS2_i:
.text._Z23gemm_half_q_half_kernelILi1ELi190ELb1ELb0ELi64EEvPK6__halfPKjS4_S2_PS0_iiiiPKtS7_iiiiiibS2_i:
[----:B------:R-:W0:Y:S08]  /*0000*/  LDC R1, c[0x0][0x37c] ;  /* 0x0000df00ff017b82 */ /* 0x000e300000000800 */
[----:B------:R-:W1:Y:S01]  /*0010*/  S2UR UR8, SR_CTAID.Y ;  /* 0x00000000000879c3 */ /* 0x000e620000002600 */
[----:B0-----:R-:W-:-:S07]  /*0020*/  IADD3 R1, PT, PT, R1, -0x10, RZ ;  /* 0xfffffff001017810 */ /* 0x001fce0007ffe0ff */
[----:B------:R-:W1:Y:S02]  /*0030*/  LDC R0, c[0x0][0x3a8] ;  /* 0x0000ea00ff007b82 */ /* 0x000e640000000800 */
[----:B-1----:R-:W-:Y:S02]  /*0040*/  ISETP.LE.AND P0, PT, R0, UR8, PT ;  /* 0x0000000800007c0c */ /* 0x002fe4000bf03270 */
[----:B------:R-:W0:Y:S11]  /*0050*/  S2R R0, SR_CTAID.X ;  /* 0x0000000000007919 */ /* 0x000e360000002500 */
[----:B------:R-:W-:Y:S05]  /*0060*/  @P0 EXIT ;  /* 0x000000000000094d */ /* 0x000fea0003800000 */
[----:B------:R-:W1:Y:S01]  /*0070*/  LDC.64 R2, c[0x0][0x3e8] ;  /* 0x0000fa00ff027b82 */ /* 0x000e620000000a00 */
[----:B------:R-:W1:Y:S02]  /*0080*/  LDCU.64 UR6, c[0x0][0x358] ;  /* 0x00006b00ff0677ac */ /* 0x000e640008000a00 */
[----:B-1----:R-:W2:Y:S01]  /*0090*/  LDG.E.U16 R2, desc[UR6][R2.64] ;  /* 0x0000000602027981 */ /* 0x002ea2000c1e1500 */
[----:B------:R-:W1:Y:S01]  /*00a0*/  S2R R15, SR_TID.X ;  /* 0x00000000000f7919 */ /* 0x000e620000002100 */
[----:B--2---:R-:W-:-:S13]  /*00b0*/  ISETP.NE.AND P0, PT, R2, RZ, PT ;  /* 0x000000ff0200720c */ /* 0x004fda0003f05270 */
[----:B-1----:R-:W-:Y:S05]  /*00c0*/  @!P0 EXIT ;  /* 0x000000000000894d */ /* 0x002fea0003800000 */
[----:B------:R-:W1:Y:S01]  /*00d0*/  S2R R5, SR_CTAID.Z ;  /* 0x0000000000057919 */ /* 0x000e620000002700 */
[----:B------:R-:W2:Y:S01]  /*00e0*/  LDC R3, c[0x0][0x3b0] ;  /* 0x0000ec00ff037b82 */ /* 0x000ea20000000800 */
[----:B------:R-:W3:Y:S01]  /*00f0*/  LDCU UR12, c[0x0][0x3ac] ;  /* 0x00007580ff0c77ac */ /* 0x000ee20008000800 */
[----:B0-----:R-:W-:Y:S01]  /*0100*/  LEA R0, R0, R15, 0x6 ;  /* 0x0000000f00007211 */ /* 0x001fe200078e30ff */
[----:B------:R-:W-:Y:S03]  /*0110*/  BSSY.RECONVERGENT B0, `(.L_x_4820) ;  /* 0x000001b000007945 */ /* 0x000fe60003800200 */
[----:B------:R-:W-:Y:S01]  /*0120*/  SHF.L.U32 R35, R0, 0x2, RZ ;  /* 0x0000000200237819 */ /* 0x000fe200000006ff */
[----:B---3--:R-:W-:-:S05]  /*0130*/  IMAD.U32 R38, RZ, RZ, UR12 ;  /* 0x0000000cff267e24 */ /* 0x008fca000f8e00ff */
[----:B------:R-:W-:Y:S01]  /*0140*/  ISETP.GE.AND P1, PT, R35, R38, PT ;  /* 0x000000262300720c */ /* 0x000fe20003f26270 */
[----:B-1----:R-:W-:-:S05]  /*0150*/  IMAD.SHL.U32 R36, R5, 0x40, RZ ;  /* 0x0000004005247824 */ /* 0x002fca00078e00ff */
[C---:B------:R-:W-:Y:S02]  /*0160*/  IADD3 R13, PT, PT, R36.reuse, R15, RZ ;  /* 0x0000000f240d7210 */ /* 0x040fe40007ffe0ff */
[----:B--2---:R-:W-:-:S04]  /*0170*/  VIADDMNMX R37, R36, 0x40, R3, PT ;  /* 0x0000004024257846 */ /* 0x004fc80003800103 */
[----:B------:R-:W-:-:S13]  /*0180*/  ISETP.GE.AND P0, PT, R13, R37, PT ;  /* 0x000000250d00720c */ /* 0x000fda0003f06270 */
[----:B------:R-:W-:Y:S05]  /*0190*/  @P0 BRA `(.L_x_4821) ;  /* 0x0000000000480947 */ /* 0x000fea0003800000 */
[----:B------:R-:W0:Y:S01]  /*01a0*/  LDCU.64 UR4, c[0x0][0x3c0] ;  /* 0x00007800ff0477ac */ /* 0x000e220008000a00 */
[----:B------:R-:W1:Y:S01]  /*01b0*/  LDC.64 R6, c[0x0][0x380] ;  /* 0x0000e000ff067b82 */ /* 0x000e620000000a00 */
[----:B0-----:R-:W-:-:S04]  /*01c0*/  ISETP.NE.U32.AND P0, PT, RZ, UR4, PT ;  /* 0x00000004ff007c0c */ /* 0x001fc8000bf05070 */
[----:B------:R-:W-:-:S13]  /*01d0*/  ISETP.NE.AND.EX P0, PT, RZ, UR5, PT, P0 ;  /* 0x00000005ff007c0c */ /* 0x000fda000bf05300 */
[----:B------:R-:W0:Y:S02]  /*01e0*/  @P0 LDC.64 R8, c[0x0][0x3c0] ;  /* 0x0000f000ff080b82 */ /* 0x000e240000000a00 */
[----:B0-----:R-:W-:-:S06]  /*01f0*/  @P0 IMAD.WIDE.U32 R8, R13, 0x2, R8 ;  /* 0x000000020d080825 */ /* 0x001fcc00078e0008 */
[----:B------:R-:W2:Y:S01]  /*0200*/  @P0 LDG.E.U16.CONSTANT R9, desc[UR6][R8.64] ;  /* 0x0000000608090981 */ /* 0x000ea2000c1e9500 */
[----:B------:R-:W-:-:S04]  /*0210*/  IMAD R11, R3, UR8, RZ ;  /* 0x00000008030b7c24 */ /* 0x000fc8000f8e02ff */
[----:B-1----:R-:W-:-:S04]  /*0220*/  IMAD.WIDE R6, R11, 0x2, R6 ;  /* 0x000000020b067825 */ /* 0x002fc800078e0206 */
[----:B--2---:R-:W-:-:S05]  /*0230*/  @P0 IMAD.WIDE.U32 R10, R9, 0x2, R6 ;  /* 0x00000002090a0825 */ /* 0x004fca00078e0006 */
[----:B------:R-:W2:Y:S01]  /*0240*/  @P0 LDG.E.U16.CONSTANT R0, desc[UR6][R10.64] ;  /* 0x000000060a000981 */ /* 0x000ea2000c1e9500 */
[----:B------:R-:W-:Y:S01]  /*0250*/  @!P0 IMAD.WIDE.U32 R6, R13, 0x2, R6 ;  /* 0x000000020d068825 */ /* 0x000fe200078e0006 */
[----:B------:R-:W0:Y:S01]  /*0260*/  S2UR UR5, SR_CgaCtaId ;  /* 0x00000000000579c3 */ /* 0x000e220000008800 */
[----:B------:R-:W-:-:S03]  /*0270*/  UMOV UR4, 0x400 ;  /* 0x0000040000047882 */ /* 0x000fc60000000000 */
[----:B------:R-:W2:Y:S01]  /*0280*/  @!P0 LDG.E.U16.CONSTANT R0, desc[UR6][R6.64] ;  /* 0x0000000606008981 */ /* 0x000ea2000c1e9500 */
[----:B0-----:R-:W-:-:S06]  /*0290*/  ULEA UR4, UR5, UR4, 0x18 ;  /* 0x0000000405047291 */ /* 0x001fcc000f8ec0ff */
[----:B------:R-:W-:-:S05]  /*02a0*/  LEA R9, R15, UR4, 0x1 ;  /* 0x000000040f097c11 */ /* 0x000fca000f8e08ff */
[----:B--2---:R0:W-:Y:S02]  /*02b0*/  STS.U16 [R9], R0 ;  /* 0x0000000009007388 */ /* 0x0041e40000000400 */
.L_x_4821:
[----:B------:R-:W-:Y:S05]  /*02c0*/  BSYNC.RECONVERGENT B0 ;  /* 0x0000000000007941 */ /* 0x000fea0003800200 */
.L_x_4820:
[----:B------:R-:W-:Y:S05]  /*02d0*/  @P1 EXIT ;  /* 0x000000000000194d */ /* 0x000fea0003800000 */
[----:B------:R-:W1:Y:S01]  /*02e0*/  LDC.64 R40, c[0x0][0x3b8] ;  /* 0x0000ee00ff287b82 */ /* 0x000e620000000a00 */
[----:B------:R-:W-:Y:S01]  /*02f0*/  SHF.L.U32 R11, R5, 0x7, RZ ;  /* 0x00000007050b7819 */ /* 0x000fe200000006ff */
[----:B------:R-:W2:Y:S04]  /*0300*/  LDCU.U8 UR4, c[0x0][0x3e0] ;  /* 0x00007c00ff0477ac */ /* 0x000ea80008000000 */
[----:B-1----:R-:W-:-:S05]  /*0310*/  IMAD.WIDE.U32 R10, R11, 0x2, R40 ;  /* 0x000000020b0a7825 */ /* 0x002fca00078e0028 */
[----:B------:R1:W5:Y:S01]  /*0320*/  LDG.E.U16.CONSTANT R7, desc[UR6][R10.64+0x2] ;  /* 0x000002060a077981 */ /* 0x000362000c1e9500 */
[----:B--2---:R-:W-:Y:S01]  /*0330*/  UPRMT UR4, UR4, 0x8880, URZ ;  /* 0x0000888004047896 */ /* 0x004fe200080000ff */
[----:B------:R-:W-:-:S05]  /*0340*/  ISETP.GE.AND P1, PT, R36, R3, PT ;  /* 0x000000032400720c */ /* 0x000fca0003f26270 */
[----:B------:R-:W-:-:S04]  /*0350*/  ISETP.NE.AND P0, PT, RZ, UR4, PT ;  /* 0x00000004ff007c0c */ /* 0x000fc8000bf05270 */
[----:B------:R-:W-:-:S13]  /*0360*/  ISETP.NE.OR P0, PT, R5, RZ, !P0 ;  /* 0x000000ff0500720c */ /* 0x000fda0004705670 */
[----:B0-----:R-:W0:Y:S01]  /*0370*/  @!P0 LDC.64 R8, c[0x0][0x3a0] ;  /* 0x0000e800ff088b82 */ /* 0x001e220000000a00 */
[----:B------:R-:W-:-:S04]  /*0380*/  @!P0 IMAD R13, R38, UR8, R35 ;  /* 0x00000008260d8c24 */ /* 0x000fc8000f8e0223 */
[----:B0-----:R-:W-:-:S05]  /*0390*/  @!P0 IMAD.WIDE R8, R13, 0x2, R8 ;  /* 0x000000020d088825 */ /* 0x001fca00078e0208 */
[----:B------:R1:W-:Y:S01]  /*03a0*/  @!P0 STG.E.64 desc[UR6][R8.64], RZ ;  /* 0x000000ff08008986 */ /* 0x0003e2000c101b06 */
[----:B------:R-:W-:Y:S06]  /*03b0*/  BAR.SYNC.DEFER_BLOCKING 0x0 ;  /* 0x0000000000007b1d */ /* 0x000fec0000010000 */
[----:B------:R-:W-:Y:S05]  /*03c0*/  @P1 BRA `(.L_x_4822) ;  /* 0x0000000000d01947 */ /* 0x000fea0003800000 */
[----:B------:R0:W5:Y:S01]  /*03d0*/  LDG.E.U16.CONSTANT R0, desc[UR6][R10.64] ;  /* 0x000000060a007981 */ /* 0x000162000c1e9500 */
[----:B------:R-:W-:Y:S02]  /*03e0*/  SHF.R.S32.HI R2, RZ, 0x1f, R35 ;  /* 0x0000001fff027819 */ /* 0x000fe40000011423 */
[----:B------:R-:W-:Y:S02]  /*03f0*/  SHF.L.U32 R6, R15, 0x4, RZ ;  /* 0x000000040f067819 */ /* 0x000fe400000006ff */
[----:B-1----:R-:W-:Y:S01]  /*0400*/  LEA.HI R8, R2, R35, RZ, 0x3 ;  /* 0x0000002302087211 */ /* 0x002fe200078f18ff */
[----:B------:R-:W-:Y:S01]  /*0410*/  IMAD.MOV.U32 R2, RZ, RZ, RZ ;  /* 0x000000ffff027224 */ /* 0x000fe200078e00ff */
[----:B------:R-:W-:Y:S02]  /*0420*/  MOV R4, R36 ;  /* 0x0000002400047202 */ /* 0x000fe40000000f00 */
[----:B------:R-:W-:Y:S02]  /*0430*/  LOP3.LUT R6, R6, 0x10, RZ, 0xc0, !PT ;  /* 0x0000001006067812 */ /* 0x000fe400078ec0ff */
[----:B0-----:R-:W-:-:S07]  /*0440*/  SHF.R.S32.HI R8, RZ, 0x3, R8 ;  /* 0x00000003ff087819 */ /* 0x001fce0000011408 */
.L_x_4823:
        /* <DEDUP_REMOVED lines=9> */
[----:B------:R-:W-:-:S04]  /*04e0*/  IMAD.SHL.U32 R15, R4, 0x2, RZ ;  /* 0x00000002040f7824 */ /* 0x000fc800078e00ff */
[----:B------:R-:W-:-:S06]  /*04f0*/  IMAD.WIDE.U32 R14, R15, 0x2, R40 ;  /* 0x000000020f0e7825 */ /* 0x000fcc00078e0028 */
        /* <DEDUP_REMOVED lines=30> */
[----:B------:R-:W-:Y:S01]  /*06e0*/  ISETP.GE.AND P0, PT, R4, R37, PT ;  /* 0x000000250400720c */ /* 0x000fe20003f06270 */
[----:B------:R-:W-:-:S12]  /*06f0*/  VIADD R2, R2, 0x1 ;  /* 0x0000000102027836 */ /* 0x000fd80000000000 */
[----:B0-----:R-:W-:Y:S05]  /*0700*/  @!P0 BRA `(.L_x_4823) ;  /* 0xfffffffc00508947 */ /* 0x001fea000383ffff */
.L_x_4822:
[----:B-1----:R0:W5:Y:S01]  /*0710*/  LDL.64 R8, [R1] ;  /* 0x0000000001087983 */ /* 0x0021620000100a00 */
[----:B------:R-:W1:Y:S01]  /*0720*/  LDCU UR9, c[0x0][0x3c8] ;  /* 0x00007900ff0977ac */ /* 0x000e620008000800 */
[----:B------:R-:W-:Y:S01]  /*0730*/  HFMA2 R0, -RZ, RZ, 0, 0 ;  /* 0x00000000ff007431 */ /* 0x000fe200000001ff */
[----:B-1----:R-:W-:-:S13]  /*0740*/  ISETP.GT.AND P0, PT, R36, UR9, PT ;  /* 0x0000000924007c0c */ /* 0x002fda000bf04270 */
[----:B0-----:R-:W-:Y:S05]  /*0750*/  @!P0 BRA `(.L_x_4824) ;  /* 0x00000000001c8947 */ /* 0x001fea0003800000 */
[----:B------:R-:W0:Y:S02]  /*0760*/  LDC R11, c[0x0][0x3cc] ;  /* 0x0000f300ff0b7b82 */ /* 0x000e240000000800 */
[----:B0-----:R-:W-:-:S04]  /*0770*/  VIMNMX R0, PT, PT, R36, R11, PT ;  /* 0x0000000b24007248 */ /* 0x001fc80003fe0100 */
[----:B------:R-:W-:-:S04]  /*0780*/  IADD3 R0, PT, PT, R0, -UR9, RZ ;  /* 0x8000000900007c10 */ /* 0x000fc8000fffe0ff */
[----:B------:R-:W-:-:S04]  /*0790*/  SHF.R.S32.HI R11, RZ, 0x1f, R0 ;  /* 0x0000001fff0b7819 */ /* 0x000fc80000011400 */
[----:B------:R-:W-:-:S04]  /*07a0*/  LEA.HI R11, R11, R0, RZ, 0x5 ;  /* 0x000000000b0b7211 */ /* 0x000fc800078f28ff */
[----:B------:R-:W-:-:S05]  /*07b0*/  SHF.R.S32.HI R11, RZ, 0x5, R11 ;  /* 0x00000005ff0b7819 */ /* 0x000fca000001140b */
[----:B------:R-:W-:-:S07]  /*07c0*/  IMAD R0, R11, 0x6, RZ ;  /* 0x000000060b007824 */ /* 0x000fce00078e02ff */
.L_x_4824:
[----:B------:R-:W0:Y:S01]  /*07d0*/  LDCU UR13, c[0x0][0x3cc] ;  /* 0x00007980ff0d77ac */ /* 0x000e220008000800 */
[----:B------:R-:W-:Y:S01]  /*07e0*/  IMAD.MOV.U32 R2, RZ, RZ, RZ ;  /* 0x000000ffff027224 */ /* 0x000fe200078e00ff */
[----:B0-----:R-:W-:-:S13]  /*07f0*/  ISETP.GT.AND P0, PT, R36, UR13, PT ;  /* 0x0000000d24007c0c */ /* 0x001fda000bf04270 */
        /* <DEDUP_REMOVED lines=8> */
.L_x_4825:
[----:B------:R-:W0:Y:S01]  /*0880*/  LDCU UR14, c[0x0][0x3d0] ;  /* 0x00007a00ff0e77ac */ /* 0x000e220008000800 */
[----:B------:R-:W-:Y:S02]  /*0890*/  MOV R11, RZ ;  /* 0x000000ff000b7202 */ /* 0x000fe40000000f00 */
[----:B0-----:R-:W-:-:S13]  /*08a0*/  ISETP.GT.AND P0, PT, R36, UR14, PT ;  /* 0x0000000e24007c0c */ /* 0x001fda000bf04270 */
        /* <DEDUP_REMOVED lines=8> */
.L_x_4826:
[----:B------:R-:W0:Y:S01]  /*0930*/  LDCU UR15, c[0x0][0x3d4] ;  /* 0x00007a80ff0f77ac */ /* 0x000e220008000800 */
[----:B------:R-:W-:Y:S01]  /*0940*/  HFMA2 R4, -RZ, RZ, 0, 0 ;  /* 0x00000000ff047431 */ /* 0x000fe200000001ff */
[----:B0-----:R-:W-:-:S13]  /*0950*/  ISETP.GT.AND P0, PT, R36, UR15, PT ;  /* 0x0000000f24007c0c */ /* 0x001fda000bf04270 */
        /* <DEDUP_REMOVED lines=8> */
.L_x_4827:
[----:B------:R-:W0:Y:S01]  /*09e0*/  LDCU UR16, c[0x0][0x3d8] ;  /* 0x00007b00ff1077ac */ /* 0x000e220008000800 */
[----:B------:R-:W-:Y:S02]  /*09f0*/  MOV R13, RZ ;  /* 0x000000ff000d7202 */ /* 0x000fe40000000f00 */
        /* <DEDUP_REMOVED lines=9> */
.L_x_4828:
[----:B------:R-:W-:Y:S01]  /*0a90*/  VIMNMX R6, PT, PT, R36, UR9, PT ;  /* 0x0000000924067c48 */ /* 0x000fe2000bfe0100 */
[----:B------:R-:W0:Y:S01]  /*0aa0*/  S2UR UR5, SR_CgaCtaId ;  /* 0x00000000000579c3 */ /* 0x000e220000008800 */
[----:B------:R-:W1:Y:S01]  /*0ab0*/  LDCU.64 UR10, c[0x0][0x388] ;  /* 0x00007100ff0a77ac */ /* 0x000e620008000a00 */
[----:B------:R-:W-:Y:S02]  /*0ac0*/  VIMNMX R3, PT, PT, R3, UR9, PT ;  /* 0x0000000903037c48 */ /* 0x000fe4000bfe0100 */
[----:B------:R-:W-:Y:S01]  /*0ad0*/  SHF.R.S32.HI R15, RZ, 0x1f, R6 ;  /* 0x0000001fff0f7819 */ /* 0x000fe20000011406 */
[----:B------:R-:W-:Y:S01]  /*0ae0*/  UMOV UR4, 0x400 ;  /* 0x0000040000047882 */ /* 0x000fe20000000000 */
[----:B-----5:R-:W-:Y:S02]  /*0af0*/  PRMT R34, R9, 0x7610, R9 ;  /* 0x0000761009227816 */ /* 0x020fe40000000009 */
[----:B------:R-:W-:Y:S02]  /*0b00*/  LEA.HI R15, R15, R6, RZ, 0x5 ;  /* 0x000000060f0f7211 */ /* 0x000fe400078f28ff */
[----:B------:R-:W-:-:S02]  /*0b10*/  PRMT R33, RZ, 0x5410, RZ ;  /* 0x00005410ff217816 */ /* 0x000fc400000000ff */
[----:B------:R-:W-:Y:S02]  /*0b20*/  SHF.R.S32.HI R15, RZ, 0x5, R15 ;  /* 0x00000005ff0f7819 */ /* 0x000fe4000001140f */
[----:B------:R-:W-:Y:S02]  /*0b30*/  PRMT R32, RZ, 0x5410, RZ ;  /* 0x00005410ff207816 */ /* 0x000fe400000000ff */
[----:B------:R-:W-:-:S04]  /*0b40*/  LEA R0, R15, R0, 0x3 ;  /* 0x000000000f007211 */ /* 0x000fc800078e18ff */
[----:B------:R-:W-:Y:S02]  /*0b50*/  IADD3 R0, PT, PT, R11, R0, R2 ;  /* 0x000000000b007210 */ /* 0x000fe40007ffe002 */
[----:B------:R-:W-:Y:S02]  /*0b60*/  SHF.R.S32.HI R11, RZ, 0x1f, R35 ;  /* 0x0000001fff0b7819 */ /* 0x000fe40000011423 */
[----:B------:R-:W-:Y:S01]  /*0b70*/  IADD3 R13, PT, PT, R13, R0, R4 ;  /* 0x000000000d0d7210 */ /* 0x000fe20007ffe004 */
[----:B0-----:R-:W-:-:S04]  /*0b80*/  ULEA UR4, UR5, UR4, 0x18 ;  /* 0x0000000405047291 */ /* 0x001fc8000f8ec0ff */
[----:B------:R-:W-:-:S05]  /*0b90*/  IMAD R0, R13, R38, RZ ;  /* 0x000000260d007224 */ /* 0x000fca00078e02ff */
[----:B------:R-:W-:-:S04]  /*0ba0*/  IADD3 R2, P0, PT, R35, R0, RZ ;  /* 0x0000000023027210 */ /* 0x000fc80007f1e0ff */
[----:B------:R-:W-:Y:S02]  /*0bb0*/  LEA.HI.X.SX32 R11, R0, R11, 0x1, P0 ;  /* 0x0000000b000b7211 */ /* 0x000fe400000f0eff */
[----:B------:R-:W-:Y:S02]  /*0bc0*/  ISETP.GT.AND P0, PT, R3, R36, PT ;  /* 0x000000240300720c */ /* 0x000fe40003f04270 */
[C---:B------:R-:W-:Y:S02]  /*0bd0*/  SHF.L.U32 R3, R2.reuse, 0x2, RZ ;  /* 0x0000000202037819 */ /* 0x040fe400000006ff */
[----:B------:R-:W-:Y:S01]  /*0be0*/  SHF.L.U64.HI R11, R2, 0x2, R11 ;  /* 0x00000002020b7819 */ /* 0x000fe2000001020b */
[----:B------:R-:W-:Y:S01]  /*0bf0*/  IMAD.MOV.U32 R2, RZ, RZ, RZ ;  /* 0x000000ffff027224 */ /* 0x000fe200078e00ff */
[----:B-1----:R-:W-:Y:S02]  /*0c00*/  IADD3 R52, P1, PT, R3, UR10, RZ ;  /* 0x0000000a03347c10 */ /* 0x002fe4000ff3e0ff */
[----:B------:R-:W-:-:S02]  /*0c10*/  PRMT R0, R8, 0x7610, R8 ;  /* 0x0000761008007816 */ /* 0x000fc40000000008 */
[----:B------:R-:W-:Y:S02]  /*0c20*/  IADD3.X R53, PT, PT, R11, UR11, RZ, P1, !PT ;  /* 0x0000000b0b357c10 */ /* 0x000fe40008ffe4ff */
[----:B------:R-:W-:Y:S02]  /*0c30*/  IADD3 R3, PT, PT, R36, R7, RZ ;  /* 0x0000000724037210 */ /* 0x000fe40007ffe0ff */
[----:B------:R-:W-:Y:S01]  /*0c40*/  MOV R18, R52 ;  /* 0x0000003400127202 */ /* 0x000fe20000000f00 */
[----:B------:R-:W-:Y:S01]  /*0c50*/  IMAD.MOV.U32 R19, RZ, RZ, R53 ;  /* 0x000000ffff137224 */ /* 0x000fe200078e0035 */
[----:B------:R-:W-:Y:S06]  /*0c60*/  @!P0 BRA `(.L_x_4829) ;  /* 0x0000003000a08947 */ /* 0x000fec0003800000 */
[----:B------:R-:W-:-:S04]  /*0c70*/  IMAD.WIDE.U32 R4, R5, 0x100, R40 ;  /* 0x0000010005047825 */ /* 0x000fc800078e0028 */
[----:B------:R-:W-:Y:S01]  /*0c80*/  HFMA2 R2, -RZ, RZ, 0, 0 ;  /* 0x00000000ff027431 */ /* 0x000fe200000001ff */
[----:B------:R-:W-:Y:S02]  /*0c90*/  VIMNMX R27, PT, PT, R37, UR9, PT ;  /* 0x00000009251b7c48 */ /* 0x000fe4000bfe0100 */
[----:B------:R-:W-:Y:S02]  /*0ca0*/  PRMT R32, RZ, 0x5410, RZ ;  /* 0x00005410ff207816 */ /* 0x000fe400000000ff */
[----:B------:R-:W-:Y:S02]  /*0cb0*/  IADD3 R20, P0, PT, R4, 0x2, RZ ;  /* 0x0000000204147810 */ /* 0x000fe40007f1e0ff */
[----:B------:R-:W-:Y:S02]  /*0cc0*/  PRMT R33, RZ, 0x5410, RZ ;  /* 0x00005410ff217816 */ /* 0x000fe400000000ff */
[----:B------:R-:W-:-:S09]  /*0cd0*/  IADD3.X R21, PT, PT, RZ, R5, RZ, P0, !PT ;  /* 0x00000005ff157210 */ /* 0x000fd200007fe4ff */
.L_x_4830:
[----:B------:R-:W-:Y:S01]  /*0ce0*/  IMAD.MOV.U32 R30, RZ, RZ, R52 ;  /* 0x000000ffff1e7224 */ /* 0x000fe200078e0034 */
[----:B------:R-:W-:Y:S01]  /*0cf0*/  MOV R31, R53 ;  /* 0x00000035001f7202 */ /* 0x000fe20000000f00 */
[----:B------:R-:W0:Y:S04]  /*0d00*/  LDS.64 R22, [UR4] ;  /* 0x00000004ff167984 */ /* 0x000e280008000a00 */
[----:B------:R-:W2:Y:S01]  /*0d10*/  LDG.E.128.CONSTANT R16, desc[UR6][R30.64] ;  /* 0x000000061e107981 */ /* 0x000ea2000c1e9d00 */
[----:B------:R-:W-:-:S05]  /*0d20*/  MOV R38, UR12 ;  /* 0x0000000c00267c02 */ /* 0x000fca0008000f00 */
[----:B------:R-:W-:-:S05]  /*0d30*/  IMAD.WIDE R12, R38, 0x4, R30 ;  /* 0x00000004260c7825 */ /* 0x000fca00078e021e */
[----:B------:R-:W3:Y:S01]  /*0d40*/  LDG.E.128.CONSTANT R4, desc[UR6][R12.64] ;  /* 0x000000060c047981 */ /* 0x000ee2000c1e9d00 */
[----:B------:R-:W-:-:S05]  /*0d50*/  IMAD.WIDE R52, R38, 0x4, R12 ;  /* 0x0000000426347825 */ /* 0x000fca00078e020c */
[----:B------:R1:W4:Y:S02]  /*0d60*/  LDG.E.128.CONSTANT R8, desc[UR6][R52.64] ;  /* 0x0000000634087981 */ /* 0x000324000c1e9d00 */
[----:B-1----:R-:W-:-:S04]  /*0d70*/  IMAD.WIDE R52, R38, 0x4, R52 ;  /* 0x0000000426347825 */ /* 0x002fc800078e0234 */
[----:B0-----:R-:W-:Y:S01]  /*0d80*/  HADD2.F32 R46, -RZ, R22.H1_H1 ;  /* 0x30000016ff2e7230 */ /* 0x001fe20000004100 */
[----:B--2---:R-:W-:Y:S02]  /*0d90*/  LOP3.LUT R15, R17, 0xff, RZ, 0xc0, !PT ;  /* 0x000000ff110f7812 */ /* 0x004fe400078ec0ff */
[----:B------:R-:W-:Y:S02]  /*0da0*/  LOP3.LUT R24, R19, 0xff, RZ, 0xc0, !PT ;  /* 0x000000ff13187812 */ /* 0x000fe400078ec0ff */
[----:B------:R-:W-:Y:S02]  /*0db0*/  LOP3.LUT R12, R18, 0xff, RZ, 0xc0, !PT ;  /* 0x000000ff120c7812 */ /* 0x000fe400078ec0ff */
[----:B------:R-:W-:Y:S01]  /*0dc0*/  LOP3.LUT R14, R16, 0xff, RZ, 0xc0, !PT ;  /* 0x000000ff100e7812 */ /* 0x000fe200078ec0ff */
[----:B------:R-:W-:Y:S01]  /*0dd0*/  VIADD R25, R24, 0xffffff80 ;  /* 0xffffff8018197836 */ /* 0x000fe20000000000 */
[----:B------:R-:W-:Y:S02]  /*0de0*/  IADD3 R29, PT, PT, R15, -0x80, RZ ;  /* 0xffffff800f1d7810 */ /* 0x000fe40007ffe0ff */
[----:B------:R-:W-:Y:S01]  /*0df0*/  IADD3 R15, PT, PT, R12, -0x80, RZ ;  /* 0xffffff800c0f7810 */ /* 0x000fe20007ffe0ff */
[----:B------:R-:W-:Y:S01]  /*0e00*/  VIADD R14, R14, 0xffffff80 ;  /* 0xffffff800e0e7836 */ /* 0x000fe20000000000 */
[----:B------:R-:W-:Y:S01]  /*0e10*/  SHF.R.U32.HI R12, RZ, 0x8, R16 ;  /* 0x00000008ff0c7819 */ /* 0x000fe20000011610 */
[----:B------:R-:W-:Y:S01]  /*0e20*/  I2F.F16 R25, R25 ;  /* 0x0000001900197306 */ /* 0x000fe20000200c00 */
[----:B------:R-:W-:-:S02]  /*0e30*/  SHF.R.U32.HI R39, RZ, 0x8, R17 ;  /* 0x00000008ff277819 */ /* 0x000fc40000011611 */
[----:B------:R-:W-:Y:S02]  /*0e40*/  LOP3.LUT R12, R12, 0xff, RZ, 0xc0, !PT ;  /* 0x000000ff0c0c7812 */ /* 0x000fe400078ec0ff */
[----:B------:R-:W-:Y:S02]  /*0e50*/  LEA.HI R26, R16, 0xffffff80, RZ, 0x8 ;  /* 0xffffff80101a7811 */ /* 0x000fe400078f40ff */
[----:B------:R-:W-:Y:S01]  /*0e60*/  LEA.HI R28, R17, 0xffffff80, RZ, 0x8 ;  /* 0xffffff80111c7811 */ /* 0x000fe200078f40ff */
[----:B------:R0:W1:Y:S01]  /*0e70*/  I2F.F16 R13, R14 ;  /* 0x0000000e000d7306 */ /* 0x0000620000200c00 */
[----:B------:R-:W-:-:S05]  /*0e80*/  LOP3.LUT R39, R39, 0xff, RZ, 0xc0, !PT ;  /* 0x000000ff27277812 */ /* 0x000fca00078ec0ff */
[----:B------:R-:W-:Y:S02]  /*0e90*/  VIADD R43, R39, 0xffffff80 ;  /* 0xffffff80272b7836 */ /* 0x000fe40000000000 */
[----:B------:R-:W2:Y:S01]  /*0ea0*/  I2F.F16 R29, R29 ;  /* 0x0000001d001d7306 */ /* 0x000ea20000200c00 */
[----:B0-----:R-:W-:Y:S02]  /*0eb0*/  SHF.R.U32.HI R14, RZ, 0x10, R16 ;  /* 0x00000010ff0e7819 */ /* 0x001fe40000011610 */
[----:B------:R-:W-:Y:S01]  /*0ec0*/  IADD3 R16, PT, PT, R12, -0x80, RZ ;  /* 0xffffff800c107810 */ /* 0x000fe20007ffe0ff */
[----:B------:R-:W-:Y:S01]  /*0ed0*/  HADD2.F32 R12, -RZ, R22.H0_H0 ;  /* 0x20000016ff0c7230 */ /* 0x000fe20000004100 */
[----:B------:R-:W-:Y:S02]  /*0ee0*/  LOP3.LUT R24, R14, 0xff, RZ, 0xc0, !PT ;  /* 0x000000ff0e187812 */ /* 0x000fe400078ec0ff */
[----:B------:R-:W-:Y:S01]  /*0ef0*/  SHF.R.U32.HI R14, RZ, 0x10, R17 ;  /* 0x00000010ff0e7819 */ /* 0x000fe20000011611 */
[----:B------:R-:W0:Y:S01]  /*0f00*/  I2F.F16 R15, R15 ;  /* 0x0000000f000f7306 */ /* 0x000e220000200c00 */
[----:B-1----:R-:W-:Y:S01]  /*0f10*/  HADD2.F32 R13, -RZ, R13.H0_H0 ;  /* 0x2000000dff0d7230 */ /* 0x002fe20000004100 */
[----:B------:R-:W-:Y:S01]  /*0f20*/  IADD3 R24, PT, PT, R24, -0x80, RZ ;  /* 0xffffff8018187810 */ /* 0x000fe20007ffe0ff */
[----:B------:R-:W-:Y:S01]  /*0f30*/  HADD2.F32 R17, -RZ, R25.H0_H0 ;  /* 0x20000019ff117230 */ /* 0x000fe20000004100 */
[----:B------:R-:W-:-:S02]  /*0f40*/  LOP3.LUT R42, R14, 0xff, RZ, 0xc0, !PT ;  /* 0x000000ff0e2a7812 */ /* 0x000fc400078ec0ff */
[----:B------:R-:W-:Y:S01]  /*0f50*/  FFMA.FTZ R39, R13, R12, RZ ;  /* 0x0000000c0d277223 */ /* 0x000fe200000100ff */
[----:B--2---:R-:W-:Y:S02]  /*0f60*/  HADD2.F32 R29, -RZ, R29.H0_H0 ;  /* 0x2000001dff1d7230 */ /* 0x004fe40000004100 */
[C---:B------:R-:W-:Y:S01]  /*0f70*/  FFMA.FTZ R17, R12.reuse, R17, RZ ;  /* 0x000000110c117223 */ /* 0x040fe200000100ff */
[----:B------:R-:W1:Y:S02]  /*0f80*/  I2F.F16 R16, R16 ;  /* 0x0000001000107306 */ /* 0x000e640000200c00 */
[----:B------:R-:W-:Y:S01]  /*0f90*/  FFMA.FTZ R29, R12, R29, RZ ;  /* 0x0000001d0c1d7223 */ /* 0x000fe200000100ff */
[----:B0-----:R-:W-:-:S05]  /*0fa0*/  HADD2.F32 R15, -RZ, R15.H0_H0 ;  /* 0x2000000fff0f7230 */ /* 0x001fca0000004100 */
[----:B------:R-:W0:Y:S01]  /*0fb0*/  I2F.F16 R43, R43 ;  /* 0x0000002b002b7306 */ /* 0x000e220000200c00 */
[----:B------:R-:W-:Y:S02]  /*0fc0*/  FFMA.FTZ R25, R12, R15, RZ ;  /* 0x0000000f0c197223 */ /* 0x000fe400000100ff */
[----:B------:R2:W5:Y:S01]  /*0fd0*/  LDG.E.128.CONSTANT R12, desc[UR6][R52.64] ;  /* 0x00000006340c7981 */ /* 0x000562000c1e9d00 */
[----:B------:R-:W-:Y:S01]  /*0fe0*/  IADD3 R22, PT, PT, R42, -0x80, RZ ;  /* 0xffffff802a167810 */ /* 0x000fe20007ffe0ff */
[----:B-1----:R-:W-:Y:S01]  /*0ff0*/  HADD2.F32 R44, -RZ, R16.H0_H0 ;  /* 0x20000010ff2c7230 */ /* 0x002fe20000004100 */
[----:B------:R-:W-:Y:S02]  /*1000*/  SHF.R.U32.HI R42, RZ, 0x8, R18 ;  /* 0x00000008ff2a7819 */ /* 0x000fe40000011612 */
[----:B------:R-:W-:Y:S02]  /*1010*/  I2F.F16 R24, R24 ;  /* 0x0000001800187306 */ /* 0x000fe40000200c00 */
[----:B------:R-:W-:Y:S01]  /*1020*/  LOP3.LUT R16, R42, 0xff, RZ, 0xc0, !PT ;  /* 0x000000ff2a107812 */ /* 0x000fe200078ec0ff */
[----:B------:R-:W-:Y:S01]  /*1030*/  FFMA.FTZ R42, R44, R46, R39 ;  /* 0x0000002e2c2a7223 */ /* 0x000fe20000010027 */
[----:B------:R-:W-:-:S04]  /*1040*/  SHF.R.U32.HI R39, RZ, 0x8, R19 ;  /* 0x00000008ff277819 */ /* 0x000fc80000011613 */
[----:B------:R-:W-:Y:S01]  /*1050*/  I2F.F16 R28, R28 ;  /* 0x0000001c001c7306 */ /* 0x000fe20000200c00 */
[----:B------:R-:W-:Y:S02]  /*1060*/  LOP3.LUT R44, R39, 0xff, RZ, 0xc0, !PT ;  /* 0x000000ff272c7812 */ /* 0x000fe400078ec0ff */
[----:B------:R-:W-:-:S03]  /*1070*/  IADD3 R16, PT, PT, R16, -0x80, RZ ;  /* 0xffffff8010107810 */ /* 0x000fc60007ffe0ff */
[----:B------:R-:W-:Y:S01]  /*1080*/  VIADD R45, R44, 0xffffff80 ;  /* 0xffffff802c2d7836 */ /* 0x000fe20000000000 */
[----:B------:R-:W-:Y:S01]  /*1090*/  SHF.R.U32.HI R39, RZ, 0x10, R18 ;  /* 0x00000010ff277819 */ /* 0x000fe20000011612 */
[----:B------:R-:W-:Y:S01]  /*10a0*/  I2F.F16 R26, R26 ;  /* 0x0000001a001a7306 */ /* 0x000fe20000200c00 */
[----:B------:R-:W-:Y:S02]  /*10b0*/  SHF.R.U32.HI R44, RZ, 0x10, R19 ;  /* 0x00000010ff2c7819 */ /* 0x000fe40000011613 */
[----:B------:R-:W-:-:S05]  /*10c0*/  LOP3.LUT R39, R39, 0xff, RZ, 0xc0, !PT ;  /* 0x000000ff27277812 */ /* 0x000fca00078ec0ff */
[----:B------:R-:W1:Y:S01]  /*10d0*/  I2F.F16 R16, R16 ;  /* 0x0000001000107306 */ /* 0x000e620000200c00 */
[----:B------:R-:W-:-:S07]  /*10e0*/  IADD3 R39, PT, PT, R39, -0x80, RZ ;  /* 0xffffff8027277810 */ /* 0x000fce0007ffe0ff */
[----:B------:R-:W3:Y:S01]  /*10f0*/  I2F.F16 R45, R45 ;  /* 0x0000002d002d7306 */ /* 0x000ee20000200c00 */
[----:B------:R-:W-:Y:S01]  /*1100*/  LOP3.LUT R44, R44, 0xff, RZ, 0xc0, !PT ;  /* 0x000000ff2c2c7812 */ /* 0x000fe200078ec0ff */
[----:B0-----:R-:W-:-:S03]  /*1110*/  HADD2.F32 R47, -RZ, R43.H0_H0 ;  /* 0x2000002bff2f7230 */ /* 0x001fc60000004100 */
[----:B------:R-:W-:Y:S02]  /*1120*/  IADD3 R43, PT, PT, R44, -0x80, RZ ;  /* 0xffffff802c2b7810 */ /* 0x000fe40007ffe0ff */
[----:B------:R-:W-:Y:S01]  /*1130*/  FFMA.FTZ R44, R46, R47, R29 ;  /* 0x0000002f2e2c7223 */ /* 0x000fe2000001001d */
[----:B------:R-:W0:Y:S01]  /*1140*/  I2F.F16 R39, R39 ;  /* 0x0000002700277306 */ /* 0x000e220000200c00 */
[----:B-1----:R-:W-:Y:S01]  /*1150*/  HADD2.F32 R29, -RZ, R16.H0_H0 ;  /* 0x20000010ff1d7230 */ /* 0x002fe20000004100 */
[----:B------:R-:W-:Y:S01]  /*1160*/  LEA.HI R16, R18, 0xffffff80, RZ, 0x8 ;  /* 0xffffff8012107811 */ /* 0x000fe200078f40ff */
[----:B---3--:R-:W-:-:S03]  /*1170*/  HADD2.F32 R18, -RZ, R45.H0_H0 ;  /* 0x2000002dff127230 */ /* 0x008fc60000004100 */
[C---:B------:R-:W-:Y:S02]  /*1180*/  FFMA.FTZ R25, R46.reuse, R29, R25 ;  /* 0x0000001d2e197223 */ /* 0x040fe40000010019 */
[----:B------:R-:W1:Y:S01]  /*1190*/  I2F.F16 R22, R22 ;  /* 0x0000001600167306 */ /* 0x000e620000200c00 */
[----:B------:R-:W-:Y:S02]  /*11a0*/  HADD2.F32 R29, -RZ, R24.H0_H0 ;  /* 0x20000018ff1d7230 */ /* 0x000fe40000004100 */
[----:B------:R-:W-:Y:S01]  /*11b0*/  FFMA.FTZ R46, R46, R18, R17 ;  /* 0x000000122e2e7223 */ /* 0x000fe20000010011 */
[----:B------:R-:W-:Y:S01]  /*11c0*/  LEA.HI R17, R19, 0xffffff80, RZ, 0x8 ;  /* 0xffffff8013117811 */ /* 0x000fe200078f40ff */
[----:B------:R-:W-:-:S03]  /*11d0*/  HADD2.F32 R19, -RZ, R23.H0_H0 ;  /* 0x20000017ff137230 */ /* 0x000fc60000004100 */
[----:B------:R-:W3:Y:S02]  /*11e0*/  I2F.F16 R43, R43 ;  /* 0x0000002b002b7306 */ /* 0x000ee40000200c00 */
[----:B------:R-:W-:Y:S01]  /*11f0*/  FFMA.FTZ R29, R29, R19, R42 ;  /* 0x000000131d1d7223 */ /* 0x000fe2000001002a */
[----:B0-----:R-:W-:-:S05]  /*1200*/  HADD2.F32 R42, -RZ, R39.H0_H0 ;  /* 0x20000027ff2a7230 */ /* 0x001fca0000004100 */
[----:B------:R-:W0:Y:S01]  /*1210*/  I2F.F16 R16, R16 ;  /* 0x0000001000107306 */ /* 0x000e220000200c00 */
[----:B------:R-:W-:Y:S02]  /*1220*/  FFMA.FTZ R42, R19, R42, R25 ;  /* 0x0000002a132a7223 */ /* 0x000fe40000010019 */
[----:B------:R-:W4:Y:S01]  /*1230*/  LDS.64 R24, [UR4+0x8] ;  /* 0x00000804ff187984 */ /* 0x000f220008000a00 */
[----:B-1----:R-:W-:Y:S02]  /*1240*/  HADD2.F32 R18, -RZ, R22.H0_H0 ;  /* 0x20000016ff127230 */ /* 0x002fe40000004100 */
[----:B---3--:R-:W-:-:S03]  /*1250*/  HADD2.F32 R39, -RZ, R43.H0_H0 ;  /* 0x2000002bff277230 */ /* 0x008fc60000004100 */
[C---:B------:R-:W-:Y:S01]  /*1260*/  FFMA.FTZ R43, R19.reuse, R18, R44 ;  /* 0x00000012132b7223 */ /* 0x040fe2000001002c */
[----:B------:R-:W-:Y:S02]  /*1270*/  HADD2.F32 R44, -RZ, R23.H1_H1 ;  /* 0x30000017ff2c7230 */ /* 0x000fe40000004100 */
[----:B------:R-:W-:Y:S01]  /*1280*/  HADD2.F32 R28, -RZ, R28.H0_H0 ;  /* 0x2000001cff1c7230 */ /* 0x000fe20000004100 */
[----:B------:R-:W1:Y:S01]  /*1290*/  I2F.F16 R17, R17 ;  /* 0x0000001100117306 */ /* 0x000e620000200c00 */
[----:B------:R-:W-:Y:S01]  /*12a0*/  LOP3.LUT R18, R4, 0xff, RZ, 0xc0, !PT ;  /* 0x000000ff04127812 */ /* 0x000fe200078ec0ff */
[----:B------:R-:W-:Y:S02]  /*12b0*/  FFMA.FTZ R39, R19, R39, R46 ;  /* 0x0000002713277223 */ /* 0x000fe4000001002e */
[----:B------:R-:W-:Y:S01]  /*12c0*/  FFMA.FTZ R28, R44, R28, R43 ;  /* 0x0000001c2c1c7223 */ /* 0x000fe2000001002b */
[----:B0-----:R-:W-:Y:S01]  /*12d0*/  HADD2.F32 R43, -RZ, R16.H0_H0 ;  /* 0x20000010ff2b7230 */ /* 0x001fe20000004100 */
[----:B------:R-:W-:Y:S01]  /*12e0*/  LOP3.LUT R19, R5, 0xff, RZ, 0xc0, !PT ;  /* 0x000000ff05137812 */ /* 0x000fe200078ec0ff */
[----:B------:R-:W-:Y:S01]  /*12f0*/  HADD2.F32 R26, -RZ, R26.H0_H0 ;  /* 0x2000001aff1a7230 */ /* 0x000fe20000004100 */
[----:B------:R-:W-:Y:S01]  /*1300*/  LOP3.LUT R23, R6, 0xff, RZ, 0xc0, !PT ;  /* 0x000000ff06177812 */ /* 0x000fe200078ec0ff */
[----:B------:R-:W-:Y:S01]  /*1310*/  VIADD R18, R18, 0xffffff80 ;  /* 0xffffff8012127836 */ /* 0x000fe20000000000 */
[----:B------:R-:W-:Y:S01]  /*1320*/  SHF.R.U32.HI R16, RZ, 0x8, R4 ;  /* 0x00000008ff107819 */ /* 0x000fe20000011604 */
[----:B------:R-:W-:Y:S01]  /*1330*/  FFMA.FTZ R42, R44, R43, R42 ;  /* 0x0000002b2c2a7223 */ /* 0x000fe2000001002a */
[----:B------:R-:W-:Y:S01]  /*1340*/  IADD3 R19, PT, PT, R19, -0x80, RZ ;  /* 0xffffff8013137810 */ /* 0x000fe20007ffe0ff */
[----:B------:R-:W-:Y:S01]  /*1350*/  FFMA.FTZ R29, R26, R44, R29 ;  /* 0x0000002c1a1d7223 */ /* 0x000fe2000001001d */
[----:B------:R-:W-:-:S02]  /*1360*/  SHF.R.U32.HI R43, RZ, 0x8, R5 ;  /* 0x00000008ff2b7819 */ /* 0x000fc40000011605 */
[----:B------:R-:W-:Y:S02]  /*1370*/  IADD3 R23, PT, PT, R23, -0x80, RZ ;  /* 0xffffff8017177810 */ /* 0x000fe40007ffe0ff */
[----:B------:R-:W-:Y:S02]  /*1380*/  LOP3.LUT R26, R7, 0xff, RZ, 0xc0, !PT ;  /* 0x000000ff071a7812 */ /* 0x000fe400078ec0ff */
[----:B------:R-:W-:Y:S01]  /*1390*/  LOP3.LUT R16, R16, 0xff, RZ, 0xc0, !PT ;  /* 0x000000ff10107812 */ /* 0x000fe200078ec0ff */
[----:B------:R-:W0:Y:S01]  /*13a0*/  I2F.F16 R18, R18 ;  /* 0x0000001200127306 */ /* 0x000e220000200c00 */
[----:B------:R-:W-:Y:S01]  /*13b0*/  LOP3.LUT R43, R43, 0xff, RZ, 0xc0, !PT ;  /* 0x000000ff2b2b7812 */ /* 0x000fe200078ec0ff */
[----:B------:R-:W-:Y:S01]  /*13c0*/  VIADD R26, R26, 0xffffff80 ;  /* 0xffffff801a1a7836 */ /* 0x000fe20000000000 */
[----:B------:R-:W-:Y:S01]  /*13d0*/  IADD3 R16, PT, PT, R16, -0x80, RZ ;  /* 0xffffff8010107810 */ /* 0x000fe20007ffe0ff */
[----:B-1----:R-:W-:Y:S01]  /*13e0*/  HADD2.F32 R45, -RZ, R17.H0_H0 ;  /* 0x20000011ff2d7230 */ /* 0x002fe20000004100 */
[----:B------:R-:W-:-:S03]  /*13f0*/  IADD3 R17, PT, PT, R43, -0x80, RZ ;  /* 0xffffff802b117810 */ /* 0x000fc60007ffe0ff */
[----:B------:R-:W1:Y:S08]  /*1400*/  I2F.F16 R19, R19 ;  /* 0x0000001300137306 */ /* 0x000e700000200c00 */
[----:B------:R-:W3:Y:S01]  /*1410*/  I2F.F16 R23, R23 ;  /* 0x0000001700177306 */ /* 0x000ee20000200c00 */
[----:B------:R-:W-:-:S07]  /*1420*/  FFMA.FTZ R39, R44, R45, R39 ;  /* 0x0000002d2c277223 */ /* 0x000fce0000010027 */
[----:B------:R-:W2:Y:S01]  /*1430*/  I2F.F16 R26, R26 ;  /* 0x0000001a001a7306 */ /* 0x000ea20000200c00 */
[----:B----4-:R-:W-:-:S07]  /*1440*/  HADD2.F32 R43, -RZ, R24.H0_H0 ;  /* 0x20000018ff2b7230 */ /* 0x010fce0000004100 */
[----:B------:R-:W4:Y:S01]  /*1450*/  I2F.F16 R16, R16 ;  /* 0x0000001000107306 */ /* 0x000f220000200c00 */
[----:B0-----:R-:W-:-:S07]  /*1460*/  HADD2.F32 R18, -RZ, R18.H0_H0 ;  /* 0x20000012ff127230 */ /* 0x001fce0000004100 */
[----:B------:R-:W0:Y:S01]  /*1470*/  I2F.F16 R17, R17 ;  /* 0x0000001100117306 */ /* 0x000e220000200c00 */
[----:B-1----:R-:W-:Y:S02]  /*1480*/  HADD2.F32 R45, -RZ, R19.H0_H0 ;  /* 0x20000013ff2d7230 */ /* 0x002fe40000004100 */
[----:B---3--:R-:W-:Y:S02]  /*1490*/  HADD2.F32 R47, -RZ, R23.H0_H0 ;  /* 0x20000017ff2f7230 */ /* 0x008fe40000004100 */
[----:B------:R-:W-:Y:S01]  /*14a0*/  FFMA.FTZ R44, R18, R43, R29 ;  /* 0x0000002b122c7223 */ /* 0x000fe2000001001d */
[C---:B------:R-:W-:Y:S01]  /*14b0*/  FFMA.FTZ R18, R43.reuse, R45, R28 ;  /* 0x0000002d2b127223 */ /* 0x040fe2000001001c */
[----:B--2---:R-:W-:Y:S02]  /*14c0*/  HADD2.F32 R26, -RZ, R26.H0_H0 ;  /* 0x2000001aff1a7230 */ /* 0x004fe40000004100 */
[----:B------:R-:W-:Y:S01]  /*14d0*/  FFMA.FTZ R28, R43, R47, R42 ;  /* 0x0000002f2b1c7223 */ /* 0x000fe2000001002a */
[----:B----4-:R-:W-:Y:S01]  /*14e0*/  HADD2.F32 R47, -RZ, R16.H0_H0 ;  /* 0x20000010ff2f7230 */ /* 0x010fe20000004100 */
[----:B------:R-:W-:Y:S01]  /*14f0*/  LEA.HI R19, R5, 0xffffff80, RZ, 0x8 ;  /* 0xffffff8005137811 */ /* 0x000fe200078f40ff */
[----:B------:R-:W-:Y:S01]  /*1500*/  HADD2.F32 R29, -RZ, R24.H1_H1 ;  /* 0x30000018ff1d7230 */ /* 0x000fe20000004100 */
[----:B------:R-:W-:Y:S01]  /*1510*/  SHF.R.U32.HI R16, RZ, 0x8, R6 ;  /* 0x00000008ff107819 */ /* 0x000fe20000011606 */
[----:B------:R-:W-:-:S04]  /*1520*/  IMAD.WIDE R52, R38, 0x4, R52 ;  /* 0x0000000426347825 */ /* 0x000fc800078e0234 */
[----:B0-----:R-:W-:Y:S02]  /*1530*/  HADD2.F32 R17, -RZ, R17.H0_H0 ;  /* 0x20000011ff117230 */ /* 0x001fe40000004100 */
[----:B------:R-:W-:Y:S01]  /*1540*/  FFMA.FTZ R26, R43, R26, R39 ;  /* 0x0000001a2b1a7223 */ /* 0x000fe20000010027 */
[----:B------:R0:W-:Y:S01]  /*1550*/  I2F.F16 R23, R19 ;  /* 0x0000001300177306 */ /* 0x0001e20000200c00 */
[----:B------:R-:W-:Y:S01]  /*1560*/  LOP3.LUT R43, R16, 0xff, RZ, 0xc0, !PT ;  /* 0x000000ff102b7812 */ /* 0x000fe200078ec0ff */
[----:B------:R-:W-:Y:S01]  /*1570*/  FFMA.FTZ R42, R29, R17, R18 ;  /* 0x000000111d2a7223 */ /* 0x000fe20000010012 */
[----:B------:R-:W-:Y:S02]  /*1580*/  LEA.HI R22, R4, 0xffffff80, RZ, 0x8 ;  /* 0xffffff8004167811 */ /* 0x000fe400078f40ff */
[----:B------:R-:W-:Y:S01]  /*1590*/  IADD3 R43, PT, PT, R43, -0x80, RZ ;  /* 0xffffff802b2b7810 */ /* 0x000fe20007ffe0ff */
[----:B0-----:R0:W2:Y:S01]  /*15a0*/  LDG.E.128.CONSTANT R16, desc[UR6][R52.64] ;  /* 0x0000000634107981 */ /* 0x0010a2000c1e9d00 */
[----:B------:R-:W-:-:S04]  /*15b0*/  SHF.R.U32.HI R4, RZ, 0x10, R4 ;  /* 0x00000010ff047819 */ /* 0x000fc80000011604 */
[----:B------:R-:W1:Y:S01]  /*15c0*/  I2F.F16 R43, R43 ;  /* 0x0000002b002b7306 */ /* 0x000e620000200c00 */
[----:B------:R-:W-:Y:S02]  /*15d0*/  LOP3.LUT R4, R4, 0xff, RZ, 0xc0, !PT ;  /* 0x000000ff04047812 */ /* 0x000fe400078ec0ff */
[----:B------:R-:W-:-:S03]  /*15e0*/  SHF.R.U32.HI R5, RZ, 0x10, R5 ;  /* 0x00000010ff057819 */ /* 0x000fc60000011605 */
[----:B------:R-:W-:Y:S02]  /*15f0*/  VIADD R39, R4, 0xffffff80 ;  /* 0xffffff8004277836 */ /* 0x000fe40000000000 */
[----:B------:R-:W-:Y:S01]  /*1600*/  FFMA.FTZ R4, R47, R29, R44 ;  /* 0x0000001d2f047223 */ /* 0x000fe2000001002c */
[----:B------:R-:W-:Y:S02]  /*1610*/  LEA.HI R45, R6, 0xffffff80, RZ, 0x8 ;  /* 0xffffff80062d7811 */ /* 0x000fe400078f40ff */
[----:B------:R-:W-:Y:S02]  /*1620*/  SHF.R.U32.HI R44, RZ, 0x8, R7 ;  /* 0x00000008ff2c7819 */ /* 0x000fe40000011607 */
[----:B------:R-:W-:Y:S01]  /*1630*/  LOP3.LUT R5, R5, 0xff, RZ, 0xc0, !PT ;  /* 0x000000ff05057812 */ /* 0x000fe200078ec0ff */
[----:B------:R3:W-:Y:S01]  /*1640*/  I2F.F16 R24, R45 ;  /* 0x0000002d00187306 */ /* 0x0007e20000200c00 */
[----:B------:R-:W-:Y:S01]  /*1650*/  LOP3.LUT R44, R44, 0xff, RZ, 0xc0, !PT ;  /* 0x000000ff2c2c7812 */ /* 0x000fe200078ec0ff */
[----:B-1----:R-:W-:-:S03]  /*1660*/  HADD2.F32 R47, -RZ, R43.H0_H0 ;  /* 0x2000002bff2f7230 */ /* 0x002fc60000004100 */
[----:B------:R-:W-:Y:S02]  /*1670*/  IADD3 R44, PT, PT, R44, -0x80, RZ ;  /* 0xffffff802c2c7810 */ /* 0x000fe40007ffe0ff */
[----:B---3--:R-:W-:Y:S01]  /*1680*/  SHF.R.U32.HI R45, RZ, 0x10, R6 ;  /* 0x00000010ff2d7819 */ /* 0x008fe20000011606 */
[----:B------:R-:W-:Y:S01]  /*1690*/  VIADD R6, R5, 0xffffff80 ;  /* 0xffffff8005067836 */ /* 0x000fe20000000000 */
[----:B------:R-:W-:Y:S02]  /*16a0*/  SHF.R.U32.HI R5, RZ, 0x10, R7 ;  /* 0x00000010ff057819 */ /* 0x000fe40000011607 */
[----:B------:R-:W1:Y:S01]  /*16b0*/  I2F.F16 R44, R44 ;  /* 0x0000002c002c7306 */ /* 0x000e620000200c00 */
[----:B------:R-:W-:Y:S02]  /*16c0*/  LOP3.LUT R45, R45, 0xff, RZ, 0xc0, !PT ;  /* 0x000000ff2d2d7812 */ /* 0x000fe400078ec0ff */
[----:B------:R-:W-:Y:S01]  /*16d0*/  LOP3.LUT R46, R5, 0xff, RZ, 0xc0, !PT ;  /* 0x000000ff052e7812 */ /* 0x000fe200078ec0ff */
[----:B------:R-:W-:Y:S01]  /*16e0*/  FFMA.FTZ R5, R29, R47, R28 ;  /* 0x0000002f1d057223 */ /* 0x000fe2000001001c */
[----:B------:R-:W-:-:S02]  /*16f0*/  IADD3 R45, PT, PT, R45, -0x80, RZ ;  /* 0xffffff802d2d7810 */ /* 0x000fc40007ffe0ff */
[----:B------:R-:W-:Y:S01]  /*1700*/  IADD3 R28, PT, PT, R46, -0x80, RZ ;  /* 0xffffff802e1c7810 */ /* 0x000fe20007ffe0ff */
[----:B------:R-:W3:Y:S08]  /*1710*/  I2F.F16 R6, R6 ;  /* 0x0000000600067306 */ /* 0x000ef00000200c00 */
[----:B------:R-:W4:Y:S08]  /*1720*/  I2F.F16 R39, R39 ;  /* 0x0000002700277306 */ /* 0x000f300000200c00 */
[----:B------:R0:W4:Y:S08]  /*1730*/  I2F.F16 R43, R45 ;  /* 0x0000002d002b7306 */ /* 0x0001300000200c00 */
[----:B------:R-:W4:Y:S01]  /*1740*/  I2F.F16 R28, R28 ;  /* 0x0000001c001c7306 */ /* 0x000f220000200c00 */
[----:B-1----:R-:W-:Y:S01]  /*1750*/  HADD2.F32 R44, -RZ, R44.H0_H0 ;  /* 0x2000002cff2c7230 */ /* 0x002fe20000004100 */
[----:B------:R-:W-:-:S06]  /*1760*/  LEA.HI R46, R7, 0xffffff80, RZ, 0x8 ;  /* 0xffffff80072e7811 */ /* 0x000fcc00078f40ff */
[----:B------:R-:W1:Y:S01]  /*1770*/  I2F.F16 R22, R22 ;  /* 0x0000001600167306 */ /* 0x000e620000200c00 */
[----:B------:R-:W-:Y:S01]  /*1780*/  FFMA.FTZ R26, R29, R44, R26 ;  /* 0x0000002c1d1a7223 */ /* 0x000fe2000001001a */
[----:B------:R-:W-:Y:S02]  /*1790*/  HADD2.F32 R7, -RZ, R25.H0_H0 ;  /* 0x20000019ff077230 */ /* 0x000fe40000004100 */
[----:B---3--:R-:W-:Y:S01]  /*17a0*/  HADD2.F32 R29, -RZ, R6.H0_H0 ;  /* 0x20000006ff1d7230 */ /* 0x008fe20000004100 */
[----:B0-----:R-:W-:Y:S01]  /*17b0*/  LOP3.LUT R45, R8, 0xff, RZ, 0xc0, !PT ;  /* 0x000000ff082d7812 */ /* 0x001fe200078ec0ff */
[----:B----4-:R-:W-:Y:S02]  /*17c0*/  HADD2.F32 R39, -RZ, R39.H0_H0 ;  /* 0x20000027ff277230 */ /* 0x010fe40000004100 */
[----:B------:R-:W-:Y:S02]  /*17d0*/  HADD2.F32 R48, -RZ, R43.H0_H0 ;  /* 0x2000002bff307230 */ /* 0x000fe40000004100 */
[----:B------:R-:W-:-:S02]  /*17e0*/  HADD2.F32 R28, -RZ, R28.H0_H0 ;  /* 0x2000001cff1c7230 */ /* 0x000fc40000004100 */
[----:B------:R-:W-:Y:S01]  /*17f0*/  FFMA.FTZ R42, R7, R29, R42 ;  /* 0x0000001d072a7223 */ /* 0x000fe2000001002a */
[----:B------:R0:W3:Y:S01]  /*1800*/  I2F.F16 R6, R46 ;  /* 0x0000002e00067306 */ /* 0x0000e20000200c00 */
[----:B------:R-:W-:Y:S01]  /*1810*/  FFMA.FTZ R44, R39, R7, R4 ;  /* 0x00000007272c7223 */ /* 0x000fe20000010004 */
[C---:B------:R-:W-:Y:S01]  /*1820*/  FFMA.FTZ R29, R7.reuse, R48, R5 ;  /* 0x00000030071d7223 */ /* 0x040fe20000010005 */
[----:B------:R-:W-:Y:S01]  /*1830*/  FFMA.FTZ R43, R7, R28, R26 ;  /* 0x0000001c072b7223 */ /* 0x000fe2000001001a */
[----:B------:R-:W-:Y:S01]  /*1840*/  VIADD R7, R45, 0xffffff80 ;  /* 0xffffff802d077836 */ /* 0x000fe20000000000 */
[----:B------:R-:W4:Y:S01]  /*1850*/  LDS.64 R4, [UR4+0x10] ;  /* 0x00001004ff047984 */ /* 0x000f220008000a00 */
[----:B------:R-:W-:Y:S02]  /*1860*/  HADD2.F32 R45, -RZ, R25.H1_H1 ;  /* 0x30000019ff2d7230 */ /* 0x000fe40000004100 */
[----:B-1----:R-:W-:Y:S01]  /*1870*/  HADD2.F32 R25, -RZ, R22.H0_H0 ;  /* 0x20000016ff197230 */ /* 0x002fe20000004100 */
[----:B------:R-:W-:Y:S01]  /*1880*/  LOP3.LUT R26, R9, 0xff, RZ, 0xc0, !PT ;  /* 0x000000ff091a7812 */ /* 0x000fe200078ec0ff */
[----:B------:R-:W-:-:S02]  /*1890*/  HADD2.F32 R23, -RZ, R23.H0_H0 ;  /* 0x20000017ff177230 */ /* 0x000fc40000004100 */
[----:B------:R-:W-:Y:S02]  /*18a0*/  HADD2.F32 R24, -RZ, R24.H0_H0 ;  /* 0x20000018ff187230 */ /* 0x000fe40000004100 */
[----:B------:R-:W-:Y:S01]  /*18b0*/  FFMA.FTZ R28, R25, R45, R44 ;  /* 0x0000002d191c7223 */ /* 0x000fe2000001002c */
[----:B------:R-:W-:Y:S02]  /*18c0*/  LOP3.LUT R25, R10, 0xff, RZ, 0xc0, !PT ;  /* 0x000000ff0a197812 */ /* 0x000fe400078ec0ff */
[----:B------:R-:W-:Y:S01]  /*18d0*/  IADD3 R22, PT, PT, R26, -0x80, RZ ;  /* 0xffffff801a167810 */ /* 0x000fe20007ffe0ff */
[----:B------:R-:W-:Y:S01]  /*18e0*/  FFMA.FTZ R26, R45, R23, R42 ;  /* 0x000000172d1a7223 */ /* 0x000fe2000001002a */
[----:B0-----:R-:W-:Y:S01]  /*18f0*/  IADD3 R46, PT, PT, R25, -0x80, RZ ;  /* 0xffffff80192e7810 */ /* 0x001fe20007ffe0ff */
[----:B------:R-:W-:Y:S01]  /*1900*/  FFMA.FTZ R25, R45, R24, R29 ;  /* 0x000000182d197223 */ /* 0x000fe2000001001d */
[----:B------:R-:W-:Y:S01]  /*1910*/  LOP3.LUT R42, R11, 0xff, RZ, 0xc0, !PT ;  /* 0x000000ff0b2a7812 */ /* 0x000fe200078ec0ff */
[----:B---3--:R-:W-:Y:S01]  /*1920*/  HADD2.F32 R6, -RZ, R6.H0_H0 ;  /* 0x20000006ff067230 */ /* 0x008fe20000004100 */
[----:B------:R-:W-:-:S03]  /*1930*/  SHF.R.U32.HI R24, RZ, 0x8, R8 ;  /* 0x00000008ff187819 */ /* 0x000fc60000011608 */
[----:B------:R-:W-:Y:S01]  /*1940*/  VIADD R29, R42, 0xffffff80 ;  /* 0xffffff802a1d7836 */ /* 0x000fe20000000000 */
[----:B------:R-:W-:Y:S01]  /*1950*/  LOP3.LUT R42, R24, 0xff, RZ, 0xc0, !PT ;  /* 0x000000ff182a7812 */ /* 0x000fe200078ec0ff */
[----:B------:R-:W-:Y:S01]  /*1960*/  FFMA.FTZ R24, R45, R6, R43 ;  /* 0x000000062d187223 */ /* 0x000fe2000001002b */
[----:B------:R-:W-:Y:S02]  /*1970*/  SHF.R.U32.HI R6, RZ, 0x8, R9 ;  /* 0x00000008ff067819 */ /* 0x000fe40000011609 */
[----:B------:R-:W-:Y:S02]  /*1980*/  IADD3 R44, PT, PT, R42, -0x80, RZ ;  /* 0xffffff802a2c7810 */ /* 0x000fe40007ffe0ff */
[----:B------:R-:W-:Y:S01]  /*1990*/  LOP3.LUT R42, R6, 0xff, RZ, 0xc0, !PT ;  /* 0x000000ff062a7812 */ /* 0x000fe200078ec0ff */
[----:B------:R-:W0:Y:S03]  /*19a0*/  I2F.F16 R7, R7 ;  /* 0x0000000700077306 */ /* 0x000e260000200c00 */
[----:B------:R-:W-:-:S02]  /*19b0*/  IADD3 R42, PT, PT, R42, -0x80, RZ ;  /* 0xffffff802a2a7810 */ /* 0x000fc40007ffe0ff */
[----:B------:R-:W-:-:S03]  /*19c0*/  LEA.HI R39, R8, 0xffffff80, RZ, 0x8 ;  /* 0xffffff8008277811 */ /* 0x000fc600078f40ff */
[----:B------:R-:W1:Y:S01]  /*19d0*/  I2F.F16 R23, R46 ;  /* 0x0000002e00177306 */ /* 0x000e620000200c00 */
[----:B------:R-:W-:-:S07]  /*19e0*/  SHF.R.U32.HI R43, RZ, 0x10, R8 ;  /* 0x00000010ff2b7819 */ /* 0x000fce0000011608 */
[----:B------:R-:W3:Y:S08]  /*19f0*/  I2F.F16 R22, R22 ;  /* 0x0000001600167306 */ /* 0x000ef00000200c00 */
[----:B------:R-:W5:Y:S08]  /*1a00*/  I2F.F16 R29, R29 ;  /* 0x0000001d001d7306 */ /* 0x000f700000200c00 */
[----:B------:R-:W5:Y:S08]  /*1a10*/  I2F.F16 R8, R44 ;  /* 0x0000002c00087306 */ /* 0x000f700000200c00 */
[----:B------:R-:W5:Y:S01]  /*1a20*/  I2F.F16 R42, R42 ;  /* 0x0000002a002a7306 */ /* 0x000f620000200c00 */
[----:B----4-:R-:W-:-:S02]  /*1a30*/  HADD2.F32 R6, -RZ, R4.H0_H0 ;  /* 0x20000004ff067230 */ /* 0x010fc40000004100 */
[----:B0-----:R-:W-:Y:S02]  /*1a40*/  HADD2.F32 R7, -RZ, R7.H0_H0 ;  /* 0x20000007ff077230 */ /* 0x001fe40000004100 */
[----:B-1----:R-:W-:Y:S02]  /*1a50*/  HADD2.F32 R23, -RZ, R23.H0_H0 ;  /* 0x20000017ff177230 */ /* 0x002fe40000004100 */
[----:B---3--:R-:W-:Y:S02]  /*1a60*/  HADD2.F32 R45, -RZ, R22.H0_H0 ;  /* 0x20000016ff2d7230 */ /* 0x008fe40000004100 */
[----:B-----5:R-:W-:Y:S02]  /*1a70*/  HADD2.F32 R29, -RZ, R29.H0_H0 ;  /* 0x2000001dff1d7230 */ /* 0x020fe40000004100 */
[----:B------:R-:W-:Y:S01]  /*1a80*/  FFMA.FTZ R47, R7, R6, RZ ;  /* 0x00000006072f7223 */ /* 0x000fe200000100ff */
[----:B------:R-:W-:Y:S01]  /*1a90*/  HADD2.F32 R44, -RZ, R8.H0_H0 ;  /* 0x20000008ff2c7230 */ /* 0x000fe20000004100 */
[----:B------:R-:W-:Y:S01]  /*1aa0*/  SHF.R.U32.HI R8, RZ, 0x8, R10 ;  /* 0x00000008ff087819 */ /* 0x000fe2000001160a */
[----:B------:R-:W-:Y:S01]  /*1ab0*/  FFMA.FTZ R7, R6, R23, RZ ;  /* 0x0000001706077223 */ /* 0x000fe200000100ff */
[----:B------:R-:W-:-:S02]  /*1ac0*/  HADD2.F32 R4, -RZ, R4.H1_H1 ;  /* 0x30000004ff047230 */ /* 0x000fc40000004100 */
[C---:B------:R-:W-:Y:S01]  /*1ad0*/  FFMA.FTZ R45, R6.reuse, R45, RZ ;  /* 0x0000002d062d7223 */ /* 0x040fe200000100ff */
[----:B------:R-:W-:Y:S02]  /*1ae0*/  HADD2.F32 R42, -RZ, R42.H0_H0 ;  /* 0x2000002aff2a7230 */ /* 0x000fe40000004100 */
[----:B------:R-:W-:Y:S01]  /*1af0*/  FFMA.FTZ R23, R6, R29, RZ ;  /* 0x0000001d06177223 */ /* 0x000fe200000100ff */
[----:B------:R-:W-:Y:S02]  /*1b00*/  SHF.R.U32.HI R29, RZ, 0x8, R11 ;  /* 0x00000008ff1d7819 */ /* 0x000fe4000001160b */
[----:B------:R-:W-:Y:S01]  /*1b10*/  LOP3.LUT R8, R8, 0xff, RZ, 0xc0, !PT ;  /* 0x000000ff08087812 */ /* 0x000fe200078ec0ff */
[----:B------:R-:W-:Y:S01]  /*1b20*/  FFMA.FTZ R45, R4, R42, R45 ;  /* 0x0000002a042d7223 */ /* 0x000fe2000001002d */
[----:B------:R-:W-:Y:S02]  /*1b30*/  SHF.R.U32.HI R6, RZ, 0x10, R9 ;  /* 0x00000010ff067819 */ /* 0x000fe40000011609 */
[----:B------:R-:W-:-:S02]  /*1b40*/  LOP3.LUT R42, R29, 0xff, RZ, 0xc0, !PT ;  /* 0x000000ff1d2a7812 */ /* 0x000fc400078ec0ff */
[----:B------:R-:W-:Y:S02]  /*1b50*/  IADD3 R8, PT, PT, R8, -0x80, RZ ;  /* 0xffffff8008087810 */ /* 0x000fe40007ffe0ff */
[----:B------:R-:W-:Y:S02]  /*1b60*/  LOP3.LUT R6, R6, 0xff, RZ, 0xc0, !PT ;  /* 0x000000ff06067812 */ /* 0x000fe400078ec0ff */
[----:B------:R-:W-:Y:S02]  /*1b70*/  LOP3.LUT R43, R43, 0xff, RZ, 0xc0, !PT ;  /* 0x000000ff2b2b7812 */ /* 0x000fe400078ec0ff */
[----:B------:R-:W-:Y:S01]  /*1b80*/  SHF.R.U32.HI R29, RZ, 0x10, R10 ;  /* 0x00000010ff1d7819 */ /* 0x000fe2000001160a */
[----:B------:R-:W-:Y:S01]  /*1b90*/  VIADD R42, R42, 0xffffff80 ;  /* 0xffffff802a2a7836 */ /* 0x000fe20000000000 */
[----:B------:R-:W-:Y:S01]  /*1ba0*/  IADD3 R6, PT, PT, R6, -0x80, RZ ;  /* 0xffffff8006067810 */ /* 0x000fe20007ffe0ff */
[----:B------:R-:W0:Y:S01]  /*1bb0*/  I2F.F16 R8, R8 ;  /* 0x0000000800087306 */ /* 0x000e220000200c00 */
[----:B------:R-:W-:Y:S01]  /*1bc0*/  LOP3.LUT R29, R29, 0xff, RZ, 0xc0, !PT ;  /* 0x000000ff1d1d7812 */ /* 0x000fe200078ec0ff */
[----:B------:R-:W-:-:S02]  /*1bd0*/  VIADD R22, R43, 0xffffff80 ;  /* 0xffffff802b167836 */ /* 0x000fc40000000000 */
[----:B------:R-:W-:-:S04]  /*1be0*/  FFMA.FTZ R43, R44, R4, R47 ;  /* 0x000000042c2b7223 */ /* 0x000fc8000001002f */
[----:B------:R1:W-:Y:S08]  /*1bf0*/  I2F.F16 R44, R6 ;  /* 0x00000006002c7306 */ /* 0x0003f00000200c00 */
[----:B------:R-:W3:Y:S01]  /*1c00*/  I2F.F16 R42, R42 ;  /* 0x0000002a002a7306 */ /* 0x000ee20000200c00 */
[----:B-1----:R-:W-:Y:S02]  /*1c10*/  IADD3 R6, PT, PT, R29, -0x80, RZ ;  /* 0xffffff801d067810 */ /* 0x002fe40007ffe0ff */
[----:B------:R-:W-:-:S04]  /*1c20*/  SHF.R.U32.HI R29, RZ, 0x10, R11 ;  /* 0x00000010ff1d7819 */ /* 0x000fc8000001160b */
[----:B------:R-:W-:Y:S01]  /*1c30*/  LOP3.LUT R29, R29, 0xff, RZ, 0xc0, !PT ;  /* 0x000000ff1d1d7812 */ /* 0x000fe200078ec0ff */
[----:B0-----:R-:W-:-:S03]  /*1c40*/  HADD2.F32 R46, -RZ, R8.H0_H0 ;  /* 0x20000008ff2e7230 */ /* 0x001fc60000004100 */
[----:B------:R-:W-:Y:S01]  /*1c50*/  IADD3 R29, PT, PT, R29, -0x80, RZ ;  /* 0xffffff801d1d7810 */ /* 0x000fe20007ffe0ff */
[----:B------:R-:W0:Y:S01]  /*1c60*/  I2F.F16 R22, R22 ;  /* 0x0000001600167306 */ /* 0x000e220000200c00 */
[----:B------:R-:W-:Y:S01]  /*1c70*/  FFMA.FTZ R7, R4, R46, R7 ;  /* 0x0000002e04077223 */ /* 0x000fe20000010007 */
[----:B---3--:R-:W-:Y:S01]  /*1c80*/  HADD2.F32 R8, -RZ, R42.H0_H0 ;  /* 0x2000002aff087230 */ /* 0x008fe20000004100 */
[----:B------:R-:W-:Y:S02]  /*1c90*/  LEA.HI R42, R10, 0xffffff80, RZ, 0x8 ;  /* 0xffffff800a2a7811 */ /* 0x000fe400078f40ff */
[----:B------:R-:W-:-:S03]  /*1ca0*/  LEA.HI R46, R9, 0xffffff80, RZ, 0x8 ;  /* 0xffffff80092e7811 */ /* 0x000fc600078f40ff */
[----:B------:R-:W1:Y:S01]  /*1cb0*/  I2F.F16 R6, R6 ;  /* 0x0000000600067306 */ /* 0x000e620000200c00 */
[----:B------:R-:W-:-:S07]  /*1cc0*/  FFMA.FTZ R9, R4, R8, R23 ;  /* 0x0000000804097223 */ /* 0x000fce0000010017 */
[----:B------:R-:W3:Y:S01]  /*1cd0*/  I2F.F16 R29, R29 ;  /* 0x0000001d001d7306 */ /* 0x000ee20000200c00 */
[----:B------:R-:W-:Y:S02]  /*1ce0*/  HADD2.F32 R8, -RZ, R5.H0_H0 ;  /* 0x20000005ff087230 */ /* 0x000fe40000004100 */
[----:B------:R-:W-:-:S05]  /*1cf0*/  HADD2.F32 R44, -RZ, R44.H0_H0 ;  /* 0x2000002cff2c7230 */ /* 0x000fca0000004100 */
[----:B------:R-:W-:Y:S08]  /*1d00*/  I2F.F16 R39, R39 ;  /* 0x0000002700277306 */ /* 0x000ff00000200c00 */
[----:B------:R-:W4:Y:S01]  /*1d10*/  I2F.F16 R4, R46 ;  /* 0x0000002e00047306 */ /* 0x000f220000200c00 */
[----:B------:R-:W-:-:S07]  /*1d20*/  FFMA.FTZ R45, R8, R44, R45 ;  /* 0x0000002c082d7223 */ /* 0x000fce000001002d */
[----:B------:R-:W5:Y:S01]  /*1d30*/  I2F.F16 R42, R42 ;  /* 0x0000002a002a7306 */ /* 0x000f620000200c00 */
[----:B------:R-:W-:Y:S01]  /*1d40*/  HADD2.F32 R10, -RZ, R5.H1_H1 ;  /* 0x30000005ff0a7230 */ /* 0x000fe20000004100 */
[----:B------:R-:W-:Y:S01]  /*1d50*/  LOP3.LUT R5, R12, 0xff, RZ, 0xc0, !PT ;  /* 0x000000ff0c057812 */ /* 0x000fe200078ec0ff */
[----:B0-----:R-:W-:Y:S02]  /*1d60*/  HADD2.F32 R22, -RZ, R22.H0_H0 ;  /* 0x20000016ff167230 */ /* 0x001fe40000004100 */
[----:B-1----:R-:W-:Y:S02]  /*1d70*/  HADD2.F32 R6, -RZ, R6.H0_H0 ;  /* 0x20000006ff067230 */ /* 0x002fe40000004100 */
[----:B---3--:R-:W-:Y:S02]  /*1d80*/  HADD2.F32 R44, -RZ, R29.H0_H0 ;  /* 0x2000001dff2c7230 */ /* 0x008fe40000004100 */
[----:B------:R-:W-:Y:S01]  /*1d90*/  FFMA.FTZ R43, R22, R8, R43 ;  /* 0x00000008162b7223 */ /* 0x000fe2000001002b */
[----:B------:R-:W-:-:S02]  /*1da0*/  VIADD R29, R5, 0xffffff80 ;  /* 0xffffff80051d7836 */ /* 0x000fc40000000000 */
[C---:B------:R-:W-:Y:S01]  /*1db0*/  FFMA.FTZ R7, R8.reuse, R6, R7 ;  /* 0x0000000608077223 */ /* 0x040fe20000010007 */
[----:B----4-:R-:W-:Y:S02]  /*1dc0*/  HADD2.F32 R5, -RZ, R4.H0_H0 ;  /* 0x20000004ff057230 */ /* 0x010fe40000004100 */
[----:B------:R-:W-:Y:S01]  /*1dd0*/  FFMA.FTZ R9, R8, R44, R9 ;  /* 0x0000002c08097223 */ /* 0x000fe20000010009 */
[----:B------:R-:W-:Y:S01]  /*1de0*/  HADD2.F32 R8, -RZ, R39.H0_H0 ;  /* 0x20000027ff087230 */ /* 0x000fe20000004100 */
[----:B------:R-:W-:Y:S01]  /*1df0*/  LOP3.LUT R4, R13, 0xff, RZ, 0xc0, !PT ;  /* 0x000000ff0d047812 */ /* 0x000fe200078ec0ff */
[----:B-----5:R-:W-:Y:S02]  /*1e00*/  HADD2.F32 R42, -RZ, R42.H0_H0 ;  /* 0x2000002aff2a7230 */ /* 0x020fe40000004100 */
[----:B------:R-:W-:-:S04]  /*1e10*/  IMAD.WIDE R52, R38, 0x4, R52 ;  /* 0x0000000426347825 */ /* 0x000fc800078e0234 */
[----:B------:R-:W-:Y:S01]  /*1e20*/  FFMA.FTZ R8, R8, R10, R43 ;  /* 0x0000000a08087223 */ /* 0x000fe2000001002b */
[C---:B------:R-:W-:Y:S01]  /*1e30*/  FFMA.FTZ R45, R10.reuse, R5, R45 ;  /* 0x000000050a2d7223 */ /* 0x040fe2000001002d */
[----:B------:R-:W-:Y:S01]  /*1e40*/  FFMA.FTZ R43, R10, R42, R7 ;  /* 0x0000002a0a2b7223 */ /* 0x000fe20000010007 */
[----:B------:R-:W-:Y:S01]  /*1e50*/  IADD3 R39, PT, PT, R4, -0x80, RZ ;  /* 0xffffff8004277810 */ /* 0x000fe20007ffe0ff */
[----:B------:R-:W0:Y:S04]  /*1e60*/  LDS.64 R22, [UR4+0x18] ;  /* 0x00001804ff167984 */ /* 0x000e280008000a00 */
[----:B------:R1:W3:Y:S01]  /*1e70*/  LDG.E.128.CONSTANT R4, desc[UR6][R52.64] ;  /* 0x0000000634047981 */ /* 0x0002e2000c1e9d00 */
[----:B------:R-:W-:-:S06]  /*1e80*/  LEA.HI R11, R11, 0xffffff80, RZ, 0x8 ;  /* 0xffffff800b0b7811 */ /* 0x000fcc00078f40ff */
[----:B------:R-:W4:Y:S08]  /*1e90*/  I2F.F16 R11, R11 ;  /* 0x0000000b000b7306 */ /* 0x000f300000200c00 */
[----:B------:R-:W5:Y:S01]  /*1ea0*/  I2F.F16 R29, R29 ;  /* 0x0000001d001d7306 */ /* 0x000f620000200c00 */
[----:B----4-:R-:W-:Y:S01]  /*1eb0*/  HADD2.F32 R42, -RZ, R11.H0_H0 ;  /* 0x2000000bff2a7230 */ /* 0x010fe20000004100 */
[----:B------:R-:W-:-:S04]  /*1ec0*/  LOP3.LUT R11, R14, 0xff, RZ, 0xc0, !PT ;  /* 0x000000ff0e0b7812 */ /* 0x000fc800078ec0ff */
[----:B------:R-:W-:Y:S02]  /*1ed0*/  IADD3 R46, PT, PT, R11, -0x80, RZ ;  /* 0xffffff800b2e7810 */ /* 0x000fe40007ffe0ff */
[----:B------:R-:W-:Y:S01]  /*1ee0*/  LOP3.LUT R11, R15, 0xff, RZ, 0xc0, !PT ;  /* 0x000000ff0f0b7812 */ /* 0x000fe200078ec0ff */
[----:B------:R-:W4:Y:S01]  /*1ef0*/  I2F.F16 R39, R39 ;  /* 0x0000002700277306 */ /* 0x000f220000200c00 */
[----:B------:R-:W-:-:S03]  /*1f00*/  FFMA.FTZ R9, R10, R42, R9 ;  /* 0x0000002a0a097223 */ /* 0x000fc60000010009 */
[----:B------:R-:W-:-:S04]  /*1f10*/  VIADD R44, R11, 0xffffff80 ;  /* 0xffffff800b2c7836 */ /* 0x000fc80000000000 */
[----:B------:R-:W2:Y:S01]  /*1f20*/  I2F.F16 R10, R46 ;  /* 0x0000002e000a7306 */ /* 0x000ea20000200c00 */
[----:B-----5:R-:W-:Y:S02]  /*1f30*/  HADD2.F32 R11, -RZ, R29.H0_H0 ;  /* 0x2000001dff0b7230 */ /* 0x020fe40000004100 */
[----:B0-----:R-:W-:-:S05]  /*1f40*/  HADD2.F32 R42, -RZ, R22.H0_H0 ;  /* 0x20000016ff2a7230 */ /* 0x001fca0000004100 */
[----:B------:R-:W0:Y:S01]  /*1f50*/  I2F.F16 R44, R44 ;  /* 0x0000002c002c7306 */ /* 0x000e220000200c00 */
[----:B------:R-:W-:Y:S01]  /*1f60*/  FFMA.FTZ R11, R11, R42, R8 ;  /* 0x0000002a0b0b7223 */ /* 0x000fe20000010008 */
[----:B----4-:R-:W-:Y:S02]  /*1f70*/  HADD2.F32 R8, -RZ, R39.H0_H0 ;  /* 0x20000027ff087230 */ /* 0x010fe40000004100 */
[----:B--2---:R-:W-:-:S03]  /*1f80*/  HADD2.F32 R48, -RZ, R10.H0_H0 ;  /* 0x2000000aff307230 */ /* 0x004fc60000004100 */
[----:B------:R-:W-:Y:S01]  /*1f90*/  FFMA.FTZ R10, R42, R8, R45 ;  /* 0x000000082a0a7223 */ /* 0x000fe2000001002d */
[----:B------:R-:W-:-:S04]  /*1fa0*/  SHF.R.U32.HI R8, RZ, 0x8, R12 ;  /* 0x00000008ff087819 */ /* 0x000fc8000001160c */
[----:B------:R-:W-:Y:S01]  /*1fb0*/  LOP3.LUT R8, R8, 0xff, RZ, 0xc0, !PT ;  /* 0x000000ff08087812 */ /* 0x000fe200078ec0ff */
[----:B0-----:R-:W-:Y:S02]  /*1fc0*/  HADD2.F32 R44, -RZ, R44.H0_H0 ;  /* 0x2000002cff2c7230 */ /* 0x001fe40000004100 */
[----:B------:R-:W-:-:S03]  /*1fd0*/  FFMA.FTZ R43, R42, R48, R43 ;  /* 0x000000302a2b7223 */ /* 0x000fc6000001002b */
[----:B------:R-:W-:Y:S01]  /*1fe0*/  FFMA.FTZ R9, R42, R44, R9 ;  /* 0x0000002c2a097223 */ /* 0x000fe20000010009 */
[----:B------:R-:W-:Y:S02]  /*1ff0*/  IADD3 R42, PT, PT, R8, -0x80, RZ ;  /* 0xffffff80082a7810 */ /* 0x000fe40007ffe0ff */
[----:B------:R-:W-:Y:S02]  /*2000*/  SHF.R.U32.HI R44, RZ, 0x8, R13 ;  /* 0x00000008ff2c7819 */ /* 0x000fe4000001160d */
[----:B------:R-:W-:Y:S02]  /*2010*/  LEA.HI R39, R12, 0xffffff80, RZ, 0x8 ;  /* 0xffffff800c277811 */ /* 0x000fe400078f40ff */
[----:B------:R-:W-:Y:S01]  /*2020*/  LOP3.LUT R44, R44, 0xff, RZ, 0xc0, !PT ;  /* 0x000000ff2c2c7812 */ /* 0x000fe200078ec0ff */
[----:B------:R-:W0:Y:S01]  /*2030*/  I2F.F16 R42, R42 ;  /* 0x0000002a002a7306 */ /* 0x000e220000200c00 */
[----:B------:R-:W-:Y:S02]  /*2040*/  SHF.R.U32.HI R12, RZ, 0x10, R12 ;  /* 0x00000010ff0c7819 */ /* 0x000fe4000001160c */
[----:B------:R-:W-:-:S02]  /*2050*/  IADD3 R44, PT, PT, R44, -0x80, RZ ;  /* 0xffffff802c2c7810 */ /* 0x000fc40007ffe0ff */
[----:B------:R-:W-:-:S03]  /*2060*/  LOP3.LUT R8, R12, 0xff, RZ, 0xc0, !PT ;  /* 0x000000ff0c087812 */ /* 0x000fc600078ec0ff */
[----:B------:R-:W2:Y:S01]  /*2070*/  I2F.F16 R12, R44 ;  /* 0x0000002c000c7306 */ /* 0x000ea20000200c00 */
[----:B0-----:R-:W-:Y:S01]  /*2080*/  HADD2.F32 R46, -RZ, R42.H0_H0 ;  /* 0x2000002aff2e7230 */ /* 0x001fe20000004100 */
[----:B------:R-:W-:Y:S01]  /*2090*/  SHF.R.U32.HI R42, RZ, 0x8, R14 ;  /* 0x00000008ff2a7819 */ /* 0x000fe2000001160e */
[----:B------:R-:W-:-:S03]  /*20a0*/  HADD2.F32 R22, -RZ, R22.H1_H1 ;  /* 0x30000016ff167230 */ /* 0x000fc60000004100 */
[----:B------:R-:W-:Y:S01]  /*20b0*/  LOP3.LUT R42, R42, 0xff, RZ, 0xc0, !PT ;  /* 0x000000ff2a2a7812 */ /* 0x000fe200078ec0ff */
[----:B--2---:R-:W-:-:S03]  /*20c0*/  HADD2.F32 R49, -RZ, R12.H0_H0 ;  /* 0x2000000cff317230 */ /* 0x004fc60000004100 */
[----:B------:R-:W-:Y:S02]  /*20d0*/  IADD3 R44, PT, PT, R42, -0x80, RZ ;  /* 0xffffff802a2c7810 */ /* 0x000fe40007ffe0ff */
[----:B------:R-:W-:Y:S01]  /*20e0*/  SHF.R.U32.HI R12, RZ, 0x8, R15 ;  /* 0x00000008ff0c7819 */ /* 0x000fe2000001160f */
[----:B------:R-:W-:Y:S02]  /*20f0*/  FFMA.FTZ R49, R22, R49, R10 ;  /* 0x0000003116317223 */ /* 0x000fe4000001000a */
[----:B------:R-:W0:Y:S01]  /*2100*/  I2F.F16 R10, R44 ;  /* 0x0000002c000a7306 */ /* 0x000e220000200c00 */
[----:B------:R-:W-:Y:S02]  /*2110*/  LOP3.LUT R42, R12, 0xff, RZ, 0xc0, !PT ;  /* 0x000000ff0c2a7812 */ /* 0x000fe400078ec0ff */
[----:B------:R-:W-:Y:S01]  /*2120*/  SHF.R.U32.HI R12, RZ, 0x10, R14 ;  /* 0x00000010ff0c7819 */ /* 0x000fe2000001160e */
[----:B------:R-:W-:Y:S02]  /*2130*/  FFMA.FTZ R11, R46, R22, R11 ;  /* 0x000000162e0b7223 */ /* 0x000fe4000001000b */
[----:B------:R-:W-:Y:S01]  /*2140*/  VIADD R45, R42, 0xffffff80 ;  /* 0xffffff802a2d7836 */ /* 0x000fe20000000000 */
[----:B------:R-:W-:Y:S01]  /*2150*/  SHF.R.U32.HI R46, RZ, 0x10, R15 ;  /* 0x00000010ff2e7819 */ /* 0x000fe2000001160f */
[----:B------:R-:W-:Y:S01]  /*2160*/  VIADD R8, R8, 0xffffff80 ;  /* 0xffffff8008087836 */ /* 0x000fe20000000000 */
[----:B------:R-:W-:-:S02]  /*2170*/  LOP3.LUT R42, R12, 0xff, RZ, 0xc0, !PT ;  /* 0x000000ff0c2a7812 */ /* 0x000fc400078ec0ff */
[----:B------:R-:W2:Y:S01]  /*2180*/  I2F.F16 R12, R45 ;  /* 0x0000002d000c7306 */ /* 0x000ea20000200c00 */
[----:B------:R-:W-:Y:S02]  /*2190*/  LOP3.LUT R46, R46, 0xff, RZ, 0xc0, !PT ;  /* 0x000000ff2e2e7812 */ /* 0x000fe400078ec0ff */
[----:B------:R-:W-:Y:S01]  /*21a0*/  LEA.HI R29, R13, 0xffffff80, RZ, 0x8 ;  /* 0xffffff800d1d7811 */ /* 0x000fe200078f40ff */
[----:B0-----:R-:W-:Y:S01]  /*21b0*/  HADD2.F32 R47, -RZ, R10.H0_H0 ;  /* 0x2000000aff2f7230 */ /* 0x001fe20000004100 */
[----:B------:R-:W-:Y:S02]  /*21c0*/  SHF.R.U32.HI R13, RZ, 0x10, R13 ;  /* 0x00000010ff0d7819 */ /* 0x000fe4000001160d */
[----:B------:R-:W-:Y:S01]  /*21d0*/  IADD3 R42, PT, PT, R42, -0x80, RZ ;  /* 0xffffff802a2a7810 */ /* 0x000fe20007ffe0ff */
[----:B------:R-:W0:Y:S01]  /*21e0*/  I2F.F16 R8, R8 ;  /* 0x0000000800087306 */ /* 0x000e220000200c00 */
[----:B------:R-:W-:Y:S02]  /*21f0*/  IADD3 R10, PT, PT, R46, -0x80, RZ ;  /* 0xffffff802e0a7810 */ /* 0x000fe40007ffe0ff */
[----:B------:R-:W-:-:S05]  /*2200*/  LOP3.LUT R13, R13, 0xff, RZ, 0xc0, !PT ;  /* 0x000000ff0d0d7812 */ /* 0x000fca00078ec0ff */
[----:B------:R-:W4:Y:S01]  /*2210*/  I2F.F16 R42, R42 ;  /* 0x0000002a002a7306 */ /* 0x000f220000200c00 */
[----:B------:R-:W-:Y:S01]  /*2220*/  IADD3 R13, PT, PT, R13, -0x80, RZ ;  /* 0xffffff800d0d7810 */ /* 0x000fe20007ffe0ff */
[----:B--2---:R-:W-:-:S06]  /*2230*/  HADD2.F32 R12, -RZ, R12.H0_H0 ;  /* 0x2000000cff0c7230 */ /* 0x004fcc0000004100 */
[----:B------:R-:W2:Y:S01]  /*2240*/  I2F.F16 R10, R10 ;  /* 0x0000000a000a7306 */ /* 0x000ea20000200c00 */
[----:B------:R-:W-:Y:S01]  /*2250*/  FFMA.FTZ R9, R22, R12, R9 ;  /* 0x0000000c16097223 */ /* 0x000fe20000010009 */
[----:B------:R-:W-:Y:S02]  /*2260*/  HADD2.F32 R12, -RZ, R23.H0_H0 ;  /* 0x20000017ff0c7230 */ /* 0x000fe40000004100 */
[----:B0-----:R-:W-:-:S04]  /*2270*/  HADD2.F32 R8, -RZ, R8.H0_H0 ;  /* 0x20000008ff087230 */ /* 0x001fc80000004100 */
[----:B------:R-:W0:Y:S01]  /*2280*/  I2F.F16 R13, R13 ;  /* 0x0000000d000d7306 */ /* 0x000e220000200c00 */
[----:B------:R-:W-:Y:S01]  /*2290*/  FFMA.FTZ R45, R8, R12, R11 ;  /* 0x0000000c082d7223 */ /* 0x000fe2000001000b */
[----:B----4-:R-:W-:Y:S02]  /*22a0*/  HADD2.F32 R42, -RZ, R42.H0_H0 ;  /* 0x2000002aff2a7230 */ /* 0x010fe40000004100 */
[----:B------:R-:W-:Y:S01]  /*22b0*/  FFMA.FTZ R43, R22, R47, R43 ;  /* 0x0000002f162b7223 */ /* 0x000fe2000001002b */
[----:B------:R-:W-:Y:S01]  /*22c0*/  LOP3.LUT R8, R16, 0xff, RZ, 0xc0, !PT ;  /* 0x000000ff10087812 */ /* 0x000fe200078ec0ff */
[----:B-1----:R-:W-:Y:S01]  /*22d0*/  IMAD.WIDE R52, R38, 0x4, R52 ;  /* 0x0000000426347825 */ /* 0x002fe200078e0234 */
[----:B------:R-:W-:-:S03]  /*22e0*/  LOP3.LUT R11, R17, 0xff, RZ, 0xc0, !PT ;  /* 0x000000ff110b7812 */ /* 0x000fc600078ec0ff */
[----:B--2---:R-:W-:Y:S01]  /*22f0*/  HADD2.F32 R10, -RZ, R10.H0_H0 ;  /* 0x2000000aff0a7230 */ /* 0x004fe20000004100 */
[----:B------:R-:W-:Y:S01]  /*2300*/  LEA.HI R47, R14, 0xffffff80, RZ, 0x8 ;  /* 0xffffff800e2f7811 */ /* 0x000fe200078f40ff */
[----:B------:R-:W-:Y:S01]  /*2310*/  FFMA.FTZ R43, R12, R42, R43 ;  /* 0x0000002a0c2b7223 */ /* 0x000fe2000001002b */
[----:B------:R-:W-:Y:S01]  /*2320*/  LEA.HI R48, R15, 0xffffff80, RZ, 0x8 ;  /* 0xffffff800f307811 */ /* 0x000fe200078f40ff */
[----:B------:R-:W-:Y:S02]  /*2330*/  VIADD R14, R8, 0xffffff80 ;  /* 0xffffff80080e7836 */ /* 0x000fe40000000000 */
[C---:B------:R-:W-:Y:S01]  /*2340*/  FFMA.FTZ R15, R12.reuse, R10, R9 ;  /* 0x0000000a0c0f7223 */ /* 0x040fe20000010009 */
[----:B------:R-:W-:Y:S01]  /*2350*/  IADD3 R42, PT, PT, R11, -0x80, RZ ;  /* 0xffffff800b2a7810 */ /* 0x000fe20007ffe0ff */
[----:B0-----:R-:W-:Y:S01]  /*2360*/  HADD2.F32 R13, -RZ, R13.H0_H0 ;  /* 0x2000000dff0d7230 */ /* 0x001fe20000004100 */
[----:B------:R-:W2:Y:S04]  /*2370*/  LDG.E.128.CONSTANT R8, desc[UR6][R52.64] ;  /* 0x0000000634087981 */ /* 0x000ea8000c1e9d00 */
[----:B------:R-:W-:-:S02]  /*2380*/  FFMA.FTZ R49, R12, R13, R49 ;  /* 0x0000000d0c317223 */ /* 0x000fc40000010031 */
[----:B------:R-:W0:Y:S01]  /*2390*/  LDS.64 R12, [UR4+0x20] ;  /* 0x00002004ff0c7984 */ /* 0x000e220008000a00 */
[----:B------:R-:W1:Y:S01]  /*23a0*/  I2F.F16 R39, R39 ;  /* 0x0000002700277306 */ /* 0x000e620000200c00 */
[----:B------:R-:W-:Y:S01]  /*23b0*/  HADD2.F32 R46, -RZ, R23.H1_H1 ;  /* 0x30000017ff2e7230 */ /* 0x000fe20000004100 */
[----:B------:R-:W-:-:S04]  /*23c0*/  LOP3.LUT R23, R18, 0xff, RZ, 0xc0, !PT ;  /* 0x000000ff12177812 */ /* 0x000fc800078ec0ff */
[----:B------:R-:W-:Y:S02]  /*23d0*/  IADD3 R51, PT, PT, R23, -0x80, RZ ;  /* 0xffffff8017337810 */ /* 0x000fe40007ffe0ff */
[----:B------:R-:W-:Y:S01]  /*23e0*/  LOP3.LUT R23, R19, 0xff, RZ, 0xc0, !PT ;  /* 0x000000ff13177812 */ /* 0x000fe200078ec0ff */
[----:B------:R-:W4:Y:S04]  /*23f0*/  I2F.F16 R48, R48 ;  /* 0x0000003000307306 */ /* 0x000f280000200c00 */
[----:B------:R-:W-:Y:S02]  /*2400*/  VIADD R44, R23, 0xffffff80 ;  /* 0xffffff80172c7836 */ /* 0x000fe40000000000 */
[----:B-1----:R-:W-:Y:S02]  /*2410*/  HADD2.F32 R22, -RZ, R39.H0_H0 ;  /* 0x20000027ff167230 */ /* 0x002fe40000004100 */
[----:B------:R-:W1:Y:S03]  /*2420*/  I2F.F16 R47, R47 ;  /* 0x0000002f002f7306 */ /* 0x000e660000200c00 */
[----:B------:R-:W-:-:S05]  /*2430*/  FFMA.FTZ R22, R22, R46, R45 ;  /* 0x0000002e16167223 */ /* 0x000fca000001002d */
[----:B------:R-:W5:Y:S08]  /*2440*/  I2F.F16 R29, R29 ;  /* 0x0000001d001d7306 */ /* 0x000f700000200c00 */
[----:B------:R-:W0:Y:S01]  /*2450*/  I2F.F16 R14, R14 ;  /* 0x0000000e000e7306 */ /* 0x000e220000200c00 */
[----:B----4-:R-:W-:-:S07]  /*2460*/  HADD2.F32 R48, -RZ, R48.H0_H0 ;  /* 0x20000030ff307230 */ /* 0x010fce0000004100 */
[----:B------:R-:W4:Y:S08]  /*2470*/  I2F.F16 R42, R42 ;  /* 0x0000002a002a7306 */ /* 0x000f300000200c00 */
[----:B------:R-:W4:Y:S08]  /*2480*/  I2F.F16 R45, R51 ;  /* 0x00000033002d7306 */ /* 0x000f300000200c00 */
[----:B------:R-:W4:Y:S01]  /*2490*/  I2F.F16 R44, R44 ;  /* 0x0000002c002c7306 */ /* 0x000f220000200c00 */
[----:B-1----:R-:W-:-:S02]  /*24a0*/  HADD2.F32 R50, -RZ, R47.H0_H0 ;  /* 0x2000002fff327230 */ /* 0x002fc40000004100 */
[C---:B------:R-:W-:Y:S01]  /*24b0*/  FFMA.FTZ R39, R46.reuse, R48, R15 ;  /* 0x000000302e277223 */ /* 0x040fe2000001000f */
[----:B-----5:R-:W-:Y:S02]  /*24c0*/  HADD2.F32 R23, -RZ, R29.H0_H0 ;  /* 0x2000001dff177230 */ /* 0x020fe40000004100 */
[----:B0-----:R-:W-:Y:S02]  /*24d0*/  HADD2.F32 R15, -RZ, R14.H0_H0 ;  /* 0x2000000eff0f7230 */ /* 0x001fe40000004100 */
[----:B------:R-:W-:Y:S01]  /*24e0*/  FFMA.FTZ R29, R46, R50, R43 ;  /* 0x000000322e1d7223 */ /* 0x000fe2000001002b */
[----:B------:R-:W-:Y:S02]  /*24f0*/  HADD2.F32 R14, -RZ, R12.H0_H0 ;  /* 0x2000000cff0e7230 */ /* 0x000fe40000004100 */
[----:B----4-:R-:W-:Y:S02]  /*2500*/  HADD2.F32 R47, -RZ, R42.H0_H0 ;  /* 0x2000002aff2f7230 */ /* 0x010fe40000004100 */
[----:B------:R-:W-:-:S02]  /*2510*/  HADD2.F32 R45, -RZ, R45.H0_H0 ;  /* 0x2000002dff2d7230 */ /* 0x000fc40000004100 */
[----:B------:R-:W-:Y:S02]  /*2520*/  HADD2.F32 R43, -RZ, R44.H0_H0 ;  /* 0x2000002cff2b7230 */ /* 0x000fe40000004100 */
[----:B------:R-:W-:Y:S01]  /*2530*/  FFMA.FTZ R42, R15, R14, RZ ;  /* 0x0000000e0f2a7223 */ /* 0x000fe200000100ff */
[C---:B------:R-:W-:Y:S01]  /*2540*/  FFMA.FTZ R15, R14.reuse, R47, RZ ;  /* 0x0000002f0e0f7223 */ /* 0x040fe200000100ff */
[C---:B------:R-:W-:Y:S01]  /*2550*/  FFMA.FTZ R45, R14.reuse, R45, RZ ;  /* 0x0000002d0e2d7223 */ /* 0x040fe200000100ff */
[----:B------:R-:W-:Y:S01]  /*2560*/  FFMA.FTZ R43, R14, R43, RZ ;  /* 0x0000002b0e2b7223 */ /* 0x000fe200000100ff */
[----:B------:R-:W-:Y:S01]  /*2570*/  SHF.R.U32.HI R14, RZ, 0x8, R16 ;  /* 0x00000008ff0e7819 */ /* 0x000fe20000011610 */
[----:B------:R-:W-:Y:S01]  /*2580*/  FFMA.FTZ R23, R46, R23, R49 ;  /* 0x000000172e177223 */ /* 0x000fe20000010031 */
[----:B------:R-:W-:Y:S02]  /*2590*/  SHF.R.U32.HI R44, RZ, 0x8, R17 ;  /* 0x00000008ff2c7819 */ /* 0x000fe40000011611 */
[----:B------:R-:W-:-:S02]  /*25a0*/  LOP3.LUT R14, R14, 0xff, RZ, 0xc0, !PT ;  /* 0x000000ff0e0e7812 */ /* 0x000fc400078ec0ff */
[----:B------:R-:W-:Y:S02]  /*25b0*/  SHF.R.U32.HI R46, RZ, 0x8, R18 ;  /* 0x00000008ff2e7819 */ /* 0x000fe40000011612 */
[----:B------:R-:W-:Y:S02]  /*25c0*/  SHF.R.U32.HI R47, RZ, 0x8, R19 ;  /* 0x00000008ff2f7819 */ /* 0x000fe40000011613 */
[----:B------:R-:W-:Y:S02]  /*25d0*/  IADD3 R14, PT, PT, R14, -0x80, RZ ;  /* 0xffffff800e0e7810 */ /* 0x000fe40007ffe0ff */
[----:B------:R-:W-:Y:S02]  /*25e0*/  LOP3.LUT R44, R44, 0xff, RZ, 0xc0, !PT ;  /* 0x000000ff2c2c7812 */ /* 0x000fe400078ec0ff */
[----:B------:R-:W-:Y:S02]  /*25f0*/  LOP3.LUT R46, R46, 0xff, RZ, 0xc0, !PT ;  /* 0x000000ff2e2e7812 */ /* 0x000fe400078ec0ff */
[----:B------:R-:W-:Y:S01]  /*2600*/  LOP3.LUT R47, R47, 0xff, RZ, 0xc0, !PT ;  /* 0x000000ff2f2f7812 */ /* 0x000fe200078ec0ff */
[----:B------:R0:W1:Y:S01]  /*2610*/  I2F.F16 R48, R14 ;  /* 0x0000000e00307306 */ /* 0x0000620000200c00 */
[----:B------:R-:W-:Y:S01]  /*2620*/  IADD3 R44, PT, PT, R44, -0x80, RZ ;  /* 0xffffff802c2c7810 */ /* 0x000fe20007ffe0ff */
[----:B------:R-:W-:Y:S01]  /*2630*/  VIADD R46, R46, 0xffffff80 ;  /* 0xffffff802e2e7836 */ /* 0x000fe20000000000 */
[----:B------:R-:W-:-:S05]  /*2640*/  IADD3 R47, PT, PT, R47, -0x80, RZ ;  /* 0xffffff802f2f7810 */ /* 0x000fca0007ffe0ff */
[----:B------:R-:W4:Y:S08]  /*2650*/  I2F.F16 R44, R44 ;  /* 0x0000002c002c7306 */ /* 0x000f300000200c00 */
[----:B------:R-:W5:Y:S01]  /*2660*/  I2F.F16 R46, R46 ;  /* 0x0000002e002e7306 */ /* 0x000f620000200c00 */
[----:B0-----:R-:W-:-:S07]  /*2670*/  HADD2.F32 R14, -RZ, R12.H1_H1 ;  /* 0x3000000cff0e7230 */ /* 0x001fce0000004100 */
[----:B------:R-:W0:Y:S01]  /*2680*/  I2F.F16 R47, R47 ;  /* 0x0000002f002f7306 */ /* 0x000e220000200c00 */
[----:B-1----:R-:W-:-:S05]  /*2690*/  HADD2.F32 R49, -RZ, R48.H0_H0 ;  /* 0x20000030ff317230 */ /* 0x002fca0000004100 */
[----:B------:R-:W-:Y:S01]  /*26a0*/  FFMA.FTZ R12, R49, R14, R42 ;  /* 0x0000000e310c7223 */ /* 0x000fe2000001002a */
[----:B----4-:R-:W-:Y:S02]  /*26b0*/  HADD2.F32 R42, -RZ, R44.H0_H0 ;  /* 0x2000002cff2a7230 */ /* 0x010fe40000004100 */
[----:B-----5:R-:W-:Y:S02]  /*26c0*/  HADD2.F32 R44, -RZ, R46.H0_H0 ;  /* 0x2000002eff2c7230 */ /* 0x020fe40000004100 */
[----:B0-----:R-:W-:Y:S02]  /*26d0*/  HADD2.F32 R48, -RZ, R47.H0_H0 ;  /* 0x2000002fff307230 */ /* 0x001fe40000004100 */
[C---:B------:R-:W-:Y:S01]  /*26e0*/  FFMA.FTZ R15, R14.reuse, R42, R15 ;  /* 0x0000002a0e0f7223 */ /* 0x040fe2000001000f */
[C---:B------:R-:W-:Y:S02]  /*26f0*/  FFMA.FTZ R45, R14.reuse, R44, R45 ;  /* 0x0000002c0e2d7223 */ /* 0x040fe4000001002d */
[----:B------:R-:W-:Y:S01]  /*2700*/  FFMA.FTZ R14, R14, R48, R43 ;  /* 0x000000300e0e7223 */ /* 0x000fe2000001002b */
[----:B------:R-:W-:-:S04]  /*2710*/  SHF.R.U32.HI R43, RZ, 0x10, R17 ;  /* 0x00000010ff2b7819 */ /* 0x000fc80000011611 */
[----:B------:R-:W-:Y:S02]  /*2720*/  LOP3.LUT R43, R43, 0xff, RZ, 0xc0, !PT ;  /* 0x000000ff2b2b7812 */ /* 0x000fe400078ec0ff */
[----:B------:R-:W-:Y:S02]  /*2730*/  SHF.R.U32.HI R42, RZ, 0x10, R16 ;  /* 0x00000010ff2a7819 */ /* 0x000fe40000011610 */
[----:B------:R-:W-:Y:S02]  /*2740*/  IADD3 R47, PT, PT, R43, -0x80, RZ ;  /* 0xffffff802b2f7810 */ /* 0x000fe40007ffe0ff */
[----:B------:R-:W-:Y:S02]  /*2750*/  SHF.R.U32.HI R43, RZ, 0x10, R18 ;  /* 0x00000010ff2b7819 */ /* 0x000fe40000011612 */
[----:B------:R-:W-:Y:S02]  /*2760*/  LOP3.LUT R42, R42, 0xff, RZ, 0xc0, !PT ;  /* 0x000000ff2a2a7812 */ /* 0x000fe400078ec0ff */
[----:B------:R-:W-:-:S02]  /*2770*/  LOP3.LUT R43, R43, 0xff, RZ, 0xc0, !PT ;  /* 0x000000ff2b2b7812 */ /* 0x000fc400078ec0ff */
[----:B------:R-:W-:Y:S02]  /*2780*/  IADD3 R42, PT, PT, R42, -0x80, RZ ;  /* 0xffffff802a2a7810 */ /* 0x000fe40007ffe0ff */
[----:B------:R-:W-:Y:S01]  /*2790*/  SHF.R.U32.HI R44, RZ, 0x10, R19 ;  /* 0x00000010ff2c7819 */ /* 0x000fe20000011613 */
[----:B------:R-:W-:-:S03]  /*27a0*/  VIADD R48, R43, 0xffffff80 ;  /* 0xffffff802b307836 */ /* 0x000fc60000000000 */
[----:B------:R-:W-:Y:S01]  /*27b0*/  LOP3.LUT R44, R44, 0xff, RZ, 0xc0, !PT ;  /* 0x000000ff2c2c7812 */ /* 0x000fe200078ec0ff */
[----:B------:R-:W0:Y:S03]  /*27c0*/  I2F.F16 R42, R42 ;  /* 0x0000002a002a7306 */ /* 0x000e260000200c00 */
[----:B------:R-:W-:-:S05]  /*27d0*/  IADD3 R44, PT, PT, R44, -0x80, RZ ;  /* 0xffffff802c2c7810 */ /* 0x000fca0007ffe0ff */
[----:B------:R-:W1:Y:S08]  /*27e0*/  I2F.F16 R46, R47 ;  /* 0x0000002f002e7306 */ /* 0x000e700000200c00 */
[----:B------:R-:W4:Y:S01]  /*27f0*/  I2F.F16 R43, R48 ;  /* 0x00000030002b7306 */ /* 0x000f220000200c00 */
[----:B0-----:R-:W-:-:S07]  /*2800*/  HADD2.F32 R49, -RZ, R42.H0_H0 ;  /* 0x2000002aff317230 */ /* 0x001fce0000004100 */
[----:B------:R-:W0:Y:S01]  /*2810*/  I2F.F16 R44, R44 ;  /* 0x0000002c002c7306 */ /* 0x000e220000200c00 */
[----:B-1----:R-:W-:Y:S02]  /*2820*/  HADD2.F32 R42, -RZ, R46.H0_H0 ;  /* 0x2000002eff2a7230 */ /* 0x002fe40000004100 */
[----:B------:R-:W-:Y:S02]  /*2830*/  HADD2.F32 R46, -RZ, R13.H0_H0 ;  /* 0x2000000dff2e7230 */ /* 0x000fe40000004100 */
[----:B----4-:R-:W-:Y:S01]  /*2840*/  HADD2.F32 R50, -RZ, R43.H0_H0 ;  /* 0x2000002bff327230 */ /* 0x010fe20000004100 */
[----:B------:R-:W-:Y:S02]  /*2850*/  LEA.HI R43, R16, 0xffffff80, RZ, 0x8 ;  /* 0xffffff80102b7811 */ /* 0x000fe400078f40ff */
[----:B------:R-:W-:Y:S01]  /*2860*/  FFMA.FTZ R42, R46, R42, R15 ;  /* 0x0000002a2e2a7223 */ /* 0x000fe2000001000f */
[----:B------:R-:W-:-:S03]  /*2870*/  FFMA.FTZ R12, R49, R46, R12 ;  /* 0x0000002e310c7223 */ /* 0x000fc6000001000c */
[----:B------:R-:W1:Y:S01]  /*2880*/  I2F.F16 R43, R43 ;  /* 0x0000002b002b7306 */ /* 0x000e620000200c00 */
[----:B0-----:R-:W-:Y:S02]  /*2890*/  HADD2.F32 R15, -RZ, R44.H0_H0 ;  /* 0x2000002cff0f7230 */ /* 0x001fe40000004100 */
[----:B------:R-:W-:-:S03]  /*28a0*/  FFMA.FTZ R16, R46, R50, R45 ;  /* 0x000000322e107223 */ /* 0x000fc6000001002d */
[----:B------:R-:W-:Y:S02]  /*28b0*/  FFMA.FTZ R46, R46, R15, R14 ;  /* 0x0000000f2e2e7223 */ /* 0x000fe4000001000e */
[----:B------:R-:W0:Y:S01]  /*28c0*/  LDS.64 R14, [UR4+0x28] ;  /* 0x00002804ff0e7984 */ /* 0x000e220008000a00 */
[----:B------:R-:W-:Y:S01]  /*28d0*/  LEA.HI R18, R18, 0xffffff80, RZ, 0x8 ;  /* 0xffffff8012127811 */ /* 0x000fe200078f40ff */
[----:B------:R-:W-:Y:S01]  /*28e0*/  HADD2.F32 R13, -RZ, R13.H1_H1 ;  /* 0x3000000dff0d7230 */ /* 0x000fe20000004100 */
[----:B------:R-:W-:Y:S01]  /*28f0*/  LEA.HI R44, R17, 0xffffff80, RZ, 0x8 ;  /* 0xffffff80112c7811 */ /* 0x000fe200078f40ff */
[----:B-1----:R-:W-:Y:S01]  /*2900*/  HADD2.F32 R17, -RZ, R43.H0_H0 ;  /* 0x2000002bff117230 */ /* 0x002fe20000004100 */
[----:B------:R-:W-:Y:S02]  /*2910*/  LEA.HI R19, R19, 0xffffff80, RZ, 0x8 ;  /* 0xffffff8013137811 */ /* 0x000fe400078f40ff */
[----:B------:R-:W1:Y:S02]  /*2920*/  I2F.F16 R18, R18 ;  /* 0x0000001200127306 */ /* 0x000e640000200c00 */
[----:B------:R-:W-:Y:S01]  /*2930*/  FFMA.FTZ R17, R17, R13, R12 ;  /* 0x0000000d11117223 */ /* 0x000fe2000001000c */
[----:B---3--:R-:W-:-:S05]  /*2940*/  LOP3.LUT R12, R4, 0xff, RZ, 0xc0, !PT ;  /* 0x000000ff040c7812 */ /* 0x008fca00078ec0ff */
[----:B------:R-:W3:Y:S01]  /*2950*/  I2F.F16 R44, R44 ;  /* 0x0000002c002c7306 */ /* 0x000ee20000200c00 */
[----:B------:R-:W-:-:S07]  /*2960*/  IADD3 R43, PT, PT, R12, -0x80, RZ ;  /* 0xffffff800c2b7810 */ /* 0x000fce0007ffe0ff */
[----:B------:R-:W4:Y:S01]  /*2970*/  I2F.F16 R19, R19 ;  /* 0x0000001300137306 */ /* 0x000f220000200c00 */
[----:B-1----:R-:W-:-:S07]  /*2980*/  HADD2.F32 R18, -RZ, R18.H0_H0 ;  /* 0x20000012ff127230 */ /* 0x002fce0000004100 */
[----:B------:R-:W1:Y:S01]  /*2990*/  I2F.F16 R43, R43 ;  /* 0x0000002b002b7306 */ /* 0x000e620000200c00 */
[----:B---3--:R-:W-:Y:S02]  /*29a0*/  HADD2.F32 R45, -RZ, R44.H0_H0 ;  /* 0x2000002cff2d7230 */ /* 0x008fe40000004100 */
[----:B------:R-:W-:Y:S01]  /*29b0*/  FFMA.FTZ R16, R13, R18, R16 ;  /* 0x000000120d107223 */ /* 0x000fe20000010010 */
[----:B------:R-:W-:Y:S01]  /*29c0*/  LOP3.LUT R18, R6, 0xff, RZ, 0xc0, !PT ;  /* 0x000000ff06127812 */ /* 0x000fe200078ec0ff */
[----:B----4-:R-:W-:-:S05]  /*29d0*/  HADD2.F32 R44, -RZ, R19.H0_H0 ;  /* 0x20000013ff2c7230 */ /* 0x010fca0000004100 */
[C---:B------:R-:W-:Y:S01]  /*29e0*/  FFMA.FTZ R19, R13.reuse, R44, R46 ;  /* 0x0000002c0d137223 */ /* 0x040fe2000001002e */
[----:B------:R-:W-:Y:S02]  /*29f0*/  VIADD R46, R18, 0xffffff80 ;  /* 0xffffff80122e7836 */ /* 0x000fe40000000000 */
[----:B0-----:R-:W-:Y:S02]  /*2a00*/  HADD2.F32 R18, -RZ, R14.H0_H0 ;  /* 0x2000000eff127230 */ /* 0x001fe40000004100 */
[----:B-1----:R-:W-:Y:S02]  /*2a10*/  HADD2.F32 R44, -RZ, R43.H0_H0 ;  /* 0x2000002bff2c7230 */ /* 0x002fe40000004100 */
[----:B------:R-:W-:Y:S01]  /*2a20*/  FFMA.FTZ R12, R13, R45, R42 ;  /* 0x0000002d0d0c7223 */ /* 0x000fe2000001002a */
[----:B------:R-:W0:Y:S02]  /*2a30*/  I2F.F16 R43, R46 ;  /* 0x0000002e002b7306 */ /* 0x000e240000200c00 */
[----:B------:R-:W-:Y:S01]  /*2a40*/  FFMA.FTZ R13, R44, R18, R17 ;  /* 0x000000122c0d7223 */ /* 0x000fe20000010011 */
[----:B------:R-:W-:-:S02]  /*2a50*/  LOP3.LUT R44, R7, 0xff, RZ, 0xc0, !PT ;  /* 0x000000ff072c7812 */ /* 0x000fc400078ec0ff */
[----:B------:R-:W-:Y:S02]  /*2a60*/  LOP3.LUT R42, R5, 0xff, RZ, 0xc0, !PT ;  /* 0x000000ff052a7812 */ /* 0x000fe400078ec0ff */
[----:B------:R-:W-:Y:S02]  /*2a70*/  IADD3 R44, PT, PT, R44, -0x80, RZ ;  /* 0xffffff802c2c7810 */ /* 0x000fe40007ffe0ff */
[----:B------:R-:W-:-:S04]  /*2a80*/  IADD3 R42, PT, PT, R42, -0x80, RZ ;  /* 0xffffff802a2a7810 */ /* 0x000fc80007ffe0ff */
[----:B------:R-:W1:Y:S01]  /*2a90*/  I2F.F16 R44, R44 ;  /* 0x0000002c002c7306 */ /* 0x000e620000200c00 */
[----:B0-----:R-:W-:Y:S01]  /*2aa0*/  HADD2.F32 R43, -RZ, R43.H0_H0 ;  /* 0x2000002bff2b7230 */ /* 0x001fe20000004100 */
[----:B------:R-:W-:-:S06]  /*2ab0*/  SHF.R.U32.HI R17, RZ, 0x8, R4 ;  /* 0x00000008ff117819 */ /* 0x000fcc0000011604 */
[----:B------:R-:W0:Y:S01]  /*2ac0*/  I2F.F16 R42, R42 ;  /* 0x0000002a002a7306 */ /* 0x000e220000200c00 */
[----:B------:R-:W-:Y:S01]  /*2ad0*/  FFMA.FTZ R43, R18, R43, R16 ;  /* 0x0000002b122b7223 */ /* 0x000fe20000010010 */
[----:B------:R-:W-:Y:S02]  /*2ae0*/  SHF.R.U32.HI R16, RZ, 0x8, R5 ;  /* 0x00000008ff107819 */ /* 0x000fe40000011605 */
[----:B------:R-:W-:Y:S02]  /*2af0*/  LOP3.LUT R17, R17, 0xff, RZ, 0xc0, !PT ;  /* 0x000000ff11117812 */ /* 0x000fe400078ec0ff */
[----:B------:R-:W-:Y:S01]  /*2b00*/  LOP3.LUT R16, R16, 0xff, RZ, 0xc0, !PT ;  /* 0x000000ff10107812 */ /* 0x000fe200078ec0ff */
[----:B-1----:R-:W-:Y:S01]  /*2b10*/  HADD2.F32 R46, -RZ, R44.H0_H0 ;  /* 0x2000002cff2e7230 */ /* 0x002fe20000004100 */
[----:B------:R-:W-:Y:S02]  /*2b20*/  IADD3 R45, PT, PT, R17, -0x80, RZ ;  /* 0xffffff80112d7810 */ /* 0x000fe40007ffe0ff */
[----:B------:R-:W-:Y:S01]  /*2b30*/  IADD3 R44, PT, PT, R16, -0x80, RZ ;  /* 0xffffff80102c7810 */ /* 0x000fe20007ffe0ff */
[----:B0-----:R-:W-:-:S02]  /*2b40*/  HADD2.F32 R17, -RZ, R42.H0_H0 ;  /* 0x2000002aff117230 */ /* 0x001fc40000004100 */
[----:B------:R-:W0:Y:S08]  /*2b50*/  I2F.F16 R42, R45 ;  /* 0x0000002d002a7306 */ /* 0x000e300000200c00 */
[----:B------:R-:W1:Y:S01]  /*2b60*/  I2F.F16 R44, R44 ;  /* 0x0000002c002c7306 */ /* 0x000e620000200c00 */
[----:B------:R-:W-:Y:S02]  /*2b70*/  HADD2.F32 R14, -RZ, R14.H1_H1 ;  /* 0x3000000eff0e7230 */ /* 0x000fe40000004100 */
[C---:B------:R-:W-:Y:S01]  /*2b80*/  FFMA.FTZ R12, R18.reuse, R17, R12 ;  /* 0x00000011120c7223 */ /* 0x040fe2000001000c */
[----:B------:R-:W-:Y:S01]  /*2b90*/  FFMA.FTZ R19, R18, R46, R19 ;  /* 0x0000002e12137223 */ /* 0x000fe20000010013 */
[----:B------:R-:W-:Y:S01]  /*2ba0*/  SHF.R.U32.HI R18, RZ, 0x8, R6 ;  /* 0x00000008ff127819 */ /* 0x000fe20000011606 */
[----:B0-----:R-:W-:-:S05]  /*2bb0*/  HADD2.F32 R42, -RZ, R42.H0_H0 ;  /* 0x2000002aff2a7230 */ /* 0x001fca0000004100 */
[----:B------:R-:W-:Y:S01]  /*2bc0*/  FFMA.FTZ R13, R42, R14, R13 ;  /* 0x0000000e2a0d7223 */ /* 0x000fe2000001000d */
[----:B------:R-:W-:Y:S01]  /*2bd0*/  LOP3.LUT R42, R18, 0xff, RZ, 0xc0, !PT ;  /* 0x000000ff122a7812 */ /* 0x000fe200078ec0ff */
[----:B-1----:R-:W-:-:S04]  /*2be0*/  HADD2.F32 R45, -RZ, R44.H0_H0 ;  /* 0x2000002cff2d7230 */ /* 0x002fc80000004100 */
[----:B------:R-:W-:Y:S02]  /*2bf0*/  VIADD R42, R42, 0xffffff80 ;  /* 0xffffff802a2a7836 */ /* 0x000fe40000000000 */
[----:B------:R-:W-:Y:S01]  /*2c00*/  FFMA.FTZ R45, R14, R45, R12 ;  /* 0x0000002d0e2d7223 */ /* 0x000fe2000001000c */
[----:B------:R-:W-:-:S04]  /*2c10*/  SHF.R.U32.HI R12, RZ, 0x8, R7 ;  /* 0x00000008ff0c7819 */ /* 0x000fc80000011607 */
[----:B------:R-:W-:Y:S01]  /*2c20*/  LOP3.LUT R12, R12, 0xff, RZ, 0xc0, !PT ;  /* 0x000000ff0c0c7812 */ /* 0x000fe200078ec0ff */
[----:B------:R-:W0:Y:S03]  /*2c30*/  I2F.F16 R42, R42 ;  /* 0x0000002a002a7306 */ /* 0x000e260000200c00 */
[----:B------:R-:W-:Y:S02]  /*2c40*/  IADD3 R12, PT, PT, R12, -0x80, RZ ;  /* 0xffffff800c0c7810 */ /* 0x000fe40007ffe0ff */
[----:B------:R-:W-:Y:S02]  /*2c50*/  LEA.HI R17, R4, 0xffffff80, RZ, 0x8 ;  /* 0xffffff8004117811 */ /* 0x000fe400078f40ff */
[----:B------:R-:W-:Y:S02]  /*2c60*/  LEA.HI R16, R5, 0xffffff80, RZ, 0x8 ;  /* 0xffffff8005107811 */ /* 0x000fe400078f40ff */
[----:B------:R-:W-:Y:S01]  /*2c70*/  SHF.R.U32.HI R4, RZ, 0x10, R4 ;  /* 0x00000010ff047819 */ /* 0x000fe20000011604 */
[----:B------:R-:W1:Y:S01]  /*2c80*/  I2F.F16 R12, R12 ;  /* 0x0000000c000c7306 */ /* 0x000e620000200c00 */
[----:B------:R-:W-:-:S02]  /*2c90*/  SHF.R.U32.HI R5, RZ, 0x10, R5 ;  /* 0x00000010ff057819 */ /* 0x000fc40000011605 */
[----:B------:R-:W-:Y:S02]  /*2ca0*/  LOP3.LUT R4, R4, 0xff, RZ, 0xc0, !PT ;  /* 0x000000ff04047812 */ /* 0x000fe400078ec0ff */
[----:B------:R-:W-:Y:S02]  /*2cb0*/  LOP3.LUT R5, R5, 0xff, RZ, 0xc0, !PT ;  /* 0x000000ff05057812 */ /* 0x000fe400078ec0ff */
[----:B------:R-:W-:Y:S02]  /*2cc0*/  LEA.HI R46, R6, 0xffffff80, RZ, 0x8 ;  /* 0xffffff80062e7811 */ /* 0x000fe400078f40ff */
[----:B------:R-:W-:Y:S02]  /*2cd0*/  SHF.R.U32.HI R6, RZ, 0x10, R6 ;  /* 0x00000010ff067819 */ /* 0x000fe40000011606 */
[----:B------:R-:W-:Y:S01]  /*2ce0*/  IADD3 R4, PT, PT, R4, -0x80, RZ ;  /* 0xffffff8004047810 */ /* 0x000fe20007ffe0ff */
[----:B------:R3:W-:Y:S01]  /*2cf0*/  I2F.F16 R18, R46 ;  /* 0x0000002e00127306 */ /* 0x0007e20000200c00 */
[----:B------:R-:W-:Y:S01]  /*2d00*/  IADD3 R44, PT, PT, R5, -0x80, RZ ;  /* 0xffffff80052c7810 */ /* 0x000fe20007ffe0ff */
[----:B0-----:R-:W-:Y:S01]  /*2d10*/  HADD2.F32 R5, -RZ, R42.H0_H0 ;  /* 0x2000002aff057230 */ /* 0x001fe20000004100 */
[----:B------:R-:W-:-:S02]  /*2d20*/  LOP3.LUT R6, R6, 0xff, RZ, 0xc0, !PT ;  /* 0x000000ff06067812 */ /* 0x000fc400078ec0ff */
[----:B---3--:R-:W-:-:S03]  /*2d30*/  SHF.R.U32.HI R46, RZ, 0x10, R7 ;  /* 0x00000010ff2e7819 */ /* 0x008fc60000011607 */
[----:B------:R-:W0:Y:S01]  /*2d40*/  I2F.F16 R4, R4 ;  /* 0x0000000400047306 */ /* 0x000e220000200c00 */
[----:B------:R-:W-:Y:S01]  /*2d50*/  FFMA.FTZ R43, R14, R5, R43 ;  /* 0x000000050e2b7223 */ /* 0x000fe2000001002b */
[----:B------:R-:W-:Y:S01]  /*2d60*/  VIADD R5, R6, 0xffffff80 ;  /* 0xffffff8006057836 */ /* 0x000fe20000000000 */
[----:B------:R-:W-:Y:S01]  /*2d70*/  LOP3.LUT R46, R46, 0xff, RZ, 0xc0, !PT ;  /* 0x000000ff2e2e7812 */ /* 0x000fe200078ec0ff */
[----:B-1----:R-:W-:-:S03]  /*2d80*/  HADD2.F32 R12, -RZ, R12.H0_H0 ;  /* 0x2000000cff0c7230 */ /* 0x002fc60000004100 */
[----:B------:R-:W-:Y:S01]  /*2d90*/  IADD3 R46, PT, PT, R46, -0x80, RZ ;  /* 0xffffff802e2e7810 */ /* 0x000fe20007ffe0ff */
[----:B------:R-:W1:Y:S01]  /*2da0*/  I2F.F16 R42, R44 ;  /* 0x0000002c002a7306 */ /* 0x000e620000200c00 */
[----:B------:R-:W-:-:S07]  /*2db0*/  FFMA.FTZ R19, R14, R12, R19 ;  /* 0x0000000c0e137223 */ /* 0x000fce0000010013 */
[----:B------:R-:W3:Y:S01]  /*2dc0*/  I2F.F16 R5, R5 ;  /* 0x0000000500057306 */ /* 0x000ee20000200c00 */
[----:B------:R-:W-:-:S07]  /*2dd0*/  HADD2.F32 R6, -RZ, R15.H0_H0 ;  /* 0x2000000fff067230 */ /* 0x000fce0000004100 */
[----:B------:R-:W4:Y:S01]  /*2de0*/  I2F.F16 R14, R46 ;  /* 0x0000002e000e7306 */ /* 0x000f220000200c00 */
[----:B0-----:R-:W-:Y:S02]  /*2df0*/  HADD2.F32 R4, -RZ, R4.H0_H0 ;  /* 0x20000004ff047230 */ /* 0x001fe40000004100 */
[----:B-1----:R-:W-:-:S03]  /*2e00*/  HADD2.F32 R42, -RZ, R42.H0_H0 ;  /* 0x2000002aff2a7230 */ /* 0x002fc60000004100 */
[----:B------:R-:W-:Y:S02]  /*2e10*/  FFMA.FTZ R44, R4, R6, R13 ;  /* 0x00000006042c7223 */ /* 0x000fe4000001000d */
[----:B------:R-:W0:Y:S01]  /*2e20*/  I2F.F16 R17, R17 ;  /* 0x0000001100117306 */ /* 0x000e220000200c00 */
[----:B------:R-:W1:Y:S01]  /*2e30*/  LDS.64 R12, [UR4+0x30] ;  /* 0x00003004ff0c7984 */ /* 0x000e620008000a00 */
[----:B---3--:R-:W-:Y:S01]  /*2e40*/  HADD2.F32 R5, -RZ, R5.H0_H0 ;  /* 0x20000005ff057230 */ /* 0x008fe20000004100 */
[----:B------:R-:W-:Y:S01]  /*2e50*/  LEA.HI R7, R7, 0xffffff80, RZ, 0x8 ;  /* 0xffffff8007077811 */ /* 0x000fe200078f40ff */
[----:B----4-:R-:W-:Y:S02]  /*2e60*/  HADD2.F32 R14, -RZ, R14.H0_H0 ;  /* 0x2000000eff0e7230 */ /* 0x010fe40000004100 */
[C---:B------:R-:W-:Y:S01]  /*2e70*/  FFMA.FTZ R42, R6.reuse, R42, R45 ;  /* 0x0000002a062a7223 */ /* 0x040fe2000001002d */
[----:B------:R-:W-:Y:S01]  /*2e80*/  FFMA.FTZ R43, R6, R5, R43 ;  /* 0x00000005062b7223 */ /* 0x000fe2000001002b */
[----:B--2---:R-:W-:Y:S01]  /*2e90*/  LOP3.LUT R4, R8, 0xff, RZ, 0xc0, !PT ;  /* 0x000000ff08047812 */ /* 0x004fe200078ec0ff */
[----:B------:R-:W-:Y:S01]  /*2ea0*/  FFMA.FTZ R6, R6, R14, R19 ;  /* 0x0000000e06067223 */ /* 0x000fe20000010013 */
[----:B------:R-:W-:Y:S01]  /*2eb0*/  LOP3.LUT R14, R10, 0xff, RZ, 0xc0, !PT ;  /* 0x000000ff0a0e7812 */ /* 0x000fe200078ec0ff */
[----:B------:R2:W-:Y:S01]  /*2ec0*/  I2F.F16 R45, R7 ;  /* 0x00000007002d7306 */ /* 0x0005e20000200c00 */
[----:B------:R-:W-:-:S02]  /*2ed0*/  IADD3 R47, PT, PT, R4, -0x80, RZ ;  /* 0xffffff80042f7810 */ /* 0x000fc40007ffe0ff */
[----:B------:R-:W-:Y:S01]  /*2ee0*/  LOP3.LUT R4, R9, 0xff, RZ, 0xc0, !PT ;  /* 0x000000ff09047812 */ /* 0x000fe200078ec0ff */
[----:B--2---:R-:W-:Y:S02]  /*2ef0*/  HADD2.F32 R7, -RZ, R15.H1_H1 ;  /* 0x3000000fff077230 */ /* 0x004fe40000004100 */
[----:B0-----:R-:W-:Y:S02]  /*2f00*/  HADD2.F32 R15, -RZ, R17.H0_H0 ;  /* 0x20000011ff0f7230 */ /* 0x001fe40000004100 */
[----:B------:R-:W-:Y:S01]  /*2f10*/  VIADD R17, R14, 0xffffff80 ;  /* 0xffffff800e117836 */ /* 0x000fe20000000000 */
[----:B------:R-:W-:Y:S01]  /*2f20*/  LOP3.LUT R14, R11, 0xff, RZ, 0xc0, !PT ;  /* 0x000000ff0b0e7812 */ /* 0x000fe200078ec0ff */
[----:B------:R-:W0:Y:S01]  /*2f30*/  I2F.F16 R16, R16 ;  /* 0x0000001000107306 */ /* 0x000e220000200c00 */
[----:B------:R-:W-:Y:S02]  /*2f40*/  IADD3 R4, PT, PT, R4, -0x80, RZ ;  /* 0xffffff8004047810 */ /* 0x000fe40007ffe0ff */
[----:B------:R-:W-:-:S02]  /*2f50*/  IADD3 R19, PT, PT, R14, -0x80, RZ ;  /* 0xffffff800e137810 */ /* 0x000fc40007ffe0ff */
[----:B------:R-:W-:-:S03]  /*2f60*/  ISETP.NE.AND P0, PT, R36, R3, PT ;  /* 0x000000032400720c */ /* 0x000fc60003f05270 */
[----:B------:R-:W2:Y:S08]  /*2f70*/  I2F.F16 R5, R47 ;  /* 0x0000002f00057306 */ /* 0x000eb00000200c00 */
[----:B------:R-:W3:Y:S08]  /*2f80*/  I2F.F16 R4, R4 ;  /* 0x0000000400047306 */ /* 0x000ef00000200c00 */
[----:B------:R-:W4:Y:S08]  /*2f90*/  I2F.F16 R17, R17 ;  /* 0x0000001100117306 */ /* 0x000f300000200c00 */
[----:B------:R-:W5:Y:S01]  /*2fa0*/  I2F.F16 R19, R19 ;  /* 0x0000001300137306 */ /* 0x000f620000200c00 */
[----:B------:R-:W-:-:S02]  /*2fb0*/  HADD2.F32 R18, -RZ, R18.H0_H0 ;  /* 0x20000012ff127230 */ /* 0x000fc40000004100 */
[----:B0-----:R-:W-:Y:S02]  /*2fc0*/  HADD2.F32 R16, -RZ, R16.H0_H0 ;  /* 0x20000010ff107230 */ /* 0x001fe40000004100 */
[----:B------:R-:W-:Y:S02]  /*2fd0*/  HADD2.F32 R45, -RZ, R45.H0_H0 ;  /* 0x2000002dff2d7230 */ /* 0x000fe40000004100 */
[C---:B------:R-:W-:Y:S01]  /*2fe0*/  FFMA.FTZ R43, R7.reuse, R18, R43 ;  /* 0x00000012072b7223 */ /* 0x040fe2000001002b */
[----:B------:R-:W-:Y:S01]  /*2ff0*/  @!P0 LEA R14, R2, R1, 0x3 ;  /* 0x00000001020e8211 */ /* 0x000fe200078e18ff */
[C---:B------:R-:W-:Y:S01]  /*3000*/  FFMA.FTZ R42, R7.reuse, R16, R42 ;  /* 0x00000010072a7223 */ /* 0x040fe2000001002a */
[----:B-1----:R-:W-:Y:S02]  /*3010*/  HADD2.F32 R16, -RZ, R12.H0_H0 ;  /* 0x2000000cff107230 */ /* 0x002fe40000004100 */
[----:B------:R-:W-:Y:S01]  /*3020*/  FFMA.FTZ R18, R7, R45, R6 ;  /* 0x0000002d07127223 */ /* 0x000fe20000010006 */
[----:B--2---:R-:W-:-:S02]  /*3030*/  HADD2.F32 R5, -RZ, R5.H0_H0 ;  /* 0x20000005ff057230 */ /* 0x004fc40000004100 */
[----:B---3--:R-:W-:Y:S02]  /*3040*/  HADD2.F32 R45, -RZ, R4.H0_H0 ;  /* 0x20000004ff2d7230 */ /* 0x008fe40000004100 */
[----:B----4-:R-:W-:Y:S02]  /*3050*/  HADD2.F32 R17, -RZ, R17.H0_H0 ;  /* 0x20000011ff117230 */ /* 0x010fe40000004100 */
[----:B-----5:R-:W-:Y:S02]  /*3060*/  HADD2.F32 R19, -RZ, R19.H0_H0 ;  /* 0x20000013ff137230 */ /* 0x020fe40000004100 */
[----:B------:R-:W-:Y:S01]  /*3070*/  FFMA.FTZ R44, R15, R7, R44 ;  /* 0x000000070f2c7223 */ /* 0x000fe2000001002c */
[----:B------:R-:W-:Y:S01]  /*3080*/  FFMA.FTZ R46, R5, R16, RZ ;  /* 0x00000010052e7223 */ /* 0x000fe200000100ff */
[----:B------:R-:W2:Y:S01]  /*3090*/  @!P0 LDL.64 R14, [R14+0x8] ;  /* 0x000008000e0e8983 */ /* 0x000ea20000100a00 */
[C---:B------:R-:W-:Y:S01]  /*30a0*/  FFMA.FTZ R45, R16.reuse, R45, RZ ;  /* 0x0000002d102d7223 */ /* 0x040fe200000100ff */
[C---:B------:R-:W-:Y:S01]  /*30b0*/  FFMA.FTZ R17, R16.reuse, R17, RZ ;  /* 0x0000001110117223 */ /* 0x040fe200000100ff */
[----:B------:R-:W-:Y:S01]  /*30c0*/  FFMA.FTZ R19, R16, R19, RZ ;  /* 0x0000001310137223 */ /* 0x000fe200000100ff */
[----:B------:R-:W-:-:S02]  /*30d0*/  SHF.R.U32.HI R16, RZ, 0x8, R8 ;  /* 0x00000008ff107819 */ /* 0x000fc40000011608 */
[----:B------:R-:W-:Y:S02]  /*30e0*/  SHF.R.U32.HI R47, RZ, 0x8, R9 ;  /* 0x00000008ff2f7819 */ /* 0x000fe40000011609 */
[----:B------:R-:W-:Y:S02]  /*30f0*/  LOP3.LUT R16, R16, 0xff, RZ, 0xc0, !PT ;  /* 0x000000ff10107812 */ /* 0x000fe400078ec0ff */
[----:B------:R-:W-:Y:S02]  /*3100*/  LOP3.LUT R47, R47, 0xff, RZ, 0xc0, !PT ;  /* 0x000000ff2f2f7812 */ /* 0x000fe400078ec0ff */
[----:B------:R-:W-:-:S03]  /*3110*/  IADD3 R16, PT, PT, R16, -0x80, RZ ;  /* 0xffffff8010107810 */ /* 0x000fc60007ffe0ff */
[----:B------:R-:W-:-:S03]  /*3120*/  VIADD R47, R47, 0xffffff80 ;  /* 0xffffff802f2f7836 */ /* 0x000fc60000000000 */
[----:B------:R-:W0:Y:S08]  /*3130*/  I2F.F16 R16, R16 ;  /* 0x0000001000107306 */ /* 0x000e300000200c00 */
[----:B------:R-:W1:Y:S01]  /*3140*/  I2F.F16 R47, R47 ;  /* 0x0000002f002f7306 */ /* 0x000e620000200c00 */
[----:B------:R-:W-:Y:S02]  /*3150*/  HADD2.F32 R48, -RZ, R12.H1_H1 ;  /* 0x3000000cff307230 */ /* 0x000fe40000004100 */
[----:B0-----:R-:W-:-:S02]  /*3160*/  HADD2.F32 R49, -RZ, R16.H0_H0 ;  /* 0x20000010ff317230 */ /* 0x001fc40000004100 */
[----:B------:R-:W-:-:S04]  /*3170*/  IMAD.WIDE R52, R38, 0x4, R52 ;  /* 0x0000000426347825 */ /* 0x000fc800078e0234 */
[----:B-1----:R-:W-:Y:S02]  /*3180*/  HADD2.F32 R12, -RZ, R47.H0_H0 ;  /* 0x2000002fff0c7230 */ /* 0x002fe40000004100 */
[----:B------:R-:W-:Y:S01]  /*3190*/  FFMA.FTZ R46, R49, R48, R46 ;  /* 0x00000030312e7223 */ /* 0x000fe2000001002e */
[----:B------:R-:W-:Y:S01]  /*31a0*/  SHF.R.U32.HI R49, RZ, 0x8, R11 ;  /* 0x00000008ff317819 */ /* 0x000fe2000001160b */
[----:B------:R-:W3:Y:S01]  /*31b0*/  LDG.E.128.CONSTANT R4, desc[UR6][R52.64] ;  /* 0x0000000634047981 */ /* 0x000ee2000c1e9d00 */
[----:B------:R-:W-:Y:S01]  /*31c0*/  FFMA.FTZ R12, R48, R12, R45 ;  /* 0x0000000c300c7223 */ /* 0x000fe2000001002d */
[----:B------:R-:W-:Y:S02]  /*31d0*/  SHF.R.U32.HI R45, RZ, 0x8, R10 ;  /* 0x00000008ff2d7819 */ /* 0x000fe4000001160a */
[----:B------:R-:W-:Y:S02]  /*31e0*/  LOP3.LUT R49, R49, 0xff, RZ, 0xc0, !PT ;  /* 0x000000ff31317812 */ /* 0x000fe400078ec0ff */
[----:B------:R-:W-:-:S02]  /*31f0*/  LOP3.LUT R45, R45, 0xff, RZ, 0xc0, !PT ;  /* 0x000000ff2d2d7812 */ /* 0x000fc400078ec0ff */
[----:B------:R-:W-:Y:S02]  /*3200*/  IADD3 R49, PT, PT, R49, -0x80, RZ ;  /* 0xffffff8031317810 */ /* 0x000fe40007ffe0ff */
[----:B------:R-:W-:-:S04]  /*3210*/  IADD3 R45, PT, PT, R45, -0x80, RZ ;  /* 0xffffff802d2d7810 */ /* 0x000fc80007ffe0ff */
[----:B------:R-:W0:Y:S08]  /*3220*/  I2F.F16 R16, R45 ;  /* 0x0000002d00107306 */ /* 0x000e300000200c00 */
[----:B------:R-:W1:Y:S01]  /*3230*/  I2F.F16 R49, R49 ;  /* 0x0000003100317306 */ /* 0x000e620000200c00 */
[----:B0-----:R-:W-:Y:S02]  /*3240*/  HADD2.F32 R16, -RZ, R16.H0_H0 ;  /* 0x20000010ff107230 */ /* 0x001fe40000004100 */
[----:B-1----:R-:W-:-:S03]  /*3250*/  HADD2.F32 R50, -RZ, R49.H0_H0 ;  /* 0x20000031ff327230 */ /* 0x002fc60000004100 */
[C---:B------:R-:W-:Y:S02]  /*3260*/  FFMA.FTZ R16, R48.reuse, R16, R17 ;  /* 0x0000001030107223 */ /* 0x040fe40000010011 */
[----:B------:R-:W-:Y:S01]  /*3270*/  FFMA.FTZ R48, R48, R50, R19 ;  /* 0x0000003230307223 */ /* 0x000fe20000010013 */
[----:B------:R-:W-:-:S04]  /*3280*/  SHF.R.U32.HI R19, RZ, 0x10, R9 ;  /* 0x00000010ff137819 */ /* 0x000fc80000011609 */
[----:B------:R-:W-:Y:S02]  /*3290*/  LOP3.LUT R19, R19, 0xff, RZ, 0xc0, !PT ;  /* 0x000000ff13137812 */ /* 0x000fe400078ec0ff */
[----:B------:R-:W-:-:S03]  /*32a0*/  SHF.R.U32.HI R17, RZ, 0x10, R8 ;  /* 0x00000010ff117819 */ /* 0x000fc60000011608 */
[----:B------:R-:W-:Y:S01]  /*32b0*/  VIADD R49, R19, 0xffffff80 ;  /* 0xffffff8013317836 */ /* 0x000fe20000000000 */
[----:B------:R-:W-:-:S05]  /*32c0*/  LOP3.LUT R17, R17, 0xff, RZ, 0xc0, !PT ;  /* 0x000000ff11117812 */ /* 0x000fca00078ec0ff */
[----:B------:R-:W0:Y:S01]  /*32d0*/  I2F.F16 R49, R49 ;  /* 0x0000003100317306 */ /* 0x000e220000200c00 */
[----:B------:R-:W-:-:S07]  /*32e0*/  IADD3 R47, PT, PT, R17, -0x80, RZ ;  /* 0xffffff80112f7810 */ /* 0x000fce0007ffe0ff */
[----:B------:R-:W1:Y:S01]  /*32f0*/  I2F.F16 R47, R47 ;  /* 0x0000002f002f7306 */ /* 0x000e620000200c00 */
[----:B------:R-:W-:Y:S01]  /*3300*/  HADD2.F32 R17, -RZ, R13.H0_H0 ;  /* 0x2000000dff117230 */ /* 0x000fe20000004100 */
[----:B------:R-:W-:Y:S01]  /*3310*/  SHF.R.U32.HI R50, RZ, 0x10, R11 ;  /* 0x00000010ff327819 */ /* 0x000fe2000001160b */
[----:B0-----:R-:W-:-:S03]  /*3320*/  HADD2.F32 R19, -RZ, R49.H0_H0 ;  /* 0x20000031ff137230 */ /* 0x001fc60000004100 */
[----:B------:R-:W-:Y:S02]  /*3330*/  LOP3.LUT R50, R50, 0xff, RZ, 0xc0, !PT ;  /* 0x000000ff32327812 */ /* 0x000fe400078ec0ff */
[----:B------:R-:W-:Y:S01]  /*3340*/  FFMA.FTZ R19, R17, R19, R12 ;  /* 0x0000001311137223 */ /* 0x000fe2000001000c */
[----:B------:R-:W-:Y:S01]  /*3350*/  SHF.R.U32.HI R12, RZ, 0x10, R10 ;  /* 0x00000010ff0c7819 */ /* 0x000fe2000001160a */
[----:B-1----:R-:W-:-:S03]  /*3360*/  HADD2.F32 R45, -RZ, R47.H0_H0 ;  /* 0x2000002fff2d7230 */ /* 0x002fc60000004100 */
[----:B------:R-:W-:Y:S02]  /*3370*/  LOP3.LUT R12, R12, 0xff, RZ, 0xc0, !PT ;  /* 0x000000ff0c0c7812 */ /* 0x000fe400078ec0ff */
[----:B------:R-:W-:Y:S01]  /*3380*/  IADD3 R50, PT, PT, R50, -0x80, RZ ;  /* 0xffffff8032327810 */ /* 0x000fe20007ffe0ff */
[----:B------:R-:W-:Y:S01]  /*3390*/  FFMA.FTZ R45, R45, R17, R46 ;  /* 0x000000112d2d7223 */ /* 0x000fe2000001002e */
[----:B------:R-:W-:-:S04]  /*33a0*/  IADD3 R46, PT, PT, R12, -0x80, RZ ;  /* 0xffffff800c2e7810 */ /* 0x000fc80007ffe0ff */
[----:B------:R-:W0:Y:S08]  /*33b0*/  I2F.F16 R12, R46 ;  /* 0x0000002e000c7306 */ /* 0x000e300000200c00 */
[----:B------:R-:W1:Y:S01]  /*33c0*/  I2F.F16 R50, R50 ;  /* 0x0000003200327306 */ /* 0x000e620000200c00 */
[----:B0-----:R-:W-:Y:S02]  /*33d0*/  HADD2.F32 R12, -RZ, R12.H0_H0 ;  /* 0x2000000cff0c7230 */ /* 0x001fe40000004100 */
[----:B-1----:R-:W-:-:S03]  /*33e0*/  HADD2.F32 R47, -RZ, R50.H0_H0 ;  /* 0x20000032ff2f7230 */ /* 0x002fc60000004100 */
[C---:B------:R-:W-:Y:S02]  /*33f0*/  FFMA.FTZ R16, R17.reuse, R12, R16 ;  /* 0x0000000c11107223 */ /* 0x040fe40000010010 */
[----:B------:R-:W-:Y:S02]  /*3400*/  FFMA.FTZ R12, R17, R47, R48 ;  /* 0x0000002f110c7223 */ /* 0x000fe40000010030 */
[----:B------:R-:W4:Y:S01]  /*3410*/  @!P0 LDG.E.U16.CONSTANT R17, desc[UR6][R20.64] ;  /* 0x0000000614118981 */ /* 0x000f22000c1e9500 */
[----:B------:R-:W-:Y:S02]  /*3420*/  LEA.HI R10, R10, 0xffffff80, RZ, 0x8 ;  /* 0xffffff800a0a7811 */ /* 0x000fe400078f40ff */
[----:B------:R-:W-:Y:S02]  /*3430*/  LEA.HI R46, R9, 0xffffff80, RZ, 0x8 ;  /* 0xffffff80092e7811 */ /* 0x000fe400078f40ff */
[----:B------:R-:W-:Y:S02]  /*3440*/  LEA.HI R8, R8, 0xffffff80, RZ, 0x8 ;  /* 0xffffff8008087811 */ /* 0x000fe400078f40ff */
[----:B------:R-:W-:Y:S01]  /*3450*/  LEA.HI R9, R11, 0xffffff80, RZ, 0x8 ;  /* 0xffffff800b097811 */ /* 0x000fe200078f40ff */
[----:B------:R-:W-:Y:S08]  /*3460*/  I2F.F16 R10, R10 ;  /* 0x0000000a000a7306 */ /* 0x000ff00000200c00 */
[----:B------:R-:W0:Y:S08]  /*3470*/  I2F.F16 R8, R8 ;  /* 0x0000000800087306 */ /* 0x000e300000200c00 */
[----:B------:R-:W1:Y:S08]  /*3480*/  I2F.F16 R9, R9 ;  /* 0x0000000900097306 */ /* 0x000e700000200c00 */
[----:B------:R-:W5:Y:S01]  /*3490*/  I2F.F16 R46, R46 ;  /* 0x0000002e002e7306 */ /* 0x000f620000200c00 */
[----:B0-----:R-:W-:-:S02]  /*34a0*/  HADD2.F32 R8, -RZ, R8.H0_H0 ;  /* 0x20000008ff087230 */ /* 0x001fc40000004100 */
[----:B-1----:R-:W-:Y:S02]  /*34b0*/  HADD2.F32 R9, -RZ, R9.H0_H0 ;  /* 0x20000009ff097230 */ /* 0x002fe40000004100 */
[----:B-----5:R-:W-:Y:S01]  /*34c0*/  HADD2.F32 R46, -RZ, R46.H0_H0 ;  /* 0x2000002eff2e7230 */ /* 0x020fe20000004100 */
[----:B--2---:R-:W-:-:S04]  /*34d0*/  @!P0 PRMT R0, R14, 0x7610, R0 ;  /* 0x000076100e008816 */ /* 0x004fc80000000000 */
[----:B------:R-:W-:Y:S01]  /*34e0*/  @!P0 PRMT R0, R0, 0x7610, R14 ;  /* 0x0000761000008816 */ /* 0x000fe2000000000e */
[----:B------:R-:W-:Y:S02]  /*34f0*/  HADD2.F32 R14, -RZ, R13.H1_H1 ;  /* 0x3000000dff0e7230 */ /* 0x000fe40000004100 */
[----:B------:R-:W-:Y:S01]  /*3500*/  HADD2.F32 R13, -RZ, R10.H0_H0 ;  /* 0x2000000aff0d7230 */ /* 0x000fe20000004100 */
[----:B------:R-:W-:Y:S01]  /*3510*/  @!P0 PRMT R34, R15, 0x7610, R34 ;  /* 0x000076100f228816 */ /* 0x000fe20000000022 */
[----:B------:R-:W-:-:S03]  /*3520*/  HADD2.F32 R11, -RZ, R0.H0_H0 ;  /* 0x20000000ff0b7230 */ /* 0x000fc60000004100 */
[----:B------:R-:W-:Y:S01]  /*3530*/  FFMA.FTZ R16, R14, R13, R16 ;  /* 0x0000000d0e107223 */ /* 0x000fe20000010010 */
[----:B------:R-:W-:Y:S01]  /*3540*/  HADD2.F32 R13, -RZ, R0.H1_H1 ;  /* 0x30000000ff0d7230 */ /* 0x000fe20000004100 */
[----:B------:R-:W-:Y:S01]  /*3550*/  @!P0 PRMT R34, R34, 0x7610, R15 ;  /* 0x0000761022228816 */ /* 0x000fe2000000000f */
[----:B------:R-:W-:Y:S01]  /*3560*/  FFMA.FTZ R10, R8, R14, R45 ;  /* 0x0000000e080a7223 */ /* 0x000fe2000001002d */
[----:B------:R-:W-:Y:S01]  /*3570*/  FFMA.FTZ R12, R14, R9, R12 ;  /* 0x000000090e0c7223 */ /* 0x000fe2000001000c */
[----:B------:R-:W-:Y:S01]  /*3580*/  FMUL.FTZ R8, R28, R11 ;  /* 0x0000000b1c087220 */ /* 0x000fe20000410000 */
[----:B------:R-:W-:Y:S01]  /*3590*/  FMUL.FTZ R9, R26, R13 ;  /* 0x0000000d1a097220 */ /* 0x000fe20000410000 */
[--C-:B------:R-:W-:Y:S02]  /*35a0*/  HADD2.F32 R26, -RZ, R34.reuse.H0_H0 ;  /* 0x20000022ff1a7230 */ /* 0x100fe40000004100 */
[----:B------:R-:W-:Y:S01]  /*35b0*/  HADD2.F32 R15, -RZ, R34.H1_H1 ;  /* 0x30000022ff0f7230 */ /* 0x000fe20000004100 */
[----:B------:R-:W-:Y:S01]  /*35c0*/  F2FP.F16.F32.PACK_AB R8, RZ, R8 ;  /* 0x00000008ff08723e */ /* 0x000fe200000000ff */
[----:B------:R-:W-:Y:S01]  /*35d0*/  FFMA.FTZ R19, R14, R46, R19 ;  /* 0x0000002e0e137223 */ /* 0x000fe20000010013 */
[----:B------:R-:W-:Y:S01]  /*35e0*/  F2FP.F16.F32.PACK_AB R9, RZ, R9 ;  /* 0x00000009ff09723e */ /* 0x000fe200000000ff */
[----:B------:R-:W-:Y:S01]  /*35f0*/  FMUL.FTZ R45, R25, R26 ;  /* 0x0000001a192d7220 */ /* 0x000fe20000410000 */
[----:B------:R-:W-:-:S02]  /*3600*/  FMUL.FTZ R46, R24, R15 ;  /* 0x0000000f182e7220 */ /* 0x000fc40000410000 */
[----:B------:R-:W-:Y:S02]  /*3610*/  PRMT R8, R8, 0x5410, R9 ;  /* 0x0000541008087816 */ /* 0x000fe40000000009 */
[----:B------:R-:W-:Y:S02]  /*3620*/  F2FP.F16.F32.PACK_AB R45, RZ, R45 ;  /* 0x0000002dff2d723e */ /* 0x000fe400000000ff */
[----:B------:R-:W-:Y:S01]  /*3630*/  F2FP.F16.F32.PACK_AB R46, RZ, R46 ;  /* 0x0000002eff2e723e */ /* 0x000fe200000000ff */
[----:B------:R-:W-:Y:S02]  /*3640*/  HFMA2 R8, R8, 1, 1, R33 ;  /* 0x3c003c0008087831 */ /* 0x000fe40000000021 */
[----:B------:R-:W-:Y:S01]  /*3650*/  FMUL.FTZ R22, R11, R22 ;  /* 0x000000160b167220 */ /* 0x000fe20000410000 */
[----:B------:R-:W-:Y:S01]  /*3660*/  PRMT R33, R45, 0x5410, R46 ;  /* 0x000054102d217816 */ /* 0x000fe2000000002e */
[----:B------:R-:W-:-:S03]  /*3670*/  FMUL.FTZ R9, R13, R23 ;  /* 0x000000170d097220 */ /* 0x000fc60000410000 */
[----:B------:R-:W-:Y:S01]  /*3680*/  F2FP.F16.F32.PACK_AB R23, RZ, R22 ;  /* 0x00000016ff17723e */ /* 0x000fe200000000ff */
[----:B------:R-:W-:Y:S01]  /*3690*/  HADD2 R33, R33, R32 ;  /* 0x0000002021217230 */ /* 0x000fe20000000000 */
[----:B------:R-:W-:Y:S01]  /*36a0*/  F2FP.F16.F32.PACK_AB R32, RZ, R9 ;  /* 0x00000009ff20723e */ /* 0x000fe200000000ff */
[----:B------:R-:W-:Y:S01]  /*36b0*/  FMUL.FTZ R29, R26, R29 ;  /* 0x0000001d1a1d7220 */ /* 0x000fe20000410000 */
[----:B---3--:R-:W-:Y:S01]  /*36c0*/  LOP3.LUT R45, R5, 0xff, RZ, 0xc0, !PT ;  /* 0x000000ff052d7812 */ /* 0x008fe200078ec0ff */
[----:B------:R-:W-:Y:S01]  /*36d0*/  FMUL.FTZ R39, R15, R39 ;  /* 0x000000270f277220 */ /* 0x000fe20000410000 */
[----:B------:R-:W-:Y:S02]  /*36e0*/  PRMT R46, R23, 0x5410, R32 ;  /* 0x00005410172e7816 */ /* 0x000fe40000000020 */
[----:B------:R-:W-:Y:S01]  /*36f0*/  F2FP.F16.F32.PACK_AB R29, RZ, R29 ;  /* 0x0000001dff1d723e */ /* 0x000fe200000000ff */
[----:B------:R-:W-:Y:S01]  /*3700*/  VIADD R45, R45, 0xffffff80 ;  /* 0xffffff802d2d7836 */ /* 0x000fe20000000000 */
[----:B------:R-:W-:-:S02]  /*3710*/  F2FP.F16.F32.PACK_AB R32, RZ, R39 ;  /* 0x00000027ff20723e */ /* 0x000fc400000000ff */
[----:B------:R-:W-:Y:S01]  /*3720*/  LOP3.LUT R9, R6, 0xff, RZ, 0xc0, !PT ;  /* 0x000000ff06097812 */ /* 0x000fe200078ec0ff */
[----:B------:R-:W-:Y:S01]  /*3730*/  HFMA2 R39, R46, 1, 1, R8 ;  /* 0x3c003c002e277831 */ /* 0x000fe20000000008 */
[----:B------:R-:W-:Y:S01]  /*3740*/  SHF.R.U32.HI R8, RZ, 0x8, R4 ;  /* 0x00000008ff087819 */ /* 0x000fe20000011604 */
[----:B------:R0:W1:Y:S01]  /*3750*/  I2F.F16 R22, R45 ;  /* 0x0000002d00167306 */ /* 0x0000620000200c00 */
[----:B------:R-:W-:Y:S02]  /*3760*/  IADD3 R23, PT, PT, R9, -0x80, RZ ;  /* 0xffffff8009177810 */ /* 0x000fe40007ffe0ff */
[----:B------:R-:W-:Y:S02]  /*3770*/  LOP3.LUT R9, R7, 0xff, RZ, 0xc0, !PT ;  /* 0x000000ff07097812 */ /* 0x000fe400078ec0ff */
[----:B------:R-:W-:Y:S02]  /*3780*/  LOP3.LUT R8, R8, 0xff, RZ, 0xc0, !PT ;  /* 0x000000ff08087812 */ /* 0x000fe400078ec0ff */
[----:B0-----:R-:W-:-:S02]  /*3790*/  PRMT R45, R29, 0x5410, R32 ;  /* 0x000054101d2d7816 */ /* 0x001fc40000000020 */
[C---:B------:R-:W-:Y:S02]  /*37a0*/  LEA.HI R47, R4.reuse, 0xffffff80, RZ, 0x8 ;  /* 0xffffff80042f7811 */ /* 0x040fe400078f40ff */
[----:B------:R-:W-:Y:S01]  /*37b0*/  LOP3.LUT R25, R4, 0xff, RZ, 0xc0, !PT ;  /* 0x000000ff04197812 */ /* 0x000fe200078ec0ff */
[----:B------:R-:W-:Y:S01]  /*37c0*/  HADD2 R33, R45, R33 ;  /* 0x000000212d217230 */ /* 0x000fe20000000000 */
[----:B------:R-:W-:Y:S02]  /*37d0*/  SHF.R.U32.HI R45, RZ, 0x10, R4 ;  /* 0x00000010ff2d7819 */ /* 0x000fe40000011604 */
[----:B------:R-:W-:Y:S02]  /*37e0*/  IADD3 R29, PT, PT, R9, -0x80, RZ ;  /* 0xffffff80091d7810 */ /* 0x000fe40007ffe0ff */
[----:B------:R-:W-:Y:S02]  /*37f0*/  IADD3 R4, PT, PT, R8, -0x80, RZ ;  /* 0xffffff8008047810 */ /* 0x000fe40007ffe0ff */
[----:B------:R-:W0:Y:S01]  /*3800*/  LDS.64 R8, [UR4+0x38] ;  /* 0x00003804ff087984 */ /* 0x000e220008000a00 */
[----:B------:R-:W-:Y:S01]  /*3810*/  FMUL.FTZ R44, R11, R44 ;  /* 0x0000002c0b2c7220 */ /* 0x000fe20000410000 */
[----:B------:R-:W-:Y:S01]  /*3820*/  FMUL.FTZ R32, R13, R42 ;  /* 0x0000002a0d207220 */ /* 0x000fe20000410000 */
[----:B------:R-:W-:-:S02]  /*3830*/  LOP3.LUT R45, R45, 0xff, RZ, 0xc0, !PT ;  /* 0x000000ff2d2d7812 */ /* 0x000fc400078ec0ff */
[--C-:B------:R-:W-:Y:S02]  /*3840*/  SHF.R.U32.HI R46, RZ, 0x8, R5.reuse ;  /* 0x00000008ff2e7819 */ /* 0x100fe40000011605 */
[----:B------:R-:W-:Y:S02]  /*3850*/  IADD3 R25, PT, PT, R25, -0x80, RZ ;  /* 0xffffff8019197810 */ /* 0x000fe40007ffe0ff */
[----:B------:R-:W-:Y:S02]  /*3860*/  F2FP.F16.F32.PACK_AB R42, RZ, R44 ;  /* 0x0000002cff2a723e */ /* 0x000fe400000000ff */
[----:B------:R-:W-:Y:S01]  /*3870*/  F2FP.F16.F32.PACK_AB R44, RZ, R32 ;  /* 0x00000020ff2c723e */ /* 0x000fe200000000ff */
[----:B------:R-:W-:Y:S01]  /*3880*/  VIADD R32, R45, 0xffffff80 ;  /* 0xffffff802d207836 */ /* 0x000fe20000000000 */
[----:B------:R-:W-:Y:S01]  /*3890*/  LOP3.LUT R45, R46, 0xff, RZ, 0xc0, !PT ;  /* 0x000000ff2e2d7812 */ /* 0x000fe200078ec0ff */
[----:B------:R-:W-:Y:S01]  /*38a0*/  FMUL.FTZ R43, R26, R43 ;  /* 0x0000002b1a2b7220 */ /* 0x000fe20000410000 */
[----:B------:R-:W-:Y:S01]  /*38b0*/  FMUL.FTZ R18, R15, R18 ;  /* 0x000000120f127220 */ /* 0x000fe20000410000 */
[----:B------:R-:W-:Y:S01]  /*38c0*/  LEA.HI R28, R5, 0xffffff80, RZ, 0x8 ;  /* 0xffffff80051c7811 */ /* 0x000fe200078f40ff */
[----:B------:R-:W2:Y:S01]  /*38d0*/  I2F.F16 R25, R25 ;  /* 0x0000001900197306 */ /* 0x000ea20000200c00 */
[----:B------:R-:W-:-:S02]  /*38e0*/  SHF.R.U32.HI R46, RZ, 0x10, R5 ;  /* 0x00000010ff2e7819 */ /* 0x000fc40000011605 */
[----:B------:R-:W-:Y:S02]  /*38f0*/  IADD3 R5, PT, PT, R45, -0x80, RZ ;  /* 0xffffff802d057810 */ /* 0x000fe40007ffe0ff */
[----:B------:R-:W-:Y:S02]  /*3900*/  F2FP.F16.F32.PACK_AB R43, RZ, R43 ;  /* 0x0000002bff2b723e */ /* 0x000fe400000000ff */
[----:B------:R-:W-:Y:S01]  /*3910*/  F2FP.F16.F32.PACK_AB R45, RZ, R18 ;  /* 0x00000012ff2d723e */ /* 0x000fe200000000ff */
[----:B------:R3:W-:Y:S01]  /*3920*/  I2F.F16 R14, R47 ;  /* 0x0000002f000e7306 */ /* 0x0007e20000200c00 */
[----:B------:R-:W-:Y:S02]  /*3930*/  LOP3.LUT R46, R46, 0xff, RZ, 0xc0, !PT ;  /* 0x000000ff2e2e7812 */ /* 0x000fe400078ec0ff */
[----:B------:R-:W-:Y:S02]  /*3940*/  LEA.HI R24, R6, 0xffffff80, RZ, 0x8 ;  /* 0xffffff8006187811 */ /* 0x000fe400078f40ff */
[----:B---3--:R-:W-:-:S02]  /*3950*/  PRMT R47, R42, 0x5410, R44 ;  /* 0x000054102a2f7816 */ /* 0x008fc4000000002c */
[----:B------:R-:W-:Y:S02]  /*3960*/  PRMT R44, R43, 0x5410, R45 ;  /* 0x000054102b2c7816 */ /* 0x000fe4000000002d */
[--C-:B------:R-:W-:Y:S02]  /*3970*/  SHF.R.U32.HI R43, RZ, 0x10, R6.reuse ;  /* 0x00000010ff2b7819 */ /* 0x100fe40000011606 */
[----:B------:R-:W-:Y:S01]  /*3980*/  SHF.R.U32.HI R42, RZ, 0x8, R6 ;  /* 0x00000008ff2a7819 */ /* 0x000fe20000011606 */
[----:B------:R-:W-:Y:S01]  /*3990*/  HADD2 R6, R44, R33 ;  /* 0x000000212c067230 */ /* 0x000fe20000000000 */
[----:B------:R-:W3:Y:S01]  /*39a0*/  I2F.F16 R23, R23 ;  /* 0x0000001700177306 */ /* 0x000ee20000200c00 */
[----:B------:R-:W-:Y:S01]  /*39b0*/  IADD3 R18, PT, PT, R46, -0x80, RZ ;  /* 0xffffff802e127810 */ /* 0x000fe20007ffe0ff */
[----:B-1----:R-:W-:Y:S01]  /*39c0*/  HADD2.F32 R46, -RZ, R22.H0_H0 ;  /* 0x20000016ff2e7230 */ /* 0x002fe20000004100 */
[----:B------:R-:W-:Y:S01]  /*39d0*/  LOP3.LUT R44, R43, 0xff, RZ, 0xc0, !PT ;  /* 0x000000ff2b2c7812 */ /* 0x000fe200078ec0ff */
[----:B0-----:R-:W-:-:S02]  /*39e0*/  HADD2.F32 R43, -RZ, R8.H0_H0 ;  /* 0x20000008ff2b7230 */ /* 0x001fc40000004100 */
[----:B--2---:R-:W-:Y:S01]  /*39f0*/  HADD2.F32 R45, -RZ, R25.H0_H0 ;  /* 0x20000019ff2d7230 */ /* 0x004fe20000004100 */
[----:B------:R-:W-:Y:S02]  /*3a00*/  SHF.R.U32.HI R25, RZ, 0x8, R7 ;  /* 0x00000008ff197819 */ /* 0x000fe40000011607 */
[----:B------:R-:W-:Y:S01]  /*3a10*/  LOP3.LUT R42, R42, 0xff, RZ, 0xc0, !PT ;  /* 0x000000ff2a2a7812 */ /* 0x000fe200078ec0ff */
[----:B------:R-:W-:Y:S01]  /*3a20*/  FFMA.FTZ R19, R43, R46, R19 ;  /* 0x0000002e2b137223 */ /* 0x000fe20000010013 */
[----:B------:R-:W-:Y:S02]  /*3a30*/  SHF.R.U32.HI R46, RZ, 0x10, R7 ;  /* 0x00000010ff2e7819 */ /* 0x000fe40000011607 */
[----:B------:R-:W-:Y:S01]  /*3a40*/  LOP3.LUT R25, R25, 0xff, RZ, 0xc0, !PT ;  /* 0x000000ff19197812 */ /* 0x000fe200078ec0ff */
[----:B------:R-:W-:Y:S01]  /*3a50*/  FFMA.FTZ R10, R45, R43, R10 ;  /* 0x0000002b2d0a7223 */ /* 0x000fe2000001000a */
[----:B------:R-:W-:Y:S01]  /*3a60*/  IADD3 R42, PT, PT, R42, -0x80, RZ ;  /* 0xffffff802a2a7810 */ /* 0x000fe20007ffe0ff */
[----:B------:R-:W0:Y:S01]  /*3a70*/  I2F.F16 R29, R29 ;  /* 0x0000001d001d7306 */ /* 0x000e220000200c00 */
[----:B------:R-:W-:-:S02]  /*3a80*/  LOP3.LUT R46, R46, 0xff, RZ, 0xc0, !PT ;  /* 0x000000ff2e2e7812 */ /* 0x000fc400078ec0ff */
[----:B------:R-:W-:Y:S02]  /*3a90*/  IADD3 R45, PT, PT, R25, -0x80, RZ ;  /* 0xffffff80192d7810 */ /* 0x000fe40007ffe0ff */
[----:B------:R-:W-:-:S03]  /*3aa0*/  @!P0 IADD3 R25, PT, PT, R2, 0x1, RZ ;  /* 0x0000000102198810 */ /* 0x000fc60007ffe0ff */
[----:B------:R-:W1:Y:S01]  /*3ab0*/  I2F.F16 R4, R4 ;  /* 0x0000000400047306 */ /* 0x000e620000200c00 */
[----:B------:R-:W-:Y:S02]  /*3ac0*/  VIADD R44, R44, 0xffffff80 ;  /* 0xffffff802c2c7836 */ /* 0x000fe40000000000 */
[----:B------:R-:W-:-:S05]  /*3ad0*/  VIADD R46, R46, 0xffffff80 ;  /* 0xffffff802e2e7836 */ /* 0x000fca0000000000 */
[----:B------:R-:W2:Y:S01]  /*3ae0*/  I2F.F16 R5, R5 ;  /* 0x0000000500057306 */ /* 0x000ea20000200c00 */
[----:B------:R-:W-:Y:S01]  /*3af0*/  @!P0 MOV R2, R25 ;  /* 0x0000001900028202 */ /* 0x000fe20000000f00 */
[----:B------:R-:W-:Y:S01]  /*3b00*/  HADD2.F32 R25, -RZ, R8.H1_H1 ;  /* 0x30000008ff197230 */ /* 0x000fe20000004100 */
[----:B------:R-:W-:-:S05]  /*3b10*/  LEA.HI R7, R7, 0xffffff80, RZ, 0x8 ;  /* 0xffffff8007077811 */ /* 0x000fca00078f40ff */
[----:B------:R3:W5:Y:S02]  /*3b20*/  I2F.F16 R33, R42 ;  /* 0x0000002a00217306 */ /* 0x0007640000200c00 */
[----:B---3--:R-:W-:-:S06]  /*3b30*/  HADD2.F32 R42, -RZ, R23.H0_H0 ;  /* 0x20000017ff2a7230 */ /* 0x008fcc0000004100 */
[----:B------:R-:W-:Y:S08]  /*3b40*/  I2F.F16 R32, R32 ;  /* 0x0000002000207306 */ /* 0x000ff00000200c00 */
[----:B------:R-:W3:Y:S08]  /*3b50*/  I2F.F16 R23, R45 ;  /* 0x0000002d00177306 */ /* 0x000ef00000200c00 */
[----:B------:R-:W4:Y:S01]  /*3b60*/  I2F.F16 R18, R18 ;  /* 0x0000001200127306 */ /* 0x000f220000200c00 */
[----:B------:R-:W-:-:S07]  /*3b70*/  FFMA.FTZ R16, R43, R42, R16 ;  /* 0x0000002a2b107223 */ /* 0x000fce0000010010 */
[----:B------:R0:W4:Y:S08]  /*3b80*/  I2F.F16 R22, R44 ;  /* 0x0000002c00167306 */ /* 0x0001300000200c00 */
[----:B------:R-:W4:Y:S01]  /*3b90*/  I2F.F16 R8, R46 ;  /* 0x0000002e00087306 */ /* 0x000f220000200c00 */
[----:B0-----:R-:W-:-:S07]  /*3ba0*/  HADD2.F32 R44, -RZ, R29.H0_H0 ;  /* 0x2000001dff2c7230 */ /* 0x001fce0000004100 */
[----:B------:R-:W0:Y:S01]  /*3bb0*/  I2F.F16 R28, R28 ;  /* 0x0000001c001c7306 */ /* 0x000e220000200c00 */
[----:B-1----:R-:W-:Y:S02]  /*3bc0*/  HADD2.F32 R29, -RZ, R4.H0_H0 ;  /* 0x20000004ff1d7230 */ /* 0x002fe40000004100 */
[----:B--2---:R-:W-:-:S05]  /*3bd0*/  HADD2.F32 R42, -RZ, R5.H0_H0 ;  /* 0x20000005ff2a7230 */ /* 0x004fca0000004100 */
[----:B------:R-:W1:Y:S01]  /*3be0*/  I2F.F16 R24, R24 ;  /* 0x0000001800187306 */ /* 0x000e620000200c00 */
[----:B-----5:R-:W-:-:S07]  /*3bf0*/  HADD2.F32 R33, -RZ, R33.H0_H0 ;  /* 0x20000021ff217230 */ /* 0x020fce0000004100 */
[----:B------:R-:W2:Y:S01]  /*3c00*/  I2F.F16 R7, R7 ;  /* 0x0000000700077306 */ /* 0x000ea20000200c00 */
[----:B---3--:R-:W-:Y:S02]  /*3c10*/  HADD2.F32 R23, -RZ, R23.H0_H0 ;  /* 0x20000017ff177230 */ /* 0x008fe40000004100 */
[----:B------:R-:W-:Y:S01]  /*3c20*/  FFMA.FTZ R12, R43, R44, R12 ;  /* 0x0000002c2b0c7223 */ /* 0x000fe2000001000c */
[----:B------:R-:W-:Y:S02]  /*3c30*/  HADD2.F32 R4, -RZ, R9.H0_H0 ;  /* 0x20000009ff047230 */ /* 0x000fe40000004100 */
[----:B------:R-:W-:Y:S01]  /*3c40*/  FFMA.FTZ R5, R29, R25, R10 ;  /* 0x000000191d057223 */ /* 0x000fe2000001000a */
[----:B------:R-:W-:Y:S02]  /*3c50*/  HADD2.F32 R32, -RZ, R32.H0_H0 ;  /* 0x20000020ff207230 */ /* 0x000fe40000004100 */
[----:B------:R-:W-:Y:S01]  /*3c60*/  FFMA.FTZ R19, R25, R42, R19 ;  /* 0x0000002a19137223 */ /* 0x000fe20000010013 */
[----:B----4-:R-:W-:-:S02]  /*3c70*/  HADD2.F32 R18, -RZ, R18.H0_H0 ;  /* 0x20000012ff127230 */ /* 0x010fc40000004100 */
        /* <DEDUP_REMOVED lines=8> */
[----:B0-----:R-:W-:Y:S02]  /*3d00*/  HADD2.F32 R28, -RZ, R28.H0_H0 ;  /* 0x2000001cff1c7230 */ /* 0x001fe40000004100 */
[C---:B------:R-:W-:Y:S01]  /*3d10*/  FFMA.FTZ R33, R4.reuse, R22, R33 ;  /* 0x0000001604217223 */ /* 0x040fe20000010021 */
[----:B-1----:R-:W-:Y:S02]  /*3d20*/  HADD2.F32 R24, -RZ, R24.H0_H0 ;  /* 0x20000018ff187230 */ /* 0x002fe40000004100 */
[----:B------:R-:W-:Y:S01]  /*3d30*/  FFMA.FTZ R23, R4, R8, R23 ;  /* 0x0000000804177223 */ /* 0x000fe20000010017 */
[----:B--2---:R-:W-:Y:S02]  /*3d40*/  HADD2.F32 R10, -RZ, R7.H0_H0 ;  /* 0x20000007ff0a7230 */ /* 0x004fe40000004100 */
[----:B------:R-:W-:Y:S01]  /*3d50*/  FFMA.FTZ R14, R14, R9, R5 ;  /* 0x000000090e0e7223 */ /* 0x000fe20000010005 */
[----:B------:R-:W-:Y:S01]  /*3d60*/  FFMA.FTZ R18, R9, R28, R18 ;  /* 0x0000001c09127223 */ /* 0x000fe20000010012 */
[----:B------:R-:W-:Y:S01]  /*3d70*/  @!P0 IADD3 R3, PT, PT, R17, R36, RZ ;  /* 0x0000002411038210 */ /* 0x000fe20007ffe0ff */
[C---:B------:R-:W-:Y:S01]  /*3d80*/  FFMA.FTZ R33, R9.reuse, R24, R33 ;  /* 0x0000001809217223 */ /* 0x040fe20000010021 */
[----:B------:R-:W-:Y:S01]  /*3d90*/  IADD3 R36, PT, PT, R36, 0x20, RZ ;  /* 0x0000002024247810 */ /* 0x000fe20007ffe0ff */
[----:B------:R-:W-:Y:S01]  /*3da0*/  FFMA.FTZ R10, R9, R10, R23 ;  /* 0x0000000a090a7223 */ /* 0x000fe20000010017 */
[----:B------:R-:W-:Y:S01]  /*3db0*/  FMUL.FTZ R14, R11, R14 ;  /* 0x0000000e0b0e7220 */ /* 0x000fe20000410000 */
[----:B------:R-:W-:Y:S01]  /*3dc0*/  FMUL.FTZ R18, R13, R18 ;  /* 0x000000120d127220 */ /* 0x000fe20000410000 */
[----:B------:R-:W-:Y:S01]  /*3dd0*/  ISETP.GE.AND P0, PT, R36, R27, PT ;  /* 0x0000001b2400720c */ /* 0x000fe20003f06270 */
[----:B------:R-:W-:Y:S01]  /*3de0*/  FMUL.FTZ R33, R26, R33 ;  /* 0x000000211a217220 */ /* 0x000fe20000410000 */
[----:B------:R-:W-:Y:S01]  /*3df0*/  FMUL.FTZ R10, R15, R10 ;  /* 0x0000000a0f0a7220 */ /* 0x000fe20000410000 */
[----:B------:R-:W-:-:S02]  /*3e00*/  F2FP.F16.F32.PACK_AB R14, RZ, R14 ;  /* 0x0000000eff0e723e */ /* 0x000fc400000000ff */
[----:B------:R-:W-:Y:S01]  /*3e10*/  F2FP.F16.F32.PACK_AB R18, RZ, R18 ;  /* 0x00000012ff12723e */ /* 0x000fe200000000ff */
[----:B------:R-:W-:Y:S01]  /*3e20*/  HFMA2 R39, R47, 1, 1, R39 ;  /* 0x3c003c002f277831 */ /* 0x000fe20000000027 */
[----:B------:R-:W-:Y:S02]  /*3e30*/  F2FP.F16.F32.PACK_AB R33, RZ, R33 ;  /* 0x00000021ff21723e */ /* 0x000fe400000000ff */
[----:B------:R-:W-:Y:S02]  /*3e40*/  F2FP.F16.F32.PACK_AB R10, RZ, R10 ;  /* 0x0000000aff0a723e */ /* 0x000fe400000000ff */
[----:B------:R-:W-:Y:S02]  /*3e50*/  PRMT R14, R14, 0x5410, R18 ;  /* 0x000054100e0e7816 */ /* 0x000fe40000000012 */
[----:B------:R-:W-:Y:S01]  /*3e60*/  PRMT R32, R33, 0x5410, R10 ;  /* 0x0000541021207816 */ /* 0x000fe2000000000a */
[----:B------:R-:W-:Y:S01]  /*3e70*/  UIADD3 UR4, UPT, UPT, UR4, 0x40, URZ ;  /* 0x0000004004047890 */ /* 0x000fe2000fffe0ff */
[----:B------:R-:W-:Y:S01]  /*3e80*/  IADD3 R20, P1, PT, R20, 0x80, RZ ;  /* 0x0000008014147810 */ /* 0x000fe20007f3e0ff */
[----:B------:R-:W-:-:S02]  /*3e90*/  HFMA2 R33, R14, 1, 1, R39 ;  /* 0x3c003c000e217831 */ /* 0x000fc40000000027 */
[----:B------:R-:W-:-:S04]  /*3ea0*/  IMAD.WIDE R52, R38, 0x4, R52 ;  /* 0x0000000426347825 */ /* 0x000fc800078e0234 */
[----:B------:R-:W-:Y:S01]  /*3eb0*/  HADD2 R32, R32, R6 ;  /* 0x0000000620207230 */ /* 0x000fe20000000000 */
[----:B------:R-:W-:Y:S01]  /*3ec0*/  IADD3.X R21, PT, PT, RZ, R21, RZ, P1, !PT ;  /* 0x00000015ff157210 */ /* 0x000fe20000ffe4ff */
[----:B------:R-:W-:Y:S06]  /*3ed0*/  @!P0 BRA `(.L_x_4830) ;  /* 0xffffffcc00808947 */ /* 0x000fec000383ffff */
[----:B------:R-:W-:-:S07]  /*3ee0*/  IMAD.WIDE R18, R38, 0x20, R30 ;  /* 0x0000002026127825 */ /* 0x000fce00078e021e */
.L_x_4829:
[----:B------:R-:W-:-:S04]  /*3ef0*/  VIMNMX R43, PT, PT, R37, UR13, PT ;  /* 0x0000000d252b7c48 */ /* 0x000fc8000bfe0100 */
[----:B------:R-:W-:-:S13]  /*3f00*/  ISETP.GT.AND P0, PT, R43, R36, PT ;  /* 0x000000242b00720c */ /* 0x000fda0003f04270 */
[----:B------:R-:W-:Y:S05]  /*3f10*/  @!P0 BRA `(.L_x_4831) ;  /* 0x0000001800108947 */ /* 0x000fea0003800000 */
[----:B------:R-:W-:Y:S01]  /*3f20*/  IMAD.WIDE.U32 R4, R36, 0x4, R40 ;  /* 0x0000000424047825 */ /* 0x000fe200078e0028 */
[----:B------:R-:W-:-:S03]  /*3f30*/  MOV R45, R19 ;  /* 0x00000013002d7202 */ /* 0x000fc60000000f00 */
[----:B------:R-:W-:Y:S01]  /*3f40*/  IMAD.MOV.U32 R44, RZ, RZ, R18 ;  /* 0x000000ffff2c7224 */ /* 0x000fe200078e0012 */
[----:B------:R-:W-:-:S04]  /*3f50*/  IADD3 R42, P0, PT, R4, 0x2, RZ ;  /* 0x00000002042a7810 */ /* 0x000fc80007f1e0ff */
[----:B------:R-:W-:-:S09]  /*3f60*/  IADD3.X R39, PT, PT, RZ, R5, RZ, P0, !PT ;  /* 0x00000005ff277210 */ /* 0x000fd200007fe4ff */
.L_x_4832:
[----:B------:R-:W2:Y:S01]  /*3f70*/  LDG.E.128.CONSTANT R4, desc[UR6][R44.64] ;  /* 0x000000062c047981 */ /* 0x000ea2000c1e9d00 */
[----:B------:R-:W-:-:S03]  /*3f80*/  MOV R38, UR12 ;  /* 0x0000000c00267c02 */ /* 0x000fc60008000f00 */
[----:B------:R-:W0:Y:S02]  /*3f90*/  LDS.128 R24, [UR4] ;  /* 0x00000004ff187984 */ /* 0x000e240008000c00 */
[----:B------:R-:W-:-:S05]  /*3fa0*/  IMAD.WIDE R16, R38, 0x4, R44 ;  /* 0x0000000426107825 */ /* 0x000fca00078e022c */
[----:B------:R-:W3:Y:S01]  /*3fb0*/  LDG.E.128.CONSTANT R8, desc[UR6][R16.64] ;  /* 0x0000000610087981 */ /* 0x000ee2000c1e9d00 */
[----:B------:R-:W-:-:S05]  /*3fc0*/  IMAD.WIDE R50, R38, 0x4, R16 ;  /* 0x0000000426327825 */ /* 0x000fca00078e0210 */
[----:B------:R1:W4:Y:S02]  /*3fd0*/  LDG.E.128.CONSTANT R12, desc[UR6][R50.64] ;  /* 0x00000006320c7981 */ /* 0x000324000c1e9d00 */
[----:B-1----:R-:W-:Y:S01]  /*3fe0*/  IMAD.WIDE R50, R38, 0x4, R50 ;  /* 0x0000000426327825 */ /* 0x002fe200078e0232 */
[----:B------:R-:W-:Y:S02]  /*3ff0*/  ISETP.NE.AND P0, PT, R36, R3, PT ;  /* 0x000000032400720c */ /* 0x000fe40003f05270 */
[----:B--2---:R-:W-:Y:S02]  /*4000*/  LOP3.LUT R23, R6, 0x3f003f, RZ, 0xc0, !PT ;  /* 0x003f003f06177812 */ /* 0x004fe400078ec0ff */
[----:B------:R-:W-:Y:S02]  /*4010*/  SHF.R.U32.HI R18, RZ, 0x6, R4 ;  /* 0x00000006ff127819 */ /* 0x000fe40000011604 */
[----:B------:R-:W-:Y:S02]  /*4020*/  SHF.R.U32.HI R28, RZ, 0x6, R6 ;  /* 0x00000006ff1c7819 */ /* 0x000fe40000011606 */
[----:B------:R-:W-:-:S02]  /*4030*/  LOP3.LUT R23, R23, 0x64006400, RZ, 0xfc, !PT ;  /* 0x6400640017177812 */ /* 0x000fc400078efcff */
[----:B------:R-:W-:Y:S02]  /*4040*/  LOP3.LUT R19, R4, 0x3f003f, RZ, 0xc0, !PT ;  /* 0x003f003f04137812 */ /* 0x000fe400078ec0ff */
[----:B------:R-:W-:Y:S01]  /*4050*/  LOP3.LUT R17, R18, 0x3f003f, RZ, 0xc0, !PT ;  /* 0x003f003f12117812 */ /* 0x000fe200078ec0ff */
[----:B------:R-:W-:Y:S01]  /*4060*/  HADD2 R49, R23, -1056, -1056 ;  /* 0xe420e42017317430 */ /* 0x000fe20000000000 */
[----:B------:R-:W-:Y:S02]  /*4070*/  SHF.R.U32.HI R21, RZ, 0x6, R5 ;  /* 0x00000006ff157819 */ /* 0x000fe40000011605 */
[----:B------:R-:W-:Y:S02]  /*4080*/  LOP3.LUT R18, R28, 0x3f003f, RZ, 0xc0, !PT ;  /* 0x003f003f1c127812 */ /* 0x000fe400078ec0ff */
[----:B------:R-:W-:Y:S01]  /*4090*/  LOP3.LUT R19, R19, 0x64006400, RZ, 0xfc, !PT ;  /* 0x6400640013137812 */ /* 0x000fe200078efcff */
[----:B0-----:R-:W-:Y:S01]  /*40a0*/  HFMA2 R49, R49, R24, RZ ;  /* 0x0000001831317231 */ /* 0x001fe200000000ff */
[----:B------:R-:W-:-:S02]  /*40b0*/  LOP3.LUT R20, R5, 0x3f003f, RZ, 0xc0, !PT ;  /* 0x003f003f05147812 */ /* 0x000fc400078ec0ff */
[----:B------:R-:W-:Y:S01]  /*40c0*/  LOP3.LUT R29, R7, 0x3f003f, RZ, 0xc0, !PT ;  /* 0x003f003f071d7812 */ /* 0x000fe200078ec0ff */
[----:B------:R-:W-:Y:S01]  /*40d0*/  HADD2 R19, R19, -1056, -1056 ;  /* 0xe420e42013137430 */ /* 0x000fe20000000000 */
[----:B------:R-:W-:Y:S02]  /*40e0*/  SHF.R.U32.HI R16, RZ, 0x6, R7 ;  /* 0x00000006ff107819 */ /* 0x000fe40000011607 */
[----:B------:R-:W-:Y:S02]  /*40f0*/  LOP3.LUT R22, R21, 0x3f003f, RZ, 0xc0, !PT ;  /* 0x003f003f15167812 */ /* 0x000fe400078ec0ff */
[----:B------:R-:W-:Y:S01]  /*4100*/  LOP3.LUT R18, R18, 0x64006400, RZ, 0xfc, !PT ;  /* 0x6400640012127812 */ /* 0x000fe200078efcff */
[-C--:B------:R-:W-:Y:S01]  /*4110*/  HFMA2 R23, R19, R24.reuse, RZ ;  /* 0x0000001813177231 */ /* 0x080fe200000000ff */
        /* <DEDUP_REMOVED lines=10> */
[-C--:B------:R-:W-:Y:S01]  /*41c0*/  HFMA2 R20, R20, R24.reuse, RZ.H0_H0 ;  /* 0x0000001814147231 */ /* 0x080fe200000400ff */
[----:B---3--:R-:W-:Y:S01]  /*41d0*/  LOP3.LUT R16, R8, 0x3f003f, RZ, 0xc0, !PT ;  /* 0x003f003f08107812 */ /* 0x008fe200078ec0ff */
[----:B------:R-:W-:-:S02]  /*41e0*/  HFMA2 R19, R29, R24, RZ.H0_H0 ;  /* 0x000000181d137231 */ /* 0x000fc400000400ff */
[-C--:B------:R-:W-:Y:S02]  /*41f0*/  HFMA2 R49, R18, R25.reuse, R49 ;  /* 0x0000001912317231 */ /* 0x080fe40000000031 */
[----:B------:R-:W-:Y:S01]  /*4200*/  HADD2 R24, R17, -1056, -1056 ;  /* 0xe420e42011187430 */ /* 0x000fe20000000000 */
[----:B------:R-:W-:Y:S01]  /*4210*/  LOP3.LUT R16, R16, 0x64006400, RZ, 0xfc, !PT ;  /* 0x6400640010107812 */ /* 0x000fe200078efcff */
[-C--:B------:R-:W-:Y:S01]  /*4220*/  HFMA2 R46, R46, R25.reuse, R23 ;  /* 0x000000192e2e7231 */ /* 0x080fe20000000017 */
[----:B------:R-:W-:Y:S01]  /*4230*/  LOP3.LUT R18, R10, 0x3f003f, RZ, 0xc0, !PT ;  /* 0x003f003f0a127812 */ /* 0x000fe200078ec0ff */
[----:B------:R-:W-:Y:S01]  /*4240*/  HADD2 R21, R21, -1056, -1056 ;  /* 0xe420e42015157430 */ /* 0x000fe20000000000 */
[----:B------:R-:W-:Y:S01]  /*4250*/  LOP3.LUT R17, R9, 0x3f003f, RZ, 0xc0, !PT ;  /* 0x003f003f09117812 */ /* 0x000fe200078ec0ff */
[----:B------:R-:W-:Y:S01]  /*4260*/  HADD2 R23, R16, -1056, -1056 ;  /* 0xe420e42010177430 */ /* 0x000fe20000000000 */
[----:B------:R-:W-:Y:S01]  /*4270*/  LOP3.LUT R18, R18, 0x64006400, RZ, 0xfc, !PT ;  /* 0x6400640012127812 */ /* 0x000fe200078efcff */
[-C--:B------:R-:W-:Y:S01]  /*4280*/  HFMA2 R24, R24, R25.reuse, R20 ;  /* 0x0000001918187231 */ /* 0x080fe20000000014 */
[----:B------:R-:W-:Y:S01]  /*4290*/  LOP3.LUT R17, R17, 0x64006400, RZ, 0xfc, !PT ;  /* 0x6400640011117812 */ /* 0x000fe200078efcff */
[----:B------:R-:W-:Y:S01]  /*42a0*/  HFMA2 R25, R21, R25, R19 ;  /* 0x0000001915197231 */ /* 0x000fe20000000013 */
[----:B------:R-:W-:Y:S01]  /*42b0*/  SHF.R.U32.HI R16, RZ, 0x6, R8 ;  /* 0x00000006ff107819 */ /* 0x000fe20000011608 */
[----:B------:R-:W-:Y:S01]  /*42c0*/  HADD2 R18, R18, -1056, -1056 ;  /* 0xe420e42012127430 */ /* 0x000fe20000000000 */
[----:B------:R-:W-:Y:S01]  /*42d0*/  LOP3.LUT R19, R11, 0x3f003f, RZ, 0xc0, !PT ;  /* 0x003f003f0b137812 */ /* 0x000fe200078ec0ff */
[----:B------:R-:W-:Y:S01]  /*42e0*/  HADD2 R17, R17, -1056, -1056 ;  /* 0xe420e42011117430 */ /* 0x000fe20000000000 */
[----:B------:R-:W-:Y:S01]  /*42f0*/  LOP3.LUT R16, R16, 0x3f003f, RZ, 0xc0, !PT ;  /* 0x003f003f10107812 */ /* 0x000fe200078ec0ff */
[-C--:B------:R-:W-:Y:S01]  /*4300*/  HFMA2 R46, R23, R26.reuse, R46 ;  /* 0x0000001a172e7231 */ /* 0x080fe2000000002e */
[----:B------:R-:W-:Y:S01]  /*4310*/  LOP3.LUT R21, R19, 0x64006400, RZ, 0xfc, !PT ;  /* 0x6400640013157812 */ /* 0x000fe200078efcff */
[-C--:B------:R-:W-:Y:S01]  /*4320*/  HFMA2 R24, R17, R26.reuse, R24 ;  /* 0x0000001a11187231 */ /* 0x080fe20000000018 */
[----:B------:R-:W-:Y:S01]  /*4330*/  LOP3.LUT R20, R16, 0x64006400, RZ, 0xfc, !PT ;  /* 0x6400640010147812 */ /* 0x000fe200078efcff */
[----:B------:R-:W-:Y:S01]  /*4340*/  HFMA2 R49, R18, R26, R49 ;  /* 0x0000001a12317231 */ /* 0x000fe20000000031 */
[----:B------:R-:W-:Y:S01]  /*4350*/  SHF.R.U32.HI R28, RZ, 0x6, R10 ;  /* 0x00000006ff1c7819 */ /* 0x000fe2000001160a */
[----:B------:R-:W0:Y:S01]  /*4360*/  LDS.128 R16, [UR4+0x10] ;  /* 0x00001004ff107984 */ /* 0x000e220008000c00 */
[----:B------:R-:W-:-:S02]  /*4370*/  HADD2 R21, R21, -1056, -1056 ;  /* 0xe420e42015157430 */ /* 0x000fc40000000000 */
[----:B------:R-:W-:Y:S01]  /*4380*/  HADD2 R23, R20, -1056, -1056 ;  /* 0xe420e42014177430 */ /* 0x000fe20000000000 */
[----:B------:R-:W-:Y:S01]  /*4390*/  SHF.R.U32.HI R20, RZ, 0x6, R9 ;  /* 0x00000006ff147819 */ /* 0x000fe20000011609 */
[----:B------:R-:W-:Y:S01]  /*43a0*/  HFMA2 R25, R21, R26, R25 ;  /* 0x0000001a15197231 */ /* 0x000fe20000000019 */
[----:B------:R-:W-:Y:S02]  /*43b0*/  SHF.R.U32.HI R30, RZ, 0x6, R11 ;  /* 0x00000006ff1e7819 */ /* 0x000fe4000001160b */
[----:B------:R-:W-:Y:S01]  /*43c0*/  LOP3.LUT R26, R20, 0x3f003f, RZ, 0xc0, !PT ;  /* 0x003f003f141a7812 */ /* 0x000fe200078ec0ff */
[----:B------:R-:W-:Y:S01]  /*43d0*/  HFMA2 R46, R23, R27, R46 ;  /* 0x0000001b172e7231 */ /* 0x000fe2000000002e */
[----:B------:R-:W-:Y:S01]  /*43e0*/  LOP3.LUT R29, R28, 0x3f003f, RZ, 0xc0, !PT ;  /* 0x003f003f1c1d7812 */ /* 0x000fe200078ec0ff */
[----:B------:R1:W2:Y:S01]  /*43f0*/  LDG.E.128.CONSTANT R20, desc[UR6][R50.64] ;  /* 0x0000000632147981 */ /* 0x0002a2000c1e9d00 */
[----:B------:R-:W-:Y:S02]  /*4400*/  LOP3.LUT R28, R26, 0x64006400, RZ, 0xfc, !PT ;  /* 0x640064001a1c7812 */ /* 0x000fe400078efcff */
[----:B------:R-:W-:-:S02]  /*4410*/  LOP3.LUT R30, R30, 0x3f003f, RZ, 0xc0, !PT ;  /* 0x003f003f1e1e7812 */ /* 0x000fc400078ec0ff */
[----:B------:R-:W-:Y:S01]  /*4420*/  LOP3.LUT R29, R29, 0x64006400, RZ, 0xfc, !PT ;  /* 0x640064001d1d7812 */ /* 0x000fe200078efcff */
[----:B------:R-:W-:Y:S01]  /*4430*/  HADD2 R28, R28, -1056, -1056 ;  /* 0xe420e4201c1c7430 */ /* 0x000fe20000000000 */
[----:B------:R-:W-:-:S03]  /*4440*/  LOP3.LUT R26, R30, 0x64006400, RZ, 0xfc, !PT ;  /* 0x640064001e1a7812 */ /* 0x000fc600078efcff */
[----:B------:R-:W-:Y:S02]  /*4450*/  HFMA2 R24, R28, R27, R24 ;  /* 0x0000001b1c187231 */ /* 0x000fe40000000018 */
[----:B-1----:R-:W-:-:S04]  /*4460*/  IMAD.WIDE R50, R38, 0x4, R50 ;  /* 0x0000000426327825 */ /* 0x002fc800078e0232 */
[----:B------:R-:W-:Y:S01]  /*4470*/  HADD2 R28, R26, -1056, -1056 ;  /* 0xe420e4201a1c7430 */ /* 0x000fe20000000000 */
[----:B----4-:R-:W-:Y:S01]  /*4480*/  LOP3.LUT R26, R12, 0x3f003f, RZ, 0xc0, !PT ;  /* 0x003f003f0c1a7812 */ /* 0x010fe200078ec0ff */
[----:B------:R-:W-:Y:S02]  /*4490*/  HADD2 R29, R29, -1056, -1056 ;  /* 0xe420e4201d1d7430 */ /* 0x000fe40000000000 */
[-C--:B------:R-:W-:Y:S01]  /*44a0*/  HFMA2 R28, R28, R27.reuse, R25 ;  /* 0x0000001b1c1c7231 */ /* 0x080fe20000000019 */
[----:B------:R-:W-:Y:S02]  /*44b0*/  LOP3.LUT R26, R26, 0x64006400, RZ, 0xfc, !PT ;  /* 0x640064001a1a7812 */ /* 0x000fe400078efcff */
[----:B------:R-:W-:Y:S01]  /*44c0*/  LOP3.LUT R25, R13, 0x3f003f, RZ, 0xc0, !PT ;  /* 0x003f003f0d197812 */ /* 0x000fe200078ec0ff */
[----:B------:R-:W-:Y:S02]  /*44d0*/  HFMA2 R49, R29, R27, R49 ;  /* 0x0000001b1d317231 */ /* 0x000fe40000000031 */
[----:B------:R-:W-:Y:S01]  /*44e0*/  HADD2 R26, R26, -1056, -1056 ;  /* 0xe420e4201a1a7430 */ /* 0x000fe20000000000 */
[----:B------:R-:W-:-:S05]  /*44f0*/  LOP3.LUT R25, R25, 0x64006400, RZ, 0xfc, !PT ;  /* 0x6400640019197812 */ /* 0x000fca00078efcff */
[----:B------:R-:W-:Y:S02]  /*4500*/  HADD2 R48, R25, -1056, -1056 ;  /* 0xe420e42019307430 */ /* 0x000fe40000000000 */
[-C--:B0-----:R-:W-:Y:S01]  /*4510*/  HFMA2 R46, R26, R16.reuse, R46 ;  /* 0x000000101a2e7231 */ /* 0x081fe2000000002e */
[----:B------:R-:W-:Y:S02]  /*4520*/  LOP3.LUT R25, R14, 0x3f003f, RZ, 0xc0, !PT ;  /* 0x003f003f0e197812 */ /* 0x000fe400078ec0ff */
[----:B------:R-:W-:Y:S01]  /*4530*/  LOP3.LUT R26, R15, 0x3f003f, RZ, 0xc0, !PT ;  /* 0x003f003f0f1a7812 */ /* 0x000fe200078ec0ff */
[----:B------:R-:W-:Y:S01]  /*4540*/  HFMA2 R48, R48, R16, R24 ;  /* 0x0000001030307231 */ /* 0x000fe20000000018 */
[----:B------:R-:W-:Y:S02]  /*4550*/  LOP3.LUT R29, R25, 0x64006400, RZ, 0xfc, !PT ;  /* 0x64006400191d7812 */ /* 0x000fe400078efcff */
[----:B------:R-:W-:Y:S02]  /*4560*/  LOP3.LUT R30, R26, 0x64006400, RZ, 0xfc, !PT ;  /* 0x640064001a1e7812 */ /* 0x000fe400078efcff */
[----:B------:R0:W3:Y:S01]  /*4570*/  LDG.E.128.CONSTANT R24, desc[UR6][R50.64] ;  /* 0x0000000632187981 */ /* 0x0000e2000c1e9d00 */
[----:B------:R-:W-:Y:S01]  /*4580*/  HADD2 R29, R29, -1056, -1056 ;  /* 0xe420e4201d1d7430 */ /* 0x000fe20000000000 */
[----:B------:R-:W-:Y:S01]  /*4590*/  SHF.R.U32.HI R4, RZ, 0xc, R4 ;  /* 0x0000000cff047819 */ /* 0x000fe20000011604 */
[----:B------:R-:W-:-:S02]  /*45a0*/  HADD2 R30, R30, -1056, -1056 ;  /* 0xe420e4201e1e7430 */ /* 0x000fc40000000000 */
[-C--:B------:R-:W-:Y:S02]  /*45b0*/  HFMA2 R49, R29, R16.reuse, R49 ;  /* 0x000000101d317231 */ /* 0x080fe40000000031 */
[----:B------:R-:W-:Y:S01]  /*45c0*/  HFMA2 R28, R30, R16, R28 ;  /* 0x000000101e1c7231 */ /* 0x000fe2000000001c */
[----:B------:R-:W-:Y:S01]  /*45d0*/  SHF.R.U32.HI R16, RZ, 0x6, R12 ;  /* 0x00000006ff107819 */ /* 0x000fe2000001160c */
[----:B0-----:R-:W-:Y:S01]  /*45e0*/  IMAD.WIDE R50, R38, 0x4, R50 ;  /* 0x0000000426327825 */ /* 0x001fe200078e0232 */
[----:B------:R-:W-:Y:S02]  /*45f0*/  SHF.R.U32.HI R29, RZ, 0x6, R14 ;  /* 0x00000006ff1d7819 */ /* 0x000fe4000001160e */
[----:B------:R-:W-:-:S04]  /*4600*/  LOP3.LUT R16, R16, 0x3f003f, RZ, 0xc0, !PT ;  /* 0x003f003f10107812 */ /* 0x000fc800078ec0ff */
[----:B------:R-:W-:-:S05]  /*4610*/  LOP3.LUT R16, R16, 0x64006400, RZ, 0xfc, !PT ;  /* 0x6400640010107812 */ /* 0x000fca00078efcff */
[----:B------:R-:W-:-:S04]  /*4620*/  HADD2 R16, R16, -1056, -1056 ;  /* 0xe420e42010107430 */ /* 0x000fc80000000000 */
[----:B------:R-:W-:Y:S01]  /*4630*/  HFMA2 R46, R16, R17, R46 ;  /* 0x00000011102e7231 */ /* 0x000fe2000000002e */
[----:B------:R-:W-:-:S04]  /*4640*/  SHF.R.U32.HI R16, RZ, 0x6, R13 ;  /* 0x00000006ff107819 */ /* 0x000fc8000001160d */
[----:B------:R-:W-:Y:S02]  /*4650*/  LOP3.LUT R30, R16, 0x3f003f, RZ, 0xc0, !PT ;  /* 0x003f003f101e7812 */ /* 0x000fe400078ec0ff */
[----:B------:R-:W-:Y:S02]  /*4660*/  LOP3.LUT R16, R29, 0x3f003f, RZ, 0xc0, !PT ;  /* 0x003f003f1d107812 */ /* 0x000fe400078ec0ff */
[----:B------:R-:W-:Y:S02]  /*4670*/  SHF.R.U32.HI R29, RZ, 0x6, R15 ;  /* 0x00000006ff1d7819 */ /* 0x000fe4000001160f */
[----:B------:R-:W-:Y:S02]  /*4680*/  LOP3.LUT R16, R16, 0x64006400, RZ, 0xfc, !PT ;  /* 0x6400640010107812 */ /* 0x000fe400078efcff */
[----:B------:R-:W-:Y:S02]  /*4690*/  LOP3.LUT R29, R29, 0x3f003f, RZ, 0xc0, !PT ;  /* 0x003f003f1d1d7812 */ /* 0x000fe400078ec0ff */
[----:B------:R-:W-:Y:S01]  /*46a0*/  LOP3.LUT R30, R30, 0x64006400, RZ, 0xfc, !PT ;  /* 0x640064001e1e7812 */ /* 0x000fe200078efcff */
[----:B------:R-:W-:Y:S01]  /*46b0*/  HADD2 R16, R16, -1056, -1056 ;  /* 0xe420e42010107430 */ /* 0x000fe20000000000 */
[----:B------:R-:W-:-:S03]  /*46c0*/  LOP3.LUT R29, R29, 0x64006400, RZ, 0xfc, !PT ;  /* 0x640064001d1d7812 */ /* 0x000fc600078efcff */
[----:B------:R-:W-:Y:S02]  /*46d0*/  HADD2 R30, R30, -1056, -1056 ;  /* 0xe420e4201e1e7430 */ /* 0x000fe40000000000 */
[----:B------:R-:W-:Y:S02]  /*46e0*/  HADD2 R29, R29, -1056, -1056 ;  /* 0xe420e4201d1d7430 */ /* 0x000fe40000000000 */
[-C--:B------:R-:W-:Y:S02]  /*46f0*/  HFMA2 R49, R16, R17.reuse, R49 ;  /* 0x0000001110317231 */ /* 0x080fe40000000031 */
[-C--:B------:R-:W-:Y:S02]  /*4700*/  HFMA2 R48, R30, R17.reuse, R48 ;  /* 0x000000111e307231 */ /* 0x080fe40000000030 */
[----:B------:R-:W-:Y:S01]  /*4710*/  HFMA2 R17, R29, R17, R28 ;  /* 0x000000111d117231 */ /* 0x000fe2000000001c */
[----:B------:R-:W-:Y:S02]  /*4720*/  LOP3.LUT R29, R4, 0xf000f, RZ, 0xc0, !PT ;  /* 0x000f000f041d7812 */ /* 0x000fe400078ec0ff */
[----:B------:R-:W-:-:S04]  /*4730*/  SHF.R.U32.HI R4, RZ, 0x8, R12 ;  /* 0x00000008ff047819 */ /* 0x000fc8000001160c */
[----:B------:R-:W-:Y:S02]  /*4740*/  LOP3.LUT R4, R29, 0x300030, R4, 0xf8, !PT ;  /* 0x003000301d047812 */ /* 0x000fe400078ef804 */
[----:B------:R-:W4:Y:S01]  /*4750*/  LDG.E.128.CONSTANT R28, desc[UR6][R50.64] ;  /* 0x00000006321c7981 */ /* 0x000f22000c1e9d00 */
[----:B------:R-:W-:Y:S01]  /*4760*/  SHF.R.U32.HI R5, RZ, 0xc, R5 ;  /* 0x0000000cff057819 */ /* 0x000fe20000011605 */
[----:B------:R-:W-:Y:S01]  /*4770*/  @!P0 IMAD R16, R2, 0x8, R1 ;  /* 0x0000000802108824 */ /* 0x000fe200078e0201 */
[----:B------:R-:W-:Y:S02]  /*4780*/  LOP3.LUT R4, R4, 0x64006400, RZ, 0xfc, !PT ;  /* 0x6400640004047812 */ /* 0x000fe400078efcff */
[----:B------:R-:W-:Y:S02]  /*4790*/  LOP3.LUT R5, R5, 0xf000f, RZ, 0xc0, !PT ;  /* 0x000f000f05057812 */ /* 0x000fe400078ec0ff */
[----:B------:R-:W-:Y:S01]  /*47a0*/  SHF.R.U32.HI R6, RZ, 0xc, R6 ;  /* 0x0000000cff067819 */ /* 0x000fe20000011606 */
[----:B------:R-:W-:Y:S01]  /*47b0*/  HADD2 R4, R4, -1056, -1056 ;  /* 0xe420e42004047430 */ /* 0x000fe20000000000 */
[----:B------:R-:W-:-:S02]  /*47c0*/  SHF.R.U32.HI R7, RZ, 0xc, R7 ;  /* 0x0000000cff077819 */ /* 0x000fc40000011607 */
[----:B------:R-:W-:Y:S02]  /*47d0*/  LOP3.LUT R6, R6, 0xf000f, RZ, 0xc0, !PT ;  /* 0x000f000f06067812 */ /* 0x000fe400078ec0ff */
[----:B------:R-:W-:Y:S01]  /*47e0*/  LOP3.LUT R7, R7, 0xf000f, RZ, 0xc0, !PT ;  /* 0x000f000f07077812 */ /* 0x000fe200078ec0ff */
[----:B------:R-:W-:Y:S01]  /*47f0*/  HFMA2 R46, R4, R18, R46 ;  /* 0x00000012042e7231 */ /* 0x000fe2000000002e */
[----:B------:R-:W-:-:S04]  /*4800*/  SHF.R.U32.HI R4, RZ, 0x8, R13 ;  /* 0x00000008ff047819 */ /* 0x000fc8000001160d */
[----:B------:R-:W-:Y:S02]  /*4810*/  LOP3.LUT R4, R5, 0x300030, R4, 0xf8, !PT ;  /* 0x0030003005047812 */ /* 0x000fe400078ef804 */
[----:B------:R-:W-:-:S04]  /*4820*/  SHF.R.U32.HI R5, RZ, 0x8, R14 ;  /* 0x00000008ff057819 */ /* 0x000fc8000001160e */
[----:B------:R-:W-:Y:S02]  /*4830*/  LOP3.LUT R5, R6, 0x300030, R5, 0xf8, !PT ;  /* 0x0030003006057812 */ /* 0x000fe400078ef805 */
[----:B------:R-:W-:Y:S02]  /*4840*/  SHF.R.U32.HI R6, RZ, 0x8, R15 ;  /* 0x00000008ff067819 */ /* 0x000fe4000001160f */
[----:B------:R-:W-:Y:S02]  /*4850*/  LOP3.LUT R5, R5, 0x64006400, RZ, 0xfc, !PT ;  /* 0x6400640005057812 */ /* 0x000fe400078efcff */
[----:B------:R-:W-:Y:S02]  /*4860*/  LOP3.LUT R7, R7, 0x300030, R6, 0xf8, !PT ;  /* 0x0030003007077812 */ /* 0x000fe400078ef806 */
[----:B------:R-:W-:Y:S01]  /*4870*/  LOP3.LUT R6, R4, 0x64006400, RZ, 0xfc, !PT ;  /* 0x6400640004067812 */ /* 0x000fe200078efcff */
[----:B------:R-:W-:Y:S01]  /*4880*/  HADD2 R5, R5, -1056, -1056 ;  /* 0xe420e42005057430 */ /* 0x000fe20000000000 */
[----:B------:R-:W-:-:S03]  /*4890*/  LOP3.LUT R4, R7, 0x64006400, RZ, 0xfc, !PT ;  /* 0x6400640007047812 */ /* 0x000fc600078efcff */
[----:B------:R-:W-:Y:S02]  /*48a0*/  HADD2 R6, R6, -1056, -1056 ;  /* 0xe420e42006067430 */ /* 0x000fe40000000000 */
[----:B------:R-:W-:Y:S02]  /*48b0*/  HADD2 R4, R4, -1056, -1056 ;  /* 0xe420e42004047430 */ /* 0x000fe40000000000 */
[-C--:B------:R-:W-:Y:S02]  /*48c0*/  HFMA2 R49, R5, R18.reuse, R49 ;  /* 0x0000001205317231 */ /* 0x080fe40000000031 */
[-C--:B------:R-:W-:Y:S01]  /*48d0*/  HFMA2 R48, R6, R18.reuse, R48 ;  /* 0x0000001206307231 */ /* 0x080fe20000000030 */
[----:B------:R-:W-:Y:S01]  /*48e0*/  @!P0 MOV R5, R39 ;  /* 0x0000002700058202 */ /* 0x000fe20000000f00 */
[----:B------:R-:W-:Y:S01]  /*48f0*/  HFMA2 R18, R4, R18, R17 ;  /* 0x0000001204127231 */ /* 0x000fe20000000011 */
[----:B------:R-:W-:Y:S01]  /*4900*/  @!P0 MOV R4, R42 ;  /* 0x0000002a00048202 */ /* 0x000fe20000000f00 */
[----:B------:R-:W5:Y:S04]  /*4910*/  @!P0 LDL.64 R16, [R16+0x8] ;  /* 0x0000080010108983 */ /* 0x000f680000100a00 */
[----:B------:R0:W5:Y:S01]  /*4920*/  @!P0 LDG.E.U16.CONSTANT R47, desc[UR6][R4.64] ;  /* 0x00000006042f8981 */ /* 0x000162000c1e9500 */
[----:B------:R-:W-:-:S02]  /*4930*/  SHF.R.U32.HI R8, RZ, 0xc, R8 ;  /* 0x0000000cff087819 */ /* 0x000fc40000011608 */
[----:B------:R-:W-:Y:S02]  /*4940*/  SHF.R.U32.HI R6, RZ, 0xa, R12 ;  /* 0x0000000aff067819 */ /* 0x000fe4000001160c */
[----:B------:R-:W-:Y:S02]  /*4950*/  LOP3.LUT R7, R8, 0xf000f, RZ, 0xc0, !PT ;  /* 0x000f000f08077812 */ /* 0x000fe400078ec0ff */
[----:B------:R-:W-:Y:S02]  /*4960*/  SHF.R.U32.HI R9, RZ, 0xc, R9 ;  /* 0x0000000cff097819 */ /* 0x000fe40000011609 */
[----:B------:R-:W-:Y:S02]  /*4970*/  LOP3.LUT R6, R7, 0x300030, R6, 0xf8, !PT ;  /* 0x0030003007067812 */ /* 0x000fe400078ef806 */
[----:B------:R-:W-:Y:S02]  /*4980*/  SHF.R.U32.HI R10, RZ, 0xc, R10 ;  /* 0x0000000cff0a7819 */ /* 0x000fe4000001160a */
[----:B------:R-:W-:-:S02]  /*4990*/  SHF.R.U32.HI R13, RZ, 0xa, R13 ;  /* 0x0000000aff0d7819 */ /* 0x000fc4000001160d */
[----:B------:R-:W-:Y:S02]  /*49a0*/  LOP3.LUT R8, R9, 0xf000f, RZ, 0xc0, !PT ;  /* 0x000f000f09087812 */ /* 0x000fe400078ec0ff */
[----:B0-----:R-:W-:Y:S02]  /*49b0*/  LOP3.LUT R5, R10, 0xf000f, RZ, 0xc0, !PT ;  /* 0x000f000f0a057812 */ /* 0x001fe400078ec0ff */
[----:B------:R-:W-:Y:S02]  /*49c0*/  LOP3.LUT R6, R6, 0x64006400, RZ, 0xfc, !PT ;  /* 0x6400640006067812 */ /* 0x000fe400078efcff */
[----:B------:R-:W-:Y:S02]  /*49d0*/  SHF.R.U32.HI R14, RZ, 0xa, R14 ;  /* 0x0000000aff0e7819 */ /* 0x000fe4000001160e */
[----:B------:R-:W-:Y:S01]  /*49e0*/  LOP3.LUT R9, R8, 0x300030, R13, 0xf8, !PT ;  /* 0x0030003008097812 */ /* 0x000fe200078ef80d */
[----:B------:R-:W-:Y:S01]  /*49f0*/  HADD2 R8, R6, -1056, -1056 ;  /* 0xe420e42006087430 */ /* 0x000fe20000000000 */
[----:B------:R-:W-:-:S02]  /*4a00*/  LOP3.LUT R10, R5, 0x300030, R14, 0xf8, !PT ;  /* 0x00300030050a7812 */ /* 0x000fc400078ef80e */
[----:B------:R-:W0:Y:S01]  /*4a10*/  LDS.128 R4, [UR4+0x20] ;  /* 0x00002004ff047984 */ /* 0x000e220008000c00 */
[----:B------:R-:W-:Y:S02]  /*4a20*/  SHF.R.U32.HI R11, RZ, 0xc, R11 ;  /* 0x0000000cff0b7819 */ /* 0x000fe4000001160b */
[----:B------:R-:W-:Y:S01]  /*4a30*/  SHF.R.U32.HI R15, RZ, 0xa, R15 ;  /* 0x0000000aff0f7819 */ /* 0x000fe2000001160f */
[----:B------:R-:W-:Y:S01]  /*4a40*/  HFMA2 R8, R8, R19, R46 ;  /* 0x0000001308087231 */ /* 0x000fe2000000002e */
[----:B------:R-:W-:Y:S02]  /*4a50*/  LOP3.LUT R12, R11, 0xf000f, RZ, 0xc0, !PT ;  /* 0x000f000f0b0c7812 */ /* 0x000fe400078ec0ff */
[----:B------:R-:W-:Y:S02]  /*4a60*/  LOP3.LUT R10, R10, 0x64006400, RZ, 0xfc, !PT ;  /* 0x640064000a0a7812 */ /* 0x000fe400078efcff */
[----:B------:R-:W-:Y:S02]  /*4a70*/  LOP3.LUT R12, R12, 0x300030, R15, 0xf8, !PT ;  /* 0x003000300c0c7812 */ /* 0x000fe400078ef80f */
[----:B------:R-:W-:Y:S01]  /*4a80*/  LOP3.LUT R9, R9, 0x64006400, RZ, 0xfc, !PT ;  /* 0x6400640009097812 */ /* 0x000fe200078efcff */
[----:B------:R-:W-:Y:S01]  /*4a90*/  HADD2 R10, R10, -1056, -1056 ;  /* 0xe420e4200a0a7430 */ /* 0x000fe20000000000 */
[----:B------:R-:W-:Y:S01]  /*4aa0*/  LOP3.LUT R12, R12, 0x64006400, RZ, 0xfc, !PT ;  /* 0x640064000c0c7812 */ /* 0x000fe200078efcff */
[----:B------:R-:W-:Y:S01]  /*4ab0*/  HADD2 R8, R8.H0_H0, R8.H1_H1 ;  /* 0x3000000808087230 */ /* 0x000fe20000000800 */
[----:B------:R-:W-:Y:S01]  /*4ac0*/  IADD3 R42, P1, PT, R42, 0x80, RZ ;  /* 0x000000802a2a7810 */ /* 0x000fe20007f3e0ff */
[----:B------:R-:W-:-:S02]  /*4ad0*/  HADD2 R9, R9, -1056, -1056 ;  /* 0xe420e42009097430 */ /* 0x000fc40000000000 */
[----:B------:R-:W-:Y:S02]  /*4ae0*/  HADD2 R12, R12, -1056, -1056 ;  /* 0xe420e4200c0c7430 */ /* 0x000fe40000000000 */
[-C--:B------:R-:W-:Y:S02]  /*4af0*/  HFMA2 R49, R10, R19.reuse, R49 ;  /* 0x000000130a317231 */ /* 0x080fe40000000031 */
[-C--:B------:R-:W-:Y:S01]  /*4b00*/  HFMA2 R9, R9, R19.reuse, R48 ;  /* 0x0000001309097231 */ /* 0x080fe20000000030 */
[----:B------:R-:W-:Y:S01]  /*4b10*/  IADD3.X R39, PT, PT, RZ, R39, RZ, P1, !PT ;  /* 0x00000027ff277210 */ /* 0x000fe20000ffe4ff */
[----:B------:R-:W-:Y:S02]  /*4b20*/  HFMA2 R18, R12, R19, R18 ;  /* 0x000000130c127231 */ /* 0x000fe40000000012 */
[----:B------:R-:W-:Y:S02]  /*4b30*/  HADD2 R9, R9.H0_H0, R9.H1_H1 ;  /* 0x3000000909097230 */ /* 0x000fe40000000800 */
[----:B------:R-:W-:-:S03]  /*4b40*/  HADD2 R18, R18.H0_H0, R18.H1_H1 ;  /* 0x3000001212127230 */ /* 0x000fc60000000800 */
[----:B------:R-:W-:Y:S01]  /*4b50*/  PRMT R8, R8, 0x5410, R9 ;  /* 0x0000541008087816 */ /* 0x000fe20000000009 */
[----:B------:R-:W-:-:S05]  /*4b60*/  HADD2 R49, R49.H0_H0, R49.H1_H1 ;  /* 0x3000003131317230 */ /* 0x000fca0000000800 */
[----:B------:R-:W-:Y:S02]  /*4b70*/  PRMT R49, R49, 0x5410, R18 ;  /* 0x0000541031317816 */ /* 0x000fe40000000012 */
[----:B------:R-:W-:Y:S02]  /*4b80*/  MOV R18, R44 ;  /* 0x0000002c00127202 */ /* 0x000fe40000000f00 */
[----:B--2---:R-:W-:Y:S02]  /*4b90*/  LOP3.LUT R15, R20, 0x3f003f, RZ, 0xc0, !PT ;  /* 0x003f003f140f7812 */ /* 0x004fe400078ec0ff */
[----:B------:R-:W-:Y:S02]  /*4ba0*/  LOP3.LUT R13, R22, 0x3f003f, RZ, 0xc0, !PT ;  /* 0x003f003f160d7812 */ /* 0x000fe400078ec0ff */
[----:B------:R-:W-:Y:S02]  /*4bb0*/  LOP3.LUT R14, R21, 0x3f003f, RZ, 0xc0, !PT ;  /* 0x003f003f150e7812 */ /* 0x000fe400078ec0ff */
[----:B------:R-:W-:-:S02]  /*4bc0*/  SHF.R.U32.HI R11, RZ, 0x6, R21 ;  /* 0x00000006ff0b7819 */ /* 0x000fc40000011615 */
[----:B------:R-:W-:Y:S02]  /*4bd0*/  LOP3.LUT R12, R23, 0x3f003f, RZ, 0xc0, !PT ;  /* 0x003f003f170c7812 */ /* 0x000fe400078ec0ff */
[----:B------:R-:W-:Y:S02]  /*4be0*/  SHF.R.U32.HI R10, RZ, 0x6, R20 ;  /* 0x00000006ff0a7819 */ /* 0x000fe40000011614 */
        /* <DEDUP_REMOVED lines=9> */
[-C--:B0-----:R-:W-:Y:S01]  /*4c80*/  HFMA2 R15, R15, R4.reuse, RZ ;  /* 0x000000040f0f7231 */ /* 0x081fe200000000ff */
[----:B------:R-:W-:Y:S01]  /*4c90*/  LOP3.LUT R11, R11, 0x64006400, RZ, 0xfc, !PT ;  /* 0x640064000b0b7812 */ /* 0x000fe200078efcff */
[----:B------:R-:W-:Y:S01]  /*4ca0*/  HADD2 R12, R12, -1056, -1056 ;  /* 0xe420e4200c0c7430 */ /* 0x000fe20000000000 */
[----:B------:R-:W-:Y:S01]  /*4cb0*/  LOP3.LUT R10, R10, 0x64006400, RZ, 0xfc, !PT ;  /* 0x640064000a0a7812 */ /* 0x000fe200078efcff */
[----:B------:R-:W-:-:S02]  /*4cc0*/  HFMA2 R14, R14, R4, RZ.H0_H0 ;  /* 0x000000040e0e7231 */ /* 0x000fc400000400ff */
[-C--:B------:R-:W-:Y:S02]  /*4cd0*/  HFMA2 R13, R13, R4.reuse, RZ ;  /* 0x000000040d0d7231 */ /* 0x080fe400000000ff */
[----:B------:R-:W-:Y:S01]  /*4ce0*/  HADD2 R11, R11, -1056, -1056 ;  /* 0xe420e4200b0b7430 */ /* 0x000fe20000000000 */
[----:B------:R-:W-:Y:S01]  /*4cf0*/  SHF.R.U32.HI R21, RZ, 0xc, R21 ;  /* 0x0000000cff157819 */ /* 0x000fe20000011615 */
[----:B------:R-:W-:Y:S01]  /*4d00*/  HFMA2 R12, R12, R4, RZ.H0_H0 ;  /* 0x000000040c0c7231 */ /* 0x000fe200000400ff */
[----:B------:R-:W-:Y:S01]  /*4d10*/  SHF.R.U32.HI R4, RZ, 0x6, R22 ;  /* 0x00000006ff047819 */ /* 0x000fe20000011616 */
[----:B------:R-:W-:Y:S01]  /*4d20*/  HADD2 R10, R10, -1056, -1056 ;  /* 0xe420e4200a0a7430 */ /* 0x000fe20000000000 */
[----:B------:R-:W-:Y:S01]  /*4d30*/  LOP3.LUT R21, R21, 0xf000f, RZ, 0xc0, !PT ;  /* 0x000f000f15157812 */ /* 0x000fe200078ec0ff */
[-C--:B------:R-:W-:Y:S01]  /*4d40*/  HFMA2 R14, R11, R5.reuse, R14 ;  /* 0x000000050b0e7231 */ /* 0x080fe2000000000e */
[----:B------:R-:W-:Y:S02]  /*4d50*/  SHF.R.U32.HI R11, RZ, 0x6, R23 ;  /* 0x00000006ff0b7819 */ /* 0x000fe40000011617 */
[----:B------:R-:W-:Y:S01]  /*4d60*/  LOP3.LUT R4, R4, 0x3f003f, RZ, 0xc0, !PT ;  /* 0x003f003f04047812 */ /* 0x000fe200078ec0ff */
[----:B------:R-:W-:Y:S01]  /*4d70*/  HFMA2 R10, R10, R5, R15 ;  /* 0x000000050a0a7231 */ /* 0x000fe2000000000f */
[----:B------:R-:W-:-:S02]  /*4d80*/  LOP3.LUT R15, R11, 0x3f003f, RZ, 0xc0, !PT ;  /* 0x003f003f0b0f7812 */ /* 0x000fc400078ec0ff */
[----:B------:R-:W-:Y:S02]  /*4d90*/  LOP3.LUT R11, R4, 0x64006400, RZ, 0xfc, !PT ;  /* 0x64006400040b7812 */ /* 0x000fe400078efcff */
[----:B------:R-:W-:Y:S02]  /*4da0*/  LOP3.LUT R15, R15, 0x64006400, RZ, 0xfc, !PT ;  /* 0x640064000f0f7812 */ /* 0x000fe400078efcff */
[----:B---3--:R-:W-:Y:S01]  /*4db0*/  LOP3.LUT R4, R24, 0x3f003f, RZ, 0xc0, !PT ;  /* 0x003f003f18047812 */ /* 0x008fe200078ec0ff */
[----:B------:R-:W-:Y:S02]  /*4dc0*/  HADD2 R11, R11, -1056, -1056 ;  /* 0xe420e4200b0b7430 */ /* 0x000fe40000000000 */
[----:B------:R-:W-:Y:S01]  /*4dd0*/  HADD2 R15, R15, -1056, -1056 ;  /* 0xe420e4200f0f7430 */ /* 0x000fe20000000000 */
[----:B------:R-:W-:Y:S01]  /*4de0*/  LOP3.LUT R4, R4, 0x64006400, RZ, 0xfc, !PT ;  /* 0x6400640004047812 */ /* 0x000fe200078efcff */
[-C--:B------:R-:W-:Y:S02]  /*4df0*/  HFMA2 R11, R11, R5.reuse, R13 ;  /* 0x000000050b0b7231 */ /* 0x080fe4000000000d */
[----:B------:R-:W-:Y:S01]  /*4e00*/  HFMA2 R13, R15, R5, R12 ;  /* 0x000000050f0d7231 */ /* 0x000fe2000000000c */
[----:B------:R-:W-:Y:S01]  /*4e10*/  LOP3.LUT R15, R27, 0x3f003f, RZ, 0xc0, !PT ;  /* 0x003f003f1b0f7812 */ /* 0x000fe200078ec0ff */
[----:B------:R-:W-:Y:S01]  /*4e20*/  HADD2 R5, R4, -1056, -1056 ;  /* 0xe420e42004057430 */ /* 0x000fe20000000000 */
[----:B------:R-:W-:-:S02]  /*4e30*/  LOP3.LUT R4, R25, 0x3f003f, RZ, 0xc0, !PT ;  /* 0x003f003f19047812 */ /* 0x000fc400078ec0ff */
[----:B------:R-:W-:Y:S02]  /*4e40*/  LOP3.LUT R15, R15, 0x64006400, RZ, 0xfc, !PT ;  /* 0x640064000f0f7812 */ /* 0x000fe400078efcff */
[----:B------:R-:W-:Y:S01]  /*4e50*/  LOP3.LUT R4, R4, 0x64006400, RZ, 0xfc, !PT ;  /* 0x6400640004047812 */ /* 0x000fe200078efcff */
[-C--:B------:R-:W-:Y:S01]  /*4e60*/  HFMA2 R10, R5, R6.reuse, R10 ;  /* 0x00000006050a7231 */ /* 0x080fe2000000000a */
[----:B------:R-:W-:Y:S01]  /*4e70*/  LOP3.LUT R5, R26, 0x3f003f, RZ, 0xc0, !PT ;  /* 0x003f003f1a057812 */ /* 0x000fe200078ec0ff */
[----:B------:R-:W-:Y:S02]  /*4e80*/  HADD2 R15, R15, -1056, -1056 ;  /* 0xe420e4200f0f7430 */ /* 0x000fe40000000000 */
[----:B------:R-:W-:Y:S01]  /*4e90*/  HADD2 R12, R4, -1056, -1056 ;  /* 0xe420e420040c7430 */ /* 0x000fe20000000000 */
[----:B------:R-:W-:Y:S01]  /*4ea0*/  LOP3.LUT R5, R5, 0x64006400, RZ, 0xfc, !PT ;  /* 0x6400640005057812 */ /* 0x000fe200078efcff */
[-C--:B------:R-:W-:Y:S01]  /*4eb0*/  HFMA2 R13, R15, R6.reuse, R13 ;  /* 0x000000060f0d7231 */ /* 0x080fe2000000000d */
[----:B------:R-:W-:Y:S01]  /*4ec0*/  SHF.R.U32.HI R4, RZ, 0x6, R24 ;  /* 0x00000006ff047819 */ /* 0x000fe20000011618 */
[----:B------:R-:W-:Y:S01]  /*4ed0*/  HFMA2 R12, R12, R6, R14 ;  /* 0x000000060c0c7231 */ /* 0x000fe2000000000e */
[----:B------:R-:W-:Y:S01]  /*4ee0*/  SHF.R.U32.HI R14, RZ, 0x6, R26 ;  /* 0x00000006ff0e7819 */ /* 0x000fe2000001161a */
[----:B------:R-:W-:Y:S01]  /*4ef0*/  HADD2 R5, R5, -1056, -1056 ;  /* 0xe420e42005057430 */ /* 0x000fe20000000000 */
[----:B------:R-:W-:-:S02]  /*4f00*/  SHF.R.U32.HI R15, RZ, 0x6, R27 ;  /* 0x00000006ff0f7819 */ /* 0x000fc4000001161b */
[----:B------:R-:W-:Y:S02]  /*4f10*/  LOP3.LUT R4, R4, 0x3f003f, RZ, 0xc0, !PT ;  /* 0x003f003f04047812 */ /* 0x000fe400078ec0ff */
[----:B------:R-:W-:Y:S01]  /*4f20*/  LOP3.LUT R14, R14, 0x3f003f, RZ, 0xc0, !PT ;  /* 0x003f003f0e0e7812 */ /* 0x000fe200078ec0ff */
[----:B------:R-:W-:Y:S01]  /*4f30*/  HFMA2 R11, R5, R6, R11 ;  /* 0x00000006050b7231 */ /* 0x000fe2000000000b */
[----:B------:R-:W-:Y:S02]  /*4f40*/  SHF.R.U32.HI R5, RZ, 0x6, R25 ;  /* 0x00000006ff057819 */ /* 0x000fe40000011619 */
        /* <DEDUP_REMOVED lines=8> */
[----:B------:R-:W-:Y:S01]  /*4fd0*/  SHF.R.U32.HI R25, RZ, 0xc, R25 ;  /* 0x0000000cff197819 */ /* 0x000fe20000011619 */
[----:B------:R-:W-:Y:S01]  /*4fe0*/  HADD2 R6, R4, -1056, -1056 ;  /* 0xe420e42004067430 */ /* 0x000fe20000000000 */
[----:B------:R-:W-:Y:S01]  /*4ff0*/  SHF.R.U32.HI R26, RZ, 0xc, R26 ;  /* 0x0000000cff1a7819 */ /* 0x000fe2000001161a */
[----:B------:R-:W-:Y:S02]  /*5000*/  HADD2 R15, R15, -1056, -1056 ;  /* 0xe420e4200f0f7430 */ /* 0x000fe40000000000 */
[----:B------:R-:W-:-:S02]  /*5010*/  HFMA2 R10, R5, R7, R10 ;  /* 0x00000007050a7231 */ /* 0x000fc4000000000a */
[-C--:B------:R-:W-:Y:S02]  /*5020*/  HFMA2 R12, R6, R7.reuse, R12 ;  /* 0x00000007060c7231 */ /* 0x080fe4000000000c */
[-C--:B------:R-:W-:Y:S02]  /*5030*/  HFMA2 R11, R14, R7.reuse, R11 ;  /* 0x000000070e0b7231 */ /* 0x080fe4000000000b */
[----:B------:R-:W-:Y:S01]  /*5040*/  HFMA2 R13, R15, R7, R13 ;  /* 0x000000070f0d7231 */ /* 0x000fe2000000000d */
[----:B------:R-:W-:Y:S01]  /*5050*/  @!P0 IADD3 R14, PT, PT, R2, 0x1, RZ ;  /* 0x00000001020e8810 */ /* 0x000fe20007ffe0ff */
[----:B------:R-:W0:Y:S01]  /*5060*/  LDS.128 R4, [UR4+0x30] ;  /* 0x00003004ff047984 */ /* 0x000e220008000c00 */
[----:B------:R-:W-:Y:S01]  /*5070*/  SHF.R.U32.HI R15, RZ, 0xc, R20 ;  /* 0x0000000cff0f7819 */ /* 0x000fe20000011614 */
[----:B------:R-:W-:Y:S01]  /*5080*/  UIADD3 UR4, UPT, UPT, UR4, 0x40, URZ ;  /* 0x0000004004047890 */ /* 0x000fe2000fffe0ff */
[----:B----4-:R-:W-:Y:S01]  /*5090*/  SHF.R.U32.HI R20, RZ, 0x8, R28 ;  /* 0x00000008ff147819 */ /* 0x010fe2000001161c */
[----:B------:R-:W-:Y:S01]  /*50a0*/  @!P0 IMAD.MOV.U32 R2, RZ, RZ, R14 ;  /* 0x000000ffff028224 */ /* 0x000fe200078e000e */
[----:B------:R-:W-:-:S02]  /*50b0*/  LOP3.LUT R15, R15, 0xf000f, RZ, 0xc0, !PT ;  /* 0x000f000f0f0f7812 */ /* 0x000fc400078ec0ff */
[----:B------:R-:W-:Y:S02]  /*50c0*/  SHF.R.U32.HI R14, RZ, 0xc, R24 ;  /* 0x0000000cff0e7819 */ /* 0x000fe40000011618 */
[----:B------:R-:W-:Y:S02]  /*50d0*/  LOP3.LUT R15, R15, 0x300030, R20, 0xf8, !PT ;  /* 0x003000300f0f7812 */ /* 0x000fe400078ef814 */
[----:B------:R-:W-:Y:S02]  /*50e0*/  SHF.R.U32.HI R20, RZ, 0x8, R29 ;  /* 0x00000008ff147819 */ /* 0x000fe4000001161d */
[----:B------:R-:W-:Y:S02]  /*50f0*/  LOP3.LUT R14, R14, 0xf000f, RZ, 0xc0, !PT ;  /* 0x000f000f0e0e7812 */ /* 0x000fe400078ec0ff */
[----:B------:R-:W-:Y:S02]  /*5100*/  SHF.R.U32.HI R19, RZ, 0xa, R28 ;  /* 0x0000000aff137819 */ /* 0x000fe4000001161c */
[----:B------:R-:W-:-:S02]  /*5110*/  LOP3.LUT R20, R21, 0x300030, R20, 0xf8, !PT ;  /* 0x0030003015147812 */ /* 0x000fc400078ef814 */
[----:B------:R-:W-:Y:S02]  /*5120*/  LOP3.LUT R14, R14, 0x300030, R19, 0xf8, !PT ;  /* 0x003000300e0e7812 */ /* 0x000fe400078ef813 */
[----:B------:R-:W-:Y:S02]  /*5130*/  SHF.R.U32.HI R21, RZ, 0xc, R22 ;  /* 0x0000000cff157819 */ /* 0x000fe40000011616 */
[----:B------:R-:W-:Y:S02]  /*5140*/  LOP3.LUT R24, R25, 0xf000f, RZ, 0xc0, !PT ;  /* 0x000f000f19187812 */ /* 0x000fe400078ec0ff */
[----:B------:R-:W-:Y:S02]  /*5150*/  SHF.R.U32.HI R19, RZ, 0xa, R29 ;  /* 0x0000000aff137819 */ /* 0x000fe4000001161d */
[----:B------:R-:W-:Y:S02]  /*5160*/  LOP3.LUT R22, R28, 0x3f003f, RZ, 0xc0, !PT ;  /* 0x003f003f1c167812 */ /* 0x000fe400078ec0ff */
[----:B------:R-:W-:-:S02]  /*5170*/  LOP3.LUT R19, R24, 0x300030, R19, 0xf8, !PT ;  /* 0x0030003018137812 */ /* 0x000fc400078ef813 */
[----:B------:R-:W-:Y:S02]  /*5180*/  LOP3.LUT R22, R22, 0x64006400, RZ, 0xfc, !PT ;  /* 0x6400640016167812 */ /* 0x000fe400078efcff */
[----:B------:R-:W-:Y:S02]  /*5190*/  LOP3.LUT R24, R29, 0x3f003f, RZ, 0xc0, !PT ;  /* 0x003f003f1d187812 */ /* 0x000fe400078ec0ff */
[----:B------:R-:W-:Y:S01]  /*51a0*/  LOP3.LUT R25, R26, 0xf000f, RZ, 0xc0, !PT ;  /* 0x000f000f1a197812 */ /* 0x000fe200078ec0ff */
[----:B------:R-:W-:Y:S01]  /*51b0*/  HADD2 R22, R22, -1056, -1056 ;  /* 0xe420e42016167430 */ /* 0x000fe20000000000 */
[----:B------:R-:W-:Y:S02]  /*51c0*/  LOP3.LUT R24, R24, 0x64006400, RZ, 0xfc, !PT ;  /* 0x6400640018187812 */ /* 0x000fe400078efcff */
[----:B------:R-:W-:Y:S02]  /*51d0*/  SHF.R.U32.HI R26, RZ, 0xc, R23 ;  /* 0x0000000cff1a7819 */ /* 0x000fe40000011617 */
[----:B------:R-:W-:Y:S01]  /*51e0*/  SHF.R.U32.HI R27, RZ, 0xc, R27 ;  /* 0x0000000cff1b7819 */ /* 0x000fe2000001161b */
[----:B------:R-:W-:-:S02]  /*51f0*/  HADD2 R24, R24, -1056, -1056 ;  /* 0xe420e42018187430 */ /* 0x000fc40000000000 */
[-C--:B0-----:R-:W-:Y:S01]  /*5200*/  HFMA2 R10, R22, R4.reuse, R10 ;  /* 0x00000004160a7231 */ /* 0x081fe2000000000a */
[----:B------:R-:W-:Y:S01]  /*5210*/  LOP3.LUT R22, R30, 0x3f003f, RZ, 0xc0, !PT ;  /* 0x003f003f1e167812 */ /* 0x000fe200078ec0ff */
[----:B------:R-:W-:Y:S01]  /*5220*/  HFMA2 R12, R24, R4, R12 ;  /* 0x00000004180c7231 */ /* 0x000fe2000000000c */
[----:B------:R-:W-:Y:S02]  /*5230*/  SHF.R.U32.HI R24, RZ, 0xa, R30 ;  /* 0x0000000aff187819 */ /* 0x000fe4000001161e */
[----:B------:R-:W-:Y:S02]  /*5240*/  LOP3.LUT R23, R22, 0x64006400, RZ, 0xfc, !PT ;  /* 0x6400640016177812 */ /* 0x000fe400078efcff */
[----:B------:R-:W-:Y:S02]  /*5250*/  LOP3.LUT R22, R25, 0x300030, R24, 0xf8, !PT ;  /* 0x0030003019167812 */ /* 0x000fe400078ef818 */
[----:B------:R-:W-:Y:S01]  /*5260*/  LOP3.LUT R26, R26, 0xf000f, RZ, 0xc0, !PT ;  /* 0x000f000f1a1a7812 */ /* 0x000fe200078ec0ff */
[----:B------:R-:W-:Y:S01]  /*5270*/  HADD2 R24, R23, -1056, -1056 ;  /* 0xe420e42017187430 */ /* 0x000fe20000000000 */
[----:B------:R-:W-:-:S02]  /*5280*/  SHF.R.U32.HI R25, RZ, 0x8, R31 ;  /* 0x00000008ff197819 */ /* 0x000fc4000001161f */
[----:B------:R-:W-:Y:S02]  /*5290*/  SHF.R.U32.HI R46, RZ, 0x8, R30 ;  /* 0x00000008ff2e7819 */ /* 0x000fe4000001161e */
[----:B------:R-:W-:Y:S01]  /*52a0*/  LOP3.LUT R23, R26, 0x300030, R25, 0xf8, !PT ;  /* 0x003000301a177812 */ /* 0x000fe200078ef819 */
[----:B------:R-:W-:Y:S01]  /*52b0*/  HFMA2 R11, R24, R4, R11 ;  /* 0x00000004180b7231 */ /* 0x000fe2000000000b */
        /* <DEDUP_REMOVED lines=10> */
[----:B------:R-:W-:Y:S01]  /*5360*/  LOP3.LUT R24, R24, 0x300030, R27, 0xf8, !PT ;  /* 0x0030003018187812 */ /* 0x000fe200078ef81b */
[----:B------:R-:W-:Y:S01]  /*5370*/  HADD2 R27, R25, -1056, -1056 ;  /* 0xe420e420191b7430 */ /* 0x000fe20000000000 */
[----:B------:R-:W-:Y:S02]  /*5380*/  LOP3.LUT R26, R29, 0x3f003f, RZ, 0xc0, !PT ;  /* 0x003f003f1d1a7812 */ /* 0x000fe400078ec0ff */
[----:B------:R-:W-:Y:S01]  /*5390*/  LOP3.LUT R31, R31, 0x3f003f, RZ, 0xc0, !PT ;  /* 0x003f003f1f1f7812 */ /* 0x000fe200078ec0ff */
[----:B------:R-:W-:Y:S01]  /*53a0*/  HFMA2 R13, R27, R4, R13 ;  /* 0x000000041b0d7231 */ /* 0x000fe2000000000d */
        /* <DEDUP_REMOVED lines=9> */
[----:B------:R-:W-:Y:S01]  /*5440*/  LOP3.LUT R15, R15, 0x64006400, RZ, 0xfc, !PT ;  /* 0x640064000f0f7812 */ /* 0x000fe200078efcff */
[----:B------:R-:W-:Y:S02]  /*5450*/  HADD2 R31, R31, -1056, -1056 ;  /* 0xe420e4201f1f7430 */ /* 0x000fe40000000000 */
[-C--:B------:R-:W-:Y:S01]  /*5460*/  HFMA2 R10, R25, R5.reuse, R10 ;  /* 0x00000005190a7231 */ /* 0x080fe2000000000a */
[----:B------:R-:W-:Y:S01]  /*5470*/  LOP3.LUT R21, R21, 0x64006400, RZ, 0xfc, !PT ;  /* 0x6400640015157812 */ /* 0x000fe200078efcff */
[-C--:B------:R-:W-:Y:S02]  /*5480*/  HFMA2 R12, R26, R5.reuse, R12 ;  /* 0x000000051a0c7231 */ /* 0x080fe4000000000c */
[-C--:B------:R-:W-:Y:S02]  /*5490*/  HFMA2 R11, R30, R5.reuse, R11 ;  /* 0x000000051e0b7231 */ /* 0x080fe4000000000b */
[----:B------:R-:W-:Y:S01]  /*54a0*/  HFMA2 R13, R31, R5, R13 ;  /* 0x000000051f0d7231 */ /* 0x000fe2000000000d */
[----:B------:R-:W-:Y:S01]  /*54b0*/  LOP3.LUT R14, R14, 0x64006400, RZ, 0xfc, !PT ;  /* 0x640064000e0e7812 */ /* 0x000fe200078efcff */
[----:B------:R-:W-:Y:S01]  /*54c0*/  HADD2 R5, R15, -1056, -1056 ;  /* 0xe420e4200f057430 */ /* 0x000fe20000000000 */
[----:B------:R-:W-:Y:S01]  /*54d0*/  LOP3.LUT R22, R22, 0x64006400, RZ, 0xfc, !PT ;  /* 0x6400640016167812 */ /* 0x000fe200078efcff */
[----:B------:R-:W-:Y:S01]  /*54e0*/  HADD2 R21, R21, -1056, -1056 ;  /* 0xe420e42015157430 */ /* 0x000fe20000000000 */
[----:B------:R-:W-:-:S02]  /*54f0*/  LOP3.LUT R20, R20, 0x64006400, RZ, 0xfc, !PT ;  /* 0x6400640014147812 */ /* 0x000fc400078efcff */
[----:B------:R-:W-:Y:S01]  /*5500*/  LOP3.LUT R23, R23, 0x64006400, RZ, 0xfc, !PT ;  /* 0x6400640017177812 */ /* 0x000fe200078efcff */
[-C--:B------:R-:W-:Y:S02]  /*5510*/  HFMA2 R10, R5, R6.reuse, R10 ;  /* 0x00000006050a7231 */ /* 0x080fe4000000000a */
[----:B------:R-:W-:Y:S02]  /*5520*/  HADD2 R5, R14, -1056, -1056 ;  /* 0xe420e4200e057430 */ /* 0x000fe40000000000 */
[----:B------:R-:W-:Y:S01]  /*5530*/  HFMA2 R11, R21, R6, R11 ;  /* 0x00000006150b7231 */ /* 0x000fe2000000000b */
[----:B------:R-:W-:Y:S01]  /*5540*/  LOP3.LUT R19, R19, 0x64006400, RZ, 0xfc, !PT ;  /* 0x6400640013137812 */ /* 0x000fe200078efcff */
[----:B------:R-:W-:Y:S01]  /*5550*/  HADD2 R22, R22, -1056, -1056 ;  /* 0xe420e42016167430 */ /* 0x000fe20000000000 */
[----:B------:R-:W-:Y:S01]  /*5560*/  LOP3.LUT R24, R24, 0x64006400, RZ, 0xfc, !PT ;  /* 0x6400640018187812 */ /* 0x000fe200078efcff */
[----:B------:R-:W-:Y:S01]  /*5570*/  HADD2 R20, R20, -1056, -1056 ;  /* 0xe420e42014147430 */ /* 0x000fe20000000000 */
[----:B-----5:R-:W-:Y:S01]  /*5580*/  @!P0 PRMT R0, R16, 0x7610, R0 ;  /* 0x0000761010008816 */ /* 0x020fe20000000000 */
[----:B------:R-:W-:-:S02]  /*5590*/  HFMA2 R5, R5, R7, R10 ;  /* 0x0000000705057231 */ /* 0x000fc4000000000a */
[----:B------:R-:W-:Y:S02]  /*55a0*/  HADD2 R23, R23, -1056, -1056 ;  /* 0xe420e42017177430 */ /* 0x000fe40000000000 */
[-C--:B------:R-:W-:Y:S02]  /*55b0*/  HFMA2 R11, R22, R7.reuse, R11 ;  /* 0x00000007160b7231 */ /* 0x080fe4000000000b */
[-C--:B------:R-:W-:Y:S01]  /*55c0*/  HFMA2 R12, R20, R6.reuse, R12 ;  /* 0x00000006140c7231 */ /* 0x080fe2000000000c */
[----:B------:R-:W-:Y:S01]  /*55d0*/  @!P0 PRMT R34, R17, 0x7610, R34 ;  /* 0x0000761011228816 */ /* 0x000fe20000000022 */
[----:B------:R-:W-:Y:S01]  /*55e0*/  HADD2 R19, R19, -1056, -1056 ;  /* 0xe420e42013137430 */ /* 0x000fe20000000000 */
[----:B------:R-:W-:Y:S01]  /*55f0*/  @!P0 IADD3 R3, PT, PT, R47, R36, RZ ;  /* 0x000000242f038210 */ /* 0x000fe20007ffe0ff */
[----:B------:R-:W-:Y:S01]  /*5600*/  HFMA2 R13, R23, R6, R13 ;  /* 0x00000006170d7231 */ /* 0x000fe2000000000d */
[----:B------:R-:W-:Y:S01]  /*5610*/  IADD3 R36, PT, PT, R36, 0x20, RZ ;  /* 0x0000002024247810 */ /* 0x000fe20007ffe0ff */
[----:B------:R-:W-:Y:S01]  /*5620*/  HADD2 R24, R24, -1056, -1056 ;  /* 0xe420e42018187430 */ /* 0x000fe20000000000 */
[----:B------:R-:W-:Y:S01]  /*5630*/  @!P0 PRMT R0, R0, 0x7610, R16 ;  /* 0x0000761000008816 */ /* 0x000fe20000000010 */
[-C--:B------:R-:W-:Y:S01]  /*5640*/  HFMA2 R12, R19, R7.reuse, R12 ;  /* 0x00000007130c7231 */ /* 0x080fe2000000000c */
[----:B------:R-:W-:Y:S01]  /*5650*/  @!P0 PRMT R34, R34, 0x7610, R17 ;  /* 0x0000761022228816 */ /* 0x000fe20000000011 */
[----:B------:R-:W-:Y:S01]  /*5660*/  HFMA2 R13, R24, R7, R13 ;  /* 0x00000007180d7231 */ /* 0x000fe2000000000d */
[----:B------:R-:W-:Y:S01]  /*5670*/  ISETP.GE.AND P0, PT, R36, R43, PT ;  /* 0x0000002b2400720c */ /* 0x000fe20003f06270 */
[----:B------:R-:W-:-:S02]  /*5680*/  HADD2 R5, R5.H0_H0, R5.H1_H1 ;  /* 0x3000000505057230 */ /* 0x000fc40000000800 */
[----:B------:R-:W-:Y:S02]  /*5690*/  HFMA2 R33, R8, R0, R33 ;  /* 0x0000000008217231 */ /* 0x000fe40000000021 */
[----:B------:R-:W-:Y:S02]  /*56a0*/  HADD2 R12, R12.H0_H0, R12.H1_H1 ;  /* 0x3000000c0c0c7230 */ /* 0x000fe40000000800 */
[----:B------:R-:W-:Y:S02]  /*56b0*/  IMAD.MOV.U32 R19, RZ, RZ, R45 ;  /* 0x000000ffff137224 */ /* 0x000fe400078e002d */
[----:B------:R-:W-:Y:S02]  /*56c0*/  HADD2 R11, R11.H0_H0, R11.H1_H1 ;  /* 0x3000000b0b0b7230 */ /* 0x000fe40000000800 */
[----:B------:R-:W-:-:S04]  /*56d0*/  IMAD.WIDE R44, R38, 0x4, R50 ;  /* 0x00000004262c7825 */ /* 0x000fc800078e0232 */
[----:B------:R-:W-:Y:S01]  /*56e0*/  HADD2 R13, R13.H0_H0, R13.H1_H1 ;  /* 0x3000000d0d0d7230 */ /* 0x000fe20000000800 */
[----:B------:R-:W-:Y:S01]  /*56f0*/  PRMT R5, R5, 0x5410, R12 ;  /* 0x0000541005057816 */ /* 0x000fe2000000000c */
[----:B------:R-:W-:-:S03]  /*5700*/  HFMA2 R32, R49, R34, R32 ;  /* 0x0000002231207231 */ /* 0x000fc60000000020 */
[----:B------:R-:W-:Y:S01]  /*5710*/  PRMT R11, R11, 0x5410, R13 ;  /* 0x000054100b0b7816 */ /* 0x000fe2000000000d */
[----:B------:R-:W-:-:S04]  /*5720*/  HFMA2 R33, R5, R0, R33 ;  /* 0x0000000005217231 */ /* 0x000fc80000000021 */
[----:B------:R-:W-:Y:S01]  /*5730*/  HFMA2 R32, R11, R34, R32 ;  /* 0x000000220b207231 */ /* 0x000fe20000000020 */
[----:B------:R-:W-:Y:S06]  /*5740*/  @!P0 BRA `(.L_x_4832) ;  /* 0xffffffe800088947 */ /* 0x000fec000383ffff */
[----:B------:R-:W-:-:S07]  /*5750*/  IMAD.WIDE R18, R38, 0x18, R18 ;  /* 0x0000001826127825 */ /* 0x000fce00078e0212 */
.L_x_4831:
[----:B------:R-:W-:-:S04]  /*5760*/  VIMNMX R39, PT, PT, R37, UR14, PT ;  /* 0x0000000e25277c48 */ /* 0x000fc8000bfe0100 */
[----:B------:R-:W-:-:S13]  /*5770*/  ISETP.GT.AND P0, PT, R39, R36, PT ;  /* 0x000000242700720c */ /* 0x000fda0003f04270 */
[----:B------:R-:W-:Y:S05]  /*5780*/  @!P0 BRA `(.L_x_4833) ;  /* 0x0000001400a48947 */ /* 0x000fea0003800000 */
[----:B------:R-:W-:Y:S01]  /*5790*/  IMAD.WIDE.U32 R4, R36, 0x4, R40 ;  /* 0x0000000424047825 */ /* 0x000fe200078e0028 */
[----:B------:R-:W-:Y:S02]  /*57a0*/  MOV R42, R18 ;  /* 0x00000012002a7202 */ /* 0x000fe40000000f00 */
[----:B------:R-:W-:Y:S02]  /*57b0*/  MOV R43, R19 ;  /* 0x00000013002b7202 */ /* 0x000fe40000000f00 */
[----:B------:R-:W-:-:S05]  /*57c0*/  IADD3 R30, P0, PT, R4, 0x2, RZ ;  /* 0x00000002041e7810 */ /* 0x000fca0007f1e0ff */
[----:B------:R-:W-:-:S08]  /*57d0*/  IMAD.X R31, RZ, RZ, R5, P0 ;  /* 0x000000ffff1f7224 */ /* 0x000fd000000e0605 */
.L_x_4834:
[----:B------:R-:W2:Y:S01]  /*57e0*/  LDG.E.128.CONSTANT R8, desc[UR6][R42.64] ;  /* 0x000000062a087981 */ /* 0x000ea2000c1e9d00 */
[----:B------:R-:W-:-:S03]  /*57f0*/  MOV R38, UR12 ;  /* 0x0000000c00267c02 */ /* 0x000fc60008000f00 */
[----:B------:R-:W0:Y:S02]  /*5800*/  LDS.128 R24, [UR4] ;  /* 0x00000004ff187984 */ /* 0x000e240008000c00 */
[----:B------:R-:W-:-:S05]  /*5810*/  IMAD.WIDE R4, R38, 0x4, R42 ;  /* 0x0000000426047825 */ /* 0x000fca00078e022a */
[----:B------:R-:W3:Y:S01]  /*5820*/  LDG.E.128.CONSTANT R12, desc[UR6][R4.64] ;  /* 0x00000006040c7981 */ /* 0x000ee2000c1e9d00 */
[----:B------:R-:W-:-:S05]  /*5830*/  IMAD.WIDE R46, R38, 0x4, R4 ;  /* 0x00000004262e7825 */ /* 0x000fca00078e0204 */
[----:B------:R1:W4:Y:S01]  /*5840*/  LDG.E.128.CONSTANT R16, desc[UR6][R46.64] ;  /* 0x000000062e107981 */ /* 0x000322000c1e9d00 */
[----:B------:R-:W-:Y:S02]  /*5850*/  HFMA2 R44, -RZ, RZ, 0, 0.03125 ;  /* 0x00002800ff2c7431 */ /* 0x000fe400000001ff */
[----:B-1----:R-:W-:Y:S01]  /*5860*/  IMAD.WIDE R46, R38, 0x4, R46 ;  /* 0x00000004262e7825 */ /* 0x002fe200078e022e */
[----:B------:R-:W-:Y:S02]  /*5870*/  ISETP.NE.AND P0, PT, R36, R3, PT ;  /* 0x000000032400720c */ /* 0x000fe40003f05270 */
[----:B--2---:R-:W-:Y:S02]  /*5880*/  LOP3.LUT R7, R8, 0x1f001f, RZ, 0xc0, !PT ;  /* 0x001f001f08077812 */ /* 0x004fe400078ec0ff */
        /* <DEDUP_REMOVED lines=8> */
[----:B0-----:R-:W-:Y:S01]  /*5910*/  HFMA2 R20, R7, R24, RZ ;  /* 0x0000001807147231 */ /* 0x001fe200000000ff */
        /* <DEDUP_REMOVED lines=9> */
[----:B------:R-:W-:Y:S01]  /*59b0*/  HFMA2 R29, R29, R25, R20 ;  /* 0x000000191d1d7231 */ /* 0x000fe20000000014 */
[----:B------:R-:W-:Y:S01]  /*59c0*/  LOP3.LUT R20, R11, 0x3e003e0, RZ, 0xc0, !PT ;  /* 0x03e003e00b147812 */ /* 0x000fe200078ec0ff */
[----:B------:R-:W-:-:S02]  /*59d0*/  HFMA2 R45, R45, R24, RZ.H0_H0 ;  /* 0x000000182d2d7231 */ /* 0x000fc400000400ff */
[-C--:B------:R-:W-:Y:S02]  /*59e0*/  HFMA2 R7, R22, R24.reuse, RZ ;  /* 0x0000001816077231 */ /* 0x080fe400000000ff */
[----:B------:R-:W-:Y:S01]  /*59f0*/  HFMA2 R4, R4, R24, RZ.H0_H0 ;  /* 0x0000001804047231 */ /* 0x000fe200000400ff */
[----:B------:R-:W-:Y:S01]  /*5a00*/  LOP3.LUT R21, R6, 0x64006400, RZ, 0xfc, !PT ;  /* 0x6400640006157812 */ /* 0x000fe200078efcff */
[-C--:B------:R-:W-:Y:S01]  /*5a10*/  HFMA2 R24, R23, R44.reuse.H0_H0, -48, -48 ;  /* 0xd200d20017187431 */ /* 0x080fe2000004002c */
[----:B------:R-:W-:Y:S02]  /*5a20*/  LOP3.LUT R23, R20, 0x64006400, RZ, 0xfc, !PT ;  /* 0x6400640014177812 */ /* 0x000fe400078efcff */
[----:B------:R-:W-:Y:S01]  /*5a30*/  SHF.R.U32.HI R6, RZ, 0xa, R9 ;  /* 0x0000000aff067819 */ /* 0x000fe20000011609 */
[-C--:B------:R-:W-:Y:S01]  /*5a40*/  HFMA2 R21, R21, R44.reuse.H0_H0, -48, -48 ;  /* 0xd200d20015157431 */ /* 0x080fe2000004002c */
[----:B------:R-:W-:Y:S01]  /*5a50*/  SHF.R.U32.HI R5, RZ, 0xa, R8 ;  /* 0x0000000aff057819 */ /* 0x000fe20000011608 */
[----:B------:R-:W-:Y:S01]  /*5a60*/  HFMA2 R23, R23, R44.H0_H0, -48, -48 ;  /* 0xd200d20017177431 */ /* 0x000fe2000004002c */
[----:B------:R-:W-:Y:S01]  /*5a70*/  LOP3.LUT R6, R6, 0x1f001f, RZ, 0xc0, !PT ;  /* 0x001f001f06067812 */ /* 0x000fe200078ec0ff */
[-C--:B------:R-:W-:Y:S01]  /*5a80*/  HFMA2 R24, R24, R25.reuse, R7 ;  /* 0x0000001918187231 */ /* 0x080fe20000000007 */
[----:B------:R-:W-:Y:S01]  /*5a90*/  SHF.R.U32.HI R7, RZ, 0xa, R10 ;  /* 0x0000000aff077819 */ /* 0x000fe2000001160a */
[-C--:B------:R-:W-:Y:S01]  /*5aa0*/  HFMA2 R45, R21, R25.reuse, R45 ;  /* 0x00000019152d7231 */ /* 0x080fe2000000002d */
[----:B------:R-:W-:Y:S01]  /*5ab0*/  LOP3.LUT R5, R5, 0x1f001f, RZ, 0xc0, !PT ;  /* 0x001f001f05057812 */ /* 0x000fe200078ec0ff */
[----:B------:R-:W-:Y:S01]  /*5ac0*/  HFMA2 R25, R23, R25, R4 ;  /* 0x0000001917197231 */ /* 0x000fe20000000004 */
[----:B------:R-:W-:Y:S01]  /*5ad0*/  SHF.R.U32.HI R4, RZ, 0xa, R11 ;  /* 0x0000000aff047819 */ /* 0x000fe2000001160b */
[----:B------:R0:W2:Y:S01]  /*5ae0*/  LDG.E.128.CONSTANT R20, desc[UR6][R46.64] ;  /* 0x000000062e147981 */ /* 0x0000a2000c1e9d00 */
        /* <DEDUP_REMOVED lines=8> */
[----:B---3--:R-:W-:Y:S01]  /*5b70*/  LOP3.LUT R28, R12, 0x1f001f, RZ, 0xc0, !PT ;  /* 0x001f001f0c1c7812 */ /* 0x008fe200078ec0ff */
[----:B------:R-:W-:-:S02]  /*5b80*/  HADD2 R5, R5, -1040, -1040 ;  /* 0xe410e41005057430 */ /* 0x000fc40000000000 */
[----:B------:R-:W-:Y:S01]  /*5b90*/  HADD2 R7, R7, -1040, -1040 ;  /* 0xe410e41007077430 */ /* 0x000fe20000000000 */
[----:B------:R-:W-:Y:S01]  /*5ba0*/  LOP3.LUT R28, R28, 0x64006400, RZ, 0xfc, !PT ;  /* 0x640064001c1c7812 */ /* 0x000fe200078efcff */
[-C--:B------:R-:W-:Y:S02]  /*5bb0*/  HFMA2 R29, R5, R26.reuse, R29 ;  /* 0x0000001a051d7231 */ /* 0x080fe4000000001d */
[-C--:B------:R-:W-:Y:S02]  /*5bc0*/  HFMA2 R45, R6, R26.reuse, R45 ;  /* 0x0000001a062d7231 */ /* 0x080fe4000000002d */
[-C--:B------:R-:W-:Y:S02]  /*5bd0*/  HFMA2 R24, R7, R26.reuse, R24 ;  /* 0x0000001a07187231 */ /* 0x080fe40000000018 */
[----:B------:R-:W-:Y:S02]  /*5be0*/  HFMA2 R25, R4, R26, R25 ;  /* 0x0000001a04197231 */ /* 0x000fe40000000019 */
[----:B------:R-:W1:Y:S01]  /*5bf0*/  LDS.128 R4, [UR4+0x10] ;  /* 0x00001004ff047984 */ /* 0x000e620008000c00 */
[----:B------:R-:W-:Y:S01]  /*5c00*/  HADD2 R28, R28, -1040, -1040 ;  /* 0xe410e4101c1c7430 */ /* 0x000fe20000000000 */
[----:B------:R-:W-:-:S02]  /*5c10*/  LOP3.LUT R26, R13, 0x1f001f, RZ, 0xc0, !PT ;  /* 0x001f001f0d1a7812 */ /* 0x000fc400078ec0ff */
[----:B------:R-:W-:Y:S01]  /*5c20*/  LOP3.LUT R48, R15, 0x1f001f, RZ, 0xc0, !PT ;  /* 0x001f001f0f307812 */ /* 0x000fe200078ec0ff */
[----:B------:R-:W-:Y:S01]  /*5c30*/  HFMA2 R29, R28, R27, R29 ;  /* 0x0000001b1c1d7231 */ /* 0x000fe2000000001d */
[----:B------:R-:W-:Y:S02]  /*5c40*/  LOP3.LUT R28, R26, 0x64006400, RZ, 0xfc, !PT ;  /* 0x640064001a1c7812 */ /* 0x000fe400078efcff */
[----:B------:R-:W-:Y:S02]  /*5c50*/  LOP3.LUT R26, R14, 0x1f001f, RZ, 0xc0, !PT ;  /* 0x001f001f0e1a7812 */ /* 0x000fe400078ec0ff */
[----:B------:R-:W-:Y:S02]  /*5c60*/  LOP3.LUT R48, R48, 0x64006400, RZ, 0xfc, !PT ;  /* 0x6400640030307812 */ /* 0x000fe400078efcff */
[----:B------:R-:W-:Y:S01]  /*5c70*/  LOP3.LUT R26, R26, 0x64006400, RZ, 0xfc, !PT ;  /* 0x640064001a1a7812 */ /* 0x000fe200078efcff */
[----:B------:R-:W-:Y:S02]  /*5c80*/  HADD2 R28, R28, -1040, -1040 ;  /* 0xe410e4101c1c7430 */ /* 0x000fe40000000000 */
[----:B------:R-:W-:-:S02]  /*5c90*/  HADD2 R48, R48, -1040, -1040 ;  /* 0xe410e41030307430 */ /* 0x000fc40000000000 */
[----:B------:R-:W-:Y:S02]  /*5ca0*/  HADD2 R26, R26, -1040, -1040 ;  /* 0xe410e4101a1a7430 */ /* 0x000fe40000000000 */
[-C--:B------:R-:W-:Y:S02]  /*5cb0*/  HFMA2 R45, R28, R27.reuse, R45 ;  /* 0x0000001b1c2d7231 */ /* 0x080fe4000000002d */
[-C--:B------:R-:W-:Y:S02]  /*5cc0*/  HFMA2 R24, R26, R27.reuse, R24 ;  /* 0x0000001b1a187231 */ /* 0x080fe40000000018 */
[----:B------:R-:W-:Y:S01]  /*5cd0*/  HFMA2 R27, R48, R27, R25 ;  /* 0x0000001b301b7231 */ /* 0x000fe20000000019 */
        /* <DEDUP_REMOVED lines=9> */
[-C--:B------:R-:W-:Y:S02]  /*5d70*/  HFMA2 R28, R25, R44.reuse.H0_H0, -48, -48 ;  /* 0xd200d200191c7431 */ /* 0x080fe4000004002c */
[----:B------:R-:W-:-:S02]  /*5d80*/  HFMA2 R51, R51, R44.H0_H0, -48, -48 ;  /* 0xd200d20033337431 */ /* 0x000fc4000004002c */
[----:B-1----:R-:W-:Y:S01]  /*5d90*/  HFMA2 R28, R28, R4, R24 ;  /* 0x000000041c1c7231 */ /* 0x002fe20000000018 */
[----:B------:R-:W-:Y:S01]  /*5da0*/  SHF.R.U32.HI R24, RZ, 0xa, R12 ;  /* 0x0000000aff187819 */ /* 0x000fe2000001160c */
[----:B------:R-:W-:Y:S01]  /*5db0*/  HFMA2 R49, R49, R44.H0_H0, -48, -48 ;  /* 0xd200d20031317431 */ /* 0x000fe2000004002c */
[----:B------:R-:W-:Y:S02]  /*5dc0*/  SHF.R.U32.HI R25, RZ, 0xa, R13 ;  /* 0x0000000aff197819 */ /* 0x000fe4000001160d */
[----:B------:R-:W-:Y:S01]  /*5dd0*/  LOP3.LUT R24, R24, 0x1f001f, RZ, 0xc0, !PT ;  /* 0x001f001f18187812 */ /* 0x000fe200078ec0ff */
[-C--:B------:R-:W-:Y:S02]  /*5de0*/  HFMA2 R29, R26, R4.reuse, R29 ;  /* 0x000000041a1d7231 */ /* 0x080fe4000000001d */
[-C--:B------:R-:W-:Y:S02]  /*5df0*/  HFMA2 R45, R51, R4.reuse, R45 ;  /* 0x00000004332d7231 */ /* 0x080fe4000000002d */
[----:B------:R-:W-:Y:S01]  /*5e00*/  HFMA2 R4, R49, R4, R27 ;  /* 0x0000000431047231 */ /* 0x000fe2000000001b */
[----:B------:R-:W-:-:S02]  /*5e10*/  LOP3.LUT R48, R24, 0x64006400, RZ, 0xfc, !PT ;  /* 0x6400640018307812 */ /* 0x000fc400078efcff */
[----:B------:R-:W-:-:S03]  /*5e20*/  LOP3.LUT R49, R25, 0x1f001f, RZ, 0xc0, !PT ;  /* 0x001f001f19317812 */ /* 0x000fc600078ec0ff */
[----:B------:R-:W-:Y:S01]  /*5e30*/  HADD2 R48, R48, -1040, -1040 ;  /* 0xe410e41030307430 */ /* 0x000fe20000000000 */
[----:B------:R-:W-:Y:S01]  /*5e40*/  LOP3.LUT R49, R49, 0x64006400, RZ, 0xfc, !PT ;  /* 0x6400640031317812 */ /* 0x000fe200078efcff */
[----:B0-----:R-:W-:-:S04]  /*5e50*/  IMAD.WIDE R46, R38, 0x4, R46 ;  /* 0x00000004262e7825 */ /* 0x001fc800078e022e */
[----:B------:R-:W-:Y:S02]  /*5e60*/  HADD2 R49, R49, -1040, -1040 ;  /* 0xe410e41031317430 */ /* 0x000fe40000000000 */
[-C--:B------:R-:W-:Y:S01]  /*5e70*/  HFMA2 R48, R48, R5.reuse, R29 ;  /* 0x0000000530307231 */ /* 0x080fe2000000001d */
[----:B------:R-:W-:Y:S01]  /*5e80*/  SHF.R.U32.HI R29, RZ, 0xa, R14 ;  /* 0x0000000aff1d7819 */ /* 0x000fe2000001160e */
[----:B------:R-:W3:Y:S01]  /*5e90*/  LDG.E.128.CONSTANT R24, desc[UR6][R46.64] ;  /* 0x000000062e187981 */ /* 0x000ee2000c1e9d00 */
[----:B------:R-:W-:Y:S01]  /*5ea0*/  HFMA2 R45, R49, R5, R45 ;  /* 0x00000005312d7231 */ /* 0x000fe2000000002d */
[----:B------:R-:W-:Y:S02]  /*5eb0*/  SHF.R.U32.HI R49, RZ, 0xa, R15 ;  /* 0x0000000aff317819 */ /* 0x000fe4000001160f */
[----:B------:R-:W-:Y:S02]  /*5ec0*/  LOP3.LUT R29, R29, 0x1f001f, RZ, 0xc0, !PT ;  /* 0x001f001f1d1d7812 */ /* 0x000fe400078ec0ff */
[----:B------:R-:W-:-:S02]  /*5ed0*/  LOP3.LUT R49, R49, 0x1f001f, RZ, 0xc0, !PT ;  /* 0x001f001f31317812 */ /* 0x000fc400078ec0ff */
[----:B------:R-:W-:Y:S02]  /*5ee0*/  LOP3.LUT R29, R29, 0x64006400, RZ, 0xfc, !PT ;  /* 0x640064001d1d7812 */ /* 0x000fe400078efcff */
[----:B------:R-:W-:-:S03]  /*5ef0*/  LOP3.LUT R49, R49, 0x64006400, RZ, 0xfc, !PT ;  /* 0x6400640031317812 */ /* 0x000fc600078efcff */
[----:B------:R-:W-:Y:S02]  /*5f00*/  HADD2 R29, R29, -1040, -1040 ;  /* 0xe410e4101d1d7430 */ /* 0x000fe40000000000 */
[----:B------:R-:W-:Y:S02]  /*5f10*/  HADD2 R49, R49, -1040, -1040 ;  /* 0xe410e41031317430 */ /* 0x000fe40000000000 */
[-C--:B------:R-:W-:Y:S02]  /*5f20*/  HFMA2 R28, R29, R5.reuse, R28 ;  /* 0x000000051d1c7231 */ /* 0x080fe4000000001c */
[----:B------:R-:W-:Y:S01]  /*5f30*/  HFMA2 R29, R49, R5, R4 ;  /* 0x00000005311d7231 */ /* 0x000fe20000000004 */
[----:B----4-:R-:W-:-:S04]  /*5f40*/  LOP3.LUT R4, R16, 0x1f001f, RZ, 0xc0, !PT ;  /* 0x001f001f10047812 */ /* 0x010fc800078ec0ff */
[----:B------:R-:W-:-:S05]  /*5f50*/  LOP3.LUT R4, R4, 0x64006400, RZ, 0xfc, !PT ;  /* 0x6400640004047812 */ /* 0x000fca00078efcff */
[----:B------:R-:W-:Y:S01]  /*5f60*/  HADD2 R4, R4, -1040, -1040 ;  /* 0xe410e41004047430 */ /* 0x000fe20000000000 */
[----:B------:R-:W-:-:S03]  /*5f70*/  LOP3.LUT R5, R18, 0x1f001f, RZ, 0xc0, !PT ;  /* 0x001f001f12057812 */ /* 0x000fc600078ec0ff */
[-C--:B------:R-:W-:Y:S01]  /*5f80*/  HFMA2 R48, R4, R6.reuse, R48 ;  /* 0x0000000604307231 */ /* 0x080fe20000000030 */
[----:B------:R-:W-:Y:S02]  /*5f90*/  LOP3.LUT R4, R17, 0x1f001f, RZ, 0xc0, !PT ;  /* 0x001f001f11047812 */ /* 0x000fe400078ec0ff */
[----:B------:R-:W-:Y:S02]  /*5fa0*/  LOP3.LUT R5, R5, 0x64006400, RZ, 0xfc, !PT ;  /* 0x6400640005057812 */ /* 0x000fe400078efcff */
[----:B------:R-:W-:Y:S02]  /*5fb0*/  LOP3.LUT R49, R4, 0x64006400, RZ, 0xfc, !PT ;  /* 0x6400640004317812 */ /* 0x000fe400078efcff */
[----:B------:R-:W-:Y:S01]  /*5fc0*/  LOP3.LUT R4, R19, 0x1f001f, RZ, 0xc0, !PT ;  /* 0x001f001f13047812 */ /* 0x000fe200078ec0ff */
[----:B------:R-:W-:Y:S02]  /*5fd0*/  HADD2 R5, R5, -1040, -1040 ;  /* 0xe410e41005057430 */ /* 0x000fe40000000000 */
[----:B------:R-:W-:Y:S01]  /*5fe0*/  HADD2 R50, R49, -1040, -1040 ;  /* 0xe410e41031327430 */ /* 0x000fe20000000000 */
[----:B------:R-:W-:Y:S01]  /*5ff0*/  LOP3.LUT R49, R4, 0x64006400, RZ, 0xfc, !PT ;  /* 0x6400640004317812 */ /* 0x000fe200078efcff */
[----:B------:R-:W-:Y:S01]  /*6000*/  HFMA2 R5, R5, R6, R28 ;  /* 0x0000000605057231 */ /* 0x000fe2000000001c */
[----:B------:R-:W-:-:S03]  /*6010*/  @!P0 LEA R28, R2, R1, 0x3 ;  /* 0x00000001021c8211 */ /* 0x000fc600078e18ff */
[----:B------:R-:W-:Y:S02]  /*6020*/  HADD2 R49, R49, -1040, -1040 ;  /* 0xe410e41031317430 */ /* 0x000fe40000000000 */
[-C--:B------:R-:W-:Y:S02]  /*6030*/  HFMA2 R4, R50, R6.reuse, R45 ;  /* 0x0000000632047231 */ /* 0x080fe4000000002d */
[----:B------:R-:W-:Y:S01]  /*6040*/  HFMA2 R6, R49, R6, R29 ;  /* 0x0000000631067231 */ /* 0x000fe2000000001d */
[----:B------:R-:W4:Y:S04]  /*6050*/  @!P0 LDG.E.U16.CONSTANT R45, desc[UR6][R30.64] ;  /* 0x000000061e2d8981 */ /* 0x000f28000c1e9500 */
[----:B------:R-:W5:Y:S01]  /*6060*/  @!P0 LDL.64 R28, [R28+0x8] ;  /* 0x000008001c1c8983 */ /* 0x000f620000100a00 */
[----:B------:R-:W-:-:S02]  /*6070*/  SHF.R.U32.HI R9, RZ, 0xf, R9 ;  /* 0x0000000fff097819 */ /* 0x000fc40000011609 */
[----:B------:R-:W-:Y:S02]  /*6080*/  SHF.R.U32.HI R8, RZ, 0xf, R8 ;  /* 0x0000000fff087819 */ /* 0x000fe40000011608 */
[----:B------:R-:W-:Y:S02]  /*6090*/  SHF.R.U32.HI R49, RZ, 0xe, R12 ;  /* 0x0000000eff317819 */ /* 0x000fe4000001160c */
[----:B------:R-:W-:Y:S02]  /*60a0*/  LOP3.LUT R9, R9, 0x10001, RZ, 0xc0, !PT ;  /* 0x0001000109097812 */ /* 0x000fe400078ec0ff */
[----:B------:R-:W-:Y:S02]  /*60b0*/  SHF.R.U32.HI R12, RZ, 0xe, R13 ;  /* 0x0000000eff0c7819 */ /* 0x000fe4000001160d */
[----:B------:R-:W-:Y:S02]  /*60c0*/  LOP3.LUT R8, R8, 0x10001, RZ, 0xc0, !PT ;  /* 0x0001000108087812 */ /* 0x000fe400078ec0ff */
[----:B------:R-:W-:-:S02]  /*60d0*/  LOP3.LUT R9, R9, 0x20002, R12, 0xf8, !PT ;  /* 0x0002000209097812 */ /* 0x000fc400078ef80c */
[----:B------:R-:W-:Y:S02]  /*60e0*/  SHF.R.U32.HI R13, RZ, 0xf, R10 ;  /* 0x0000000fff0d7819 */ /* 0x000fe4000001160a */
[----:B------:R-:W-:Y:S02]  /*60f0*/  LOP3.LUT R8, R8, 0x20002, R49, 0xf8, !PT ;  /* 0x0002000208087812 */ /* 0x000fe400078ef831 */
[----:B------:R-:W-:Y:S02]  /*6100*/  LOP3.LUT R12, R16, 0x3e003e0, RZ, 0xc0, !PT ;  /* 0x03e003e0100c7812 */ /* 0x000fe400078ec0ff */
[----:B------:R-:W-:Y:S02]  /*6110*/  SHF.R.U32.HI R49, RZ, 0xf, R11 ;  /* 0x0000000fff317819 */ /* 0x000fe4000001160b */
[----:B------:R-:W-:Y:S02]  /*6120*/  SHF.R.U32.HI R11, RZ, 0xe, R14 ;  /* 0x0000000eff0b7819 */ /* 0x000fe4000001160e */
[----:B------:R-:W-:-:S02]  /*6130*/  LOP3.LUT R14, R13, 0x10001, RZ, 0xc0, !PT ;  /* 0x000100010d0e7812 */ /* 0x000fc400078ec0ff */
[----:B------:R-:W-:Y:S02]  /*6140*/  LOP3.LUT R13, R12, 0x64006400, RZ, 0xfc, !PT ;  /* 0x640064000c0d7812 */ /* 0x000fe400078efcff */
[----:B------:R-:W-:-:S03]  /*6150*/  LOP3.LUT R12, R17, 0x3e003e0, RZ, 0xc0, !PT ;  /* 0x03e003e0110c7812 */ /* 0x000fc600078ec0ff */
[----:B------:R-:W-:Y:S01]  /*6160*/  HFMA2 R13, R13, R44.H0_H0, -48, -48 ;  /* 0xd200d2000d0d7431 */ /* 0x000fe2000004002c */
[----:B------:R-:W-:Y:S02]  /*6170*/  SHF.R.U32.HI R10, RZ, 0xe, R15 ;  /* 0x0000000eff0a7819 */ /* 0x000fe4000001160f */
[----:B------:R-:W-:Y:S01]  /*6180*/  LOP3.LUT R49, R49, 0x10001, RZ, 0xc0, !PT ;  /* 0x0001000131317812 */ /* 0x000fe200078ec0ff */
[----:B------:R-:W-:Y:S01]  /*6190*/  HFMA2 R48, R13, R7, R48 ;  /* 0x000000070d307231 */ /* 0x000fe20000000030 */
[----:B------:R-:W-:Y:S02]  /*61a0*/  LOP3.LUT R13, R12, 0x64006400, RZ, 0xfc, !PT ;  /* 0x640064000c0d7812 */ /* 0x000fe400078efcff */
[----:B------:R-:W-:Y:S02]  /*61b0*/  LOP3.LUT R12, R18, 0x3e003e0, RZ, 0xc0, !PT ;  /* 0x03e003e0120c7812 */ /* 0x000fe400078ec0ff */
[----:B------:R-:W-:Y:S02]  /*61c0*/  LOP3.LUT R11, R14, 0x20002, R11, 0xf8, !PT ;  /* 0x000200020e0b7812 */ /* 0x000fe400078ef80b */
[----:B------:R-:W-:-:S02]  /*61d0*/  LOP3.LUT R14, R19, 0x3e003e0, RZ, 0xc0, !PT ;  /* 0x03e003e0130e7812 */ /* 0x000fc400078ec0ff */
[----:B------:R-:W-:Y:S02]  /*61e0*/  LOP3.LUT R15, R12, 0x64006400, RZ, 0xfc, !PT ;  /* 0x640064000c0f7812 */ /* 0x000fe400078efcff */
[----:B------:R-:W-:Y:S02]  /*61f0*/  LOP3.LUT R10, R49, 0x20002, R10, 0xf8, !PT ;  /* 0x00020002310a7812 */ /* 0x000fe400078ef80a */
[----:B------:R-:W-:Y:S01]  /*6200*/  LOP3.LUT R49, R14, 0x64006400, RZ, 0xfc, !PT ;  /* 0x640064000e317812 */ /* 0x000fe200078efcff */
[-C--:B------:R-:W-:Y:S02]  /*6210*/  HFMA2 R12, R13, R44.reuse.H0_H0, -48, -48 ;  /* 0xd200d2000d0c7431 */ /* 0x080fe4000004002c */
[-C--:B------:R-:W-:Y:S02]  /*6220*/  HFMA2 R13, R15, R44.reuse.H0_H0, -48, -48 ;  /* 0xd200d2000f0d7431 */ /* 0x080fe4000004002c */
[----:B------:R-:W-:Y:S02]  /*6230*/  HFMA2 R14, R49, R44.H0_H0, -48, -48 ;  /* 0xd200d200310e7431 */ /* 0x000fe4000004002c */
[----:B------:R-:W-:-:S02]  /*6240*/  HFMA2 R12, R12, R7, R4 ;  /* 0x000000070c0c7231 */ /* 0x000fc40000000004 */
[-C--:B------:R-:W-:Y:S02]  /*6250*/  HFMA2 R13, R13, R7.reuse, R5 ;  /* 0x000000070d0d7231 */ /* 0x080fe40000000005 */
[----:B------:R-:W-:Y:S02]  /*6260*/  HFMA2 R14, R14, R7, R6 ;  /* 0x000000070e0e7231 */ /* 0x000fe40000000006 */
[----:B------:R-:W0:Y:S01]  /*6270*/  LDS.128 R4, [UR4+0x20] ;  /* 0x00002004ff047984 */ /* 0x000e220008000c00 */
[--C-:B------:R-:W-:Y:S02]  /*6280*/  SHF.R.U32.HI R15, RZ, 0xd, R16.reuse ;  /* 0x0000000dff0f7819 */ /* 0x100fe40000011610 */
[----:B------:R-:W-:Y:S02]  /*6290*/  SHF.R.U32.HI R16, RZ, 0xa, R16 ;  /* 0x0000000aff107819 */ /* 0x000fe40000011610 */
[--C-:B------:R-:W-:Y:S02]  /*62a0*/  SHF.R.U32.HI R50, RZ, 0xd, R17.reuse ;  /* 0x0000000dff327819 */ /* 0x100fe40000011611 */
[----:B------:R-:W-:-:S02]  /*62b0*/  SHF.R.U32.HI R17, RZ, 0xa, R17 ;  /* 0x0000000aff117819 */ /* 0x000fc40000011611 */
[----:B------:R-:W-:Y:S02]  /*62c0*/  LOP3.LUT R16, R16, 0x1f001f, RZ, 0xc0, !PT ;  /* 0x001f001f10107812 */ /* 0x000fe400078ec0ff */
[----:B------:R-:W-:Y:S02]  /*62d0*/  LOP3.LUT R8, R8, 0x40004, R15, 0xf8, !PT ;  /* 0x0004000408087812 */ /* 0x000fe400078ef80f */
[----:B------:R-:W-:Y:S02]  /*62e0*/  LOP3.LUT R9, R9, 0x40004, R50, 0xf8, !PT ;  /* 0x0004000409097812 */ /* 0x000fe400078ef832 */
[--C-:B------:R-:W-:Y:S02]  /*62f0*/  SHF.R.U32.HI R50, RZ, 0xd, R18.reuse ;  /* 0x0000000dff327819 */ /* 0x100fe40000011612 */
[----:B------:R-:W-:Y:S02]  /*6300*/  SHF.R.U32.HI R15, RZ, 0xa, R18 ;  /* 0x0000000aff0f7819 */ /* 0x000fe40000011612 */
[----:B------:R-:W-:-:S02]  /*6310*/  LOP3.LUT R18, R17, 0x1f001f, RZ, 0xc0, !PT ;  /* 0x001f001f11127812 */ /* 0x000fc400078ec0ff */
[----:B------:R-:W-:Y:S02]  /*6320*/  LOP3.LUT R17, R16, 0x64006400, RZ, 0xfc, !PT ;  /* 0x6400640010117812 */ /* 0x000fe400078efcff */
[----:B------:R-:W-:Y:S02]  /*6330*/  SHF.R.U32.HI R16, RZ, 0xa, R19 ;  /* 0x0000000aff107819 */ /* 0x000fe40000011613 */
[----:B------:R-:W-:Y:S02]  /*6340*/  LOP3.LUT R15, R15, 0x1f001f, RZ, 0xc0, !PT ;  /* 0x001f001f0f0f7812 */ /* 0x000fe400078ec0ff */
[----:B------:R-:W-:Y:S01]  /*6350*/  LOP3.LUT R16, R16, 0x1f001f, RZ, 0xc0, !PT ;  /* 0x001f001f10107812 */ /* 0x000fe200078ec0ff */
[----:B------:R-:W-:Y:S01]  /*6360*/  HADD2 R49, R17, -1040, -1040 ;  /* 0xe410e41011317430 */ /* 0x000fe20000000000 */
[----:B------:R-:W-:Y:S02]  /*6370*/  LOP3.LUT R15, R15, 0x64006400, RZ, 0xfc, !PT ;  /* 0x640064000f0f7812 */ /* 0x000fe400078efcff */
[----:B------:R-:W-:-:S02]  /*6380*/  LOP3.LUT R18, R18, 0x64006400, RZ, 0xfc, !PT ;  /* 0x6400640012127812 */ /* 0x000fc400078efcff */
[----:B------:R-:W-:Y:S01]  /*6390*/  LOP3.LUT R17, R16, 0x64006400, RZ, 0xfc, !PT ;  /* 0x6400640010117812 */ /* 0x000fe200078efcff */
[----:B------:R-:W-:Y:S02]  /*63a0*/  HADD2 R15, R15, -1040, -1040 ;  /* 0xe410e4100f0f7430 */ /* 0x000fe40000000000 */
[----:B------:R-:W-:Y:S02]  /*63b0*/  HADD2 R18, R18, -1040, -1040 ;  /* 0xe410e41012127430 */ /* 0x000fe40000000000 */
[----:B------:R-:W-:Y:S02]  /*63c0*/  HADD2 R17, R17, -1040, -1040 ;  /* 0xe410e41011117430 */ /* 0x000fe40000000000 */
[-C--:B0-----:R-:W-:Y:S02]  /*63d0*/  HFMA2 R48, R49, R4.reuse, R48 ;  /* 0x0000000431307231 */ /* 0x081fe40000000030 */
[-C--:B------:R-:W-:Y:S02]  /*63e0*/  HFMA2 R16, R18, R4.reuse, R12 ;  /* 0x0000000412107231 */ /* 0x080fe4000000000c */
[----:B------:R-:W-:-:S02]  /*63f0*/  HFMA2 R15, R15, R4, R13 ;  /* 0x000000040f0f7231 */ /* 0x000fc4000000000d */
[----:B------:R-:W-:Y:S01]  /*6400*/  HFMA2 R17, R17, R4, R14 ;  /* 0x0000000411117231 */ /* 0x000fe2000000000e */
[----:B------:R-:W-:Y:S01]  /*6410*/  SHF.R.U32.HI R19, RZ, 0xd, R19 ;  /* 0x0000000dff137819 */ /* 0x000fe20000011613 */
[----:B------:R-:W-:-:S05]  /*6420*/  @!P0 VIADD R18, R2, 0x1 ;  /* 0x0000000102128836 */ /* 0x000fca0000000000 */
[----:B------:R-:W-:Y:S02]  /*6430*/  @!P0 MOV R2, R18 ;  /* 0x0000001200028202 */ /* 0x000fe40000000f00 */
[----:B------:R-:W-:Y:S02]  /*6440*/  LOP3.LUT R11, R11, 0x40004, R50, 0xf8, !PT ;  /* 0x000400040b0b7812 */ /* 0x000fe400078ef832 */
[----:B--2---:R-:W-:Y:S02]  /*6450*/  LOP3.LUT R4, R20, 0x1f001f, RZ, 0xc0, !PT ;  /* 0x001f001f14047812 */ /* 0x004fe400078ec0ff */
[----:B------:R-:W-:Y:S02]  /*6460*/  LOP3.LUT R13, R21, 0x1f001f, RZ, 0xc0, !PT ;  /* 0x001f001f150d7812 */ /* 0x000fe400078ec0ff */
[----:B------:R-:W-:Y:S02]  /*6470*/  LOP3.LUT R12, R4, 0x64006400, RZ, 0xfc, !PT ;  /* 0x64006400040c7812 */ /* 0x000fe400078efcff */
[----:B------:R-:W-:-:S02]  /*6480*/  LOP3.LUT R14, R13, 0x64006400, RZ, 0xfc, !PT ;  /* 0x640064000d0e7812 */ /* 0x000fc400078efcff */
[----:B------:R-:W-:Y:S02]  /*6490*/  SHF.R.U32.HI R13, RZ, 0xc, R20 ;  /* 0x0000000cff0d7819 */ /* 0x000fe40000011614 */
[----:B------:R-:W-:Y:S01]  /*64a0*/  LOP3.LUT R4, R10, 0x40004, R19, 0xf8, !PT ;  /* 0x000400040a047812 */ /* 0x000fe200078ef813 */
[----:B------:R-:W-:Y:S01]  /*64b0*/  HADD2 R10, R12, -1040, -1040 ;  /* 0xe410e4100c0a7430 */ /* 0x000fe20000000000 */
[----:B------:R-:W-:Y:S01]  /*64c0*/  LOP3.LUT R12, R8, 0x80008, R13, 0xf8, !PT ;  /* 0x00080008080c7812 */ /* 0x000fe200078ef80d */
[----:B------:R-:W-:Y:S01]  /*64d0*/  HADD2 R14, R14, -1040, -1040 ;  /* 0xe410e4100e0e7430 */ /* 0x000fe20000000000 */
[----:B------:R-:W-:Y:S02]  /*64e0*/  LOP3.LUT R13, R22, 0x1f001f, RZ, 0xc0, !PT ;  /* 0x001f001f160d7812 */ /* 0x000fe400078ec0ff */
[----:B------:R-:W-:Y:S01]  /*64f0*/  LOP3.LUT R18, R23, 0x1f001f, RZ, 0xc0, !PT ;  /* 0x001f001f17127812 */ /* 0x000fe200078ec0ff */
[-C--:B------:R-:W-:Y:S02]  /*6500*/  HFMA2 R48, R10, R5.reuse, R48 ;  /* 0x000000050a307231 */ /* 0x080fe40000000030 */
[----:B------:R-:W-:Y:S01]  /*6510*/  HFMA2 R8, R14, R5, R16 ;  /* 0x000000050e087231 */ /* 0x000fe20000000010 */
[----:B------:R-:W-:-:S02]  /*6520*/  LOP3.LUT R10, R20, 0x3e003e0, RZ, 0xc0, !PT ;  /* 0x03e003e0140a7812 */ /* 0x000fc400078ec0ff */
[----:B------:R-:W-:Y:S02]  /*6530*/  SHF.R.U32.HI R14, RZ, 0xc, R21 ;  /* 0x0000000cff0e7819 */ /* 0x000fe40000011615 */
[----:B------:R-:W-:Y:S02]  /*6540*/  LOP3.LUT R16, R13, 0x64006400, RZ, 0xfc, !PT ;  /* 0x640064000d107812 */ /* 0x000fe400078efcff */
[----:B------:R-:W-:Y:S02]  /*6550*/  LOP3.LUT R18, R18, 0x64006400, RZ, 0xfc, !PT ;  /* 0x6400640012127812 */ /* 0x000fe400078efcff */
[----:B------:R-:W-:Y:S02]  /*6560*/  LOP3.LUT R19, R10, 0x64006400, RZ, 0xfc, !PT ;  /* 0x640064000a137812 */ /* 0x000fe400078efcff */
[----:B------:R-:W-:Y:S01]  /*6570*/  LOP3.LUT R13, R9, 0x80008, R14, 0xf8, !PT ;  /* 0x00080008090d7812 */ /* 0x000fe200078ef80e */
[----:B------:R-:W-:Y:S02]  /*6580*/  HADD2 R9, R16, -1040, -1040 ;  /* 0xe410e41010097430 */ /* 0x000fe40000000000 */
[----:B------:R-:W-:Y:S01]  /*6590*/  HADD2 R18, R18, -1040, -1040 ;  /* 0xe410e41012127430 */ /* 0x000fe20000000000 */
[----:B------:R-:W-:Y:S01]  /*65a0*/  SHF.R.U32.HI R14, RZ, 0xc, R22 ;  /* 0x0000000cff0e7819 */ /* 0x000fe20000011616 */
[----:B------:R-:W-:Y:S01]  /*65b0*/  HFMA2 R19, R19, R44.H0_H0, -48, -48 ;  /* 0xd200d20013137431 */ /* 0x000fe2000004002c */
[----:B------:R-:W-:Y:S01]  /*65c0*/  LOP3.LUT R10, R21, 0x3e003e0, RZ, 0xc0, !PT ;  /* 0x03e003e0150a7812 */ /* 0x000fe200078ec0ff */
[----:B------:R-:W-:-:S02]  /*65d0*/  HFMA2 R9, R9, R5, R15 ;  /* 0x0000000509097231 */ /* 0x000fc4000000000f */
[----:B------:R-:W-:Y:S01]  /*65e0*/  HFMA2 R15, R18, R5, R17 ;  /* 0x00000005120f7231 */ /* 0x000fe20000000011 */
[----:B------:R-:W-:Y:S02]  /*65f0*/  LOP3.LUT R16, R22, 0x3e003e0, RZ, 0xc0, !PT ;  /* 0x03e003e016107812 */ /* 0x000fe400078ec0ff */
[----:B------:R-:W-:Y:S01]  /*6600*/  LOP3.LUT R17, R23, 0x3e003e0, RZ, 0xc0, !PT ;  /* 0x03e003e017117812 */ /* 0x000fe200078ec0ff */
[----:B------:R-:W-:Y:S01]  /*6610*/  HFMA2 R5, R19, R6, R48 ;  /* 0x0000000613057231 */ /* 0x000fe20000000030 */
[----:B------:R-:W-:Y:S02]  /*6620*/  LOP3.LUT R14, R11, 0x80008, R14, 0xf8, !PT ;  /* 0x000800080b0e7812 */ /* 0x000fe400078ef80e */
[----:B------:R-:W-:Y:S02]  /*6630*/  LOP3.LUT R11, R10, 0x64006400, RZ, 0xfc, !PT ;  /* 0x640064000a0b7812 */ /* 0x000fe400078efcff */
[----:B------:R-:W-:Y:S02]  /*6640*/  LOP3.LUT R19, R16, 0x64006400, RZ, 0xfc, !PT ;  /* 0x6400640010137812 */ /* 0x000fe400078efcff */
[----:B------:R-:W-:Y:S01]  /*6650*/  LOP3.LUT R49, R17, 0x64006400, RZ, 0xfc, !PT ;  /* 0x6400640011317812 */ /* 0x000fe200078efcff */
[----:B------:R-:W-:-:S02]  /*6660*/  HFMA2 R16, R11, R44.H0_H0, -48, -48 ;  /* 0xd200d2000b107431 */ /* 0x000fc4000004002c */
[-C--:B------:R-:W-:Y:S02]  /*6670*/  HFMA2 R19, R19, R44.reuse.H0_H0, -48, -48 ;  /* 0xd200d20013137431 */ /* 0x080fe4000004002c */
[----:B------:R-:W-:Y:S02]  /*6680*/  HFMA2 R49, R49, R44.H0_H0, -48, -48 ;  /* 0xd200d20031317431 */ /* 0x000fe4000004002c */
[-C--:B------:R-:W-:Y:S02]  /*6690*/  HFMA2 R16, R16, R6.reuse, R8 ;  /* 0x0000000610107231 */ /* 0x080fe40000000008 */
[-C--:B------:R-:W-:Y:S02]  /*66a0*/  HFMA2 R15, R49, R6.reuse, R15 ;  /* 0x00000006310f7231 */ /* 0x080fe4000000000f */
[----:B------:R-:W-:Y:S01]  /*66b0*/  HFMA2 R6, R19, R6, R9 ;  /* 0x0000000613067231 */ /* 0x000fe20000000009 */
[----:B------:R-:W-:Y:S01]  /*66c0*/  SHF.R.U32.HI R21, RZ, 0xa, R21 ;  /* 0x0000000aff157819 */ /* 0x000fe20000011615 */
[----:B------:R-:W0:Y:S01]  /*66d0*/  LDS.128 R8, [UR4+0x30] ;  /* 0x00003004ff087984 */ /* 0x000e220008000c00 */
[----:B------:R-:W-:-:S02]  /*66e0*/  SHF.R.U32.HI R20, RZ, 0xa, R20 ;  /* 0x0000000aff147819 */ /* 0x000fc40000011614 */
[----:B------:R-:W-:Y:S02]  /*66f0*/  LOP3.LUT R21, R21, 0x1f001f, RZ, 0xc0, !PT ;  /* 0x001f001f15157812 */ /* 0x000fe400078ec0ff */
[----:B------:R-:W-:Y:S02]  /*6700*/  LOP3.LUT R20, R20, 0x1f001f, RZ, 0xc0, !PT ;  /* 0x001f001f14147812 */ /* 0x000fe400078ec0ff */
[--C-:B------:R-:W-:Y:S02]  /*6710*/  SHF.R.U32.HI R17, RZ, 0xa, R23.reuse ;  /* 0x0000000aff117819 */ /* 0x100fe40000011617 */
[----:B------:R-:W-:Y:S02]  /*6720*/  LOP3.LUT R21, R21, 0x64006400, RZ, 0xfc, !PT ;  /* 0x6400640015157812 */ /* 0x000fe400078efcff */
[----:B------:R-:W-:Y:S02]  /*6730*/  SHF.R.U32.HI R22, RZ, 0xa, R22 ;  /* 0x0000000aff167819 */ /* 0x000fe40000011616 */
[----:B------:R-:W-:-:S02]  /*6740*/  SHF.R.U32.HI R23, RZ, 0xc, R23 ;  /* 0x0000000cff177819 */ /* 0x000fc40000011617 */
[----:B------:R-:W-:Y:S02]  /*6750*/  LOP3.LUT R20, R20, 0x64006400, RZ, 0xfc, !PT ;  /* 0x6400640014147812 */ /* 0x000fe400078efcff */
[----:B------:R-:W-:Y:S01]  /*6760*/  LOP3.LUT R17, R17, 0x1f001f, RZ, 0xc0, !PT ;  /* 0x001f001f11117812 */ /* 0x000fe200078ec0ff */
[----:B------:R-:W-:Y:S01]  /*6770*/  HADD2 R21, R21, -1040, -1040 ;  /* 0xe410e41015157430 */ /* 0x000fe20000000000 */
[----:B------:R-:W-:Y:S02]  /*6780*/  LOP3.LUT R22, R22, 0x1f001f, RZ, 0xc0, !PT ;  /* 0x001f001f16167812 */ /* 0x000fe400078ec0ff */
[----:B------:R-:W-:Y:S01]  /*6790*/  LOP3.LUT R23, R4, 0x80008, R23, 0xf8, !PT ;  /* 0x0008000804177812 */ /* 0x000fe200078ef817 */
[----:B------:R-:W-:Y:S01]  /*67a0*/  HADD2 R4, R20, -1040, -1040 ;  /* 0xe410e41014047430 */ /* 0x000fe20000000000 */
[----:B------:R-:W-:Y:S02]  /*67b0*/  LOP3.LUT R17, R17, 0x64006400, RZ, 0xfc, !PT ;  /* 0x6400640011117812 */ /* 0x000fe400078efcff */
[----:B------:R-:W-:Y:S01]  /*67c0*/  LOP3.LUT R22, R22, 0x64006400, RZ, 0xfc, !PT ;  /* 0x6400640016167812 */ /* 0x000fe200078efcff */
[----:B------:R-:W-:-:S02]  /*67d0*/  HFMA2 R4, R4, R7, R5 ;  /* 0x0000000704047231 */ /* 0x000fc40000000005 */
[----:B------:R-:W-:Y:S02]  /*67e0*/  HFMA2 R5, R21, R7, R16 ;  /* 0x0000000715057231 */ /* 0x000fe40000000010 */
[----:B------:R-:W-:Y:S01]  /*67f0*/  HADD2 R17, R17, -1040, -1040 ;  /* 0xe410e41011117430 */ /* 0x000fe20000000000 */
[----:B---3--:R-:W-:Y:S01]  /*6800*/  SHF.R.U32.HI R16, RZ, 0xb, R25 ;  /* 0x0000000bff107819 */ /* 0x008fe20000011619 */
[----:B------:R-:W-:-:S03]  /*6810*/  HADD2 R22, R22, -1040, -1040 ;  /* 0xe410e41016167430 */ /* 0x000fc60000000000 */
[----:B------:R-:W-:Y:S01]  /*6820*/  LOP3.LUT R13, R13, 0x100010, R16, 0xf8, !PT ;  /* 0x001000100d0d7812 */ /* 0x000fe200078ef810 */
[-C--:B------:R-:W-:Y:S01]  /*6830*/  HFMA2 R6, R22, R7.reuse, R6 ;  /* 0x0000000716067231 */ /* 0x080fe20000000006 */
[----:B------:R-:W-:Y:S01]  /*6840*/  LOP3.LUT R16, R24, 0x1f001f, RZ, 0xc0, !PT ;  /* 0x001f001f18107812 */ /* 0x000fe200078ec0ff */
[----:B------:R-:W-:Y:S01]  /*6850*/  HFMA2 R15, R17, R7, R15 ;  /* 0x00000007110f7231 */ /* 0x000fe2000000000f */
[----:B------:R-:W-:Y:S02]  /*6860*/  SHF.R.U32.HI R7, RZ, 0xb, R24 ;  /* 0x0000000bff077819 */ /* 0x000fe40000011618 */
[----:B------:R-:W-:Y:S02]  /*6870*/  SHF.R.U32.HI R18, RZ, 0xb, R27 ;  /* 0x0000000bff127819 */ /* 0x000fe4000001161b */
[----:B------:R-:W-:Y:S02]  /*6880*/  LOP3.LUT R19, R26, 0x3e003e0, RZ, 0xc0, !PT ;  /* 0x03e003e01a137812 */ /* 0x000fe400078ec0ff */
[----:B------:R-:W-:-:S02]  /*6890*/  LOP3.LUT R16, R16, 0x64006400, RZ, 0xfc, !PT ;  /* 0x6400640010107812 */ /* 0x000fc400078efcff */
[----:B------:R-:W-:Y:S02]  /*68a0*/  LOP3.LUT R20, R27, 0x3e003e0, RZ, 0xc0, !PT ;  /* 0x03e003e01b147812 */ /* 0x000fe400078ec0ff */
[----:B------:R-:W-:Y:S02]  /*68b0*/  LOP3.LUT R12, R12, 0x100010, R7, 0xf8, !PT ;  /* 0x001000100c0c7812 */ /* 0x000fe400078ef807 */
[----:B------:R-:W-:Y:S02]  /*68c0*/  LOP3.LUT R7, R23, 0x100010, R18, 0xf8, !PT ;  /* 0x0010001017077812 */ /* 0x000fe400078ef812 */
[----:B------:R-:W-:Y:S01]  /*68d0*/  LOP3.LUT R23, R19, 0x64006400, RZ, 0xfc, !PT ;  /* 0x6400640013177812 */ /* 0x000fe200078efcff */
[----:B------:R-:W-:Y:S01]  /*68e0*/  HADD2 R19, R16, -1040, -1040 ;  /* 0xe410e41010137430 */ /* 0x000fe20000000000 */
[----:B------:R-:W-:Y:S02]  /*68f0*/  LOP3.LUT R49, R20, 0x64006400, RZ, 0xfc, !PT ;  /* 0x6400640014317812 */ /* 0x000fe400078efcff */
[----:B------:R-:W-:-:S02]  /*6900*/  SHF.R.U32.HI R17, RZ, 0xb, R26 ;  /* 0x0000000bff117819 */ /* 0x000fc4000001161a */
[----:B------:R-:W-:Y:S01]  /*6910*/  LOP3.LUT R20, R26, 0x1f001f, RZ, 0xc0, !PT ;  /* 0x001f001f1a147812 */ /* 0x000fe200078ec0ff */
[----:B0-----:R-:W-:Y:S01]  /*6920*/  HFMA2 R4, R19, R8, R4 ;  /* 0x0000000813047231 */ /* 0x001fe20000000004 */
[----:B------:R-:W-:Y:S02]  /*6930*/  LOP3.LUT R14, R14, 0x100010, R17, 0xf8, !PT ;  /* 0x001000100e0e7812 */ /* 0x000fe400078ef811 */
[----:B------:R-:W-:Y:S02]  /*6940*/  LOP3.LUT R20, R20, 0x64006400, RZ, 0xfc, !PT ;  /* 0x6400640014147812 */ /* 0x000fe400078efcff */
[----:B------:R-:W-:Y:S02]  /*6950*/  LOP3.LUT R17, R24, 0x3e003e0, RZ, 0xc0, !PT ;  /* 0x03e003e018117812 */ /* 0x000fe400078ec0ff */
[C---:B------:R-:W-:Y:S01]  /*6960*/  LOP3.LUT R19, R25.reuse, 0x1f001f, RZ, 0xc0, !PT ;  /* 0x001f001f19137812 */ /* 0x040fe200078ec0ff */
[----:B------:R-:W-:Y:S01]  /*6970*/  HADD2 R20, R20, -1040, -1040 ;  /* 0xe410e41014147430 */ /* 0x000fe20000000000 */
[----:B------:R-:W-:-:S02]  /*6980*/  LOP3.LUT R18, R25, 0x3e003e0, RZ, 0xc0, !PT ;  /* 0x03e003e019127812 */ /* 0x000fc400078ec0ff */
[----:B------:R-:W-:Y:S02]  /*6990*/  LOP3.LUT R17, R17, 0x64006400, RZ, 0xfc, !PT ;  /* 0x6400640011117812 */ /* 0x000fe400078efcff */
[----:B------:R-:W-:Y:S02]  /*69a0*/  SHF.R.U32.HI R24, RZ, 0xa, R24 ;  /* 0x0000000aff187819 */ /* 0x000fe40000011618 */
[----:B------:R-:W-:Y:S02]  /*69b0*/  LOP3.LUT R19, R19, 0x64006400, RZ, 0xfc, !PT ;  /* 0x6400640013137812 */ /* 0x000fe400078efcff */
[----:B------:R-:W-:Y:S02]  /*69c0*/  SHF.R.U32.HI R26, RZ, 0xa, R26 ;  /* 0x0000000aff1a7819 */ /* 0x000fe4000001161a */
[----:B------:R-:W-:Y:S01]  /*69d0*/  LOP3.LUT R21, R18, 0x64006400, RZ, 0xfc, !PT ;  /* 0x6400640012157812 */ /* 0x000fe200078efcff */
[----:B------:R-:W-:Y:S01]  /*69e0*/  HFMA2 R18, R17, R44.H0_H0, -48, -48 ;  /* 0xd200d20011127431 */ /* 0x000fe2000004002c */
[----:B------:R-:W-:Y:S01]  /*69f0*/  LOP3.LUT R24, R24, 0x1f001f, RZ, 0xc0, !PT ;  /* 0x001f001f18187812 */ /* 0x000fe200078ec0ff */
[----:B------:R-:W-:-:S02]  /*6a00*/  HADD2 R19, R19, -1040, -1040 ;  /* 0xe410e41013137430 */ /* 0x000fc40000000000 */
[----:B------:R-:W-:Y:S01]  /*6a10*/  HFMA2 R6, R20, R8, R6 ;  /* 0x0000000814067231 */ /* 0x000fe20000000006 */
[----:B------:R-:W-:Y:S01]  /*6a20*/  LOP3.LUT R26, R26, 0x1f001f, RZ, 0xc0, !PT ;  /* 0x001f001f1a1a7812 */ /* 0x000fe200078ec0ff */
[-C--:B------:R-:W-:Y:S01]  /*6a30*/  HFMA2 R16, R23, R44.reuse.H0_H0, -48, -48 ;  /* 0xd200d20017107431 */ /* 0x080fe2000004002c */
[----:B------:R-:W-:Y:S01]  /*6a40*/  LOP3.LUT R24, R24, 0x64006400, RZ, 0xfc, !PT ;  /* 0x6400640018187812 */ /* 0x000fe200078efcff */
[----:B------:R-:W-:Y:S01]  /*6a50*/  HFMA2 R17, R21, R44.H0_H0, -48, -48 ;  /* 0xd200d20015117431 */ /* 0x000fe2000004002c */
[----:B------:R-:W-:Y:S01]  /*6a60*/  LOP3.LUT R21, R27, 0x1f001f, RZ, 0xc0, !PT ;  /* 0x001f001f1b157812 */ /* 0x000fe200078ec0ff */
[----:B------:R-:W-:Y:S02]  /*6a70*/  HFMA2 R19, R19, R8, R5 ;  /* 0x0000000813137231 */ /* 0x000fe40000000005 */
[-C--:B------:R-:W-:Y:S01]  /*6a80*/  HFMA2 R5, R18, R9.reuse, R4 ;  /* 0x0000000912057231 */ /* 0x080fe20000000004 */
[----:B------:R-:W-:Y:S01]  /*6a90*/  LOP3.LUT R26, R26, 0x64006400, RZ, 0xfc, !PT ;  /* 0x640064001a1a7812 */ /* 0x000fe200078efcff */
[----:B------:R-:W-:Y:S01]  /*6aa0*/  HADD2 R24, R24, -1040, -1040 ;  /* 0xe410e41018187430 */ /* 0x000fe20000000000 */
[----:B------:R-:W-:Y:S01]  /*6ab0*/  SHF.R.U32.HI R25, RZ, 0xa, R25 ;  /* 0x0000000aff197819 */ /* 0x000fe20000011619 */
[----:B------:R-:W-:Y:S01]  /*6ac0*/  HFMA2 R16, R16, R9, R6 ;  /* 0x0000000910107231 */ /* 0x000fe20000000006 */
[----:B------:R-:W-:Y:S01]  /*6ad0*/  LOP3.LUT R21, R21, 0x64006400, RZ, 0xfc, !PT ;  /* 0x6400640015157812 */ /* 0x000fe200078efcff */
[----:B------:R-:W-:Y:S01]  /*6ae0*/  HADD2 R26, R26, -1040, -1040 ;  /* 0xe410e4101a1a7430 */ /* 0x000fe20000000000 */
[----:B------:R-:W-:-:S02]  /*6af0*/  SHF.R.U32.HI R27, RZ, 0xa, R27 ;  /* 0x0000000aff1b7819 */ /* 0x000fc4000001161b */
[----:B------:R-:W-:Y:S02]  /*6b00*/  LOP3.LUT R25, R25, 0x1f001f, RZ, 0xc0, !PT ;  /* 0x001f001f19197812 */ /* 0x000fe400078ec0ff */
[----:B------:R-:W-:Y:S01]  /*6b10*/  LOP3.LUT R12, R12, 0x64006400, RZ, 0xfc, !PT ;  /* 0x640064000c0c7812 */ /* 0x000fe200078efcff */
[-C--:B------:R-:W-:Y:S01]  /*6b20*/  HFMA2 R6, R24, R10.reuse, R5 ;  /* 0x0000000a18067231 */ /* 0x080fe20000000005 */
[----:B------:R-:W-:Y:S01]  /*6b30*/  LOP3.LUT R27, R27, 0x1f001f, RZ, 0xc0, !PT ;  /* 0x001f001f1b1b7812 */ /* 0x000fe200078ec0ff */
[----:B------:R-:W-:Y:S01]  /*6b40*/  HADD2 R21, R21, -1040, -1040 ;  /* 0xe410e41015157430 */ /* 0x000fe20000000000 */
[----:B------:R-:W-:Y:S01]  /*6b50*/  LOP3.LUT R14, R14, 0x64006400, RZ, 0xfc, !PT ;  /* 0x640064000e0e7812 */ /* 0x000fe200078efcff */
[----:B------:R-:W-:Y:S01]  /*6b60*/  HADD2 R12, R12, -1040, -1040 ;  /* 0xe410e4100c0c7430 */ /* 0x000fe20000000000 */
[----:B------:R-:W-:Y:S01]  /*6b70*/  LOP3.LUT R25, R25, 0x64006400, RZ, 0xfc, !PT ;  /* 0x6400640019197812 */ /* 0x000fe200078efcff */
[----:B------:R-:W-:Y:S01]  /*6b80*/  HFMA2 R16, R26, R10, R16 ;  /* 0x0000000a1a107231 */ /* 0x000fe20000000010 */
[----:B------:R-:W-:Y:S01]  /*6b90*/  LOP3.LUT R27, R27, 0x64006400, RZ, 0xfc, !PT ;  /* 0x640064001b1b7812 */ /* 0x000fe200078efcff */
[----:B------:R-:W-:Y:S01]  /*6ba0*/  HFMA2 R44, R49, R44.H0_H0, -48, -48 ;  /* 0xd200d200312c7431 */ /* 0x000fe2000004002c */
[----:B------:R-:W-:Y:S01]  /*6bb0*/  LOP3.LUT R13, R13, 0x64006400, RZ, 0xfc, !PT ;  /* 0x640064000d0d7812 */ /* 0x000fe200078efcff */
[----:B------:R-:W-:-:S02]  /*6bc0*/  HFMA2 R22, R21, R8, R15 ;  /* 0x0000000815167231 */ /* 0x000fc4000000000f */
[----:B------:R-:W-:Y:S02]  /*6bd0*/  HADD2 R14, R14, -1040, -1040 ;  /* 0xe410e4100e0e7430 */ /* 0x000fe40000000000 */
[----:B------:R-:W-:Y:S02]  /*6be0*/  HFMA2 R17, R17, R9, R19 ;  /* 0x0000000911117231 */ /* 0x000fe40000000013 */
[----:B------:R-:W-:Y:S01]  /*6bf0*/  HADD2 R25, R25, -1040, -1040 ;  /* 0xe410e41019197430 */ /* 0x000fe20000000000 */
[----:B------:R-:W-:Y:S01]  /*6c00*/  LOP3.LUT R7, R7, 0x64006400, RZ, 0xfc, !PT ;  /* 0x6400640007077812 */ /* 0x000fe200078efcff */
[----:B------:R-:W-:Y:S02]  /*6c10*/  HFMA2 R6, R12, R11, R6 ;  /* 0x0000000b0c067231 */ /* 0x000fe40000000006 */
[----:B------:R-:W-:Y:S02]  /*6c20*/  HFMA2 R22, R44, R9, R22 ;  /* 0x000000092c167231 */ /* 0x000fe40000000016 */
[----:B------:R-:W-:-:S02]  /*6c30*/  HADD2 R5, R27, -1040, -1040 ;  /* 0xe410e4101b057430 */ /* 0x000fc40000000000 */
[-C--:B------:R-:W-:Y:S02]  /*6c40*/  HFMA2 R14, R14, R11.reuse, R16 ;  /* 0x0000000b0e0e7231 */ /* 0x080fe40000000010 */
[-C--:B------:R-:W-:Y:S01]  /*6c50*/  HFMA2 R17, R25, R10.reuse, R17 ;  /* 0x0000000a19117231 */ /* 0x080fe20000000011 */
[----:B-----5:R-:W-:Y:S01]  /*6c60*/  @!P0 PRMT R0, R28, 0x7610, R0 ;  /* 0x000076101c008816 */ /* 0x020fe20000000000 */
[----:B------:R-:W-:Y:S01]  /*6c70*/  HADD2 R13, R13, -1040, -1040 ;  /* 0xe410e4100d0d7430 */ /* 0x000fe20000000000 */
[----:B------:R-:W-:Y:S02]  /*6c80*/  @!P0 PRMT R34, R29, 0x7610, R34 ;  /* 0x000076101d228816 */ /* 0x000fe40000000022 */
[----:B----4-:R-:W-:Y:S01]  /*6c90*/  @!P0 IADD3 R3, PT, PT, R45, R36, RZ ;  /* 0x000000242d038210 */ /* 0x010fe20007ffe0ff */
        /* <DEDUP_REMOVED lines=9> */
[----:B------:R-:W-:Y:S02]  /*6d30*/  HADD2 R13, R13.H0_H0, R13.H1_H1 ;  /* 0x3000000d0d0d7230 */ /* 0x000fe40000000800 */
[----:B------:R-:W-:Y:S02]  /*6d40*/  HADD2 R14, R14.H0_H0, R14.H1_H1 ;  /* 0x3000000e0e0e7230 */ /* 0x000fe40000000800 */
[----:B------:R-:W-:Y:S01]  /*6d50*/  HADD2 R7, R5.H0_H0, R5.H1_H1 ;  /* 0x3000000505077230 */ /* 0x000fe20000000800 */
[----:B------:R-:W-:Y:S01]  /*6d60*/  PRMT R6, R6, 0x5410, R13 ;  /* 0x0000541006067816 */ /* 0x000fe2000000000d */
[----:B------:R-:W-:Y:S01]  /*6d70*/  UIADD3 UR4, UPT, UPT, UR4, 0x40, URZ ;  /* 0x0000004004047890 */ /* 0x000fe2000fffe0ff */
[----:B------:R-:W-:Y:S02]  /*6d80*/  IADD3 R30, P1, PT, R30, 0x80, RZ ;  /* 0x000000801e1e7810 */ /* 0x000fe40007f3e0ff */
[----:B------:R-:W-:Y:S01]  /*6d90*/  PRMT R14, R14, 0x5410, R7 ;  /* 0x000054100e0e7816 */ /* 0x000fe20000000007 */
[----:B------:R-:W-:-:S02]  /*6da0*/  IMAD.MOV.U32 R18, RZ, RZ, R42 ;  /* 0x000000ffff127224 */ /* 0x000fc400078e002a */
[----:B------:R-:W-:Y:S01]  /*6db0*/  HFMA2 R33, R6, R0, R33 ;  /* 0x0000000006217231 */ /* 0x000fe20000000021 */
[----:B------:R-:W-:Y:S01]  /*6dc0*/  MOV R19, R43 ;  /* 0x0000002b00137202 */ /* 0x000fe20000000f00 */
[----:B------:R-:W-:-:S04]  /*6dd0*/  IMAD.WIDE R42, R38, 0x4, R46 ;  /* 0x00000004262a7825 */ /* 0x000fc800078e022e */
[----:B------:R-:W-:Y:S01]  /*6de0*/  HFMA2 R32, R14, R34, R32 ;  /* 0x000000220e207231 */ /* 0x000fe20000000020 */
[----:B------:R-:W-:Y:S01]  /*6df0*/  IADD3.X R31, PT, PT, RZ, R31, RZ, P1, !PT ;  /* 0x0000001fff1f7210 */ /* 0x000fe20000ffe4ff */
[----:B------:R-:W-:Y:S06]  /*6e00*/  @!P0 BRA `(.L_x_4834) ;  /* 0xffffffe800748947 */ /* 0x000fec000383ffff */
[----:B------:R-:W-:-:S07]  /*6e10*/  IMAD.WIDE R18, R38, 0x14, R18 ;  /* 0x0000001426127825 */ /* 0x000fce00078e0212 */
.L_x_4833:
[----:B------:R-:W-:-:S04]  /*6e20*/  VIMNMX R17, PT, PT, R37, UR15, PT ;  /* 0x0000000f25117c48 */ /* 0x000fc8000bfe0100 */
[----:B------:R-:W-:-:S13]  /*6e30*/  ISETP.GT.AND P0, PT, R17, R36, PT ;  /* 0x000000241100720c */ /* 0x000fda0003f04270 */
[----:B------:R-:W-:Y:S05]  /*6e40*/  @!P0 BRA `(.L_x_4835) ;  /* 0x0000002400388947 */ /* 0x000fea0003800000 */
[----:B------:R-:W-:-:S03]  /*6e50*/  IMAD.WIDE.U32 R4, R36, 0x4, R40 ;  /* 0x0000000424047825 */ /* 0x000fc600078e0028 */
[----:B------:R-:W-:-:S04]  /*6e60*/  IADD3 R24, P0, PT, R4, 0x2, RZ ;  /* 0x0000000204187810 */ /* 0x000fc80007f1e0ff */
[----:B------:R-:W-:-:S09]  /*6e70*/  IADD3.X R25, PT, PT, RZ, R5, RZ, P0, !PT ;  /* 0x00000005ff197210 */ /* 0x000fd200007fe4ff */
.L_x_4836:
[----:B------:R-:W2:Y:S01]  /*6e80*/  LDG.E.128.CONSTANT R4, desc[UR6][R18.64] ;  /* 0x0000000612047981 */ /* 0x000ea2000c1e9d00 */
[----:B------:R-:W-:-:S03]  /*6e90*/  IMAD.U32 R38, RZ, RZ, UR12 ;  /* 0x0000000cff267e24 */ /* 0x000fc6000f8e00ff */
[----:B------:R-:W0:Y:S01]  /*6ea0*/  LDS.64 R20, [UR4] ;  /* 0x00000004ff147984 */ /* 0x000e220008000a00 */
[----:B------:R-:W-:-:S05]  /*6eb0*/  IMAD.WIDE R22, R38, 0x4, R18 ;  /* 0x0000000426167825 */ /* 0x000fca00078e0212 */
[----:B------:R-:W3:Y:S01]  /*6ec0*/  LDG.E.128.CONSTANT R8, desc[UR6][R22.64] ;  /* 0x0000000616087981 */ /* 0x000ee2000c1e9d00 */
[----:B------:R-:W-:-:S05]  /*6ed0*/  IMAD.WIDE R50, R38, 0x4, R22 ;  /* 0x0000000426327825 */ /* 0x000fca00078e0216 */
[----:B------:R1:W4:Y:S01]  /*6ee0*/  LDG.E.128.CONSTANT R12, desc[UR6][R50.64] ;  /* 0x00000006320c7981 */ /* 0x000322000c1e9d00 */
[----:B------:R-:W-:Y:S01]  /*6ef0*/  HFMA2 R29, -RZ, RZ, 0, 0.0625 ;  /* 0x00002c00ff1d7431 */ /* 0x000fe200000001ff */
[----:B------:R-:W-:Y:S01]  /*6f00*/  ISETP.NE.AND P0, PT, R36, R3, PT ;  /* 0x000000032400720c */ /* 0x000fe20003f05270 */
[----:B-1----:R-:W-:Y:S01]  /*6f10*/  IMAD.WIDE R50, R38, 0x4, R50 ;  /* 0x0000000426327825 */ /* 0x002fe200078e0232 */
[----:B--2---:R-:W-:Y:S02]  /*6f20*/  LOP3.LUT R16, R4, 0xf000f, RZ, 0xc0, !PT ;  /* 0x000f000f04107812 */ /* 0x004fe400078ec0ff */
        /* <DEDUP_REMOVED lines=9> */
[----:B------:R-:W-:Y:S01]  /*6fc0*/  PRMT R16, R29, 0x7610, R16 ;  /* 0x000076101d107816 */ /* 0x000fe20000000010 */
[----:B------:R-:W-:Y:S02]  /*6fd0*/  HADD2 R27, R27, -1032, -1032 ;  /* 0xe408e4081b1b7430 */ /* 0x000fe40000000000 */
[----:B------:R-:W-:-:S02]  /*6fe0*/  HADD2.F32 R22, -RZ, R23.H0_H0 ;  /* 0x20000017ff167230 */ /* 0x000fc40000004100 */
[----:B------:R-:W-:Y:S02]  /*6ff0*/  HADD2 R30, R28, -1032, -1032 ;  /* 0xe408e4081c1e7430 */ /* 0x000fe40000000000 */
[----:B------:R-:W-:Y:S01]  /*7000*/  HADD2.F32 R44, -RZ, R23.H1_H1 ;  /* 0x30000017ff2c7230 */ /* 0x000fe20000004100 */
[----:B------:R-:W-:Y:S01]  /*7010*/  LOP3.LUT R39, R4, 0xf000f0, RZ, 0xc0, !PT ;  /* 0x00f000f004277812 */ /* 0x000fe200078ec0ff */
[--C-:B------:R-:W-:Y:S01]  /*7020*/  HADD2.F32 R46, -RZ, R26.reuse.H0_H0 ;  /* 0x2000001aff2e7230 */ /* 0x100fe20000004100 */
[----:B------:R-:W-:Y:S01]  /*7030*/  SHF.R.U32.HI R4, RZ, 0x8, R4 ;  /* 0x00000008ff047819 */ /* 0x000fe20000011604 */
[----:B------:R-:W-:Y:S01]  /*7040*/  HADD2.F32 R48, -RZ, R26.H1_H1 ;  /* 0x3000001aff307230 */ /* 0x000fe20000004100 */
[----:B------:R-:W-:Y:S01]  /*7050*/  LOP3.LUT R39, R39, 0x64006400, RZ, 0xfc, !PT ;  /* 0x6400640027277812 */ /* 0x000fe200078efcff */
[----:B0-----:R-:W-:Y:S02]  /*7060*/  HADD2.F32 R23, -RZ, R20.H0_H0 ;  /* 0x20000014ff177230 */ /* 0x001fe40000004100 */
[----:B------:R-:W-:-:S02]  /*7070*/  HADD2.F32 R26, -RZ, R27.H0_H0 ;  /* 0x2000001bff1a7230 */ /* 0x000fc40000004100 */
[----:B------:R-:W-:Y:S02]  /*7080*/  HADD2.F32 R28, -RZ, R30.H0_H0 ;  /* 0x2000001eff1c7230 */ /* 0x000fe40000004100 */
[----:B------:R-:W-:Y:S02]  /*7090*/  HADD2.F32 R42, -RZ, R27.H1_H1 ;  /* 0x3000001bff2a7230 */ /* 0x000fe40000004100 */
[C---:B------:R-:W-:Y:S01]  /*70a0*/  FFMA.FTZ R31, R23.reuse, R26, RZ ;  /* 0x0000001a171f7223 */ /* 0x040fe200000100ff */
[----:B------:R-:W-:Y:S02]  /*70b0*/  HADD2.F32 R29, -RZ, R20.H1_H1 ;  /* 0x30000014ff1d7230 */ /* 0x000fe40000004100 */
[----:B------:R-:W-:Y:S01]  /*70c0*/  FFMA.FTZ R27, R22, R23, RZ ;  /* 0x00000017161b7223 */ /* 0x000fe200000100ff */
[C---:B------:R-:W-:Y:S01]  /*70d0*/  FFMA.FTZ R20, R23.reuse, R46, RZ ;  /* 0x0000002e17147223 */ /* 0x040fe200000100ff */
[----:B------:R-:W-:Y:S01]  /*70e0*/  FFMA.FTZ R28, R23, R28, RZ ;  /* 0x0000001c171c7223 */ /* 0x000fe200000100ff */
[----:B------:R-:W-:Y:S01]  /*70f0*/  HADD2.F32 R30, -RZ, R30.H1_H1 ;  /* 0x3000001eff1e7230 */ /* 0x000fe20000004100 */
[----:B------:R-:W0:Y:S01]  /*7100*/  LDS.64 R22, [UR4+0x8] ;  /* 0x00000804ff167984 */ /* 0x000e220008000a00 */
[----:B------:R-:W-:Y:S01]  /*7110*/  FFMA.FTZ R26, R29, R42, R31 ;  /* 0x0000002a1d1a7223 */ /* 0x000fe2000001001f */
[----:B------:R-:W-:Y:S01]  /*7120*/  LOP3.LUT R42, R5, 0xf000f0, RZ, 0xc0, !PT ;  /* 0x00f000f0052a7812 */ /* 0x000fe200078ec0ff */
[----:B------:R-:W-:Y:S01]  /*7130*/  FFMA.FTZ R27, R44, R29, R27 ;  /* 0x0000001d2c1b7223 */ /* 0x000fe2000001001b */
[----:B------:R-:W-:Y:S01]  /*7140*/  LOP3.LUT R44, R6, 0xf000f0, RZ, 0xc0, !PT ;  /* 0x00f000f0062c7812 */ /* 0x000fe200078ec0ff */
[C---:B------:R-:W-:Y:S01]  /*7150*/  FFMA.FTZ R20, R29.reuse, R48, R20 ;  /* 0x000000301d147223 */ /* 0x040fe20000010014 */
[----:B------:R-:W-:Y:S01]  /*7160*/  LOP3.LUT R43, R42, 0x64006400, RZ, 0xfc, !PT ;  /* 0x640064002a2b7812 */ /* 0x000fe200078efcff */
[----:B------:R-:W-:Y:S01]  /*7170*/  FFMA.FTZ R28, R29, R30, R28 ;  /* 0x0000001e1d1c7223 */ /* 0x000fe2000001001c */
[----:B------:R-:W-:Y:S01]  /*7180*/  LOP3.LUT R31, R7, 0xf000f0, RZ, 0xc0, !PT ;  /* 0x00f000f0071f7812 */ /* 0x000fe200078ec0ff */
[-C--:B------:R-:W-:Y:S01]  /*7190*/  HFMA2 R29, R39, R16.reuse.H0_H0, -72, -72 ;  /* 0xd480d480271d7431 */ /* 0x080fe20000040010 */
[----:B------:R-:W-:Y:S01]  /*71a0*/  LOP3.LUT R45, R44, 0x64006400, RZ, 0xfc, !PT ;  /* 0x640064002c2d7812 */ /* 0x000fe200078efcff */
[----:B------:R-:W-:Y:S01]  /*71b0*/  HFMA2 R30, R43, R16.H0_H0, -72, -72 ;  /* 0xd480d4802b1e7431 */ /* 0x000fe20000040010 */
[----:B------:R-:W-:Y:S01]  /*71c0*/  LOP3.LUT R43, R31, 0x64006400, RZ, 0xfc, !PT ;  /* 0x640064001f2b7812 */ /* 0x000fe200078efcff */
[----:B------:R-:W-:Y:S01]  /*71d0*/  HADD2.F32 R31, -RZ, R21.H0_H0 ;  /* 0x20000015ff1f7230 */ /* 0x000fe20000004100 */
[----:B------:R-:W-:Y:S01]  /*71e0*/  SHF.R.U32.HI R5, RZ, 0x8, R5 ;  /* 0x00000008ff057819 */ /* 0x000fe20000011605 */
[----:B------:R-:W-:-:S02]  /*71f0*/  HADD2.F32 R44, -RZ, R29.H0_H0 ;  /* 0x2000001dff2c7230 */ /* 0x000fc40000004100 */
[-C--:B------:R-:W-:Y:S02]  /*7200*/  HFMA2 R39, R45, R16.reuse.H0_H0, -72, -72 ;  /* 0xd480d4802d277431 */ /* 0x080fe40000040010 */
[--C-:B------:R-:W-:Y:S02]  /*7210*/  HADD2.F32 R45, -RZ, R30.reuse.H0_H0 ;  /* 0x2000001eff2d7230 */ /* 0x100fe40000004100 */
[----:B------:R-:W-:Y:S02]  /*7220*/  HFMA2 R42, R43, R16.H0_H0, -72, -72 ;  /* 0xd480d4802b2a7431 */ /* 0x000fe40000040010 */
[----:B------:R-:W-:Y:S02]  /*7230*/  HADD2.F32 R21, -RZ, R21.H1_H1 ;  /* 0x30000015ff157230 */ /* 0x000fe40000004100 */
[----:B------:R-:W-:Y:S01]  /*7240*/  FFMA.FTZ R44, R44, R31, R27 ;  /* 0x0000001f2c2c7223 */ /* 0x000fe2000001001b */
[----:B------:R-:W-:Y:S02]  /*7250*/  HADD2.F32 R43, -RZ, R39.H0_H0 ;  /* 0x20000027ff2b7230 */ /* 0x000fe40000004100 */
[----:B------:R-:W-:Y:S01]  /*7260*/  FFMA.FTZ R20, R31, R45, R20 ;  /* 0x0000002d1f147223 */ /* 0x000fe20000010014 */
[----:B------:R-:W-:Y:S01]  /*7270*/  HADD2.F32 R27, -RZ, R30.H1_H1 ;  /* 0x3000001eff1b7230 */ /* 0x000fe20000004100 */
[----:B------:R-:W-:Y:S01]  /*7280*/  SHF.R.U32.HI R6, RZ, 0x8, R6 ;  /* 0x00000008ff067819 */ /* 0x000fe20000011606 */
[----:B------:R-:W-:-:S02]  /*7290*/  HADD2.F32 R29, -RZ, R29.H1_H1 ;  /* 0x3000001dff1d7230 */ /* 0x000fc40000004100 */
[----:B------:R-:W-:Y:S01]  /*72a0*/  FFMA.FTZ R46, R31, R43, R26 ;  /* 0x0000002b1f2e7223 */ /* 0x000fe2000001001a */
[--C-:B------:R-:W-:Y:S02]  /*72b0*/  HADD2.F32 R45, -RZ, R42.reuse.H0_H0 ;  /* 0x2000002aff2d7230 */ /* 0x100fe40000004100 */
[----:B------:R-:W-:Y:S01]  /*72c0*/  FFMA.FTZ R27, R21, R27, R20 ;  /* 0x0000001b151b7223 */ /* 0x000fe20000010014 */
[----:B------:R-:W-:Y:S01]  /*72d0*/  LOP3.LUT R20, R4, 0xf000f, RZ, 0xc0, !PT ;  /* 0x000f000f04147812 */ /* 0x000fe200078ec0ff */
[----:B------:R-:W-:Y:S01]  /*72e0*/  FFMA.FTZ R26, R29, R21, R44 ;  /* 0x000000151d1a7223 */ /* 0x000fe2000001002c */
[----:B------:R-:W-:Y:S01]  /*72f0*/  HADD2.F32 R39, -RZ, R39.H1_H1 ;  /* 0x30000027ff277230 */ /* 0x000fe20000004100 */
[----:B------:R-:W-:Y:S01]  /*7300*/  LOP3.LUT R29, R5, 0xf000f, RZ, 0xc0, !PT ;  /* 0x000f000f051d7812 */ /* 0x000fe200078ec0ff */
[----:B------:R-:W-:Y:S02]  /*7310*/  HADD2.F32 R30, -RZ, R42.H1_H1 ;  /* 0x3000002aff1e7230 */ /* 0x000fe40000004100 */
[----:B------:R-:W-:Y:S01]  /*7320*/  FFMA.FTZ R45, R31, R45, R28 ;  /* 0x0000002d1f2d7223 */ /* 0x000fe2000001001c */
[----:B------:R-:W-:Y:S01]  /*7330*/  SHF.R.U32.HI R7, RZ, 0x8, R7 ;  /* 0x00000008ff077819 */ /* 0x000fe20000011607 */
[C---:B------:R-:W-:Y:S01]  /*7340*/  FFMA.FTZ R28, R21.reuse, R39, R46 ;  /* 0x00000027151c7223 */ /* 0x040fe2000001002e */
[----:B------:R-:W-:Y:S01]  /*7350*/  LOP3.LUT R20, R20, 0x64006400, RZ, 0xfc, !PT ;  /* 0x6400640014147812 */ /* 0x000fe200078efcff */
[----:B------:R-:W-:Y:S01]  /*7360*/  FFMA.FTZ R30, R21, R30, R45 ;  /* 0x0000001e151e7223 */ /* 0x000fe2000001002d */
[----:B------:R-:W-:Y:S01]  /*7370*/  LOP3.LUT R29, R29, 0x64006400, RZ, 0xfc, !PT ;  /* 0x640064001d1d7812 */ /* 0x000fe200078efcff */
[----:B0-----:R-:W-:Y:S01]  /*7380*/  HADD2.F32 R31, -RZ, R22.H0_H0 ;  /* 0x20000016ff1f7230 */ /* 0x001fe20000004100 */
[----:B------:R-:W-:Y:S01]  /*7390*/  LOP3.LUT R21, R6, 0xf000f, RZ, 0xc0, !PT ;  /* 0x000f000f06157812 */ /* 0x000fe200078ec0ff */
[----:B------:R-:W-:Y:S01]  /*73a0*/  HADD2 R39, R20, -1032, -1032 ;  /* 0xe408e40814277430 */ /* 0x000fe20000000000 */
[----:B------:R-:W-:Y:S01]  /*73b0*/  LOP3.LUT R43, R7, 0xf000f, RZ, 0xc0, !PT ;  /* 0x000f000f072b7812 */ /* 0x000fe200078ec0ff */
[----:B------:R-:W-:Y:S01]  /*73c0*/  HADD2 R42, R29, -1032, -1032 ;  /* 0xe408e4081d2a7430 */ /* 0x000fe20000000000 */
[----:B------:R-:W-:Y:S01]  /*73d0*/  LOP3.LUT R21, R21, 0x64006400, RZ, 0xfc, !PT ;  /* 0x6400640015157812 */ /* 0x000fe200078efcff */
[----:B------:R-:W-:Y:S01]  /*73e0*/  HADD2.F32 R20, -RZ, R23.H0_H0 ;  /* 0x20000017ff147230 */ /* 0x000fe20000004100 */
[----:B------:R-:W-:Y:S01]  /*73f0*/  LOP3.LUT R29, R43, 0x64006400, RZ, 0xfc, !PT ;  /* 0x640064002b1d7812 */ /* 0x000fe200078efcff */
[----:B------:R-:W-:Y:S01]  /*7400*/  HADD2.F32 R45, -RZ, R39.H0_H0 ;  /* 0x20000027ff2d7230 */ /* 0x000fe20000004100 */
[----:B------:R-:W-:Y:S01]  /*7410*/  LOP3.LUT R4, R4, 0xf000f0, RZ, 0xc0, !PT ;  /* 0x00f000f004047812 */ /* 0x000fe200078ec0ff */
[----:B------:R-:W-:-:S02]  /*7420*/  HADD2.F32 R44, -RZ, R42.H0_H0 ;  /* 0x2000002aff2c7230 */ /* 0x000fc40000004100 */
[----:B------:R-:W-:Y:S02]  /*7430*/  HADD2 R43, R21, -1032, -1032 ;  /* 0xe408e408152b7430 */ /* 0x000fe40000000000 */
[----:B------:R-:W-:Y:S02]  /*7440*/  HADD2.F32 R22, -RZ, R22.H1_H1 ;  /* 0x30000016ff167230 */ /* 0x000fe40000004100 */
[----:B------:R-:W-:Y:S02]  /*7450*/  HADD2 R21, R29, -1032, -1032 ;  /* 0xe408e4081d157430 */ /* 0x000fe40000000000 */
[----:B------:R-:W-:Y:S02]  /*7460*/  HADD2.F32 R29, -RZ, R23.H1_H1 ;  /* 0x30000017ff1d7230 */ /* 0x000fe40000004100 */
[----:B------:R-:W-:Y:S01]  /*7470*/  FFMA.FTZ R23, R45, R31, R26 ;  /* 0x0000001f2d177223 */ /* 0x000fe2000001001a */
[----:B------:R-:W-:Y:S01]  /*7480*/  FFMA.FTZ R45, R31, R44, R27 ;  /* 0x0000002c1f2d7223 */ /* 0x000fe2000001001b */
[----:B------:R-:W-:Y:S01]  /*7490*/  HADD2.F32 R27, -RZ, R43.H0_H0 ;  /* 0x2000002bff1b7230 */ /* 0x000fe20000004100 */
[----:B------:R-:W-:Y:S01]  /*74a0*/  LOP3.LUT R5, R5, 0xf000f0, RZ, 0xc0, !PT ;  /* 0x00f000f005057812 */ /* 0x000fe200078ec0ff */
[----:B------:R-:W-:Y:S01]  /*74b0*/  HADD2.F32 R47, -RZ, R21.H0_H0 ;  /* 0x20000015ff2f7230 */ /* 0x000fe20000004100 */
[----:B------:R-:W-:Y:S01]  /*74c0*/  LOP3.LUT R6, R6, 0xf000f0, RZ, 0xc0, !PT ;  /* 0x00f000f006067812 */ /* 0x000fe200078ec0ff */
[----:B------:R-:W-:-:S02]  /*74d0*/  HADD2.F32 R26, -RZ, R39.H1_H1 ;  /* 0x30000027ff1a7230 */ /* 0x000fc40000004100 */
[C---:B------:R-:W-:Y:S01]  /*74e0*/  FFMA.FTZ R28, R31.reuse, R27, R28 ;  /* 0x0000001b1f1c7223 */ /* 0x040fe2000001001c */
[----:B------:R-:W-:Y:S02]  /*74f0*/  HADD2.F32 R39, -RZ, R42.H1_H1 ;  /* 0x3000002aff277230 */ /* 0x000fe40000004100 */
[----:B------:R-:W-:Y:S01]  /*7500*/  FFMA.FTZ R27, R31, R47, R30 ;  /* 0x0000002f1f1b7223 */ /* 0x000fe2000001001e */
[----:B------:R-:W-:Y:S01]  /*7510*/  HADD2.F32 R43, -RZ, R43.H1_H1 ;  /* 0x3000002bff2b7230 */ /* 0x000fe20000004100 */
[----:B------:R-:W-:Y:S01]  /*7520*/  LOP3.LUT R47, R6, 0x64006400, RZ, 0xfc, !PT ;  /* 0x64006400062f7812 */ /* 0x000fe200078efcff */
[----:B------:R-:W-:Y:S01]  /*7530*/  FFMA.FTZ R23, R26, R22, R23 ;  /* 0x000000161a177223 */ /* 0x000fe20000010017 */
[C---:B------:R-:W-:Y:S01]  /*7540*/  FFMA.FTZ R39, R22.reuse, R39, R45 ;  /* 0x0000002716277223 */ /* 0x040fe2000001002d */
[----:B------:R-:W-:Y:S01]  /*7550*/  LOP3.LUT R45, R5, 0x64006400, RZ, 0xfc, !PT ;  /* 0x64006400052d7812 */ /* 0x000fe200078efcff */
[----:B------:R-:W-:Y:S01]  /*7560*/  FFMA.FTZ R31, R22, R43, R28 ;  /* 0x0000002b161f7223 */ /* 0x000fe2000001001c */
[----:B------:R-:W-:Y:S01]  /*7570*/  LOP3.LUT R43, R4, 0x64006400, RZ, 0xfc, !PT ;  /* 0x64006400042b7812 */ /* 0x000fe200078efcff */
[----:B------:R-:W-:Y:S01]  /*7580*/  HFMA2 R26, R47, R16.H0_H0, -72, -72 ;  /* 0xd480d4802f1a7431 */ /* 0x000fe20000040010 */
[----:B------:R-:W0:Y:S01]  /*7590*/  LDS.64 R4, [UR4+0x10] ;  /* 0x00001004ff047984 */ /* 0x000e220008000a00 */
[----:B------:R-:W-:Y:S01]  /*75a0*/  LOP3.LUT R6, R7, 0xf000f0, RZ, 0xc0, !PT ;  /* 0x00f000f007067812 */ /* 0x000fe200078ec0ff */
[----:B------:R-:W-:-:S02]  /*75b0*/  HADD2.F32 R21, -RZ, R21.H1_H1 ;  /* 0x30000015ff157230 */ /* 0x000fc40000004100 */
[-C--:B------:R-:W-:Y:S02]  /*75c0*/  HFMA2 R7, R43, R16.reuse.H0_H0, -72, -72 ;  /* 0xd480d4802b077431 */ /* 0x080fe40000040010 */
[----:B------:R-:W-:Y:S01]  /*75d0*/  HADD2.F32 R44, -RZ, R26.H0_H0 ;  /* 0x2000001aff2c7230 */ /* 0x000fe20000004100 */
[----:B------:R-:W-:Y:S01]  /*75e0*/  LOP3.LUT R43, R6, 0x64006400, RZ, 0xfc, !PT ;  /* 0x64006400062b7812 */ /* 0x000fe200078efcff */
[-C--:B------:R-:W-:Y:S02]  /*75f0*/  HFMA2 R28, R45, R16.reuse.H0_H0, -72, -72 ;  /* 0xd480d4802d1c7431 */ /* 0x080fe40000040010 */
[----:B------:R-:W-:Y:S01]  /*7600*/  FFMA.FTZ R21, R22, R21, R27 ;  /* 0x0000001516157223 */ /* 0x000fe2000001001b */
[----:B------:R-:W-:Y:S02]  /*7610*/  HADD2.F32 R30, -RZ, R7.H0_H0 ;  /* 0x20000007ff1e7230 */ /* 0x000fe40000004100 */
[----:B------:R-:W-:Y:S01]  /*7620*/  FFMA.FTZ R27, R20, R44, R31 ;  /* 0x0000002c141b7223 */ /* 0x000fe2000001001f */
[----:B------:R-:W-:-:S02]  /*7630*/  HFMA2 R6, R43, R16.H0_H0, -72, -72 ;  /* 0xd480d4802b067431 */ /* 0x000fc40000040010 */
[----:B------:R-:W-:Y:S01]  /*7640*/  HADD2.F32 R42, -RZ, R28.H0_H0 ;  /* 0x2000001cff2a7230 */ /* 0x000fe20000004100 */
[----:B------:R-:W-:Y:S01]  /*7650*/  @!P0 LEA R43, R2, R1, 0x3 ;  /* 0x00000001022b8211 */ /* 0x000fe200078e18ff */
[----:B------:R-:W-:Y:S01]  /*7660*/  FFMA.FTZ R23, R30, R20, R23 ;  /* 0x000000141e177223 */ /* 0x000fe20000010017 */
[----:B------:R-:W-:Y:S02]  /*7670*/  HADD2.F32 R30, -RZ, R26.H1_H1 ;  /* 0x3000001aff1e7230 */ /* 0x000fe40000004100 */
[----:B------:R-:W-:Y:S02]  /*7680*/  HADD2.F32 R31, -RZ, R6.H0_H0 ;  /* 0x20000006ff1f7230 */ /* 0x000fe40000004100 */
[----:B------:R-:W-:Y:S01]  /*7690*/  FFMA.FTZ R42, R20, R42, R39 ;  /* 0x0000002a142a7223 */ /* 0x000fe20000010027 */
[----:B------:R-:W-:Y:S01]  /*76a0*/  HADD2.F32 R22, -RZ, R7.H1_H1 ;  /* 0x30000007ff167230 */ /* 0x000fe20000004100 */
[----:B---3--:R-:W-:Y:S01]  /*76b0*/  LOP3.LUT R7, R8, 0xf000f, RZ, 0xc0, !PT ;  /* 0x000f000f08077812 */ /* 0x008fe200078ec0ff */
[----:B------:R-:W-:Y:S01]  /*76c0*/  FFMA.FTZ R27, R29, R30, R27 ;  /* 0x0000001e1d1b7223 */ /* 0x000fe2000001001b */
[----:B------:R-:W-:Y:S01]  /*76d0*/  FFMA.FTZ R20, R20, R31, R21 ;  /* 0x0000001f14147223 */ /* 0x000fe20000010015 */
[----:B------:R-:W-:Y:S01]  /*76e0*/  LOP3.LUT R21, R9, 0xf000f, RZ, 0xc0, !PT ;  /* 0x000f000f09157812 */ /* 0x000fe200078ec0ff */
[----:B------:R-:W-:Y:S01]  /*76f0*/  FFMA.FTZ R26, R22, R29, R23 ;  /* 0x0000001d161a7223 */ /* 0x000fe20000010017 */
[----:B------:R-:W-:Y:S01]  /*7700*/  LOP3.LUT R30, R10, 0xf000f, RZ, 0xc0, !PT ;  /* 0x000f000f0a1e7812 */ /* 0x000fe200078ec0ff */
[----:B------:R1:W2:Y:S01]  /*7710*/  @!P0 LDL.64 R22, [R43+0x8] ;  /* 0x000008002b168983 */ /* 0x0002a20000100a00 */
[----:B------:R-:W-:Y:S01]  /*7720*/  LOP3.LUT R7, R7, 0x64006400, RZ, 0xfc, !PT ;  /* 0x6400640007077812 */ /* 0x000fe200078efcff */
[----:B------:R-:W-:Y:S01]  /*7730*/  HADD2.F32 R28, -RZ, R28.H1_H1 ;  /* 0x3000001cff1c7230 */ /* 0x000fe20000004100 */
[----:B------:R-:W-:-:S02]  /*7740*/  LOP3.LUT R31, R11, 0xf000f, RZ, 0xc0, !PT ;  /* 0x000f000f0b1f7812 */ /* 0x000fc400078ec0ff */
[----:B------:R-:W-:Y:S01]  /*7750*/  LOP3.LUT R21, R21, 0x64006400, RZ, 0xfc, !PT ;  /* 0x6400640015157812 */ /* 0x000fe200078efcff */
[----:B------:R-:W-:Y:S01]  /*7760*/  HADD2.F32 R6, -RZ, R6.H1_H1 ;  /* 0x30000006ff067230 */ /* 0x000fe20000004100 */
[----:B------:R-:W-:Y:S01]  /*7770*/  LOP3.LUT R30, R30, 0x64006400, RZ, 0xfc, !PT ;  /* 0x640064001e1e7812 */ /* 0x000fe200078efcff */
[----:B------:R-:W-:Y:S01]  /*7780*/  HADD2 R7, R7, -1032, -1032 ;  /* 0xe408e40807077430 */ /* 0x000fe20000000000 */
[----:B------:R-:W-:Y:S01]  /*7790*/  LOP3.LUT R39, R31, 0x64006400, RZ, 0xfc, !PT ;  /* 0x640064001f277812 */ /* 0x000fe200078efcff */
[----:B------:R-:W-:Y:S02]  /*77a0*/  HADD2 R21, R21, -1032, -1032 ;  /* 0xe408e40815157430 */ /* 0x000fe40000000000 */
[C---:B------:R-:W-:Y:S01]  /*77b0*/  FFMA.FTZ R28, R29.reuse, R28, R42 ;  /* 0x0000001c1d1c7223 */ /* 0x040fe2000001002a */
[----:B------:R-:W-:Y:S02]  /*77c0*/  HADD2 R31, R30, -1032, -1032 ;  /* 0xe408e4081e1f7430 */ /* 0x000fe40000000000 */
[----:B------:R-:W-:Y:S01]  /*77d0*/  FFMA.FTZ R29, R29, R6, R20 ;  /* 0x000000061d1d7223 */ /* 0x000fe20000010014 */
[----:B------:R-:W-:-:S02]  /*77e0*/  HADD2 R39, R39, -1032, -1032 ;  /* 0xe408e40827277430 */ /* 0x000fc40000000000 */
[--C-:B------:R-:W-:Y:S02]  /*77f0*/  HADD2.F32 R6, -RZ, R7.reuse.H0_H0 ;  /* 0x20000007ff067230 */ /* 0x100fe40000004100 */
[----:B-1----:R-:W-:Y:S02]  /*7800*/  HADD2.F32 R43, -RZ, R7.H1_H1 ;  /* 0x30000007ff2b7230 */ /* 0x002fe40000004100 */
[----:B0-----:R-:W-:Y:S02]  /*7810*/  HADD2.F32 R7, -RZ, R4.H0_H0 ;  /* 0x20000004ff077230 */ /* 0x001fe40000004100 */
[----:B------:R-:W-:Y:S02]  /*7820*/  HADD2.F32 R42, -RZ, R21.H0_H0 ;  /* 0x20000015ff2a7230 */ /* 0x000fe40000004100 */
[----:B------:R-:W-:Y:S02]  /*7830*/  HADD2.F32 R20, -RZ, R31.H0_H0 ;  /* 0x2000001fff147230 */ /* 0x000fe40000004100 */
[----:B------:R-:W-:Y:S01]  /*7840*/  FFMA.FTZ R6, R6, R7, RZ ;  /* 0x0000000706067223 */ /* 0x000fe200000100ff */
[----:B------:R-:W-:-:S02]  /*7850*/  HADD2.F32 R30, -RZ, R39.H0_H0 ;  /* 0x20000027ff1e7230 */ /* 0x000fc40000004100 */
[----:B------:R-:W-:Y:S02]  /*7860*/  HADD2.F32 R44, -RZ, R4.H1_H1 ;  /* 0x30000004ff2c7230 */ /* 0x000fe40000004100 */
[C---:B------:R-:W-:Y:S01]  /*7870*/  FFMA.FTZ R47, R7.reuse, R42, RZ ;  /* 0x0000002a072f7223 */ /* 0x040fe200000100ff */
[C---:B------:R-:W-:Y:S01]  /*7880*/  FFMA.FTZ R45, R7.reuse, R20, RZ ;  /* 0x00000014072d7223 */ /* 0x040fe200000100ff */
[----:B------:R-:W-:Y:S02]  /*7890*/  HADD2.F32 R4, -RZ, R21.H1_H1 ;  /* 0x30000015ff047230 */ /* 0x000fe40000004100 */
[----:B------:R-:W-:Y:S02]  /*78a0*/  HADD2.F32 R42, -RZ, R31.H1_H1 ;  /* 0x3000001fff2a7230 */ /* 0x000fe40000004100 */
[----:B------:R-:W-:Y:S01]  /*78b0*/  FFMA.FTZ R7, R7, R30, RZ ;  /* 0x0000001e07077223 */ /* 0x000fe200000100ff */
[----:B------:R-:W-:Y:S02]  /*78c0*/  HADD2.F32 R20, -RZ, R39.H1_H1 ;  /* 0x30000027ff147230 */ /* 0x000fe40000004100 */
[----:B------:R-:W-:Y:S01]  /*78d0*/  FFMA.FTZ R46, R43, R44, R6 ;  /* 0x0000002c2b2e7223 */ /* 0x000fe20000010006 */
[----:B------:R-:W-:Y:S01]  /*78e0*/  LOP3.LUT R6, R8, 0xf000f0, RZ, 0xc0, !PT ;  /* 0x00f000f008067812 */ /* 0x000fe200078ec0ff */
[C---:B------:R-:W-:Y:S01]  /*78f0*/  FFMA.FTZ R4, R44.reuse, R4, R47 ;  /* 0x000000042c047223 */ /* 0x040fe2000001002f */
[C---:B------:R-:W-:Y:S01]  /*7900*/  FFMA.FTZ R42, R44.reuse, R42, R45 ;  /* 0x0000002a2c2a7223 */ /* 0x040fe2000001002d */
[----:B------:R-:W-:Y:S01]  /*7910*/  FFMA.FTZ R44, R44, R20, R7 ;  /* 0x000000142c2c7223 */ /* 0x000fe20000010007 */
[----:B------:R-:W-:Y:S01]  /*7920*/  LOP3.LUT R7, R6, 0x64006400, RZ, 0xfc, !PT ;  /* 0x6400640006077812 */ /* 0x000fe200078efcff */
[----:B------:R-:W0:Y:S01]  /*7930*/  LDS.64 R20, [UR4+0x18] ;  /* 0x00001804ff147984 */ /* 0x000e220008000a00 */
[----:B------:R-:W-:-:S02]  /*7940*/  LOP3.LUT R6, R9, 0xf000f0, RZ, 0xc0, !PT ;  /* 0x00f000f009067812 */ /* 0x000fc400078ec0ff */
[----:B------:R-:W-:Y:S01]  /*7950*/  LOP3.LUT R31, R10, 0xf000f0, RZ, 0xc0, !PT ;  /* 0x00f000f00a1f7812 */ /* 0x000fe200078ec0ff */
[-C--:B------:R-:W-:Y:S01]  /*7960*/  HFMA2 R30, R7, R16.reuse.H0_H0, -72, -72 ;  /* 0xd480d480071e7431 */ /* 0x080fe20000040010 */
[----:B------:R-:W-:Y:S02]  /*7970*/  LOP3.LUT R39, R11, 0xf000f0, RZ, 0xc0, !PT ;  /* 0x00f000f00b277812 */ /* 0x000fe400078ec0ff */
[----:B------:R-:W-:Y:S02]  /*7980*/  LOP3.LUT R43, R6, 0x64006400, RZ, 0xfc, !PT ;  /* 0x64006400062b7812 */ /* 0x000fe400078efcff */
[----:B------:R-:W-:Y:S01]  /*7990*/  LOP3.LUT R31, R31, 0x64006400, RZ, 0xfc, !PT ;  /* 0x640064001f1f7812 */ /* 0x000fe200078efcff */
[----:B------:R-:W-:Y:S01]  /*79a0*/  HADD2.F32 R45, -RZ, R5.H0_H0 ;  /* 0x20000005ff2d7230 */ /* 0x000fe20000004100 */
[----:B------:R-:W-:Y:S01]  /*79b0*/  LOP3.LUT R39, R39, 0x64006400, RZ, 0xfc, !PT ;  /* 0x6400640027277812 */ /* 0x000fe200078efcff */
[----:B------:R-:W-:Y:S02]  /*79c0*/  HADD2.F32 R7, -RZ, R30.H0_H0 ;  /* 0x2000001eff077230 */ /* 0x000fe40000004100 */
[----:B------:R-:W-:-:S02]  /*79d0*/  HFMA2 R43, R43, R16.H0_H0, -72, -72 ;  /* 0xd480d4802b2b7431 */ /* 0x000fc40000040010 */
[-C--:B------:R-:W-:Y:S02]  /*79e0*/  HFMA2 R31, R31, R16.reuse.H0_H0, -72, -72 ;  /* 0xd480d4801f1f7431 */ /* 0x080fe40000040010 */
[----:B------:R-:W-:Y:S02]  /*79f0*/  HFMA2 R6, R39, R16.H0_H0, -72, -72 ;  /* 0xd480d48027067431 */ /* 0x000fe40000040010 */
[----:B------:R-:W-:Y:S01]  /*7a00*/  FFMA.FTZ R39, R7, R45, R46 ;  /* 0x0000002d07277223 */ /* 0x000fe2000001002e */
[----:B------:R-:W-:Y:S02]  /*7a10*/  HADD2.F32 R7, -RZ, R43.H0_H0 ;  /* 0x2000002bff077230 */ /* 0x000fe40000004100 */
[----:B------:R-:W-:Y:S02]  /*7a20*/  HADD2.F32 R49, -RZ, R31.H0_H0 ;  /* 0x2000001fff317230 */ /* 0x000fe40000004100 */
[----:B------:R-:W-:Y:S02]  /*7a30*/  HADD2.F32 R47, -RZ, R6.H0_H0 ;  /* 0x20000006ff2f7230 */ /* 0x000fe40000004100 */
[C---:B------:R-:W-:Y:S01]  /*7a40*/  FFMA.FTZ R7, R45.reuse, R7, R4 ;  /* 0x000000072d077223 */ /* 0x040fe20000010004 */
[----:B------:R-:W-:Y:S01]  /*7a50*/  FFMA.FTZ R4, R45, R49, R42 ;  /* 0x000000312d047223 */ /* 0x000fe2000001002a */
[----:B------:R-:W-:-:S02]  /*7a60*/  HADD2.F32 R42, -RZ, R5.H1_H1 ;  /* 0x30000005ff2a7230 */ /* 0x000fc40000004100 */
[----:B------:R-:W-:Y:S01]  /*7a70*/  FFMA.FTZ R5, R45, R47, R44 ;  /* 0x0000002f2d057223 */ /* 0x000fe2000001002c */
[----:B------:R-:W-:Y:S02]  /*7a80*/  HADD2.F32 R44, -RZ, R30.H1_H1 ;  /* 0x3000001eff2c7230 */ /* 0x000fe40000004100 */
[----:B------:R-:W-:Y:S01]  /*7a90*/  HADD2.F32 R43, -RZ, R43.H1_H1 ;  /* 0x3000002bff2b7230 */ /* 0x000fe20000004100 */
[----:B------:R-:W-:Y:S02]  /*7aa0*/  SHF.R.U32.HI R8, RZ, 0x8, R8 ;  /* 0x00000008ff087819 */ /* 0x000fe40000011608 */
[----:B------:R-:W-:Y:S01]  /*7ab0*/  SHF.R.U32.HI R30, RZ, 0x8, R9 ;  /* 0x00000008ff1e7819 */ /* 0x000fe20000011609 */
[----:B------:R-:W-:Y:S01]  /*7ac0*/  FFMA.FTZ R39, R44, R42, R39 ;  /* 0x0000002a2c277223 */ /* 0x000fe20000010027 */
[----:B------:R-:W-:Y:S02]  /*7ad0*/  HADD2.F32 R31, -RZ, R31.H1_H1 ;  /* 0x3000001fff1f7230 */ /* 0x000fe40000004100 */
[----:B------:R-:W-:Y:S01]  /*7ae0*/  FFMA.FTZ R44, R42, R43, R7 ;  /* 0x0000002b2a2c7223 */ /* 0x000fe20000010007 */
[----:B------:R-:W-:-:S02]  /*7af0*/  LOP3.LUT R7, R8, 0xf000f, RZ, 0xc0, !PT ;  /* 0x000f000f08077812 */ /* 0x000fc400078ec0ff */
[----:B------:R-:W-:Y:S02]  /*7b00*/  SHF.R.U32.HI R10, RZ, 0x8, R10 ;  /* 0x00000008ff0a7819 */ /* 0x000fe4000001160a */
[----:B------:R-:W-:Y:S01]  /*7b10*/  LOP3.LUT R9, R30, 0xf000f, RZ, 0xc0, !PT ;  /* 0x000f000f1e097812 */ /* 0x000fe200078ec0ff */
[----:B------:R-:W-:Y:S02]  /*7b20*/  HADD2.F32 R43, -RZ, R6.H1_H1 ;  /* 0x30000006ff2b7230 */ /* 0x000fe40000004100 */
[----:B------:R-:W-:Y:S01]  /*7b30*/  FFMA.FTZ R6, R42, R31, R4 ;  /* 0x0000001f2a067223 */ /* 0x000fe20000010004 */
[----:B------:R-:W-:Y:S02]  /*7b40*/  LOP3.LUT R7, R7, 0x64006400, RZ, 0xfc, !PT ;  /* 0x6400640007077812 */ /* 0x000fe400078efcff */
[----:B------:R-:W-:Y:S02]  /*7b50*/  LOP3.LUT R31, R10, 0xf000f, RZ, 0xc0, !PT ;  /* 0x000f000f0a1f7812 */ /* 0x000fe400078ec0ff */
[----:B------:R-:W-:Y:S01]  /*7b60*/  LOP3.LUT R4, R9, 0x64006400, RZ, 0xfc, !PT ;  /* 0x6400640009047812 */ /* 0x000fe200078efcff */
[----:B------:R-:W-:Y:S01]  /*7b70*/  FFMA.FTZ R9, R42, R43, R5 ;  /* 0x0000002b2a097223 */ /* 0x000fe20000010005 */
[----:B------:R-:W-:Y:S01]  /*7b80*/  HADD2 R42, R7, -1032, -1032 ;  /* 0xe408e408072a7430 */ /* 0x000fe20000000000 */
[----:B------:R-:W-:-:S02]  /*7b90*/  LOP3.LUT R31, R31, 0x64006400, RZ, 0xfc, !PT ;  /* 0x640064001f1f7812 */ /* 0x000fc400078efcff */
[----:B------:R-:W-:Y:S01]  /*7ba0*/  SHF.R.U32.HI R11, RZ, 0x8, R11 ;  /* 0x00000008ff0b7819 */ /* 0x000fe2000001160b */
[----:B------:R-:W-:Y:S02]  /*7bb0*/  HADD2 R7, R4, -1032, -1032 ;  /* 0xe408e40804077430 */ /* 0x000fe40000000000 */
[----:B0-----:R-:W-:Y:S02]  /*7bc0*/  HADD2.F32 R45, -RZ, R20.H0_H0 ;  /* 0x20000014ff2d7230 */ /* 0x001fe40000004100 */
[----:B------:R-:W-:Y:S01]  /*7bd0*/  HADD2 R4, R31, -1032, -1032 ;  /* 0xe408e4081f047430 */ /* 0x000fe20000000000 */
[----:B------:R-:W-:Y:S01]  /*7be0*/  LOP3.LUT R5, R11, 0xf000f, RZ, 0xc0, !PT ;  /* 0x000f000f0b057812 */ /* 0x000fe200078ec0ff */
[----:B------:R-:W-:Y:S02]  /*7bf0*/  HADD2.F32 R31, -RZ, R7.H0_H0 ;  /* 0x20000007ff1f7230 */ /* 0x000fe40000004100 */
[----:B------:R-:W-:Y:S01]  /*7c00*/  HADD2.F32 R46, -RZ, R42.H0_H0 ;  /* 0x2000002aff2e7230 */ /* 0x000fe20000004100 */
[----:B------:R-:W-:-:S02]  /*7c10*/  LOP3.LUT R5, R5, 0x64006400, RZ, 0xfc, !PT ;  /* 0x6400640005057812 */ /* 0x000fc400078efcff */
[----:B------:R-:W-:Y:S01]  /*7c20*/  FFMA.FTZ R31, R45, R31, R44 ;  /* 0x0000001f2d1f7223 */ /* 0x000fe2000001002c */
[----:B------:R-:W-:Y:S02]  /*7c30*/  HADD2.F32 R44, -RZ, R42.H1_H1 ;  /* 0x3000002aff2c7230 */ /* 0x000fe40000004100 */
[----:B------:R-:W-:Y:S01]  /*7c40*/  FFMA.FTZ R43, R46, R45, R39 ;  /* 0x0000002d2e2b7223 */ /* 0x000fe20000010027 */
[----:B------:R-:W-:Y:S02]  /*7c50*/  HADD2.F32 R42, -RZ, R20.H1_H1 ;  /* 0x30000014ff2a7230 */ /* 0x000fe40000004100 */
[----:B------:R-:W-:Y:S02]  /*7c60*/  HADD2 R5, R5, -1032, -1032 ;  /* 0xe408e40805057430 */ /* 0x000fe40000000000 */
[----:B------:R-:W-:Y:S02]  /*7c70*/  HADD2.F32 R39, -RZ, R4.H0_H0 ;  /* 0x20000004ff277230 */ /* 0x000fe40000004100 */
[----:B------:R-:W-:-:S02]  /*7c80*/  HADD2.F32 R7, -RZ, R7.H1_H1 ;  /* 0x30000007ff077230 */ /* 0x000fc40000004100 */
[----:B------:R-:W-:Y:S01]  /*7c90*/  FFMA.FTZ R20, R44, R42, R43 ;  /* 0x0000002a2c147223 */ /* 0x000fe2000001002b */
[--C-:B------:R-:W-:Y:S02]  /*7ca0*/  HADD2.F32 R46, -RZ, R5.reuse.H0_H0 ;  /* 0x20000005ff2e7230 */ /* 0x100fe40000004100 */
[C---:B------:R-:W-:Y:S01]  /*7cb0*/  FFMA.FTZ R39, R45.reuse, R39, R6 ;  /* 0x000000272d277223 */ /* 0x040fe20000010006 */
[----:B------:R-:W-:Y:S02]  /*7cc0*/  HADD2.F32 R43, -RZ, R4.H1_H1 ;  /* 0x30000004ff2b7230 */ /* 0x000fe40000004100 */
[----:B------:R-:W-:Y:S01]  /*7cd0*/  FFMA.FTZ R31, R42, R7, R31 ;  /* 0x000000072a1f7223 */ /* 0x000fe2000001001f */
[----:B------:R-:W-:Y:S02]  /*7ce0*/  HADD2.F32 R44, -RZ, R5.H1_H1 ;  /* 0x30000005ff2c7230 */ /* 0x000fe40000004100 */
[----:B------:R-:W3:Y:S01]  /*7cf0*/  LDG.E.128.CONSTANT R4, desc[UR6][R50.64] ;  /* 0x0000000632047981 */ /* 0x000ee2000c1e9d00 */
[----:B------:R-:W-:Y:S01]  /*7d00*/  FFMA.FTZ R9, R45, R46, R9 ;  /* 0x0000002e2d097223 */ /* 0x000fe20000010009 */
[----:B------:R-:W-:Y:S01]  /*7d10*/  LOP3.LUT R8, R8, 0xf000f0, RZ, 0xc0, !PT ;  /* 0x00f000f008087812 */ /* 0x000fe200078ec0ff */
[----:B------:R-:W-:-:S02]  /*7d20*/  FFMA.FTZ R39, R42, R43, R39 ;  /* 0x0000002b2a277223 */ /* 0x000fc40000010027 */
[----:B------:R-:W-:Y:S01]  /*7d30*/  FFMA.FTZ R42, R42, R44, R9 ;  /* 0x0000002c2a2a7223 */ /* 0x000fe20000010009 */
[----:B------:R-:W-:Y:S02]  /*7d40*/  LOP3.LUT R43, R8, 0x64006400, RZ, 0xfc, !PT ;  /* 0x64006400082b7812 */ /* 0x000fe400078efcff */
[----:B------:R-:W-:Y:S01]  /*7d50*/  LOP3.LUT R44, R10, 0xf000f0, RZ, 0xc0, !PT ;  /* 0x00f000f00a2c7812 */ /* 0x000fe200078ec0ff */
[----:B------:R-:W0:Y:S01]  /*7d60*/  LDS.64 R8, [UR4+0x20] ;  /* 0x00002004ff087984 */ /* 0x000e220008000a00 */
[----:B------:R-:W-:Y:S01]  /*7d70*/  LOP3.LUT R45, R11, 0xf000f0, RZ, 0xc0, !PT ;  /* 0x00f000f00b2d7812 */ /* 0x000fe200078ec0ff */
[----:B------:R-:W-:Y:S01]  /*7d80*/  HFMA2 R10, R43, R16.H0_H0, -72, -72 ;  /* 0xd480d4802b0a7431 */ /* 0x000fe20000040010 */
[----:B------:R-:W-:Y:S02]  /*7d90*/  LOP3.LUT R30, R30, 0xf000f0, RZ, 0xc0, !PT ;  /* 0x00f000f01e1e7812 */ /* 0x000fe400078ec0ff */
[----:B------:R-:W-:Y:S02]  /*7da0*/  LOP3.LUT R11, R44, 0x64006400, RZ, 0xfc, !PT ;  /* 0x640064002c0b7812 */ /* 0x000fe400078efcff */
[----:B------:R-:W-:Y:S01]  /*7db0*/  LOP3.LUT R45, R45, 0x64006400, RZ, 0xfc, !PT ;  /* 0x640064002d2d7812 */ /* 0x000fe200078efcff */
[----:B------:R-:W-:Y:S01]  /*7dc0*/  HADD2.F32 R44, -RZ, R21.H0_H0 ;  /* 0x20000015ff2c7230 */ /* 0x000fe20000004100 */
[----:B------:R-:W-:Y:S01]  /*7dd0*/  LOP3.LUT R43, R30, 0x64006400, RZ, 0xfc, !PT ;  /* 0x640064001e2b7812 */ /* 0x000fe200078efcff */
[----:B------:R-:W-:-:S02]  /*7de0*/  HADD2.F32 R47, -RZ, R10.H0_H0 ;  /* 0x2000000aff2f7230 */ /* 0x000fc40000004100 */
[-C--:B------:R-:W-:Y:S02]  /*7df0*/  HFMA2 R30, R11, R16.reuse.H0_H0, -72, -72 ;  /* 0xd480d4800b1e7431 */ /* 0x080fe40000040010 */
[-C--:B------:R-:W-:Y:S02]  /*7e00*/  HFMA2 R11, R45, R16.reuse.H0_H0, -72, -72 ;  /* 0xd480d4802d0b7431 */ /* 0x080fe40000040010 */
[----:B------:R-:W-:Y:S01]  /*7e10*/  FFMA.FTZ R47, R47, R44, R20 ;  /* 0x0000002c2f2f7223 */ /* 0x000fe20000010014 */
[----:B------:R-:W-:Y:S02]  /*7e20*/  HFMA2 R43, R43, R16.H0_H0, -72, -72 ;  /* 0xd480d4802b2b7431 */ /* 0x000fe40000040010 */
[----:B------:R-:W-:Y:S02]  /*7e30*/  HADD2.F32 R20, -RZ, R30.H0_H0 ;  /* 0x2000001eff147230 */ /* 0x000fe40000004100 */
[----:B------:R-:W-:Y:S02]  /*7e40*/  HADD2.F32 R49, -RZ, R11.H0_H0 ;  /* 0x2000000bff317230 */ /* 0x000fe40000004100 */
[----:B------:R-:W-:-:S02]  /*7e50*/  HADD2.F32 R46, -RZ, R21.H1_H1 ;  /* 0x30000015ff2e7230 */ /* 0x000fc40000004100 */
[C---:B------:R-:W-:Y:S01]  /*7e60*/  FFMA.FTZ R20, R44.reuse, R20, R39 ;  /* 0x000000142c147223 */ /* 0x040fe20000010027 */
[----:B------:R-:W-:Y:S02]  /*7e70*/  HADD2.F32 R45, -RZ, R43.H0_H0 ;  /* 0x2000002bff2d7230 */ /* 0x000fe40000004100 */
[C---:B------:R-:W-:Y:S01]  /*7e80*/  FFMA.FTZ R21, R44.reuse, R49, R42 ;  /* 0x000000312c157223 */ /* 0x040fe2000001002a */
[----:B------:R-:W-:Y:S02]  /*7e90*/  HADD2.F32 R10, -RZ, R10.H1_H1 ;  /* 0x3000000aff0a7230 */ /* 0x000fe40000004100 */
[----:B------:R-:W-:Y:S02]  /*7ea0*/  HADD2.F32 R39, -RZ, R30.H1_H1 ;  /* 0x3000001eff277230 */ /* 0x000fe40000004100 */
[----:B------:R-:W-:Y:S02]  /*7eb0*/  HADD2.F32 R42, -RZ, R11.H1_H1 ;  /* 0x3000000bff2a7230 */ /* 0x000fe40000004100 */
[----:B------:R-:W-:Y:S01]  /*7ec0*/  FFMA.FTZ R45, R44, R45, R31 ;  /* 0x0000002d2c2d7223 */ /* 0x000fe2000001001f */
[----:B------:R-:W-:Y:S01]  /*7ed0*/  FFMA.FTZ R31, R10, R46, R47 ;  /* 0x0000002e0a1f7223 */ /* 0x000fe2000001002f */
[----:B------:R-:W-:Y:S01]  /*7ee0*/  FFMA.FTZ R20, R46, R39, R20 ;  /* 0x000000272e147223 */ /* 0x000fe20000010014 */
[----:B----4-:R-:W-:Y:S01]  /*7ef0*/  LOP3.LUT R10, R12, 0xf000f, RZ, 0xc0, !PT ;  /* 0x000f000f0c0a7812 */ /* 0x010fe200078ec0ff */
[----:B------:R-:W-:Y:S01]  /*7f00*/  FFMA.FTZ R21, R46, R42, R21 ;  /* 0x0000002a2e157223 */ /* 0x000fe20000010015 */
[----:B------:R-:W-:-:S02]  /*7f10*/  LOP3.LUT R11, R13, 0xf000f, RZ, 0xc0, !PT ;  /* 0x000f000f0d0b7812 */ /* 0x000fc400078ec0ff */
[----:B------:R-:W-:Y:S02]  /*7f20*/  LOP3.LUT R39, R14, 0xf000f, RZ, 0xc0, !PT ;  /* 0x000f000f0e277812 */ /* 0x000fe400078ec0ff */
[----:B------:R-:W-:Y:S01]  /*7f30*/  LOP3.LUT R42, R15, 0xf000f, RZ, 0xc0, !PT ;  /* 0x000f000f0f2a7812 */ /* 0x000fe200078ec0ff */
[----:B------:R-:W-:Y:S01]  /*7f40*/  HADD2.F32 R43, -RZ, R43.H1_H1 ;  /* 0x3000002bff2b7230 */ /* 0x000fe20000004100 */
[----:B------:R-:W-:Y:S02]  /*7f50*/  LOP3.LUT R10, R10, 0x64006400, RZ, 0xfc, !PT ;  /* 0x640064000a0a7812 */ /* 0x000fe400078efcff */
[----:B------:R-:W-:Y:S02]  /*7f60*/  LOP3.LUT R11, R11, 0x64006400, RZ, 0xfc, !PT ;  /* 0x640064000b0b7812 */ /* 0x000fe400078efcff */
[----:B------:R-:W-:Y:S02]  /*7f70*/  LOP3.LUT R39, R39, 0x64006400, RZ, 0xfc, !PT ;  /* 0x6400640027277812 */ /* 0x000fe400078efcff */
[----:B------:R-:W-:Y:S01]  /*7f80*/  LOP3.LUT R42, R42, 0x64006400, RZ, 0xfc, !PT ;  /* 0x640064002a2a7812 */ /* 0x000fe200078efcff */
[----:B------:R-:W-:Y:S01]  /*7f90*/  FFMA.FTZ R30, R46, R43, R45 ;  /* 0x0000002b2e1e7223 */ /* 0x000fe2000001002d */
[----:B------:R-:W-:-:S02]  /*7fa0*/  HADD2 R43, R10, -1032, -1032 ;  /* 0xe408e4080a2b7430 */ /* 0x000fc40000000000 */
[----:B------:R-:W-:Y:S02]  /*7fb0*/  HADD2 R44, R11, -1032, -1032 ;  /* 0xe408e4080b2c7430 */ /* 0x000fe40000000000 */
[----:B------:R-:W-:Y:S02]  /*7fc0*/  HADD2 R39, R39, -1032, -1032 ;  /* 0xe408e40827277430 */ /* 0x000fe40000000000 */
[----:B------:R-:W-:Y:S02]  /*7fd0*/  HADD2 R42, R42, -1032, -1032 ;  /* 0xe408e4082a2a7430 */ /* 0x000fe40000000000 */
[----:B0-----:R-:W-:Y:S02]  /*7fe0*/  HADD2.F32 R10, -RZ, R8.H0_H0 ;  /* 0x20000008ff0a7230 */ /* 0x001fe40000004100 */
[----:B------:R-:W-:Y:S02]  /*7ff0*/  HADD2.F32 R53, -RZ, R43.H0_H0 ;  /* 0x2000002bff357230 */ /* 0x000fe40000004100 */
[----:B------:R-:W-:-:S02]  /*8000*/  HADD2.F32 R49, -RZ, R44.H0_H0 ;  /* 0x2000002cff317230 */ /* 0x000fc40000004100 */
[----:B------:R-:W-:Y:S02]  /*8010*/  HADD2.F32 R47, -RZ, R39.H0_H0 ;  /* 0x20000027ff2f7230 */ /* 0x000fe40000004100 */
[----:B------:R-:W-:Y:S02]  /*8020*/  HADD2.F32 R11, -RZ, R42.H0_H0 ;  /* 0x2000002aff0b7230 */ /* 0x000fe40000004100 */
[----:B------:R-:W-:Y:S01]  /*8030*/  FFMA.FTZ R53, R53, R10, RZ ;  /* 0x0000000a35357223 */ /* 0x000fe200000100ff */
[C---:B------:R-:W-:Y:S01]  /*8040*/  FFMA.FTZ R49, R10.reuse, R49, RZ ;  /* 0x000000310a317223 */ /* 0x040fe200000100ff */
[C---:B------:R-:W-:Y:S01]  /*8050*/  FFMA.FTZ R47, R10.reuse, R47, RZ ;  /* 0x0000002f0a2f7223 */ /* 0x040fe200000100ff */
[----:B------:R-:W-:Y:S02]  /*8060*/  HADD2.F32 R8, -RZ, R8.H1_H1 ;  /* 0x30000008ff087230 */ /* 0x000fe40000004100 */
[----:B------:R-:W-:Y:S01]  /*8070*/  FFMA.FTZ R11, R10, R11, RZ ;  /* 0x0000000b0a0b7223 */ /* 0x000fe200000100ff */
[----:B------:R-:W-:-:S02]  /*8080*/  HADD2.F32 R10, -RZ, R43.H1_H1 ;  /* 0x3000002bff0a7230 */ /* 0x000fc40000004100 */
[----:B------:R-:W-:Y:S02]  /*8090*/  HADD2.F32 R44, -RZ, R44.H1_H1 ;  /* 0x3000002cff2c7230 */ /* 0x000fe40000004100 */
[----:B------:R-:W-:Y:S02]  /*80a0*/  HADD2.F32 R42, -RZ, R42.H1_H1 ;  /* 0x3000002aff2a7230 */ /* 0x000fe40000004100 */
[----:B------:R-:W-:Y:S01]  /*80b0*/  FFMA.FTZ R53, R10, R8, R53 ;  /* 0x000000080a357223 */ /* 0x000fe20000010035 */
[----:B------:R-:W-:Y:S02]  /*80c0*/  HADD2.F32 R10, -RZ, R39.H1_H1 ;  /* 0x30000027ff0a7230 */ /* 0x000fe40000004100 */
[C---:B------:R-:W-:Y:S01]  /*80d0*/  FFMA.FTZ R49, R8.reuse, R44, R49 ;  /* 0x0000002c08317223 */ /* 0x040fe20000010031 */
[C---:B------:R-:W-:Y:S02]  /*80e0*/  FFMA.FTZ R45, R8.reuse, R42, R11 ;  /* 0x0000002a082d7223 */ /* 0x040fe4000001000b */
[----:B------:R-:W-:Y:S01]  /*80f0*/  FFMA.FTZ R47, R8, R10, R47 ;  /* 0x0000000a082f7223 */ /* 0x000fe2000001002f */
[----:B------:R-:W-:-:S04]  /*8100*/  LOP3.LUT R8, R12, 0xf000f0, RZ, 0xc0, !PT ;  /* 0x00f000f00c087812 */ /* 0x000fc800078ec0ff */
[----:B------:R-:W-:Y:S02]  /*8110*/  LOP3.LUT R39, R8, 0x64006400, RZ, 0xfc, !PT ;  /* 0x6400640008277812 */ /* 0x000fe400078efcff */
[----:B------:R-:W-:-:S03]  /*8120*/  LOP3.LUT R11, R15, 0xf000f0, RZ, 0xc0, !PT ;  /* 0x00f000f00f0b7812 */ /* 0x000fc600078ec0ff */
[----:B------:R-:W-:Y:S02]  /*8130*/  HFMA2 R39, R39, R16.H0_H0, -72, -72 ;  /* 0xd480d48027277431 */ /* 0x000fe40000040010 */
[----:B------:R-:W-:Y:S01]  /*8140*/  HADD2.F32 R46, -RZ, R9.H0_H0 ;  /* 0x20000009ff2e7230 */ /* 0x000fe20000004100 */
[----:B------:R-:W-:Y:S02]  /*8150*/  LOP3.LUT R11, R11, 0x64006400, RZ, 0xfc, !PT ;  /* 0x640064000b0b7812 */ /* 0x000fe400078efcff */
[----:B------:R-:W-:-:S05]  /*8160*/  HADD2.F32 R42, -RZ, R39.H0_H0 ;  /* 0x20000027ff2a7230 */ /* 0x000fca0000004100 */
[----:B------:R-:W-:Y:S01]  /*8170*/  FFMA.FTZ R53, R42, R46, R53 ;  /* 0x0000002e2a357223 */ /* 0x000fe20000010035 */
[----:B------:R-:W-:-:S05]  /*8180*/  HFMA2 R42, R11, R16.H0_H0, -72, -72 ;  /* 0xd480d4800b2a7431 */ /* 0x000fca0000040010 */
[----:B------:R-:W-:-:S05]  /*8190*/  HADD2.F32 R44, -RZ, R42.H0_H0 ;  /* 0x2000002aff2c7230 */ /* 0x000fca0000004100 */
[----:B------:R-:W-:Y:S01]  /*81a0*/  FFMA.FTZ R45, R46, R44, R45 ;  /* 0x0000002c2e2d7223 */ /* 0x000fe2000001002d */
[----:B------:R-:W-:Y:S02]  /*81b0*/  HADD2.F32 R44, -RZ, R9.H1_H1 ;  /* 0x30000009ff2c7230 */ /* 0x000fe40000004100 */
[----:B------:R-:W4:Y:S01]  /*81c0*/  @!P0 LDG.E.U16.CONSTANT R9, desc[UR6][R24.64] ;  /* 0x0000000618098981 */ /* 0x000f22000c1e9500 */
[----:B------:R-:W-:Y:S02]  /*81d0*/  LOP3.LUT R10, R13, 0xf000f0, RZ, 0xc0, !PT ;  /* 0x00f000f00d0a7812 */ /* 0x000fe400078ec0ff */
[----:B------:R-:W-:Y:S02]  /*81e0*/  LOP3.LUT R8, R14, 0xf000f0, RZ, 0xc0, !PT ;  /* 0x00f000f00e087812 */ /* 0x000fe400078ec0ff */
[----:B------:R-:W-:Y:S02]  /*81f0*/  LOP3.LUT R43, R10, 0x64006400, RZ, 0xfc, !PT ;  /* 0x640064000a2b7812 */ /* 0x000fe400078efcff */
[----:B------:R-:W-:-:S03]  /*8200*/  LOP3.LUT R8, R8, 0x64006400, RZ, 0xfc, !PT ;  /* 0x6400640008087812 */ /* 0x000fc600078efcff */
[-C--:B------:R-:W-:Y:S02]  /*8210*/  HFMA2 R43, R43, R16.reuse.H0_H0, -72, -72 ;  /* 0xd480d4802b2b7431 */ /* 0x080fe40000040010 */
[----:B------:R-:W-:-:S03]  /*8220*/  HFMA2 R8, R8, R16.H0_H0, -72, -72 ;  /* 0xd480d48008087431 */ /* 0x000fc60000040010 */
[----:B------:R-:W-:-:S05]  /*8230*/  HADD2.F32 R10, -RZ, R43.H0_H0 ;  /* 0x2000002bff0a7230 */ /* 0x000fca0000004100 */
[----:B------:R-:W-:Y:S01]  /*8240*/  FFMA.FTZ R49, R46, R10, R49 ;  /* 0x0000000a2e317223 */ /* 0x000fe20000010031 */
[----:B------:R-:W-:-:S05]  /*8250*/  HADD2.F32 R10, -RZ, R8.H0_H0 ;  /* 0x20000008ff0a7230 */ /* 0x000fca0000004100 */
[----:B------:R-:W-:Y:S02]  /*8260*/  FFMA.FTZ R47, R46, R10, R47 ;  /* 0x0000000a2e2f7223 */ /* 0x000fe4000001002f */
[----:B------:R-:W0:Y:S01]  /*8270*/  LDS.64 R10, [UR4+0x28] ;  /* 0x00002804ff0a7984 */ /* 0x000e220008000a00 */
[----:B------:R-:W-:Y:S01]  /*8280*/  HADD2.F32 R8, -RZ, R8.H1_H1 ;  /* 0x30000008ff087230 */ /* 0x000fe20000004100 */
[----:B------:R-:W-:Y:S01]  /*8290*/  SHF.R.U32.HI R12, RZ, 0x8, R12 ;  /* 0x00000008ff0c7819 */ /* 0x000fe2000001160c */
[----:B------:R-:W-:-:S03]  /*82a0*/  HADD2.F32 R43, -RZ, R43.H1_H1 ;  /* 0x3000002bff2b7230 */ /* 0x000fc60000004100 */
[----:B------:R-:W-:Y:S01]  /*82b0*/  FFMA.FTZ R47, R44, R8, R47 ;  /* 0x000000082c2f7223 */ /* 0x000fe2000001002f */
[----:B------:R-:W-:Y:S01]  /*82c0*/  LOP3.LUT R8, R12, 0xf000f, RZ, 0xc0, !PT ;  /* 0x000f000f0c087812 */ /* 0x000fe200078ec0ff */
[----:B------:R-:W-:Y:S01]  /*82d0*/  FFMA.FTZ R49, R44, R43, R49 ;  /* 0x0000002b2c317223 */ /* 0x000fe20000010031 */
[----:B------:R-:W-:Y:S02]  /*82e0*/  SHF.R.U32.HI R43, RZ, 0x8, R14 ;  /* 0x00000008ff2b7819 */ /* 0x000fe4000001160e */
[----:B------:R-:W-:Y:S02]  /*82f0*/  LOP3.LUT R8, R8, 0x64006400, RZ, 0xfc, !PT ;  /* 0x6400640008087812 */ /* 0x000fe400078efcff */
[----:B------:R-:W-:Y:S01]  /*8300*/  LOP3.LUT R14, R43, 0xf000f, RZ, 0xc0, !PT ;  /* 0x000f000f2b0e7812 */ /* 0x000fe200078ec0ff */
[----:B------:R-:W-:Y:S02]  /*8310*/  HADD2.F32 R42, -RZ, R42.H1_H1 ;  /* 0x3000002aff2a7230 */ /* 0x000fe40000004100 */
[----:B------:R-:W-:-:S02]  /*8320*/  HADD2 R8, R8, -1032, -1032 ;  /* 0xe408e40808087430 */ /* 0x000fc40000000000 */
[----:B------:R-:W-:Y:S01]  /*8330*/  HADD2.F32 R46, -RZ, R39.H1_H1 ;  /* 0x30000027ff2e7230 */ /* 0x000fe20000004100 */
[----:B------:R-:W-:Y:S01]  /*8340*/  LOP3.LUT R14, R14, 0x64006400, RZ, 0xfc, !PT ;  /* 0x640064000e0e7812 */ /* 0x000fe200078efcff */
[----:B------:R-:W-:Y:S01]  /*8350*/  FFMA.FTZ R45, R44, R42, R45 ;  /* 0x0000002a2c2d7223 */ /* 0x000fe2000001002d */
[----:B------:R-:W-:Y:S02]  /*8360*/  HADD2.F32 R42, -RZ, R8.H0_H0 ;  /* 0x20000008ff2a7230 */ /* 0x000fe40000004100 */
[----:B------:R-:W-:Y:S01]  /*8370*/  FFMA.FTZ R39, R46, R44, R53 ;  /* 0x0000002c2e277223 */ /* 0x000fe20000010035 */
[----:B------:R-:W-:Y:S01]  /*8380*/  HADD2 R14, R14, -1032, -1032 ;  /* 0xe408e4080e0e7430 */ /* 0x000fe20000000000 */
[----:B------:R-:W-:Y:S02]  /*8390*/  SHF.R.U32.HI R13, RZ, 0x8, R13 ;  /* 0x00000008ff0d7819 */ /* 0x000fe4000001160d */
[----:B------:R-:W-:Y:S02]  /*83a0*/  SHF.R.U32.HI R15, RZ, 0x8, R15 ;  /* 0x00000008ff0f7819 */ /* 0x000fe4000001160f */
[----:B------:R-:W-:-:S02]  /*83b0*/  HADD2.F32 R46, -RZ, R14.H0_H0 ;  /* 0x2000000eff2e7230 */ /* 0x000fc40000004100 */
[----:B0-----:R-:W-:-:S05]  /*83c0*/  HADD2.F32 R48, -RZ, R10.H0_H0 ;  /* 0x2000000aff307230 */ /* 0x001fca0000004100 */
[----:B------:R-:W-:Y:S01]  /*83d0*/  FFMA.FTZ R39, R42, R48, R39 ;  /* 0x000000302a277223 */ /* 0x000fe20000010027 */
[----:B------:R-:W-:Y:S01]  /*83e0*/  LOP3.LUT R42, R13, 0xf000f, RZ, 0xc0, !PT ;  /* 0x000f000f0d2a7812 */ /* 0x000fe200078ec0ff */
[----:B------:R-:W-:Y:S01]  /*83f0*/  FFMA.FTZ R46, R48, R46, R47 ;  /* 0x0000002e302e7223 */ /* 0x000fe2000001002f */
[----:B------:R-:W-:Y:S02]  /*8400*/  LOP3.LUT R47, R15, 0xf000f, RZ, 0xc0, !PT ;  /* 0x000f000f0f2f7812 */ /* 0x000fe400078ec0ff */
[----:B------:R-:W-:Y:S02]  /*8410*/  LOP3.LUT R42, R42, 0x64006400, RZ, 0xfc, !PT ;  /* 0x640064002a2a7812 */ /* 0x000fe400078efcff */
[----:B------:R-:W-:-:S03]  /*8420*/  LOP3.LUT R47, R47, 0x64006400, RZ, 0xfc, !PT ;  /* 0x640064002f2f7812 */ /* 0x000fc600078efcff */
[----:B------:R-:W-:Y:S02]  /*8430*/  HADD2 R44, R42, -1032, -1032 ;  /* 0xe408e4082a2c7430 */ /* 0x000fe40000000000 */
[----:B------:R-:W-:-:S03]  /*8440*/  HADD2 R47, R47, -1032, -1032 ;  /* 0xe408e4082f2f7430 */ /* 0x000fc60000000000 */
[----:B------:R-:W-:Y:S01]  /*8450*/  HADD2.F32 R42, -RZ, R44.H0_H0 ;  /* 0x2000002cff2a7230 */ /* 0x000fe20000004100 */
[----:B--2---:R-:W-:Y:S02]  /*8460*/  @!P0 PRMT R0, R22, 0x7610, R0 ;  /* 0x0000761016008816 */ /* 0x004fe40000000000 */
[----:B------:R-:W-:Y:S02]  /*8470*/  @!P0 PRMT R34, R23, 0x7610, R34 ;  /* 0x0000761017228816 */ /* 0x000fe40000000022 */
[----:B------:R-:W-:Y:S01]  /*8480*/  FFMA.FTZ R42, R48, R42, R49 ;  /* 0x0000002a302a7223 */ /* 0x000fe20000010031 */
[----:B------:R-:W-:Y:S01]  /*8490*/  HADD2.F32 R49, -RZ, R47.H0_H0 ;  /* 0x2000002fff317230 */ /* 0x000fe20000004100 */
[----:B------:R-:W-:Y:S02]  /*84a0*/  @!P0 PRMT R0, R0, 0x7610, R22 ;  /* 0x0000761000008816 */ /* 0x000fe40000000016 */
[----:B------:R-:W-:Y:S02]  /*84b0*/  @!P0 PRMT R34, R34, 0x7610, R23 ;  /* 0x0000761022228816 */ /* 0x000fe40000000017 */
[----:B------:R-:W-:Y:S01]  /*84c0*/  FFMA.FTZ R45, R48, R49, R45 ;  /* 0x00000031302d7223 */ /* 0x000fe2000001002d */
[----:B------:R-:W-:-:S02]  /*84d0*/  HADD2.F32 R49, -RZ, R0.H0_H0 ;  /* 0x20000000ff317230 */ /* 0x000fc40000004100 */
[----:B------:R-:W-:Y:S02]  /*84e0*/  HADD2.F32 R23, -RZ, R0.H1_H1 ;  /* 0x30000000ff177230 */ /* 0x000fe40000004100 */
[--C-:B------:R-:W-:Y:S02]  /*84f0*/  HADD2.F32 R22, -RZ, R34.reuse.H0_H0 ;  /* 0x20000022ff167230 */ /* 0x100fe40000004100 */
[----:B------:R-:W-:Y:S01]  /*8500*/  FMUL.FTZ R26, R26, R49 ;  /* 0x000000311a1a7220 */ /* 0x000fe20000410000 */
[----:B------:R-:W-:Y:S02]  /*8510*/  HADD2.F32 R48, -RZ, R34.H1_H1 ;  /* 0x30000022ff307230 */ /* 0x000fe40000004100 */
[----:B------:R-:W-:Y:S01]  /*8520*/  FMUL.FTZ R52, R28, R23 ;  /* 0x000000171c347220 */ /* 0x000fe20000410000 */
[----:B------:R-:W-:Y:S01]  /*8530*/  FMUL.FTZ R28, R27, R22 ;  /* 0x000000161b1c7220 */ /* 0x000fe20000410000 */
[----:B------:R-:W-:Y:S01]  /*8540*/  F2FP.F16.F32.PACK_AB R26, RZ, R26 ;  /* 0x0000001aff1a723e */ /* 0x000fe200000000ff */
[----:B------:R-:W-:-:S02]  /*8550*/  FMUL.FTZ R29, R29, R48 ;  /* 0x000000301d1d7220 */ /* 0x000fc40000410000 */
[----:B------:R-:W-:Y:S01]  /*8560*/  F2FP.F16.F32.PACK_AB R27, RZ, R52 ;  /* 0x00000034ff1b723e */ /* 0x000fe200000000ff */
[----:B------:R-:W-:Y:S01]  /*8570*/  HADD2.F32 R8, -RZ, R8.H1_H1 ;  /* 0x30000008ff087230 */ /* 0x000fe20000004100 */
[----:B------:R-:W-:Y:S02]  /*8580*/  F2FP.F16.F32.PACK_AB R28, RZ, R28 ;  /* 0x0000001cff1c723e */ /* 0x000fe400000000ff */
[----:B------:R-:W-:Y:S01]  /*8590*/  PRMT R26, R26, 0x5410, R27 ;  /* 0x000054101a1a7816 */ /* 0x000fe2000000001b */
[----:B------:R-:W-:Y:S01]  /*85a0*/  HADD2.F32 R27, -RZ, R10.H1_H1 ;  /* 0x3000000aff1b7230 */ /* 0x000fe20000004100 */
[----:B------:R-:W-:Y:S02]  /*85b0*/  F2FP.F16.F32.PACK_AB R29, RZ, R29 ;  /* 0x0000001dff1d723e */ /* 0x000fe400000000ff */
[----:B------:R-:W-:Y:S01]  /*85c0*/  LOP3.LUT R10, R13, 0xf000f0, RZ, 0xc0, !PT ;  /* 0x00f000f00d0a7812 */ /* 0x000fe200078ec0ff */
[----:B------:R-:W-:Y:S01]  /*85d0*/  HADD2.F32 R44, -RZ, R44.H1_H1 ;  /* 0x3000002cff2c7230 */ /* 0x000fe20000004100 */
[----:B------:R-:W-:Y:S01]  /*85e0*/  PRMT R28, R28, 0x5410, R29 ;  /* 0x000054101c1c7816 */ /* 0x000fe2000000001d */
[----:B------:R-:W-:Y:S01]  /*85f0*/  FFMA.FTZ R39, R8, R27, R39 ;  /* 0x0000001b08277223 */ /* 0x000fe20000010027 */
[----:B------:R-:W-:Y:S01]  /*8600*/  HADD2.F32 R14, -RZ, R14.H1_H1 ;  /* 0x3000000eff0e7230 */ /* 0x000fe20000004100 */
[----:B------:R-:W-:Y:S01]  /*8610*/  LOP3.LUT R12, R12, 0xf000f0, RZ, 0xc0, !PT ;  /* 0x00f000f00c0c7812 */ /* 0x000fe200078ec0ff */
[----:B------:R-:W-:Y:S01]  /*8620*/  HADD2.F32 R8, -RZ, R47.H1_H1 ;  /* 0x3000002fff087230 */ /* 0x000fe20000004100 */
[----:B------:R-:W-:-:S02]  /*8630*/  LOP3.LUT R29, R10, 0x64006400, RZ, 0xfc, !PT ;  /* 0x640064000a1d7812 */ /* 0x000fc400078efcff */
[----:B------:R-:W-:Y:S02]  /*8640*/  LOP3.LUT R43, R43, 0xf000f0, RZ, 0xc0, !PT ;  /* 0x00f000f02b2b7812 */ /* 0x000fe400078ec0ff */
[----:B------:R-:W-:Y:S01]  /*8650*/  LOP3.LUT R15, R15, 0xf000f0, RZ, 0xc0, !PT ;  /* 0x00f000f00f0f7812 */ /* 0x000fe200078ec0ff */
[C---:B------:R-:W-:Y:S01]  /*8660*/  FFMA.FTZ R42, R27.reuse, R44, R42 ;  /* 0x0000002c1b2a7223 */ /* 0x040fe2000001002a */
[----:B------:R-:W-:Y:S01]  /*8670*/  LOP3.LUT R13, R12, 0x64006400, RZ, 0xfc, !PT ;  /* 0x640064000c0d7812 */ /* 0x000fe200078efcff */
[----:B------:R-:W-:Y:S01]  /*8680*/  FFMA.FTZ R46, R27, R14, R46 ;  /* 0x0000000e1b2e7223 */ /* 0x000fe2000001002e */
[----:B------:R-:W-:Y:S01]  /*8690*/  LOP3.LUT R43, R43, 0x64006400, RZ, 0xfc, !PT ;  /* 0x640064002b2b7812 */ /* 0x000fe200078efcff */
[----:B------:R-:W-:Y:S01]  /*86a0*/  FFMA.FTZ R8, R27, R8, R45 ;  /* 0x000000081b087223 */ /* 0x000fe2000001002d */
[-C--:B------:R-:W-:Y:S01]  /*86b0*/  HFMA2 R12, R29, R16.reuse.H0_H0, -72, -72 ;  /* 0xd480d4801d0c7431 */ /* 0x080fe20000040010 */
[----:B------:R-:W-:Y:S01]  /*86c0*/  LOP3.LUT R27, R15, 0x64006400, RZ, 0xfc, !PT ;  /* 0x640064000f1b7812 */ /* 0x000fe200078efcff */
[----:B------:R-:W-:-:S02]  /*86d0*/  HFMA2 R10, R13, R16.H0_H0, -72, -72 ;  /* 0xd480d4800d0a7431 */ /* 0x000fc40000040010 */
[----:B------:R-:W-:Y:S02]  /*86e0*/  HADD2.F32 R15, -RZ, R11.H0_H0 ;  /* 0x2000000bff0f7230 */ /* 0x000fe40000004100 */
[-C--:B------:R-:W-:Y:S02]  /*86f0*/  HFMA2 R13, R43, R16.reuse.H0_H0, -72, -72 ;  /* 0xd480d4802b0d7431 */ /* 0x080fe40000040010 */
[----:B------:R-:W-:Y:S02]  /*8700*/  HADD2.F32 R29, -RZ, R12.H0_H0 ;  /* 0x2000000cff1d7230 */ /* 0x000fe40000004100 */
[----:B------:R-:W-:Y:S02]  /*8710*/  HFMA2 R14, R27, R16.H0_H0, -72, -72 ;  /* 0xd480d4801b0e7431 */ /* 0x000fe40000040010 */
[----:B------:R-:W-:Y:S02]  /*8720*/  HFMA2 R26, R26, 1, 1, R33 ;  /* 0x3c003c001a1a7831 */ /* 0x000fe40000000021 */
[----:B------:R-:W-:-:S02]  /*8730*/  HADD2 R28, R28, R32 ;  /* 0x000000201c1c7230 */ /* 0x000fc40000000000 */
[----:B------:R-:W-:Y:S02]  /*8740*/  HADD2.F32 R32, -RZ, R10.H0_H0 ;  /* 0x2000000aff207230 */ /* 0x000fe40000004100 */
[C---:B------:R-:W-:Y:S01]  /*8750*/  FFMA.FTZ R42, R15.reuse, R29, R42 ;  /* 0x0000001d0f2a7223 */ /* 0x040fe2000001002a */
[----:B------:R-:W-:Y:S02]  /*8760*/  HADD2.F32 R33, -RZ, R13.H0_H0 ;  /* 0x2000000dff217230 */ /* 0x000fe40000004100 */
        /* <DEDUP_REMOVED lines=8> */
[----:B------:R-:W-:Y:S02]  /*87f0*/  HADD2.F32 R14, -RZ, R14.H1_H1 ;  /* 0x3000000eff0e7230 */ /* 0x000fe40000004100 */
[----:B------:R-:W-:Y:S01]  /*8800*/  FFMA.FTZ R8, R27, R11, R32 ;  /* 0x0000000b1b087223 */ /* 0x000fe20000010020 */
[C---:B------:R-:W-:Y:S01]  /*8810*/  FFMA.FTZ R12, R11.reuse, R12, R42 ;  /* 0x0000000c0b0c7223 */ /* 0x040fe2000001002a */
[C---:B------:R-:W-:Y:S01]  /*8820*/  FFMA.FTZ R13, R11.reuse, R13, R46 ;  /* 0x0000000d0b0d7223 */ /* 0x040fe2000001002e */
[----:B------:R-:W-:-:S02]  /*8830*/  FFMA.FTZ R15, R11, R14, R15 ;  /* 0x0000000e0b0f7223 */ /* 0x000fc4000001000f */
[----:B------:R-:W0:Y:S01]  /*8840*/  LDS.64 R10, [UR4+0x30] ;  /* 0x00003004ff0a7984 */ /* 0x000e220008000a00 */
[----:B------:R-:W-:Y:S01]  /*8850*/  FMUL.FTZ R20, R20, R22 ;  /* 0x0000001614147220 */ /* 0x000fe20000410000 */
[----:B------:R-:W-:Y:S01]  /*8860*/  FMUL.FTZ R14, R21, R48 ;  /* 0x00000030150e7220 */ /* 0x000fe20000410000 */
[----:B------:R-:W-:Y:S01]  /*8870*/  FMUL.FTZ R13, R13, R22 ;  /* 0x000000160d0d7220 */ /* 0x000fe20000410000 */
[----:B------:R-:W-:Y:S01]  /*8880*/  FMUL.FTZ R15, R15, R48 ;  /* 0x000000300f0f7220 */ /* 0x000fe20000410000 */
[----:B------:R-:W-:Y:S01]  /*8890*/  FMUL.FTZ R31, R31, R49 ;  /* 0x000000311f1f7220 */ /* 0x000fe20000410000 */
[----:B------:R-:W-:Y:S01]  /*88a0*/  F2FP.F16.F32.PACK_AB R20, RZ, R20 ;  /* 0x00000014ff14723e */ /* 0x000fe200000000ff */
[----:B------:R-:W-:Y:S01]  /*88b0*/  FMUL.FTZ R30, R30, R23 ;  /* 0x000000171e1e7220 */ /* 0x000fe20000410000 */
[----:B------:R-:W-:Y:S02]  /*88c0*/  F2FP.F16.F32.PACK_AB R14, RZ, R14 ;  /* 0x0000000eff0e723e */ /* 0x000fe400000000ff */
[----:B------:R-:W-:-:S02]  /*88d0*/  F2FP.F16.F32.PACK_AB R13, RZ, R13 ;  /* 0x0000000dff0d723e */ /* 0x000fc400000000ff */
[----:B------:R-:W-:Y:S02]  /*88e0*/  F2FP.F16.F32.PACK_AB R15, RZ, R15 ;  /* 0x0000000fff0f723e */ /* 0x000fe400000000ff */
[----:B------:R-:W-:Y:S02]  /*88f0*/  PRMT R20, R20, 0x5410, R14 ;  /* 0x0000541014147816 */ /* 0x000fe4000000000e */
[----:B------:R-:W-:Y:S02]  /*8900*/  F2FP.F16.F32.PACK_AB R31, RZ, R31 ;  /* 0x0000001fff1f723e */ /* 0x000fe400000000ff */
[----:B------:R-:W-:Y:S01]  /*8910*/  F2FP.F16.F32.PACK_AB R30, RZ, R30 ;  /* 0x0000001eff1e723e */ /* 0x000fe200000000ff */
[----:B------:R-:W-:Y:S01]  /*8920*/  FMUL.FTZ R8, R8, R49 ;  /* 0x0000003108087220 */ /* 0x000fe20000410000 */
[----:B------:R-:W-:Y:S01]  /*8930*/  PRMT R13, R13, 0x5410, R15 ;  /* 0x000054100d0d7816 */ /* 0x000fe2000000000f */
[----:B------:R-:W-:Y:S01]  /*8940*/  FMUL.FTZ R12, R12, R23 ;  /* 0x000000170c0c7220 */ /* 0x000fe20000410000 */
[----:B------:R-:W-:Y:S01]  /*8950*/  HADD2 R28, R20, R28 ;  /* 0x0000001c141c7230 */ /* 0x000fe20000000000 */
[----:B------:R-:W-:-:S02]  /*8960*/  PRMT R31, R31, 0x5410, R30 ;  /* 0x000054101f1f7816 */ /* 0x000fc4000000001e */
[----:B------:R-:W-:Y:S01]  /*8970*/  @!P0 IADD3 R21, PT, PT, R2, 0x1, RZ ;  /* 0x0000000102158810 */ /* 0x000fe20007ffe0ff */
[----:B------:R-:W-:Y:S01]  /*8980*/  HADD2 R32, R13, R28 ;  /* 0x0000001c0d207230 */ /* 0x000fe20000000000 */
[----:B------:R-:W-:Y:S02]  /*8990*/  F2FP.F16.F32.PACK_AB R8, RZ, R8 ;  /* 0x00000008ff08723e */ /* 0x000fe400000000ff */
[----:B------:R-:W-:Y:S01]  /*89a0*/  F2FP.F16.F32.PACK_AB R12, RZ, R12 ;  /* 0x0000000cff0c723e */ /* 0x000fe200000000ff */
[----:B------:R-:W-:Y:S01]  /*89b0*/  @!P0 IMAD.MOV.U32 R2, RZ, RZ, R21 ;  /* 0x000000ffff028224 */ /* 0x000fe200078e0015 */
[----:B---3--:R-:W-:Y:S01]  /*89c0*/  LOP3.LUT R13, R4, 0xf000f, RZ, 0xc0, !PT ;  /* 0x000f000f040d7812 */ /* 0x008fe200078ec0ff */
[----:B------:R-:W-:Y:S01]  /*89d0*/  HFMA2 R26, R31, 1, 1, R26 ;  /* 0x3c003c001f1a7831 */ /* 0x000fe2000000001a */
[C---:B------:R-:W-:Y:S02]  /*89e0*/  LOP3.LUT R30, R5.reuse, 0xf000f, RZ, 0xc0, !PT ;  /* 0x000f000f051e7812 */ /* 0x040fe400078ec0ff */
[----:B------:R-:W-:-:S02]  /*89f0*/  LOP3.LUT R14, R5, 0xf000f0, RZ, 0xc0, !PT ;  /* 0x00f000f0050e7812 */ /* 0x000fc400078ec0ff */
[----:B------:R-:W-:Y:S02]  /*8a00*/  SHF.R.U32.HI R15, RZ, 0x8, R5 ;  /* 0x00000008ff0f7819 */ /* 0x000fe40000011605 */
[C---:B------:R-:W-:Y:S02]  /*8a10*/  LOP3.LUT R5, R6.reuse, 0xf000f, RZ, 0xc0, !PT ;  /* 0x000f000f06057812 */ /* 0x040fe400078ec0ff */
[----:B------:R-:W-:Y:S02]  /*8a20*/  LOP3.LUT R20, R6, 0xf000f0, RZ, 0xc0, !PT ;  /* 0x00f000f006147812 */ /* 0x000fe400078ec0ff */
[----:B------:R-:W-:Y:S02]  /*8a30*/  SHF.R.U32.HI R21, RZ, 0x8, R6 ;  /* 0x00000008ff157819 */ /* 0x000fe40000011606 */
[----:B------:R-:W-:Y:S02]  /*8a40*/  LOP3.LUT R6, R7, 0xf000f, RZ, 0xc0, !PT ;  /* 0x000f000f07067812 */ /* 0x000fe400078ec0ff */
[----:B------:R-:W-:-:S02]  /*8a50*/  PRMT R8, R8, 0x5410, R12 ;  /* 0x0000541008087816 */ /* 0x000fc4000000000c */
[----:B------:R-:W-:Y:S02]  /*8a60*/  LOP3.LUT R13, R13, 0x64006400, RZ, 0xfc, !PT ;  /* 0x640064000d0d7812 */ /* 0x000fe400078efcff */
[----:B------:R-:W-:Y:S02]  /*8a70*/  LOP3.LUT R30, R30, 0x64006400, RZ, 0xfc, !PT ;  /* 0x640064001e1e7812 */ /* 0x000fe400078efcff */
[----:B------:R-:W-:Y:S02]  /*8a80*/  LOP3.LUT R5, R5, 0x64006400, RZ, 0xfc, !PT ;  /* 0x6400640005057812 */ /* 0x000fe400078efcff */
[----:B------:R-:W-:Y:S01]  /*8a90*/  LOP3.LUT R6, R6, 0x64006400, RZ, 0xfc, !PT ;  /* 0x6400640006067812 */ /* 0x000fe200078efcff */
[----:B------:R-:W-:Y:S02]  /*8aa0*/  HADD2 R42, R13, -1032, -1032 ;  /* 0xe408e4080d2a7430 */ /* 0x000fe40000000000 */
[----:B------:R-:W-:Y:S01]  /*8ab0*/  HFMA2 R33, R8, 1, 1, R26 ;  /* 0x3c003c0008217831 */ /* 0x000fe2000000001a */
[----:B------:R-:W-:Y:S01]  /*8ac0*/  LOP3.LUT R8, R4, 0xf000f0, RZ, 0xc0, !PT ;  /* 0x00f000f004087812 */ /* 0x000fe200078ec0ff */
[----:B------:R-:W-:Y:S01]  /*8ad0*/  HADD2 R31, R30, -1032, -1032 ;  /* 0xe408e4081e1f7430 */ /* 0x000fe20000000000 */
[----:B------:R-:W-:Y:S01]  /*8ae0*/  SHF.R.U32.HI R12, RZ, 0x8, R4 ;  /* 0x00000008ff0c7819 */ /* 0x000fe20000011604 */
[----:B0-----:R-:W-:-:S02]  /*8af0*/  HADD2.F32 R4, -RZ, R10.H0_H0 ;  /* 0x2000000aff047230 */ /* 0x001fc40000004100 */
[----:B------:R-:W-:Y:S02]  /*8b00*/  HADD2 R39, R5, -1032, -1032 ;  /* 0xe408e40805277430 */ /* 0x000fe40000000000 */
[----:B------:R-:W-:Y:S02]  /*8b10*/  HADD2.F32 R28, -RZ, R10.H1_H1 ;  /* 0x3000000aff1c7230 */ /* 0x000fe40000004100 */
[----:B------:R-:W-:Y:S02]  /*8b20*/  HADD2 R30, R6, -1032, -1032 ;  /* 0xe408e408061e7430 */ /* 0x000fe40000000000 */
[--C-:B------:R-:W-:Y:S02]  /*8b30*/  HADD2.F32 R29, -RZ, R11.reuse.H0_H0 ;  /* 0x2000000bff1d7230 */ /* 0x100fe40000004100 */
[----:B------:R-:W-:Y:S02]  /*8b40*/  HADD2.F32 R10, -RZ, R11.H1_H1 ;  /* 0x3000000bff0a7230 */ /* 0x000fe40000004100 */
[----:B------:R-:W-:-:S02]  /*8b50*/  HADD2.F32 R11, -RZ, R42.H0_H0 ;  /* 0x2000002aff0b7230 */ /* 0x000fc40000004100 */
[----:B------:R-:W-:Y:S02]  /*8b60*/  HADD2.F32 R45, -RZ, R31.H0_H0 ;  /* 0x2000001fff2d7230 */ /* 0x000fe40000004100 */
[----:B------:R-:W-:Y:S02]  /*8b70*/  HADD2.F32 R13, -RZ, R39.H0_H0 ;  /* 0x20000027ff0d7230 */ /* 0x000fe40000004100 */
[----:B------:R-:W-:Y:S02]  /*8b80*/  HADD2.F32 R5, -RZ, R30.H0_H0 ;  /* 0x2000001eff057230 */ /* 0x000fe40000004100 */
[----:B------:R-:W-:Y:S02]  /*8b90*/  HADD2.F32 R43, -RZ, R42.H1_H1 ;  /* 0x3000002aff2b7230 */ /* 0x000fe40000004100 */
[----:B------:R-:W-:Y:S01]  /*8ba0*/  FFMA.FTZ R42, R11, R4, RZ ;  /* 0x000000040b2a7223 */ /* 0x000fe200000100ff */
[C---:B------:R-:W-:Y:S01]  /*8bb0*/  FFMA.FTZ R11, R4.reuse, R45, RZ ;  /* 0x0000002d040b7223 */ /* 0x040fe200000100ff */
[C---:B------:R-:W-:Y:S01]  /*8bc0*/  FFMA.FTZ R13, R4.reuse, R13, RZ ;  /* 0x0000000d040d7223 */ /* 0x040fe200000100ff */
[----:B------:R-:W-:Y:S01]  /*8bd0*/  FFMA.FTZ R5, R4, R5, RZ ;  /* 0x0000000504057223 */ /* 0x000fe200000100ff */
[----:B------:R-:W-:Y:S01]  /*8be0*/  FFMA.FTZ R4, R43, R28, R42 ;  /* 0x0000001c2b047223 */ /* 0x000fe2000001002a */
[----:B------:R-:W-:Y:S01]  /*8bf0*/  HADD2.F32 R42, -RZ, R31.H1_H1 ;  /* 0x3000001fff2a7230 */ /* 0x000fe20000004100 */
[----:B------:R-:W-:Y:S01]  /*8c00*/  LOP3.LUT R27, R7, 0xf000f0, RZ, 0xc0, !PT ;  /* 0x00f000f0071b7812 */ /* 0x000fe200078ec0ff */
[----:B------:R-:W-:Y:S01]  /*8c10*/  HADD2.F32 R44, -RZ, R39.H1_H1 ;  /* 0x30000027ff2c7230 */ /* 0x000fe20000004100 */
[----:B------:R-:W-:-:S02]  /*8c20*/  SHF.R.U32.HI R26, RZ, 0x8, R7 ;  /* 0x00000008ff1a7819 */ /* 0x000fc40000011607 */
[----:B------:R-:W-:Y:S01]  /*8c30*/  LOP3.LUT R31, R8, 0x64006400, RZ, 0xfc, !PT ;  /* 0x64006400081f7812 */ /* 0x000fe200078efcff */
[----:B------:R-:W0:Y:S01]  /*8c40*/  LDS.64 R6, [UR4+0x38] ;  /* 0x00003804ff067984 */ /* 0x000e220008000a00 */
[----:B------:R-:W-:Y:S02]  /*8c50*/  LOP3.LUT R39, R14, 0x64006400, RZ, 0xfc, !PT ;  /* 0x640064000e277812 */ /* 0x000fe400078efcff */
[----:B------:R-:W-:Y:S01]  /*8c60*/  LOP3.LUT R43, R20, 0x64006400, RZ, 0xfc, !PT ;  /* 0x64006400142b7812 */ /* 0x000fe200078efcff */
[C---:B------:R-:W-:Y:S01]  /*8c70*/  FFMA.FTZ R14, R28.reuse, R44, R13 ;  /* 0x0000002c1c0e7223 */ /* 0x040fe2000001000d */
[----:B------:R-:W-:Y:S01]  /*8c80*/  FFMA.FTZ R8, R28, R42, R11 ;  /* 0x0000002a1c087223 */ /* 0x000fe2000001000b */
[-C--:B------:R-:W-:Y:S02]  /*8c90*/  HFMA2 R13, R31, R16.reuse.H0_H0, -72, -72 ;  /* 0xd480d4801f0d7431 */ /* 0x080fe40000040010 */
[-C--:B------:R-:W-:Y:S01]  /*8ca0*/  HFMA2 R11, R39, R16.reuse.H0_H0, -72, -72 ;  /* 0xd480d480270b7431 */ /* 0x080fe20000040010 */
[----:B------:R-:W-:Y:S01]  /*8cb0*/  LOP3.LUT R27, R27, 0x64006400, RZ, 0xfc, !PT ;  /* 0x640064001b1b7812 */ /* 0x000fe200078efcff */
[----:B------:R-:W-:-:S02]  /*8cc0*/  HFMA2 R20, R43, R16.H0_H0, -72, -72 ;  /* 0xd480d4802b147431 */ /* 0x000fc40000040010 */
[----:B------:R-:W-:Y:S02]  /*8cd0*/  HADD2.F32 R42, -RZ, R30.H1_H1 ;  /* 0x3000001eff2a7230 */ /* 0x000fe40000004100 */
[----:B------:R-:W-:Y:S02]  /*8ce0*/  HADD2.F32 R31, -RZ, R13.H0_H0 ;  /* 0x2000000dff1f7230 */ /* 0x000fe40000004100 */
[----:B------:R-:W-:Y:S02]  /*8cf0*/  HADD2.F32 R30, -RZ, R11.H0_H0 ;  /* 0x2000000bff1e7230 */ /* 0x000fe40000004100 */
[----:B------:R-:W-:Y:S02]  /*8d00*/  HFMA2 R27, R27, R16.H0_H0, -72, -72 ;  /* 0xd480d4801b1b7431 */ /* 0x000fe40000040010 */
[----:B------:R-:W-:Y:S02]  /*8d10*/  HADD2.F32 R39, -RZ, R20.H0_H0 ;  /* 0x20000014ff277230 */ /* 0x000fe40000004100 */
[----:B------:R-:W-:Y:S01]  /*8d20*/  FFMA.FTZ R28, R28, R42, R5 ;  /* 0x0000002a1c1c7223 */ /* 0x000fe20000010005 */
[----:B------:R-:W-:Y:S01]  /*8d30*/  FFMA.FTZ R5, R31, R29, R4 ;  /* 0x0000001d1f057223 */ /* 0x000fe20000010004 */
[C---:B------:R-:W-:Y:S01]  /*8d40*/  FFMA.FTZ R31, R29.reuse, R30, R8 ;  /* 0x0000001e1d1f7223 */ /* 0x040fe20000010008 */
[----:B------:R-:W-:Y:S01]  /*8d50*/  FFMA.FTZ R8, R29, R39, R14 ;  /* 0x000000271d087223 */ /* 0x000fe2000001000e */
[----:B------:R-:W-:-:S02]  /*8d60*/  HADD2.F32 R14, -RZ, R27.H0_H0 ;  /* 0x2000001bff0e7230 */ /* 0x000fc40000004100 */
[----:B------:R-:W-:Y:S02]  /*8d70*/  HADD2.F32 R4, -RZ, R13.H1_H1 ;  /* 0x3000000dff047230 */ /* 0x000fe40000004100 */
[----:B------:R-:W-:Y:S02]  /*8d80*/  HADD2.F32 R11, -RZ, R11.H1_H1 ;  /* 0x3000000bff0b7230 */ /* 0x000fe40000004100 */
[----:B------:R-:W-:Y:S02]  /*8d90*/  HADD2.F32 R13, -RZ, R20.H1_H1 ;  /* 0x30000014ff0d7230 */ /* 0x000fe40000004100 */
[----:B------:R-:W-:Y:S01]  /*8da0*/  FFMA.FTZ R28, R29, R14, R28 ;  /* 0x0000000e1d1c7223 */ /* 0x000fe2000001001c */
[----:B------:R-:W-:Y:S02]  /*8db0*/  HADD2.F32 R27, -RZ, R27.H1_H1 ;  /* 0x3000001bff1b7230 */ /* 0x000fe40000004100 */
[----:B------:R-:W-:Y:S01]  /*8dc0*/  FFMA.FTZ R20, R4, R10, R5 ;  /* 0x0000000a04147223 */ /* 0x000fe20000010005 */
[C---:B------:R-:W-:Y:S01]  /*8dd0*/  FFMA.FTZ R14, R10.reuse, R11, R31 ;  /* 0x0000000b0a0e7223 */ /* 0x040fe2000001001f */
[----:B------:R-:W-:Y:S01]  /*8de0*/  FFMA.FTZ R8, R10, R13, R8 ;  /* 0x0000000d0a087223 */ /* 0x000fe20000010008 */
[----:B------:R-:W-:Y:S01]  /*8df0*/  LOP3.LUT R4, R12, 0xf000f, RZ, 0xc0, !PT ;  /* 0x000f000f0c047812 */ /* 0x000fe200078ec0ff */
[----:B------:R-:W-:Y:S01]  /*8e00*/  FFMA.FTZ R10, R10, R27, R28 ;  /* 0x0000001b0a0a7223 */ /* 0x000fe2000001001c */
        /* <DEDUP_REMOVED lines=8> */
[----:B------:R-:W-:-:S02]  /*8e90*/  HADD2 R27, R27, -1032, -1032 ;  /* 0xe408e4081b1b7430 */ /* 0x000fc40000000000 */
[----:B------:R-:W-:Y:S02]  /*8ea0*/  HADD2 R28, R28, -1032, -1032 ;  /* 0xe408e4081c1c7430 */ /* 0x000fe40000000000 */
[----:B0-----:R-:W-:Y:S02]  /*8eb0*/  HADD2.F32 R11, -RZ, R6.H0_H0 ;  /* 0x20000006ff0b7230 */ /* 0x001fe40000004100 */
[----:B------:R-:W-:Y:S02]  /*8ec0*/  HADD2 R5, R29, -1032, -1032 ;  /* 0xe408e4081d057430 */ /* 0x000fe40000000000 */
[----:B------:R-:W-:Y:S02]  /*8ed0*/  HADD2.F32 R29, -RZ, R13.H0_H0 ;  /* 0x2000000dff1d7230 */ /* 0x000fe40000004100 */
[----:B------:R-:W-:Y:S02]  /*8ee0*/  HADD2.F32 R31, -RZ, R27.H0_H0 ;  /* 0x2000001bff1f7230 */ /* 0x000fe40000004100 */
[----:B------:R-:W-:-:S02]  /*8ef0*/  HADD2.F32 R39, -RZ, R28.H0_H0 ;  /* 0x2000001cff277230 */ /* 0x000fc40000004100 */
[----:B------:R-:W-:Y:S01]  /*8f00*/  FFMA.FTZ R20, R29, R11, R20 ;  /* 0x0000000b1d147223 */ /* 0x000fe20000010014 */
[----:B------:R-:W-:Y:S02]  /*8f10*/  HADD2.F32 R6, -RZ, R6.H1_H1 ;  /* 0x30000006ff067230 */ /* 0x000fe40000004100 */
[C---:B------:R-:W-:Y:S01]  /*8f20*/  FFMA.FTZ R31, R11.reuse, R31, R14 ;  /* 0x0000001f0b1f7223 */ /* 0x040fe2000001000e */
[----:B------:R-:W-:Y:S02]  /*8f30*/  HADD2.F32 R43, -RZ, R5.H0_H0 ;  /* 0x20000005ff2b7230 */ /* 0x000fe40000004100 */
[----:B------:R-:W-:Y:S01]  /*8f40*/  FFMA.FTZ R29, R11, R39, R8 ;  /* 0x000000270b1d7223 */ /* 0x000fe20000010008 */
[----:B------:R-:W-:Y:S01]  /*8f50*/  HADD2.F32 R27, -RZ, R27.H1_H1 ;  /* 0x3000001bff1b7230 */ /* 0x000fe20000004100 */
[----:B------:R-:W-:Y:S02]  /*8f60*/  LOP3.LUT R8, R15, 0xf000f0, RZ, 0xc0, !PT ;  /* 0x00f000f00f087812 */ /* 0x000fe400078ec0ff */
[----:B------:R-:W-:Y:S01]  /*8f70*/  LOP3.LUT R12, R12, 0xf000f0, RZ, 0xc0, !PT ;  /* 0x00f000f00c0c7812 */ /* 0x000fe200078ec0ff */
[----:B------:R-:W-:Y:S01]  /*8f80*/  FFMA.FTZ R11, R11, R43, R10 ;  /* 0x0000002b0b0b7223 */ /* 0x000fe2000001000a */
[----:B------:R-:W-:Y:S01]  /*8f90*/  FFMA.FTZ R15, R6, R27, R31 ;  /* 0x0000001b060f7223 */ /* 0x000fe2000001001f */
[----:B------:R-:W-:Y:S01]  /*8fa0*/  HADD2.F32 R28, -RZ, R28.H1_H1 ;  /* 0x3000001cff1c7230 */ /* 0x000fe20000004100 */
[----:B------:R-:W-:-:S02]  /*8fb0*/  LOP3.LUT R10, R21, 0xf000f0, RZ, 0xc0, !PT ;  /* 0x00f000f0150a7812 */ /* 0x000fc400078ec0ff */
[----:B------:R-:W-:Y:S02]  /*8fc0*/  LOP3.LUT R27, R8, 0x64006400, RZ, 0xfc, !PT ;  /* 0x64006400081b7812 */ /* 0x000fe400078efcff */
[----:B------:R-:W-:Y:S02]  /*8fd0*/  LOP3.LUT R21, R12, 0x64006400, RZ, 0xfc, !PT ;  /* 0x640064000c157812 */ /* 0x000fe400078efcff */
[----:B------:R-:W-:Y:S01]  /*8fe0*/  LOP3.LUT R26, R26, 0xf000f0, RZ, 0xc0, !PT ;  /* 0x00f000f01a1a7812 */ /* 0x000fe200078ec0ff */
[----:B------:R-:W-:Y:S01]  /*8ff0*/  FFMA.FTZ R39, R6, R28, R29 ;  /* 0x0000001c06277223 */ /* 0x000fe2000001001d */
[----:B------:R-:W-:Y:S01]  /*9000*/  LOP3.LUT R31, R10, 0x64006400, RZ, 0xfc, !PT ;  /* 0x640064000a1f7812 */ /* 0x000fe200078efcff */
[-C--:B------:R-:W-:Y:S01]  /*9010*/  HFMA2 R27, R27, R16.reuse.H0_H0, -72, -72 ;  /* 0xd480d4801b1b7431 */ /* 0x080fe20000040010 */
[----:B------:R-:W-:Y:S01]  /*9020*/  LOP3.LUT R29, R26, 0x64006400, RZ, 0xfc, !PT ;  /* 0x640064001a1d7812 */ /* 0x000fe200078efcff */
[----:B------:R-:W-:Y:S02]  /*9030*/  HFMA2 R21, R21, R16.H0_H0, -72, -72 ;  /* 0xd480d48015157431 */ /* 0x000fe40000040010 */
[----:B------:R-:W-:-:S02]  /*9040*/  HADD2.F32 R13, -RZ, R13.H1_H1 ;  /* 0x3000000dff0d7230 */ /* 0x000fc40000004100 */
[-C--:B------:R-:W-:Y:S02]  /*9050*/  HFMA2 R31, R31, R16.reuse.H0_H0, -72, -72 ;  /* 0xd480d4801f1f7431 */ /* 0x080fe40000040010 */
[----:B------:R-:W-:Y:S02]  /*9060*/  HADD2.F32 R10, -RZ, R5.H1_H1 ;  /* 0x30000005ff0a7230 */ /* 0x000fe40000004100 */
[----:B------:R-:W-:Y:S02]  /*9070*/  HFMA2 R16, R29, R16.H0_H0, -72, -72 ;  /* 0xd480d4801d107431 */ /* 0x000fe40000040010 */
        /* <DEDUP_REMOVED lines=11> */
[----:B------:R-:W-:-:S02]  /*9130*/  HADD2.F32 R8, -RZ, R27.H1_H1 ;  /* 0x3000001bff087230 */ /* 0x000fc40000004100 */
[C---:B------:R-:W-:Y:S01]  /*9140*/  FFMA.FTZ R39, R4.reuse, R12, R39 ;  /* 0x0000000c04277223 */ /* 0x040fe20000010027 */
[----:B------:R-:W-:Y:S02]  /*9150*/  HADD2.F32 R12, -RZ, R31.H1_H1 ;  /* 0x3000001fff0c7230 */ /* 0x000fe40000004100 */
[----:B------:R-:W-:Y:S01]  /*9160*/  FFMA.FTZ R5, R4, R5, R11 ;  /* 0x0000000504057223 */ /* 0x000fe2000001000b */
[----:B------:R-:W-:Y:S02]  /*9170*/  HADD2.F32 R16, -RZ, R16.H1_H1 ;  /* 0x30000010ff107230 */ /* 0x000fe40000004100 */
[----:B------:R-:W-:Y:S01]  /*9180*/  FFMA.FTZ R6, R6, R7, R13 ;  /* 0x0000000706067223 */ /* 0x000fe2000001000d */
[----:B------:R-:W-:Y:S01]  /*9190*/  FFMA.FTZ R8, R7, R8, R10 ;  /* 0x0000000807087223 */ /* 0x000fe2000001000a */
[----:B----4-:R-:W-:Y:S01]  /*91a0*/  @!P0 IADD3 R3, PT, PT, R9, R36, RZ ;  /* 0x0000002409038210 */ /* 0x010fe20007ffe0ff */
        /* <DEDUP_REMOVED lines=9> */
[----:B------:R-:W-:Y:S02]  /*9240*/  F2FP.F16.F32.PACK_AB R8, RZ, R8 ;  /* 0x00000008ff08723e */ /* 0x000fe400000000ff */
[----:B------:R-:W-:Y:S02]  /*9250*/  F2FP.F16.F32.PACK_AB R39, RZ, R39 ;  /* 0x00000027ff27723e */ /* 0x000fe400000000ff */
[----:B------:R-:W-:Y:S02]  /*9260*/  F2FP.F16.F32.PACK_AB R5, RZ, R5 ;  /* 0x00000005ff05723e */ /* 0x000fe400000000ff */
[----:B------:R-:W-:Y:S02]  /*9270*/  PRMT R6, R6, 0x5410, R8 ;  /* 0x0000541006067816 */ /* 0x000fe40000000008 */
[----:B------:R-:W-:Y:S01]  /*9280*/  PRMT R39, R39, 0x5410, R5 ;  /* 0x0000541027277816 */ /* 0x000fe20000000005 */
[----:B------:R-:W-:Y:S01]  /*9290*/  UIADD3 UR4, UPT, UPT, UR4, 0x40, URZ ;  /* 0x0000004004047890 */ /* 0x000fe2000fffe0ff */
[----:B------:R-:W-:Y:S01]  /*92a0*/  IADD3 R24, P1, PT, R24, 0x80, RZ ;  /* 0x0000008018187810 */ /* 0x000fe20007f3e0ff */
[----:B------:R-:W-:-:S02]  /*92b0*/  IMAD.MOV.U32 R5, RZ, RZ, R19 ;  /* 0x000000ffff057224 */ /* 0x000fc400078e0013 */
[----:B------:R-:W-:Y:S01]  /*92c0*/  HFMA2 R33, R6, 1, 1, R33 ;  /* 0x3c003c0006217831 */ /* 0x000fe20000000021 */
[----:B------:R-:W-:Y:S01]  /*92d0*/  MOV R4, R18 ;  /* 0x0000001200047202 */ /* 0x000fe20000000f00 */
[----:B------:R-:W-:Y:S01]  /*92e0*/  HADD2 R32, R39, R32 ;  /* 0x0000002027207230 */ /* 0x000fe20000000000 */
[----:B------:R-:W-:Y:S01]  /*92f0*/  IADD3.X R25, PT, PT, RZ, R25, RZ, P1, !PT ;  /* 0x00000019ff197210 */ /* 0x000fe20000ffe4ff */
[----:B------:R-:W-:Y:S01]  /*9300*/  IMAD.WIDE R18, R38, 0x4, R50 ;  /* 0x0000000426127825 */ /* 0x000fe200078e0232 */
[----:B------:R-:W-:Y:S06]  /*9310*/  @!P0 BRA `(.L_x_4836) ;  /* 0xffffffd800d88947 */ /* 0x000fec000383ffff */
[----:B------:R-:W-:-:S07]  /*9320*/  IMAD.WIDE R18, R38, 0x10, R4 ;  /* 0x0000001026127825 */ /* 0x000fce00078e0204 */
.L_x_4835:
        /* <DEDUP_REMOVED lines=8> */
.L_x_4838:
[----:B------:R-:W2:Y:S01]  /*93b0*/  LDG.E.128.CONSTANT R8, desc[UR6][R24.64] ;  /* 0x0000000618087981 */ /* 0x000ea2000c1e9d00 */
[----:B------:R-:W-:-:S03]  /*93c0*/  MOV R38, UR12 ;  /* 0x0000000c00267c02 */ /* 0x000fc60008000f00 */
[----:B------:R-:W0:Y:S02]  /*93d0*/  LDS.128 R16, [UR4] ;  /* 0x00000004ff107984 */ /* 0x000e240008000c00 */
[----:B------:R-:W-:-:S05]  /*93e0*/  IMAD.WIDE R20, R38, 0x4, R24 ;  /* 0x0000000426147825 */ /* 0x000fca00078e0218 */
[----:B------:R1:W3:Y:S01]  /*93f0*/  LDG.E.128.CONSTANT R12, desc[UR6][R20.64] ;  /* 0x00000006140c7981 */ /* 0x0002e2000c1e9d00 */
[----:B------:R-:W-:-:S05]  /*9400*/  IMAD.WIDE R22, R38, 0x4, R20 ;  /* 0x0000000426167825 */ /* 0x000fca00078e0214 */
[----:B------:R-:W4:Y:S01]  /*9410*/  LDG.E.128.CONSTANT R4, desc[UR6][R22.64] ;  /* 0x0000000616047981 */ /* 0x000f22000c1e9d00 */
[----:B------:R-:W-:Y:S01]  /*9420*/  HFMA2 R30, -RZ, RZ, 0, 0.125 ;  /* 0x00003000ff1e7431 */ /* 0x000fe200000001ff */
[----:B------:R-:W-:Y:S02]  /*9430*/  ISETP.NE.AND P0, PT, R36, R3, PT ;  /* 0x000000032400720c */ /* 0x000fe40003f05270 */
[----:B------:R-:W-:Y:S02]  /*9440*/  MOV R49, 0x2400 ;  /* 0x0000240000317802 */ /* 0x000fe40000000f00 */
        /* <DEDUP_REMOVED lines=10> */
[----:B-1----:R-:W-:Y:S01]  /*94f0*/  LOP3.LUT R20, R39, 0x64006400, RZ, 0xfc, !PT ;  /* 0x6400640027147812 */ /* 0x002fe200078efcff */
[----:B0-----:R-:W-:Y:S01]  /*9500*/  HFMA2 R28, R28, R16, RZ ;  /* 0x000000101c1c7231 */ /* 0x001fe200000000ff */
[----:B------:R-:W-:-:S02]  /*9510*/  LOP3.LUT R45, R45, 0x64006400, RZ, 0xfc, !PT ;  /* 0x640064002d2d7812 */ /* 0x000fc400078efcff */
[----:B------:R-:W-:Y:S01]  /*9520*/  LOP3.LUT R21, R31, 0x64006400, RZ, 0xfc, !PT ;  /* 0x640064001f157812 */ /* 0x000fe200078efcff */
[----:B------:R-:W-:Y:S01]  /*9530*/  HFMA2 R47, R47, R16, RZ ;  /* 0x000000102f2f7231 */ /* 0x000fe200000000ff */
[----:B------:R-:W-:Y:S01]  /*9540*/  LOP3.LUT R39, R42, 0x64006400, RZ, 0xfc, !PT ;  /* 0x640064002a277812 */ /* 0x000fe200078efcff */
[----:B------:R-:W-:Y:S01]  /*9550*/  HADD2 R42, R20, -1028, -1028 ;  /* 0xe404e404142a7430 */ /* 0x000fe20000000000 */
[----:B------:R-:W-:Y:S01]  /*9560*/  LOP3.LUT R44, R10, 0x380038, RZ, 0xc0, !PT ;  /* 0x003800380a2c7812 */ /* 0x000fe200078ec0ff */
[----:B------:R-:W-:Y:S01]  /*9570*/  HADD2 R45, R45, -1028, -1028 ;  /* 0xe404e4042d2d7430 */ /* 0x000fe20000000000 */
[----:B------:R-:W-:Y:S01]  /*9580*/  SHF.R.U32.HI R43, RZ, 0x6, R10 ;  /* 0x00000006ff2b7819 */ /* 0x000fe2000001160a */
[----:B------:R-:W-:Y:S01]  /*9590*/  HFMA2 R20, R21, R30.H0_H0, -132, -132 ;  /* 0xd820d82015147431 */ /* 0x000fe2000004001e */
[----:B------:R-:W-:Y:S01]  /*95a0*/  LOP3.LUT R31, R44, 0x64006400, RZ, 0xfc, !PT ;  /* 0x640064002c1f7812 */ /* 0x000fe200078efcff */
[-C--:B------:R-:W-:Y:S01]  /*95b0*/  HFMA2 R42, R42, R16.reuse, RZ.H0_H0 ;  /* 0x000000102a2a7231 */ /* 0x080fe200000400ff */
[----:B------:R-:W-:Y:S01]  /*95c0*/  SHF.R.U32.HI R44, RZ, 0x6, R11 ;  /* 0x00000006ff2c7819 */ /* 0x000fe2000001160b */
[----:B------:R-:W-:-:S02]  /*95d0*/  HFMA2 R21, R45, R16, RZ.H0_H0 ;  /* 0x000000102d157231 */ /* 0x000fc400000400ff */
[-C--:B------:R-:W-:Y:S02]  /*95e0*/  HFMA2 R16, R39, R30.reuse.H0_H0, -132, -132 ;  /* 0xd820d82027107431 */ /* 0x080fe4000004001e */
[-C--:B------:R-:W-:Y:S01]  /*95f0*/  HFMA2 R20, R20, R17.reuse, R28 ;  /* 0x0000001114147231 */ /* 0x080fe2000000001c */
[----:B------:R-:W-:Y:S01]  /*9600*/  LOP3.LUT R28, R11, 0x380038, RZ, 0xc0, !PT ;  /* 0x003800380b1c7812 */ /* 0x000fe200078ec0ff */
[----:B------:R-:W-:Y:S01]  /*9610*/  HFMA2 R31, R31, R30.H0_H0, -132, -132 ;  /* 0xd820d8201f1f7431 */ /* 0x000fe2000004001e */
[----:B------:R-:W-:Y:S01]  /*9620*/  SHF.R.U32.HI R39, RZ, 0x6, R9 ;  /* 0x00000006ff277819 */ /* 0x000fe20000011609 */
[-C--:B------:R-:W-:Y:S01]  /*9630*/  HFMA2 R16, R16, R17.reuse, R42 ;  /* 0x0000001110107231 */ /* 0x080fe2000000002a */
[----:B------:R-:W-:Y:S01]  /*9640*/  SHF.R.U32.HI R42, RZ, 0x6, R8 ;  /* 0x00000006ff2a7819 */ /* 0x000fe20000011608 */
[----:B------:R-:W-:Y:S01]  /*9650*/  HFMA2 R47, R31, R17, R47 ;  /* 0x000000111f2f7231 */ /* 0x000fe2000000002f */
[----:B------:R-:W-:Y:S02]  /*9660*/  LOP3.LUT R45, R28, 0x64006400, RZ, 0xfc, !PT ;  /* 0x640064001c2d7812 */ /* 0x000fe400078efcff */
[----:B------:R-:W-:-:S02]  /*9670*/  LOP3.LUT R28, R42, 0x70007, RZ, 0xc0, !PT ;  /* 0x000700072a1c7812 */ /* 0x000fc400078ec0ff */
[----:B------:R-:W-:Y:S01]  /*9680*/  LOP3.LUT R31, R39, 0x70007, RZ, 0xc0, !PT ;  /* 0x00070007271f7812 */ /* 0x000fe200078ec0ff */
[----:B------:R-:W-:Y:S01]  /*9690*/  HFMA2 R45, R45, R30.H0_H0, -132, -132 ;  /* 0xd820d8202d2d7431 */ /* 0x000fe2000004001e */
[----:B------:R-:W-:Y:S02]  /*96a0*/  LOP3.LUT R28, R28, 0x64006400, RZ, 0xfc, !PT ;  /* 0x640064001c1c7812 */ /* 0x000fe400078efcff */
[----:B------:R-:W-:Y:S01]  /*96b0*/  LOP3.LUT R31, R31, 0x64006400, RZ, 0xfc, !PT ;  /* 0x640064001f1f7812 */ /* 0x000fe200078efcff */
[----:B------:R-:W-:Y:S02]  /*96c0*/  HFMA2 R17, R45, R17, R21 ;  /* 0x000000112d117231 */ /* 0x000fe40000000015 */
[----:B------:R-:W-:Y:S01]  /*96d0*/  HADD2 R28, R28, -1028, -1028 ;  /* 0xe404e4041c1c7430 */ /* 0x000fe20000000000 */
[----:B------:R-:W-:Y:S01]  /*96e0*/  LOP3.LUT R21, R43, 0x70007, RZ, 0xc0, !PT ;  /* 0x000700072b157812 */ /* 0x000fe200078ec0ff */
[----:B------:R-:W-:Y:S02]  /*96f0*/  HADD2 R31, R31, -1028, -1028 ;  /* 0xe404e4041f1f7430 */ /* 0x000fe40000000000 */
[----:B------:R-:W-:Y:S01]  /*9700*/  HFMA2 R20, R28, R18, R20 ;  /* 0x000000121c147231 */ /* 0x000fe20000000014 */
[----:B------:R-:W-:-:S02]  /*9710*/  LOP3.LUT R21, R21, 0x64006400, RZ, 0xfc, !PT ;  /* 0x6400640015157812 */ /* 0x000fc400078efcff */
[----:B------:R-:W-:Y:S01]  /*9720*/  LOP3.LUT R28, R44, 0x70007, RZ, 0xc0, !PT ;  /* 0x000700072c1c7812 */ /* 0x000fe200078ec0ff */
[-C--:B------:R-:W-:Y:S02]  /*9730*/  HFMA2 R16, R31, R18.reuse, R16 ;  /* 0x000000121f107231 */ /* 0x080fe40000000010 */
[----:B------:R-:W-:Y:S01]  /*9740*/  HADD2 R21, R21, -1028, -1028 ;  /* 0xe404e40415157430 */ /* 0x000fe20000000000 */
[----:B------:R-:W-:Y:S02]  /*9750*/  LOP3.LUT R31, R28, 0x64006400, RZ, 0xfc, !PT ;  /* 0x640064001c1f7812 */ /* 0x000fe400078efcff */
[----:B------:R-:W-:Y:S01]  /*9760*/  LOP3.LUT R28, R39, 0x380038, RZ, 0xc0, !PT ;  /* 0x00380038271c7812 */ /* 0x000fe200078ec0ff */
[----:B------:R-:W-:Y:S01]  /*9770*/  HFMA2 R47, R21, R18, R47 ;  /* 0x00000012152f7231 */ /* 0x000fe2000000002f */
[----:B------:R-:W-:Y:S01]  /*9780*/  LOP3.LUT R21, R42, 0x380038, RZ, 0xc0, !PT ;  /* 0x003800382a157812 */ /* 0x000fe200078ec0ff */
[----:B------:R-:W-:Y:S01]  /*9790*/  HADD2 R45, R31, -1028, -1028 ;  /* 0xe404e4041f2d7430 */ /* 0x000fe20000000000 */
[----:B------:R-:W-:-:S02]  /*97a0*/  LOP3.LUT R31, R28, 0x64006400, RZ, 0xfc, !PT ;  /* 0x640064001c1f7812 */ /* 0x000fc400078efcff */
[----:B------:R-:W-:Y:S02]  /*97b0*/  LOP3.LUT R21, R21, 0x64006400, RZ, 0xfc, !PT ;  /* 0x6400640015157812 */ /* 0x000fe400078efcff */
[----:B------:R-:W-:Y:S01]  /*97c0*/  LOP3.LUT R28, R44, 0x380038, RZ, 0xc0, !PT ;  /* 0x003800382c1c7812 */ /* 0x000fe200078ec0ff */
[----:B------:R-:W-:Y:S01]  /*97d0*/  HFMA2 R17, R45, R18, R17 ;  /* 0x000000122d117231 */ /* 0x000fe20000000011 */
[----:B------:R-:W-:Y:S01]  /*97e0*/  LOP3.LUT R18, R43, 0x380038, RZ, 0xc0, !PT ;  /* 0x003800382b127812 */ /* 0x000fe200078ec0ff */
[-C--:B------:R-:W-:Y:S02]  /*97f0*/  HFMA2 R45, R21, R30.reuse.H0_H0, -132, -132 ;  /* 0xd820d820152d7431 */ /* 0x080fe4000004001e */
[-C--:B------:R-:W-:Y:S01]  /*9800*/  HFMA2 R46, R31, R30.reuse.H0_H0, -132, -132 ;  /* 0xd820d8201f2e7431 */ /* 0x080fe2000004001e */
[----:B------:R-:W-:Y:S02]  /*9810*/  LOP3.LUT R21, R18, 0x64006400, RZ, 0xfc, !PT ;  /* 0x6400640012157812 */ /* 0x000fe400078efcff */
[----:B------:R-:W-:Y:S01]  /*9820*/  LOP3.LUT R31, R28, 0x64006400, RZ, 0xfc, !PT ;  /* 0x640064001c1f7812 */ /* 0x000fe200078efcff */
[----:B------:R-:W-:Y:S01]  /*9830*/  HFMA2 R45, R45, R19, R20 ;  /* 0x000000132d2d7231 */ /* 0x000fe20000000014 */
[----:B------:R-:W-:Y:S01]  /*9840*/  @!P0 LEA R20, R2, R1, 0x3 ;  /* 0x0000000102148211 */ /* 0x000fe200078e18ff */
[----:B------:R-:W-:-:S02]  /*9850*/  HFMA2 R21, R21, R30.H0_H0, -132, -132 ;  /* 0xd820d82015157431 */ /* 0x000fc4000004001e */
[----:B------:R-:W-:Y:S02]  /*9860*/  @!P0 IMAD.MOV.U32 R28, RZ, RZ, R26 ;  /* 0x000000ffff1c8224 */ /* 0x000fe400078e001a */
[----:B------:R-:W-:Y:S02]  /*9870*/  HFMA2 R48, R31, R30.H0_H0, -132, -132 ;  /* 0xd820d8201f307431 */ /* 0x000fe4000004001e */
[-C--:B------:R-:W-:Y:S02]  /*9880*/  HFMA2 R46, R46, R19.reuse, R16 ;  /* 0x000000132e2e7231 */ /* 0x080fe40000000010 */
[-C--:B------:R-:W-:Y:S01]  /*9890*/  HFMA2 R47, R21, R19.reuse, R47 ;  /* 0x00000013152f7231 */ /* 0x080fe2000000002f */
[----:B------:R3:W2:Y:S01]  /*98a0*/  @!P0 LDG.E.U16.CONSTANT R31, desc[UR6][R28.64] ;  /* 0x000000061c1f8981 */ /* 0x0006a2000c1e9500 */
[----:B------:R-:W-:-:S03]  /*98b0*/  HFMA2 R48, R48, R19, R17 ;  /* 0x0000001330307231 */ /* 0x000fc60000000011 */
[----:B------:R-:W5:Y:S01]  /*98c0*/  @!P0 LDL.64 R20, [R20+0x8] ;  /* 0x0000080014148983 */ /* 0x000f620000100a00 */
[----:B------:R-:W-:Y:S02]  /*98d0*/  LOP3.LUT R39, R39, 0x1c001c0, RZ, 0xc0, !PT ;  /* 0x01c001c027277812 */ /* 0x000fe400078ec0ff */
[----:B------:R-:W-:Y:S01]  /*98e0*/  LOP3.LUT R42, R42, 0x1c001c0, RZ, 0xc0, !PT ;  /* 0x01c001c02a2a7812 */ /* 0x000fe200078ec0ff */
[----:B------:R-:W0:Y:S01]  /*98f0*/  LDS.128 R16, [UR4+0x10] ;  /* 0x00001004ff107984 */ /* 0x000e220008000c00 */
[----:B------:R-:W-:Y:S02]  /*9900*/  LOP3.LUT R50, R43, 0x1c001c0, RZ, 0xc0, !PT ;  /* 0x01c001c02b327812 */ /* 0x000fe400078ec0ff */
[----:B------:R-:W-:Y:S02]  /*9910*/  PRMT R30, R30, 0x5410, R49 ;  /* 0x000054101e1e7816 */ /* 0x000fe40000000031 */
[----:B------:R-:W-:Y:S02]  /*9920*/  LOP3.LUT R49, R39, 0x64006400, RZ, 0xfc, !PT ;  /* 0x6400640027317812 */ /* 0x000fe400078efcff */
[----:B------:R-:W-:-:S02]  /*9930*/  LOP3.LUT R43, R42, 0x64006400, RZ, 0xfc, !PT ;  /* 0x640064002a2b7812 */ /* 0x000fc400078efcff */
[----:B------:R-:W-:Y:S01]  /*9940*/  LOP3.LUT R39, R50, 0x64006400, RZ, 0xfc, !PT ;  /* 0x6400640032277812 */ /* 0x000fe200078efcff */
[-C--:B------:R-:W-:Y:S01]  /*9950*/  HFMA2 R49, R49, R30.reuse.H1_H1, -20, -20 ;  /* 0xcd00cd0031317431 */ /* 0x080fe2000006001e */
[----:B------:R-:W-:Y:S01]  /*9960*/  LOP3.LUT R44, R44, 0x1c001c0, RZ, 0xc0, !PT ;  /* 0x01c001c02c2c7812 */ /* 0x000fe200078ec0ff */
[-C--:B------:R-:W-:Y:S01]  /*9970*/  HFMA2 R43, R43, R30.reuse.H1_H1, -20, -20 ;  /* 0xcd00cd002b2b7431 */ /* 0x080fe2000006001e */
[----:B---3--:R-:W-:Y:S01]  /*9980*/  LOP3.LUT R28, R12, 0x70007, RZ, 0xc0, !PT ;  /* 0x000700070c1c7812 */ /* 0x008fe200078ec0ff */
[----:B------:R-:W-:Y:S01]  /*9990*/  HFMA2 R39, R39, R30.H1_H1, -20, -20 ;  /* 0xcd00cd0027277431 */ /* 0x000fe2000006001e */
[----:B------:R-:W-:Y:S02]  /*99a0*/  SHF.R.U32.HI R9, RZ, 0xf, R9 ;  /* 0x0000000fff097819 */ /* 0x000fe40000011609 */
[----:B------:R-:W-:Y:S02]  /*99b0*/  LOP3.LUT R28, R28, 0x64006400, RZ, 0xfc, !PT ;  /* 0x640064001c1c7812 */ /* 0x000fe400078efcff */
[----:B------:R-:W-:-:S02]  /*99c0*/  LOP3.LUT R9, R9, 0x10001, RZ, 0xc0, !PT ;  /* 0x0001000109097812 */ /* 0x000fc400078ec0ff */
[----:B------:R-:W-:Y:S02]  /*99d0*/  SHF.R.U32.HI R10, RZ, 0xf, R10 ;  /* 0x0000000fff0a7819 */ /* 0x000fe4000001160a */
[----:B------:R-:W-:Y:S02]  /*99e0*/  SHF.R.U32.HI R8, RZ, 0xf, R8 ;  /* 0x0000000fff087819 */ /* 0x000fe40000011608 */
[----:B------:R-:W-:Y:S02]  /*99f0*/  LOP3.LUT R10, R10, 0x10001, RZ, 0xc0, !PT ;  /* 0x000100010a0a7812 */ /* 0x000fe400078ec0ff */
[----:B------:R-:W-:Y:S02]  /*9a00*/  LOP3.LUT R8, R8, 0x10001, RZ, 0xc0, !PT ;  /* 0x0001000108087812 */ /* 0x000fe400078ec0ff */
[----:B------:R-:W-:-:S05]  /*9a10*/  IADD3 R26, P1, PT, R26, 0x80, RZ ;  /* 0x000000801a1a7810 */ /* 0x000fca0007f3e0ff */
[----:B------:R-:W-:Y:S02]  /*9a20*/  IMAD.X R29, RZ, RZ, R29, P1 ;  /* 0x000000ffff1d7224 */ /* 0x000fe400008e061d */
[-C--:B0-----:R-:W-:Y:S01]  /*9a30*/  HFMA2 R45, R43, R16.reuse, R45 ;  /* 0x000000102b2d7231 */ /* 0x081fe2000000002d */
[----:B------:R-:W-:Y:S01]  /*9a40*/  LOP3.LUT R43, R44, 0x64006400, RZ, 0xfc, !PT ;  /* 0x640064002c2b7812 */ /* 0x000fe200078efcff */
[-C--:B------:R-:W-:Y:S01]  /*9a50*/  HFMA2 R47, R39, R16.reuse, R47 ;  /* 0x00000010272f7231 */ /* 0x080fe2000000002f */
[----:B------:R-:W-:Y:S01]  /*9a60*/  LOP3.LUT R39, R13, 0x70007, RZ, 0xc0, !PT ;  /* 0x000700070d277812 */ /* 0x000fe200078ec0ff */
[----:B------:R-:W-:Y:S02]  /*9a70*/  HFMA2 R46, R49, R16, R46 ;  /* 0x00000010312e7231 */ /* 0x000fe4000000002e */
[----:B------:R-:W-:Y:S01]  /*9a80*/  HFMA2 R42, R43, R30.H1_H1, -20, -20 ;  /* 0xcd00cd002b2a7431 */ /* 0x000fe2000006001e */
[----:B------:R-:W-:Y:S01]  /*9a90*/  LOP3.LUT R39, R39, 0x64006400, RZ, 0xfc, !PT ;  /* 0x6400640027277812 */ /* 0x000fe200078efcff */
[----:B------:R-:W-:Y:S01]  /*9aa0*/  HADD2 R43, R28, -1028, -1028 ;  /* 0xe404e4041c2b7430 */ /* 0x000fe20000000000 */
[----:B------:R-:W-:-:S03]  /*9ab0*/  LOP3.LUT R28, R14, 0x70007, RZ, 0xc0, !PT ;  /* 0x000700070e1c7812 */ /* 0x000fc600078ec0ff */
[----:B------:R-:W-:Y:S02]  /*9ac0*/  HADD2 R39, R39, -1028, -1028 ;  /* 0xe404e40427277430 */ /* 0x000fe40000000000 */
[----:B------:R-:W-:Y:S01]  /*9ad0*/  HFMA2 R48, R42, R16, R48 ;  /* 0x000000102a307231 */ /* 0x000fe20000000030 */
[----:B------:R-:W-:Y:S01]  /*9ae0*/  LOP3.LUT R16, R12, 0x380038, RZ, 0xc0, !PT ;  /* 0x003800380c107812 */ /* 0x000fe200078ec0ff */
[-C--:B------:R-:W-:Y:S01]  /*9af0*/  HFMA2 R43, R43, R17.reuse, R45 ;  /* 0x000000112b2b7231 */ /* 0x080fe2000000002d */
[C---:B------:R-:W-:Y:S01]  /*9b00*/  LOP3.LUT R42, R15.reuse, 0x70007, RZ, 0xc0, !PT ;  /* 0x000700070f2a7812 */ /* 0x040fe200078ec0ff */
[-C--:B------:R-:W-:Y:S01]  /*9b10*/  HFMA2 R46, R39, R17.reuse, R46 ;  /* 0x00000011272e7231 */ /* 0x080fe2000000002e */
        /* <DEDUP_REMOVED lines=10> */
[----:B------:R-:W-:Y:S01]  /*9bc0*/  SHF.R.U32.HI R39, RZ, 0x6, R12 ;  /* 0x00000006ff277819 */ /* 0x000fe2000001160c */
[-C--:B------:R-:W-:Y:S01]  /*9bd0*/  HFMA2 R42, R42, R17.reuse, R47 ;  /* 0x000000112a2a7231 */ /* 0x080fe2000000002f */
[----:B------:R-:W-:Y:S01]  /*9be0*/  LOP3.LUT R28, R14, 0x380038, RZ, 0xc0, !PT ;  /* 0x003800380e1c7812 */ /* 0x000fe200078ec0ff */
[----:B------:R-:W-:Y:S01]  /*9bf0*/  HFMA2 R17, R44, R17, R48 ;  /* 0x000000112c117231 */ /* 0x000fe20000000030 */
[----:B------:R-:W-:Y:S01]  /*9c00*/  LOP3.LUT R47, R16, 0x64006400, RZ, 0xfc, !PT ;  /* 0x64006400102f7812 */ /* 0x000fe200078efcff */
[----:B------:R-:W-:Y:S01]  /*9c10*/  HFMA2 R45, R45, R30.H0_H0, -132, -132 ;  /* 0xd820d8202d2d7431 */ /* 0x000fe2000004001e */
[----:B------:R-:W-:-:S02]  /*9c20*/  LOP3.LUT R16, R39, 0x70007, RZ, 0xc0, !PT ;  /* 0x0007000727107812 */ /* 0x000fc400078ec0ff */
[----:B------:R-:W-:Y:S01]  /*9c30*/  LOP3.LUT R49, R28, 0x64006400, RZ, 0xfc, !PT ;  /* 0x640064001c317812 */ /* 0x000fe200078efcff */
[----:B------:R-:W-:Y:S01]  /*9c40*/  HFMA2 R47, R47, R30.H0_H0, -132, -132 ;  /* 0xd820d8202f2f7431 */ /* 0x000fe2000004001e */
[----:B------:R-:W-:Y:S01]  /*9c50*/  LOP3.LUT R16, R16, 0x64006400, RZ, 0xfc, !PT ;  /* 0x6400640010107812 */ /* 0x000fe200078efcff */
[----:B------:R-:W-:Y:S01]  /*9c60*/  HFMA2 R17, R45, R18, R17 ;  /* 0x000000122d117231 */ /* 0x000fe20000000011 */
[----:B------:R-:W-:Y:S01]  /*9c70*/  SHF.R.U32.HI R28, RZ, 0x6, R13 ;  /* 0x00000006ff1c7819 */ /* 0x000fe2000001160d */
[----:B------:R-:W-:Y:S01]  /*9c80*/  HFMA2 R49, R49, R30.H0_H0, -132, -132 ;  /* 0xd820d82031317431 */ /* 0x000fe2000004001e */
[----:B------:R-:W-:Y:S01]  /*9c90*/  SHF.R.U32.HI R44, RZ, 0x6, R15 ;  /* 0x00000006ff2c7819 */ /* 0x000fe2000001160f */
[----:B------:R-:W-:Y:S01]  /*9ca0*/  HADD2 R16, R16, -1028, -1028 ;  /* 0xe404e40410107430 */ /* 0x000fe20000000000 */
[----:B------:R-:W-:Y:S01]  /*9cb0*/  SHF.R.U32.HI R45, RZ, 0x6, R14 ;  /* 0x00000006ff2d7819 */ /* 0x000fe2000001160e */
[-C--:B------:R-:W-:Y:S02]  /*9cc0*/  HFMA2 R46, R47, R18.reuse, R46 ;  /* 0x000000122f2e7231 */ /* 0x080fe4000000002e */
[----:B------:R-:W-:Y:S01]  /*9cd0*/  HFMA2 R42, R49, R18, R42 ;  /* 0x00000012312a7231 */ /* 0x000fe2000000002a */
[----:B------:R-:W-:Y:S01]  /*9ce0*/  LOP3.LUT R18, R28, 0x70007, RZ, 0xc0, !PT ;  /* 0x000700071c127812 */ /* 0x000fe200078ec0ff */
[----:B------:R-:W-:Y:S01]  /*9cf0*/  HFMA2 R43, R16, R19, R43 ;  /* 0x00000013102b7231 */ /* 0x000fe2000000002b */
[----:B------:R-:W-:-:S02]  /*9d00*/  LOP3.LUT R47, R44, 0x70007, RZ, 0xc0, !PT ;  /* 0x000700072c2f7812 */ /* 0x000fc400078ec0ff */
[----:B------:R-:W-:Y:S02]  /*9d10*/  LOP3.LUT R16, R45, 0x70007, RZ, 0xc0, !PT ;  /* 0x000700072d107812 */ /* 0x000fe400078ec0ff */
[----:B------:R-:W-:Y:S02]  /*9d20*/  LOP3.LUT R18, R18, 0x64006400, RZ, 0xfc, !PT ;  /* 0x6400640012127812 */ /* 0x000fe400078efcff */
[----:B------:R-:W-:Y:S02]  /*9d30*/  LOP3.LUT R47, R47, 0x64006400, RZ, 0xfc, !PT ;  /* 0x640064002f2f7812 */ /* 0x000fe400078efcff */
[----:B------:R-:W-:Y:S01]  /*9d40*/  LOP3.LUT R16, R16, 0x64006400, RZ, 0xfc, !PT ;  /* 0x6400640010107812 */ /* 0x000fe200078efcff */
[----:B------:R-:W-:Y:S01]  /*9d50*/  HADD2 R18, R18, -1028, -1028 ;  /* 0xe404e40412127430 */ /* 0x000fe20000000000 */
[----:B------:R-:W-:Y:S01]  /*9d60*/  SHF.R.U32.HI R49, RZ, 0xe, R12 ;  /* 0x0000000eff317819 */ /* 0x000fe2000001160c */
[----:B------:R-:W-:Y:S01]  /*9d70*/  HADD2 R47, R47, -1028, -1028 ;  /* 0xe404e4042f2f7430 */ /* 0x000fe20000000000 */
[----:B------:R-:W-:Y:S01]  /*9d80*/  SHF.R.U32.HI R12, RZ, 0xe, R13 ;  /* 0x0000000eff0c7819 */ /* 0x000fe2000001160d */
[----:B------:R-:W-:Y:S01]  /*9d90*/  HADD2 R16, R16, -1028, -1028 ;  /* 0xe404e40410107430 */ /* 0x000fe20000000000 */
[----:B------:R-:W-:Y:S01]  /*9da0*/  LOP3.LUT R8, R8, 0x20002, R49, 0xf8, !PT ;  /* 0x0002000208087812 */ /* 0x000fe200078ef831 */
[-C--:B------:R-:W-:Y:S01]  /*9db0*/  HFMA2 R46, R18, R19.reuse, R46 ;  /* 0x00000013122e7231 */ /* 0x080fe2000000002e */
[----:B------:R-:W-:Y:S01]  /*9dc0*/  LOP3.LUT R9, R9, 0x20002, R12, 0xf8, !PT ;  /* 0x0002000209097812 */ /* 0x000fe200078ef80c */
[----:B------:R-:W-:-:S02]  /*9dd0*/  HFMA2 R42, R16, R19, R42 ;  /* 0x00000013102a7231 */ /* 0x000fc4000000002a */
[----:B------:R-:W-:Y:S01]  /*9de0*/  HFMA2 R47, R47, R19, R17 ;  /* 0x000000132f2f7231 */ /* 0x000fe20000000011 */
[----:B------:R-:W-:Y:S01]  /*9df0*/  SHF.R.U32.HI R12, RZ, 0xf, R11 ;  /* 0x0000000fff0c7819 */ /* 0x000fe2000001160b */
[----:B------:R-:W0:Y:S01]  /*9e00*/  LDS.128 R16, [UR4+0x20] ;  /* 0x00002004ff107984 */ /* 0x000e220008000c00 */
[----:B------:R-:W-:Y:S02]  /*9e10*/  SHF.R.U32.HI R11, RZ, 0xe, R14 ;  /* 0x0000000eff0b7819 */ /* 0x000fe4000001160e */
[----:B------:R-:W-:Y:S02]  /*9e20*/  SHF.R.U32.HI R14, RZ, 0xe, R15 ;  /* 0x0000000eff0e7819 */ /* 0x000fe4000001160f */
[----:B------:R-:W-:Y:S02]  /*9e30*/  LOP3.LUT R13, R12, 0x10001, RZ, 0xc0, !PT ;  /* 0x000100010c0d7812 */ /* 0x000fe400078ec0ff */
[----:B------:R-:W-:Y:S02]  /*9e40*/  LOP3.LUT R12, R39, 0x380038, RZ, 0xc0, !PT ;  /* 0x00380038270c7812 */ /* 0x000fe400078ec0ff */
[----:B------:R-:W-:-:S02]  /*9e50*/  LOP3.LUT R10, R10, 0x20002, R11, 0xf8, !PT ;  /* 0x000200020a0a7812 */ /* 0x000fc400078ef80b */
[----:B------:R-:W-:Y:S02]  /*9e60*/  LOP3.LUT R11, R13, 0x20002, R14, 0xf8, !PT ;  /* 0x000200020d0b7812 */ /* 0x000fe400078ef80e */
[----:B------:R-:W-:Y:S02]  /*9e70*/  LOP3.LUT R13, R12, 0x64006400, RZ, 0xfc, !PT ;  /* 0x640064000c0d7812 */ /* 0x000fe400078efcff */
        /* <DEDUP_REMOVED lines=14> */
[----:B----4-:R-:W-:Y:S01]  /*9f60*/  SHF.R.U32.HI R14, RZ, 0xd, R7 ;  /* 0x0000000dff0e7819 */ /* 0x010fe20000011607 */
[-C--:B0-----:R-:W-:Y:S01]  /*9f70*/  HFMA2 R43, R13, R16.reuse, R43 ;  /* 0x000000100d2b7231 */ /* 0x081fe2000000002b */
[----:B------:R-:W-:Y:S01]  /*9f80*/  LOP3.LUT R13, R12, 0x64006400, RZ, 0xfc, !PT ;  /* 0x640064000c0d7812 */ /* 0x000fe200078efcff */
[-C--:B------:R-:W-:Y:S02]  /*9f90*/  HFMA2 R46, R15, R16.reuse, R46 ;  /* 0x000000100f2e7231 */ /* 0x080fe4000000002e */
[----:B------:R-:W-:Y:S01]  /*9fa0*/  HFMA2 R42, R49, R16, R42 ;  /* 0x00000010312a7231 */ /* 0x000fe2000000002a */
[----:B------:R-:W-:Y:S01]  /*9fb0*/  LOP3.LUT R15, R44, 0x64006400, RZ, 0xfc, !PT ;  /* 0x640064002c0f7812 */ /* 0x000fe200078efcff */
[----:B------:R-:W-:Y:S01]  /*9fc0*/  HFMA2 R12, R13, R30.H0_H0, -132, -132 ;  /* 0xd820d8200d0c7431 */ /* 0x000fe2000004001e */
[----:B------:R-:W-:-:S03]  /*9fd0*/  LOP3.LUT R13, R28, 0x64006400, RZ, 0xfc, !PT ;  /* 0x640064001c0d7812 */ /* 0x000fc600078efcff */
[----:B------:R-:W-:Y:S01]  /*9fe0*/  HFMA2 R15, R15, R30.H1_H1, -20, -20 ;  /* 0xcd00cd000f0f7431 */ /* 0x000fe2000006001e */
[----:B------:R-:W-:Y:S01]  /*9ff0*/  LOP3.LUT R11, R11, 0x40004, R14, 0xf8, !PT ;  /* 0x000400040b0b7812 */ /* 0x000fe200078ef80e */
[----:B------:R-:W-:Y:S02]  /*a000*/  HFMA2 R12, R12, R16, R47 ;  /* 0x000000100c0c7231 */ /* 0x000fe4000000002f */
[-C--:B------:R-:W-:Y:S01]  /*a010*/  HFMA2 R16, R39, R30.reuse.H1_H1, -20, -20 ;  /* 0xcd00cd0027107431 */ /* 0x080fe2000006001e */
[----:B------:R-:W-:Y:S01]  /*a020*/  SHF.R.U32.HI R14, RZ, 0x6, R6 ;  /* 0x00000006ff0e7819 */ /* 0x000fe20000011606 */
[-C--:B------:R-:W-:Y:S01]  /*a030*/  HFMA2 R39, R45, R30.reuse.H1_H1, -20, -20 ;  /* 0xcd00cd002d277431 */ /* 0x080fe2000006001e */
[----:B------:R-:W-:Y:S01]  /*a040*/  LOP3.LUT R45, R5, 0x70007, RZ, 0xc0, !PT ;  /* 0x00070007052d7812 */ /* 0x000fe200078ec0ff */
[----:B------:R-:W-:Y:S01]  /*a050*/  HFMA2 R28, R13, R30.H1_H1, -20, -20 ;  /* 0xcd00cd000d1c7431 */ /* 0x000fe2000006001e */
[----:B------:R-:W-:Y:S01]  /*a060*/  SHF.R.U32.HI R13, RZ, 0xd, R4 ;  /* 0x0000000dff0d7819 */ /* 0x000fe20000011604 */
[-C--:B------:R-:W-:Y:S01]  /*a070*/  HFMA2 R16, R16, R17.reuse, R43 ;  /* 0x0000001110107231 */ /* 0x080fe2000000002b */
[----:B------:R-:W-:Y:S01]  /*a080*/  LOP3.LUT R43, R7, 0x70007, RZ, 0xc0, !PT ;  /* 0x00070007072b7812 */ /* 0x000fe200078ec0ff */
[----:B------:R-:W-:-:S02]  /*a090*/  HFMA2 R28, R28, R17, R46 ;  /* 0x000000111c1c7231 */ /* 0x000fc4000000002e */
[-C--:B------:R-:W-:Y:S02]  /*a0a0*/  HFMA2 R39, R39, R17.reuse, R42 ;  /* 0x0000001127277231 */ /* 0x080fe4000000002a */
[----:B------:R-:W-:Y:S01]  /*a0b0*/  HFMA2 R17, R15, R17, R12 ;  /* 0x000000110f117231 */ /* 0x000fe2000000000c */
[----:B------:R-:W-:Y:S02]  /*a0c0*/  SHF.R.U32.HI R15, RZ, 0xd, R6 ;  /* 0x0000000dff0f7819 */ /* 0x000fe40000011606 */
[----:B------:R-:W-:Y:S02]  /*a0d0*/  SHF.R.U32.HI R12, RZ, 0xd, R5 ;  /* 0x0000000dff0c7819 */ /* 0x000fe40000011605 */
[----:B------:R-:W-:Y:S02]  /*a0e0*/  LOP3.LUT R10, R10, 0x40004, R15, 0xf8, !PT ;  /* 0x000400040a0a7812 */ /* 0x000fe400078ef80f */
[----:B------:R-:W-:Y:S02]  /*a0f0*/  LOP3.LUT R15, R4, 0x70007, RZ, 0xc0, !PT ;  /* 0x00070007040f7812 */ /* 0x000fe400078ec0ff */
[----:B------:R-:W-:-:S02]  /*a100*/  LOP3.LUT R46, R6, 0x70007, RZ, 0xc0, !PT ;  /* 0x00070007062e7812 */ /* 0x000fc400078ec0ff */
[----:B------:R-:W-:Y:S02]  /*a110*/  LOP3.LUT R9, R9, 0x40004, R12, 0xf8, !PT ;  /* 0x0004000409097812 */ /* 0x000fe400078ef80c */
[----:B------:R-:W-:Y:S02]  /*a120*/  LOP3.LUT R44, R15, 0x64006400, RZ, 0xfc, !PT ;  /* 0x640064000f2c7812 */ /* 0x000fe400078efcff */
[----:B------:R-:W-:Y:S02]  /*a130*/  LOP3.LUT R46, R46, 0x64006400, RZ, 0xfc, !PT ;  /* 0x640064002e2e7812 */ /* 0x000fe400078efcff */
[----:B------:R-:W-:Y:S01]  /*a140*/  LOP3.LUT R8, R8, 0x40004, R13, 0xf8, !PT ;  /* 0x0004000408087812 */ /* 0x000fe200078ef80d */
[----:B------:R-:W-:Y:S01]  /*a150*/  HADD2 R44, R44, -1028, -1028 ;  /* 0xe404e4042c2c7430 */ /* 0x000fe20000000000 */
[----:B------:R-:W-:Y:S01]  /*a160*/  LOP3.LUT R42, R4, 0x380038, RZ, 0xc0, !PT ;  /* 0x00380038042a7812 */ /* 0x000fe200078ec0ff */
[----:B------:R-:W-:Y:S01]  /*a170*/  HADD2 R46, R46, -1028, -1028 ;  /* 0xe404e4042e2e7430 */ /* 0x000fe20000000000 */
[----:B------:R-:W-:-:S02]  /*a180*/  SHF.R.U32.HI R12, RZ, 0x6, R4 ;  /* 0x00000006ff0c7819 */ /* 0x000fc40000011604 */
[----:B------:R-:W-:Y:S01]  /*a190*/  LOP3.LUT R4, R5, 0x380038, RZ, 0xc0, !PT ;  /* 0x0038003805047812 */ /* 0x000fe200078ec0ff */
[-C--:B------:R-:W-:Y:S01]  /*a1a0*/  HFMA2 R16, R44, R18.reuse, R16 ;  /* 0x000000122c107231 */ /* 0x080fe20000000010 */
[----:B------:R-:W-:Y:S01]  /*a1b0*/  SHF.R.U32.HI R13, RZ, 0x6, R5 ;  /* 0x00000006ff0d7819 */ /* 0x000fe20000011605 */
[----:B------:R-:W-:Y:S01]  /*a1c0*/  HFMA2 R39, R46, R18, R39 ;  /* 0x000000122e277231 */ /* 0x000fe20000000027 */
[----:B------:R-:W-:Y:S02]  /*a1d0*/  LOP3.LUT R45, R45, 0x64006400, RZ, 0xfc, !PT ;  /* 0x640064002d2d7812 */ /* 0x000fe400078efcff */
[----:B------:R-:W-:Y:S02]  /*a1e0*/  LOP3.LUT R43, R43, 0x64006400, RZ, 0xfc, !PT ;  /* 0x640064002b2b7812 */ /* 0x000fe400078efcff */
[----:B------:R-:W-:Y:S01]  /*a1f0*/  LOP3.LUT R5, R6, 0x380038, RZ, 0xc0, !PT ;  /* 0x0038003806057812 */ /* 0x000fe200078ec0ff */
[----:B------:R-:W-:Y:S01]  /*a200*/  HADD2 R45, R45, -1028, -1028 ;  /* 0xe404e4042d2d7430 */ /* 0x000fe20000000000 */
[----:B------:R-:W-:-:S02]  /*a210*/  LOP3.LUT R6, R7, 0x380038, RZ, 0xc0, !PT ;  /* 0x0038003807067812 */ /* 0x000fc400078ec0ff */
[----:B------:R-:W-:Y:S01]  /*a220*/  SHF.R.U32.HI R15, RZ, 0x6, R7 ;  /* 0x00000006ff0f7819 */ /* 0x000fe20000011607 */
[-C--:B------:R-:W-:Y:S01]  /*a230*/  HFMA2 R28, R45, R18.reuse, R28 ;  /* 0x000000122d1c7231 */ /* 0x080fe2000000001c */
[----:B------:R-:W-:Y:S01]  /*a240*/  LOP3.LUT R7, R42, 0x64006400, RZ, 0xfc, !PT ;  /* 0x640064002a077812 */ /* 0x000fe200078efcff */
[----:B------:R-:W-:Y:S01]  /*a250*/  HADD2 R42, R43, -1028, -1028 ;  /* 0xe404e4042b2a7430 */ /* 0x000fe20000000000 */
[----:B------:R-:W-:Y:S02]  /*a260*/  LOP3.LUT R5, R5, 0x64006400, RZ, 0xfc, !PT ;  /* 0x6400640005057812 */ /* 0x000fe400078efcff */
[----:B------:R-:W-:Y:S01]  /*a270*/  LOP3.LUT R43, R4, 0x64006400, RZ, 0xfc, !PT ;  /* 0x64006400042b7812 */ /* 0x000fe200078efcff */
[----:B------:R-:W-:Y:S01]  /*a280*/  HFMA2 R42, R42, R18, R17 ;  /* 0x000000122a2a7231 */ /* 0x000fe20000000011 */
[----:B------:R-:W-:Y:S01]  /*a290*/  LOP3.LUT R45, R6, 0x64006400, RZ, 0xfc, !PT ;  /* 0x64006400062d7812 */ /* 0x000fe200078efcff */
[-C--:B------:R-:W-:Y:S01]  /*a2a0*/  HFMA2 R18, R7, R30.reuse.H0_H0, -132, -132 ;  /* 0xd820d82007127431 */ /* 0x080fe2000004001e */
[C---:B------:R-:W-:Y:S01]  /*a2b0*/  LOP3.LUT R53, R12.reuse, 0x380038, RZ, 0xc0, !PT ;  /* 0x003800380c357812 */ /* 0x040fe200078ec0ff */
[-C--:B------:R-:W-:Y:S01]  /*a2c0*/  HFMA2 R17, R5, R30.reuse.H0_H0, -132, -132 ;  /* 0xd820d82005117431 */ /* 0x080fe2000004001e */
[----:B------:R-:W-:Y:S01]  /*a2d0*/  LOP3.LUT R47, R12, 0x1c001c0, RZ, 0xc0, !PT ;  /* 0x01c001c00c2f7812 */ /* 0x000fe200078ec0ff */
[----:B------:R-:W0:Y:S01]  /*a2e0*/  LDS.128 R4, [UR4+0x30] ;  /* 0x00003004ff047984 */ /* 0x000e220008000c00 */
[----:B------:R-:W-:-:S02]  /*a2f0*/  HFMA2 R43, R43, R30.H0_H0, -132, -132 ;  /* 0xd820d8202b2b7431 */ /* 0x000fc4000004001e */
[-C--:B------:R-:W-:Y:S01]  /*a300*/  HFMA2 R18, R18, R19.reuse, R16 ;  /* 0x0000001312127231 */ /* 0x080fe20000000010 */
[----:B------:R-:W-:Y:S01]  /*a310*/  LOP3.LUT R12, R12, 0x70007, RZ, 0xc0, !PT ;  /* 0x000700070c0c7812 */ /* 0x000fe200078ec0ff */
[----:B------:R-:W-:Y:S01]  /*a320*/  HFMA2 R45, R45, R30.H0_H0, -132, -132 ;  /* 0xd820d8202d2d7431 */ /* 0x000fe2000004001e */
[C---:B------:R-:W-:Y:S01]  /*a330*/  LOP3.LUT R51, R14.reuse, 0x380038, RZ, 0xc0, !PT ;  /* 0x003800380e337812 */ /* 0x040fe200078ec0ff */
[-C--:B------:R-:W-:Y:S01]  /*a340*/  HFMA2 R16, R43, R19.reuse, R28 ;  /* 0x000000132b107231 */ /* 0x080fe2000000001c */
[C---:B------:R-:W-:Y:S01]  /*a350*/  LOP3.LUT R43, R14.reuse, 0x1c001c0, RZ, 0xc0, !PT ;  /* 0x01c001c00e2b7812 */ /* 0x040fe200078ec0ff */
[-C--:B------:R-:W-:Y:S01]  /*a360*/  HFMA2 R17, R17, R19.reuse, R39 ;  /* 0x0000001311117231 */ /* 0x080fe20000000027 */
[----:B------:R-:W-:Y:S01]  /*a370*/  LOP3.LUT R14, R14, 0x70007, RZ, 0xc0, !PT ;  /* 0x000700070e0e7812 */ /* 0x000fe200078ec0ff */
[----:B------:R-:W-:Y:S01]  /*a380*/  HFMA2 R19, R45, R19, R42 ;  /* 0x000000132d137231 */ /* 0x000fe2000000002a */
[----:B------:R-:W-:Y:S01]  /*a390*/  LOP3.LUT R12, R12, 0x64006400, RZ, 0xfc, !PT ;  /* 0x640064000c0c7812 */ /* 0x000fe200078efcff */
[----:B------:R-:W-:Y:S01]  /*a3a0*/  UIADD3 UR4, UPT, UPT, UR4, 0x40, URZ ;  /* 0x0000004004047890 */ /* 0x000fe2000fffe0ff */
[----:B------:R-:W-:-:S02]  /*a3b0*/  LOP3.LUT R14, R14, 0x64006400, RZ, 0xfc, !PT ;  /* 0x640064000e0e7812 */ /* 0x000fc400078efcff */
[----:B------:R-:W-:Y:S01]  /*a3c0*/  LOP3.LUT R53, R53, 0x64006400, RZ, 0xfc, !PT ;  /* 0x6400640035357812 */ /* 0x000fe200078efcff */
[----:B------:R-:W-:Y:S01]  /*a3d0*/  HADD2 R12, R12, -1028, -1028 ;  /* 0xe404e4040c0c7430 */ /* 0x000fe20000000000 */
[C---:B------:R-:W-:Y:S01]  /*a3e0*/  LOP3.LUT R28, R13.reuse, 0x380038, RZ, 0xc0, !PT ;  /* 0x003800380d1c7812 */ /* 0x040fe200078ec0ff */
[----:B------:R-:W-:Y:S01]  /*a3f0*/  HADD2 R14, R14, -1028, -1028 ;  /* 0xe404e4040e0e7430 */ /* 0x000fe20000000000 */
[----:B------:R-:W-:Y:S01]  /*a400*/  LOP3.LUT R45, R13, 0x1c001c0, RZ, 0xc0, !PT ;  /* 0x01c001c00d2d7812 */ /* 0x000fe200078ec0ff */
[-C--:B------:R-:W-:Y:S01]  /*a410*/  HFMA2 R42, R53, R30.reuse.H0_H0, -132, -132 ;  /* 0xd820d820352a7431 */ /* 0x080fe2000004001e */
[----:B------:R-:W-:Y:S02]  /*a420*/  LOP3.LUT R51, R51, 0x64006400, RZ, 0xfc, !PT ;  /* 0x6400640033337812 */ /* 0x000fe400078efcff */
[C---:B------:R-:W-:Y:S02]  /*a430*/  LOP3.LUT R49, R15.reuse, 0x380038, RZ, 0xc0, !PT ;  /* 0x003800380f317812 */ /* 0x040fe400078ec0ff */
[----:B------:R-:W-:Y:S01]  /*a440*/  LOP3.LUT R39, R15, 0x1c001c0, RZ, 0xc0, !PT ;  /* 0x01c001c00f277812 */ /* 0x000fe200078ec0ff */
[----:B------:R-:W-:Y:S01]  /*a450*/  HFMA2 R44, R51, R30.H0_H0, -132, -132 ;  /* 0xd820d820332c7431 */ /* 0x000fe2000004001e */
[----:B------:R-:W-:-:S02]  /*a460*/  LOP3.LUT R13, R13, 0x70007, RZ, 0xc0, !PT ;  /* 0x000700070d0d7812 */ /* 0x000fc400078ec0ff */
[----:B------:R-:W-:Y:S02]  /*a470*/  LOP3.LUT R15, R15, 0x70007, RZ, 0xc0, !PT ;  /* 0x000700070f0f7812 */ /* 0x000fe400078ec0ff */
[----:B------:R-:W-:Y:S02]  /*a480*/  LOP3.LUT R47, R47, 0x64006400, RZ, 0xfc, !PT ;  /* 0x640064002f2f7812 */ /* 0x000fe400078efcff */
[----:B------:R-:W-:Y:S02]  /*a490*/  LOP3.LUT R13, R13, 0x64006400, RZ, 0xfc, !PT ;  /* 0x640064000d0d7812 */ /* 0x000fe400078efcff */
[----:B------:R-:W-:Y:S01]  /*a4a0*/  LOP3.LUT R15, R15, 0x64006400, RZ, 0xfc, !PT ;  /* 0x640064000f0f7812 */ /* 0x000fe200078efcff */
[----:B------:R-:W-:Y:S01]  /*a4b0*/  HFMA2 R47, R47, R30.H1_H1, -20, -20 ;  /* 0xcd00cd002f2f7431 */ /* 0x000fe2000006001e */
[----:B------:R-:W-:Y:S01]  /*a4c0*/  LOP3.LUT R43, R43, 0x64006400, RZ, 0xfc, !PT ;  /* 0x640064002b2b7812 */ /* 0x000fe200078efcff */
[----:B------:R-:W-:Y:S01]  /*a4d0*/  HADD2 R13, R13, -1028, -1028 ;  /* 0xe404e4040d0d7430 */ /* 0x000fe20000000000 */
[----:B------:R-:W-:Y:S01]  /*a4e0*/  LOP3.LUT R28, R28, 0x64006400, RZ, 0xfc, !PT ;  /* 0x640064001c1c7812 */ /* 0x000fe200078efcff */
[-C--:B0-----:R-:W-:Y:S01]  /*a4f0*/  HFMA2 R12, R12, R4.reuse, R18 ;  /* 0x000000040c0c7231 */ /* 0x081fe20000000012 */
[----:B------:R-:W-:Y:S01]  /*a500*/  LOP3.LUT R49, R49, 0x64006400, RZ, 0xfc, !PT ;  /* 0x6400640031317812 */ /* 0x000fe200078efcff */
[----:B------:R-:W-:-:S02]  /*a510*/  HFMA2 R14, R14, R4, R17 ;  /* 0x000000040e0e7231 */ /* 0x000fc40000000011 */
[----:B------:R-:W-:Y:S01]  /*a520*/  HADD2 R15, R15, -1028, -1028 ;  /* 0xe404e4040f0f7430 */ /* 0x000fe20000000000 */
[----:B------:R-:W-:Y:S01]  /*a530*/  LOP3.LUT R8, R8, 0x64006400, RZ, 0xfc, !PT ;  /* 0x6400640008087812 */ /* 0x000fe200078efcff */
[-C--:B------:R-:W-:Y:S01]  /*a540*/  HFMA2 R43, R43, R30.reuse.H1_H1, -20, -20 ;  /* 0xcd00cd002b2b7431 */ /* 0x080fe2000006001e */
[----:B------:R-:W-:Y:S01]  /*a550*/  LOP3.LUT R10, R10, 0x64006400, RZ, 0xfc, !PT ;  /* 0x640064000a0a7812 */ /* 0x000fe200078efcff */
[-C--:B------:R-:W-:Y:S02]  /*a560*/  HFMA2 R28, R28, R30.reuse.H0_H0, -132, -132 ;  /* 0xd820d8201c1c7431 */ /* 0x080fe4000004001e */
[-C--:B------:R-:W-:Y:S02]  /*a570*/  HFMA2 R12, R42, R5.reuse, R12 ;  /* 0x000000052a0c7231 */ /* 0x080fe4000000000c */
[----:B------:R-:W-:Y:S02]  /*a580*/  HFMA2 R46, R49, R30.H0_H0, -132, -132 ;  /* 0xd820d820312e7431 */ /* 0x000fe4000004001e */
[----:B------:R-:W-:-:S02]  /*a590*/  HFMA2 R14, R44, R5, R14 ;  /* 0x000000052c0e7231 */ /* 0x000fc4000000000e */
[-C--:B------:R-:W-:Y:S01]  /*a5a0*/  HFMA2 R13, R13, R4.reuse, R16 ;  /* 0x000000040d0d7231 */ /* 0x080fe20000000010 */
[----:B------:R-:W-:Y:S01]  /*a5b0*/  LOP3.LUT R45, R45, 0x64006400, RZ, 0xfc, !PT ;  /* 0x640064002d2d7812 */ /* 0x000fe200078efcff */
[----:B------:R-:W-:Y:S01]  /*a5c0*/  HFMA2 R15, R15, R4, R19 ;  /* 0x000000040f0f7231 */ /* 0x000fe20000000013 */
[----:B------:R-:W-:Y:S01]  /*a5d0*/  LOP3.LUT R39, R39, 0x64006400, RZ, 0xfc, !PT ;  /* 0x6400640027277812 */ /* 0x000fe200078efcff */
[-C--:B------:R-:W-:Y:S02]  /*a5e0*/  HFMA2 R13, R28, R5.reuse, R13 ;  /* 0x000000051c0d7231 */ /* 0x080fe4000000000d */
[-C--:B------:R-:W-:Y:S02]  /*a5f0*/  HFMA2 R4, R47, R6.reuse, R12 ;  /* 0x000000062f047231 */ /* 0x080fe4000000000c */
[----:B------:R-:W-:Y:S02]  /*a600*/  HFMA2 R15, R46, R5, R15 ;  /* 0x000000052e0f7231 */ /* 0x000fe4000000000f */
[----:B------:R-:W-:-:S02]  /*a610*/  HFMA2 R5, R43, R6, R14 ;  /* 0x000000062b057231 */ /* 0x000fc4000000000e */
[----:B------:R-:W-:Y:S01]  /*a620*/  HADD2 R8, R8, -1028, -1028 ;  /* 0xe404e40408087430 */ /* 0x000fe20000000000 */
[----:B------:R-:W-:Y:S01]  /*a630*/  LOP3.LUT R9, R9, 0x64006400, RZ, 0xfc, !PT ;  /* 0x6400640009097812 */ /* 0x000fe200078efcff */
[----:B------:R-:W-:Y:S01]  /*a640*/  HADD2 R10, R10, -1028, -1028 ;  /* 0xe404e4040a0a7430 */ /* 0x000fe20000000000 */
[----:B------:R-:W-:Y:S01]  /*a650*/  LOP3.LUT R11, R11, 0x64006400, RZ, 0xfc, !PT ;  /* 0x640064000b0b7812 */ /* 0x000fe200078efcff */
[-C--:B------:R-:W-:Y:S01]  /*a660*/  HFMA2 R45, R45, R30.reuse.H1_H1, -20, -20 ;  /* 0xcd00cd002d2d7431 */ /* 0x080fe2000006001e */
[----:B------:R-:W-:Y:S01]  /*a670*/  MOV R18, R24 ;  /* 0x0000001800127202 */ /* 0x000fe20000000f00 */
[----:B------:R-:W-:Y:S02]  /*a680*/  HFMA2 R4, R8, R7, R4 ;  /* 0x0000000708047231 */ /* 0x000fe40000000004 */
[----:B------:R-:W-:Y:S01]  /*a690*/  HFMA2 R39, R39, R30.H1_H1, -20, -20 ;  /* 0xcd00cd0027277431 */ /* 0x000fe2000006001e */
[----:B------:R-:W-:Y:S01]  /*a6a0*/  @!P0 IADD3 R30, PT, PT, R2, 0x1, RZ ;  /* 0x00000001021e8810 */ /* 0x000fe20007ffe0ff */
[----:B------:R-:W-:-:S02]  /*a6b0*/  HFMA2 R13, R45, R6, R13 ;  /* 0x000000062d0d7231 */ /* 0x000fc4000000000d */
[-C--:B------:R-:W-:Y:S02]  /*a6c0*/  HFMA2 R5, R10, R7.reuse, R5 ;  /* 0x000000070a057231 */ /* 0x080fe40000000005 */
[----:B------:R-:W-:Y:S02]  /*a6d0*/  HADD2 R9, R9, -1028, -1028 ;  /* 0xe404e40409097430 */ /* 0x000fe40000000000 */
[----:B--2---:R-:W-:Y:S01]  /*a6e0*/  @!P0 IMAD.IADD R3, R31, 0x1, R36 ;  /* 0x000000011f038824 */ /* 0x004fe200078e0224 */
[----:B------:R-:W-:Y:S01]  /*a6f0*/  IADD3 R36, PT, PT, R36, 0x20, RZ ;  /* 0x0000002024247810 */ /* 0x000fe20007ffe0ff */
[----:B------:R-:W-:Y:S01]  /*a700*/  HFMA2 R15, R39, R6, R15 ;  /* 0x00000006270f7231 */ /* 0x000fe2000000000f */
[----:B-----5:R-:W-:Y:S01]  /*a710*/  @!P0 PRMT R0, R20, 0x7610, R0 ;  /* 0x0000761014008816 */ /* 0x020fe20000000000 */
[----:B------:R-:W-:Y:S01]  /*a720*/  HADD2 R11, R11, -1028, -1028 ;  /* 0xe404e4040b0b7430 */ /* 0x000fe20000000000 */
[----:B------:R-:W-:Y:S01]  /*a730*/  @!P0 PRMT R34, R21, 0x7610, R34 ;  /* 0x0000761015228816 */ /* 0x000fe20000000022 */
[-C--:B------:R-:W-:Y:S01]  /*a740*/  HFMA2 R9, R9, R7.reuse, R13 ;  /* 0x0000000709097231 */ /* 0x080fe2000000000d */
[----:B------:R-:W-:Y:S01]  /*a750*/  @!P0 MOV R2, R30 ;  /* 0x0000001e00028202 */ /* 0x000fe20000000f00 */
[----:B------:R-:W-:Y:S01]  /*a760*/  HFMA2 R11, R11, R7, R15 ;  /* 0x000000070b0b7231 */ /* 0x000fe2000000000f */
[----:B------:R-:W-:Y:S01]  /*a770*/  @!P0 PRMT R0, R0, 0x7610, R20 ;  /* 0x0000761000008816 */ /* 0x000fe20000000014 */
[----:B------:R-:W-:Y:S01]  /*a780*/  HADD2 R4, R4.H0_H0, R4.H1_H1 ;  /* 0x3000000404047230 */ /* 0x000fe20000000800 */
[----:B------:R-:W-:Y:S01]  /*a790*/  @!P0 PRMT R34, R34, 0x7610, R21 ;  /* 0x0000761022228816 */ /* 0x000fe20000000015 */
[----:B------:R-:W-:Y:S01]  /*a7a0*/  HADD2 R9, R9.H0_H0, R9.H1_H1 ;  /* 0x3000000909097230 */ /* 0x000fe20000000800 */
[----:B------:R-:W-:Y:S01]  /*a7b0*/  ISETP.GE.AND P0, PT, R36, R27, PT ;  /* 0x0000001b2400720c */ /* 0x000fe20003f06270 */
[----:B------:R-:W-:Y:S01]  /*a7c0*/  HADD2 R5, R5.H0_H0, R5.H1_H1 ;  /* 0x3000000505057230 */ /* 0x000fe20000000800 */
[----:B------:R-:W-:Y:S01]  /*a7d0*/  MOV R19, R25 ;  /* 0x0000001900137202 */ /* 0x000fe20000000f00 */
[----:B------:R-:W-:Y:S01]  /*a7e0*/  HADD2 R11, R11.H0_H0, R11.H1_H1 ;  /* 0x3000000b0b0b7230 */ /* 0x000fe20000000800 */
[----:B------:R-:W-:Y:S01]  /*a7f0*/  PRMT R4, R4, 0x5410, R9 ;  /* 0x0000541004047816 */ /* 0x000fe20000000009 */
[----:B------:R-:W-:-:S03]  /*a800*/  IMAD.WIDE R24, R38, 0x4, R22 ;  /* 0x0000000426187825 */ /* 0x000fc600078e0216 */
[----:B------:R-:W-:Y:S01]  /*a810*/  PRMT R5, R5, 0x5410, R11 ;  /* 0x0000541005057816 */ /* 0x000fe2000000000b */
[----:B------:R-:W-:-:S04]  /*a820*/  HFMA2 R33, R4, R0, R33 ;  /* 0x0000000004217231 */ /* 0x000fc80000000021 */
[----:B------:R-:W-:Y:S01]  /*a830*/  HFMA2 R32, R5, R34, R32 ;  /* 0x0000002205207231 */ /* 0x000fe20000000020 */
[----:B------:R-:W-:Y:S06]  /*a840*/  @!P0 BRA `(.L_x_4838) ;  /* 0xffffffe800d88947 */ /* 0x000fec000383ffff */
[----:B------:R-:W-:-:S07]  /*a850*/  IMAD.WIDE R18, R38, 0xc, R18 ;  /* 0x0000000c26127825 */ /* 0x000fce00078e0212 */
.L_x_4837:
[----:B------:R-:W0:Y:S01]  /*a860*/  LDCU UR5, c[0x0][0x3dc] ;  /* 0x00007b80ff0577ac */ /* 0x000e220008000800 */
[----:B------:R-:W1:Y:S01]  /*a870*/  LDC.64 R12, c[0x0][0x3a0] ;  /* 0x0000e800ff0c7b82 */ /* 0x000e620000000a00 */
[----:B0-----:R-:W-:-:S04]  /*a880*/  VIMNMX R37, PT, PT, R37, UR5, PT ;  /* 0x0000000525257c48 */ /* 0x001fc8000bfe0100 */
[----:B------:R-:W-:-:S13]  /*a890*/  ISETP.GT.AND P0, PT, R37, R36, PT ;  /* 0x000000242500720c */ /* 0x000fda0003f04270 */
[----:B------:R-:W-:Y:S05]  /*a8a0*/  @!P0 BRA `(.L_x_4839) ;  /* 0x0000000800a48947 */ /* 0x000fea0003800000 */
[----:B------:R-:W-:-:S03]  /*a8b0*/  IMAD.WIDE.U32 R40, R36, 0x4, R40 ;  /* 0x0000000424287825 */ /* 0x000fc600078e0028 */
[----:B------:R-:W-:-:S04]  /*a8c0*/  IADD3 R20, P0, PT, R40, 0x2, RZ ;  /* 0x0000000228147810 */ /* 0x000fc80007f1e0ff */
[----:B------:R-:W-:-:S09]  /*a8d0*/  IADD3.X R21, PT, PT, RZ, R41, RZ, P0, !PT ;  /* 0x00000029ff157210 */ /* 0x000fd200007fe4ff */
.L_x_4840:
[----:B------:R-:W2:Y:S01]  /*a8e0*/  LDG.E.128.CONSTANT R8, desc[UR6][R18.64] ;  /* 0x0000000612087981 */ /* 0x000ea2000c1e9d00 */
[----:B------:R-:W-:-:S13]  /*a8f0*/  ISETP.NE.AND P0, PT, R36, R3, PT ;  /* 0x000000032400720c */ /* 0x000fda0003f05270 */
[----:B------:R-:W-:Y:S01]  /*a900*/  @!P0 LEA R14, R2, R1, 0x3 ;  /* 0x00000001020e8211 */ /* 0x000fe200078e18ff */
[----:B------:R0:W3:Y:S05]  /*a910*/  @!P0 LDG.E.U16.CONSTANT R23, desc[UR6][R20.64] ;  /* 0x0000000614178981 */ /* 0x0000ea000c1e9500 */
[----:B------:R-:W4:Y:S01]  /*a920*/  @!P0 LDL.64 R14, [R14+0x8] ;  /* 0x000008000e0e8983 */ /* 0x000f220000100a00 */
[----:B------:R-:W-:Y:S01]  /*a930*/  IMAD.MOV.U32 R16, RZ, RZ, 0x2c00 ;  /* 0x00002c00ff107424 */ /* 0x000fe200078e00ff */
[----:B------:R-:W-:-:S04]  /*a940*/  MOV R4, 0x2400 ;  /* 0x0000240000047802 */ /* 0x000fc80000000f00 */
[----:B------:R-:W-:Y:S02]  /*a950*/  PRMT R16, R4, 0x5410, R16 ;  /* 0x0000541004107816 */ /* 0x000fe40000000010 */
[----:B------:R-:W5:Y:S01]  /*a960*/  LDS.128 R4, [UR4] ;  /* 0x00000004ff047984 */ /* 0x000f620008000c00 */
[----:B------:R-:W-:Y:S01]  /*a970*/  HFMA2 R26, -RZ, RZ, 0, 0.25 ;  /* 0x00003400ff1a7431 */ /* 0x000fe200000001ff */
[----:B0-----:R-:W-:-:S04]  /*a980*/  IADD3 R20, P1, PT, R20, 0x40, RZ ;  /* 0x0000004014147810 */ /* 0x001fc80007f3e0ff */
[----:B------:R-:W-:Y:S02]  /*a990*/  IADD3.X R21, PT, PT, RZ, R21, RZ, P1, !PT ;  /* 0x00000015ff157210 */ /* 0x000fe40000ffe4ff */
[----:B--2---:R-:W-:Y:S02]  /*a9a0*/  LOP3.LUT R41, R8, 0x30003, RZ, 0xc0, !PT ;  /* 0x0003000308297812 */ /* 0x004fe400078ec0ff */
[----:B------:R-:W-:Y:S02]  /*a9b0*/  LOP3.LUT R30, R10, 0x30003, RZ, 0xc0, !PT ;  /* 0x000300030a1e7812 */ /* 0x000fe400078ec0ff */
[----:B------:R-:W-:Y:S02]  /*a9c0*/  SHF.R.U32.HI R22, RZ, 0x8, R8 ;  /* 0x00000008ff167819 */ /* 0x000fe40000011608 */
[----:B------:R-:W-:Y:S02]  /*a9d0*/  SHF.R.U32.HI R24, RZ, 0x8, R9 ;  /* 0x00000008ff187819 */ /* 0x000fe40000011609 */
[----:B------:R-:W-:-:S02]  /*a9e0*/  SHF.R.U32.HI R17, RZ, 0x8, R10 ;  /* 0x00000008ff117819 */ /* 0x000fc4000001160a */
[----:B------:R-:W-:Y:S02]  /*a9f0*/  LOP3.LUT R41, R41, 0x64006400, RZ, 0xfc, !PT ;  /* 0x6400640029297812 */ /* 0x000fe400078efcff */
[C---:B------:R-:W-:Y:S02]  /*aa00*/  LOP3.LUT R31, R9.reuse, 0x30003, RZ, 0xc0, !PT ;  /* 0x00030003091f7812 */ /* 0x040fe400078ec0ff */
[----:B------:R-:W-:Y:S02]  /*aa10*/  SHF.R.U32.HI R25, RZ, 0x8, R11 ;  /* 0x00000008ff197819 */ /* 0x000fe4000001160b */
[----:B------:R-:W-:Y:S02]  /*aa20*/  LOP3.LUT R30, R30, 0x64006400, RZ, 0xfc, !PT ;  /* 0x640064001e1e7812 */ /* 0x000fe400078efcff */
        /* <DEDUP_REMOVED lines=22> */
[----:B------:R-:W-:Y:S02]  /*ab90*/  HFMA2 R46, R29, R26.H0_H0, -258, -258 ;  /* 0xdc08dc081d2e7431 */ /* 0x000fe4000004001a */
[----:B-----5:R-:W-:Y:S02]  /*aba0*/  HFMA2 R31, R41, R4, RZ ;  /* 0x00000004291f7231 */ /* 0x020fe400000000ff */
[----:B------:R-:W-:-:S02]  /*abb0*/  HFMA2 R29, R47, R26.H0_H0, -258, -258 ;  /* 0xdc08dc082f1d7431 */ /* 0x000fc4000004001a */
[----:B------:R-:W-:Y:S02]  /*abc0*/  HFMA2 R41, R30, R4, RZ ;  /* 0x000000041e297231 */ /* 0x000fe400000000ff */
[-C--:B------:R-:W-:Y:S01]  /*abd0*/  HFMA2 R43, R43, R26.reuse.H0_H0, -258, -258 ;  /* 0xdc08dc082b2b7431 */ /* 0x080fe2000004001a */
[----:B------:R-:W-:Y:S01]  /*abe0*/  LOP3.LUT R44, R8, 0x300030, RZ, 0xc0, !PT ;  /* 0x00300030082c7812 */ /* 0x000fe200078ec0ff */
[-C--:B------:R-:W-:Y:S01]  /*abf0*/  HFMA2 R40, R51, R26.reuse.H0_H0, -258, -258 ;  /* 0xdc08dc0833287431 */ /* 0x080fe2000004001a */
[----:B------:R-:W-:Y:S01]  /*ac00*/  LOP3.LUT R47, R10, 0x300030, RZ, 0xc0, !PT ;  /* 0x003000300a2f7812 */ /* 0x000fe200078ec0ff */
[-C--:B------:R-:W-:Y:S02]  /*ac10*/  HFMA2 R39, R39, R26.reuse.H0_H0, -258, -258 ;  /* 0xdc08dc0827277431 */ /* 0x080fe4000004001a */
[-C--:B------:R-:W-:Y:S02]  /*ac20*/  HFMA2 R28, R49, R26.reuse.H0_H0, -258, -258 ;  /* 0xdc08dc08311c7431 */ /* 0x080fe4000004001a */
[----:B------:R-:W-:-:S02]  /*ac30*/  HFMA2 R27, R27, R26.H0_H0, -258, -258 ;  /* 0xdc08dc081b1b7431 */ /* 0x000fc4000004001a */
[----:B------:R-:W-:Y:S01]  /*ac40*/  HADD2 R42, R38, -1026, -1026 ;  /* 0xe402e402262a7430 */ /* 0x000fe20000000000 */
[----:B------:R-:W-:Y:S01]  /*ac50*/  LOP3.LUT R49, R11, 0x300030, RZ, 0xc0, !PT ;  /* 0x003000300b317812 */ /* 0x000fe200078ec0ff */
[----:B------:R-:W-:Y:S01]  /*ac60*/  HFMA2 R26, R45, R26.H0_H0, -258, -258 ;  /* 0xdc08dc082d1a7431 */ /* 0x000fe2000004001a */
[----:B------:R-:W-:Y:S01]  /*ac70*/  LOP3.LUT R45, R9, 0x300030, RZ, 0xc0, !PT ;  /* 0x00300030092d7812 */ /* 0x000fe200078ec0ff */
[-C--:B------:R-:W-:Y:S01]  /*ac80*/  HFMA2 R42, R42, R4.reuse, RZ.H0_H0 ;  /* 0x000000042a2a7231 */ /* 0x080fe200000400ff */
[----:B------:R-:W-:Y:S02]  /*ac90*/  LOP3.LUT R38, R11, 0xc000c0, RZ, 0xc0, !PT ;  /* 0x00c000c00b267812 */ /* 0x000fe400078ec0ff */
[----:B------:R-:W-:Y:S02]  /*aca0*/  LOP3.LUT R11, R44, 0x64006400, RZ, 0xfc, !PT ;  /* 0x640064002c0b7812 */ /* 0x000fe400078efcff */
[----:B------:R-:W-:Y:S01]  /*acb0*/  LOP3.LUT R47, R47, 0x64006400, RZ, 0xfc, !PT ;  /* 0x640064002f2f7812 */ /* 0x000fe200078efcff */
[-C--:B------:R-:W-:Y:S01]  /*acc0*/  HFMA2 R43, R43, R5.reuse, R31 ;  /* 0x000000052b2b7231 */ /* 0x080fe2000000001f */
[----:B------:R-:W-:Y:S01]  /*acd0*/  LOP3.LUT R30, R9, 0xc000c0, RZ, 0xc0, !PT ;  /* 0x00c000c0091e7812 */ /* 0x000fe200078ec0ff */
[----:B------:R-:W-:Y:S01]  /*ace0*/  HFMA2 R48, R48, R4, RZ.H0_H0 ;  /* 0x0000000430307231 */ /* 0x000fe200000400ff */
[----:B------:R-:W-:Y:S01]  /*acf0*/  LOP3.LUT R51, R45, 0x64006400, RZ, 0xfc, !PT ;  /* 0x640064002d337812 */ /* 0x000fe200078efcff */
[----:B------:R-:W-:Y:S01]  /*ad00*/  HFMA2 R9, R40, R5, R41 ;  /* 0x0000000528097231 */ /* 0x000fe20000000029 */
[----:B------:R-:W-:-:S02]  /*ad10*/  LOP3.LUT R49, R49, 0x64006400, RZ, 0xfc, !PT ;  /* 0x6400640031317812 */ /* 0x000fc400078efcff */
[----:B------:R-:W-:Y:S01]  /*ad20*/  LOP3.LUT R31, R10, 0xc000c0, RZ, 0xc0, !PT ;  /* 0x00c000c00a1f7812 */ /* 0x000fe200078ec0ff */
[-C--:B------:R-:W-:Y:S01]  /*ad30*/  HFMA2 R10, R39, R5.reuse, R42 ;  /* 0x00000005270a7231 */ /* 0x080fe2000000002a */
[----:B------:R-:W-:Y:S01]  /*ad40*/  LOP3.LUT R4, R8, 0xc000c0, RZ, 0xc0, !PT ;  /* 0x00c000c008047812 */ /* 0x000fe200078ec0ff */
[-C--:B------:R-:W-:Y:S02]  /*ad50*/  HFMA2 R45, R11, R16.reuse.H1_H1, -66, -66 ;  /* 0xd420d4200b2d7431 */ /* 0x080fe40000060010 */
[-C--:B------:R-:W-:Y:S02]  /*ad60*/  HFMA2 R42, R47, R16.reuse.H1_H1, -66, -66 ;  /* 0xd420d4202f2a7431 */ /* 0x080fe40000060010 */
[----:B------:R-:W-:Y:S02]  /*ad70*/  HFMA2 R8, R46, R5, R48 ;  /* 0x000000052e087231 */ /* 0x000fe40000000030 */
[-C--:B------:R-:W-:Y:S02]  /*ad80*/  HFMA2 R44, R51, R16.reuse.H1_H1, -66, -66 ;  /* 0xd420d420332c7431 */ /* 0x080fe40000060010 */
[----:B------:R-:W-:-:S02]  /*ad90*/  HFMA2 R11, R49, R16.H1_H1, -66, -66 ;  /* 0xd420d420310b7431 */ /* 0x000fc40000060010 */
[-C--:B------:R-:W-:Y:S02]  /*ada0*/  HFMA2 R43, R45, R6.reuse, R43 ;  /* 0x000000062d2b7231 */ /* 0x080fe4000000002b */
[-C--:B------:R-:W-:Y:S02]  /*adb0*/  HFMA2 R44, R44, R6.reuse, R8 ;  /* 0x000000062c2c7231 */ /* 0x080fe40000000008 */
[-C--:B------:R-:W-:Y:S02]  /*adc0*/  HFMA2 R42, R42, R6.reuse, R9 ;  /* 0x000000062a2a7231 */ /* 0x080fe40000000009 */
[----:B------:R-:W-:Y:S02]  /*add0*/  HFMA2 R6, R11, R6, R10 ;  /* 0x000000060b067231 */ /* 0x000fe4000000000a */
[----:B------:R-:W0:Y:S01]  /*ade0*/  LDS.128 R8, [UR4+0x10] ;  /* 0x00001004ff087984 */ /* 0x000e220008000c00 */
[----:B------:R-:W-:Y:S02]  /*adf0*/  LOP3.LUT R45, R4, 0x64006400, RZ, 0xfc, !PT ;  /* 0x64006400042d7812 */ /* 0x000fe400078efcff */
[----:B------:R-:W-:-:S02]  /*ae00*/  LOP3.LUT R53, R22, 0x300030, RZ, 0xc0, !PT ;  /* 0x0030003016357812 */ /* 0x000fc400078ec0ff */
[C---:B------:R-:W-:Y:S02]  /*ae10*/  LOP3.LUT R4, R22.reuse, 0xc000c0, RZ, 0xc0, !PT ;  /* 0x00c000c016047812 */ /* 0x040fe400078ec0ff */
[----:B------:R-:W-:Y:S01]  /*ae20*/  LOP3.LUT R31, R31, 0x64006400, RZ, 0xfc, !PT ;  /* 0x640064001f1f7812 */ /* 0x000fe200078efcff */
[-C--:B------:R-:W-:Y:S01]  /*ae30*/  HFMA2 R45, R45, R16.reuse.H0_H0, -18, -18 ;  /* 0xcc80cc802d2d7431 */ /* 0x080fe20000040010 */
[----:B------:R-:W-:Y:S02]  /*ae40*/  LOP3.LUT R22, R22, 0x30003, RZ, 0xc0, !PT ;  /* 0x0003000316167812 */ /* 0x000fe400078ec0ff */
[C---:B------:R-:W-:Y:S02]  /*ae50*/  LOP3.LUT R5, R17.reuse, 0x300030, RZ, 0xc0, !PT ;  /* 0x0030003011057812 */ /* 0x040fe400078ec0ff */
[C---:B------:R-:W-:Y:S01]  /*ae60*/  LOP3.LUT R51, R17.reuse, 0xc000c0, RZ, 0xc0, !PT ;  /* 0x00c000c011337812 */ /* 0x040fe200078ec0ff */
[----:B------:R-:W-:Y:S01]  /*ae70*/  HFMA2 R31, R31, R16.H0_H0, -18, -18 ;  /* 0xcc80cc801f1f7431 */ /* 0x000fe20000040010 */
[----:B------:R-:W-:-:S02]  /*ae80*/  LOP3.LUT R17, R17, 0x30003, RZ, 0xc0, !PT ;  /* 0x0003000311117812 */ /* 0x000fc400078ec0ff */
[----:B------:R-:W-:Y:S01]  /*ae90*/  LOP3.LUT R22, R22, 0x64006400, RZ, 0xfc, !PT ;  /* 0x6400640016167812 */ /* 0x000fe200078efcff */
[-C--:B------:R-:W-:Y:S01]  /*aea0*/  HFMA2 R43, R45, R7.reuse, R43 ;  /* 0x000000072d2b7231 */ /* 0x080fe2000000002b */
[----:B------:R-:W-:Y:S01]  /*aeb0*/  LOP3.LUT R17, R17, 0x64006400, RZ, 0xfc, !PT ;  /* 0x6400640011117812 */ /* 0x000fe200078efcff */
[----:B------:R-:W-:Y:S02]  /*aec0*/  HFMA2 R31, R31, R7, R42 ;  /* 0x000000071f1f7231 */ /* 0x000fe4000000002a */
[----:B------:R-:W-:Y:S01]  /*aed0*/  HADD2 R22, R22, -1026, -1026 ;  /* 0xe402e40216167430 */ /* 0x000fe20000000000 */
[----:B------:R-:W-:Y:S01]  /*aee0*/  LOP3.LUT R53, R53, 0x64006400, RZ, 0xfc, !PT ;  /* 0x6400640035357812 */ /* 0x000fe200078efcff */
[----:B------:R-:W-:Y:S01]  /*aef0*/  HADD2 R17, R17, -1026, -1026 ;  /* 0xe402e40211117430 */ /* 0x000fe20000000000 */
[----:B------:R-:W-:-:S03]  /*af00*/  LOP3.LUT R39, R24, 0x300030, RZ, 0xc0, !PT ;  /* 0x0030003018277812 */ /* 0x000fc600078ec0ff */
[----:B------:R-:W-:Y:S01]  /*af10*/  HFMA2 R40, R53, R16.H1_H1, -66, -66 ;  /* 0xd420d42035287431 */ /* 0x000fe20000060010 */
[----:B------:R-:W-:Y:S02]  /*af20*/  LOP3.LUT R53, R24, 0xc000c0, RZ, 0xc0, !PT ;  /* 0x00c000c018357812 */ /* 0x000fe400078ec0ff */
[----:B------:R-:W-:Y:S02]  /*af30*/  LOP3.LUT R47, R30, 0x64006400, RZ, 0xfc, !PT ;  /* 0x640064001e2f7812 */ /* 0x000fe400078efcff */
[----:B------:R-:W-:Y:S01]  /*af40*/  LOP3.LUT R24, R24, 0x30003, RZ, 0xc0, !PT ;  /* 0x0003000318187812 */ /* 0x000fe200078ec0ff */
[-C--:B0-----:R-:W-:Y:S02]  /*af50*/  HFMA2 R22, R22, R8.reuse, R43 ;  /* 0x0000000816167231 */ /* 0x081fe4000000002b */
[----:B------:R-:W-:Y:S01]  /*af60*/  HFMA2 R17, R17, R8, R31 ;  /* 0x0000000811117231 */ /* 0x000fe2000000001f */
[C---:B------:R-:W-:Y:S02]  /*af70*/  LOP3.LUT R41, R25.reuse, 0x300030, RZ, 0xc0, !PT ;  /* 0x0030003019297812 */ /* 0x040fe400078ec0ff */
[----:B------:R-:W-:-:S02]  /*af80*/  LOP3.LUT R49, R25, 0xc000c0, RZ, 0xc0, !PT ;  /* 0x00c000c019317812 */ /* 0x000fc400078ec0ff */
[----:B------:R-:W-:Y:S01]  /*af90*/  LOP3.LUT R5, R5, 0x64006400, RZ, 0xfc, !PT ;  /* 0x6400640005057812 */ /* 0x000fe200078efcff */
[-C--:B------:R-:W-:Y:S01]  /*afa0*/  HFMA2 R22, R29, R9.reuse, R22 ;  /* 0x000000091d167231 */ /* 0x080fe20000000016 */
[----:B------:R-:W-:Y:S02]  /*afb0*/  LOP3.LUT R38, R38, 0x64006400, RZ, 0xfc, !PT ;  /* 0x6400640026267812 */ /* 0x000fe400078efcff */
[----:B------:R-:W-:Y:S01]  /*afc0*/  LOP3.LUT R25, R25, 0x30003, RZ, 0xc0, !PT ;  /* 0x0003000319197812 */ /* 0x000fe200078ec0ff */
[-C--:B------:R-:W-:Y:S01]  /*afd0*/  HFMA2 R47, R47, R16.reuse.H0_H0, -18, -18 ;  /* 0xcc80cc802f2f7431 */ /* 0x080fe20000040010 */
[----:B------:R-:W-:Y:S01]  /*afe0*/  LOP3.LUT R24, R24, 0x64006400, RZ, 0xfc, !PT ;  /* 0x6400640018187812 */ /* 0x000fe200078efcff */
[----:B------:R-:W-:Y:S01]  /*aff0*/  HFMA2 R17, R27, R9, R17 ;  /* 0x000000091b117231 */ /* 0x000fe20000000011 */
[----:B------:R-:W-:Y:S01]  /*b000*/  LOP3.LUT R25, R25, 0x64006400, RZ, 0xfc, !PT ;  /* 0x6400640019197812 */ /* 0x000fe200078efcff */
[-C--:B------:R-:W-:Y:S01]  /*b010*/  HFMA2 R5, R5, R16.reuse.H1_H1, -66, -66 ;  /* 0xd420d42005057431 */ /* 0x080fe20000060010 */
[----:B------:R-:W-:Y:S01]  /*b020*/  LOP3.LUT R4, R4, 0x64006400, RZ, 0xfc, !PT ;  /* 0x6400640004047812 */ /* 0x000fe200078efcff */
[----:B------:R-:W-:-:S02]  /*b030*/  HFMA2 R38, R38, R16.H0_H0, -18, -18 ;  /* 0xcc80cc8026267431 */ /* 0x000fc40000040010 */
[-C--:B------:R-:W-:Y:S02]  /*b040*/  HFMA2 R44, R47, R7.reuse, R44 ;  /* 0x000000072f2c7231 */ /* 0x080fe4000000002c */
[----:B------:R-:W-:Y:S01]  /*b050*/  HADD2 R24, R24, -1026, -1026 ;  /* 0xe402e40218187430 */ /* 0x000fe20000000000 */
[----:B------:R-:W-:Y:S01]  /*b060*/  LOP3.LUT R51, R51, 0x64006400, RZ, 0xfc, !PT ;  /* 0x6400640033337812 */ /* 0x000fe200078efcff */
[-C--:B------:R-:W-:Y:S01]  /*b070*/  HFMA2 R22, R40, R10.reuse, R22 ;  /* 0x0000000a28167231 */ /* 0x080fe20000000016 */
[----:B------:R-:W-:Y:S01]  /*b080*/  LOP3.LUT R39, R39, 0x64006400, RZ, 0xfc, !PT ;  /* 0x6400640027277812 */ /* 0x000fe200078efcff */
[----:B------:R-:W-:Y:S02]  /*b090*/  HFMA2 R6, R38, R7, R6 ;  /* 0x0000000726067231 */ /* 0x000fe40000000006 */
[----:B------:R-:W-:Y:S02]  /*b0a0*/  HADD2 R25, R25, -1026, -1026 ;  /* 0xe402e40219197430 */ /* 0x000fe40000000000 */
[----:B------:R-:W-:-:S02]  /*b0b0*/  HFMA2 R5, R5, R10, R17 ;  /* 0x0000000a05057231 */ /* 0x000fc40000000011 */
[----:B------:R-:W-:Y:S02]  /*b0c0*/  HFMA2 R4, R4, R16.H0_H0, -18, -18 ;  /* 0xcc80cc8004047431 */ /* 0x000fe40000040010 */
[----:B------:R-:W-:Y:S01]  /*b0d0*/  HFMA2 R24, R24, R8, R44 ;  /* 0x0000000818187231 */ /* 0x000fe2000000002c */
[----:B------:R-:W-:Y:S01]  /*b0e0*/  LOP3.LUT R41, R41, 0x64006400, RZ, 0xfc, !PT ;  /* 0x6400640029297812 */ /* 0x000fe200078efcff */
[----:B------:R-:W-:Y:S01]  /*b0f0*/  HFMA2 R51, R51, R16.H0_H0, -18, -18 ;  /* 0xcc80cc8033337431 */ /* 0x000fe20000040010 */
[----:B------:R-:W-:Y:S01]  /*b100*/  LOP3.LUT R53, R53, 0x64006400, RZ, 0xfc, !PT ;  /* 0x6400640035357812 */ /* 0x000fe200078efcff */
[----:B------:R-:W-:Y:S02]  /*b110*/  HFMA2 R6, R25, R8, R6 ;  /* 0x0000000819067231 */ /* 0x000fe40000000006 */
[----:B------:R-:W-:Y:S02]  /*b120*/  HFMA2 R39, R39, R16.H1_H1, -66, -66 ;  /* 0xd420d42027277431 */ /* 0x000fe40000060010 */
[----:B------:R-:W-:Y:S01]  /*b130*/  HFMA2 R24, R28, R9, R24 ;  /* 0x000000091c187231 */ /* 0x000fe20000000018 */
[----:B------:R-:W-:Y:S01]  /*b140*/  LOP3.LUT R49, R49, 0x64006400, RZ, 0xfc, !PT ;  /* 0x6400640031317812 */ /* 0x000fe200078efcff */
[----:B------:R-:W-:-:S02]  /*b150*/  HFMA2 R4, R4, R11, R22 ;  /* 0x0000000b04047231 */ /* 0x000fc40000000016 */
[-C--:B------:R-:W-:Y:S02]  /*b160*/  HFMA2 R41, R41, R16.reuse.H1_H1, -66, -66 ;  /* 0xd420d42029297431 */ /* 0x080fe40000060010 */
[----:B------:R-:W-:Y:S01]  /*b170*/  HFMA2 R6, R26, R9, R6 ;  /* 0x000000091a067231 */ /* 0x000fe20000000006 */
[----:B------:R-:W-:Y:S01]  /*b180*/  @!P0 IADD3 R30, PT, PT, R2, 0x1, RZ ;  /* 0x00000001021e8810 */ /* 0x000fe20007ffe0ff */
[----:B------:R-:W-:Y:S02]  /*b190*/  HFMA2 R53, R53, R16.H0_H0, -18, -18 ;  /* 0xcc80cc8035357431 */ /* 0x000fe40000040010 */
[-C--:B------:R-:W-:Y:S02]  /*b1a0*/  HFMA2 R5, R51, R11.reuse, R5 ;  /* 0x0000000b33057231 */ /* 0x080fe40000000005 */
[----:B------:R-:W-:Y:S01]  /*b1b0*/  HFMA2 R24, R39, R10, R24 ;  /* 0x0000000a27187231 */ /* 0x000fe20000000018 */
[----:B----4-:R-:W-:Y:S01]  /*b1c0*/  @!P0 PRMT R0, R14, 0x7610, R0 ;  /* 0x000076100e008816 */ /* 0x010fe20000000000 */
[----:B---3--:R-:W-:Y:S01]  /*b1d0*/  @!P0 IMAD.IADD R3, R23, 0x1, R36 ;  /* 0x0000000117038824 */ /* 0x008fe200078e0224 */
[----:B------:R-:W-:Y:S01]  /*b1e0*/  @!P0 PRMT R34, R15, 0x7610, R34 ;  /* 0x000076100f228816 */ /* 0x000fe20000000022 */
[----:B------:R-:W-:Y:S01]  /*b1f0*/  HFMA2 R16, R49, R16.H0_H0, -18, -18 ;  /* 0xcc80cc8031107431 */ /* 0x000fe20000040010 */
[----:B------:R-:W-:Y:S01]  /*b200*/  IADD3 R36, PT, PT, R36, 0x10, RZ ;  /* 0x0000001024247810 */ /* 0x000fe20007ffe0ff */
[----:B------:R-:W-:Y:S01]  /*b210*/  HFMA2 R8, R41, R10, R6 ;  /* 0x0000000a29087231 */ /* 0x000fe20000000006 */
[----:B------:R-:W-:Y:S01]  /*b220*/  @!P0 MOV R2, R30 ;  /* 0x0000001e00028202 */ /* 0x000fe20000000f00 */
[----:B------:R-:W-:Y:S01]  /*b230*/  HFMA2 R24, R53, R11, R24 ;  /* 0x0000000b35187231 */ /* 0x000fe20000000018 */
[----:B------:R-:W-:-:S02]  /*b240*/  @!P0 PRMT R0, R0, 0x7610, R14 ;  /* 0x0000761000008816 */ /* 0x000fc4000000000e */
[----:B------:R-:W-:Y:S01]  /*b250*/  @!P0 PRMT R34, R34, 0x7610, R15 ;  /* 0x0000761022228816 */ /* 0x000fe2000000000f */
[----:B------:R-:W-:Y:S01]  /*b260*/  HFMA2 R8, R16, R11, R8 ;  /* 0x0000000b10087231 */ /* 0x000fe20000000008 */
[----:B------:R-:W-:Y:S01]  /*b270*/  ISETP.GE.AND P0, PT, R36, R37, PT ;  /* 0x000000252400720c */ /* 0x000fe20003f06270 */
[----:B------:R-:W-:Y:S02]  /*b280*/  HADD2 R4, R4.H0_H0, R4.H1_H1 ;  /* 0x3000000404047230 */ /* 0x000fe40000000800 */
[----:B------:R-:W-:Y:S02]  /*b290*/  HADD2 R24, R24.H0_H0, R24.H1_H1 ;  /* 0x3000001818187230 */ /* 0x000fe40000000800 */
[----:B------:R-:W-:Y:S02]  /*b2a0*/  HADD2 R5, R5.H0_H0, R5.H1_H1 ;  /* 0x3000000505057230 */ /* 0x000fe40000000800 */
[----:B------:R-:W-:Y:S01]  /*b2b0*/  HADD2 R8, R8.H0_H0, R8.H1_H1 ;  /* 0x3000000808087230 */ /* 0x000fe20000000800 */
[----:B------:R-:W-:-:S02]  /*b2c0*/  PRMT R4, R4, 0x5410, R24 ;  /* 0x0000541004047816 */ /* 0x000fc40000000018 */
[----:B------:R-:W-:Y:S02]  /*b2d0*/  MOV R38, UR12 ;  /* 0x0000000c00267c02 */ /* 0x000fe40008000f00 */
[----:B------:R-:W-:Y:S01]  /*b2e0*/  PRMT R5, R5, 0x5410, R8 ;  /* 0x0000541005057816 */ /* 0x000fe20000000008 */
[----:B------:R-:W-:Y:S01]  /*b2f0*/  UIADD3 UR4, UPT, UPT, UR4, 0x20, URZ ;  /* 0x0000002004047890 */ /* 0x000fe2000fffe0ff */
[----:B------:R-:W-:Y:S02]  /*b300*/  HFMA2 R33, R4, R0, R33 ;  /* 0x0000000004217231 */ /* 0x000fe40000000021 */
[----:B------:R-:W-:-:S04]  /*b310*/  IMAD.WIDE R18, R38, 0x4, R18 ;  /* 0x0000000426127825 */ /* 0x000fc800078e0212 */
[----:B------:R-:W-:Y:S01]  /*b320*/  HFMA2 R32, R5, R34, R32 ;  /* 0x0000002205207231 */ /* 0x000fe20000000020 */
[----:B------:R-:W-:Y:S06]  /*b330*/  @!P0 BRA `(.L_x_4840) ;  /* 0xfffffff400688947 */ /* 0x000fec000383ffff */
.L_x_4839:
[----:B------:R-:W-:-:S04]  /*b340*/  IMAD R35, R38, UR8, R35 ;  /* 0x0000000826237c24 */ /* 0x000fc8000f8e0223 */
[----:B-1----:R-:W-:-:S05]  /*b350*/  IMAD.WIDE R12, R35, 0x2, R12 ;  /* 0x00000002230c7825 */ /* 0x002fca00078e020c */
[----:B------:R0:W-:Y:S01]  /*b360*/  ATOM.E.ADD.F16x2.RN.STRONG.GPU P0, RZ, desc[UR6][R12.64], R33 ;  /* 0x800000210cff79a2 */ /* 0x0001e2000c10e106 */
[----:B------:R-:W-:Y:S04]  /*b370*/  BSSY.RECONVERGENT B0, `(.L_x_4841) ;  /* 0x000000e000007945 */ /* 0x000fe80003800200 */
[----:B0-----:R-:W-:Y:S05]  /*b380*/  @P0 BRA `(.L_x_4842) ;  /* 0x0000000000300947 */ /* 0x001fea0003800000 */
[----:B------:R-:W0:Y:S02]  /*b390*/  QSPC.E.S P0, RZ, [R12] ;  /* 0x000000000cff73aa */ /* 0x000e240000000500 */
[----:B0-----:R-:W-:Y:S05]  /*b3a0*/  @!P0 BRA `(.L_x_4843) ;  /* 0x00000000001c8947 */ /* 0x001fea0003800000 */
[----:B------:R-:W-:-:S05]  /*b3b0*/  IMAD.MOV.U32 R2, RZ, RZ, R12 ;  /* 0x000000ffff027224 */ /* 0x000fca00078e000c */
[----:B------:R-:W-:-:S07]  /*b3c0*/  MOV R0, R2 ;  /* 0x0000000200007202 */ /* 0x000fce0000000f00 */
.L_x_4844:
[----:B------:R-:W0:Y:S02]  /*b3d0*/  LDS R2, [R0] ;  /* 0x0000000000027984 */ /* 0x000e240000000800 */
[----:B0-----:R-:W-:-:S05]  /*b3e0*/  HADD2 R3, R2, R33 ;  /* 0x0000002102037230 */ /* 0x001fca0000000000 */
[----:B------:R-:W0:Y:S02]  /*b3f0*/  ATOMS.CAST.SPIN P0, [R0], R2, R3 ;  /* 0x000000020000758d */ /* 0x000e240001800003 */
[----:B0-----:R-:W-:Y:S05]  /*b400*/  @!P0 BRA `(.L_x_4844) ;  /* 0xfffffffc00f08947 */ /* 0x001fea000383ffff */
[----:B------:R-:W-:Y:S05]  /*b410*/  BRA `(.L_x_4842) ;  /* 0x00000000000c7947 */ /* 0x000fea0003800000 */
.L_x_4843:
[----:B------:R-:W2:Y:S02]  /*b420*/  LD.E R0, desc[UR6][R12.64] ;  /* 0x000000060c007980 */ /* 0x000ea4000c101900 */
[----:B--2---:R-:W-:-:S05]  /*b430*/  IADD3 R3, PT, PT, R33, R0, RZ ;  /* 0x0000000021037210 */ /* 0x004fca0007ffe0ff */
[----:B------:R0:W-:Y:S02]  /*b440*/  ST.E desc[UR6][R12.64], R3 ;  /* 0x000000030c007985 */ /* 0x0001e4000c101906 */
.L_x_4842:
[----:B------:R-:W-:Y:S05]  /*b450*/  BSYNC.RECONVERGENT B0 ;  /* 0x0000000000007941 */ /* 0x000fea0003800200 */
.L_x_4841:
[----:B------:R1:W-:Y:S02]  /*b460*/  ATOM.E.ADD.F16x2.RN.STRONG.GPU P0, RZ, desc[UR6][R12.64+0x4], R32 ;  /* 0x800004200cff79a2 */ /* 0x0003e4000c10e106 */
[----:B-1----:R-:W-:Y:S05]  /*b470*/  @P0 EXIT ;  /* 0x000000000000094d */ /* 0x002fea0003800000 */
[----:B------:R-:W1:Y:S02]  /*b480*/  QSPC.E.S P0, RZ, [R12+0x4] ;  /* 0x000004000cff73aa */ /* 0x000e640000000500 */
[----:B-1----:R-:W-:Y:S05]  /*b490*/  @!P0 BRA `(.L_x_4845) ;  /* 0x00000000001c8947 */ /* 0x002fea0003800000 */
[----:B------:R-:W-:-:S04]  /*b4a0*/  MOV R2, R12 ;  /* 0x0000000c00027202 */ /* 0x000fc80000000f00 */
[----:B------:R-:W-:-:S07]  /*b4b0*/  MOV R0, R2 ;  /* 0x0000000200007202 */ /* 0x000fce0000000f00 */
.L_x_4846:
[----:B------:R-:W0:Y:S02]  /*b4c0*/  LDS R2, [R0+0x4] ;  /* 0x0000040000027984 */ /* 0x000e240000000800 */
[----:B0-----:R-:W-:-:S05]  /*b4d0*/  HFMA2 R3, R2, 1, 1, R32 ;  /* 0x3c003c0002037831 */ /* 0x001fca0000000020 */
[----:B------:R-:W0:Y:S02]  /*b4e0*/  ATOMS.CAST.SPIN P0, [R0+0x4], R2, R3 ;  /* 0x000004020000758d */ /* 0x000e240001800003 */
[----:B0-----:R-:W-:Y:S05]  /*b4f0*/  @!P0 BRA `(.L_x_4846) ;  /* 0xfffffffc00f08947 */ /* 0x001fea000383ffff */
[----:B------:R-:W-:Y:S05]  /*b500*/  EXIT ;  /* 0x000000000000794d */ /* 0x000fea0003800000 */
.L_x_4845:
[----:B------:R-:W0:Y:S02]  /*b510*/  LD.E R0, desc[UR6][R12.64+0x4] ;  /* 0x000004060c007980 */ /* 0x000e24000c101900 */
[----:B0-----:R-:W-:-:S05]  /*b520*/  IADD3 R3, PT, PT, R32, R0, RZ ;  /* 0x0000000020037210 */ /* 0x001fca0007ffe0ff */
[----:B------:R-:W-:Y:S01]  /*b530*/  ST.E desc[UR6][R12.64+0x4], R3 ;  /* 0x000004030c007985 */ /* 0x000fe2000c101906 */
[----:B------:R-:W-:Y:S05]  /*b540*/  EXIT ;  /* 0x000000000000794d */ /* 0x000fea0003800000 */
.L_x_4847:
        /* <DEDUP_REMOVED lines=11> */
.L_x_5351:


//--------------------- .text._Z23gemm_half_q_half_kernelILi1ELi160ELb1ELb0ELi64EEvPK6__halfPKjS4_S2_PS0_iiiiPKtS7_iiiiiibS2_i --------------------------
	.section	.text._Z23gemm_half_q_half_kernelILi1ELi160ELb1ELb0ELi64EEvPK6__halfPKjS4_S2_PS0_iiiiPKtS7_iiiiiibS2_i,"ax",@progbits
	.align	128
        .global         _Z23gemm_half_q_half_kernelILi1ELi160ELb1ELb0ELi64EEvPK6__halfPKjS4_S2_PS0_iiiiPKtS7_iiiiiibS2_i
        .type           _Z23gemm_half_q_half_kernelILi1ELi160ELb1ELb0ELi64EEvPK6__halfPKjS4_S2_PS0_iiiiPKtS7_iiiiiibS2_i,@function
        .size           _Z23gemm_half_q_half_kernelILi1ELi160ELb1ELb0ELi64EEvPK6__halfPKjS4_S2_PS0_iiiiPKtS7_iiiiiibS2_i,(.L_x_5352 - _Z23gemm_half_q_half_kernelILi1ELi160ELb1ELb0ELi64EEvPK6__halfPKjS4_S2_PS0_iiiiPKtS7_iiiiiibS2_i)
        .other          _Z23gemm_half_q_half_kernelILi1ELi160ELb1ELb0ELi64EEvPK6__halfPKjS4_S2_PS0_iiiiPKtS7_iiiiiibS2_i,@"STO_CUDA_ENTRY STV_DEFAULT"
_Z23gemm_half_q_half_kernelILi1ELi160ELb1ELb0ELi64EEvPK6__halfPKjS4_S2_PS0_iiiiPKtS7_iiiiiibS2_i:
.text._Z23gemm_half_q_half_kernelILi1ELi160ELb1ELb0ELi64EEvPK6__halfPKjS4_S2_PS0_iiiiPKtS7_iiiiiibS2_i:
[----:B------:R-:W0:Y:S08]  /*0000*/  LDC R1, c[0x0][0x37c] ;  /* 0x0000df00ff017b82 */ /* 0x000e300000000800 */
[----:B------:R-:W1:Y:S01]  /*0010*/  S2UR UR8, SR_CTAID.Y ;  /* 0x00000000000879c3 */ /* 0x000e620000002600 */
[----:B0-----:R-:W-:-:S07]  /*0020*/  VIADD R1, R1, 0xfffffff0 ;  /* 0xfffffff001017836 */ /* 0x001fce0000000000 */
        /* <DEDUP_REMOVED lines=13> */
[----:B0-----:R-:W-:Y:S01]  /*0100*/  IMAD R0, R0, 0x40, R13 ;  /* 0x0000004000007824 */ /* 0x001fe200078e020d */
[----:B------:R-:W-:Y:S03]  /*0110*/  BSSY.RECONVERGENT B0, `(.L_x_4848) ;  /* 0x000001b000007945 */ /* 0x000fe60003800200 */
[----:B------:R-:W-:Y:S01]  /*0120*/  IMAD.SHL.U32 R35, R0, 0x4, RZ ;  /* 0x0000000400237824 */ /* 0x000fe200078e00ff */
[----:B---3--:R-:W-:-:S04]  /*0130*/  MOV R0, UR12 ;  /* 0x0000000c00007c02 */ /* 0x008fc80008000f00 */
[----:B------:R-:W-:Y:S02]  /*0140*/  ISETP.GE.AND P1, PT, R35, R0, PT ;  /* 0x000000002300720c */ /* 0x000fe40003f26270 */
[----:B-1----:R-:W-:-:S04]  /*0150*/  SHF.L.U32 R34, R5, 0x6, RZ ;  /* 0x0000000605227819 */ /* 0x002fc800000006ff */
[C---:B--2---:R-:W-:Y:S01]  /*0160*/  VIADDMNMX R22, R34.reuse, 0x40, R3, PT ;  /* 0x0000004022167846 */ /* 0x044fe20003800103 */
[----:B------:R-:W-:-:S05]  /*0170*/  IMAD.IADD R15, R34, 0x1, R13 ;  /* 0x00000001220f7824 */ /* 0x000fca00078e020d */
        /* <DEDUP_REMOVED lines=20> */
.L_x_4849:
[----:B------:R-:W-:Y:S05]  /*02c0*/  BSYNC.RECONVERGENT B0 ;  /* 0x0000000000007941 */ /* 0x000fea0003800200 */
.L_x_4848:
[----:B------:R-:W-:Y:S05]  /*02d0*/  @P1 EXIT ;  /* 0x000000000000194d */ /* 0x000fea0003800000 */
[----:B------:R-:W1:Y:S01]  /*02e0*/  LDC.64 R24, c[0x0][0x3b8] ;  /* 0x0000ee00ff187b82 */ /* 0x000e620000000a00 */
[----:B------:R-:W-:Y:S01]  /*02f0*/  IMAD.SHL.U32 R11, R5, 0x80, RZ ;  /* 0x00000080050b7824 */ /* 0x000fe200078e00ff */
[----:B------:R-:W2:Y:S03]  /*0300*/  LDCU.U8 UR4, c[0x0][0x3e0] ;  /* 0x00007c00ff0477ac */ /* 0x000ea60008000000 */
[----:B-1----:R-:W-:-:S05]  /*0310*/  IMAD.WIDE.U32 R10, R11, 0x2, R24 ;  /* 0x000000020b0a7825 */ /* 0x002fca00078e0018 */
[----:B------:R1:W5:Y:S01]  /*0320*/  LDG.E.U16.CONSTANT R33, desc[UR6][R10.64+0x2] ;  /* 0x000002060a217981 */ /* 0x000362000c1e9500 */
[----:B--2---:R-:W-:Y:S01]  /*0330*/  UPRMT UR4, UR4, 0x8880, URZ ;  /* 0x0000888004047896 */ /* 0x004fe200080000ff */
[----:B------:R-:W-:-:S05]  /*0340*/  ISETP.GE.AND P1, PT, R34, R3, PT ;  /* 0x000000032200720c */ /* 0x000fca0003f26270 */
[----:B------:R-:W-:-:S04]  /*0350*/  ISETP.NE.AND P0, PT, RZ, UR4, PT ;  /* 0x00000004ff007c0c */ /* 0x000fc8000bf05270 */
[----:B------:R-:W-:-:S13]  /*0360*/  ISETP.NE.OR P0, PT, R5, RZ, !P0 ;  /* 0x000000ff0500720c */ /* 0x000fda0004705670 */
[----:B------:R-:W2:Y:S01]  /*0370*/  @!P0 LDC.64 R6, c[0x0][0x3a0] ;  /* 0x0000e800ff068b82 */ /* 0x000ea20000000a00 */
[----:B0-----:R-:W-:-:S04]  /*0380*/  @!P0 IMAD R9, R0, UR8, R35 ;  /* 0x0000000800098c24 */ /* 0x001fc8000f8e0223 */
[----:B--2---:R-:W-:-:S05]  /*0390*/  @!P0 IMAD.WIDE R6, R9, 0x2, R6 ;  /* 0x0000000209068825 */ /* 0x004fca00078e0206 */
[----:B------:R1:W-:Y:S01]  /*03a0*/  @!P0 STG.E.64 desc[UR6][R6.64], RZ ;  /* 0x000000ff06008986 */ /* 0x0003e2000c101b06 */
[----:B------:R-:W-:Y:S06]  /*03b0*/  BAR.SYNC.DEFER_BLOCKING 0x0 ;  /* 0x0000000000007b1d */ /* 0x000fec0000010000 */
[----:B------:R-:W-:Y:S05]  /*03c0*/  @P1 BRA `(.L_x_4850) ;  /* 0x0000000000d01947 */ /* 0x000fea0003800000 */
[----:B------:R0:W5:Y:S01]  /*03d0*/  LDG.E.U16.CONSTANT R2, desc[UR6][R10.64] ;  /* 0x000000060a027981 */ /* 0x000162000c1e9500 */
[----:B------:R-:W-:Y:S01]  /*03e0*/  SHF.R.S32.HI R4, RZ, 0x1f, R35 ;  /* 0x0000001fff047819 */ /* 0x000fe20000011423 */
[----:B-1----:R-:W-:Y:S02]  /*03f0*/  IMAD.SHL.U32 R6, R13, 0x10, RZ ;  /* 0x000000100d067824 */ /* 0x002fe400078e00ff */
[----:B------:R-:W-:Y:S01]  /*0400*/  IMAD.MOV.U32 R7, RZ, RZ, R34 ;  /* 0x000000ffff077224 */ /* 0x000fe200078e0022 */
[----:B------:R-:W-:Y:S01]  /*0410*/  LEA.HI R8, R4, R35, RZ, 0x3 ;  /* 0x0000002304087211 */ /* 0x000fe200078f18ff */
[----:B------:R-:W-:Y:S01]  /*0420*/  HFMA2 R4, -RZ, RZ, 0, 0 ;  /* 0x00000000ff047431 */ /* 0x000fe200000001ff */
[----:B------:R-:W-:Y:S02]  /*0430*/  LOP3.LUT R6, R6, 0x10, RZ, 0xc0, !PT ;  /* 0x0000001006067812 */ /* 0x000fe400078ec0ff */
[----:B------:R-:W-:-:S07]  /*0440*/  SHF.R.S32.HI R8, RZ, 0x3, R8 ;  /* 0x00000003ff087819 */ /* 0x000fce0000011408 */
.L_x_4851:
[----:B0-----:R-:W0:Y:S01]  /*0450*/  LDC.64 R10, c[0x0][0x390] ;  /* 0x0000e400ff0a7b82 */ /* 0x001e220000000a00 */
        /* <DEDUP_REMOVED lines=33> */
[----:B------:R-:W-:Y:S01]  /*0670*/  IMAD R9, R4, 0x8, R1 ;  /* 0x0000000804097824 */ /* 0x000fe200078e0201 */
[----:B0-----:R-:W-:-:S02]  /*0680*/  PRMT R12, R19, 0x5410, R12 ;  /* 0x00005410130c7816 */ /* 0x001fc4000000000c */
[----:B-1----:R-:W-:-:S03]  /*0690*/  PRMT R10, R11, 0x5410, R10 ;  /* 0x000054100b0a7816 */ /* 0x002fc6000000000a */
[-C--:B----4-:R-:W-:Y:S02]  /*06a0*/  HMUL2 R16, R12, R13.reuse.H0_H0 ;  /* 0x2000000d0c107232 */ /* 0x090fe40000000000 */
[----:B------:R-:W-:Y:S02]  /*06b0*/  HMUL2 R17, R10, R13.H0_H0 ;  /* 0x2000000d0a117232 */ /* 0x000fe40000000000 */
[----:B---3--:R-:W-:-:S03]  /*06c0*/  IMAD.IADD R7, R14, 0x1, R7 ;  /* 0x000000010e077824 */ /* 0x008fc600078e0207 */
[----:B------:R2:W-:Y:S02]  /*06d0*/  STL.64 [R9], R16 ;  /* 0x0000001009007387 */ /* 0x0005e40000100a00 */
[----:B------:R-:W-:Y:S02]  /*06e0*/  ISETP.GE.AND P0, PT, R7, R22, PT ;  /* 0x000000160700720c */ /* 0x000fe40003f06270 */
[----:B------:R-:W-:-:S11]  /*06f0*/  IADD3 R4, PT, PT, R4, 0x1, RZ ;  /* 0x0000000104047810 */ /* 0x000fd60007ffe0ff */
[----:B--2---:R-:W-:Y:S05]  /*0700*/  @!P0 BRA `(.L_x_4851) ;  /* 0xfffffffc00508947 */ /* 0x004fea000383ffff */
.L_x_4850:
[----:B------:R0:W5:Y:S01]  /*0710*/  LDL.64 R36, [R1] ;  /* 0x0000000001247983 */ /* 0x0001620000100a00 */
[----:B------:R-:W2:Y:S01]  /*0720*/  LDCU UR9, c[0x0][0x3c8] ;  /* 0x00007900ff0977ac */ /* 0x000ea20008000800 */
[----:B------:R-:W-:Y:S01]  /*0730*/  IMAD.MOV.U32 R2, RZ, RZ, RZ ;  /* 0x000000ffff027224 */ /* 0x000fe200078e00ff */
[----:B--2---:R-:W-:-:S13]  /*0740*/  ISETP.GT.AND P0, PT, R34, UR9, PT ;  /* 0x0000000922007c0c */ /* 0x004fda000bf04270 */
[----:B0-----:R-:W-:Y:S05]  /*0750*/  @!P0 BRA `(.L_x_4852) ;  /* 0x00000000001c8947 */ /* 0x001fea0003800000 */
[----:B-1----:R-:W0:Y:S02]  /*0760*/  LDC R7, c[0x0][0x3cc] ;  /* 0x0000f300ff077b82 */ /* 0x002e240000000800 */
[----:B0-----:R-:W-:-:S05]  /*0770*/  VIMNMX R2, PT, PT, R34, R7, PT ;  /* 0x0000000722027248 */ /* 0x001fca0003fe0100 */
[----:B------:R-:W-:-:S05]  /*0780*/  VIADD R2, R2, -UR9 ;  /* 0x8000000902027c36 */ /* 0x000fca0008000000 */
[----:B------:R-:W-:-:S04]  /*0790*/  SHF.R.S32.HI R7, RZ, 0x1f, R2 ;  /* 0x0000001fff077819 */ /* 0x000fc80000011402 */
[----:B------:R-:W-:-:S04]  /*07a0*/  LEA.HI R7, R7, R2, RZ, 0x5 ;  /* 0x0000000207077211 */ /* 0x000fc800078f28ff */
[----:B------:R-:W-:-:S05]  /*07b0*/  SHF.R.S32.HI R7, RZ, 0x5, R7 ;  /* 0x00000005ff077819 */ /* 0x000fca0000011407 */
[----:B------:R-:W-:-:S07]  /*07c0*/  IMAD R2, R7, 0x6, RZ ;  /* 0x0000000607027824 */ /* 0x000fce00078e02ff */
.L_x_4852:
[----:B------:R-:W0:Y:S01]  /*07d0*/  LDCU UR13, c[0x0][0x3cc] ;  /* 0x00007980ff0d77ac */ /* 0x000e220008000800 */
[----:B------:R-:W-:Y:S02]  /*07e0*/  MOV R4, RZ ;  /* 0x000000ff00047202 */ /* 0x000fe40000000f00 */
[----:B0-----:R-:W-:-:S13]  /*07f0*/  ISETP.GT.AND P0, PT, R34, UR13, PT ;  /* 0x0000000d22007c0c */ /* 0x001fda000bf04270 */
[----:B------:R-:W-:Y:S05]  /*0800*/  @!P0 BRA `(.L_x_4853) ;  /* 0x00000000001c8947 */ /* 0x000fea0003800000 */
[----:B-1----:R-:W0:Y:S02]  /*0810*/  LDC R7, c[0x0][0x3d0] ;  /* 0x0000f400ff077b82 */ /* 0x002e240000000800 */
[----:B0-----:R-:W-:-:S05]  /*0820*/  VIMNMX R4, PT, PT, R34, R7, PT ;  /* 0x0000000722047248 */ /* 0x001fca0003fe0100 */
[----:B------:R-:W-:-:S05]  /*0830*/  VIADD R4, R4, -UR13 ;  /* 0x8000000d04047c36 */ /* 0x000fca0008000000 */
[----:B------:R-:W-:-:S04]  /*0840*/  SHF.R.S32.HI R7, RZ, 0x1f, R4 ;  /* 0x0000001fff077819 */ /* 0x000fc80000011404 */
[----:B------:R-:W-:-:S04]  /*0850*/  LEA.HI R7, R7, R4, RZ, 0x5 ;  /* 0x0000000407077211 */ /* 0x000fc800078f28ff */
[----:B------:R-:W-:-:S05]  /*0860*/  SHF.R.S32.HI R7, RZ, 0x5, R7 ;  /* 0x00000005ff077819 */ /* 0x000fca0000011407 */
[----:B------:R-:W-:-:S07]  /*0870*/  IMAD R4, R7, 0x5, RZ ;  /* 0x0000000507047824 */ /* 0x000fce00078e02ff */
.L_x_4853:
[----:B------:R-:W0:Y:S01]  /*0880*/  LDCU UR4, c[0x0][0x3d0] ;  /* 0x00007a00ff0477ac */ /* 0x000e220008000800 */
[----:B-1----:R-:W-:Y:S01]  /*0890*/  IMAD.MOV.U32 R7, RZ, RZ, RZ ;  /* 0x000000ffff077224 */ /* 0x002fe200078e00ff */
        /* <DEDUP_REMOVED lines=9> */
.L_x_4854:
        /* <DEDUP_REMOVED lines=11> */
.L_x_4855:
[----:B------:R-:W0:Y:S01]  /*09e0*/  LDCU UR4, c[0x0][0x3d8] ;  /* 0x00007b00ff0477ac */ /* 0x000e220008000800 */
[----:B------:R-:W-:Y:S01]  /*09f0*/  IMAD.MOV.U32 R9, RZ, RZ, RZ ;  /* 0x000000ffff097224 */ /* 0x000fe200078e00ff */
        /* <DEDUP_REMOVED lines=9> */
.L_x_4856:
[C---:B------:R-:W-:Y:S01]  /*0a90*/  VIMNMX R8, PT, PT, R34.reuse, UR9, PT ;  /* 0x0000000922087c48 */ /* 0x040fe2000bfe0100 */
[----:B------:R-:W0:Y:S01]  /*0aa0*/  S2UR UR5, SR_CgaCtaId ;  /* 0x00000000000579c3 */ /* 0x000e220000008800 */
[----:B------:R-:W1:Y:S01]  /*0ab0*/  LDCU.64 UR10, c[0x0][0x388] ;  /* 0x00007100ff0a77ac */ /* 0x000e620008000a00 */
[----:B------:R-:W-:Y:S01]  /*0ac0*/  VIMNMX R3, PT, PT, R3, UR9, PT ;  /* 0x0000000903037c48 */ /* 0x000fe2000bfe0100 */
[----:B-----5:R-:W-:Y:S01]  /*0ad0*/  IMAD.IADD R33, R34, 0x1, R33 ;  /* 0x0000000122217824 */ /* 0x020fe200078e0221 */
[----:B------:R-:W-:Y:S01]  /*0ae0*/  SHF.R.S32.HI R11, RZ, 0x1f, R8 ;  /* 0x0000001fff0b7819 */ /* 0x000fe20000011408 */
[----:B------:R-:W-:Y:S01]  /*0af0*/  UMOV UR4, 0x400 ;  /* 0x0000040000047882 */ /* 0x000fe20000000000 */
[----:B------:R-:W-:Y:S02]  /*0b00*/  PRMT R32, RZ, 0x5410, RZ ;  /* 0x00005410ff207816 */ /* 0x000fe400000000ff */
[----:B------:R-:W-:-:S04]  /*0b10*/  LEA.HI R11, R11, R8, RZ, 0x5 ;  /* 0x000000080b0b7211 */ /* 0x000fc800078f28ff */
[----:B------:R-:W-:-:S05]  /*0b20*/  SHF.R.S32.HI R11, RZ, 0x5, R11 ;  /* 0x00000005ff0b7819 */ /* 0x000fca000001140b */
[----:B------:R-:W-:-:S05]  /*0b30*/  IMAD R2, R11, 0x8, R2 ;  /* 0x000000080b027824 */ /* 0x000fca00078e0202 */
[----:B------:R-:W-:Y:S02]  /*0b40*/  IADD3 R2, PT, PT, R7, R2, R4 ;  /* 0x0000000207027210 */ /* 0x000fe40007ffe004 */
[----:B------:R-:W-:Y:S01]  /*0b50*/  SHF.R.S32.HI R7, RZ, 0x1f, R35 ;  /* 0x0000001fff077819 */ /* 0x000fe20000011423 */
[----:B0-----:R-:W-:Y:S01]  /*0b60*/  ULEA UR4, UR5, UR4, 0x18 ;  /* 0x0000000405047291 */ /* 0x001fe2000f8ec0ff */
[----:B------:R-:W-:-:S05]  /*0b70*/  IADD3 R9, PT, PT, R9, R2, R6 ;  /* 0x0000000209097210 */ /* 0x000fca0007ffe006 */
[----:B------:R-:W-:-:S05]  /*0b80*/  IMAD R2, R9, R0, RZ ;  /* 0x0000000009027224 */ /* 0x000fca00078e02ff */
[----:B------:R-:W-:-:S04]  /*0b90*/  IADD3 R4, P0, PT, R35, R2, RZ ;  /* 0x0000000223047210 */ /* 0x000fc80007f1e0ff */
[----:B------:R-:W-:Y:S01]  /*0ba0*/  LEA.HI.X.SX32 R7, R2, R7, 0x1, P0 ;  /* 0x0000000702077211 */ /* 0x000fe200000f0eff */
[C---:B------:R-:W-:Y:S01]  /*0bb0*/  IMAD.SHL.U32 R2, R4.reuse, 0x4, RZ ;  /* 0x0000000404027824 */ /* 0x040fe200078e00ff */
[----:B------:R-:W-:Y:S02]  /*0bc0*/  ISETP.GT.AND P0, PT, R3, R34, PT ;  /* 0x000000220300720c */ /* 0x000fe40003f04270 */
[----:B------:R-:W-:Y:S02]  /*0bd0*/  SHF.L.U64.HI R7, R4, 0x2, R7 ;  /* 0x0000000204077819 */ /* 0x000fe40000010207 */
[----:B-1----:R-:W-:Y:S01]  /*0be0*/  IADD3 R44, P1, PT, R2, UR10, RZ ;  /* 0x0000000a022c7c10 */ /* 0x002fe2000ff3e0ff */
[----:B------:R-:W-:Y:S01]  /*0bf0*/  HFMA2 R2, -RZ, RZ, 0, 0 ;  /* 0x00000000ff027431 */ /* 0x000fe200000001ff */
[----:B------:R-:W-:Y:S02]  /*0c00*/  PRMT R3, RZ, 0x5410, RZ ;  /* 0x00005410ff037816 */ /* 0x000fe400000000ff */
[----:B------:R-:W-:Y:S01]  /*0c10*/  IADD3.X R45, PT, PT, R7, UR11, RZ, P1, !PT ;  /* 0x0000000b072d7c10 */ /* 0x000fe20008ffe4ff */
[----:B------:R-:W-:-:S03]  /*0c20*/  IMAD.MOV.U32 R26, RZ, RZ, R44 ;  /* 0x000000ffff1a7224 */ /* 0x000fc600078e002c */
[----:B------:R-:W-:Y:S01]  /*0c30*/  MOV R27, R45 ;  /* 0x0000002d001b7202 */ /* 0x000fe20000000f00 */
[----:B------:R-:W-:Y:S06]  /*0c40*/  @!P0 BRA `(.L_x_4857) ;  /* 0x0000003000a48947 */ /* 0x000fec0003800000 */
[----:B------:R-:W-:Y:S01]  /*0c50*/  IMAD.WIDE.U32 R2, R5, 0x100, R24 ;  /* 0x0000010005027825 */ /* 0x000fe200078e0018 */
[----:B------:R-:W-:Y:S02]  /*0c60*/  VIMNMX R23, PT, PT, R22, UR9, PT ;  /* 0x0000000916177c48 */ /* 0x000fe4000bfe0100 */
[----:B------:R-:W-:Y:S02]  /*0c70*/  PRMT R32, RZ, 0x5410, RZ ;  /* 0x00005410ff207816 */ /* 0x000fe400000000ff */
[----:B------:R-:W-:Y:S01]  /*0c80*/  IADD3 R20, P0, PT, R2, 0x2, RZ ;  /* 0x0000000202147810 */ /* 0x000fe20007f1e0ff */
[----:B------:R-:W-:-:S04]  /*0c90*/  IMAD.MOV.U32 R2, RZ, RZ, RZ ;  /* 0x000000ffff027224 */ /* 0x000fc800078e00ff */
[----:B------:R-:W-:Y:S01]  /*0ca0*/  IMAD.X R21, RZ, RZ, R3, P0 ;  /* 0x000000ffff157224 */ /* 0x000fe200000e0603 */
[----:B------:R-:W-:-:S07]  /*0cb0*/  PRMT R3, RZ, 0x5410, RZ ;  /* 0x00005410ff037816 */ /* 0x000fce00000000ff */
.L_x_4858:
[----:B------:R-:W-:Y:S01]  /*0cc0*/  MOV R26, R44 ;  /* 0x0000002c001a7202 */ /* 0x000fe20000000f00 */
[----:B------:R-:W-:Y:S01]  /*0cd0*/  IMAD.MOV.U32 R27, RZ, RZ, R45 ;  /* 0x000000ffff1b7224 */ /* 0x000fe200078e002d */
[----:B------:R-:W0:Y:S04]  /*0ce0*/  LDS.64 R16, [UR4] ;  /* 0x00000004ff107984 */ /* 0x000e280008000a00 */
[----:B------:R-:W2:Y:S01]  /*0cf0*/  LDG.E.128.CONSTANT R4, desc[UR6][R26.64] ;  /* 0x000000061a047981 */ /* 0x000ea2000c1e9d00 */
[----:B------:R-:W-:-:S04]  /*0d00*/  IMAD.U32 R0, RZ, RZ, UR12 ;  /* 0x0000000cff007e24 */ /* 0x000fc8000f8e00ff */
[----:B------:R-:W-:-:S05]  /*0d10*/  IMAD.WIDE R40, R0, 0x4, R26 ;  /* 0x0000000400287825 */ /* 0x000fca00078e021a */
[----:B------:R1:W3:Y:S02]  /*0d20*/  LDG.E.128.CONSTANT R8, desc[UR6][R40.64] ;  /* 0x0000000628087981 */ /* 0x0002e4000c1e9d00 */
[----:B-1----:R-:W-:-:S04]  /*0d30*/  IMAD.WIDE R40, R0, 0x4, R40 ;  /* 0x0000000400287825 */ /* 0x002fc800078e0228 */
[--C-:B0-----:R-:W-:Y:S02]  /*0d40*/  HADD2.F32 R18, -RZ, R16.reuse.H0_H0 ;  /* 0x20000010ff127230 */ /* 0x101fe40000004100 */
[----:B------:R-:W-:Y:S01]  /*0d50*/  HADD2.F32 R16, -RZ, R16.H1_H1 ;  /* 0x30000010ff107230 */ /* 0x000fe20000004100 */
[----:B--2---:R-:W-:Y:S02]  /*0d60*/  LOP3.LUT R13, R5, 0xff, RZ, 0xc0, !PT ;  /* 0x000000ff050d7812 */ /* 0x004fe400078ec0ff */
[----:B------:R-:W-:Y:S02]  /*0d70*/  LOP3.LUT R12, R4, 0xff, RZ, 0xc0, !PT ;  /* 0x000000ff040c7812 */ /* 0x000fe400078ec0ff */
[----:B------:R-:W-:Y:S01]  /*0d80*/  SHF.R.U32.HI R38, RZ, 0x8, R4 ;  /* 0x00000008ff267819 */ /* 0x000fe20000011604 */
[----:B------:R-:W-:Y:S01]  /*0d90*/  VIADD R14, R13, 0xffffff80 ;  /* 0xffffff800d0e7836 */ /* 0x000fe20000000000 */
[----:B------:R-:W-:Y:S02]  /*0da0*/  LOP3.LUT R13, R6, 0xff, RZ, 0xc0, !PT ;  /* 0x000000ff060d7812 */ /* 0x000fe400078ec0ff */
[----:B------:R-:W-:-:S03]  /*0db0*/  IADD3 R12, PT, PT, R12, -0x80, RZ ;  /* 0xffffff800c0c7810 */ /* 0x000fc60007ffe0ff */
[----:B------:R-:W-:Y:S01]  /*0dc0*/  VIADD R15, R13, 0xffffff80 ;  /* 0xffffff800d0f7836 */ /* 0x000fe20000000000 */
[----:B------:R-:W-:Y:S01]  /*0dd0*/  LOP3.LUT R13, R7, 0xff, RZ, 0xc0, !PT ;  /* 0x000000ff070d7812 */ /* 0x000fe200078ec0ff */
[----:B------:R-:W0:Y:S03]  /*0de0*/  I2F.F16 R14, R14 ;  /* 0x0000000e000e7306 */ /* 0x000e260000200c00 */
[----:B------:R-:W-:-:S05]  /*0df0*/  IADD3 R31, PT, PT, R13, -0x80, RZ ;  /* 0xffffff800d1f7810 */ /* 0x000fca0007ffe0ff */
[----:B------:R-:W1:Y:S01]  /*0e00*/  I2F.F16 R12, R12 ;  /* 0x0000000c000c7306 */ /* 0x000e620000200c00 */
[----:B0-----:R-:W-:-:S07]  /*0e10*/  HADD2.F32 R39, -RZ, R14.H0_H0 ;  /* 0x2000000eff277230 */ /* 0x001fce0000004100 */
[----:B------:R-:W0:Y:S01]  /*0e20*/  I2F.F16 R15, R15 ;  /* 0x0000000f000f7306 */ /* 0x000e220000200c00 */
[----:B------:R-:W-:Y:S01]  /*0e30*/  FFMA.FTZ R28, R18, R39, RZ ;  /* 0x00000027121c7223 */ /* 0x000fe200000100ff */
[----:B-1----:R-:W-:-:S06]  /*0e40*/  HADD2.F32 R13, -RZ, R12.H0_H0 ;  /* 0x2000000cff0d7230 */ /* 0x002fcc0000004100 */
[----:B------:R-:W1:Y:S01]  /*0e50*/  I2F.F16 R29, R31 ;  /* 0x0000001f001d7306 */ /* 0x000e620000200c00 */
[----:B------:R-:W-:Y:S01]  /*0e60*/  FFMA.FTZ R30, R13, R18, RZ ;  /* 0x000000120d1e7223 */ /* 0x000fe200000100ff */
[----:B0-----:R-:W-:Y:S02]  /*0e70*/  HADD2.F32 R19, -RZ, R15.H0_H0 ;  /* 0x2000000fff137230 */ /* 0x001fe40000004100 */
[----:B------:R0:W2:Y:S01]  /*0e80*/  LDG.E.128.CONSTANT R12, desc[UR6][R40.64] ;  /* 0x00000006280c7981 */ /* 0x0000a2000c1e9d00 */
[----:B-1----:R-:W-:Y:S02]  /*0e90*/  HADD2.F32 R29, -RZ, R29.H0_H0 ;  /* 0x2000001dff1d7230 */ /* 0x002fe40000004100 */
[----:B------:R-:W-:-:S03]  /*0ea0*/  FFMA.FTZ R31, R18, R19, RZ ;  /* 0x00000013121f7223 */ /* 0x000fc600000100ff */
[----:B------:R-:W-:Y:S01]  /*0eb0*/  FFMA.FTZ R39, R18, R29, RZ ;  /* 0x0000001d12277223 */ /* 0x000fe200000100ff */
[----:B------:R-:W-:-:S04]  /*0ec0*/  SHF.R.U32.HI R18, RZ, 0x8, R5 ;  /* 0x00000008ff127819 */ /* 0x000fc80000011605 */
[----:B------:R-:W-:Y:S02]  /*0ed0*/  LOP3.LUT R18, R18, 0xff, RZ, 0xc0, !PT ;  /* 0x000000ff12127812 */ /* 0x000fe400078ec0ff */
[----:B------:R-:W-:-:S03]  /*0ee0*/  LOP3.LUT R38, R38, 0xff, RZ, 0xc0, !PT ;  /* 0x000000ff26267812 */ /* 0x000fc600078ec0ff */
[----:B------:R-:W-:Y:S01]  /*0ef0*/  VIADD R42, R18, 0xffffff80 ;  /* 0xffffff80122a7836 */ /* 0x000fe20000000000 */
[----:B------:R-:W-:Y:S01]  /*0f00*/  SHF.R.U32.HI R18, RZ, 0x8, R6 ;  /* 0x00000008ff127819 */ /* 0x000fe20000011606 */
[----:B------:R-:W-:Y:S01]  /*0f10*/  VIADD R19, R38, 0xffffff80 ;  /* 0xffffff8026137836 */ /* 0x000fe20000000000 */
[----:B------:R-:W-:Y:S02]  /*0f20*/  SHF.R.U32.HI R38, RZ, 0x8, R7 ;  /* 0x00000008ff267819 */ /* 0x000fe40000011607 */
[----:B------:R-:W-:-:S04]  /*0f30*/  LOP3.LUT R18, R18, 0xff, RZ, 0xc0, !PT ;  /* 0x000000ff12127812 */ /* 0x000fc800078ec0ff */
[----:B------:R-:W-:Y:S02]  /*0f40*/  IADD3 R43, PT, PT, R18, -0x80, RZ ;  /* 0xffffff80122b7810 */ /* 0x000fe40007ffe0ff */
[----:B------:R-:W-:Y:S01]  /*0f50*/  LOP3.LUT R18, R38, 0xff, RZ, 0xc0, !PT ;  /* 0x000000ff26127812 */ /* 0x000fe200078ec0ff */
[----:B------:R-:W1:Y:S04]  /*0f60*/  I2F.F16 R29, R42 ;  /* 0x0000002a001d7306 */ /* 0x000e680000200c00 */
[----:B------:R-:W-:-:S04]  /*0f70*/  VIADD R44, R18, 0xffffff80 ;  /* 0xffffff80122c7836 */ /* 0x000fc80000000000 */
[----:B------:R-:W4:Y:S08]  /*0f80*/  I2F.F16 R18, R44 ;  /* 0x0000002c00127306 */ /* 0x000f300000200c00 */
[----:B------:R-:W5:Y:S01]  /*0f90*/  I2F.F16 R19, R19 ;  /* 0x0000001300137306 */ /* 0x000f620000200c00 */
[----:B-1----:R-:W-:-:S05]  /*0fa0*/  HADD2.F32 R29, -RZ, R29.H0_H0 ;  /* 0x2000001dff1d7230 */ /* 0x002fca0000004100 */
[----:B------:R-:W-:Y:S01]  /*0fb0*/  FFMA.FTZ R29, R16, R29, R28 ;  /* 0x0000001d101d7223 */ /* 0x000fe2000001001c */
[----:B----4-:R-:W-:Y:S01]  /*0fc0*/  HADD2.F32 R28, -RZ, R18.H0_H0 ;  /* 0x20000012ff1c7230 */ /* 0x010fe20000004100 */
[----:B------:R-:W1:Y:S01]  /*0fd0*/  I2F.F16 R38, R43 ;  /* 0x0000002b00267306 */ /* 0x000e620000200c00 */
[----:B------:R-:W-:-:S04]  /*0fe0*/  SHF.R.U32.HI R18, RZ, 0x10, R4 ;  /* 0x00000010ff127819 */ /* 0x000fc80000011604 */
[----:B------:R-:W-:Y:S01]  /*0ff0*/  LOP3.LUT R18, R18, 0xff, RZ, 0xc0, !PT ;  /* 0x000000ff12127812 */ /* 0x000fe200078ec0ff */
[----:B-----5:R-:W-:Y:S02]  /*1000*/  HADD2.F32 R19, -RZ, R19.H0_H0 ;  /* 0x20000013ff137230 */ /* 0x020fe40000004100 */
[----:B------:R-:W-:Y:S01]  /*1010*/  FFMA.FTZ R39, R16, R28, R39 ;  /* 0x0000001c10277223 */ /* 0x000fe20000010027 */
[----:B------:R-:W-:Y:S02]  /*1020*/  SHF.R.U32.HI R28, RZ, 0x10, R5 ;  /* 0x00000010ff1c7819 */ /* 0x000fe40000011605 */
[----:B------:R-:W-:Y:S01]  /*1030*/  FFMA.FTZ R19, R19, R16, R30 ;  /* 0x0000001013137223 */ /* 0x000fe2000001001e */
[----:B------:R-:W-:Y:S01]  /*1040*/  LEA.HI R30, R4, 0xffffff80, RZ, 0x8 ;  /* 0xffffff80041e7811 */ /* 0x000fe200078f40ff */
[----:B------:R-:W-:Y:S01]  /*1050*/  VIADD R4, R18, 0xffffff80 ;  /* 0xffffff8012047836 */ /* 0x000fe20000000000 */
[----:B------:R-:W-:Y:S01]  /*1060*/  SHF.R.U32.HI R18, RZ, 0x10, R6 ;  /* 0x00000010ff127819 */ /* 0x000fe20000011606 */
[----:B-1----:R-:W-:Y:S01]  /*1070*/  HADD2.F32 R38, -RZ, R38.H0_H0 ;  /* 0x20000026ff267230 */ /* 0x002fe20000004100 */
[----:B------:R-:W-:-:S02]  /*1080*/  LOP3.LUT R28, R28, 0xff, RZ, 0xc0, !PT ;  /* 0x000000ff1c1c7812 */ /* 0x000fc400078ec0ff */
[----:B------:R-:W-:Y:S02]  /*1090*/  LOP3.LUT R18, R18, 0xff, RZ, 0xc0, !PT ;  /* 0x000000ff12127812 */ /* 0x000fe400078ec0ff */
[----:B------:R-:W-:Y:S02]  /*10a0*/  SHF.R.U32.HI R42, RZ, 0x10, R7 ;  /* 0x00000010ff2a7819 */ /* 0x000fe40000011607 */
[----:B------:R-:W-:Y:S01]  /*10b0*/  IADD3 R28, PT, PT, R28, -0x80, RZ ;  /* 0xffffff801c1c7810 */ /* 0x000fe20007ffe0ff */
[----:B------:R-:W-:Y:S01]  /*10c0*/  FFMA.FTZ R31, R16, R38, R31 ;  /* 0x00000026101f7223 */ /* 0x000fe2000001001f */
[----:B------:R-:W-:Y:S01]  /*10d0*/  VIADD R38, R18, 0xffffff80 ;  /* 0xffffff8012267836 */ /* 0x000fe20000000000 */
[----:B------:R-:W-:Y:S01]  /*10e0*/  LOP3.LUT R42, R42, 0xff, RZ, 0xc0, !PT ;  /* 0x000000ff2a2a7812 */ /* 0x000fe200078ec0ff */
[----:B------:R-:W1:Y:S03]  /*10f0*/  I2F.F16 R4, R4 ;  /* 0x0000000400047306 */ /* 0x000e660000200c00 */
[----:B------:R-:W-:-:S05]  /*1100*/  IADD3 R18, PT, PT, R42, -0x80, RZ ;  /* 0xffffff802a127810 */ /* 0x000fca0007ffe0ff */
[----:B------:R-:W-:Y:S08]  /*1110*/  I2F.F16 R16, R30 ;  /* 0x0000001e00107306 */ /* 0x000ff00000200c00 */
[----:B------:R-:W4:Y:S08]  /*1120*/  I2F.F16 R28, R28 ;  /* 0x0000001c001c7306 */ /* 0x000f300000200c00 */
[----:B------:R-:W5:Y:S01]  /*1130*/  I2F.F16 R30, R38 ;  /* 0x00000026001e7306 */ /* 0x000f620000200c00 */
[----:B-1----:R-:W-:-:S07]  /*1140*/  HADD2.F32 R42, -RZ, R4.H0_H0 ;  /* 0x20000004ff2a7230 */ /* 0x002fce0000004100 */
[----:B------:R-:W1:Y:S01]  /*1150*/  I2F.F16 R18, R18 ;  /* 0x0000001200127306 */ /* 0x000e620000200c00 */
[----:B----4-:R-:W-:Y:S02]  /*1160*/  HADD2.F32 R43, -RZ, R28.H0_H0 ;  /* 0x2000001cff2b7230 */ /* 0x010fe40000004100 */
[----:B------:R-:W-:Y:S02]  /*1170*/  HADD2.F32 R4, -RZ, R17.H0_H0 ;  /* 0x20000011ff047230 */ /* 0x000fe40000004100 */
[----:B-----5:R-:W-:-:S03]  /*1180*/  HADD2.F32 R30, -RZ, R30.H0_H0 ;  /* 0x2000001eff1e7230 */ /* 0x020fc60000004100 */
[----:B------:R-:W-:Y:S01]  /*1190*/  FFMA.FTZ R28, R4, R43, R29 ;  /* 0x0000002b041c7223 */ /* 0x000fe2000001001d */
[----:B------:R-:W-:Y:S01]  /*11a0*/  FFMA.FTZ R19, R42, R4, R19 ;  /* 0x000000042a137223 */ /* 0x000fe20000010013 */
[----:B------:R-:W-:Y:S02]  /*11b0*/  HADD2.F32 R16, -RZ, R16.H0_H0 ;  /* 0x20000010ff107230 */ /* 0x000fe40000004100 */
[----:B------:R-:W-:Y:S01]  /*11c0*/  FFMA.FTZ R29, R4, R30, R31 ;  /* 0x0000001e041d7223 */ /* 0x000fe2000001001f */
[----:B------:R-:W-:Y:S02]  /*11d0*/  HADD2.F32 R30, -RZ, R17.H1_H1 ;  /* 0x30000011ff1e7230 */ /* 0x000fe40000004100 */
[----:B-1----:R-:W-:Y:S02]  /*11e0*/  HADD2.F32 R18, -RZ, R18.H0_H0 ;  /* 0x20000012ff127230 */ /* 0x002fe40000004100 */
[----:B0-----:R-:W-:Y:S01]  /*11f0*/  IMAD.WIDE R40, R0, 0x4, R40 ;  /* 0x0000000400287825 */ /* 0x001fe200078e0228 */
[----:B------:R-:W-:-:S03]  /*1200*/  LEA.HI R43, R6, 0xffffff80, RZ, 0x8 ;  /* 0xffffff80062b7811 */ /* 0x000fc600078f40ff */
[----:B------:R-:W-:Y:S01]  /*1210*/  FFMA.FTZ R6, R16, R30, R19 ;  /* 0x0000001e10067223 */ /* 0x000fe20000010013 */
[----:B------:R-:W-:Y:S02]  /*1220*/  FFMA.FTZ R39, R4, R18, R39 ;  /* 0x0000001204277223 */ /* 0x000fe40000010027 */
[----:B------:R-:W4:Y:S01]  /*1230*/  LDG.E.128.CONSTANT R16, desc[UR6][R40.64] ;  /* 0x0000000628107981 */ /* 0x000f22000c1e9d00 */
[----:B------:R-:W-:-:S03]  /*1240*/  LEA.HI R42, R5, 0xffffff80, RZ, 0x8 ;  /* 0xffffff80052a7811 */ /* 0x000fc600078f40ff */
[----:B------:R-:W0:Y:S01]  /*1250*/  LDS.64 R4, [UR4+0x8] ;  /* 0x00000804ff047984 */ /* 0x000e220008000a00 */
[----:B------:R-:W1:Y:S01]  /*1260*/  I2F.F16 R31, R42 ;  /* 0x0000002a001f7306 */ /* 0x000e620000200c00 */
[----:B------:R-:W-:-:S07]  /*1270*/  LEA.HI R44, R7, 0xffffff80, RZ, 0x8 ;  /* 0xffffff80072c7811 */ /* 0x000fce00078f40ff */
[----:B------:R-:W5:Y:S01]  /*1280*/  I2F.F16 R38, R43 ;  /* 0x0000002b00267306 */ /* 0x000f620000200c00 */
[----:B-1----:R-:W-:-:S07]  /*1290*/  HADD2.F32 R31, -RZ, R31.H0_H0 ;  /* 0x2000001fff1f7230 */ /* 0x002fce0000004100 */
[----:B------:R-:W1:Y:S01]  /*12a0*/  I2F.F16 R7, R44 ;  /* 0x0000002c00077306 */ /* 0x000e620000200c00 */
[----:B------:R-:W-:Y:S01]  /*12b0*/  FFMA.FTZ R28, R30, R31, R28 ;  /* 0x0000001f1e1c7223 */ /* 0x000fe2000001001c */
[----:B---3--:R-:W-:-:S05]  /*12c0*/  LOP3.LUT R31, R8, 0xff, RZ, 0xc0, !PT ;  /* 0x000000ff081f7812 */ /* 0x008fca00078ec0ff */
[----:B------:R-:W-:Y:S02]  /*12d0*/  VIADD R31, R31, 0xffffff80 ;  /* 0xffffff801f1f7836 */ /* 0x000fe40000000000 */
[----:B-----5:R-:W-:Y:S02]  /*12e0*/  HADD2.F32 R42, -RZ, R38.H0_H0 ;  /* 0x20000026ff2a7230 */ /* 0x020fe40000004100 */
[----:B-1----:R-:W-:Y:S02]  /*12f0*/  HADD2.F32 R38, -RZ, R7.H0_H0 ;  /* 0x20000007ff267230 */ /* 0x002fe40000004100 */
[----:B------:R-:W1:Y:S01]  /*1300*/  I2F.F16 R31, R31 ;  /* 0x0000001f001f7306 */ /* 0x000e620000200c00 */
[C---:B------:R-:W-:Y:S02]  /*1310*/  FFMA.FTZ R29, R30.reuse, R42, R29 ;  /* 0x0000002a1e1d7223 */ /* 0x040fe4000001001d */
[----:B------:R-:W-:Y:S01]  /*1320*/  FFMA.FTZ R7, R30, R38, R39 ;  /* 0x000000261e077223 */ /* 0x000fe20000010027 */
[----:B------:R-:W-:-:S02]  /*1330*/  LOP3.LUT R30, R9, 0xff, RZ, 0xc0, !PT ;  /* 0x000000ff091e7812 */ /* 0x000fc400078ec0ff */
[----:B------:R-:W-:Y:S02]  /*1340*/  LOP3.LUT R38, R10, 0xff, RZ, 0xc0, !PT ;  /* 0x000000ff0a267812 */ /* 0x000fe400078ec0ff */
[----:B------:R-:W-:-:S03]  /*1350*/  IADD3 R30, PT, PT, R30, -0x80, RZ ;  /* 0xffffff801e1e7810 */ /* 0x000fc60007ffe0ff */
[----:B------:R-:W-:Y:S02]  /*1360*/  VIADD R42, R38, 0xffffff80 ;  /* 0xffffff80262a7836 */ /* 0x000fe40000000000 */
[----:B0-----:R-:W-:Y:S01]  /*1370*/  HADD2.F32 R39, -RZ, R4.H0_H0 ;  /* 0x20000004ff277230 */ /* 0x001fe20000004100 */
[----:B------:R-:W0:Y:S01]  /*1380*/  I2F.F16 R30, R30 ;  /* 0x0000001e001e7306 */ /* 0x000e220000200c00 */
[----:B-1----:R-:W-:Y:S01]  /*1390*/  HADD2.F32 R43, -RZ, R31.H0_H0 ;  /* 0x2000001fff2b7230 */ /* 0x002fe20000004100 */
[----:B------:R-:W-:-:S06]  /*13a0*/  LOP3.LUT R31, R11, 0xff, RZ, 0xc0, !PT ;  /* 0x000000ff0b1f7812 */ /* 0x000fcc00078ec0ff */
[----:B------:R-:W1:Y:S01]  /*13b0*/  I2F.F16 R42, R42 ;  /* 0x0000002a002a7306 */ /* 0x000e620000200c00 */
[----:B------:R-:W-:Y:S01]  /*13c0*/  FFMA.FTZ R6, R43, R39, R6 ;  /* 0x000000272b067223 */ /* 0x000fe20000010006 */
[----:B------:R-:W-:-:S06]  /*13d0*/  IADD3 R43, PT, PT, R31, -0x80, RZ ;  /* 0xffffff801f2b7810 */ /* 0x000fcc0007ffe0ff */
[----:B------:R-:W3:Y:S01]  /*13e0*/  I2F.F16 R38, R43 ;  /* 0x0000002b00267306 */ /* 0x000ee20000200c00 */
[----:B0-----:R-:W-:Y:S02]  /*13f0*/  HADD2.F32 R31, -RZ, R30.H0_H0 ;  /* 0x2000001eff1f7230 */ /* 0x001fe40000004100 */
[----:B-1----:R-:W-:-:S03]  /*1400*/  HADD2.F32 R30, -RZ, R42.H0_H0 ;  /* 0x2000002aff1e7230 */ /* 0x002fc60000004100 */
[C---:B------:R-:W-:Y:S01]  /*1410*/  FFMA.FTZ R28, R39.reuse, R31, R28 ;  /* 0x0000001f271c7223 */ /* 0x040fe2000001001c */
[----:B------:R-:W-:Y:S01]  /*1420*/  SHF.R.U32.HI R31, RZ, 0x8, R9 ;  /* 0x00000008ff1f7819 */ /* 0x000fe20000011609 */
[----:B------:R-:W-:Y:S01]  /*1430*/  FFMA.FTZ R29, R39, R30, R29 ;  /* 0x0000001e271d7223 */ /* 0x000fe2000001001d */
[----:B------:R-:W-:Y:S01]  /*1440*/  SHF.R.U32.HI R30, RZ, 0x8, R8 ;  /* 0x00000008ff1e7819 */ /* 0x000fe20000011608 */
[----:B---3--:R-:W-:-:S03]  /*1450*/  HADD2.F32 R38, -RZ, R38.H0_H0 ;  /* 0x20000026ff267230 */ /* 0x008fc60000004100 */
[----:B------:R-:W-:Y:S02]  /*1460*/  LOP3.LUT R30, R30, 0xff, RZ, 0xc0, !PT ;  /* 0x000000ff1e1e7812 */ /* 0x000fe400078ec0ff */
[----:B------:R-:W-:Y:S01]  /*1470*/  LOP3.LUT R31, R31, 0xff, RZ, 0xc0, !PT ;  /* 0x000000ff1f1f7812 */ /* 0x000fe200078ec0ff */
[----:B------:R-:W-:Y:S02]  /*1480*/  FFMA.FTZ R7, R39, R38, R7 ;  /* 0x0000002627077223 */ /* 0x000fe40000010007 */
[----:B------:R-:W-:Y:S01]  /*1490*/  VIADD R39, R30, 0xffffff80 ;  /* 0xffffff801e277836 */ /* 0x000fe20000000000 */
[----:B------:R-:W-:Y:S02]  /*14a0*/  IADD3 R42, PT, PT, R31, -0x80, RZ ;  /* 0xffffff801f2a7810 */ /* 0x000fe40007ffe0ff */
[----:B------:R-:W-:Y:S02]  /*14b0*/  SHF.R.U32.HI R30, RZ, 0x8, R10 ;  /* 0x00000008ff1e7819 */ /* 0x000fe4000001160a */
[----:B------:R-:W-:-:S02]  /*14c0*/  SHF.R.U32.HI R31, RZ, 0x8, R11 ;  /* 0x00000008ff1f7819 */ /* 0x000fc4000001160b */
[----:B------:R-:W-:Y:S02]  /*14d0*/  LOP3.LUT R30, R30, 0xff, RZ, 0xc0, !PT ;  /* 0x000000ff1e1e7812 */ /* 0x000fe400078ec0ff */
[----:B------:R-:W-:Y:S01]  /*14e0*/  LOP3.LUT R31, R31, 0xff, RZ, 0xc0, !PT ;  /* 0x000000ff1f1f7812 */ /* 0x000fe200078ec0ff */
[----:B------:R-:W0:Y:S02]  /*14f0*/  I2F.F16 R42, R42 ;  /* 0x0000002a002a7306 */ /* 0x000e240000200c00 */
[----:B------:R-:W-:Y:S01]  /*1500*/  VIADD R43, R30, 0xffffff80 ;  /* 0xffffff801e2b7836 */ /* 0x000fe20000000000 */
[----:B------:R-:W-:-:S05]  /*1510*/  IADD3 R44, PT, PT, R31, -0x80, RZ ;  /* 0xffffff801f2c7810 */ /* 0x000fca0007ffe0ff */
[----:B------:R-:W1:Y:S08]  /*1520*/  I2F.F16 R39, R39 ;  /* 0x0000002700277306 */ /* 0x000e700000200c00 */
[----:B------:R-:W3:Y:S08]  /*1530*/  I2F.F16 R38, R43 ;  /* 0x0000002b00267306 */ /* 0x000ef00000200c00 */
[----:B------:R-:W5:Y:S01]  /*1540*/  I2F.F16 R30, R44 ;  /* 0x0000002c001e7306 */ /* 0x000f620000200c00 */
[----:B------:R-:W-:-:S02]  /*1550*/  HADD2.F32 R31, -RZ, R4.H1_H1 ;  /* 0x30000004ff1f7230 */ /* 0x000fc40000004100 */
[----:B0-----:R-:W-:Y:S02]  /*1560*/  HADD2.F32 R4, -RZ, R42.H0_H0 ;  /* 0x2000002aff047230 */ /* 0x001fe40000004100 */
[----:B-1----:R-:W-:Y:S02]  /*1570*/  HADD2.F32 R39, -RZ, R39.H0_H0 ;  /* 0x20000027ff277230 */ /* 0x002fe40000004100 */
[----:B---3--:R-:W-:Y:S02]  /*1580*/  HADD2.F32 R38, -RZ, R38.H0_H0 ;  /* 0x20000026ff267230 */ /* 0x008fe40000004100 */
[----:B------:R-:W-:Y:S01]  /*1590*/  FFMA.FTZ R4, R31, R4, R28 ;  /* 0x000000041f047223 */ /* 0x000fe2000001001c */
[----:B------:R-:W-:Y:S01]  /*15a0*/  FFMA.FTZ R6, R39, R31, R6 ;  /* 0x0000001f27067223 */ /* 0x000fe20000010006 */
[----:B-----5:R-:W-:Y:S01]  /*15b0*/  HADD2.F32 R28, -RZ, R30.H0_H0 ;  /* 0x2000001eff1c7230 */ /* 0x020fe20000004100 */
[----:B------:R-:W-:Y:S01]  /*15c0*/  SHF.R.U32.HI R30, RZ, 0x10, R8 ;  /* 0x00000010ff1e7819 */ /* 0x000fe20000011608 */
[----:B------:R-:W-:-:S03]  /*15d0*/  FFMA.FTZ R29, R31, R38, R29 ;  /* 0x000000261f1d7223 */ /* 0x000fc6000001001d */
[----:B------:R-:W-:Y:S01]  /*15e0*/  FFMA.FTZ R28, R31, R28, R7 ;  /* 0x0000001c1f1c7223 */ /* 0x000fe20000010007 */
[----:B------:R-:W-:Y:S02]  /*15f0*/  LOP3.LUT R30, R30, 0xff, RZ, 0xc0, !PT ;  /* 0x000000ff1e1e7812 */ /* 0x000fe400078ec0ff */
[----:B------:R-:W-:-:S03]  /*1600*/  SHF.R.U32.HI R31, RZ, 0x10, R9 ;  /* 0x00000010ff1f7819 */ /* 0x000fc60000011609 */
[----:B------:R-:W-:Y:S01]  /*1610*/  VIADD R7, R30, 0xffffff80 ;  /* 0xffffff801e077836 */ /* 0x000fe20000000000 */
[----:B------:R-:W-:Y:S02]  /*1620*/  LOP3.LUT R31, R31, 0xff, RZ, 0xc0, !PT ;  /* 0x000000ff1f1f7812 */ /* 0x000fe400078ec0ff */
[----:B------:R-:W-:Y:S02]  /*1630*/  SHF.R.U32.HI R30, RZ, 0x10, R10 ;  /* 0x00000010ff1e7819 */ /* 0x000fe4000001160a */
[----:B------:R-:W-:Y:S02]  /*1640*/  SHF.R.U32.HI R38, RZ, 0x10, R11 ;  /* 0x00000010ff267819 */ /* 0x000fe4000001160b */
[----:B------:R-:W-:Y:S02]  /*1650*/  IADD3 R39, PT, PT, R31, -0x80, RZ ;  /* 0xffffff801f277810 */ /* 0x000fe40007ffe0ff */
        /* <DEDUP_REMOVED lines=8> */
[----:B0-----:R-:W-:-:S02]  /*16e0*/  HADD2.F32 R43, -RZ, R7.H0_H0 ;  /* 0x20000007ff2b7230 */ /* 0x001fc40000004100 */
[----:B------:R-:W-:Y:S01]  /*16f0*/  HADD2.F32 R7, -RZ, R5.H0_H0 ;  /* 0x20000005ff077230 */ /* 0x000fe20000004100 */
[----:B------:R-:W-:Y:S01]  /*1700*/  LEA.HI R8, R8, 0xffffff80, RZ, 0x8 ;  /* 0xffffff8008087811 */ /* 0x000fe200078f40ff */
[----:B-1----:R-:W-:-:S03]  /*1710*/  HADD2.F32 R42, -RZ, R30.H0_H0 ;  /* 0x2000001eff2a7230 */ /* 0x002fc60000004100 */
[----:B------:R-:W-:Y:S01]  /*1720*/  FFMA.FTZ R30, R43, R7, R6 ;  /* 0x000000072b1e7223 */ /* 0x000fe20000010006 */
[----:B---3--:R-:W-:Y:S01]  /*1730*/  HADD2.F32 R6, -RZ, R31.H0_H0 ;  /* 0x2000001fff067230 */ /* 0x008fe20000004100 */
[----:B------:R-:W0:Y:S01]  /*1740*/  I2F.F16 R8, R8 ;  /* 0x0000000800087306 */ /* 0x000e220000200c00 */
[----:B-----5:R-:W-:Y:S02]  /*1750*/  HADD2.F32 R39, -RZ, R38.H0_H0 ;  /* 0x20000026ff277230 */ /* 0x020fe40000004100 */
[C---:B------:R-:W-:Y:S01]  /*1760*/  FFMA.FTZ R4, R7.reuse, R42, R4 ;  /* 0x0000002a07047223 */ /* 0x040fe20000010004 */
[C---:B------:R-:W-:Y:S02]  /*1770*/  FFMA.FTZ R29, R7.reuse, R6, R29 ;  /* 0x00000006071d7223 */ /* 0x040fe4000001001d */
[----:B------:R-:W-:Y:S02]  /*1780*/  FFMA.FTZ R28, R7, R39, R28 ;  /* 0x00000027071c7223 */ /* 0x000fe4000001001c */
[----:B------:R-:W1:Y:S01]  /*1790*/  LDS.64 R6, [UR4+0x10] ;  /* 0x00001004ff067984 */ /* 0x000e620008000a00 */
[----:B------:R-:W-:-:S02]  /*17a0*/  LEA.HI R10, R10, 0xffffff80, RZ, 0x8 ;  /* 0xffffff800a0a7811 */ /* 0x000fc400078f40ff */
[----:B------:R-:W-:-:S04]  /*17b0*/  LEA.HI R31, R9, 0xffffff80, RZ, 0x8 ;  /* 0xffffff80091f7811 */ /* 0x000fc800078f40ff */
[----:B------:R-:W3:Y:S01]  /*17c0*/  I2F.F16 R10, R10 ;  /* 0x0000000a000a7306 */ /* 0x000ee20000200c00 */
[----:B------:R-:W-:Y:S01]  /*17d0*/  LEA.HI R11, R11, 0xffffff80, RZ, 0x8 ;  /* 0xffffff800b0b7811 */ /* 0x000fe200078f40ff */
[----:B0-----:R-:W-:Y:S01]  /*17e0*/  HADD2.F32 R39, -RZ, R8.H0_H0 ;  /* 0x20000008ff277230 */ /* 0x001fe20000004100 */
[----:B--2---:R-:W-:-:S05]  /*17f0*/  LOP3.LUT R8, R12, 0xff, RZ, 0xc0, !PT ;  /* 0x000000ff0c087812 */ /* 0x004fca00078ec0ff */
[----:B------:R-:W0:Y:S01]  /*1800*/  I2F.F16 R31, R31 ;  /* 0x0000001f001f7306 */ /* 0x000e220000200c00 */
[----:B------:R-:W-:Y:S01]  /*1810*/  HADD2.F32 R9, -RZ, R5.H1_H1 ;  /* 0x30000005ff097230 */ /* 0x000fe20000004100 */
[----:B------:R-:W-:Y:S01]  /*1820*/  SHF.R.U32.HI R38, RZ, 0x8, R12 ;  /* 0x00000008ff267819 */ /* 0x000fe2000001160c */
[----:B------:R-:W-:-:S05]  /*1830*/  VIADD R8, R8, 0xffffff80 ;  /* 0xffffff8008087836 */ /* 0x000fca0000000000 */
[----:B------:R2:W5:Y:S01]  /*1840*/  I2F.F16 R5, R11 ;  /* 0x0000000b00057306 */ /* 0x0005620000200c00 */
[----:B------:R-:W-:Y:S01]  /*1850*/  LOP3.LUT R38, R38, 0xff, RZ, 0xc0, !PT ;  /* 0x000000ff26267812 */ /* 0x000fe200078ec0ff */
[----:B---3--:R-:W-:Y:S02]  /*1860*/  HADD2.F32 R10, -RZ, R10.H0_H0 ;  /* 0x2000000aff0a7230 */ /* 0x008fe40000004100 */
[----:B------:R-:W-:Y:S01]  /*1870*/  FFMA.FTZ R30, R39, R9, R30 ;  /* 0x00000009271e7223 */ /* 0x000fe2000001001e */
[----:B------:R-:W-:Y:S01]  /*1880*/  IADD3 R39, PT, PT, R38, -0x80, RZ ;  /* 0xffffff8026277810 */ /* 0x000fe20007ffe0ff */
[----:B0-----:R-:W-:Y:S02]  /*1890*/  HADD2.F32 R31, -RZ, R31.H0_H0 ;  /* 0x2000001fff1f7230 */ /* 0x001fe40000004100 */
[----:B------:R-:W0:Y:S01]  /*18a0*/  I2F.F16 R8, R8 ;  /* 0x0000000800087306 */ /* 0x000e220000200c00 */
[----:B------:R-:W-:Y:S01]  /*18b0*/  FFMA.FTZ R29, R9, R10, R29 ;  /* 0x0000000a091d7223 */ /* 0x000fe2000001001d */
[----:B--2---:R-:W-:Y:S01]  /*18c0*/  LOP3.LUT R11, R13, 0xff, RZ, 0xc0, !PT ;  /* 0x000000ff0d0b7812 */ /* 0x004fe200078ec0ff */
[----:B------:R-:W-:Y:S01]  /*18d0*/  FFMA.FTZ R31, R9, R31, R4 ;  /* 0x0000001f091f7223 */ /* 0x000fe20000010004 */
[----:B------:R-:W-:-:S04]  /*18e0*/  SHF.R.U32.HI R38, RZ, 0x8, R13 ;  /* 0x00000008ff267819 */ /* 0x000fc8000001160d */
[----:B------:R-:W2:Y:S01]  /*18f0*/  I2F.F16 R10, R39 ;  /* 0x00000027000a7306 */ /* 0x000ea20000200c00 */
[----:B-----5:R-:W-:Y:S02]  /*1900*/  HADD2.F32 R4, -RZ, R5.H0_H0 ;  /* 0x20000005ff047230 */ /* 0x020fe40000004100 */
[----:B------:R-:W-:Y:S01]  /*1910*/  VIADD R5, R11, 0xffffff80 ;  /* 0xffffff800b057836 */ /* 0x000fe20000000000 */
[----:B------:R-:W-:Y:S02]  /*1920*/  LOP3.LUT R38, R38, 0xff, RZ, 0xc0, !PT ;  /* 0x000000ff26267812 */ /* 0x000fe400078ec0ff */
[----:B------:R-:W-:Y:S01]  /*1930*/  LOP3.LUT R42, R14, 0xff, RZ, 0xc0, !PT ;  /* 0x000000ff0e2a7812 */ /* 0x000fe200078ec0ff */
[----:B------:R-:W-:Y:S01]  /*1940*/  FFMA.FTZ R28, R9, R4, R28 ;  /* 0x00000004091c7223 */ /* 0x000fe2000001001c */
[----:B------:R-:W-:Y:S01]  /*1950*/  IADD3 R9, PT, PT, R38, -0x80, RZ ;  /* 0xffffff8026097810 */ /* 0x000fe20007ffe0ff */
[----:B------:R-:W3:Y:S01]  /*1960*/  I2F.F16 R5, R5 ;  /* 0x0000000500057306 */ /* 0x000ee20000200c00 */
[----:B-1----:R-:W-:-:S02]  /*1970*/  HADD2.F32 R11, -RZ, R6.H0_H0 ;  /* 0x20000006ff0b7230 */ /* 0x002fc40000004100 */
[----:B0-----:R-:W-:Y:S02]  /*1980*/  HADD2.F32 R4, -RZ, R8.H0_H0 ;  /* 0x20000008ff047230 */ /* 0x001fe40000004100 */
[----:B------:R-:W-:Y:S01]  /*1990*/  VIADD R8, R42, 0xffffff80 ;  /* 0xffffff802a087836 */ /* 0x000fe20000000000 */
[----:B------:R-:W-:Y:S01]  /*19a0*/  SHF.R.U32.HI R42, RZ, 0x8, R14 ;  /* 0x00000008ff2a7819 */ /* 0x000fe2000001160e */
[----:B------:R-:W-:Y:S02]  /*19b0*/  HADD2.F32 R38, -RZ, R6.H1_H1 ;  /* 0x30000006ff267230 */ /* 0x000fe40000004100 */
[----:B------:R-:W0:Y:S01]  /*19c0*/  I2F.F16 R6, R9 ;  /* 0x0000000900067306 */ /* 0x000e220000200c00 */
[----:B--2---:R-:W-:Y:S02]  /*19d0*/  HADD2.F32 R39, -RZ, R10.H0_H0 ;  /* 0x2000000aff277230 */ /* 0x004fe40000004100 */
[----:B------:R-:W-:Y:S01]  /*19e0*/  FFMA.FTZ R4, R4, R11, RZ ;  /* 0x0000000b04047223 */ /* 0x000fe200000100ff */
[----:B------:R-:W-:-:S03]  /*19f0*/  LOP3.LUT R42, R42, 0xff, RZ, 0xc0, !PT ;  /* 0x000000ff2a2a7812 */ /* 0x000fc600078ec0ff */
[----:B------:R-:W-:Y:S01]  /*1a00*/  FFMA.FTZ R39, R39, R38, R4 ;  /* 0x0000002627277223 */ /* 0x000fe20000010004 */
[----:B------:R-:W-:Y:S01]  /*1a10*/  IADD3 R4, PT, PT, R42, -0x80, RZ ;  /* 0xffffff802a047810 */ /* 0x000fe20007ffe0ff */
[----:B---3--:R-:W-:Y:S01]  /*1a20*/  HADD2.F32 R10, -RZ, R5.H0_H0 ;  /* 0x20000005ff0a7230 */ /* 0x008fe20000004100 */
[----:B------:R-:W-:-:S04]  /*1a30*/  SHF.R.U32.HI R5, RZ, 0x10, R12 ;  /* 0x00000010ff057819 */ /* 0x000fc8000001160c */
[----:B------:R-:W1:Y:S01]  /*1a40*/  I2F.F16 R4, R4 ;  /* 0x0000000400047306 */ /* 0x000e620000200c00 */
[----:B------:R-:W-:Y:S01]  /*1a50*/  FFMA.FTZ R43, R11, R10, RZ ;  /* 0x0000000a0b2b7223 */ /* 0x000fe200000100ff */
[----:B0-----:R-:W-:Y:S01]  /*1a60*/  HADD2.F32 R9, -RZ, R6.H0_H0 ;  /* 0x20000006ff097230 */ /* 0x001fe20000004100 */
[----:B------:R-:W-:-:S05]  /*1a70*/  LOP3.LUT R6, R5, 0xff, RZ, 0xc0, !PT ;  /* 0x000000ff05067812 */ /* 0x000fca00078ec0ff */
[----:B------:R-:W0:Y:S01]  /*1a80*/  I2F.F16 R8, R8 ;  /* 0x0000000800087306 */ /* 0x000e220000200c00 */
[----:B------:R-:W-:Y:S01]  /*1a90*/  FFMA.FTZ R5, R38, R9, R43 ;  /* 0x0000000926057223 */ /* 0x000fe2000001002b */
[----:B------:R-:W-:Y:S01]  /*1aa0*/  SHF.R.U32.HI R9, RZ, 0x10, R13 ;  /* 0x00000010ff097819 */ /* 0x000fe2000001160d */
[----:B------:R-:W-:-:S03]  /*1ab0*/  VIADD R10, R6, 0xffffff80 ;  /* 0xffffff80060a7836 */ /* 0x000fc60000000000 */
[----:B------:R-:W-:Y:S01]  /*1ac0*/  LOP3.LUT R9, R9, 0xff, RZ, 0xc0, !PT ;  /* 0x000000ff09097812 */ /* 0x000fe200078ec0ff */
[----:B-1----:R-:W-:Y:S01]  /*1ad0*/  HADD2.F32 R43, -RZ, R4.H0_H0 ;  /* 0x20000004ff2b7230 */ /* 0x002fe20000004100 */
[----:B------:R-:W1:Y:S02]  /*1ae0*/  I2F.F16 R6, R10 ;  /* 0x0000000a00067306 */ /* 0x000e640000200c00 */
[----:B------:R-:W-:Y:S01]  /*1af0*/  IADD3 R4, PT, PT, R9, -0x80, RZ ;  /* 0xffffff8009047810 */ /* 0x000fe20007ffe0ff */
[----:B0-----:R-:W-:-:S05]  /*1b00*/  HADD2.F32 R8, -RZ, R8.H0_H0 ;  /* 0x20000008ff087230 */ /* 0x001fca0000004100 */
[----:B------:R-:W0:Y:S01]  /*1b10*/  I2F.F16 R4, R4 ;  /* 0x0000000400047306 */ /* 0x000e220000200c00 */
[----:B------:R-:W-:Y:S01]  /*1b20*/  FFMA.FTZ R45, R11, R8, RZ ;  /* 0x000000080b2d7223 */ /* 0x000fe200000100ff */
[----:B------:R-:W-:Y:S01]  /*1b30*/  SHF.R.U32.HI R8, RZ, 0x10, R14 ;  /* 0x00000010ff087819 */ /* 0x000fe2000001160e */
[----:B-1----:R-:W-:-:S03]  /*1b40*/  HADD2.F32 R44, -RZ, R6.H0_H0 ;  /* 0x20000006ff2c7230 */ /* 0x002fc60000004100 */
[----:B------:R-:W-:Y:S01]  /*1b50*/  LOP3.LUT R8, R8, 0xff, RZ, 0xc0, !PT ;  /* 0x000000ff08087812 */ /* 0x000fe200078ec0ff */
[----:B------:R-:W-:-:S04]  /*1b60*/  HADD2.F32 R6, -RZ, R7.H0_H0 ;  /* 0x20000007ff067230 */ /* 0x000fc80000004100 */
[----:B------:R-:W-:Y:S02]  /*1b70*/  VIADD R42, R8, 0xffffff80 ;  /* 0xffffff80082a7836 */ /* 0x000fe40000000000 */
[----:B------:R-:W-:Y:S01]  /*1b80*/  FFMA.FTZ R8, R44, R6, R39 ;  /* 0x000000062c087223 */ /* 0x000fe20000010027 */
[----:B0-----:R-:W-:Y:S01]  /*1b90*/  HADD2.F32 R10, -RZ, R4.H0_H0 ;  /* 0x20000004ff0a7230 */ /* 0x001fe20000004100 */
[----:B------:R-:W0:Y:S04]  /*1ba0*/  I2F.F16 R39, R42 ;  /* 0x0000002a00277306 */ /* 0x000e280000200c00 */
[----:B------:R-:W-:Y:S02]  /*1bb0*/  FFMA.FTZ R10, R6, R10, R5 ;  /* 0x0000000a060a7223 */ /* 0x000fe40000010005 */
[----:B------:R-:W1:Y:S01]  /*1bc0*/  LDS.64 R4, [UR4+0x18] ;  /* 0x00001804ff047984 */ /* 0x000e620008000a00 */
[----:B------:R-:W-:Y:S01]  /*1bd0*/  FFMA.FTZ R9, R38, R43, R45 ;  /* 0x0000002b26097223 */ /* 0x000fe2000001002d */
[----:B------:R-:W-:-:S02]  /*1be0*/  LEA.HI R12, R12, 0xffffff80, RZ, 0x8 ;  /* 0xffffff800c0c7811 */ /* 0x000fc400078f40ff */
[----:B------:R-:W-:Y:S01]  /*1bf0*/  LEA.HI R45, R14, 0xffffff80, RZ, 0x8 ;  /* 0xffffff800e2d7811 */ /* 0x000fe200078f40ff */
[----:B0-----:R-:W-:-:S03]  /*1c00*/  HADD2.F32 R39, -RZ, R39.H0_H0 ;  /* 0x20000027ff277230 */ /* 0x001fc60000004100 */
[----:B------:R-:W0:Y:S02]  /*1c10*/  I2F.F16 R12, R12 ;  /* 0x0000000c000c7306 */ /* 0x000e240000200c00 */
[----:B------:R-:W-:Y:S01]  /*1c20*/  FFMA.FTZ R14, R6, R39, R9 ;  /* 0x00000027060e7223 */ /* 0x000fe20000010009 */
[----:B----4-:R-:W-:-:S04]  /*1c30*/  LOP3.LUT R9, R16, 0xff, RZ, 0xc0, !PT ;  /* 0x000000ff10097812 */ /* 0x010fc800078ec0ff */
[----:B------:R-:W-:-:S04]  /*1c40*/  IADD3 R42, PT, PT, R9, -0x80, RZ ;  /* 0xffffff80092a7810 */ /* 0x000fc80007ffe0ff */
[----:B------:R-:W2:Y:S01]  /*1c50*/  I2F.F16 R9, R42 ;  /* 0x0000002a00097306 */ /* 0x000ea20000200c00 */
[----:B------:R-:W-:Y:S01]  /*1c60*/  LEA.HI R44, R13, 0xffffff80, RZ, 0x8 ;  /* 0xffffff800d2c7811 */ /* 0x000fe200078f40ff */
[----:B------:R-:W-:Y:S02]  /*1c70*/  HADD2.F32 R7, -RZ, R7.H1_H1 ;  /* 0x30000007ff077230 */ /* 0x000fe40000004100 */
[----:B0-----:R-:W-:-:S04]  /*1c80*/  HADD2.F32 R43, -RZ, R12.H0_H0 ;  /* 0x2000000cff2b7230 */ /* 0x001fc80000004100 */
[----:B------:R-:W0:Y:S01]  /*1c90*/  I2F.F16 R13, R44 ;  /* 0x0000002c000d7306 */ /* 0x000e220000200c00 */
[----:B------:R-:W-:Y:S01]  /*1ca0*/  FFMA.FTZ R8, R43, R7, R8 ;  /* 0x000000072b087223 */ /* 0x000fe20000010008 */
[----:B------:R-:W-:Y:S01]  /*1cb0*/  LOP3.LUT R12, R17, 0xff, RZ, 0xc0, !PT ;  /* 0x000000ff110c7812 */ /* 0x000fe200078ec0ff */
[----:B--2---:R-:W-:Y:S02]  /*1cc0*/  HADD2.F32 R43, -RZ, R9.H0_H0 ;  /* 0x20000009ff2b7230 */ /* 0x004fe40000004100 */
[----:B-1----:R-:W-:-:S03]  /*1cd0*/  HADD2.F32 R9, -RZ, R4.H0_H0 ;  /* 0x20000004ff097230 */ /* 0x002fc60000004100 */
[----:B------:R-:W1:Y:S01]  /*1ce0*/  I2F.F16 R39, R45 ;  /* 0x0000002d00277306 */ /* 0x000e620000200c00 */
[----:B------:R-:W-:Y:S02]  /*1cf0*/  VIADD R12, R12, 0xffffff80 ;  /* 0xffffff800c0c7836 */ /* 0x000fe40000000000 */
[----:B------:R-:W-:Y:S01]  /*1d00*/  FFMA.FTZ R43, R43, R9, R8 ;  /* 0x000000092b2b7223 */ /* 0x000fe20000010008 */
[----:B------:R-:W-:Y:S01]  /*1d10*/  LOP3.LUT R8, R18, 0xff, RZ, 0xc0, !PT ;  /* 0x000000ff12087812 */ /* 0x000fe200078ec0ff */
[----:B0-----:R-:W-:-:S03]  /*1d20*/  HADD2.F32 R13, -RZ, R13.H0_H0 ;  /* 0x2000000dff0d7230 */ /* 0x001fc60000004100 */
[----:B------:R-:W-:Y:S01]  /*1d30*/  IADD3 R42, PT, PT, R8, -0x80, RZ ;  /* 0xffffff80082a7810 */ /* 0x000fe20007ffe0ff */
[----:B------:R-:W0:Y:S01]  /*1d40*/  I2F.F16 R12, R12 ;  /* 0x0000000c000c7306 */ /* 0x000e220000200c00 */
[----:B------:R-:W-:Y:S01]  /*1d50*/  SHF.R.U32.HI R8, RZ, 0x8, R16 ;  /* 0x00000008ff087819 */ /* 0x000fe20000011610 */
[----:B------:R-:W-:-:S03]  /*1d60*/  FFMA.FTZ R10, R7, R13, R10 ;  /* 0x0000000d070a7223 */ /* 0x000fc6000001000a */
[----:B------:R-:W-:-:S03]  /*1d70*/  LOP3.LUT R8, R8, 0xff, RZ, 0xc0, !PT ;  /* 0x000000ff08087812 */ /* 0x000fc600078ec0ff */
[----:B------:R-:W2:Y:S01]  /*1d80*/  I2F.F16 R13, R42 ;  /* 0x0000002a000d7306 */ /* 0x000ea20000200c00 */
[----:B-1----:R-:W-:Y:S02]  /*1d90*/  HADD2.F32 R39, -RZ, R39.H0_H0 ;  /* 0x20000027ff277230 */ /* 0x002fe40000004100 */
[----:B------:R-:W-:-:S03]  /*1da0*/  VIADD R8, R8, 0xffffff80 ;  /* 0xffffff8008087836 */ /* 0x000fc60000000000 */
[----:B------:R-:W-:Y:S01]  /*1db0*/  FFMA.FTZ R14, R7, R39, R14 ;  /* 0x00000027070e7223 */ /* 0x000fe2000001000e */
[----:B0-----:R-:W-:Y:S02]  /*1dc0*/  HADD2.F32 R39, -RZ, R12.H0_H0 ;  /* 0x2000000cff277230 */ /* 0x001fe40000004100 */
[----:B------:R-:W0:Y:S01]  /*1dd0*/  I2F.F16 R8, R8 ;  /* 0x0000000800087306 */ /* 0x000e220000200c00 */
[----:B--2---:R-:W-:Y:S02]  /*1de0*/  HADD2.F32 R45, -RZ, R13.H0_H0 ;  /* 0x2000000dff2d7230 */ /* 0x004fe40000004100 */
[----:B------:R-:W-:Y:S01]  /*1df0*/  FFMA.FTZ R13, R9, R39, R10 ;  /* 0x00000027090d7223 */ /* 0x000fe2000001000a */
[----:B------:R-:W-:Y:S01]  /*1e00*/  HADD2.F32 R10, -RZ, R4.H1_H1 ;  /* 0x30000004ff0a7230 */ /* 0x000fe20000004100 */
[----:B------:R-:W-:-:S04]  /*1e10*/  SHF.R.U32.HI R4, RZ, 0x8, R17 ;  /* 0x00000008ff047819 */ /* 0x000fc80000011611 */
[----:B------:R-:W-:Y:S01]  /*1e20*/  LOP3.LUT R4, R4, 0xff, RZ, 0xc0, !PT ;  /* 0x000000ff04047812 */ /* 0x000fe200078ec0ff */
[----:B------:R-:W-:Y:S01]  /*1e30*/  FFMA.FTZ R39, R9, R45, R14 ;  /* 0x0000002d09277223 */ /* 0x000fe2000001000e */
[----:B0-----:R-:W-:Y:S02]  /*1e40*/  HADD2.F32 R12, -RZ, R8.H0_H0 ;  /* 0x20000008ff0c7230 */ /* 0x001fe40000004100 */
[----:B------:R-:W-:Y:S02]  /*1e50*/  IADD3 R14, PT, PT, R4, -0x80, RZ ;  /* 0xffffff80040e7810 */ /* 0x000fe40007ffe0ff */
[----:B------:R-:W-:Y:S01]  /*1e60*/  SHF.R.U32.HI R4, RZ, 0x8, R18 ;  /* 0x00000008ff047819 */ /* 0x000fe20000011612 */
[----:B------:R-:W-:-:S03]  /*1e70*/  FFMA.FTZ R45, R12, R10, R43 ;  /* 0x0000000a0c2d7223 */ /* 0x000fc6000001002b */
[----:B------:R-:W-:Y:S02]  /*1e80*/  LOP3.LUT R12, R4, 0xff, RZ, 0xc0, !PT ;  /* 0x000000ff040c7812 */ /* 0x000fe400078ec0ff */
[----:B------:R-:W-:-:S04]  /*1e90*/  SHF.R.U32.HI R4, RZ, 0x10, R16 ;  /* 0x00000010ff047819 */ /* 0x000fc80000011610 */
[----:B------:R-:W-:Y:S01]  /*1ea0*/  LOP3.LUT R4, R4, 0xff, RZ, 0xc0, !PT ;  /* 0x000000ff04047812 */ /* 0x000fe200078ec0ff */
[----:B------:R-:W0:Y:S01]  /*1eb0*/  I2F.F16 R8, R14 ;  /* 0x0000000e00087306 */ /* 0x000e220000200c00 */
[----:B------:R-:W-:Y:S02]  /*1ec0*/  VIADD R12, R12, 0xffffff80 ;  /* 0xffffff800c0c7836 */ /* 0x000fe40000000000 */
[----:B------:R-:W-:-:S05]  /*1ed0*/  IADD3 R4, PT, PT, R4, -0x80, RZ ;  /* 0xffffff8004047810 */ /* 0x000fca0007ffe0ff */
[----:B------:R-:W1:Y:S08]  /*1ee0*/  I2F.F16 R12, R12 ;  /* 0x0000000c000c7306 */ /* 0x000e700000200c00 */
[----:B------:R-:W2:Y:S01]  /*1ef0*/  I2F.F16 R4, R4 ;  /* 0x0000000400047306 */ /* 0x000ea20000200c00 */
[----:B0-----:R-:W-:-:S05]  /*1f00*/  HADD2.F32 R8, -RZ, R8.H0_H0 ;  /* 0x20000008ff087230 */ /* 0x001fca0000004100 */
[----:B------:R-:W-:Y:S01]  /*1f10*/  FFMA.FTZ R43, R10, R8, R13 ;  /* 0x000000080a2b7223 */ /* 0x000fe2000001000d */
[----:B------:R-:W-:Y:S02]  /*1f20*/  HADD2.F32 R8, -RZ, R5.H0_H0 ;  /* 0x20000005ff087230 */ /* 0x000fe40000004100 */
[----:B-1----:R-:W-:Y:S01]  /*1f30*/  HADD2.F32 R42, -RZ, R12.H0_H0 ;  /* 0x2000000cff2a7230 */ /* 0x002fe20000004100 */
[----:B------:R-:W-:Y:S01]  /*1f40*/  SHF.R.U32.HI R12, RZ, 0x10, R17 ;  /* 0x00000010ff0c7819 */ /* 0x000fe20000011611 */
[----:B--2---:R-:W-:-:S03]  /*1f50*/  HADD2.F32 R14, -RZ, R4.H0_H0 ;  /* 0x20000004ff0e7230 */ /* 0x004fc60000004100 */
[----:B------:R-:W-:Y:S02]  /*1f60*/  LOP3.LUT R12, R12, 0xff, RZ, 0xc0, !PT ;  /* 0x000000ff0c0c7812 */ /* 0x000fe400078ec0ff */
[----:B------:R-:W-:Y:S01]  /*1f70*/  FFMA.FTZ R13, R14, R8, R45 ;  /* 0x000000080e0d7223 */ /* 0x000fe2000001002d */
[----:B------:R-:W-:Y:S02]  /*1f80*/  LOP3.LUT R14, R15, 0xff, RZ, 0xc0, !PT ;  /* 0x000000ff0f0e7812 */ /* 0x000fe400078ec0ff */
[----:B------:R-:W-:-:S03]  /*1f90*/  IADD3 R12, PT, PT, R12, -0x80, RZ ;  /* 0xffffff800c0c7810 */ /* 0x000fc60007ffe0ff */
[----:B------:R-:W-:-:S03]  /*1fa0*/  VIADD R14, R14, 0xffffff80 ;  /* 0xffffff800e0e7836 */ /* 0x000fc60000000000 */
[----:B------:R-:W-:Y:S08]  /*1fb0*/  I2F.F16 R12, R12 ;  /* 0x0000000c000c7306 */ /* 0x000ff00000200c00 */
[----:B------:R-:W0:Y:S01]  /*1fc0*/  I2F.F16 R4, R14 ;  /* 0x0000000e00047306 */ /* 0x000e220000200c00 */
[----:B------:R-:W-:Y:S01]  /*1fd0*/  FFMA.FTZ R39, R10, R42, R39 ;  /* 0x0000002a0a277223 */ /* 0x000fe20000010027 */
[----:B0-----:R-:W-:-:S02]  /*1fe0*/  HADD2.F32 R42, -RZ, R4.H0_H0 ;  /* 0x20000004ff2a7230 */ /* 0x001fc40000004100 */
[----:B------:R-:W-:-:S05]  /*1ff0*/  HADD2.F32 R4, -RZ, R12.H0_H0 ;  /* 0x2000000cff047230 */ /* 0x000fca0000004100 */
[----:B------:R-:W-:Y:S01]  /*2000*/  FFMA.FTZ R43, R8, R4, R43 ;  /* 0x00000004082b7223 */ /* 0x000fe2000001002b */
[----:B------:R-:W-:Y:S01]  /*2010*/  SHF.R.U32.HI R4, RZ, 0x8, R15 ;  /* 0x00000008ff047819 */ /* 0x000fe2000001160f */
[----:B------:R-:W-:-:S03]  /*2020*/  FFMA.FTZ R11, R11, R42, RZ ;  /* 0x0000002a0b0b7223 */ /* 0x000fc600000100ff */
[----:B------:R-:W-:Y:S02]  /*2030*/  LOP3.LUT R42, R4, 0xff, RZ, 0xc0, !PT ;  /* 0x000000ff042a7812 */ /* 0x000fe400078ec0ff */
[----:B------:R-:W-:-:S03]  /*2040*/  SHF.R.U32.HI R4, RZ, 0x10, R18 ;  /* 0x00000010ff047819 */ /* 0x000fc60000011612 */
[----:B------:R-:W-:Y:S01]  /*2050*/  VIADD R14, R42, 0xffffff80 ;  /* 0xffffff802a0e7836 */ /* 0x000fe20000000000 */
[----:B------:R-:W-:-:S04]  /*2060*/  LOP3.LUT R4, R4, 0xff, RZ, 0xc0, !PT ;  /* 0x000000ff04047812 */ /* 0x000fc800078ec0ff */
[----:B------:R-:W-:Y:S01]  /*2070*/  IADD3 R12, PT, PT, R4, -0x80, RZ ;  /* 0xffffff80040c7810 */ /* 0x000fe20007ffe0ff */
[----:B------:R-:W0:Y:S08]  /*2080*/  I2F.F16 R14, R14 ;  /* 0x0000000e000e7306 */ /* 0x000e300000200c00 */
[----:B------:R-:W1:Y:S01]  /*2090*/  I2F.F16 R12, R12 ;  /* 0x0000000c000c7306 */ /* 0x000e620000200c00 */
[----:B------:R-:W-:Y:S01]  /*20a0*/  LEA.HI R4, R16, 0xffffff80, RZ, 0x8 ;  /* 0xffffff8010047811 */ /* 0x000fe200078f40ff */
[----:B0-----:R-:W-:-:S06]  /*20b0*/  HADD2.F32 R16, -RZ, R14.H0_H0 ;  /* 0x2000000eff107230 */ /* 0x001fcc0000004100 */
[----:B------:R-:W0:Y:S01]  /*20c0*/  I2F.F16 R4, R4 ;  /* 0x0000000400047306 */ /* 0x000e220000200c00 */
[----:B------:R-:W-:Y:S01]  /*20d0*/  ISETP.NE.AND P0, PT, R34, R33, PT ;  /* 0x000000212200720c */ /* 0x000fe20003f05270 */
[----:B------:R-:W-:Y:S01]  /*20e0*/  FFMA.FTZ R11, R38, R16, R11 ;  /* 0x00000010260b7223 */ /* 0x000fe2000001000b */
[----:B-1----:R-:W-:-:S05]  /*20f0*/  HADD2.F32 R16, -RZ, R12.H0_H0 ;  /* 0x2000000cff107230 */ /* 0x002fca0000004100 */
[----:B------:R-:W-:Y:S01]  /*2100*/  FFMA.FTZ R39, R8, R16, R39 ;  /* 0x0000001008277223 */ /* 0x000fe20000010027 */
[----:B------:R-:W-:-:S04]  /*2110*/  SHF.R.U32.HI R16, RZ, 0x10, R15 ;  /* 0x00000010ff107819 */ /* 0x000fc8000001160f */
[----:B------:R-:W-:Y:S01]  /*2120*/  LOP3.LUT R16, R16, 0xff, RZ, 0xc0, !PT ;  /* 0x000000ff10107812 */ /* 0x000fe200078ec0ff */
[----:B------:R-:W-:Y:S01]  /*2130*/  HADD2.F32 R14, -RZ, R5.H1_H1 ;  /* 0x30000005ff0e7230 */ /* 0x000fe20000004100 */
[----:B------:R-:W-:Y:S01]  /*2140*/  @!P0 LEA R12, R2, R1, 0x3 ;  /* 0x00000001020c8211 */ /* 0x000fe200078e18ff */
[----:B0-----:R-:W-:Y:S02]  /*2150*/  HADD2.F32 R38, -RZ, R4.H0_H0 ;  /* 0x20000004ff267230 */ /* 0x001fe40000004100 */
[----:B------:R-:W-:Y:S01]  /*2160*/  VIADD R42, R16, 0xffffff80 ;  /* 0xffffff80102a7836 */ /* 0x000fe20000000000 */
[----:B------:R-:W-:Y:S02]  /*2170*/  LEA.HI R15, R15, 0xffffff80, RZ, 0x8 ;  /* 0xffffff800f0f7811 */ /* 0x000fe400078f40ff */
[----:B------:R-:W-:Y:S01]  /*2180*/  FFMA.FTZ R38, R38, R14, R13 ;  /* 0x0000000e26267223 */ /* 0x000fe2000001000d */
[----:B------:R-:W0:Y:S01]  /*2190*/  I2F.F16 R4, R42 ;  /* 0x0000002a00047306 */ /* 0x000e220000200c00 */
[----:B------:R-:W2:Y:S07]  /*21a0*/  @!P0 LDL.64 R12, [R12+0x8] ;  /* 0x000008000c0c8983 */ /* 0x000eae0000100a00 */
[----:B------:R-:W1:Y:S01]  /*21b0*/  I2F.F16 R15, R15 ;  /* 0x0000000f000f7306 */ /* 0x000e620000200c00 */
[----:B------:R-:W-:-:S04]  /*21c0*/  IMAD.WIDE R40, R0, 0x4, R40 ;  /* 0x0000000400287825 */ /* 0x000fc800078e0228 */
[----:B0-----:R-:W-:-:S05]  /*21d0*/  HADD2.F32 R4, -RZ, R4.H0_H0 ;  /* 0x20000004ff047230 */ /* 0x001fca0000004100 */
[----:B------:R-:W-:Y:S01]  /*21e0*/  FFMA.FTZ R4, R6, R4, R11 ;  /* 0x0000000406047223 */ /* 0x000fe2000001000b */
[----:B-1----:R-:W-:-:S05]  /*21f0*/  HADD2.F32 R16, -RZ, R15.H0_H0 ;  /* 0x2000000fff107230 */ /* 0x002fca0000004100 */
[----:B------:R-:W-:Y:S02]  /*2200*/  FFMA.FTZ R16, R7, R16, R4 ;  /* 0x0000001007107223 */ /* 0x000fe40000010004 */
[----:B------:R0:W3:Y:S01]  /*2210*/  LDG.E.128.CONSTANT R4, desc[UR6][R40.64] ;  /* 0x0000000628047981 */ /* 0x0000e2000c1e9d00 */
[----:B------:R-:W-:-:S05]  /*2220*/  LOP3.LUT R11, R19, 0xff, RZ, 0xc0, !PT ;  /* 0x000000ff130b7812 */ /* 0x000fca00078ec0ff */
[----:B------:R-:W-:-:S06]  /*2230*/  VIADD R42, R11, 0xffffff80 ;  /* 0xffffff800b2a7836 */ /* 0x000fcc0000000000 */
[----:B------:R-:W1:Y:S01]  /*2240*/  I2F.F16 R42, R42 ;  /* 0x0000002a002a7306 */ /* 0x000e620000200c00 */
[----:B------:R-:W-:Y:S01]  /*2250*/  SHF.R.U32.HI R15, RZ, 0x10, R19 ;  /* 0x00000010ff0f7819 */ /* 0x000fe20000011613 */
[----:B-1----:R-:W-:-:S05]  /*2260*/  HADD2.F32 R11, -RZ, R42.H0_H0 ;  /* 0x2000002aff0b7230 */ /* 0x002fca0000004100 */
[----:B------:R-:W-:Y:S01]  /*2270*/  FFMA.FTZ R9, R9, R11, R16 ;  /* 0x0000000b09097223 */ /* 0x000fe20000010010 */
[----:B------:R-:W-:-:S04]  /*2280*/  SHF.R.U32.HI R11, RZ, 0x8, R19 ;  /* 0x00000008ff0b7819 */ /* 0x000fc80000011613 */
[----:B------:R-:W-:Y:S02]  /*2290*/  LOP3.LUT R11, R11, 0xff, RZ, 0xc0, !PT ;  /* 0x000000ff0b0b7812 */ /* 0x000fe400078ec0ff */
[----:B------:R-:W-:Y:S02]  /*22a0*/  LOP3.LUT R15, R15, 0xff, RZ, 0xc0, !PT ;  /* 0x000000ff0f0f7812 */ /* 0x000fe400078ec0ff */
[----:B------:R-:W-:-:S03]  /*22b0*/  IADD3 R44, PT, PT, R11, -0x80, RZ ;  /* 0xffffff800b2c7810 */ /* 0x000fc60007ffe0ff */
[----:B------:R-:W-:Y:S01]  /*22c0*/  VIADD R45, R15, 0xffffff80 ;  /* 0xffffff800f2d7836 */ /* 0x000fe20000000000 */
[----:B------:R-:W1:Y:S08]  /*22d0*/  I2F.F16 R11, R44 ;  /* 0x0000002c000b7306 */ /* 0x000e700000200c00 */
[----:B------:R-:W4:Y:S01]  /*22e0*/  I2F.F16 R15, R45 ;  /* 0x0000002d000f7306 */ /* 0x000f220000200c00 */
[----:B0-----:R-:W-:-:S04]  /*22f0*/  IMAD.WIDE R40, R0, 0x4, R40 ;  /* 0x0000000400287825 */ /* 0x001fc800078e0228 */
[----:B-1----:R-:W-:-:S05]  /*2300*/  HADD2.F32 R11, -RZ, R11.H0_H0 ;  /* 0x2000000bff0b7230 */ /* 0x002fca0000004100 */
[----:B------:R-:W-:Y:S01]  /*2310*/  FFMA.FTZ R9, R10, R11, R9 ;  /* 0x0000000b0a097223 */ /* 0x000fe20000010009 */
[----:B----4-:R-:W-:-:S05]  /*2320*/  HADD2.F32 R15, -RZ, R15.H0_H0 ;  /* 0x2000000fff0f7230 */ /* 0x010fca0000004100 */
[----:B------:R-:W-:Y:S02]  /*2330*/  FFMA.FTZ R15, R8, R15, R9 ;  /* 0x0000000f080f7223 */ /* 0x000fe40000010009 */
[----:B------:R-:W4:Y:S01]  /*2340*/  LDG.E.128.CONSTANT R8, desc[UR6][R40.64] ;  /* 0x0000000628087981 */ /* 0x000f22000c1e9d00 */
[----:B------:R-:W-:Y:S02]  /*2350*/  LEA.HI R16, R17, 0xffffff80, RZ, 0x8 ;  /* 0xffffff8011107811 */ /* 0x000fe400078f40ff */
[----:B------:R-:W-:Y:S02]  /*2360*/  LEA.HI R18, R18, 0xffffff80, RZ, 0x8 ;  /* 0xffffff8012127811 */ /* 0x000fe400078f40ff */
[----:B------:R-:W-:Y:S02]  /*2370*/  LEA.HI R17, R19, 0xffffff80, RZ, 0x8 ;  /* 0xffffff8013117811 */ /* 0x000fe400078f40ff */
[----:B------:R-:W0:Y:S08]  /*2380*/  I2F.F16 R16, R16 ;  /* 0x0000001000107306 */ /* 0x000e300000200c00 */
[----:B------:R-:W1:Y:S08]  /*2390*/  I2F.F16 R18, R18 ;  /* 0x0000001200127306 */ /* 0x000e700000200c00 */
[----:B------:R-:W5:Y:S01]  /*23a0*/  I2F.F16 R17, R17 ;  /* 0x0000001100117306 */ /* 0x000f620000200c00 */
[----:B0-----:R-:W-:-:S02]  /*23b0*/  HADD2.F32 R19, -RZ, R16.H0_H0 ;  /* 0x20000010ff137230 */ /* 0x001fc40000004100 */
[----:B-1----:R-:W-:-:S03]  /*23c0*/  HADD2.F32 R42, -RZ, R18.H0_H0 ;  /* 0x20000012ff2a7230 */ /* 0x002fc60000004100 */
[C---:B------:R-:W-:Y:S02]  /*23d0*/  FFMA.FTZ R43, R14.reuse, R19, R43 ;  /* 0x000000130e2b7223 */ /* 0x040fe4000001002b */
[----:B------:R-:W-:Y:S01]  /*23e0*/  FFMA.FTZ R39, R14, R42, R39 ;  /* 0x0000002a0e277223 */ /* 0x000fe20000010027 */
[----:B--2---:R-:W-:Y:S02]  /*23f0*/  @!P0 PRMT R36, R12, 0x7610, R36 ;  /* 0x000076100c248816 */ /* 0x004fe40000000024 */
[----:B------:R-:W-:Y:S02]  /*2400*/  @!P0 PRMT R37, R13, 0x7610, R37 ;  /* 0x000076100d258816 */ /* 0x000fe40000000025 */
[----:B------:R-:W-:Y:S01]  /*2410*/  @!P0 PRMT R36, R36, 0x7610, R12 ;  /* 0x0000761024248816 */ /* 0x000fe2000000000c */
[----:B-----5:R-:W-:Y:S01]  /*2420*/  HADD2.F32 R12, -RZ, R17.H0_H0 ;  /* 0x20000011ff0c7230 */ /* 0x020fe20000004100 */
[----:B------:R-:W-:-:S03]  /*2430*/  @!P0 PRMT R37, R37, 0x7610, R13 ;  /* 0x0000761025258816 */ /* 0x000fc6000000000d */
[--C-:B------:R-:W-:Y:S02]  /*2440*/  HADD2.F32 R19, -RZ, R36.reuse.H0_H0 ;  /* 0x20000024ff137230 */ /* 0x100fe40000004100 */
[----:B------:R-:W-:Y:S02]  /*2450*/  HADD2.F32 R18, -RZ, R36.H1_H1 ;  /* 0x30000024ff127230 */ /* 0x000fe40000004100 */
[----:B------:R-:W-:Y:S01]  /*2460*/  FFMA.FTZ R14, R14, R12, R15 ;  /* 0x0000000c0e0e7223 */ /* 0x000fe2000001000f */
[----:B------:R-:W-:Y:S02]  /*2470*/  HADD2.F32 R15, -RZ, R37.H1_H1 ;  /* 0x30000025ff0f7230 */ /* 0x000fe40000004100 */
[----:B------:R-:W-:Y:S01]  /*2480*/  FMUL.FTZ R30, R30, R19 ;  /* 0x000000131e1e7220 */ /* 0x000fe20000410000 */
[----:B------:R-:W0:Y:S01]  /*2490*/  LDS.64 R12, [UR4+0x20] ;  /* 0x00002004ff0c7984 */ /* 0x000e220008000a00 */
[----:B------:R-:W-:Y:S01]  /*24a0*/  FMUL.FTZ R31, R31, R18 ;  /* 0x000000121f1f7220 */ /* 0x000fe20000410000 */
[----:B------:R-:W-:-:S02]  /*24b0*/  FMUL.FTZ R28, R28, R15 ;  /* 0x0000000f1c1c7220 */ /* 0x000fc40000410000 */
[----:B------:R-:W-:Y:S02]  /*24c0*/  F2FP.F16.F32.PACK_AB R30, RZ, R30 ;  /* 0x0000001eff1e723e */ /* 0x000fe400000000ff */
[----:B------:R-:W-:Y:S01]  /*24d0*/  F2FP.F16.F32.PACK_AB R31, RZ, R31 ;  /* 0x0000001fff1f723e */ /* 0x000fe200000000ff */
[----:B------:R-:W-:Y:S01]  /*24e0*/  HADD2.F32 R16, -RZ, R37.H0_H0 ;  /* 0x20000025ff107230 */ /* 0x000fe20000004100 */
[----:B------:R-:W-:Y:S02]  /*24f0*/  MOV R17, R3 ;  /* 0x0000000300117202 */ /* 0x000fe40000000f00 */
[----:B------:R-:W-:Y:S02]  /*2500*/  PRMT R30, R30, 0x5410, R31 ;  /* 0x000054101e1e7816 */ /* 0x000fe4000000001f */
[----:B------:R-:W-:Y:S02]  /*2510*/  F2FP.F16.F32.PACK_AB R3, RZ, R28 ;  /* 0x0000001cff03723e */ /* 0x000fe400000000ff */
[----:B---3--:R-:W-:Y:S01]  /*2520*/  LOP3.LUT R28, R4, 0xff, RZ, 0xc0, !PT ;  /* 0x000000ff041c7812 */ /* 0x008fe200078ec0ff */
[----:B------:R-:W-:Y:S01]  /*2530*/  FMUL.FTZ R42, R29, R16 ;  /* 0x000000101d2a7220 */ /* 0x000fe20000410000 */
[----:B------:R-:W-:Y:S01]  /*2540*/  FMUL.FTZ R31, R19, R38 ;  /* 0x00000026131f7220 */ /* 0x000fe20000410000 */
[----:B------:R-:W-:Y:S01]  /*2550*/  FMUL.FTZ R38, R18, R43 ;  /* 0x0000002b12267220 */ /* 0x000fe20000410000 */
[----:B------:R-:W-:Y:S01]  /*2560*/  SHF.R.U32.HI R29, RZ, 0x8, R4 ;  /* 0x00000008ff1d7819 */ /* 0x000fe20000011604 */
[----:B------:R-:W-:-:S02]  /*2570*/  HFMA2 R17, R30, 1, 1, R17 ;  /* 0x3c003c001e117831 */ /* 0x000fc40000000011 */
[----:B------:R-:W-:Y:S01]  /*2580*/  VIADD R43, R28, 0xffffff80 ;  /* 0xffffff801c2b7836 */ /* 0x000fe20000000000 */
[----:B------:R-:W-:Y:S02]  /*2590*/  LOP3.LUT R28, R5, 0xff, RZ, 0xc0, !PT ;  /* 0x000000ff051c7812 */ /* 0x000fe400078ec0ff */
[----:B------:R-:W-:Y:S02]  /*25a0*/  SHF.R.U32.HI R30, RZ, 0x8, R5 ;  /* 0x00000008ff1e7819 */ /* 0x000fe40000011605 */
[----:B------:R-:W-:Y:S02]  /*25b0*/  LOP3.LUT R29, R29, 0xff, RZ, 0xc0, !PT ;  /* 0x000000ff1d1d7812 */ /* 0x000fe400078ec0ff */
[----:B------:R-:W-:Y:S02]  /*25c0*/  IADD3 R28, PT, PT, R28, -0x80, RZ ;  /* 0xffffff801c1c7810 */ /* 0x000fe40007ffe0ff */
[----:B------:R-:W-:Y:S01]  /*25d0*/  LOP3.LUT R30, R30, 0xff, RZ, 0xc0, !PT ;  /* 0x000000ff1e1e7812 */ /* 0x000fe200078ec0ff */
[----:B------:R-:W-:-:S03]  /*25e0*/  VIADD R29, R29, 0xffffff80 ;  /* 0xffffff801d1d7836 */ /* 0x000fc60000000000 */
[----:B------:R-:W-:Y:S01]  /*25f0*/  IADD3 R30, PT, PT, R30, -0x80, RZ ;  /* 0xffffff801e1e7810 */ /* 0x000fe20007ffe0ff */
[----:B------:R-:W1:Y:S01]  /*2600*/  I2F.F16 R28, R28 ;  /* 0x0000001c001c7306 */ /* 0x000e620000200c00 */
[----:B------:R-:W-:Y:S02]  /*2610*/  F2FP.F16.F32.PACK_AB R31, RZ, R31 ;  /* 0x0000001fff1f723e */ /* 0x000fe400000000ff */
[----:B------:R-:W-:-:S05]  /*2620*/  F2FP.F16.F32.PACK_AB R38, RZ, R38 ;  /* 0x00000026ff26723e */ /* 0x000fca00000000ff */
[----:B------:R-:W2:Y:S01]  /*2630*/  I2F.F16 R43, R43 ;  /* 0x0000002b002b7306 */ /* 0x000ea20000200c00 */
[----:B------:R-:W-:-:S07]  /*2640*/  F2FP.F16.F32.PACK_AB R42, RZ, R42 ;  /* 0x0000002aff2a723e */ /* 0x000fce00000000ff */
[----:B------:R-:W3:Y:S01]  /*2650*/  I2F.F16 R29, R29 ;  /* 0x0000001d001d7306 */ /* 0x000ee20000200c00 */
[----:B------:R-:W-:-:S07]  /*2660*/  PRMT R31, R31, 0x5410, R38 ;  /* 0x000054101f1f7816 */ /* 0x000fce0000000026 */
[----:B------:R-:W5:Y:S01]  /*2670*/  I2F.F16 R30, R30 ;  /* 0x0000001e001e7306 */ /* 0x000f620000200c00 */
[----:B------:R-:W-:Y:S01]  /*2680*/  PRMT R42, R42, 0x5410, R3 ;  /* 0x000054102a2a7816 */ /* 0x000fe20000000003 */
[----:B------:R-:W-:Y:S02]  /*2690*/  HADD2 R17, R31, R17 ;  /* 0x000000111f117230 */ /* 0x000fe40000000000 */
[----:B-1----:R-:W-:Y:S02]  /*26a0*/  HADD2.F32 R28, -RZ, R28.H0_H0 ;  /* 0x2000001cff1c7230 */ /* 0x002fe40000004100 */
[----:B0-----:R-:W-:Y:S02]  /*26b0*/  HADD2.F32 R31, -RZ, R12.H0_H0 ;  /* 0x2000000cff1f7230 */ /* 0x001fe40000004100 */
[----:B------:R-:W-:Y:S02]  /*26c0*/  HFMA2 R3, R42, 1, 1, R32 ;  /* 0x3c003c002a037831 */ /* 0x000fe40000000020 */
[----:B--2---:R-:W-:-:S02]  /*26d0*/  HADD2.F32 R32, -RZ, R43.H0_H0 ;  /* 0x2000002bff207230 */ /* 0x004fc40000004100 */
[----:B---3--:R-:W-:Y:S02]  /*26e0*/  HADD2.F32 R43, -RZ, R29.H0_H0 ;  /* 0x2000001dff2b7230 */ /* 0x008fe40000004100 */
[----:B------:R-:W-:Y:S01]  /*26f0*/  FFMA.FTZ R45, R31, R28, RZ ;  /* 0x0000001c1f2d7223 */ /* 0x000fe200000100ff */
[----:B------:R-:W-:Y:S02]  /*2700*/  HADD2.F32 R12, -RZ, R12.H1_H1 ;  /* 0x3000000cff0c7230 */ /* 0x000fe40000004100 */
[----:B-----5:R-:W-:Y:S02]  /*2710*/  HADD2.F32 R29, -RZ, R30.H0_H0 ;  /* 0x2000001eff1d7230 */ /* 0x020fe40000004100 */
[----:B------:R-:W-:-:S03]  /*2720*/  FFMA.FTZ R32, R32, R31, RZ ;  /* 0x0000001f20207223 */ /* 0x000fc600000100ff */
[----:B------:R-:W-:Y:S01]  /*2730*/  FFMA.FTZ R38, R12, R29, R45 ;  /* 0x0000001d0c267223 */ /* 0x000fe2000001002d */
[----:B------:R-:W-:Y:S02]  /*2740*/  LOP3.LUT R29, R6, 0xff, RZ, 0xc0, !PT ;  /* 0x000000ff061d7812 */ /* 0x000fe400078ec0ff */
[----:B------:R-:W-:Y:S01]  /*2750*/  SHF.R.U32.HI R30, RZ, 0x8, R6 ;  /* 0x00000008ff1e7819 */ /* 0x000fe20000011606 */
[----:B------:R-:W-:Y:S02]  /*2760*/  FFMA.FTZ R28, R43, R12, R32 ;  /* 0x0000000c2b1c7223 */ /* 0x000fe40000010020 */
[----:B------:R-:W-:Y:S01]  /*2770*/  VIADD R29, R29, 0xffffff80 ;  /* 0xffffff801d1d7836 */ /* 0x000fe20000000000 */
[----:B------:R-:W-:Y:S02]  /*2780*/  LOP3.LUT R32, R30, 0xff, RZ, 0xc0, !PT ;  /* 0x000000ff1e207812 */ /* 0x000fe400078ec0ff */
[----:B------:R-:W-:Y:S02]  /*2790*/  SHF.R.U32.HI R30, RZ, 0x10, R4 ;  /* 0x00000010ff1e7819 */ /* 0x000fe40000011604 */
[----:B------:R-:W-:Y:S01]  /*27a0*/  IADD3 R43, PT, PT, R32, -0x80, RZ ;  /* 0xffffff80202b7810 */ /* 0x000fe20007ffe0ff */
[----:B------:R-:W0:Y:S01]  /*27b0*/  I2F.F16 R29, R29 ;  /* 0x0000001d001d7306 */ /* 0x000e220000200c00 */
[----:B------:R-:W-:-:S07]  /*27c0*/  LOP3.LUT R32, R30, 0xff, RZ, 0xc0, !PT ;  /* 0x000000ff1e207812 */ /* 0x000fce00078ec0ff */
[----:B------:R-:W1:Y:S01]  /*27d0*/  I2F.F16 R30, R43 ;  /* 0x0000002b001e7306 */ /* 0x000e620000200c00 */
[----:B------:R-:W-:Y:S02]  /*27e0*/  VIADD R32, R32, 0xffffff80 ;  /* 0xffffff8020207836 */ /* 0x000fe40000000000 */
[----:B0-----:R-:W-:Y:S02]  /*27f0*/  HADD2.F32 R42, -RZ, R29.H0_H0 ;  /* 0x2000001dff2a7230 */ /* 0x001fe40000004100 */
[----:B-1----:R-:W-:-:S03]  /*2800*/  HADD2.F32 R45, -RZ, R30.H0_H0 ;  /* 0x2000001eff2d7230 */ /* 0x002fc60000004100 */
[----:B------:R-:W-:Y:S01]  /*2810*/  FFMA.FTZ R30, R31, R42, RZ ;  /* 0x0000002a1f1e7223 */ /* 0x000fe200000100ff */
[----:B------:R-:W-:Y:S01]  /*2820*/  SHF.R.U32.HI R42, RZ, 0x10, R5 ;  /* 0x00000010ff2a7819 */ /* 0x000fe20000011605 */
[----:B------:R-:W0:Y:S03]  /*2830*/  I2F.F16 R32, R32 ;  /* 0x0000002000207306 */ /* 0x000e260000200c00 */
[----:B------:R-:W-:-:S04]  /*2840*/  LOP3.LUT R42, R42, 0xff, RZ, 0xc0, !PT ;  /* 0x000000ff2a2a7812 */ /* 0x000fc800078ec0ff */
[----:B------:R-:W-:Y:S02]  /*2850*/  IADD3 R44, PT, PT, R42, -0x80, RZ ;  /* 0xffffff802a2c7810 */ /* 0x000fe40007ffe0ff */
[----:B------:R-:W-:-:S04]  /*2860*/  LEA.HI R42, R4, 0xffffff80, RZ, 0x8 ;  /* 0xffffff80042a7811 */ /* 0x000fc800078f40ff */
[----:B------:R-:W1:Y:S01]  /*2870*/  I2F.F16 R44, R44 ;  /* 0x0000002c002c7306 */ /* 0x000e620000200c00 */
[----:B------:R-:W-:Y:S01]  /*2880*/  FFMA.FTZ R30, R12, R45, R30 ;  /* 0x0000002d0c1e7223 */ /* 0x000fe2000001001e */
[----:B0-----:R-:W-:-:S06]  /*2890*/  HADD2.F32 R45, -RZ, R32.H0_H0 ;  /* 0x20000020ff2d7230 */ /* 0x001fcc0000004100 */
[----:B------:R-:W0:Y:S01]  /*28a0*/  I2F.F16 R4, R42 ;  /* 0x0000002a00047306 */ /* 0x000e220000200c00 */
[----:B------:R-:W-:-:S05]  /*28b0*/  HADD2.F32 R29, -RZ, R13.H0_H0 ;  /* 0x2000000dff1d7230 */ /* 0x000fca0000004100 */
[----:B------:R-:W-:Y:S01]  /*28c0*/  FFMA.FTZ R28, R45, R29, R28 ;  /* 0x0000001d2d1c7223 */ /* 0x000fe2000001001c */
[----:B------:R-:W-:Y:S01]  /*28d0*/  LEA.HI R45, R5, 0xffffff80, RZ, 0x8 ;  /* 0xffffff80052d7811 */ /* 0x000fe200078f40ff */
[----:B-1----:R-:W-:Y:S02]  /*28e0*/  HADD2.F32 R32, -RZ, R44.H0_H0 ;  /* 0x2000002cff207230 */ /* 0x002fe40000004100 */
[----:B------:R-:W-:Y:S02]  /*28f0*/  HADD2.F32 R43, -RZ, R13.H1_H1 ;  /* 0x3000000dff2b7230 */ /* 0x000fe40000004100 */
[----:B------:R-:W1:Y:S01]  /*2900*/  I2F.F16 R13, R45 ;  /* 0x0000002d000d7306 */ /* 0x000e620000200c00 */
[----:B0-----:R-:W-:Y:S02]  /*2910*/  HADD2.F32 R5, -RZ, R4.H0_H0 ;  /* 0x20000004ff057230 */ /* 0x001fe40000004100 */
[----:B------:R-:W-:Y:S01]  /*2920*/  FFMA.FTZ R38, R29, R32, R38 ;  /* 0x000000201d267223 */ /* 0x000fe20000010026 */
[----:B------:R-:W-:-:S02]  /*2930*/  SHF.R.U32.HI R32, RZ, 0x10, R6 ;  /* 0x00000010ff207819 */ /* 0x000fc40000011606 */
[----:B------:R-:W-:Y:S02]  /*2940*/  FFMA.FTZ R28, R5, R43, R28 ;  /* 0x0000002b051c7223 */ /* 0x000fe4000001001c */
[----:B------:R-:W0:Y:S01]  /*2950*/  LDS.64 R4, [UR4+0x28] ;  /* 0x00002804ff047984 */ /* 0x000e220008000a00 */
[----:B------:R-:W-:-:S05]  /*2960*/  LOP3.LUT R32, R32, 0xff, RZ, 0xc0, !PT ;  /* 0x000000ff20207812 */ /* 0x000fca00078ec0ff */
[----:B------:R-:W-:Y:S02]  /*2970*/  VIADD R32, R32, 0xffffff80 ;  /* 0xffffff8020207836 */ /* 0x000fe40000000000 */
[----:B-1----:R-:W-:-:S04]  /*2980*/  HADD2.F32 R13, -RZ, R13.H0_H0 ;  /* 0x2000000dff0d7230 */ /* 0x002fc80000004100 */
[----:B------:R-:W1:Y:S01]  /*2990*/  I2F.F16 R32, R32 ;  /* 0x0000002000207306 */ /* 0x000e620000200c00 */
[----:B------:R-:W-:Y:S01]  /*29a0*/  FFMA.FTZ R38, R43, R13, R38 ;  /* 0x0000000d2b267223 */ /* 0x000fe20000010026 */
[----:B----4-:R-:W-:-:S04]  /*29b0*/  LOP3.LUT R13, R8, 0xff, RZ, 0xc0, !PT ;  /* 0x000000ff080d7812 */ /* 0x010fc800078ec0ff */
[----:B------:R-:W-:-:S04]  /*29c0*/  IADD3 R42, PT, PT, R13, -0x80, RZ ;  /* 0xffffff800d2a7810 */ /* 0x000fc80007ffe0ff */
[----:B------:R-:W2:Y:S01]  /*29d0*/  I2F.F16 R13, R42 ;  /* 0x0000002a000d7306 */ /* 0x000ea20000200c00 */
[----:B-1----:R-:W-:Y:S01]  /*29e0*/  HADD2.F32 R44, -RZ, R32.H0_H0 ;  /* 0x20000020ff2c7230 */ /* 0x002fe20000004100 */
[----:B------:R-:W-:-:S06]  /*29f0*/  LEA.HI R32, R6, 0xffffff80, RZ, 0x8 ;  /* 0xffffff8006207811 */ /* 0x000fcc00078f40ff */
[----:B------:R-:W1:Y:S01]  /*2a00*/  I2F.F16 R6, R32 ;  /* 0x0000002000067306 */ /* 0x000e620000200c00 */
[----:B--2---:R-:W-:Y:S02]  /*2a10*/  HADD2.F32 R45, -RZ, R13.H0_H0 ;  /* 0x2000000dff2d7230 */ /* 0x004fe40000004100 */
[----:B0-----:R-:W-:-:S05]  /*2a20*/  HADD2.F32 R13, -RZ, R4.H0_H0 ;  /* 0x20000004ff0d7230 */ /* 0x001fca0000004100 */
[----:B------:R-:W-:Y:S01]  /*2a30*/  FFMA.FTZ R45, R45, R13, R28 ;  /* 0x0000000d2d2d7223 */ /* 0x000fe2000001001c */
[----:B------:R-:W-:Y:S01]  /*2a40*/  SHF.R.U32.HI R28, RZ, 0x8, R8 ;  /* 0x00000008ff1c7819 */ /* 0x000fe20000011608 */
[----:B-1----:R-:W-:Y:S02]  /*2a50*/  HADD2.F32 R6, -RZ, R6.H0_H0 ;  /* 0x20000006ff067230 */ /* 0x002fe40000004100 */
[----:B------:R-:W-:Y:S01]  /*2a60*/  FFMA.FTZ R30, R29, R44, R30 ;  /* 0x0000002c1d1e7223 */ /* 0x000fe2000001001e */
[----:B------:R-:W-:-:S03]  /*2a70*/  LOP3.LUT R28, R28, 0xff, RZ, 0xc0, !PT ;  /* 0x000000ff1c1c7812 */ /* 0x000fc600078ec0ff */
[----:B------:R-:W-:Y:S02]  /*2a80*/  FFMA.FTZ R6, R43, R6, R30 ;  /* 0x000000062b067223 */ /* 0x000fe4000001001e */
[----:B------:R-:W-:-:S06]  /*2a90*/  VIADD R30, R28, 0xffffff80 ;  /* 0xffffff801c1e7836 */ /* 0x000fcc0000000000 */
[----:B------:R-:W0:Y:S01]  /*2aa0*/  I2F.F16 R30, R30 ;  /* 0x0000001e001e7306 */ /* 0x000e220000200c00 */
[----:B------:R-:W-:Y:S02]  /*2ab0*/  HADD2.F32 R32, -RZ, R4.H1_H1 ;  /* 0x30000004ff207230 */ /* 0x000fe40000004100 */
[----:B0-----:R-:W-:-:S05]  /*2ac0*/  HADD2.F32 R4, -RZ, R30.H0_H0 ;  /* 0x2000001eff047230 */ /* 0x001fca0000004100 */
[----:B------:R-:W-:Y:S01]  /*2ad0*/  FFMA.FTZ R45, R4, R32, R45 ;  /* 0x00000020042d7223 */ /* 0x000fe2000001002d */
[----:B------:R-:W-:-:S04]  /*2ae0*/  SHF.R.U32.HI R4, RZ, 0x10, R8 ;  /* 0x00000010ff047819 */ /* 0x000fc80000011608 */
[----:B------:R-:W-:-:S04]  /*2af0*/  LOP3.LUT R4, R4, 0xff, RZ, 0xc0, !PT ;  /* 0x000000ff04047812 */ /* 0x000fc800078ec0ff */
[----:B------:R-:W-:Y:S02]  /*2b00*/  IADD3 R4, PT, PT, R4, -0x80, RZ ;  /* 0xffffff8004047810 */ /* 0x000fe40007ffe0ff */
[----:B------:R-:W-:-:S04]  /*2b10*/  LEA.HI R8, R8, 0xffffff80, RZ, 0x8 ;  /* 0xffffff8008087811 */ /* 0x000fc800078f40ff */
[----:B------:R-:W0:Y:S08]  /*2b20*/  I2F.F16 R4, R4 ;  /* 0x0000000400047306 */ /* 0x000e300000200c00 */
[----:B------:R-:W1:Y:S01]  /*2b30*/  I2F.F16 R8, R8 ;  /* 0x0000000800087306 */ /* 0x000e620000200c00 */
[----:B------:R-:W-:Y:S02]  /*2b40*/  HADD2.F32 R42, -RZ, R5.H0_H0 ;  /* 0x20000005ff2a7230 */ /* 0x000fe40000004100 */
[----:B0-----:R-:W-:Y:S01]  /*2b50*/  HADD2.F32 R30, -RZ, R4.H0_H0 ;  /* 0x20000004ff1e7230 */ /* 0x001fe20000004100 */
[----:B------:R-:W-:-:S04]  /*2b60*/  LOP3.LUT R4, R9, 0xff, RZ, 0xc0, !PT ;  /* 0x000000ff09047812 */ /* 0x000fc800078ec0ff */
[----:B------:R-:W-:Y:S01]  /*2b70*/  FFMA.FTZ R30, R30, R42, R45 ;  /* 0x0000002a1e1e7223 */ /* 0x000fe2000001002d */
[----:B-1----:R-:W-:Y:S01]  /*2b80*/  HADD2.F32 R45, -RZ, R8.H0_H0 ;  /* 0x20000008ff2d7230 */ /* 0x002fe20000004100 */
[----:B------:R-:W-:Y:S01]  /*2b90*/  SHF.R.U32.HI R8, RZ, 0x8, R9 ;  /* 0x00000008ff087819 */ /* 0x000fe20000011609 */
[----:B------:R-:W-:-:S03]  /*2ba0*/  VIADD R4, R4, 0xffffff80 ;  /* 0xffffff8004047836 */ /* 0x000fc60000000000 */
[----:B------:R-:W-:-:S03]  /*2bb0*/  LOP3.LUT R8, R8, 0xff, RZ, 0xc0, !PT ;  /* 0x000000ff08087812 */ /* 0x000fc600078ec0ff */
[----:B------:R-:W0:Y:S01]  /*2bc0*/  I2F.F16 R4, R4 ;  /* 0x0000000400047306 */ /* 0x000e220000200c00 */
[----:B------:R-:W-:-:S07]  /*2bd0*/  IADD3 R8, PT, PT, R8, -0x80, RZ ;  /* 0xffffff8008087810 */ /* 0x000fce0007ffe0ff */
[----:B------:R-:W1:Y:S01]  /*2be0*/  I2F.F16 R8, R8 ;  /* 0x0000000800087306 */ /* 0x000e620000200c00 */
[----:B------:R-:W-:Y:S01]  /*2bf0*/  FMUL.FTZ R28, R16, R39 ;  /* 0x00000027101c7220 */ /* 0x000fe20000410000 */
[----:B------:R-:W-:Y:S02]  /*2c00*/  HADD2.F32 R39, -RZ, R5.H1_H1 ;  /* 0x30000005ff277230 */ /* 0x000fe40000004100 */
[----:B0-----:R-:W-:-:S05]  /*2c10*/  HADD2.F32 R5, -RZ, R4.H0_H0 ;  /* 0x20000004ff057230 */ /* 0x001fca0000004100 */
[----:B------:R-:W-:Y:S01]  /*2c20*/  FFMA.FTZ R5, R13, R5, R38 ;  /* 0x000000050d057223 */ /* 0x000fe20000010026 */
[----:B-1----:R-:W-:-:S05]  /*2c30*/  HADD2.F32 R38, -RZ, R8.H0_H0 ;  /* 0x20000008ff267230 */ /* 0x002fca0000004100 */
[----:B------:R-:W-:Y:S01]  /*2c40*/  FFMA.FTZ R5, R32, R38, R5 ;  /* 0x0000002620057223 */ /* 0x000fe20000010005 */
[----:B------:R-:W-:-:S04]  /*2c50*/  SHF.R.U32.HI R38, RZ, 0x10, R9 ;  /* 0x00000010ff267819 */ /* 0x000fc80000011609 */
[----:B------:R-:W-:-:S05]  /*2c60*/  LOP3.LUT R38, R38, 0xff, RZ, 0xc0, !PT ;  /* 0x000000ff26267812 */ /* 0x000fca00078ec0ff */
[----:B------:R-:W-:-:S06]  /*2c70*/  VIADD R4, R38, 0xffffff80 ;  /* 0xffffff8026047836 */ /* 0x000fcc0000000000 */
[----:B------:R-:W0:Y:S02]  /*2c80*/  I2F.F16 R4, R4 ;  /* 0x0000000400047306 */ /* 0x000e240000200c00 */
[----:B0-----:R-:W-:-:S05]  /*2c90*/  HADD2.F32 R38, -RZ, R4.H0_H0 ;  /* 0x20000004ff267230 */ /* 0x001fca0000004100 */
[----:B------:R-:W-:Y:S01]  /*2ca0*/  FFMA.FTZ R38, R42, R38, R5 ;  /* 0x000000262a267223 */ /* 0x000fe20000010005 */
[----:B------:R-:W-:-:S04]  /*2cb0*/  LOP3.LUT R5, R10, 0xff, RZ, 0xc0, !PT ;  /* 0x000000ff0a057812 */ /* 0x000fc800078ec0ff */
[----:B------:R-:W-:-:S06]  /*2cc0*/  IADD3 R44, PT, PT, R5, -0x80, RZ ;  /* 0xffffff80052c7810 */ /* 0x000fcc0007ffe0ff */
[----:B------:R-:W0:Y:S02]  /*2cd0*/  I2F.F16 R44, R44 ;  /* 0x0000002c002c7306 */ /* 0x000e240000200c00 */
[----:B0-----:R-:W-:-:S05]  /*2ce0*/  HADD2.F32 R5, -RZ, R44.H0_H0 ;  /* 0x2000002cff057230 */ /* 0x001fca0000004100 */
[----:B------:R-:W-:Y:S01]  /*2cf0*/  FFMA.FTZ R5, R13, R5, R6 ;  /* 0x000000050d057223 */ /* 0x000fe20000010006 */
[----:B------:R-:W-:-:S04]  /*2d00*/  SHF.R.U32.HI R6, RZ, 0x8, R10 ;  /* 0x00000008ff067819 */ /* 0x000fc8000001160a */
[----:B------:R-:W-:-:S05]  /*2d10*/  LOP3.LUT R6, R6, 0xff, RZ, 0xc0, !PT ;  /* 0x000000ff06067812 */ /* 0x000fca00078ec0ff */
[----:B------:R-:W-:-:S06]  /*2d20*/  VIADD R6, R6, 0xffffff80 ;  /* 0xffffff8006067836 */ /* 0x000fcc0000000000 */
[----:B------:R-:W0:Y:S02]  /*2d30*/  I2F.F16 R6, R6 ;  /* 0x0000000600067306 */ /* 0x000e240000200c00 */
[----:B0-----:R-:W-:-:S05]  /*2d40*/  HADD2.F32 R4, -RZ, R6.H0_H0 ;  /* 0x20000006ff047230 */ /* 0x001fca0000004100 */
[----:B------:R-:W-:Y:S01]  /*2d50*/  FFMA.FTZ R5, R32, R4, R5 ;  /* 0x0000000420057223 */ /* 0x000fe20000010005 */
[----:B------:R-:W-:-:S04]  /*2d60*/  SHF.R.U32.HI R4, RZ, 0x10, R10 ;  /* 0x00000010ff047819 */ /* 0x000fc8000001160a */
[----:B------:R-:W-:-:S04]  /*2d70*/  LOP3.LUT R4, R4, 0xff, RZ, 0xc0, !PT ;  /* 0x000000ff04047812 */ /* 0x000fc800078ec0ff */
[----:B------:R-:W-:-:S06]  /*2d80*/  IADD3 R4, PT, PT, R4, -0x80, RZ ;  /* 0xffffff8004047810 */ /* 0x000fcc0007ffe0ff */
[----:B------:R-:W0:Y:S02]  /*2d90*/  I2F.F16 R4, R4 ;  /* 0x0000000400047306 */ /* 0x000e240000200c00 */
[----:B0-----:R-:W-:-:S05]  /*2da0*/  HADD2.F32 R8, -RZ, R4.H0_H0 ;  /* 0x20000004ff087230 */ /* 0x001fca0000004100 */
[----:B------:R-:W-:Y:S01]  /*2db0*/  FFMA.FTZ R8, R42, R8, R5 ;  /* 0x000000082a087223 */ /* 0x000fe20000010005 */
[----:B------:R-:W-:-:S05]  /*2dc0*/  LOP3.LUT R5, R7, 0xff, RZ, 0xc0, !PT ;  /* 0x000000ff07057812 */ /* 0x000fca00078ec0ff */
[----:B------:R-:W-:-:S06]  /*2dd0*/  VIADD R5, R5, 0xffffff80 ;  /* 0xffffff8005057836 */ /* 0x000fcc0000000000 */
[----:B------:R-:W0:Y:S02]  /*2de0*/  I2F.F16 R5, R5 ;  /* 0x0000000500057306 */ /* 0x000e240000200c00 */
[----:B0-----:R-:W-:-:S05]  /*2df0*/  HADD2.F32 R6, -RZ, R5.H0_H0 ;  /* 0x20000005ff067230 */ /* 0x001fca0000004100 */
[----:B------:R-:W-:Y:S01]  /*2e00*/  FFMA.FTZ R31, R31, R6, RZ ;  /* 0x000000061f1f7223 */ /* 0x000fe200000100ff */
[----:B------:R-:W-:-:S04]  /*2e10*/  SHF.R.U32.HI R6, RZ, 0x8, R7 ;  /* 0x00000008ff067819 */ /* 0x000fc80000011607 */
[----:B------:R-:W-:-:S04]  /*2e20*/  LOP3.LUT R6, R6, 0xff, RZ, 0xc0, !PT ;  /* 0x000000ff06067812 */ /* 0x000fc800078ec0ff */
[----:B------:R-:W-:-:S06]  /*2e30*/  IADD3 R6, PT, PT, R6, -0x80, RZ ;  /* 0xffffff8006067810 */ /* 0x000fcc0007ffe0ff */
[----:B------:R-:W0:Y:S02]  /*2e40*/  I2F.F16 R6, R6 ;  /* 0x0000000600067306 */ /* 0x000e240000200c00 */
[----:B0-----:R-:W-:-:S05]  /*2e50*/  HADD2.F32 R4, -RZ, R6.H0_H0 ;  /* 0x20000006ff047230 */ /* 0x001fca0000004100 */
[----:B------:R-:W-:Y:S01]  /*2e60*/  FFMA.FTZ R12, R12, R4, R31 ;  /* 0x000000040c0c7223 */ /* 0x000fe2000001001f */
[----:B------:R-:W-:-:S04]  /*2e70*/  SHF.R.U32.HI R4, RZ, 0x10, R7 ;  /* 0x00000010ff047819 */ /* 0x000fc80000011607 */
[----:B------:R-:W-:-:S05]  /*2e80*/  LOP3.LUT R4, R4, 0xff, RZ, 0xc0, !PT ;  /* 0x000000ff04047812 */ /* 0x000fca00078ec0ff */
[----:B------:R-:W-:Y:S01]  /*2e90*/  VIADD R31, R4, 0xffffff80 ;  /* 0xffffff80041f7836 */ /* 0x000fe20000000000 */
[----:B------:R-:W-:-:S05]  /*2ea0*/  LEA.HI R7, R7, 0xffffff80, RZ, 0x8 ;  /* 0xffffff8007077811 */ /* 0x000fca00078f40ff */
[----:B------:R-:W0:Y:S08]  /*2eb0*/  I2F.F16 R31, R31 ;  /* 0x0000001f001f7306 */ /* 0x000e300000200c00 */
[----:B------:R-:W1:Y:S01]  /*2ec0*/  I2F.F16 R7, R7 ;  /* 0x0000000700077306 */ /* 0x000e620000200c00 */
[----:B------:R-:W-:Y:S01]  /*2ed0*/  FFMA.FTZ R30, R45, R39, R30 ;  /* 0x000000272d1e7223 */ /* 0x000fe2000001001e */
[----:B0-----:R-:W-:-:S02]  /*2ee0*/  HADD2.F32 R4, -RZ, R31.H0_H0 ;  /* 0x2000001fff047230 */ /* 0x001fc40000004100 */
[----:B------:R-:W-:-:S04]  /*2ef0*/  IMAD.WIDE R44, R0, 0x4, R40 ;  /* 0x00000004002c7825 */ /* 0x000fc800078e0228 */
[----:B------:R-:W-:Y:S01]  /*2f00*/  FFMA.FTZ R4, R29, R4, R12 ;  /* 0x000000041d047223 */ /* 0x000fe2000001000c */
[----:B-1----:R-:W-:-:S05]  /*2f10*/  HADD2.F32 R12, -RZ, R7.H0_H0 ;  /* 0x20000007ff0c7230 */ /* 0x002fca0000004100 */
[----:B------:R-:W-:Y:S02]  /*2f20*/  FFMA.FTZ R12, R43, R12, R4 ;  /* 0x0000000c2b0c7223 */ /* 0x000fe40000010004 */
[----:B------:R0:W2:Y:S01]  /*2f30*/  LDG.E.128.CONSTANT R4, desc[UR6][R44.64] ;  /* 0x000000062c047981 */ /* 0x0000a2000c1e9d00 */
[----:B------:R-:W-:-:S04]  /*2f40*/  LOP3.LUT R29, R11, 0xff, RZ, 0xc0, !PT ;  /* 0x000000ff0b1d7812 */ /* 0x000fc800078ec0ff */
[----:B------:R-:W-:-:S06]  /*2f50*/  IADD3 R40, PT, PT, R29, -0x80, RZ ;  /* 0xffffff801d287810 */ /* 0x000fcc0007ffe0ff */
[----:B------:R-:W1:Y:S02]  /*2f60*/  I2F.F16 R40, R40 ;  /* 0x0000002800287306 */ /* 0x000e640000200c00 */
[----:B-1----:R-:W-:-:S05]  /*2f70*/  HADD2.F32 R29, -RZ, R40.H0_H0 ;  /* 0x20000028ff1d7230 */ /* 0x002fca0000004100 */
[----:B------:R-:W-:Y:S01]  /*2f80*/  FFMA.FTZ R13, R13, R29, R12 ;  /* 0x0000001d0d0d7223 */ /* 0x000fe2000001000c */
[----:B------:R-:W-:-:S04]  /*2f90*/  SHF.R.U32.HI R12, RZ, 0x8, R11 ;  /* 0x00000008ff0c7819 */ /* 0x000fc8000001160b */
[----:B------:R-:W-:-:S05]  /*2fa0*/  LOP3.LUT R12, R12, 0xff, RZ, 0xc0, !PT ;  /* 0x000000ff0c0c7812 */ /* 0x000fca00078ec0ff */
[----:B------:R-:W-:Y:S01]  /*2fb0*/  VIADD R29, R12, 0xffffff80 ;  /* 0xffffff800c1d7836 */ /* 0x000fe20000000000 */
[----:B------:R-:W-:-:S04]  /*2fc0*/  SHF.R.U32.HI R12, RZ, 0x10, R11 ;  /* 0x00000010ff0c7819 */ /* 0x000fc8000001160b */
[----:B------:R-:W-:Y:S01]  /*2fd0*/  LOP3.LUT R12, R12, 0xff, RZ, 0xc0, !PT ;  /* 0x000000ff0c0c7812 */ /* 0x000fe200078ec0ff */
[----:B------:R-:W1:Y:S01]  /*2fe0*/  I2F.F16 R29, R29 ;  /* 0x0000001d001d7306 */ /* 0x000e620000200c00 */
[----:B------:R-:W-:Y:S02]  /*2ff0*/  LEA.HI R10, R10, 0xffffff80, RZ, 0x8 ;  /* 0xffffff800a0a7811 */ /* 0x000fe400078f40ff */
[----:B------:R-:W-:-:S05]  /*3000*/  IADD3 R31, PT, PT, R12, -0x80, RZ ;  /* 0xffffff800c1f7810 */ /* 0x000fca0007ffe0ff */
[----:B------:R-:W3:Y:S01]  /*3010*/  I2F.F16 R12, R31 ;  /* 0x0000001f000c7306 */ /* 0x000ee20000200c00 */
[----:B------:R-:W-:-:S07]  /*3020*/  LEA.HI R11, R11, 0xffffff80, RZ, 0x8 ;  /* 0xffffff800b0b7811 */ /* 0x000fce00078f40ff */
[----:B------:R-:W4:Y:S01]  /*3030*/  I2F.F16 R10, R10 ;  /* 0x0000000a000a7306 */ /* 0x000f220000200c00 */
[----:B-1----:R-:W-:Y:S01]  /*3040*/  HADD2.F32 R40, -RZ, R29.H0_H0 ;  /* 0x2000001dff287230 */ /* 0x002fe20000004100 */
[----:B------:R-:W-:-:S04]  /*3050*/  LEA.HI R9, R9, 0xffffff80, RZ, 0x8 ;  /* 0xffffff8009097811 */ /* 0x000fc800078f40ff */
[----:B------:R-:W-:Y:S01]  /*3060*/  FFMA.FTZ R13, R32, R40, R13 ;  /* 0x00000028200d7223 */ /* 0x000fe2000001000d */
[----:B---3--:R-:W-:Y:S01]  /*3070*/  HADD2.F32 R12, -RZ, R12.H0_H0 ;  /* 0x2000000cff0c7230 */ /* 0x008fe20000004100 */
[----:B------:R-:W-:Y:S04]  /*3080*/  I2F.F16 R11, R11 ;  /* 0x0000000b000b7306 */ /* 0x000fe80000200c00 */
[----:B------:R-:W-:Y:S02]  /*3090*/  FFMA.FTZ R32, R42, R12, R13 ;  /* 0x0000000c2a207223 */ /* 0x000fe4000001000d */
[----:B------:R-:W1:Y:S01]  /*30a0*/  LDS.64 R12, [UR4+0x30] ;  /* 0x00003004ff0c7984 */ /* 0x000e620008000a00 */
[----:B----4-:R-:W-:Y:S01]  /*30b0*/  HADD2.F32 R31, -RZ, R10.H0_H0 ;  /* 0x2000000aff1f7230 */ /* 0x010fe20000004100 */
[----:B------:R-:W3:Y:S04]  /*30c0*/  I2F.F16 R9, R9 ;  /* 0x0000000900097306 */ /* 0x000ee80000200c00 */
[----:B------:R-:W-:Y:S01]  /*30d0*/  FFMA.FTZ R31, R39, R31, R8 ;  /* 0x0000001f271f7223 */ /* 0x000fe20000010008 */
[----:B---3--:R-:W-:-:S05]  /*30e0*/  HADD2.F32 R29, -RZ, R9.H0_H0 ;  /* 0x20000009ff1d7230 */ /* 0x008fca0000004100 */
[----:B------:R-:W-:Y:S01]  /*30f0*/  FFMA.FTZ R29, R39, R29, R38 ;  /* 0x0000001d271d7223 */ /* 0x000fe20000010026 */
[--C-:B-1----:R-:W-:Y:S02]  /*3100*/  HADD2.F32 R38, -RZ, R12.reuse.H0_H0 ;  /* 0x2000000cff267230 */ /* 0x102fe40000004100 */
[----:B------:R-:W-:Y:S02]  /*3110*/  HADD2.F32 R43, -RZ, R12.H1_H1 ;  /* 0x3000000cff2b7230 */ /* 0x000fe40000004100 */
[----:B0-----:R-:W-:Y:S01]  /*3120*/  IMAD.WIDE R44, R0, 0x4, R44 ;  /* 0x00000004002c7825 */ /* 0x001fe200078e022c */
[----:B--2---:R-:W-:-:S04]  /*3130*/  SHF.R.U32.HI R8, RZ, 0x8, R4 ;  /* 0x00000008ff087819 */ /* 0x004fc80000011604 */
[----:B------:R-:W-:Y:S01]  /*3140*/  LOP3.LUT R10, R8, 0xff, RZ, 0xc0, !PT ;  /* 0x000000ff080a7812 */ /* 0x000fe200078ec0ff */
[----:B------:R-:W-:Y:S01]  /*3150*/  HADD2.F32 R8, -RZ, R11.H0_H0 ;  /* 0x2000000bff087230 */ /* 0x000fe20000004100 */
[----:B------:R-:W-:Y:S02]  /*3160*/  LOP3.LUT R9, R4, 0xff, RZ, 0xc0, !PT ;  /* 0x000000ff04097812 */ /* 0x000fe400078ec0ff */
[----:B------:R-:W-:Y:S02]  /*3170*/  SHF.R.U32.HI R11, RZ, 0x8, R5 ;  /* 0x00000008ff0b7819 */ /* 0x000fe40000011605 */
[----:B------:R-:W-:Y:S01]  /*3180*/  FFMA.FTZ R32, R39, R8, R32 ;  /* 0x0000000827207223 */ /* 0x000fe20000010020 */
[----:B------:R-:W-:Y:S01]  /*3190*/  LOP3.LUT R8, R5, 0xff, RZ, 0xc0, !PT ;  /* 0x000000ff05087812 */ /* 0x000fe200078ec0ff */
[----:B------:R-:W-:Y:S01]  /*31a0*/  VIADD R9, R9, 0xffffff80 ;  /* 0xffffff8009097836 */ /* 0x000fe20000000000 */
[----:B------:R-:W-:-:S03]  /*31b0*/  LOP3.LUT R11, R11, 0xff, RZ, 0xc0, !PT ;  /* 0x000000ff0b0b7812 */ /* 0x000fc600078ec0ff */
[----:B------:R-:W-:Y:S01]  /*31c0*/  VIADD R8, R8, 0xffffff80 ;  /* 0xffffff8008087836 */ /* 0x000fe20000000000 */
[----:B------:R-:W-:Y:S01]  /*31d0*/  IADD3 R10, PT, PT, R10, -0x80, RZ ;  /* 0xffffff800a0a7810 */ /* 0x000fe20007ffe0ff */
[----:B------:R-:W0:Y:S01]  /*31e0*/  I2F.F16 R9, R9 ;  /* 0x0000000900097306 */ /* 0x000e220000200c00 */
[----:B------:R-:W-:-:S07]  /*31f0*/  IADD3 R11, PT, PT, R11, -0x80, RZ ;  /* 0xffffff800b0b7810 */ /* 0x000fce0007ffe0ff */
[----:B------:R-:W1:Y:S08]  /*3200*/  I2F.F16 R8, R8 ;  /* 0x0000000800087306 */ /* 0x000e700000200c00 */
[----:B------:R-:W2:Y:S08]  /*3210*/  I2F.F16 R10, R10 ;  /* 0x0000000a000a7306 */ /* 0x000eb00000200c00 */
[----:B------:R-:W3:Y:S01]  /*3220*/  I2F.F16 R11, R11 ;  /* 0x0000000b000b7306 */ /* 0x000ee20000200c00 */
[----:B0-----:R-:W-:-:S02]  /*3230*/  HADD2.F32 R9, -RZ, R9.H0_H0 ;  /* 0x20000009ff097230 */ /* 0x001fc40000004100 */
[----:B-1----:R-:W-:-:S03]  /*3240*/  HADD2.F32 R39, -RZ, R8.H0_H0 ;  /* 0x20000008ff277230 */ /* 0x002fc60000004100 */
[----:B------:R-:W-:Y:S01]  /*3250*/  FFMA.FTZ R9, R9, R38, RZ ;  /* 0x0000002609097223 */ /* 0x000fe200000100ff */
[----:B--2---:R-:W-:Y:S02]  /*3260*/  HADD2.F32 R40, -RZ, R10.H0_H0 ;  /* 0x2000000aff287230 */ /* 0x004fe40000004100 */
[----:B------:R-:W-:Y:S01]  /*3270*/  FFMA.FTZ R8, R38, R39, RZ ;  /* 0x0000002726087223 */ /* 0x000fe200000100ff */
[----:B------:R-:W-:Y:S01]  /*3280*/  LOP3.LUT R10, R7, 0xff, RZ, 0xc0, !PT ;  /* 0x000000ff070a7812 */ /* 0x000fe200078ec0ff */
[----:B---3--:R-:W-:Y:S02]  /*3290*/  HADD2.F32 R42, -RZ, R11.H0_H0 ;  /* 0x2000000bff2a7230 */ /* 0x008fe40000004100 */
[----:B------:R-:W-:Y:S01]  /*32a0*/  FFMA.FTZ R41, R40, R43, R9 ;  /* 0x0000002b28297223 */ /* 0x000fe20000010009 */
[----:B------:R-:W-:Y:S02]  /*32b0*/  LOP3.LUT R9, R6, 0xff, RZ, 0xc0, !PT ;  /* 0x000000ff06097812 */ /* 0x000fe400078ec0ff */
[----:B------:R-:W-:Y:S01]  /*32c0*/  FFMA.FTZ R42, R43, R42, R8 ;  /* 0x0000002a2b2a7223 */ /* 0x000fe20000010008 */
[----:B------:R-:W-:-:S02]  /*32d0*/  SHF.R.U32.HI R8, RZ, 0x8, R6 ;  /* 0x00000008ff087819 */ /* 0x000fc40000011606 */
[----:B------:R-:W-:Y:S01]  /*32e0*/  VIADD R12, R9, 0xffffff80 ;  /* 0xffffff80090c7836 */ /* 0x000fe20000000000 */
[----:B------:R-:W-:Y:S02]  /*32f0*/  IADD3 R39, PT, PT, R10, -0x80, RZ ;  /* 0xffffff800a277810 */ /* 0x000fe40007ffe0ff */
[----:B------:R-:W-:Y:S01]  /*3300*/  LOP3.LUT R10, R8, 0xff, RZ, 0xc0, !PT ;  /* 0x000000ff080a7812 */ /* 0x000fe200078ec0ff */
[----:B------:R0:W1:Y:S04]  /*3310*/  I2F.F16 R9, R12 ;  /* 0x0000000c00097306 */ /* 0x0000680000200c00 */
[----:B0-----:R-:W-:-:S04]  /*3320*/  VIADD R12, R10, 0xffffff80 ;  /* 0xffffff800a0c7836 */ /* 0x001fc80000000000 */
[----:B------:R-:W0:Y:S08]  /*3330*/  I2F.F16 R8, R39 ;  /* 0x0000002700087306 */ /* 0x000e300000200c00 */
[----:B------:R-:W2:Y:S01]  /*3340*/  I2F.F16 R10, R12 ;  /* 0x0000000c000a7306 */ /* 0x000ea20000200c00 */
[----:B-1----:R-:W-:-:S05]  /*3350*/  HADD2.F32 R9, -RZ, R9.H0_H0 ;  /* 0x20000009ff097230 */ /* 0x002fca0000004100 */
[----:B------:R-:W-:Y:S01]  /*3360*/  FFMA.FTZ R40, R38, R9, RZ ;  /* 0x0000000926287223 */ /* 0x000fe200000100ff */
[----:B0-----:R-:W-:Y:S02]  /*3370*/  HADD2.F32 R11, -RZ, R8.H0_H0 ;  /* 0x20000008ff0b7230 */ /* 0x001fe40000004100 */
[----:B--2---:R-:W-:-:S03]  /*3380*/  HADD2.F32 R10, -RZ, R10.H0_H0 ;  /* 0x2000000aff0a7230 */ /* 0x004fc60000004100 */
[----:B------:R-:W-:Y:S02]  /*3390*/  FFMA.FTZ R38, R38, R11, RZ ;  /* 0x0000000b26267223 */ /* 0x000fe400000100ff */
[----:B------:R-:W-:Y:S02]  /*33a0*/  FFMA.FTZ R40, R43, R10, R40 ;  /* 0x0000000a2b287223 */ /* 0x000fe40000010028 */
[----:B------:R-:W2:Y:S01]  /*33b0*/  LDG.E.128.CONSTANT R8, desc[UR6][R44.64] ;  /* 0x000000062c087981 */ /* 0x000ea2000c1e9d00 */
        /* <DEDUP_REMOVED lines=8> */
[----:B------:R-:W-:-:S04]  /*3440*/  VIADD R43, R43, 0xffffff80 ;  /* 0xffffff802b2b7836 */ /* 0x000fc80000000000 */
[----:B------:R-:W0:Y:S01]  /*3450*/  I2F.F16 R12, R43 ;  /* 0x0000002b000c7306 */ /* 0x000e220000200c00 */
[----:B------:R-:W-:Y:S02]  /*3460*/  HADD2.F32 R39, -RZ, R13.H0_H0 ;  /* 0x2000000dff277230 */ /* 0x000fe40000004100 */
        /* <DEDUP_REMOVED lines=11> */
[----:B------:R-:W0:Y:S01]  /*3520*/  I2F.F16 R42, R42 ;  /* 0x0000002a002a7306 */ /* 0x000e220000200c00 */
[----:B------:R-:W-:-:S04]  /*3530*/  SHF.R.U32.HI R43, RZ, 0x10, R7 ;  /* 0x00000010ff2b7819 */ /* 0x000fc80000011607 */
[----:B------:R-:W-:-:S04]  /*3540*/  LOP3.LUT R43, R43, 0xff, RZ, 0xc0, !PT ;  /* 0x000000ff2b2b7812 */ /* 0x000fc800078ec0ff */
[----:B------:R-:W-:Y:S01]  /*3550*/  IADD3 R43, PT, PT, R43, -0x80, RZ ;  /* 0xffffff802b2b7810 */ /* 0x000fe20007ffe0ff */
[----:B0-----:R-:W-:Y:S01]  /*3560*/  HADD2.F32 R42, -RZ, R42.H0_H0 ;  /* 0x2000002aff2a7230 */ /* 0x001fe20000004100 */
[----:B------:R-:W-:-:S04]  /*3570*/  LEA.HI R4, R4, 0xffffff80, RZ, 0x8 ;  /* 0xffffff8004047811 */ /* 0x000fc800078f40ff */
[----:B------:R-:W-:Y:S02]  /*3580*/  FFMA.FTZ R40, R39, R42, R40 ;  /* 0x0000002a27287223 */ /* 0x000fe40000010028 */
[----:B------:R-:W0:Y:S08]  /*3590*/  I2F.F16 R42, R43 ;  /* 0x0000002b002a7306 */ /* 0x000e300000200c00 */
[----:B------:R-:W1:Y:S01]  /*35a0*/  I2F.F16 R4, R4 ;  /* 0x0000000400047306 */ /* 0x000e620000200c00 */
[----:B------:R-:W-:-:S02]  /*35b0*/  HADD2.F32 R13, -RZ, R13.H1_H1 ;  /* 0x3000000dff0d7230 */ /* 0x000fc40000004100 */
[----:B0-----:R-:W-:-:S05]  /*35c0*/  HADD2.F32 R42, -RZ, R42.H0_H0 ;  /* 0x2000002aff2a7230 */ /* 0x001fca0000004100 */
[----:B------:R-:W-:Y:S01]  /*35d0*/  FFMA.FTZ R38, R39, R42, R38 ;  /* 0x0000002a27267223 */ /* 0x000fe20000010026 */
[----:B-1----:R-:W-:Y:S01]  /*35e0*/  HADD2.F32 R39, -RZ, R4.H0_H0 ;  /* 0x20000004ff277230 */ /* 0x002fe20000004100 */
[----:B------:R-:W-:-:S04]  /*35f0*/  LEA.HI R42, R6, 0xffffff80, RZ, 0x8 ;  /* 0xffffff80062a7811 */ /* 0x000fc800078f40ff */
[----:B------:R-:W-:Y:S01]  /*3600*/  FFMA.FTZ R12, R39, R13, R12 ;  /* 0x0000000d270c7223 */ /* 0x000fe2000001000c */
[----:B------:R-:W-:Y:S02]  /*3610*/  LEA.HI R39, R5, 0xffffff80, RZ, 0x8 ;  /* 0xffffff8005277811 */ /* 0x000fe400078f40ff */
[----:B------:R-:W0:Y:S01]  /*3620*/  I2F.F16 R5, R42 ;  /* 0x0000002a00057306 */ /* 0x000e220000200c00 */
[----:B------:R-:W-:-:S07]  /*3630*/  LEA.HI R43, R7, 0xffffff80, RZ, 0x8 ;  /* 0xffffff80072b7811 */ /* 0x000fce00078f40ff */
[----:B------:R-:W1:Y:S01]  /*3640*/  I2F.F16 R4, R39 ;  /* 0x0000002700047306 */ /* 0x000e620000200c00 */
[----:B0-----:R-:W-:-:S07]  /*3650*/  HADD2.F32 R5, -RZ, R5.H0_H0 ;  /* 0x20000005ff057230 */ /* 0x001fce0000004100 */
[----:B------:R-:W0:Y:S01]  /*3660*/  I2F.F16 R43, R43 ;  /* 0x0000002b002b7306 */ /* 0x000e220000200c00 */
[C---:B------:R-:W-:Y:S01]  /*3670*/  FFMA.FTZ R40, R13.reuse, R5, R40 ;  /* 0x000000050d287223 */ /* 0x040fe20000010028 */
[----:B-1----:R-:W-:Y:S02]  /*3680*/  HADD2.F32 R6, -RZ, R4.H0_H0 ;  /* 0x20000004ff067230 */ /* 0x002fe40000004100 */
[----:B------:R-:W1:Y:S03]  /*3690*/  LDS.64 R4, [UR4+0x38] ;  /* 0x00003804ff047984 */ /* 0x000e660008000a00 */
[----:B------:R-:W-:Y:S01]  /*36a0*/  FFMA.FTZ R41, R13, R6, R41 ;  /* 0x000000060d297223 */ /* 0x000fe20000010029 */
[----:B0-----:R-:W-:-:S05]  /*36b0*/  HADD2.F32 R6, -RZ, R43.H0_H0 ;  /* 0x2000002bff067230 */ /* 0x001fca0000004100 */
[----:B------:R-:W-:Y:S01]  /*36c0*/  FFMA.FTZ R38, R13, R6, R38 ;  /* 0x000000060d267223 */ /* 0x000fe20000010026 */
[----:B--2---:R-:W-:Y:S02]  /*36d0*/  LOP3.LUT R6, R8, 0xff, RZ, 0xc0, !PT ;  /* 0x000000ff08067812 */ /* 0x004fe400078ec0ff */
[----:B------:R-:W-:-:S03]  /*36e0*/  SHF.R.U32.HI R7, RZ, 0x8, R8 ;  /* 0x00000008ff077819 */ /* 0x000fc60000011608 */
[----:B------:R-:W-:Y:S01]  /*36f0*/  VIADD R39, R6, 0xffffff80 ;  /* 0xffffff8006277836 */ /* 0x000fe20000000000 */
[----:B------:R-:W-:-:S03]  /*3700*/  LOP3.LUT R7, R7, 0xff, RZ, 0xc0, !PT ;  /* 0x000000ff07077812 */ /* 0x000fc600078ec0ff */
[----:B------:R-:W0:Y:S01]  /*3710*/  I2F.F16 R13, R39 ;  /* 0x00000027000d7306 */ /* 0x000e220000200c00 */
[----:B------:R-:W-:-:S07]  /*3720*/  IADD3 R42, PT, PT, R7, -0x80, RZ ;  /* 0xffffff80072a7810 */ /* 0x000fce0007ffe0ff */
[----:B------:R-:W2:Y:S01]  /*3730*/  I2F.F16 R6, R42 ;  /* 0x0000002a00067306 */ /* 0x000ea20000200c00 */
[----:B-1----:R-:W-:Y:S02]  /*3740*/  HADD2.F32 R7, -RZ, R4.H0_H0 ;  /* 0x20000004ff077230 */ /* 0x002fe40000004100 */
[----:B0-----:R-:W-:-:S05]  /*3750*/  HADD2.F32 R13, -RZ, R13.H0_H0 ;  /* 0x2000000dff0d7230 */ /* 0x001fca0000004100 */
[----:B------:R-:W-:Y:S01]  /*3760*/  FFMA.FTZ R13, R13, R7, R12 ;  /* 0x000000070d0d7223 */ /* 0x000fe2000001000c */
[----:B--2---:R-:W-:Y:S02]  /*3770*/  HADD2.F32 R12, -RZ, R6.H0_H0 ;  /* 0x20000006ff0c7230 */ /* 0x004fe40000004100 */
[----:B------:R-:W-:-:S05]  /*3780*/  HADD2.F32 R6, -RZ, R4.H1_H1 ;  /* 0x30000004ff067230 */ /* 0x000fca0000004100 */
[----:B------:R-:W-:Y:S01]  /*3790*/  FFMA.FTZ R4, R12, R6, R13 ;  /* 0x000000060c047223 */ /* 0x000fe2000001000d */
        /* <DEDUP_REMOVED lines=26> */
[----:B------:R-:W-:Y:S02]  /*3940*/  FFMA.FTZ R39, R7, R39, R38 ;  /* 0x0000002707277223 */ /* 0x000fe40000010026 */
[----:B------:R0:W2:Y:S01]  /*3950*/  @!P0 LDG.E.U16.CONSTANT R7, desc[UR6][R20.64] ;  /* 0x0000000614078981 */ /* 0x0000a2000c1e9500 */
[----:B------:R-:W-:-:S04]  /*3960*/  SHF.R.U32.HI R38, RZ, 0x8, R11 ;  /* 0x00000008ff267819 */ /* 0x000fc8000001160b */
[----:B------:R-:W-:-:S04]  /*3970*/  LOP3.LUT R38, R38, 0xff, RZ, 0xc0, !PT ;  /* 0x000000ff26267812 */ /* 0x000fc800078ec0ff */
[----:B------:R-:W-:Y:S01]  /*3980*/  IADD3 R38, PT, PT, R38, -0x80, RZ ;  /* 0xffffff8026267810 */ /* 0x000fe20007ffe0ff */
[----:B------:R-:W-:-:S05]  /*3990*/  FMUL.FTZ R14, R15, R14 ;  /* 0x0000000e0f0e7220 */ /* 0x000fca0000410000 */
[----:B------:R-:W1:Y:S01]  /*39a0*/  I2F.F16 R38, R38 ;  /* 0x0000002600267306 */ /* 0x000e620000200c00 */
[----:B------:R-:W-:Y:S02]  /*39b0*/  F2FP.F16.F32.PACK_AB R28, RZ, R28 ;  /* 0x0000001cff1c723e */ /* 0x000fe400000000ff */
[----:B------:R-:W-:-:S04]  /*39c0*/  F2FP.F16.F32.PACK_AB R14, RZ, R14 ;  /* 0x0000000eff0e723e */ /* 0x000fc800000000ff */
[----:B------:R-:W-:Y:S02]  /*39d0*/  PRMT R28, R28, 0x5410, R14 ;  /* 0x000054101c1c7816 */ /* 0x000fe4000000000e */
[----:B------:R-:W-:Y:S02]  /*39e0*/  LEA.HI R14, R8, 0xffffff80, RZ, 0x8 ;  /* 0xffffff80080e7811 */ /* 0x000fe400078f40ff */
[----:B------:R-:W-:Y:S01]  /*39f0*/  SHF.R.U32.HI R8, RZ, 0x10, R8 ;  /* 0x00000010ff087819 */ /* 0x000fe20000011608 */
[----:B-1----:R-:W-:-:S03]  /*3a00*/  HADD2.F32 R40, -RZ, R38.H0_H0 ;  /* 0x20000026ff287230 */ /* 0x002fc60000004100 */
[----:B------:R-:W-:Y:S01]  /*3a10*/  LOP3.LUT R38, R8, 0xff, RZ, 0xc0, !PT ;  /* 0x000000ff08267812 */ /* 0x000fe200078ec0ff */
[----:B------:R-:W-:Y:S02]  /*3a20*/  HFMA2 R3, R28, 1, 1, R3 ;  /* 0x3c003c001c037831 */ /* 0x000fe40000000003 */
[----:B------:R-:W-:Y:S01]  /*3a30*/  FMUL.FTZ R28, R19, R30 ;  /* 0x0000001e131c7220 */ /* 0x000fe20000410000 */
[----:B------:R-:W-:Y:S01]  /*3a40*/  FFMA.FTZ R6, R6, R40, R39 ;  /* 0x0000002806067223 */ /* 0x000fe20000010027 */
[----:B------:R-:W-:Y:S01]  /*3a50*/  SHF.R.U32.HI R39, RZ, 0x10, R9 ;  /* 0x00000010ff277819 */ /* 0x000fe20000011609 */
[----:B------:R-:W-:Y:S01]  /*3a60*/  FMUL.FTZ R30, R18, R29 ;  /* 0x0000001d121e7220 */ /* 0x000fe20000410000 */
[----:B------:R-:W-:Y:S01]  /*3a70*/  LEA.HI R29, R9, 0xffffff80, RZ, 0x8 ;  /* 0xffffff80091d7811 */ /* 0x000fe200078f40ff */
[----:B------:R-:W-:Y:S01]  /*3a80*/  VIADD R9, R38, 0xffffff80 ;  /* 0xffffff8026097836 */ /* 0x000fe20000000000 */
[----:B------:R-:W-:Y:S02]  /*3a90*/  LOP3.LUT R39, R39, 0xff, RZ, 0xc0, !PT ;  /* 0x000000ff27277812 */ /* 0x000fe400078ec0ff */
[----:B------:R-:W-:-:S02]  /*3aa0*/  SHF.R.U32.HI R38, RZ, 0x10, R10 ;  /* 0x00000010ff267819 */ /* 0x000fc4000001160a */
[----:B------:R-:W-:Y:S02]  /*3ab0*/  LEA.HI R40, R10, 0xffffff80, RZ, 0x8 ;  /* 0xffffff800a287811 */ /* 0x000fe400078f40ff */
[----:B------:R-:W-:Y:S02]  /*3ac0*/  IADD3 R10, PT, PT, R39, -0x80, RZ ;  /* 0xffffff80270a7810 */ /* 0x000fe40007ffe0ff */
[----:B------:R-:W-:Y:S02]  /*3ad0*/  LOP3.LUT R38, R38, 0xff, RZ, 0xc0, !PT ;  /* 0x000000ff26267812 */ /* 0x000fe400078ec0ff */
[----:B------:R-:W-:Y:S01]  /*3ae0*/  SHF.R.U32.HI R39, RZ, 0x10, R11 ;  /* 0x00000010ff277819 */ /* 0x000fe2000001160b */
[----:B------:R-:W-:Y:S01]  /*3af0*/  FMUL.FTZ R31, R16, R31 ;  /* 0x0000001f101f7220 */ /* 0x000fe20000410000 */
[----:B------:R-:W-:Y:S01]  /*3b00*/  FMUL.FTZ R32, R15, R32 ;  /* 0x000000200f207220 */ /* 0x000fe20000410000 */
[----:B------:R-:W-:Y:S01]  /*3b10*/  VIADD R38, R38, 0xffffff80 ;  /* 0xffffff8026267836 */ /* 0x000fe20000000000 */
[----:B------:R-:W-:Y:S01]  /*3b20*/  LOP3.LUT R39, R39, 0xff, RZ, 0xc0, !PT ;  /* 0x000000ff27277812 */ /* 0x000fe200078ec0ff */
[----:B------:R-:W1:Y:S01]  /*3b30*/  I2F.F16 R9, R9 ;  /* 0x0000000900097306 */ /* 0x000e620000200c00 */
[----:B------:R-:W-:-:S02]  /*3b40*/  F2FP.F16.F32.PACK_AB R31, RZ, R31 ;  /* 0x0000001fff1f723e */ /* 0x000fc400000000ff */
[----:B------:R-:W-:Y:S02]  /*3b50*/  IADD3 R39, PT, PT, R39, -0x80, RZ ;  /* 0xffffff8027277810 */ /* 0x000fe40007ffe0ff */
[----:B------:R-:W-:Y:S02]  /*3b60*/  F2FP.F16.F32.PACK_AB R32, RZ, R32 ;  /* 0x00000020ff20723e */ /* 0x000fe400000000ff */
[----:B------:R-:W-:Y:S01]  /*3b70*/  F2FP.F16.F32.PACK_AB R28, RZ, R28 ;  /* 0x0000001cff1c723e */ /* 0x000fe200000000ff */
[----:B------:R-:W3:Y:S01]  /*3b80*/  I2F.F16 R10, R10 ;  /* 0x0000000a000a7306 */ /* 0x000ee20000200c00 */
[----:B------:R-:W-:Y:S02]  /*3b90*/  F2FP.F16.F32.PACK_AB R30, RZ, R30 ;  /* 0x0000001eff1e723e */ /* 0x000fe400000000ff */
[----:B------:R-:W-:Y:S02]  /*3ba0*/  PRMT R31, R31, 0x5410, R32 ;  /* 0x000054101f1f7816 */ /* 0x000fe40000000020 */
[----:B------:R-:W-:-:S03]  /*3bb0*/  PRMT R28, R28, 0x5410, R30 ;  /* 0x000054101c1c7816 */ /* 0x000fc6000000001e */
[----:B------:R-:W4:Y:S01]  /*3bc0*/  I2F.F16 R38, R38 ;  /* 0x0000002600267306 */ /* 0x000f220000200c00 */
[----:B------:R-:W-:Y:S01]  /*3bd0*/  LEA.HI R30, R11, 0xffffff80, RZ, 0x8 ;  /* 0xffffff800b1e7811 */ /* 0x000fe200078f40ff */
[----:B------:R-:W-:-:S06]  /*3be0*/  HADD2 R32, R31, R3 ;  /* 0x000000031f207230 */ /* 0x000fcc0000000000 */
[----:B------:R-:W5:Y:S08]  /*3bf0*/  I2F.F16 R39, R39 ;  /* 0x0000002700277306 */ /* 0x000f700000200c00 */
[----:B------:R-:W0:Y:S08]  /*3c00*/  I2F.F16 R14, R14 ;  /* 0x0000000e000e7306 */ /* 0x000e300000200c00 */
[----:B------:R-:W0:Y:S01]  /*3c10*/  I2F.F16 R29, R29 ;  /* 0x0000001d001d7306 */ /* 0x000e220000200c00 */
[----:B------:R-:W-:-:S07]  /*3c20*/  @!P0 VIADD R11, R2, 0x1 ;  /* 0x00000001020b8836 */ /* 0x000fce0000000000 */
[----:B------:R-:W0:Y:S01]  /*3c30*/  I2F.F16 R8, R40 ;  /* 0x0000002800087306 */ /* 0x000e220000200c00 */
[----:B-1----:R-:W-:-:S07]  /*3c40*/  HADD2.F32 R31, -RZ, R9.H0_H0 ;  /* 0x20000009ff1f7230 */ /* 0x002fce0000004100 */
[----:B------:R-:W1:Y:S01]  /*3c50*/  I2F.F16 R3, R30 ;  /* 0x0000001e00037306 */ /* 0x000e620000200c00 */
[----:B------:R-:W-:Y:S02]  /*3c60*/  HADD2.F32 R9, -RZ, R5.H0_H0 ;  /* 0x20000005ff097230 */ /* 0x000fe40000004100 */
[----:B---3--:R-:W-:Y:S02]  /*3c70*/  HADD2.F32 R10, -RZ, R10.H0_H0 ;  /* 0x2000000aff0a7230 */ /* 0x008fe40000004100 */
[----:B----4-:R-:W-:Y:S01]  /*3c80*/  HADD2.F32 R38, -RZ, R38.H0_H0 ;  /* 0x20000026ff267230 */ /* 0x010fe20000004100 */
[----:B------:R-:W-:Y:S01]  /*3c90*/  @!P0 MOV R2, R11 ;  /* 0x0000000b00028202 */ /* 0x000fe20000000f00 */
[----:B-----5:R-:W-:Y:S02]  /*3ca0*/  HADD2.F32 R39, -RZ, R39.H0_H0 ;  /* 0x20000027ff277230 */ /* 0x020fe40000004100 */
[----:B------:R-:W-:Y:S01]  /*3cb0*/  FFMA.FTZ R12, R9, R10, R12 ;  /* 0x0000000a090c7223 */ /* 0x000fe2000001000c */
[----:B------:R-:W-:-:S02]  /*3cc0*/  HADD2.F32 R5, -RZ, R5.H1_H1 ;  /* 0x30000005ff057230 */ /* 0x000fc40000004100 */
[----:B------:R-:W-:Y:S01]  /*3cd0*/  FFMA.FTZ R4, R31, R9, R4 ;  /* 0x000000091f047223 */ /* 0x000fe20000010004 */
[----:B0-----:R-:W-:Y:S02]  /*3ce0*/  HADD2.F32 R11, -RZ, R14.H0_H0 ;  /* 0x2000000eff0b7230 */ /* 0x001fe40000004100 */
[C---:B------:R-:W-:Y:S01]  /*3cf0*/  FFMA.FTZ R10, R9.reuse, R38, R13 ;  /* 0x00000026090a7223 */ /* 0x040fe2000001000d */
[----:B------:R-:W-:Y:S02]  /*3d00*/  HADD2.F32 R29, -RZ, R29.H0_H0 ;  /* 0x2000001dff1d7230 */ /* 0x000fe40000004100 */
[----:B------:R-:W-:Y:S02]  /*3d10*/  HADD2.F32 R13, -RZ, R8.H0_H0 ;  /* 0x20000008ff0d7230 */ /* 0x000fe40000004100 */
[----:B------:R-:W-:Y:S01]  /*3d20*/  FFMA.FTZ R39, R9, R39, R6 ;  /* 0x0000002709277223 */ /* 0x000fe20000010006 */
[----:B-1----:R-:W-:Y:S02]  /*3d30*/  HADD2.F32 R8, -RZ, R3.H0_H0 ;  /* 0x20000003ff087230 */ /* 0x002fe40000004100 */
[----:B------:R-:W-:Y:S01]  /*3d40*/  FFMA.FTZ R4, R11, R5, R4 ;  /* 0x000000050b047223 */ /* 0x000fe20000010004 */
[C---:B------:R-:W-:Y:S01]  /*3d50*/  FFMA.FTZ R29, R5.reuse, R29, R12 ;  /* 0x0000001d051d7223 */ /* 0x040fe2000001000c */
[C---:B------:R-:W-:Y:S01]  /*3d60*/  FFMA.FTZ R13, R5.reuse, R13, R10 ;  /* 0x0000000d050d7223 */ /* 0x040fe2000001000a */
[----:B------:R-:W-:Y:S01]  /*3d70*/  FFMA.FTZ R8, R5, R8, R39 ;  /* 0x0000000805087223 */ /* 0x000fe20000010027 */
[----:B------:R-:W-:Y:S01]  /*3d80*/  FMUL.FTZ R4, R19, R4 ;  /* 0x0000000413047220 */ /* 0x000fe20000410000 */
[----:B------:R-:W-:Y:S01]  /*3d90*/  FMUL.FTZ R29, R18, R29 ;  /* 0x0000001d121d7220 */ /* 0x000fe20000410000 */
[----:B------:R-:W-:Y:S01]  /*3da0*/  FMUL.FTZ R13, R16, R13 ;  /* 0x0000000d100d7220 */ /* 0x000fe20000410000 */
[----:B------:R-:W-:-:S02]  /*3db0*/  FMUL.FTZ R8, R15, R8 ;  /* 0x000000080f087220 */ /* 0x000fc40000410000 */
[----:B------:R-:W-:Y:S02]  /*3dc0*/  F2FP.F16.F32.PACK_AB R4, RZ, R4 ;  /* 0x00000004ff04723e */ /* 0x000fe400000000ff */
[----:B------:R-:W-:Y:S01]  /*3dd0*/  F2FP.F16.F32.PACK_AB R29, RZ, R29 ;  /* 0x0000001dff1d723e */ /* 0x000fe200000000ff */
[----:B------:R-:W-:Y:S01]  /*3de0*/  HFMA2 R17, R28, 1, 1, R17 ;  /* 0x3c003c001c117831 */ /* 0x000fe20000000011 */
[----:B------:R-:W-:Y:S02]  /*3df0*/  F2FP.F16.F32.PACK_AB R13, RZ, R13 ;  /* 0x0000000dff0d723e */ /* 0x000fe400000000ff */
[----:B------:R-:W-:Y:S02]  /*3e00*/  F2FP.F16.F32.PACK_AB R8, RZ, R8 ;  /* 0x00000008ff08723e */ /* 0x000fe400000000ff */
[----:B------:R-:W-:Y:S02]  /*3e10*/  PRMT R4, R4, 0x5410, R29 ;  /* 0x0000541004047816 */ /* 0x000fe4000000001d */
[----:B------:R-:W-:-:S02]  /*3e20*/  IADD3 R20, P1, PT, R20, 0x80, RZ ;  /* 0x0000008014147810 */ /* 0x000fc40007f3e0ff */
[----:B------:R-:W-:Y:S01]  /*3e30*/  PRMT R13, R13, 0x5410, R8 ;  /* 0x000054100d0d7816 */ /* 0x000fe20000000008 */
[----:B------:R-:W-:Y:S01]  /*3e40*/  UIADD3 UR4, UPT, UPT, UR4, 0x40, URZ ;  /* 0x0000004004047890 */ /* 0x000fe2000fffe0ff */
[----:B------:R-:W-:Y:S02]  /*3e50*/  HFMA2 R3, R4, 1, 1, R17 ;  /* 0x3c003c0004037831 */ /* 0x000fe40000000011 */
[----:B------:R-:W-:-:S04]  /*3e60*/  IMAD.WIDE R44, R0, 0x4, R44 ;  /* 0x00000004002c7825 */ /* 0x000fc800078e022c */
[----:B------:R-:W-:Y:S02]  /*3e70*/  HADD2 R32, R13, R32 ;  /* 0x000000200d207230 */ /* 0x000fe40000000000 */
[----:B------:R-:W-:Y:S02]  /*3e80*/  IMAD.X R21, RZ, RZ, R21, P1 ;  /* 0x000000ffff157224 */ /* 0x000fe400008e0615 */
[----:B--2---:R-:W-:Y:S01]  /*3e90*/  @!P0 IMAD.IADD R33, R7, 0x1, R34 ;  /* 0x0000000107218824 */ /* 0x004fe200078e0222 */
[----:B------:R-:W-:-:S04]  /*3ea0*/  IADD3 R34, PT, PT, R34, 0x20, RZ ;  /* 0x0000002022227810 */ /* 0x000fc80007ffe0ff */
[----:B------:R-:W-:-:S13]  /*3eb0*/  ISETP.GE.AND P0, PT, R34, R23, PT ;  /* 0x000000172200720c */ /* 0x000fda0003f06270 */
[----:B------:R-:W-:Y:S05]  /*3ec0*/  @!P0 BRA `(.L_x_4858) ;  /* 0xffffffcc007c8947 */ /* 0x000fea000383ffff */
[----:B------:R-:W-:-:S07]  /*3ed0*/  IMAD.WIDE R26, R0, 0x20, R26 ;  /* 0x00000020001a7825 */ /* 0x000fce00078e021a */
.L_x_4857:
[----:B------:R-:W-:-:S04]  /*3ee0*/  VIMNMX R41, PT, PT, R22, UR13, PT ;  /* 0x0000000d16297c48 */ /* 0x000fc8000bfe0100 */
[----:B------:R-:W-:-:S13]  /*3ef0*/  ISETP.GT.AND P0, PT, R41, R34, PT ;  /* 0x000000222900720c */ /* 0x000fda0003f04270 */
[----:B------:R-:W-:Y:S05]  /*3f00*/  @!P0 BRA `(.L_x_4859) ;  /* 0x0000001400f48947 */ /* 0x000fea0003800000 */
[----:B------:R-:W-:-:S03]  /*3f10*/  IMAD.WIDE.U32 R24, R34, 0x4, R24 ;  /* 0x0000000422187825 */ /* 0x000fc600078e0018 */
[----:B------:R-:W-:-:S04]  /*3f20*/  IADD3 R38, P0, PT, R24, 0x2, RZ ;  /* 0x0000000218267810 */ /* 0x000fc80007f1e0ff */
[----:B------:R-:W-:-:S09]  /*3f30*/  IADD3.X R39, PT, PT, RZ, R25, RZ, P0, !PT ;  /* 0x00000019ff277210 */ /* 0x000fd200007fe4ff */
.L_x_4860:
[----:B------:R-:W2:Y:S01]  /*3f40*/  LDG.E.128.CONSTANT R4, desc[UR6][R26.64] ;  /* 0x000000061a047981 */ /* 0x000ea2000c1e9d00 */
[----:B------:R-:W-:-:S03]  /*3f50*/  IMAD.U32 R0, RZ, RZ, UR12 ;  /* 0x0000000cff007e24 */ /* 0x000fc6000f8e00ff */
[----:B------:R-:W0:Y:S01]  /*3f60*/  LDS.128 R20, [UR4] ;  /* 0x00000004ff147984 */ /* 0x000e220008000c00 */
[----:B------:R-:W-:-:S05]  /*3f70*/  IMAD.WIDE R24, R0, 0x4, R26 ;  /* 0x0000000400187825 */ /* 0x000fca00078e021a */
[----:B------:R-:W3:Y:S01]  /*3f80*/  LDG.E.128.CONSTANT R8, desc[UR6][R24.64] ;  /* 0x0000000618087981 */ /* 0x000ee2000c1e9d00 */
[----:B------:R-:W-:-:S05]  /*3f90*/  IMAD.WIDE R44, R0, 0x4, R24 ;  /* 0x00000004002c7825 */ /* 0x000fca00078e0218 */
[----:B------:R1:W4:Y:S02]  /*3fa0*/  LDG.E.128.CONSTANT R12, desc[UR6][R44.64] ;  /* 0x000000062c0c7981 */ /* 0x000324000c1e9d00 */
[----:B-1----:R-:W-:Y:S01]  /*3fb0*/  IMAD.WIDE R44, R0, 0x4, R44 ;  /* 0x00000004002c7825 */ /* 0x002fe200078e022c */
[----:B--2---:R-:W-:Y:S02]  /*3fc0*/  LOP3.LUT R19, R4, 0x3f003f, RZ, 0xc0, !PT ;  /* 0x003f003f04137812 */ /* 0x004fe400078ec0ff */
[----:B------:R-:W-:Y:S02]  /*3fd0*/  LOP3.LUT R29, R5, 0x3f003f, RZ, 0xc0, !PT ;  /* 0x003f003f051d7812 */ /* 0x000fe400078ec0ff */
[----:B------:R-:W-:Y:S02]  /*3fe0*/  LOP3.LUT R26, R6, 0x3f003f, RZ, 0xc0, !PT ;  /* 0x003f003f061a7812 */ /* 0x000fe400078ec0ff */
[----:B------:R-:W-:Y:S02]  /*3ff0*/  LOP3.LUT R18, R7, 0x3f003f, RZ, 0xc0, !PT ;  /* 0x003f003f07127812 */ /* 0x000fe400078ec0ff */
[----:B------:R-:W-:-:S02]  /*4000*/  LOP3.LUT R24, R19, 0x64006400, RZ, 0xfc, !PT ;  /* 0x6400640013187812 */ /* 0x000fc400078efcff */
[----:B------:R-:W-:Y:S02]  /*4010*/  LOP3.LUT R25, R29, 0x64006400, RZ, 0xfc, !PT ;  /* 0x640064001d197812 */ /* 0x000fe400078efcff */
[----:B------:R-:W-:Y:S01]  /*4020*/  SHF.R.U32.HI R30, RZ, 0x6, R5 ;  /* 0x00000006ff1e7819 */ /* 0x000fe20000011605 */
[----:B------:R-:W-:Y:S01]  /*4030*/  HADD2 R24, R24, -1056, -1056 ;  /* 0xe420e42018187430 */ /* 0x000fe20000000000 */
[----:B------:R-:W-:Y:S01]  /*4040*/  LOP3.LUT R26, R26, 0x64006400, RZ, 0xfc, !PT ;  /* 0x640064001a1a7812 */ /* 0x000fe200078efcff */
[----:B------:R-:W-:Y:S01]  /*4050*/  HADD2 R40, R25, -1056, -1056 ;  /* 0xe420e42019287430 */ /* 0x000fe20000000000 */
[----:B------:R-:W-:Y:S02]  /*4060*/  LOP3.LUT R27, R18, 0x64006400, RZ, 0xfc, !PT ;  /* 0x64006400121b7812 */ /* 0x000fe400078efcff */
[----:B------:R-:W-:Y:S01]  /*4070*/  LOP3.LUT R30, R30, 0x3f003f, RZ, 0xc0, !PT ;  /* 0x003f003f1e1e7812 */ /* 0x000fe200078ec0ff */
[----:B------:R-:W-:Y:S01]  /*4080*/  HADD2 R25, R26, -1056, -1056 ;  /* 0xe420e4201a197430 */ /* 0x000fe20000000000 */
[----:B------:R-:W-:Y:S01]  /*4090*/  SHF.R.U32.HI R28, RZ, 0x6, R4 ;  /* 0x00000006ff1c7819 */ /* 0x000fe20000011604 */
[----:B------:R-:W-:Y:S01]  /*40a0*/  HADD2 R27, R27, -1056, -1056 ;  /* 0xe420e4201b1b7430 */ /* 0x000fe20000000000 */
[----:B------:R-:W-:Y:S01]  /*40b0*/  SHF.R.U32.HI R17, RZ, 0x6, R6 ;  /* 0x00000006ff117819 */ /* 0x000fe20000011606 */
[-C--:B0-----:R-:W-:Y:S01]  /*40c0*/  HFMA2 R26, R24, R20.reuse, RZ ;  /* 0x00000014181a7231 */ /* 0x081fe200000000ff */
[----:B------:R-:W-:Y:S01]  /*40d0*/  LOP3.LUT R18, R30, 0x64006400, RZ, 0xfc, !PT ;  /* 0x640064001e127812 */ /* 0x000fe200078efcff */
[-C--:B------:R-:W-:Y:S01]  /*40e0*/  HFMA2 R24, R25, R20.reuse, RZ ;  /* 0x0000001419187231 */ /* 0x080fe200000000ff */
[----:B------:R-:W-:Y:S01]  /*40f0*/  SHF.R.U32.HI R16, RZ, 0x6, R7 ;  /* 0x00000006ff107819 */ /* 0x000fe20000011607 */
[-C--:B------:R-:W-:Y:S01]  /*4100*/  HFMA2 R40, R40, R20.reuse, RZ.H0_H0 ;  /* 0x0000001428287231 */ /* 0x080fe200000400ff */
[----:B------:R-:W-:Y:S01]  /*4110*/  LOP3.LUT R19, R28, 0x3f003f, RZ, 0xc0, !PT ;  /* 0x003f003f1c137812 */ /* 0x000fe200078ec0ff */
[----:B------:R-:W-:Y:S01]  /*4120*/  HFMA2 R25, R27, R20, RZ.H0_H0 ;  /* 0x000000141b197231 */ /* 0x000fe200000400ff */
[----:B------:R-:W-:Y:S01]  /*4130*/  LOP3.LUT R17, R17, 0x3f003f, RZ, 0xc0, !PT ;  /* 0x003f003f11117812 */ /* 0x000fe200078ec0ff */
[----:B------:R-:W-:Y:S01]  /*4140*/  HADD2 R20, R18, -1056, -1056 ;  /* 0xe420e42012147430 */ /* 0x000fe20000000000 */
[----:B------:R-:W-:-:S02]  /*4150*/  LOP3.LUT R27, R16, 0x3f003f, RZ, 0xc0, !PT ;  /* 0x003f003f101b7812 */ /* 0x000fc400078ec0ff */
[----:B------:R-:W-:Y:S01]  /*4160*/  LOP3.LUT R19, R19, 0x64006400, RZ, 0xfc, !PT ;  /* 0x6400640013137812 */ /* 0x000fe200078efcff */
[-C--:B------:R-:W-:Y:S01]  /*4170*/  HFMA2 R40, R20, R21.reuse, R40 ;  /* 0x0000001514287231 */ /* 0x080fe20000000028 */
[----:B------:R-:W-:Y:S02]  /*4180*/  LOP3.LUT R18, R17, 0x64006400, RZ, 0xfc, !PT ;  /* 0x6400640011127812 */ /* 0x000fe400078efcff */
[----:B------:R-:W-:Y:S01]  /*4190*/  LOP3.LUT R27, R27, 0x64006400, RZ, 0xfc, !PT ;  /* 0x640064001b1b7812 */ /* 0x000fe200078efcff */
[----:B------:R-:W-:Y:S01]  /*41a0*/  HADD2 R19, R19, -1056, -1056 ;  /* 0xe420e42013137430 */ /* 0x000fe20000000000 */
[----:B---3--:R-:W-:Y:S01]  /*41b0*/  LOP3.LUT R17, R8, 0x3f003f, RZ, 0xc0, !PT ;  /* 0x003f003f08117812 */ /* 0x008fe200078ec0ff */
[----:B------:R-:W-:Y:S01]  /*41c0*/  HADD2 R20, R18, -1056, -1056 ;  /* 0xe420e42012147430 */ /* 0x000fe20000000000 */
[----:B------:R-:W-:Y:S01]  /*41d0*/  LOP3.LUT R18, R9, 0x3f003f, RZ, 0xc0, !PT ;  /* 0x003f003f09127812 */ /* 0x000fe200078ec0ff */
[----:B------:R-:W-:Y:S01]  /*41e0*/  HADD2 R27, R27, -1056, -1056 ;  /* 0xe420e4201b1b7430 */ /* 0x000fe20000000000 */
[----:B------:R-:W-:Y:S01]  /*41f0*/  LOP3.LUT R17, R17, 0x64006400, RZ, 0xfc, !PT ;  /* 0x6400640011117812 */ /* 0x000fe200078efcff */
[-C--:B------:R-:W-:Y:S01]  /*4200*/  HFMA2 R16, R19, R21.reuse, R26 ;  /* 0x0000001513107231 */ /* 0x080fe2000000001a */
[----:B------:R-:W-:Y:S01]  /*4210*/  LOP3.LUT R18, R18, 0x64006400, RZ, 0xfc, !PT ;  /* 0x6400640012127812 */ /* 0x000fe200078efcff */
[----:B------:R-:W-:-:S02]  /*4220*/  HFMA2 R20, R20, R21, R24 ;  /* 0x0000001514147231 */ /* 0x000fc40000000018 */
[----:B------:R-:W-:Y:S01]  /*4230*/  HFMA2 R21, R27, R21, R25 ;  /* 0x000000151b157231 */ /* 0x000fe20000000019 */
[----:B------:R-:W-:Y:S01]  /*4240*/  LOP3.LUT R25, R10, 0x3f003f, RZ, 0xc0, !PT ;  /* 0x003f003f0a197812 */ /* 0x000fe200078ec0ff */
[----:B------:R-:W-:Y:S01]  /*4250*/  HADD2 R24, R17, -1056, -1056 ;  /* 0xe420e42011187430 */ /* 0x000fe20000000000 */
[----:B------:R-:W-:Y:S01]  /*4260*/  LOP3.LUT R17, R11, 0x3f003f, RZ, 0xc0, !PT ;  /* 0x003f003f0b117812 */ /* 0x000fe200078ec0ff */
[----:B------:R-:W-:Y:S01]  /*4270*/  HADD2 R18, R18, -1056, -1056 ;  /* 0xe420e42012127430 */ /* 0x000fe20000000000 */
[----:B------:R-:W-:Y:S02]  /*4280*/  LOP3.LUT R25, R25, 0x64006400, RZ, 0xfc, !PT ;  /* 0x6400640019197812 */ /* 0x000fe400078efcff */
[----:B------:R-:W-:Y:S01]  /*4290*/  LOP3.LUT R27, R17, 0x64006400, RZ, 0xfc, !PT ;  /* 0x64006400111b7812 */ /* 0x000fe200078efcff */
[-C--:B------:R-:W-:Y:S02]  /*42a0*/  HFMA2 R24, R24, R22.reuse, R16 ;  /* 0x0000001618187231 */ /* 0x080fe40000000010 */
[----:B------:R-:W-:Y:S01]  /*42b0*/  HFMA2 R40, R18, R22, R40 ;  /* 0x0000001612287231 */ /* 0x000fe20000000028 */
[----:B----4-:R-:W-:Y:S01]  /*42c0*/  LOP3.LUT R28, R14, 0x3f003f, RZ, 0xc0, !PT ;  /* 0x003f003f0e1c7812 */ /* 0x010fe200078ec0ff */
[----:B------:R-:W0:Y:S01]  /*42d0*/  LDS.128 R16, [UR4+0x10] ;  /* 0x00001004ff107984 */ /* 0x000e220008000c00 */
[----:B------:R-:W-:Y:S01]  /*42e0*/  HADD2 R26, R25, -1056, -1056 ;  /* 0xe420e420191a7430 */ /* 0x000fe20000000000 */
[----:B------:R-:W-:Y:S01]  /*42f0*/  SHF.R.U32.HI R25, RZ, 0x6, R8 ;  /* 0x00000006ff197819 */ /* 0x000fe20000011608 */
[----:B------:R-:W-:Y:S01]  /*4300*/  HADD2 R27, R27, -1056, -1056 ;  /* 0xe420e4201b1b7430 */ /* 0x000fe20000000000 */
[----:B------:R-:W-:-:S02]  /*4310*/  LOP3.LUT R28, R28, 0x64006400, RZ, 0xfc, !PT ;  /* 0x640064001c1c7812 */ /* 0x000fc400078efcff */
[----:B------:R-:W-:Y:S01]  /*4320*/  LOP3.LUT R25, R25, 0x3f003f, RZ, 0xc0, !PT ;  /* 0x003f003f19197812 */ /* 0x000fe200078ec0ff */
[-C--:B------:R-:W-:Y:S02]  /*4330*/  HFMA2 R20, R26, R22.reuse, R20 ;  /* 0x000000161a147231 */ /* 0x080fe40000000014 */
[----:B------:R-:W-:Y:S01]  /*4340*/  HFMA2 R21, R27, R22, R21 ;  /* 0x000000161b157231 */ /* 0x000fe20000000015 */
[----:B------:R-:W-:Y:S02]  /*4350*/  SHF.R.U32.HI R22, RZ, 0x6, R9 ;  /* 0x00000006ff167819 */ /* 0x000fe40000011609 */
[----:B------:R-:W-:Y:S02]  /*4360*/  LOP3.LUT R25, R25, 0x64006400, RZ, 0xfc, !PT ;  /* 0x6400640019197812 */ /* 0x000fe400078efcff */
[----:B------:R-:W-:Y:S02]  /*4370*/  LOP3.LUT R22, R22, 0x3f003f, RZ, 0xc0, !PT ;  /* 0x003f003f16167812 */ /* 0x000fe400078ec0ff */
[----:B------:R-:W-:Y:S01]  /*4380*/  SHF.R.U32.HI R26, RZ, 0x6, R10 ;  /* 0x00000006ff1a7819 */ /* 0x000fe2000001160a */
[----:B------:R-:W-:Y:S01]  /*4390*/  HADD2 R25, R25, -1056, -1056 ;  /* 0xe420e42019197430 */ /* 0x000fe20000000000 */
[----:B------:R-:W-:-:S02]  /*43a0*/  LOP3.LUT R22, R22, 0x64006400, RZ, 0xfc, !PT ;  /* 0x6400640016167812 */ /* 0x000fc400078efcff */
[----:B------:R-:W-:Y:S02]  /*43b0*/  SHF.R.U32.HI R27, RZ, 0x6, R11 ;  /* 0x00000006ff1b7819 */ /* 0x000fe4000001160b */
[----:B------:R-:W-:Y:S01]  /*43c0*/  LOP3.LUT R26, R26, 0x3f003f, RZ, 0xc0, !PT ;  /* 0x003f003f1a1a7812 */ /* 0x000fe200078ec0ff */
[----:B------:R-:W-:Y:S01]  /*43d0*/  HADD2 R22, R22, -1056, -1056 ;  /* 0xe420e42016167430 */ /* 0x000fe20000000000 */
[----:B------:R-:W-:Y:S01]  /*43e0*/  LOP3.LUT R27, R27, 0x3f003f, RZ, 0xc0, !PT ;  /* 0x003f003f1b1b7812 */ /* 0x000fe200078ec0ff */
[-C--:B------:R-:W-:Y:S01]  /*43f0*/  HFMA2 R24, R25, R23.reuse, R24 ;  /* 0x0000001719187231 */ /* 0x080fe20000000018 */
[----:B------:R-:W-:Y:S01]  /*4400*/  LOP3.LUT R26, R26, 0x64006400, RZ, 0xfc, !PT ;  /* 0x640064001a1a7812 */ /* 0x000fe200078efcff */
[----:B------:R-:W-:Y:S01]  /*4410*/  HFMA2 R40, R22, R23, R40 ;  /* 0x0000001716287231 */ /* 0x000fe20000000028 */
[----:B------:R-:W-:Y:S02]  /*4420*/  LOP3.LUT R22, R12, 0x3f003f, RZ, 0xc0, !PT ;  /* 0x003f003f0c167812 */ /* 0x000fe400078ec0ff */
[----:B------:R-:W-:Y:S01]  /*4430*/  LOP3.LUT R27, R27, 0x64006400, RZ, 0xfc, !PT ;  /* 0x640064001b1b7812 */ /* 0x000fe200078efcff */
[----:B------:R-:W-:Y:S01]  /*4440*/  HADD2 R42, R26, -1056, -1056 ;  /* 0xe420e4201a2a7430 */ /* 0x000fe20000000000 */
[----:B------:R-:W-:-:S02]  /*4450*/  LOP3.LUT R22, R22, 0x64006400, RZ, 0xfc, !PT ;  /* 0x6400640016167812 */ /* 0x000fc400078efcff */
[----:B------:R-:W-:Y:S01]  /*4460*/  LOP3.LUT R26, R15, 0x3f003f, RZ, 0xc0, !PT ;  /* 0x003f003f0f1a7812 */ /* 0x000fe200078ec0ff */
[----:B------:R-:W-:Y:S01]  /*4470*/  HADD2 R25, R27, -1056, -1056 ;  /* 0xe420e4201b197430 */ /* 0x000fe20000000000 */
[----:B------:R-:W-:Y:S01]  /*4480*/  LOP3.LUT R27, R13, 0x3f003f, RZ, 0xc0, !PT ;  /* 0x003f003f0d1b7812 */ /* 0x000fe200078ec0ff */
[----:B------:R-:W-:Y:S02]  /*4490*/  HADD2 R22, R22, -1056, -1056 ;  /* 0xe420e42016167430 */ /* 0x000fe40000000000 */
[-C--:B------:R-:W-:Y:S02]  /*44a0*/  HFMA2 R42, R42, R23.reuse, R20 ;  /* 0x000000172a2a7231 */ /* 0x080fe40000000014 */
[----:B------:R-:W-:Y:S01]  /*44b0*/  HFMA2 R25, R25, R23, R21 ;  /* 0x0000001719197231 */ /* 0x000fe20000000015 */
[----:B------:R-:W-:Y:S02]  /*44c0*/  LOP3.LUT R27, R27, 0x64006400, RZ, 0xfc, !PT ;  /* 0x640064001b1b7812 */ /* 0x000fe400078efcff */
[----:B------:R-:W-:Y:S01]  /*44d0*/  LOP3.LUT R26, R26, 0x64006400, RZ, 0xfc, !PT ;  /* 0x640064001a1a7812 */ /* 0x000fe200078efcff */
[----:B0-----:R-:W-:-:S02]  /*44e0*/  HFMA2 R24, R22, R16, R24 ;  /* 0x0000001016187231 */ /* 0x001fc40000000018 */
[----:B------:R0:W2:Y:S01]  /*44f0*/  LDG.E.128.CONSTANT R20, desc[UR6][R44.64] ;  /* 0x000000062c147981 */ /* 0x0000a2000c1e9d00 */
[----:B------:R-:W-:Y:S01]  /*4500*/  HADD2 R28, R28, -1056, -1056 ;  /* 0xe420e4201c1c7430 */ /* 0x000fe20000000000 */
[----:B------:R-:W-:Y:S01]  /*4510*/  SHF.R.U32.HI R4, RZ, 0xc, R4 ;  /* 0x0000000cff047819 */ /* 0x000fe20000011604 */
[----:B------:R-:W-:Y:S01]  /*4520*/  HADD2 R27, R27, -1056, -1056 ;  /* 0xe420e4201b1b7430 */ /* 0x000fe20000000000 */
[----:B------:R-:W-:Y:S01]  /*4530*/  SHF.R.U32.HI R8, RZ, 0xc, R8 ;  /* 0x0000000cff087819 */ /* 0x000fe20000011608 */
[----:B------:R-:W-:Y:S01]  /*4540*/  HADD2 R26, R26, -1056, -1056 ;  /* 0xe420e4201a1a7430 */ /* 0x000fe20000000000 */
[----:B------:R-:W-:Y:S01]  /*4550*/  SHF.R.U32.HI R5, RZ, 0xc, R5 ;  /* 0x0000000cff057819 */ /* 0x000fe20000011605 */
[-C--:B------:R-:W-:Y:S02]  /*4560*/  HFMA2 R40, R27, R16.reuse, R40 ;  /* 0x000000101b287231 */ /* 0x080fe40000000028 */
[-C--:B------:R-:W-:Y:S02]  /*4570*/  HFMA2 R42, R28, R16.reuse, R42 ;  /* 0x000000101c2a7231 */ /* 0x080fe4000000002a */
[----:B------:R-:W-:Y:S01]  /*4580*/  HFMA2 R16, R26, R16, R25 ;  /* 0x000000101a107231 */ /* 0x000fe20000000019 */
[----:B------:R-:W-:Y:S01]  /*4590*/  SHF.R.U32.HI R25, RZ, 0x6, R12 ;  /* 0x00000006ff197819 */ /* 0x000fe2000001160c */
[----:B0-----:R-:W-:Y:S01]  /*45a0*/  IMAD.WIDE R44, R0, 0x4, R44 ;  /* 0x00000004002c7825 */ /* 0x001fe200078e022c */
[----:B------:R-:W-:-:S02]  /*45b0*/  LOP3.LUT R27, R4, 0xf000f, RZ, 0xc0, !PT ;  /* 0x000f000f041b7812 */ /* 0x000fc400078ec0ff */
[----:B------:R-:W-:Y:S02]  /*45c0*/  SHF.R.U32.HI R4, RZ, 0x8, R12 ;  /* 0x00000008ff047819 */ /* 0x000fe4000001160c */
[----:B------:R-:W-:Y:S02]  /*45d0*/  LOP3.LUT R25, R25, 0x3f003f, RZ, 0xc0, !PT ;  /* 0x003f003f19197812 */ /* 0x000fe400078ec0ff */
[----:B------:R-:W-:Y:S02]  /*45e0*/  LOP3.LUT R4, R27, 0x300030, R4, 0xf8, !PT ;  /* 0x003000301b047812 */ /* 0x000fe400078ef804 */
[----:B------:R-:W-:Y:S02]  /*45f0*/  SHF.R.U32.HI R12, RZ, 0xa, R12 ;  /* 0x0000000aff0c7819 */ /* 0x000fe4000001160c */
[----:B------:R-:W-:Y:S02]  /*4600*/  LOP3.LUT R27, R8, 0xf000f, RZ, 0xc0, !PT ;  /* 0x000f000f081b7812 */ /* 0x000fe400078ec0ff */
[----:B------:R-:W-:-:S02]  /*4610*/  LOP3.LUT R25, R25, 0x64006400, RZ, 0xfc, !PT ;  /* 0x6400640019197812 */ /* 0x000fc400078efcff */
[----:B------:R-:W-:Y:S02]  /*4620*/  SHF.R.U32.HI R8, RZ, 0xc, R9 ;  /* 0x0000000cff087819 */ /* 0x000fe40000011609 */
[----:B------:R-:W-:Y:S01]  /*4630*/  LOP3.LUT R9, R27, 0x300030, R12, 0xf8, !PT ;  /* 0x003000301b097812 */ /* 0x000fe200078ef80c */
[----:B------:R-:W-:Y:S01]  /*4640*/  HADD2 R25, R25, -1056, -1056 ;  /* 0xe420e42019197430 */ /* 0x000fe20000000000 */
[----:B------:R-:W-:Y:S02]  /*4650*/  LOP3.LUT R12, R5, 0xf000f, RZ, 0xc0, !PT ;  /* 0x000f000f050c7812 */ /* 0x000fe400078ec0ff */
[----:B------:R-:W-:Y:S02]  /*4660*/  LOP3.LUT R8, R8, 0xf000f, RZ, 0xc0, !PT ;  /* 0x000f000f08087812 */ /* 0x000fe400078ec0ff */
[--C-:B------:R-:W-:Y:S02]  /*4670*/  SHF.R.U32.HI R27, RZ, 0x8, R13.reuse ;  /* 0x00000008ff1b7819 */ /* 0x100fe4000001160d */
[----:B------:R-:W-:-:S02]  /*4680*/  SHF.R.U32.HI R5, RZ, 0xa, R13 ;  /* 0x0000000aff057819 */ /* 0x000fc4000001160d */
[----:B------:R-:W-:Y:S02]  /*4690*/  LOP3.LUT R12, R12, 0x300030, R27, 0xf8, !PT ;  /* 0x003000300c0c7812 */ /* 0x000fe400078ef81b */
[----:B------:R-:W-:Y:S01]  /*46a0*/  LOP3.LUT R8, R8, 0x300030, R5, 0xf8, !PT ;  /* 0x0030003008087812 */ /* 0x000fe200078ef805 */
[----:B------:R-:W-:Y:S01]  /*46b0*/  HFMA2 R5, R25, R17, R24 ;  /* 0x0000001119057231 */ /* 0x000fe20000000018 */
[----:B------:R-:W-:Y:S01]  /*46c0*/  SHF.R.U32.HI R6, RZ, 0xc, R6 ;  /* 0x0000000cff067819 */ /* 0x000fe20000011606 */
[----:B------:R0:W3:Y:S01]  /*46d0*/  LDG.E.128.CONSTANT R24, desc[UR6][R44.64] ;  /* 0x000000062c187981 */ /* 0x0000e2000c1e9d00 */
[----:B------:R-:W-:Y:S02]  /*46e0*/  SHF.R.U32.HI R10, RZ, 0xc, R10 ;  /* 0x0000000cff0a7819 */ /* 0x000fe4000001160a */
[----:B------:R-:W-:Y:S02]  /*46f0*/  LOP3.LUT R29, R6, 0xf000f, RZ, 0xc0, !PT ;  /* 0x000f000f061d7812 */ /* 0x000fe400078ec0ff */
[----:B------:R-:W-:-:S02]  /*4700*/  SHF.R.U32.HI R6, RZ, 0x8, R14 ;  /* 0x00000008ff067819 */ /* 0x000fc4000001160e */
[----:B------:R-:W-:Y:S02]  /*4710*/  LOP3.LUT R10, R10, 0xf000f, RZ, 0xc0, !PT ;  /* 0x000f000f0a0a7812 */ /* 0x000fe400078ec0ff */
[----:B------:R-:W-:Y:S01]  /*4720*/  LOP3.LUT R6, R29, 0x300030, R6, 0xf8, !PT ;  /* 0x003000301d067812 */ /* 0x000fe200078ef806 */
[----:B0-----:R-:W-:Y:S01]  /*4730*/  IMAD.WIDE R44, R0, 0x4, R44 ;  /* 0x00000004002c7825 */ /* 0x001fe200078e022c */
[----:B------:R-:W-:-:S04]  /*4740*/  SHF.R.U32.HI R29, RZ, 0xa, R14 ;  /* 0x0000000aff1d7819 */ /* 0x000fc8000001160e */
[----:B------:R-:W-:Y:S02]  /*4750*/  LOP3.LUT R10, R10, 0x300030, R29, 0xf8, !PT ;  /* 0x003000300a0a7812 */ /* 0x000fe400078ef81d */
[----:B------:R-:W4:Y:S01]  /*4760*/  LDG.E.128.CONSTANT R28, desc[UR6][R44.64] ;  /* 0x000000062c1c7981 */ /* 0x000f22000c1e9d00 */
[----:B------:R-:W-:Y:S02]  /*4770*/  SHF.R.U32.HI R13, RZ, 0x6, R13 ;  /* 0x00000006ff0d7819 */ /* 0x000fe4000001160d */
[----:B------:R-:W-:Y:S02]  /*4780*/  SHF.R.U32.HI R14, RZ, 0x6, R14 ;  /* 0x00000006ff0e7819 */ /* 0x000fe4000001160e */
[----:B------:R-:W-:Y:S02]  /*4790*/  LOP3.LUT R13, R13, 0x3f003f, RZ, 0xc0, !PT ;  /* 0x003f003f0d0d7812 */ /* 0x000fe400078ec0ff */
[----:B------:R-:W-:Y:S02]  /*47a0*/  LOP3.LUT R14, R14, 0x3f003f, RZ, 0xc0, !PT ;  /* 0x003f003f0e0e7812 */ /* 0x000fe400078ec0ff */
[----:B------:R-:W-:-:S02]  /*47b0*/  LOP3.LUT R13, R13, 0x64006400, RZ, 0xfc, !PT ;  /* 0x640064000d0d7812 */ /* 0x000fc400078efcff */
[----:B------:R-:W-:Y:S02]  /*47c0*/  LOP3.LUT R14, R14, 0x64006400, RZ, 0xfc, !PT ;  /* 0x640064000e0e7812 */ /* 0x000fe400078efcff */
[----:B------:R-:W-:Y:S01]  /*47d0*/  LOP3.LUT R4, R4, 0x64006400, RZ, 0xfc, !PT ;  /* 0x6400640004047812 */ /* 0x000fe200078efcff */
[----:B------:R-:W-:Y:S01]  /*47e0*/  HADD2 R13, R13, -1056, -1056 ;  /* 0xe420e4200d0d7430 */ /* 0x000fe20000000000 */
[----:B------:R-:W-:Y:S01]  /*47f0*/  SHF.R.U32.HI R7, RZ, 0xc, R7 ;  /* 0x0000000cff077819 */ /* 0x000fe20000011607 */
[----:B------:R-:W-:Y:S01]  /*4800*/  HADD2 R14, R14, -1056, -1056 ;  /* 0xe420e4200e0e7430 */ /* 0x000fe20000000000 */
[----:B------:R-:W-:Y:S01]  /*4810*/  LOP3.LUT R6, R6, 0x64006400, RZ, 0xfc, !PT ;  /* 0x6400640006067812 */ /* 0x000fe200078efcff */
[-C--:B------:R-:W-:Y:S01]  /*4820*/  HFMA2 R13, R13, R17.reuse, R40 ;  /* 0x000000110d0d7231 */ /* 0x080fe20000000028 */
[----:B------:R-:W-:Y:S02]  /*4830*/  SHF.R.U32.HI R40, RZ, 0x6, R15 ;  /* 0x00000006ff287819 */ /* 0x000fe4000001160f */
[----:B------:R-:W-:Y:S01]  /*4840*/  SHF.R.U32.HI R11, RZ, 0xc, R11 ;  /* 0x0000000cff0b7819 */ /* 0x000fe2000001160b */
[----:B------:R-:W-:Y:S01]  /*4850*/  HFMA2 R14, R14, R17, R42 ;  /* 0x000000110e0e7231 */ /* 0x000fe2000000002a */
[----:B------:R-:W-:-:S02]  /*4860*/  LOP3.LUT R40, R40, 0x3f003f, RZ, 0xc0, !PT ;  /* 0x003f003f28287812 */ /* 0x000fc400078ec0ff */
[----:B------:R-:W-:Y:S02]  /*4870*/  LOP3.LUT R9, R9, 0x64006400, RZ, 0xfc, !PT ;  /* 0x6400640009097812 */ /* 0x000fe400078efcff */
[----:B------:R-:W-:Y:S02]  /*4880*/  LOP3.LUT R40, R40, 0x64006400, RZ, 0xfc, !PT ;  /* 0x6400640028287812 */ /* 0x000fe400078efcff */
[----:B------:R-:W-:Y:S01]  /*4890*/  LOP3.LUT R8, R8, 0x64006400, RZ, 0xfc, !PT ;  /* 0x6400640008087812 */ /* 0x000fe200078efcff */
[----:B------:R-:W-:Y:S01]  /*48a0*/  HADD2 R9, R9, -1056, -1056 ;  /* 0xe420e42009097430 */ /* 0x000fe20000000000 */
[----:B------:R-:W-:Y:S01]  /*48b0*/  LOP3.LUT R10, R10, 0x64006400, RZ, 0xfc, !PT ;  /* 0x640064000a0a7812 */ /* 0x000fe200078efcff */
[----:B------:R-:W-:Y:S01]  /*48c0*/  HADD2 R40, R40, -1056, -1056 ;  /* 0xe420e42028287430 */ /* 0x000fe20000000000 */
[----:B------:R-:W-:Y:S01]  /*48d0*/  ISETP.NE.AND P0, PT, R34, R33, PT ;  /* 0x000000212200720c */ /* 0x000fe20003f05270 */
[----:B------:R-:W-:Y:S02]  /*48e0*/  HADD2 R8, R8, -1056, -1056 ;  /* 0xe420e42008087430 */ /* 0x000fe40000000000 */
[----:B------:R-:W-:Y:S01]  /*48f0*/  HFMA2 R16, R40, R17, R16 ;  /* 0x0000001128107231 */ /* 0x000fe20000000010 */
[----:B------:R-:W-:Y:S01]  /*4900*/  LOP3.LUT R40, R7, 0xf000f, RZ, 0xc0, !PT ;  /* 0x000f000f07287812 */ /* 0x000fe200078ec0ff */
[----:B------:R-:W-:Y:S01]  /*4910*/  HADD2 R17, R4, -1056, -1056 ;  /* 0xe420e42004117430 */ /* 0x000fe20000000000 */
[----:B------:R-:W-:Y:S01]  /*4920*/  LOP3.LUT R4, R12, 0x64006400, RZ, 0xfc, !PT ;  /* 0x640064000c047812 */ /* 0x000fe200078efcff */
[----:B------:R-:W-:-:S02]  /*4930*/  HADD2 R7, R6, -1056, -1056 ;  /* 0xe420e42006077430 */ /* 0x000fc40000000000 */
[----:B------:R-:W-:Y:S02]  /*4940*/  HADD2 R10, R10, -1056, -1056 ;  /* 0xe420e4200a0a7430 */ /* 0x000fe40000000000 */
[-C--:B------:R-:W-:Y:S01]  /*4950*/  HFMA2 R12, R17, R18.reuse, R5 ;  /* 0x00000012110c7231 */ /* 0x080fe20000000005 */
[--C-:B------:R-:W-:Y:S01]  /*4960*/  SHF.R.U32.HI R5, RZ, 0x8, R15.reuse ;  /* 0x00000008ff057819 */ /* 0x100fe2000001160f */
[----:B------:R-:W-:Y:S02]  /*4970*/  HADD2 R4, R4, -1056, -1056 ;  /* 0xe420e42004047430 */ /* 0x000fe40000000000 */
[-C--:B------:R-:W-:Y:S01]  /*4980*/  HFMA2 R14, R7, R18.reuse, R14 ;  /* 0x00000012070e7231 */ /* 0x080fe2000000000e */
[----:B------:R-:W-:Y:S01]  /*4990*/  SHF.R.U32.HI R15, RZ, 0xa, R15 ;  /* 0x0000000aff0f7819 */ /* 0x000fe2000001160f */
[----:B------:R-:W5:Y:S01]  /*49a0*/  @!P0 LDG.E.U16.CONSTANT R43, desc[UR6][R38.64] ;  /* 0x00000006262b8981 */ /* 0x000f62000c1e9500 */
[----:B------:R-:W-:Y:S01]  /*49b0*/  LOP3.LUT R5, R40, 0x300030, R5, 0xf8, !PT ;  /* 0x0030003028057812 */ /* 0x000fe200078ef805 */
[----:B------:R-:W-:-:S02]  /*49c0*/  HFMA2 R13, R4, R18, R13 ;  /* 0x00000012040d7231 */ /* 0x000fc4000000000d */
[-C--:B------:R-:W-:Y:S01]  /*49d0*/  HFMA2 R12, R9, R19.reuse, R12 ;  /* 0x00000013090c7231 */ /* 0x080fe2000000000c */
[----:B------:R-:W-:Y:S01]  /*49e0*/  LOP3.LUT R5, R5, 0x64006400, RZ, 0xfc, !PT ;  /* 0x6400640005057812 */ /* 0x000fe200078efcff */
[-C--:B------:R-:W-:Y:S02]  /*49f0*/  HFMA2 R8, R8, R19.reuse, R13 ;  /* 0x0000001308087231 */ /* 0x080fe4000000000d */
[----:B------:R-:W-:Y:S02]  /*4a00*/  HFMA2 R14, R10, R19, R14 ;  /* 0x000000130a0e7231 */ /* 0x000fe4000000000e */
[----:B------:R-:W-:-:S04]  /*4a10*/  HADD2 R5, R5, -1056, -1056 ;  /* 0xe420e42005057430 */ /* 0x000fc80000000000 */
[----:B------:R-:W-:Y:S01]  /*4a20*/  HFMA2 R16, R5, R18, R16 ;  /* 0x0000001205107231 */ /* 0x000fe20000000010 */
[----:B------:R-:W-:Y:S01]  /*4a30*/  LOP3.LUT R18, R11, 0xf000f, RZ, 0xc0, !PT ;  /* 0x000f000f0b127812 */ /* 0x000fe200078ec0ff */
[----:B------:R-:W0:Y:S01]  /*4a40*/  LDS.128 R4, [UR4+0x20] ;  /* 0x00002004ff047984 */ /* 0x000e220008000c00 */
[----:B------:R-:W-:Y:S02]  /*4a50*/  HADD2 R14, R14.H0_H0, R14.H1_H1 ;  /* 0x3000000e0e0e7230 */ /* 0x000fe40000000800 */
[----:B------:R-:W-:-:S04]  /*4a60*/  LOP3.LUT R15, R18, 0x300030, R15, 0xf8, !PT ;  /* 0x00300030120f7812 */ /* 0x000fc800078ef80f */
[----:B------:R-:W-:-:S05]  /*4a70*/  LOP3.LUT R15, R15, 0x64006400, RZ, 0xfc, !PT ;  /* 0x640064000f0f7812 */ /* 0x000fca00078efcff */
[----:B------:R-:W-:-:S04]  /*4a80*/  HADD2 R15, R15, -1056, -1056 ;  /* 0xe420e4200f0f7430 */ /* 0x000fc80000000000 */
[----:B------:R-:W-:Y:S02]  /*4a90*/  HFMA2 R13, R15, R19, R16 ;  /* 0x000000130f0d7231 */ /* 0x000fe40000000010 */
[----:B------:R-:W-:Y:S02]  /*4aa0*/  HADD2 R15, R12.H0_H0, R12.H1_H1 ;  /* 0x3000000c0c0f7230 */ /* 0x000fe40000000800 */
[----:B------:R-:W-:Y:S02]  /*4ab0*/  HADD2 R12, R8.H0_H0, R8.H1_H1 ;  /* 0x30000008080c7230 */ /* 0x000fe40000000800 */
[----:B------:R-:W-:Y:S01]  /*4ac0*/  HADD2 R13, R13.H0_H0, R13.H1_H1 ;  /* 0x3000000d0d0d7230 */ /* 0x000fe20000000800 */
[----:B--2---:R-:W-:Y:S02]  /*4ad0*/  LOP3.LUT R11, R20, 0x3f003f, RZ, 0xc0, !PT ;  /* 0x003f003f140b7812 */ /* 0x004fe400078ec0ff */
        /* <DEDUP_REMOVED lines=12> */
[----:B------:R-:W-:Y:S01]  /*4ba0*/  HADD2 R9, R9, -1056, -1056 ;  /* 0xe420e42009097430 */ /* 0x000fe20000000000 */
[----:B------:R-:W-:Y:S01]  /*4bb0*/  LOP3.LUT R18, R16, 0x3f003f, RZ, 0xc0, !PT ;  /* 0x003f003f10127812 */ /* 0x000fe200078ec0ff */
[-C--:B0-----:R-:W-:Y:S01]  /*4bc0*/  HFMA2 R11, R11, R4.reuse, RZ ;  /* 0x000000040b0b7231 */ /* 0x081fe200000000ff */
[----:B------:R-:W-:Y:S01]  /*4bd0*/  SHF.R.U32.HI R16, RZ, 0x6, R22 ;  /* 0x00000006ff107819 */ /* 0x000fe20000011616 */
[----:B------:R-:W-:-:S02]  /*4be0*/  HFMA2 R10, R10, R4, RZ.H0_H0 ;  /* 0x000000040a0a7231 */ /* 0x000fc400000400ff */
[-C--:B------:R-:W-:Y:S02]  /*4bf0*/  HFMA2 R8, R8, R4.reuse, RZ ;  /* 0x0000000408087231 */ /* 0x080fe400000000ff */
[----:B------:R-:W-:Y:S01]  /*4c00*/  HFMA2 R9, R9, R4, RZ.H0_H0 ;  /* 0x0000000409097231 */ /* 0x000fe200000400ff */
[----:B------:R-:W-:Y:S02]  /*4c10*/  LOP3.LUT R4, R17, 0x3f003f, RZ, 0xc0, !PT ;  /* 0x003f003f11047812 */ /* 0x000fe400078ec0ff */
        /* <DEDUP_REMOVED lines=17> */
[----:B---3--:R-:W-:Y:S02]  /*4d30*/  LOP3.LUT R16, R24, 0x3f003f, RZ, 0xc0, !PT ;  /* 0x003f003f18107812 */ /* 0x008fe400078ec0ff */
[----:B------:R-:W-:Y:S02]  /*4d40*/  SHF.R.U32.HI R8, RZ, 0x6, R24 ;  /* 0x00000006ff087819 */ /* 0x000fe40000011618 */
[----:B------:R-:W-:Y:S02]  /*4d50*/  LOP3.LUT R16, R16, 0x64006400, RZ, 0xfc, !PT ;  /* 0x6400640010107812 */ /* 0x000fe400078efcff */
[----:B------:R-:W-:-:S02]  /*4d60*/  SHF.R.U32.HI R9, RZ, 0x6, R25 ;  /* 0x00000006ff097819 */ /* 0x000fc40000011619 */
[----:B------:R-:W-:Y:S01]  /*4d70*/  LOP3.LUT R17, R25, 0x3f003f, RZ, 0xc0, !PT ;  /* 0x003f003f19117812 */ /* 0x000fe200078ec0ff */
[----:B------:R-:W-:Y:S01]  /*4d80*/  HADD2 R16, R16, -1056, -1056 ;  /* 0xe420e42010107430 */ /* 0x000fe20000000000 */
[----:B------:R-:W-:Y:S02]  /*4d90*/  LOP3.LUT R8, R8, 0x3f003f, RZ, 0xc0, !PT ;  /* 0x003f003f08087812 */ /* 0x000fe400078ec0ff */
[----:B------:R-:W-:Y:S02]  /*4da0*/  LOP3.LUT R9, R9, 0x3f003f, RZ, 0xc0, !PT ;  /* 0x003f003f09097812 */ /* 0x000fe400078ec0ff */
[----:B------:R-:W-:Y:S01]  /*4db0*/  LOP3.LUT R17, R17, 0x64006400, RZ, 0xfc, !PT ;  /* 0x6400640011117812 */ /* 0x000fe200078efcff */
[-C--:B------:R-:W-:Y:S01]  /*4dc0*/  HFMA2 R11, R16, R6.reuse, R11 ;  /* 0x00000006100b7231 */ /* 0x080fe2000000000b */
[----:B------:R-:W-:Y:S02]  /*4dd0*/  LOP3.LUT R8, R8, 0x64006400, RZ, 0xfc, !PT ;  /* 0x6400640008087812 */ /* 0x000fe400078efcff */
[----:B------:R-:W-:Y:S01]  /*4de0*/  LOP3.LUT R9, R9, 0x64006400, RZ, 0xfc, !PT ;  /* 0x6400640009097812 */ /* 0x000fe200078efcff */
[----:B------:R-:W-:Y:S01]  /*4df0*/  HADD2 R17, R17, -1056, -1056 ;  /* 0xe420e42011117430 */ /* 0x000fe20000000000 */
[----:B------:R-:W-:Y:S01]  /*4e00*/  LOP3.LUT R16, R20, 0xf000f, RZ, 0xc0, !PT ;  /* 0x000f000f14107812 */ /* 0x000fe200078ec0ff */
[----:B------:R-:W-:Y:S01]  /*4e10*/  HADD2 R18, R8, -1056, -1056 ;  /* 0xe420e42008127430 */ /* 0x000fe20000000000 */
[----:B------:R-:W-:Y:S01]  /*4e20*/  SHF.R.U32.HI R24, RZ, 0xc, R24 ;  /* 0x0000000cff187819 */ /* 0x000fe20000011618 */
[----:B------:R-:W-:Y:S01]  /*4e30*/  HADD2 R19, R9, -1056, -1056 ;  /* 0xe420e42009137430 */ /* 0x000fe20000000000 */
[--C-:B----4-:R-:W-:Y:S01]  /*4e40*/  SHF.R.U32.HI R9, RZ, 0x8, R28.reuse ;  /* 0x00000008ff097819 */ /* 0x110fe2000001161c */
[----:B------:R-:W-:Y:S01]  /*4e50*/  HFMA2 R10, R17, R6, R10 ;  /* 0x00000006110a7231 */ /* 0x000fe2000000000a */
[----:B------:R-:W-:Y:S01]  /*4e60*/  LOP3.LUT R24, R24, 0xf000f, RZ, 0xc0, !PT ;  /* 0x000f000f18187812 */ /* 0x000fe200078ec0ff */
[-C--:B------:R-:W-:Y:S01]  /*4e70*/  HFMA2 R18, R18, R7.reuse, R11 ;  /* 0x0000000712127231 */ /* 0x080fe2000000000b */
[----:B------:R-:W-:Y:S01]  /*4e80*/  LOP3.LUT R16, R16, 0x300030, R9, 0xf8, !PT ;  /* 0x0030003010107812 */ /* 0x000fe200078ef809 */
[----:B------:R-:W-:Y:S01]  /*4e90*/  HFMA2 R19, R19, R7, R10 ;  /* 0x0000000713137231 */ /* 0x000fe2000000000a */
[----:B------:R-:W-:Y:S01]  /*4ea0*/  SHF.R.U32.HI R17, RZ, 0xa, R28 ;  /* 0x0000000aff117819 */ /* 0x000fe2000001161c */
[----:B------:R-:W0:Y:S01]  /*4eb0*/  LDS.128 R8, [UR4+0x30] ;  /* 0x00003004ff087984 */ /* 0x000e220008000c00 */
[----:B------:R-:W-:-:S02]  /*4ec0*/  LOP3.LUT R20, R21, 0xf000f, RZ, 0xc0, !PT ;  /* 0x000f000f15147812 */ /* 0x000fc400078ec0ff */
[----:B------:R-:W-:Y:S02]  /*4ed0*/  SHF.R.U32.HI R21, RZ, 0x8, R29 ;  /* 0x00000008ff157819 */ /* 0x000fe4000001161d */
[----:B------:R-:W-:Y:S02]  /*4ee0*/  LOP3.LUT R17, R24, 0x300030, R17, 0xf8, !PT ;  /* 0x0030003018117812 */ /* 0x000fe400078ef811 */
[----:B------:R-:W-:Y:S02]  /*4ef0*/  SHF.R.U32.HI R25, RZ, 0xc, R25 ;  /* 0x0000000cff197819 */ /* 0x000fe40000011619 */
[----:B------:R-:W-:Y:S02]  /*4f00*/  LOP3.LUT R24, R26, 0x3f003f, RZ, 0xc0, !PT ;  /* 0x003f003f1a187812 */ /* 0x000fe400078ec0ff */
[----:B------:R-:W-:Y:S02]  /*4f10*/  LOP3.LUT R21, R20, 0x300030, R21, 0xf8, !PT ;  /* 0x0030003014157812 */ /* 0x000fe400078ef815 */
[----:B------:R-:W-:-:S02]  /*4f20*/  LOP3.LUT R25, R25, 0xf000f, RZ, 0xc0, !PT ;  /* 0x000f000f19197812 */ /* 0x000fc400078ec0ff */
[----:B------:R-:W-:Y:S02]  /*4f30*/  SHF.R.U32.HI R20, RZ, 0xa, R29 ;  /* 0x0000000aff147819 */ /* 0x000fe4000001161d */
[----:B------:R-:W-:Y:S02]  /*4f40*/  LOP3.LUT R24, R24, 0x64006400, RZ, 0xfc, !PT ;  /* 0x6400640018187812 */ /* 0x000fe400078efcff */
[----:B------:R-:W-:Y:S02]  /*4f50*/  LOP3.LUT R20, R25, 0x300030, R20, 0xf8, !PT ;  /* 0x0030003019147812 */ /* 0x000fe400078ef814 */
[----:B------:R-:W-:Y:S01]  /*4f60*/  LOP3.LUT R40, R28, 0x3f003f, RZ, 0xc0, !PT ;  /* 0x003f003f1c287812 */ /* 0x000fe200078ec0ff */
[----:B------:R-:W-:Y:S01]  /*4f70*/  HADD2 R24, R24, -1056, -1056 ;  /* 0xe420e42018187430 */ /* 0x000fe20000000000 */
[----:B------:R-:W-:Y:S02]  /*4f80*/  LOP3.LUT R25, R27, 0x3f003f, RZ, 0xc0, !PT ;  /* 0x003f003f1b197812 */ /* 0x000fe400078ec0ff */
[----:B------:R-:W-:-:S02]  /*4f90*/  LOP3.LUT R40, R40, 0x64006400, RZ, 0xfc, !PT ;  /* 0x6400640028287812 */ /* 0x000fc400078efcff */
[----:B------:R-:W-:Y:S01]  /*4fa0*/  LOP3.LUT R25, R25, 0x64006400, RZ, 0xfc, !PT ;  /* 0x6400640019197812 */ /* 0x000fe200078efcff */
[----:B------:R-:W-:Y:S01]  /*4fb0*/  HFMA2 R24, R24, R6, R4 ;  /* 0x0000000618187231 */ /* 0x000fe20000000004 */
[----:B------:R-:W-:Y:S01]  /*4fc0*/  SHF.R.U32.HI R28, RZ, 0x6, R28 ;  /* 0x00000006ff1c7819 */ /* 0x000fe2000001161c */
[----:B------:R-:W-:Y:S02]  /*4fd0*/  HADD2 R4, R40, -1056, -1056 ;  /* 0xe420e42028047430 */ /* 0x000fe40000000000 */
[----:B------:R-:W-:Y:S01]  /*4fe0*/  HADD2 R25, R25, -1056, -1056 ;  /* 0xe420e42019197430 */ /* 0x000fe20000000000 */
[----:B------:R-:W-:-:S03]  /*4ff0*/  LOP3.LUT R28, R28, 0x3f003f, RZ, 0xc0, !PT ;  /* 0x003f003f1c1c7812 */ /* 0x000fc600078ec0ff */
[----:B------:R-:W-:Y:S01]  /*5000*/  HFMA2 R25, R25, R6, R5 ;  /* 0x0000000619197231 */ /* 0x000fe20000000005 */
[----:B------:R-:W-:Y:S01]  /*5010*/  LOP3.LUT R28, R28, 0x64006400, RZ, 0xfc, !PT ;  /* 0x640064001c1c7812 */ /* 0x000fe200078efcff */
[----:B0-----:R-:W-:Y:S01]  /*5020*/  HFMA2 R6, R4, R8, R18 ;  /* 0x0000000804067231 */ /* 0x001fe20000000012 */
[----:B------:R-:W-:-:S03]  /*5030*/  LOP3.LUT R4, R29, 0x3f003f, RZ, 0xc0, !PT ;  /* 0x003f003f1d047812 */ /* 0x000fc600078ec0ff */
[----:B------:R-:W-:Y:S01]  /*5040*/  HADD2 R28, R28, -1056, -1056 ;  /* 0xe420e4201c1c7430 */ /* 0x000fe20000000000 */
[----:B------:R-:W-:Y:S02]  /*5050*/  LOP3.LUT R4, R4, 0x64006400, RZ, 0xfc, !PT ;  /* 0x6400640004047812 */ /* 0x000fe400078efcff */
[----:B------:R-:W-:Y:S01]  /*5060*/  SHF.R.U32.HI R18, RZ, 0x6, R26 ;  /* 0x00000006ff127819 */ /* 0x000fe2000001161a */
[----:B------:R-:W-:Y:S02]  /*5070*/  HFMA2 R6, R28, R9, R6 ;  /* 0x000000091c067231 */ /* 0x000fe40000000006 */
[----:B------:R-:W-:-:S04]  /*5080*/  HADD2 R4, R4, -1056, -1056 ;  /* 0xe420e42004047430 */ /* 0x000fc80000000000 */
[----:B------:R-:W-:Y:S01]  /*5090*/  HFMA2 R19, R4, R8, R19 ;  /* 0x0000000804137231 */ /* 0x000fe20000000013 */
[----:B------:R-:W-:-:S06]  /*50a0*/  @!P0 LEA R4, R2, R1, 0x3 ;  /* 0x0000000102048211 */ /* 0x000fcc00078e18ff */
[----:B------:R-:W2:Y:S01]  /*50b0*/  @!P0 LDL.64 R4, [R4+0x8] ;  /* 0x0000080004048983 */ /* 0x000ea20000100a00 */
[----:B------:R-:W-:-:S04]  /*50c0*/  LOP3.LUT R18, R18, 0x3f003f, RZ, 0xc0, !PT ;  /* 0x003f003f12127812 */ /* 0x000fc800078ec0ff */
[----:B------:R-:W-:-:S05]  /*50d0*/  LOP3.LUT R18, R18, 0x64006400, RZ, 0xfc, !PT ;  /* 0x6400640012127812 */ /* 0x000fca00078efcff */
[----:B------:R-:W-:-:S04]  /*50e0*/  HADD2 R18, R18, -1056, -1056 ;  /* 0xe420e42012127430 */ /* 0x000fc80000000000 */
[----:B------:R-:W-:Y:S01]  /*50f0*/  HFMA2 R24, R18, R7, R24 ;  /* 0x0000000712187231 */ /* 0x000fe20000000018 */
[----:B------:R-:W-:-:S04]  /*5100*/  SHF.R.U32.HI R18, RZ, 0x6, R27 ;  /* 0x00000006ff127819 */ /* 0x000fc8000001161b */
[----:B------:R-:W-:-:S04]  /*5110*/  LOP3.LUT R18, R18, 0x3f003f, RZ, 0xc0, !PT ;  /* 0x003f003f12127812 */ /* 0x000fc800078ec0ff */
[----:B------:R-:W-:-:S05]  /*5120*/  LOP3.LUT R18, R18, 0x64006400, RZ, 0xfc, !PT ;  /* 0x6400640012127812 */ /* 0x000fca00078efcff */
[----:B------:R-:W-:-:S04]  /*5130*/  HADD2 R18, R18, -1056, -1056 ;  /* 0xe420e42012127430 */ /* 0x000fc80000000000 */
[----:B------:R-:W-:Y:S01]  /*5140*/  HFMA2 R25, R18, R7, R25 ;  /* 0x0000000712197231 */ /* 0x000fe20000000019 */
[----:B------:R-:W-:Y:S02]  /*5150*/  LOP3.LUT R7, R30, 0x3f003f, RZ, 0xc0, !PT ;  /* 0x003f003f1e077812 */ /* 0x000fe400078ec0ff */
[----:B------:R-:W-:Y:S02]  /*5160*/  LOP3.LUT R18, R31, 0x3f003f, RZ, 0xc0, !PT ;  /* 0x003f003f1f127812 */ /* 0x000fe400078ec0ff */
[----:B------:R-:W-:Y:S02]  /*5170*/  LOP3.LUT R7, R7, 0x64006400, RZ, 0xfc, !PT ;  /* 0x6400640007077812 */ /* 0x000fe400078efcff */
[----:B------:R-:W-:-:S03]  /*5180*/  LOP3.LUT R18, R18, 0x64006400, RZ, 0xfc, !PT ;  /* 0x6400640012127812 */ /* 0x000fc600078efcff */
[----:B------:R-:W-:Y:S01]  /*5190*/  HADD2 R7, R7, -1056, -1056 ;  /* 0xe420e42007077430 */ /* 0x000fe20000000000 */
[----:B------:R-:W-:-:S03]  /*51a0*/  SHF.R.U32.HI R28, RZ, 0x6, R30 ;  /* 0x00000006ff1c7819 */ /* 0x000fc6000001161e */
[-C--:B------:R-:W-:Y:S02]  /*51b0*/  HFMA2 R7, R7, R8.reuse, R24 ;  /* 0x0000000807077231 */ /* 0x080fe40000000018 */
[----:B------:R-:W-:Y:S01]  /*51c0*/  HADD2 R24, R18, -1056, -1056 ;  /* 0xe420e42012187430 */ /* 0x000fe20000000000 */
[----:B------:R-:W-:Y:S01]  /*51d0*/  SHF.R.U32.HI R18, RZ, 0xc, R22 ;  /* 0x0000000cff127819 */ /* 0x000fe20000011616 */
[----:B------:R-:W-:Y:S01]  /*51e0*/  @!P0 VIADD R22, R2, 0x1 ;  /* 0x0000000102168836 */ /* 0x000fe20000000000 */
[----:B------:R-:W-:Y:S02]  /*51f0*/  SHF.R.U32.HI R27, RZ, 0xc, R27 ;  /* 0x0000000cff1b7819 */ /* 0x000fe4000001161b */
[----:B------:R-:W-:Y:S01]  /*5200*/  LOP3.LUT R28, R28, 0x3f003f, RZ, 0xc0, !PT ;  /* 0x003f003f1c1c7812 */ /* 0x000fe200078ec0ff */
[----:B------:R-:W-:Y:S01]  /*5210*/  HFMA2 R8, R24, R8, R25 ;  /* 0x0000000818087231 */ /* 0x000fe20000000019 */
[----:B------:R-:W-:Y:S02]  /*5220*/  SHF.R.U32.HI R24, RZ, 0xc, R26 ;  /* 0x0000000cff187819 */ /* 0x000fe4000001161a */
[----:B------:R-:W-:-:S02]  /*5230*/  @!P0 MOV R2, R22 ;  /* 0x0000001600028202 */ /* 0x000fc40000000f00 */
[----:B------:R-:W-:Y:S02]  /*5240*/  LOP3.LUT R18, R18, 0xf000f, RZ, 0xc0, !PT ;  /* 0x000f000f12127812 */ /* 0x000fe400078ec0ff */
[----:B------:R-:W-:Y:S02]  /*5250*/  SHF.R.U32.HI R25, RZ, 0x8, R30 ;  /* 0x00000008ff197819 */ /* 0x000fe4000001161e */
[----:B------:R-:W-:Y:S02]  /*5260*/  SHF.R.U32.HI R22, RZ, 0xc, R23 ;  /* 0x0000000cff167819 */ /* 0x000fe40000011617 */
[----:B------:R-:W-:Y:S02]  /*5270*/  LOP3.LUT R26, R27, 0xf000f, RZ, 0xc0, !PT ;  /* 0x000f000f1b1a7812 */ /* 0x000fe400078ec0ff */
[----:B------:R-:W-:Y:S02]  /*5280*/  LOP3.LUT R27, R28, 0x64006400, RZ, 0xfc, !PT ;  /* 0x640064001c1b7812 */ /* 0x000fe400078efcff */
[----:B------:R-:W-:-:S02]  /*5290*/  LOP3.LUT R18, R18, 0x300030, R25, 0xf8, !PT ;  /* 0x0030003012127812 */ /* 0x000fc400078ef819 */
[----:B------:R-:W-:Y:S02]  /*52a0*/  LOP3.LUT R22, R22, 0xf000f, RZ, 0xc0, !PT ;  /* 0x000f000f16167812 */ /* 0x000fe400078ec0ff */
[----:B------:R-:W-:Y:S01]  /*52b0*/  SHF.R.U32.HI R23, RZ, 0x8, R31 ;  /* 0x00000008ff177819 */ /* 0x000fe2000001161f */
[----:B------:R-:W-:Y:S01]  /*52c0*/  HADD2 R27, R27, -1056, -1056 ;  /* 0xe420e4201b1b7430 */ /* 0x000fe20000000000 */
[----:B------:R-:W-:Y:S02]  /*52d0*/  LOP3.LUT R24, R24, 0xf000f, RZ, 0xc0, !PT ;  /* 0x000f000f18187812 */ /* 0x000fe400078ec0ff */
[----:B------:R-:W-:Y:S02]  /*52e0*/  SHF.R.U32.HI R25, RZ, 0xa, R30 ;  /* 0x0000000aff197819 */ /* 0x000fe4000001161e */
[----:B------:R-:W-:Y:S02]  /*52f0*/  SHF.R.U32.HI R29, RZ, 0x6, R29 ;  /* 0x00000006ff1d7819 */ /* 0x000fe4000001161d */
[----:B------:R-:W-:-:S02]  /*5300*/  LOP3.LUT R16, R16, 0x64006400, RZ, 0xfc, !PT ;  /* 0x6400640010107812 */ /* 0x000fc400078efcff */
[----:B------:R-:W-:Y:S02]  /*5310*/  LOP3.LUT R22, R22, 0x300030, R23, 0xf8, !PT ;  /* 0x0030003016167812 */ /* 0x000fe400078ef817 */
[----:B------:R-:W-:Y:S02]  /*5320*/  LOP3.LUT R24, R24, 0x300030, R25, 0xf8, !PT ;  /* 0x0030003018187812 */ /* 0x000fe400078ef819 */
[----:B------:R-:W-:Y:S02]  /*5330*/  SHF.R.U32.HI R23, RZ, 0x6, R31 ;  /* 0x00000006ff177819 */ /* 0x000fe4000001161f */
[----:B------:R-:W-:Y:S01]  /*5340*/  LOP3.LUT R18, R18, 0x64006400, RZ, 0xfc, !PT ;  /* 0x6400640012127812 */ /* 0x000fe200078efcff */
[----:B------:R-:W-:Y:S01]  /*5350*/  HADD2 R16, R16, -1056, -1056 ;  /* 0xe420e42010107430 */ /* 0x000fe20000000000 */
[----:B------:R-:W-:Y:S01]  /*5360*/  LOP3.LUT R25, R29, 0x3f003f, RZ, 0xc0, !PT ;  /* 0x003f003f1d197812 */ /* 0x000fe200078ec0ff */
[----:B------:R-:W-:Y:S01]  /*5370*/  HFMA2 R7, R27, R9, R7 ;  /* 0x000000091b077231 */ /* 0x000fe20000000007 */
[----:B------:R-:W-:Y:S01]  /*5380*/  LOP3.LUT R23, R23, 0x3f003f, RZ, 0xc0, !PT ;  /* 0x003f003f17177812 */ /* 0x000fe200078ec0ff */
[----:B------:R-:W-:Y:S01]  /*5390*/  HADD2 R18, R18, -1056, -1056 ;  /* 0xe420e42012127430 */ /* 0x000fe20000000000 */
[----:B------:R-:W-:-:S02]  /*53a0*/  LOP3.LUT R25, R25, 0x64006400, RZ, 0xfc, !PT ;  /* 0x6400640019197812 */ /* 0x000fc400078efcff */
[----:B------:R-:W-:Y:S01]  /*53b0*/  LOP3.LUT R17, R17, 0x64006400, RZ, 0xfc, !PT ;  /* 0x6400640011117812 */ /* 0x000fe200078efcff */
[-C--:B------:R-:W-:Y:S01]  /*53c0*/  HFMA2 R6, R16, R10.reuse, R6 ;  /* 0x0000000a10067231 */ /* 0x080fe20000000006 */
[----:B------:R-:W-:Y:S02]  /*53d0*/  SHF.R.U32.HI R31, RZ, 0xa, R31 ;  /* 0x0000000aff1f7819 */ /* 0x000fe4000001161f */
[----:B------:R-:W-:Y:S02]  /*53e0*/  LOP3.LUT R23, R23, 0x64006400, RZ, 0xfc, !PT ;  /* 0x6400640017177812 */ /* 0x000fe400078efcff */
[----:B------:R-:W-:Y:S01]  /*53f0*/  LOP3.LUT R24, R24, 0x64006400, RZ, 0xfc, !PT ;  /* 0x6400640018187812 */ /* 0x000fe200078efcff */
[----:B------:R-:W-:Y:S01]  /*5400*/  HADD2 R25, R25, -1056, -1056 ;  /* 0xe420e42019197430 */ /* 0x000fe20000000000 */
[----:B------:R-:W-:Y:S01]  /*5410*/  LOP3.LUT R21, R21, 0x64006400, RZ, 0xfc, !PT ;  /* 0x6400640015157812 */ /* 0x000fe200078efcff */
[----:B------:R-:W-:Y:S02]  /*5420*/  HADD2 R17, R17, -1056, -1056 ;  /* 0xe420e42011117430 */ /* 0x000fe40000000000 */
[----:B------:R-:W-:Y:S01]  /*5430*/  HFMA2 R7, R18, R10, R7 ;  /* 0x0000000a12077231 */ /* 0x000fe20000000007 */
[----:B------:R-:W-:Y:S01]  /*5440*/  LOP3.LUT R26, R26, 0x300030, R31, 0xf8, !PT ;  /* 0x003000301a1a7812 */ /* 0x000fe200078ef81f */
[----:B------:R-:W-:Y:S01]  /*5450*/  HADD2 R23, R23, -1056, -1056 ;  /* 0xe420e42017177430 */ /* 0x000fe20000000000 */
[----:B------:R-:W-:Y:S01]  /*5460*/  LOP3.LUT R22, R22, 0x64006400, RZ, 0xfc, !PT ;  /* 0x6400640016167812 */ /* 0x000fe200078efcff */
[----:B------:R-:W-:Y:S01]  /*5470*/  HADD2 R24, R24, -1056, -1056 ;  /* 0xe420e42018187430 */ /* 0x000fe20000000000 */
[----:B------:R-:W-:Y:S01]  /*5480*/  LOP3.LUT R20, R20, 0x64006400, RZ, 0xfc, !PT ;  /* 0x6400640014147812 */ /* 0x000fe200078efcff */
[----:B------:R-:W-:-:S02]  /*5490*/  HFMA2 R19, R25, R9, R19 ;  /* 0x0000000919137231 */ /* 0x000fc40000000013 */
[----:B------:R-:W-:Y:S01]  /*54a0*/  HADD2 R21, R21, -1056, -1056 ;  /* 0xe420e42015157430 */ /* 0x000fe20000000000 */
[----:B------:R-:W-:Y:S01]  /*54b0*/  LOP3.LUT R26, R26, 0x64006400, RZ, 0xfc, !PT ;  /* 0x640064001a1a7812 */ /* 0x000fe200078efcff */
[----:B------:R-:W-:Y:S02]  /*54c0*/  HFMA2 R6, R17, R11, R6 ;  /* 0x0000000b11067231 */ /* 0x000fe40000000006 */
[----:B------:R-:W-:Y:S02]  /*54d0*/  HFMA2 R8, R23, R9, R8 ;  /* 0x0000000917087231 */ /* 0x000fe40000000008 */
[----:B------:R-:W-:Y:S02]  /*54e0*/  HADD2 R22, R22, -1056, -1056 ;  /* 0xe420e42016167430 */ /* 0x000fe40000000000 */
[----:B------:R-:W-:Y:S02]  /*54f0*/  HFMA2 R7, R24, R11, R7 ;  /* 0x0000000b18077231 */ /* 0x000fe40000000007 */
[----:B------:R-:W-:-:S02]  /*5500*/  HFMA2 R19, R21, R10, R19 ;  /* 0x0000000a15137231 */ /* 0x000fc40000000013 */
[----:B-----5:R-:W-:Y:S02]  /*5510*/  @!P0 IMAD.IADD R33, R43, 0x1, R34 ;  /* 0x000000012b218824 */ /* 0x020fe400078e0222 */
[----:B------:R-:W-:Y:S01]  /*5520*/  HADD2 R20, R20, -1056, -1056 ;  /* 0xe420e42014147430 */ /* 0x000fe20000000000 */
[----:B------:R-:W-:Y:S01]  /*5530*/  IADD3 R34, PT, PT, R34, 0x20, RZ ;  /* 0x0000002022227810 */ /* 0x000fe20007ffe0ff */
[----:B------:R-:W-:Y:S02]  /*5540*/  HFMA2 R8, R22, R10, R8 ;  /* 0x0000000a16087231 */ /* 0x000fe40000000008 */
[----:B------:R-:W-:Y:S01]  /*5550*/  HADD2 R26, R26, -1056, -1056 ;  /* 0xe420e4201a1a7430 */ /* 0x000fe20000000000 */
[----:B------:R-:W-:Y:S01]  /*5560*/  PRMT R15, R15, 0x5410, R12 ;  /* 0x000054100f0f7816 */ /* 0x000fe2000000000c */
[-C--:B------:R-:W-:Y:S02]  /*5570*/  HFMA2 R19, R20, R11.reuse, R19 ;  /* 0x0000000b14137231 */ /* 0x080fe40000000013 */
[----:B------:R-:W-:-:S02]  /*5580*/  HFMA2 R8, R26, R11, R8 ;  /* 0x0000000b1a087231 */ /* 0x000fc40000000008 */
[----:B------:R-:W-:Y:S02]  /*5590*/  HADD2 R6, R6.H0_H0, R6.H1_H1 ;  /* 0x3000000606067230 */ /* 0x000fe40000000800 */
[----:B------:R-:W-:Y:S01]  /*55a0*/  HADD2 R19, R19.H0_H0, R19.H1_H1 ;  /* 0x3000001313137230 */ /* 0x000fe20000000800 */
[----:B------:R-:W-:Y:S01]  /*55b0*/  PRMT R14, R14, 0x5410, R13 ;  /* 0x000054100e0e7816 */ /* 0x000fe2000000000d */
[----:B------:R-:W-:Y:S02]  /*55c0*/  HADD2 R7, R7.H0_H0, R7.H1_H1 ;  /* 0x3000000707077230 */ /* 0x000fe40000000800 */
[----:B------:R-:W-:Y:S01]  /*55d0*/  HADD2 R8, R8.H0_H0, R8.H1_H1 ;  /* 0x3000000808087230 */ /* 0x000fe20000000800 */
[----:B------:R-:W-:Y:S02]  /*55e0*/  PRMT R6, R6, 0x5410, R19 ;  /* 0x0000541006067816 */ /* 0x000fe40000000013 */
[----:B------:R-:W-:Y:S02]  /*55f0*/  IADD3 R38, P1, PT, R38, 0x80, RZ ;  /* 0x0000008026267810 */ /* 0x000fe40007f3e0ff */
[----:B------:R-:W-:Y:S01]  /*5600*/  PRMT R7, R7, 0x5410, R8 ;  /* 0x0000541007077816 */ /* 0x000fe20000000008 */
[----:B------:R-:W-:Y:S01]  /*5610*/  UIADD3 UR4, UPT, UPT, UR4, 0x40, URZ ;  /* 0x0000004004047890 */ /* 0x000fe2000fffe0ff */
[----:B------:R-:W-:-:S04]  /*5620*/  IMAD.WIDE R26, R0, 0x4, R44 ;  /* 0x00000004001a7825 */ /* 0x000fc800078e022c */
[----:B------:R-:W-:Y:S01]  /*5630*/  IMAD.X R39, RZ, RZ, R39, P1 ;  /* 0x000000ffff277224 */ /* 0x000fe200008e0627 */
[----:B--2---:R-:W-:Y:S02]  /*5640*/  @!P0 PRMT R36, R4, 0x7610, R36 ;  /* 0x0000761004248816 */ /* 0x004fe40000000024 */
[----:B------:R-:W-:Y:S02]  /*5650*/  @!P0 PRMT R37, R5, 0x7610, R37 ;  /* 0x0000761005258816 */ /* 0x000fe40000000025 */
[----:B------:R-:W-:Y:S02]  /*5660*/  @!P0 PRMT R36, R36, 0x7610, R4 ;  /* 0x0000761024248816 */ /* 0x000fe40000000004 */
[----:B------:R-:W-:Y:S02]  /*5670*/  @!P0 PRMT R37, R37, 0x7610, R5 ;  /* 0x0000761025258816 */ /* 0x000fe40000000005 */
[----:B------:R-:W-:Y:S01]  /*5680*/  ISETP.GE.AND P0, PT, R34, R41, PT ;  /* 0x000000292200720c */ /* 0x000fe20003f06270 */
[----:B------:R-:W-:-:S02]  /*5690*/  HFMA2 R3, R15, R36, R3 ;  /* 0x000000240f037231 */ /* 0x000fc40000000003 */
[----:B------:R-:W-:-:S04]  /*56a0*/  HFMA2 R32, R14, R37, R32 ;  /* 0x000000250e207231 */ /* 0x000fc80000000020 */
[----:B------:R-:W-:Y:S02]  /*56b0*/  HFMA2 R32, R7, R37, R32 ;  /* 0x0000002507207231 */ /* 0x000fe40000000020 */
[----:B------:R-:W-:-:S04]  /*56c0*/  HFMA2 R3, R6, R36, R3 ;  /* 0x0000002406037231 */ /* 0x000fc80000000003 */
[----:B------:R-:W-:Y:S05]  /*56d0*/  @!P0 BRA `(.L_x_4860) ;  /* 0xffffffe800188947 */ /* 0x000fea000383ffff */
.L_x_4859:
        /* <DEDUP_REMOVED lines=9> */
[----:B------:R-:W-:Y:S01]  /*5770*/  MOV R4, R4 ;  /* 0x0000000400047202 */ /* 0x000fe20000000f00 */
[----:B------:R-:W-:-:S07]  /*5780*/  IMAD.MOV.U32 R5, RZ, RZ, R3 ;  /* 0x000000ffff057224 */ /* 0x000fce00078e0003 */
.L_x_4864:
[----:B------:R-:W0:Y:S02]  /*5790*/  LDS R2, [R4] ;  /* 0x0000000004027984 */ /* 0x000e240000000800 */
[----:B0-----:R-:W-:-:S05]  /*57a0*/  HADD2 R3, R2, R5 ;  /* 0x0000000502037230 */ /* 0x001fca0000000000 */
[----:B------:R-:W0:Y:S02]  /*57b0*/  ATOMS.CAST.SPIN P0, [R4], R2, R3 ;  /* 0x000000020400758d */ /* 0x000e240001800003 */
[----:B0-----:R-:W-:Y:S05]  /*57c0*/  @!P0 BRA `(.L_x_4864) ;  /* 0xfffffffc00f08947 */ /* 0x001fea000383ffff */
[----:B------:R-:W-:Y:S05]  /*57d0*/  BRA `(.L_x_4862) ;  /* 0x00000000000c7947 */ /* 0x000fea0003800000 */
.L_x_4863:
[----:B------:R-:W2:Y:S02]  /*57e0*/  LD.E R0, desc[UR6][R6.64] ;  /* 0x0000000606007980 */ /* 0x000ea4000c101900 */
[----:B--2---:R-:W-:-:S05]  /*57f0*/  IADD3 R3, PT, PT, R3, R0, RZ ;  /* 0x0000000003037210 */ /* 0x004fca0007ffe0ff */
[----:B------:R0:W-:Y:S02]  /*5800*/  ST.E desc[UR6][R6.64], R3 ;  /* 0x0000000306007985 */ /* 0x0001e4000c101906 */
.L_x_4862:
[----:B------:R-:W-:Y:S05]  /*5810*/  BSYNC.RECONVERGENT B0 ;  /* 0x0000000000007941 */ /* 0x000fea0003800200 */
.L_x_4861:
[----:B------:R1:W-:Y:S02]  /*5820*/  ATOM.E.ADD.F16x2.RN.STRONG.GPU P0, RZ, desc[UR6][R6.64+0x4], R32 ;  /* 0x8000042006ff79a2 */ /* 0x0003e4000c10e106 */
[----:B-1----:R-:W-:Y:S05]  /*5830*/  @P0 EXIT ;  /* 0x000000000000094d */ /* 0x002fea0003800000 */
[----:B------:R-:W1:Y:S02]  /*5840*/  QSPC.E.S P0, RZ, [R6+0x4] ;  /* 0x0000040006ff73aa */ /* 0x000e640000000500 */
[----:B-1----:R-:W-:Y:S05]  /*5850*/  @!P0 BRA `(.L_x_4865) ;  /* 0x00000000001c8947 */ /* 0x002fea0003800000 */
[----:B------:R-:W-:-:S05]  /*5860*/  IMAD.MOV.U32 R2, RZ, RZ, R6 ;  /* 0x000000ffff027224 */ /* 0x000fca00078e0006 */
[----:B------:R-:W-:-:S07]  /*5870*/  MOV R0, R2 ;  /* 0x0000000200007202 */ /* 0x000fce0000000f00 */
.L_x_4866:
[----:B------:R-:W0:Y:S02]  /*5880*/  LDS R2, [R0+0x4] ;  /* 0x0000040000027984 */ /* 0x000e240000000800 */
[----:B0-----:R-:W-:-:S05]  /*5890*/  HFMA2 R3, R2, 1, 1, R32 ;  /* 0x3c003c0002037831 */ /* 0x001fca0000000020 */
[----:B------:R-:W0:Y:S02]  /*58a0*/  ATOMS.CAST.SPIN P0, [R0+0x4], R2, R3 ;  /* 0x000004020000758d */ /* 0x000e240001800003 */
[----:B0-----:R-:W-:Y:S05]  /*58b0*/  @!P0 BRA `(.L_x_4866) ;  /* 0xfffffffc00f08947 */ /* 0x001fea000383ffff */
[----:B------:R-:W-:Y:S05]  /*58c0*/  EXIT ;  /* 0x000000000000794d */ /* 0x000fea0003800000 */
.L_x_4865:
[----:B------:R-:W0:Y:S02]  /*58d0*/  LD.E R0, desc[UR6][R6.64+0x4] ;  /* 0x0000040606007980 */ /* 0x000e24000c101900 */
[----:B0-----:R-:W-:-:S05]  /*58e0*/  IADD3 R3, PT, PT, R32, R0, RZ ;  /* 0x0000000020037210 */ /* 0x001fca0007ffe0ff */
[----:B------:R-:W-:Y:S01]  /*58f0*/  ST.E desc[UR6][R6.64+0x4], R3 ;  /* 0x0000040306007985 */ /* 0x000fe2000c101906 */
[----:B------:R-:W-:Y:S05]  /*5900*/  EXIT ;  /* 0x000000000000794d */ /* 0x000fea0003800000 */
.L_x_4867:
        /* <DEDUP_REMOVED lines=15> */
.L_x_5352:


//--------------------- .text._Z23gemm_half_q_half_kernelILi1ELi40ELb1ELb0ELi64EEvPK6__halfPKjS4_S2_PS0_iiiiPKtS7_iiiiiibS2_i --------------------------
	.section	.text._Z23gemm_half_q_half_kernelILi1ELi40ELb1ELb0ELi64EEvPK6__halfPKjS4_S2_PS0_iiiiPKtS7_iiiiiibS2_i,"ax",@progbits
	.align	128
        .global         _Z23gemm_half_q_half_kernelILi1ELi40ELb1ELb0ELi64EEvPK6__halfPKjS4_S2_PS0_iiiiPKtS7_iiiiiibS2_i
        .type           _Z23gemm_half_q_half_kernelILi1ELi40ELb1ELb0ELi64EEvPK6__halfPKjS4_S2_PS0_iiiiPKtS7_iiiiiibS2_i,@function
        .size           _Z23gemm_half_q_half_kernelILi1ELi40ELb1ELb0ELi64EEvPK6__halfPKjS4_S2_PS0_iiiiPKtS7_iiiiiibS2_i,(.L_x_5353 - _Z23gemm_half_q_half_kernelILi1ELi40ELb1ELb0ELi64EEvPK6__halfPKjS4_S2_PS0_iiiiPKtS7_iiiiiibS2_i)
        .other          _Z23gemm_half_q_half_kernelILi1ELi40ELb1ELb0ELi64EEvPK6__halfPKjS4_S2_PS0_iiiiPKtS7_iiiiiibS2_i,@"STO_CUDA_ENTRY STV_DEFAULT"
_Z23gemm_half_q_half_kernelILi1ELi40ELb1ELb0ELi64EEvPK6__halfPKjS4_S2_PS0_iiiiPKtS7_iiiiiibS2_i:
.text._Z23gemm_half_q_half_kernelILi1ELi40ELb1ELb0ELi64EEvPK6__halfPKjS4_S2_PS0_iiiiPKtS7_iiiiiibS2_i:
[----:B------:R-:W0:Y:S08]  /*0000*/  LDC R1, c[0x0][0x37c] ;  /* 0x0000df00ff017b82 */ /* 0x000e300000000800 */
[----:B------:R-:W1:Y:S01]  /*0010*/  S2UR UR6, SR_CTAID.Y ;  /* 0x00000000000679c3 */ /* 0x000e620000002600 */
[----:B------:R-:W2:Y:S01]  /*0020*/  S2R R5, SR_CTAID.X ;  /* 0x0000000000057919 */ /* 0x000ea20000002500 */
[----:B0-----:R-:W-:-:S06]  /*0030*/  IADD3 R1, PT, PT, R1, -0x10, RZ ;  /* 0xfffffff001017810 */ /* 0x001fcc0007ffe0ff */
[----:B------:R-:W1:Y:S02]  /*0040*/  LDC R0, c[0x0][0x3a8] ;  /* 0x0000ea00ff007b82 */ /* 0x000e640000000800 */
[----:B-1----:R-:W-:-:S13]  /*0050*/  ISETP.LE.AND P0, PT, R0, UR6, PT ;  /* 0x0000000600007c0c */ /* 0x002fda000bf03270 */
[----:B--2---:R-:W-:Y:S05]  /*0060*/  @P0 EXIT ;  /* 0x000000000000094d */ /* 0x004fea0003800000 */
[----:B------:R-:W0:Y:S01]  /*0070*/  LDC.64 R2, c[0x0][0x3e8] ;  /* 0x0000fa00ff027b82 */ /* 0x000e220000000a00 */
[----:B------:R-:W0:Y:S02]  /*0080*/  LDCU.64 UR16, c[0x0][0x358] ;  /* 0x00006b00ff1077ac */ /* 0x000e240008000a00 */
[----:B0-----:R-:W2:Y:S02]  /*0090*/  LDG.E.U16 R2, desc[UR16][R2.64] ;  /* 0x0000001002027981 */ /* 0x001ea4000c1e1500 */
[----:B--2---:R-:W-:-:S13]  /*00a0*/  ISETP.NE.AND P0, PT, R2, RZ, PT ;  /* 0x000000ff0200720c */ /* 0x004fda0003f05270 */
[----:B------:R-:W-:Y:S05]  /*00b0*/  @!P0 EXIT ;  /* 0x000000000000894d */ /* 0x000fea0003800000 */
[----:B------:R-:W0:Y:S01]  /*00c0*/  S2UR UR13, SR_CTAID.Z ;  /* 0x00000000000d79c3 */ /* 0x000e220000002700 */
[----:B------:R-:W1:Y:S01]  /*00d0*/  S2R R10, SR_TID.X ;  /* 0x00000000000a7919 */ /* 0x000e620000002100 */
[----:B------:R-:W2:Y:S01]  /*00e0*/  LDCU UR14, c[0x0][0x3ac] ;  /* 0x00007580ff0e77ac */ /* 0x000ea20008000800 */
[----:B------:R-:W-:Y:S05]  /*00f0*/  BSSY.RECONVERGENT B0, `(.L_x_4868) ;  /* 0x000001e000007945 */ /* 0x000fea0003800200 */
[----:B------:R-:W3:Y:S01]  /*0100*/  LDC R2, c[0x0][0x3b0] ;  /* 0x0000ec00ff027b82 */ /* 0x000ee20000000800 */
[----:B0-----:R-:W-:-:S06]  /*0110*/  USHF.L.U32 UR11, UR13, 0x6, URZ ;  /* 0x000000060d0b7899 */ /* 0x001fcc00080006ff */
[----:B------:R-:W-:Y:S02]  /*0120*/  MOV R3, UR11 ;  /* 0x0000000b00037c02 */ /* 0x000fe40008000f00 */
[----:B-1----:R-:W-:Y:S02]  /*0130*/  IADD3 R11, PT, PT, R10, UR11, RZ ;  /* 0x0000000b0a0b7c10 */ /* 0x002fe4000fffe0ff */
[----:B---3--:R-:W-:Y:S02]  /*0140*/  VIADDMNMX R3, R3, 0x40, R2, PT ;  /* 0x0000004003037846 */ /* 0x008fe40003800102 */
[----:B------:R-:W-:Y:S02]  /*0150*/  LEA R5, R5, R10, 0x6 ;  /* 0x0000000a05057211 */ /* 0x000fe400078e30ff */
[----:B------:R-:W-:Y:S02]  /*0160*/  R2UR UR10, R3 ;  /* 0x00000000030a72ca */ /* 0x000fe400000e0000 */
[----:B------:R-:W-:-:S04]  /*0170*/  SHF.L.U32 R37, R5, 0x2, RZ ;  /* 0x0000000205257819 */ /* 0x000fc800000006ff */
[----:B--2---:R-:W-:-:S07]  /*0180*/  ISETP.GE.AND P1, PT, R37, UR14, PT ;  /* 0x0000000e25007c0c */ /* 0x004fce000bf26270 */
[----:B------:R-:W-:-:S13]  /*0190*/  ISETP.GE.AND P0, PT, R11, UR10, PT ;  /* 0x0000000a0b007c0c */ /* 0x000fda000bf06270 */
        /* <DEDUP_REMOVED lines=19> */
.L_x_4869:
[----:B------:R-:W-:Y:S05]  /*02d0*/  BSYNC.RECONVERGENT B0 ;  /* 0x0000000000007941 */ /* 0x000fea0003800200 */
.L_x_4868:
[----:B------:R-:W-:Y:S05]  /*02e0*/  @P1 EXIT ;  /* 0x000000000000194d */ /* 0x000fea0003800000 */
[----:B------:R-:W1:Y:S01]  /*02f0*/  LDCU.U8 UR4, c[0x0][0x3e0] ;  /* 0x00007c00ff0477ac */ /* 0x000e620008000000 */
[----:B0-----:R-:W0:Y:S01]  /*0300*/  S2R R0, SR_CTAID.Y ;  /* 0x0000000000007919 */ /* 0x001e220000002600 */
[----:B------:R-:W-:Y:S01]  /*0310*/  ISETP.LE.AND P1, PT, R2, UR11, PT ;  /* 0x0000000b02007c0c */ /* 0x000fe2000bf23270 */
[----:B------:R-:W2:Y:S01]  /*0320*/  LDCU.64 UR6, c[0x0][0x3b8] ;  /* 0x00007700ff0677ac */ /* 0x000ea20008000a00 */
[----:B------:R-:W-:Y:S02]  /*0330*/  USHF.L.U32 UR8, UR13, 0x7, URZ ;  /* 0x000000070d087899 */ /* 0x000fe400080006ff */
[----:B-1----:R-:W-:Y:S02]  /*0340*/  UPRMT UR4, UR4, 0x8880, URZ ;  /* 0x0000888004047896 */ /* 0x002fe400080000ff */
[----:B--2---:R-:W-:-:S04]  /*0350*/  UIMAD.WIDE.U32 UR8, UR8, 0x2, UR6 ;  /* 0x00000002080878a5 */ /* 0x004fc8000f8e0006 */
[----:B------:R-:W-:-:S04]  /*0360*/  ISETP.NE.AND P0, PT, RZ, UR4, PT ;  /* 0x00000004ff007c0c */ /* 0x000fc8000bf05270 */
[----:B------:R-:W-:-:S13]  /*0370*/  ISETP.NE.OR P0, PT, RZ, UR13, !P0 ;  /* 0x0000000dff007c0c */ /* 0x000fda000c705670 */
[----:B------:R-:W1:Y:S01]  /*0380*/  @!P0 LDC.64 R4, c[0x0][0x3a0] ;  /* 0x0000e800ff048b82 */ /* 0x000e620000000a00 */
[----:B0-----:R-:W-:-:S04]  /*0390*/  @!P0 IMAD R3, R0, UR14, R37 ;  /* 0x0000000e00038c24 */ /* 0x001fc8000f8e0225 */
[----:B-1----:R-:W-:-:S05]  /*03a0*/  @!P0 IMAD.WIDE R4, R3, 0x2, R4 ;  /* 0x0000000203048825 */ /* 0x002fca00078e0204 */
[----:B------:R0:W-:Y:S01]  /*03b0*/  @!P0 STG.E.64 desc[UR16][R4.64], RZ ;  /* 0x000000ff04008986 */ /* 0x0001e2000c101b10 */
[----:B------:R-:W-:Y:S06]  /*03c0*/  BAR.SYNC.DEFER_BLOCKING 0x0 ;  /* 0x0000000000007b1d */ /* 0x000fec0000010000 */
[----:B------:R-:W-:Y:S05]  /*03d0*/  @P1 BRA `(.L_x_4870) ;  /* 0x0000000000e41947 */ /* 0x000fea0003800000 */
[----:B------:R-:W-:Y:S01]  /*03e0*/  MOV R12, UR8 ;  /* 0x00000008000c7c02 */ /* 0x000fe20008000f00 */
[----:B0-----:R-:W0:Y:S01]  /*03f0*/  LDC.64 R4, c[0x0][0x390] ;  /* 0x0000e400ff047b82 */ /* 0x001e220000000a00 */
[----:B------:R-:W-:-:S05]  /*0400*/  MOV R13, UR9 ;  /* 0x00000009000d7c02 */ /* 0x000fca0008000f00 */
[----:B------:R1:W5:Y:S01]  /*0410*/  LDG.E.U16.CONSTANT R3, desc[UR16][R12.64] ;  /* 0x000000100c037981 */ /* 0x000362000c1e9500 */
[----:B------:R-:W-:Y:S01]  /*0420*/  SHF.R.S32.HI R8, RZ, 0x1f, R37 ;  /* 0x0000001fff087819 */ /* 0x000fe20000011425 */
[----:B------:R-:W2:Y:S01]  /*0430*/  LDC.64 R6, c[0x0][0x398] ;  /* 0x0000e600ff067b82 */ /* 0x000ea20000000a00 */
[----:B------:R-:W-:Y:S01]  /*0440*/  SHF.L.U32 R9, R10, 0x4, RZ ;  /* 0x000000040a097819 */ /* 0x000fe200000006ff */
[----:B------:R-:W-:Y:S01]  /*0450*/  UMOV UR12, UR11 ;  /* 0x0000000b000c7c82 */ /* 0x000fe20008000000 */
[----:B------:R-:W-:Y:S01]  /*0460*/  LEA.HI R10, R8, R37, RZ, 0x3 ;  /* 0x00000025080a7211 */ /* 0x000fe200078f18ff */
[----:B------:R-:W-:Y:S01]  /*0470*/  HFMA2 R8, -RZ, RZ, 0, 0 ;  /* 0x00000000ff087431 */ /* 0x000fe200000001ff */
[----:B------:R-:W-:Y:S02]  /*0480*/  LOP3.LUT R9, R9, 0x10, RZ, 0xc0, !PT ;  /* 0x0000001009097812 */ /* 0x000fe400078ec0ff */
[----:B------:R-:W-:-:S07]  /*0490*/  SHF.R.S32.HI R10, RZ, 0x3, R10 ;  /* 0x00000003ff0a7819 */ /* 0x000fce000001140a */
.L_x_4871:
[----:B-----5:R-:W-:-:S05]  /*04a0*/  IADD3 R15, PT, PT, R3, R8, RZ ;  /* 0x00000008030f7210 */ /* 0x020fca0007ffe0ff */
[----:B------:R-:W-:-:S05]  /*04b0*/  IMAD R11, R15, UR14, RZ ;  /* 0x0000000e0f0b7c24 */ /* 0x000fca000f8e02ff */
[----:B-1----:R-:W-:-:S04]  /*04c0*/  SHF.R.S32.HI R12, RZ, 0x1f, R11 ;  /* 0x0000001fff0c7819 */ /* 0x002fc8000001140b */
        /* <DEDUP_REMOVED lines=32> */
[----:B----4-:R-:W-:Y:S02]  /*06d0*/  R2UR UR4, R20 ;  /* 0x00000000140472ca */ /* 0x010fe400000e0000 */
[----:B------:R-:W-:Y:S01]  /*06e0*/  LEA R11, R8, R1, 0x3 ;  /* 0x00000001080b7211 */ /* 0x000fe200078e18ff */
[----:B--2---:R-:W-:Y:S01]  /*06f0*/  HMUL2 R16, R21, R14.H0_H0 ;  /* 0x2000000e15107232 */ /* 0x004fe20000000000 */
[----:B-1----:R-:W-:-:S05]  /*0700*/  PRMT R13, R13, 0x5410, R12 ;  /* 0x000054100d0d7816 */ /* 0x002fca000000000c */
[----:B------:R-:W-:-:S05]  /*0710*/  HMUL2 R17, R13, R14.H0_H0 ;  /* 0x2000000e0d117232 */ /* 0x000fca0000000000 */
[----:B------:R3:W-:Y:S01]  /*0720*/  STL.64 [R11], R16 ;  /* 0x000000100b007387 */ /* 0x0007e20000100a00 */
[----:B------:R-:W-:-:S04]  /*0730*/  UIADD3 UR12, UPT, UPT, UR4, UR12, URZ ;  /* 0x0000000c040c7290 */ /* 0x000fc8000fffe0ff */
[----:B------:R-:W-:Y:S01]  /*0740*/  UISETP.GE.AND UP0, UPT, UR12, UR10, UPT ;  /* 0x0000000a0c00728c */ /* 0x000fe2000bf06270 */
[----:B------:R-:W-:-:S08]  /*0750*/  IADD3 R8, PT, PT, R8, 0x1, RZ ;  /* 0x0000000108087810 */ /* 0x000fd00007ffe0ff */
[----:B---3--:R-:W-:Y:S05]  /*0760*/  BRA.U !UP0, `(.L_x_4871) ;  /* 0xfffffffd084c7547 */ /* 0x008fea000b83ffff */
.L_x_4870:
[----:B------:R1:W5:Y:S01]  /*0770*/  LDL.64 R38, [R1] ;  /* 0x0000000001267983 */ /* 0x0003620000100a00 */
[----:B------:R-:W2:Y:S01]  /*0780*/  LDCU UR12, c[0x0][0x3c8] ;  /* 0x00007900ff0c77ac */ /* 0x000ea20008000800 */
[----:B------:R-:W-:Y:S01]  /*0790*/  UMOV UR4, URZ ;  /* 0x000000ff00047c82 */ /* 0x000fe20008000000 */
[----:B--2---:R-:W-:-:S09]  /*07a0*/  UISETP.GT.AND UP0, UPT, UR11, UR12, UPT ;  /* 0x0000000c0b00728c */ /* 0x004fd2000bf04270 */
[----:B-1----:R-:W-:Y:S05]  /*07b0*/  BRA.U !UP0, `(.L_x_4872) ;  /* 0x0000000108207547 */ /* 0x002fea000b800000 */
[----:B------:R-:W1:Y:S02]  /*07c0*/  LDCU UR4, c[0x0][0x3cc] ;  /* 0x00007980ff0477ac */ /* 0x000e640008000800 */
[----:B-1----:R-:W-:-:S04]  /*07d0*/  UISETP.LT.AND UP0, UPT, UR11, UR4, UPT ;  /* 0x000000040b00728c */ /* 0x002fc8000bf01270 */
[----:B------:R-:W-:-:S04]  /*07e0*/  USEL UR4, UR11, UR4, UP0 ;  /* 0x000000040b047287 */ /* 0x000fc80008000000 */
[----:B------:R-:W-:-:S04]  /*07f0*/  UIADD3 UR4, UPT, UPT, UR4, -UR12, URZ ;  /* 0x8000000c04047290 */ /* 0x000fc8000fffe0ff */
[----:B------:R-:W-:-:S04]  /*0800*/  USHF.R.S32.HI UR5, URZ, 0x1f, UR4 ;  /* 0x0000001fff057899 */ /* 0x000fc80008011404 */
[----:B------:R-:W-:-:S04]  /*0810*/  ULEA.HI UR5, UR5, UR4, URZ, 0x5 ;  /* 0x0000000405057291 */ /* 0x000fc8000f8f28ff */
[----:B------:R-:W-:-:S04]  /*0820*/  USHF.R.S32.HI UR5, URZ, 0x5, UR5 ;  /* 0x00000005ff057899 */ /* 0x000fc80008011405 */
[----:B------:R-:W-:-:S12]  /*0830*/  UIMAD UR4, UR5, 0x6, URZ ;  /* 0x00000006050478a4 */ /* 0x000fd8000f8e02ff */
.L_x_4872:
[----:B------:R-:W1:Y:S01]  /*0840*/  LDCU UR15, c[0x0][0x3cc] ;  /* 0x00007980ff0f77ac */ /* 0x000e620008000800 */
[----:B------:R-:W-:Y:S01]  /*0850*/  HFMA2 R3, -RZ, RZ, 0, 0 ;  /* 0x00000000ff037431 */ /* 0x000fe200000001ff */
[----:B-1----:R-:W-:-:S09]  /*0860*/  UISETP.GT.AND UP0, UPT, UR11, UR15, UPT ;  /* 0x0000000f0b00728c */ /* 0x002fd2000bf04270 */
[----:B------:R-:W-:Y:S05]  /*0870*/  BRA.U !UP0, `(.L_x_4873) ;  /* 0x00000001081c7547 */ /* 0x000fea000b800000 */
[----:B------:R-:W1:Y:S02]  /*0880*/  LDC R3, c[0x0][0x3d0] ;  /* 0x0000f400ff037b82 */ /* 0x000e640000000800 */
[----:B-1----:R-:W-:-:S04]  /*0890*/  VIMNMX R3, PT, PT, R3, UR11, PT ;  /* 0x0000000b03037c48 */ /* 0x002fc8000bfe0100 */
[----:B------:R-:W-:-:S04]  /*08a0*/  IADD3 R3, PT, PT, R3, -UR15, RZ ;  /* 0x8000000f03037c10 */ /* 0x000fc8000fffe0ff */
[----:B0-----:R-:W-:-:S04]  /*08b0*/  SHF.R.S32.HI R4, RZ, 0x1f, R3 ;  /* 0x0000001fff047819 */ /* 0x001fc80000011403 */
[----:B------:R-:W-:-:S04]  /*08c0*/  LEA.HI R4, R4, R3, RZ, 0x5 ;  /* 0x0000000304047211 */ /* 0x000fc800078f28ff */
[----:B------:R-:W-:-:S04]  /*08d0*/  SHF.R.S32.HI R4, RZ, 0x5, R4 ;  /* 0x00000005ff047819 */ /* 0x000fc80000011404 */
[----:B------:R-:W-:-:S07]  /*08e0*/  LEA R3, R4, R4, 0x2 ;  /* 0x0000000404037211 */ /* 0x000fce00078e10ff */
.L_x_4873:
[----:B------:R-:W1:Y:S01]  /*08f0*/  LDCU UR5, c[0x0][0x3d0] ;  /* 0x00007a00ff0577ac */ /* 0x000e620008000800 */
[----:B------:R-:W-:Y:S01]  /*0900*/  MOV R6, RZ ;  /* 0x000000ff00067202 */ /* 0x000fe20000000f00 */
[----:B-1----:R-:W-:-:S09]  /*0910*/  UISETP.GT.AND UP0, UPT, UR11, UR5, UPT ;  /* 0x000000050b00728c */ /* 0x002fd2000bf04270 */
[----:B------:R-:W-:Y:S05]  /*0920*/  BRA.U !UP0, `(.L_x_4874) ;  /* 0x00000001081c7547 */ /* 0x000fea000b800000 */
[----:B0-----:R-:W0:Y:S02]  /*0930*/  LDC R4, c[0x0][0x3d4] ;  /* 0x0000f500ff047b82 */ /* 0x001e240000000800 */
[----:B0-----:R-:W-:-:S04]  /*0940*/  VIMNMX R4, PT, PT, R4, UR11, PT ;  /* 0x0000000b04047c48 */ /* 0x001fc8000bfe0100 */
[----:B------:R-:W-:-:S04]  /*0950*/  IADD3 R4, PT, PT, R4, -UR5, RZ ;  /* 0x8000000504047c10 */ /* 0x000fc8000fffe0ff */
[----:B------:R-:W-:-:S04]  /*0960*/  SHF.R.S32.HI R5, RZ, 0x1f, R4 ;  /* 0x0000001fff057819 */ /* 0x000fc80000011404 */
[----:B------:R-:W-:-:S04]  /*0970*/  LEA.HI R5, R5, R4, RZ, 0x5 ;  /* 0x0000000405057211 */ /* 0x000fc800078f28ff */
[----:B------:R-:W-:-:S04]  /*0980*/  SHF.R.S32.HI R5, RZ, 0x5, R5 ;  /* 0x00000005ff057819 */ /* 0x000fc80000011405 */
[----:B------:R-:W-:-:S07]  /*0990*/  SHF.L.U32 R6, R5, 0x2, RZ ;  /* 0x0000000205067819 */ /* 0x000fce00000006ff */
.L_x_4874:
        /* <DEDUP_REMOVED lines=10> */
[----:B------:R-:W-:-:S07]  /*0a40*/  LEA R7, R5, R5, 0x1 ;  /* 0x0000000505077211 */ /* 0x000fce00078e08ff */
.L_x_4875:
[----:B------:R-:W1:Y:S01]  /*0a50*/  LDCU UR5, c[0x0][0x3d8] ;  /* 0x00007b00ff0577ac */ /* 0x000e620008000800 */
[----:B------:R-:W-:Y:S01]  /*0a60*/  HFMA2 R8, -RZ, RZ, 0, 0 ;  /* 0x00000000ff087431 */ /* 0x000fe200000001ff */
        /* <DEDUP_REMOVED lines=9> */
.L_x_4876:
[----:B0-----:R-:W-:Y:S02]  /*0b00*/  MOV R5, UR9 ;  /* 0x0000000900057c02 */ /* 0x001fe40008000f00 */
[----:B------:R-:W-:-:S05]  /*0b10*/  MOV R4, UR8 ;  /* 0x0000000800047c02 */ /* 0x000fca0008000f00 */
[----:B------:R0:W2:Y:S01]  /*0b20*/  LDG.E.U16.CONSTANT R5, desc[UR16][R4.64+0x2] ;  /* 0x0000021004057981 */ /* 0x0000a2000c1e9500 */
[----:B------:R-:W-:Y:S01]  /*0b30*/  UISETP.LT.AND UP0, UPT, UR11, UR12, UPT ;  /* 0x0000000c0b00728c */ /* 0x000fe2000bf01270 */
[----:B------:R-:W-:Y:S02]  /*0b40*/  VIMNMX R2, PT, PT, R2, UR15, PT ;  /* 0x0000000f02027c48 */ /* 0x000fe4000bfe0100 */
[----:B-----5:R-:W-:Y:S01]  /*0b50*/  PRMT R36, R39, 0x7610, R39 ;  /* 0x0000761027247816 */ /* 0x020fe20000000027 */
[----:B------:R-:W-:Y:S01]  /*0b60*/  USEL UR5, UR11, UR12, UP0 ;  /* 0x0000000c0b057287 */ /* 0x000fe20008000000 */
[----:B------:R-:W-:-:S03]  /*0b70*/  MOV R34, RZ ;  /* 0x000000ff00227202 */ /* 0x000fc60000000f00 */
[----:B------:R-:W-:-:S04]  /*0b80*/  USHF.R.S32.HI UR8, URZ, 0x1f, UR5 ;  /* 0x0000001fff087899 */ /* 0x000fc80008011405 */
[----:B------:R-:W-:-:S03]  /*0b90*/  ULEA.HI UR8, UR8, UR5, URZ, 0x5 ;  /* 0x0000000508087291 */ /* 0x000fc6000f8f28ff */
[----:B------:R-:W1:Y:S01]  /*0ba0*/  S2UR UR5, SR_CgaCtaId ;  /* 0x00000000000579c3 */ /* 0x000e620000008800 */
[----:B------:R-:W-:-:S04]  /*0bb0*/  USHF.R.S32.HI UR8, URZ, 0x5, UR8 ;  /* 0x00000005ff087899 */ /* 0x000fc80008011408 */
[----:B------:R-:W-:-:S06]  /*0bc0*/  ULEA UR4, UR8, UR4, 0x3 ;  /* 0x0000000408047291 */ /* 0x000fcc000f8e18ff */
[----:B------:R-:W-:Y:S01]  /*0bd0*/  IADD3 R3, PT, PT, R6, UR4, R3 ;  /* 0x0000000406037c10 */ /* 0x000fe2000fffe003 */
[----:B------:R-:W3:Y:S03]  /*0be0*/  LDCU.64 UR8, c[0x0][0x388] ;  /* 0x00007100ff0877ac */ /* 0x000ee60008000a00 */
[----:B------:R-:W-:Y:S01]  /*0bf0*/  IADD3 R3, PT, PT, R8, R3, R7 ;  /* 0x0000000308037210 */ /* 0x000fe20007ffe007 */
[----:B------:R-:W-:-:S04]  /*0c00*/  UMOV UR4, 0x400 ;  /* 0x0000040000047882 */ /* 0x000fc80000000000 */
[----:B0-----:R-:W-:Y:S01]  /*0c10*/  IMAD R4, R3, UR14, RZ ;  /* 0x0000000e03047c24 */ /* 0x001fe2000f8e02ff */
[----:B------:R-:W-:-:S04]  /*0c20*/  SHF.R.S32.HI R3, RZ, 0x1f, R37 ;  /* 0x0000001fff037819 */ /* 0x000fc80000011425 */
[----:B------:R-:W-:-:S04]  /*0c30*/  IADD3 R6, P0, PT, R37, R4, RZ ;  /* 0x0000000425067210 */ /* 0x000fc80007f1e0ff */
[----:B------:R-:W-:Y:S02]  /*0c40*/  LEA.HI.X.SX32 R3, R4, R3, 0x1, P0 ;  /* 0x0000000304037211 */ /* 0x000fe400000f0eff */
[----:B------:R-:W-:Y:S02]  /*0c50*/  ISETP.GT.AND P0, PT, R2, UR11, PT ;  /* 0x0000000b02007c0c */ /* 0x000fe4000bf04270 */
[C---:B------:R-:W-:Y:S02]  /*0c60*/  SHF.L.U32 R2, R6.reuse, 0x2, RZ ;  /* 0x0000000206027819 */ /* 0x040fe400000006ff */
[----:B------:R-:W-:Y:S02]  /*0c70*/  SHF.L.U64.HI R3, R6, 0x2, R3 ;  /* 0x0000000206037819 */ /* 0x000fe40000010203 */
[----:B---3--:R-:W-:Y:S01]  /*0c80*/  IADD3 R44, P1, PT, R2, UR8, RZ ;  /* 0x00000008022c7c10 */ /* 0x008fe2000ff3e0ff */
[----:B-1----:R-:W-:Y:S01]  /*0c90*/  ULEA UR8, UR5, UR4, 0x18 ;  /* 0x0000000405087291 */ /* 0x002fe2000f8ec0ff */
[----:B------:R-:W-:-:S02]  /*0ca0*/  PRMT R2, RZ, 0x5410, RZ ;  /* 0x00005410ff027816 */ /* 0x000fc400000000ff */
[----:B------:R-:W-:Y:S02]  /*0cb0*/  IADD3.X R45, PT, PT, R3, UR9, RZ, P1, !PT ;  /* 0x00000009032d7c10 */ /* 0x000fe40008ffe4ff */
[----:B------:R-:W-:Y:S02]  /*0cc0*/  PRMT R3, RZ, 0x5410, RZ ;  /* 0x00005410ff037816 */ /* 0x000fe400000000ff */
[----:B------:R-:W-:Y:S01]  /*0cd0*/  UMOV UR4, UR8 ;  /* 0x0000000800047c82 */ /* 0x000fe20008000000 */
[----:B------:R-:W-:Y:S02]  /*0ce0*/  MOV R42, R44 ;  /* 0x0000002c002a7202 */ /* 0x000fe40000000f00 */
[----:B------:R-:W-:Y:S02]  /*0cf0*/  MOV R43, R45 ;  /* 0x0000002d002b7202 */ /* 0x000fe40000000f00 */
[----:B--2---:R-:W-:Y:S01]  /*0d00*/  IADD3 R35, PT, PT, R5, UR11, RZ ;  /* 0x0000000b05237c10 */ /* 0x004fe2000fffe0ff */
[----:B------:R-:W-:Y:S06]  /*0d10*/  @!P0 BRA `(.L_x_4877) ;  /* 0x0000001800388947 */ /* 0x000fec0003800000 */
[----:B------:R-:W-:Y:S01]  /*0d20*/  UIMAD.WIDE.U32 UR4, UR13, 0x100, UR6 ;  /* 0x000001000d0478a5 */ /* 0x000fe2000f8e0006 */
[----:B------:R-:W-:Y:S01]  /*0d30*/  MOV R34, RZ ;  /* 0x000000ff00227202 */ /* 0x000fe20000000f00 */
[----:B------:R-:W-:Y:S01]  /*0d40*/  UISETP.LT.AND UP1, UPT, UR10, UR15, UPT ;  /* 0x0000000f0a00728c */ /* 0x000fe2000bf21270 */
[----:B------:R-:W-:Y:S01]  /*0d50*/  PRMT R3, RZ, 0x5410, RZ ;  /* 0x00005410ff037816 */ /* 0x000fe200000000ff */
[----:B------:R-:W-:Y:S01]  /*0d60*/  UIADD3 UR9, UP0, UPT, UR4, 0x2, URZ ;  /* 0x0000000204097890 */ /* 0x000fe2000ff1e0ff */
[----:B------:R-:W-:-:S03]  /*0d70*/  PRMT R2, RZ, 0x5410, RZ ;  /* 0x00005410ff027816 */ /* 0x000fc600000000ff */
[----:B------:R-:W-:Y:S02]  /*0d80*/  UIADD3.X UR4, UPT, UPT, URZ, UR5, URZ, UP0, !UPT ;  /* 0x00000005ff047290 */ /* 0x000fe400087fe4ff */
[----:B------:R-:W-:Y:S01]  /*0d90*/  MOV R32, UR9 ;  /* 0x0000000900207c02 */ /* 0x000fe20008000f00 */
[----:B------:R-:W-:-:S03]  /*0da0*/  USEL UR5, UR10, UR15, UP1 ;  /* 0x0000000f0a057287 */ /* 0x000fc60008800000 */
[----:B------:R-:W-:Y:S01]  /*0db0*/  MOV R33, UR4 ;  /* 0x0000000400217c02 */ /* 0x000fe20008000f00 */
[----:B------:R-:W-:-:S08]  /*0dc0*/  UMOV UR4, UR8 ;  /* 0x0000000800047c82 */ /* 0x000fd00008000000 */
.L_x_4878:
[----:B------:R-:W-:Y:S01]  /*0dd0*/  MOV R42, R44 ;  /* 0x0000002c002a7202 */ /* 0x000fe20000000f00 */
[----:B------:R-:W0:Y:S01]  /*0de0*/  LDS.128 R20, [UR4] ;  /* 0x00000004ff147984 */ /* 0x000e220008000c00 */
[----:B------:R-:W-:-:S05]  /*0df0*/  MOV R43, R45 ;  /* 0x0000002d002b7202 */ /* 0x000fca0000000f00 */
[----:B------:R-:W2:Y:S01]  /*0e00*/  LDG.E.128.CONSTANT R4, desc[UR16][R42.64] ;  /* 0x000000102a047981 */ /* 0x000ea2000c1e9d00 */
[----:B------:R-:W-:-:S05]  /*0e10*/  MOV R19, UR14 ;  /* 0x0000000e00137c02 */ /* 0x000fca0008000f00 */
[----:B------:R-:W-:-:S05]  /*0e20*/  IMAD.WIDE R18, R19, 0x4, R42 ;  /* 0x0000000413127825 */ /* 0x000fca00078e022a */
[----:B------:R1:W3:Y:S01]  /*0e30*/  LDG.E.128.CONSTANT R8, desc[UR16][R18.64] ;  /* 0x0000001012087981 */ /* 0x0002e2000c1e9d00 */
[----:B------:R-:W-:-:S05]  /*0e40*/  MOV R25, UR14 ;  /* 0x0000000e00197c02 */ /* 0x000fca0008000f00 */
[----:B------:R-:W-:-:S05]  /*0e50*/  IMAD.WIDE R24, R25, 0x4, R18 ;  /* 0x0000000419187825 */ /* 0x000fca00078e0212 */
[----:B------:R-:W4:Y:S01]  /*0e60*/  LDG.E.128.CONSTANT R12, desc[UR16][R24.64] ;  /* 0x00000010180c7981 */ /* 0x000f22000c1e9d00 */
[----:B------:R-:W-:Y:S02]  /*0e70*/  MOV R45, UR14 ;  /* 0x0000000e002d7c02 */ /* 0x000fe40008000f00 */
[----:B--2---:R-:W-:Y:S02]  /*0e80*/  LOP3.LUT R26, R4, 0x3f003f, RZ, 0xc0, !PT ;  /* 0x003f003f041a7812 */ /* 0x004fe400078ec0ff */
[----:B------:R-:W-:Y:S02]  /*0e90*/  SHF.R.U32.HI R28, RZ, 0x6, R4 ;  /* 0x00000006ff1c7819 */ /* 0x000fe40000011604 */
[----:B------:R-:W-:Y:S02]  /*0ea0*/  LOP3.LUT R27, R5, 0x3f003f, RZ, 0xc0, !PT ;  /* 0x003f003f051b7812 */ /* 0x000fe400078ec0ff */
[----:B------:R-:W-:Y:S02]  /*0eb0*/  SHF.R.U32.HI R29, RZ, 0x6, R5 ;  /* 0x00000006ff1d7819 */ /* 0x000fe40000011605 */
[----:B-1----:R-:W-:-:S02]  /*0ec0*/  LOP3.LUT R19, R26, 0x64006400, RZ, 0xfc, !PT ;  /* 0x640064001a137812 */ /* 0x002fc400078efcff */
        /* <DEDUP_REMOVED lines=13> */
[-C--:B0-----:R-:W-:Y:S01]  /*0fa0*/  HFMA2 R28, R19, R20.reuse, RZ ;  /* 0x00000014131c7231 */ /* 0x081fe200000000ff */
[----:B------:R-:W-:Y:S01]  /*0fb0*/  LOP3.LUT R17, R17, 0x3f003f, RZ, 0xc0, !PT ;  /* 0x003f003f11117812 */ /* 0x000fe200078ec0ff */
[-C--:B------:R-:W-:Y:S01]  /*0fc0*/  HFMA2 R19, R30, R20.reuse, RZ.H0_H0 ;  /* 0x000000141e137231 */ /* 0x080fe200000400ff */
[----:B------:R-:W-:Y:S01]  /*0fd0*/  SHF.R.U32.HI R16, RZ, 0x6, R7 ;  /* 0x00000006ff107819 */ /* 0x000fe20000011607 */
[----:B------:R-:W-:Y:S01]  /*0fe0*/  HADD2 R40, R27, -1056, -1056 ;  /* 0xe420e4201b287430 */ /* 0x000fe20000000000 */
[----:B------:R-:W-:Y:S01]  /*0ff0*/  LOP3.LUT R27, R17, 0x64006400, RZ, 0xfc, !PT ;  /* 0x64006400111b7812 */ /* 0x000fe200078efcff */
[----:B------:R-:W-:Y:S01]  /*1000*/  HADD2 R29, R29, -1056, -1056 ;  /* 0xe420e4201d1d7430 */ /* 0x000fe20000000000 */
[----:B---3--:R-:W-:Y:S01]  /*1010*/  LOP3.LUT R17, R8, 0x3f003f, RZ, 0xc0, !PT ;  /* 0x003f003f08117812 */ /* 0x008fe200078ec0ff */
[-C--:B------:R-:W-:Y:S01]  /*1020*/  HFMA2 R26, R26, R21.reuse, R28 ;  /* 0x000000151a1a7231 */ /* 0x080fe2000000001c */
[----:B------:R-:W-:Y:S01]  /*1030*/  LOP3.LUT R28, R16, 0x3f003f, RZ, 0xc0, !PT ;  /* 0x003f003f101c7812 */ /* 0x000fe200078ec0ff */
[----:B------:R-:W-:Y:S01]  /*1040*/  HADD2 R16, R18, -1056, -1056 ;  /* 0xe420e42012107430 */ /* 0x000fe20000000000 */
[----:B------:R-:W-:Y:S01]  /*1050*/  LOP3.LUT R17, R17, 0x64006400, RZ, 0xfc, !PT ;  /* 0x6400640011117812 */ /* 0x000fe200078efcff */
[-C--:B------:R-:W-:Y:S01]  /*1060*/  HFMA2 R40, R40, R20.reuse, RZ ;  /* 0x0000001428287231 */ /* 0x080fe200000000ff */
[----:B------:R-:W-:Y:S01]  /*1070*/  LOP3.LUT R28, R28, 0x64006400, RZ, 0xfc, !PT ;  /* 0x640064001c1c7812 */ /* 0x000fe200078efcff */
[----:B------:R-:W-:Y:S01]  /*1080*/  HFMA2 R16, R16, R21, R19 ;  /* 0x0000001510107231 */ /* 0x000fe20000000013 */
[----:B------:R-:W-:Y:S01]  /*1090*/  LOP3.LUT R19, R10, 0x3f003f, RZ, 0xc0, !PT ;  /* 0x003f003f0a137812 */ /* 0x000fe200078ec0ff */
[----:B------:R-:W-:Y:S01]  /*10a0*/  HADD2 R27, R27, -1056, -1056 ;  /* 0xe420e4201b1b7430 */ /* 0x000fe20000000000 */
[----:B------:R-:W-:Y:S01]  /*10b0*/  LOP3.LUT R18, R9, 0x3f003f, RZ, 0xc0, !PT ;  /* 0x003f003f09127812 */ /* 0x000fe200078ec0ff */
[----:B------:R-:W-:Y:S01]  /*10c0*/  HADD2 R17, R17, -1056, -1056 ;  /* 0xe420e42011117430 */ /* 0x000fe20000000000 */
[----:B------:R-:W-:Y:S01]  /*10d0*/  LOP3.LUT R19, R19, 0x64006400, RZ, 0xfc, !PT ;  /* 0x6400640013137812 */ /* 0x000fe200078efcff */
[----:B------:R-:W-:Y:S01]  /*10e0*/  HFMA2 R20, R29, R20, RZ.H0_H0 ;  /* 0x000000141d147231 */ /* 0x000fe200000400ff */
[----:B------:R-:W-:Y:S01]  /*10f0*/  LOP3.LUT R18, R18, 0x64006400, RZ, 0xfc, !PT ;  /* 0x6400640012127812 */ /* 0x000fe200078efcff */
[----:B------:R-:W-:-:S02]  /*1100*/  HADD2 R28, R28, -1056, -1056 ;  /* 0xe420e4201c1c7430 */ /* 0x000fc40000000000 */
[-C--:B------:R-:W-:Y:S01]  /*1110*/  HFMA2 R40, R27, R21.reuse, R40 ;  /* 0x000000151b287231 */ /* 0x080fe20000000028 */
[----:B------:R-:W-:Y:S01]  /*1120*/  MOV R29, UR14 ;  /* 0x0000000e001d7c02 */ /* 0x000fe20008000f00 */
[----:B------:R-:W-:Y:S02]  /*1130*/  HFMA2 R26, R17, R22, R26 ;  /* 0x00000016111a7231 */ /* 0x000fe4000000001a */
[----:B------:R-:W-:Y:S01]  /*1140*/  HFMA2 R21, R28, R21, R20 ;  /* 0x000000151c157231 */ /* 0x000fe20000000014 */
[----:B------:R-:W-:Y:S01]  /*1150*/  SHF.R.U32.HI R17, RZ, 0x6, R8 ;  /* 0x00000006ff117819 */ /* 0x000fe20000011608 */
[----:B------:R-:W-:Y:S01]  /*1160*/  HADD2 R20, R19, -1056, -1056 ;  /* 0xe420e42013147430 */ /* 0x000fe20000000000 */
[----:B----4-:R-:W-:Y:S01]  /*1170*/  LOP3.LUT R28, R14, 0x3f003f, RZ, 0xc0, !PT ;  /* 0x003f003f0e1c7812 */ /* 0x010fe200078ec0ff */
[----:B------:R-:W-:Y:S01]  /*1180*/  HADD2 R39, R18, -1056, -1056 ;  /* 0xe420e42012277430 */ /* 0x000fe20000000000 */
[----:B------:R-:W-:Y:S01]  /*1190*/  LOP3.LUT R17, R17, 0x3f003f, RZ, 0xc0, !PT ;  /* 0x003f003f11117812 */ /* 0x000fe200078ec0ff */
[----:B------:R-:W-:Y:S01]  /*11a0*/  IMAD.WIDE R24, R29, 0x4, R24 ;  /* 0x000000041d187825 */ /* 0x000fe200078e0218 */
[----:B------:R-:W-:-:S03]  /*11b0*/  LOP3.LUT R18, R11, 0x3f003f, RZ, 0xc0, !PT ;  /* 0x003f003f0b127812 */ /* 0x000fc600078ec0ff */
[-C--:B------:R-:W-:Y:S01]  /*11c0*/  HFMA2 R40, R20, R22.reuse, R40 ;  /* 0x0000001614287231 */ /* 0x080fe20000000028 */
[----:B------:R-:W-:Y:S01]  /*11d0*/  LOP3.LUT R20, R17, 0x64006400, RZ, 0xfc, !PT ;  /* 0x6400640011147812 */ /* 0x000fe200078efcff */
[-C--:B------:R-:W-:Y:S01]  /*11e0*/  HFMA2 R39, R39, R22.reuse, R16 ;  /* 0x0000001627277231 */ /* 0x080fe20000000010 */
[----:B------:R-:W-:Y:S02]  /*11f0*/  LOP3.LUT R27, R18, 0x64006400, RZ, 0xfc, !PT ;  /* 0x64006400121b7812 */ /* 0x000fe400078efcff */
[----:B------:R-:W0:Y:S01]  /*1200*/  LDS.128 R16, [UR4+0x10] ;  /* 0x00001004ff107984 */ /* 0x000e220008000c00 */
[----:B------:R-:W-:Y:S02]  /*1210*/  HADD2 R20, R20, -1056, -1056 ;  /* 0xe420e42014147430 */ /* 0x000fe40000000000 */
[----:B------:R-:W-:Y:S02]  /*1220*/  HADD2 R27, R27, -1056, -1056 ;  /* 0xe420e4201b1b7430 */ /* 0x000fe40000000000 */
[----:B------:R-:W-:Y:S01]  /*1230*/  HFMA2 R26, R20, R23, R26 ;  /* 0x00000017141a7231 */ /* 0x000fe2000000001a */
[----:B------:R-:W-:Y:S01]  /*1240*/  SHF.R.U32.HI R20, RZ, 0x6, R10 ;  /* 0x00000006ff147819 */ /* 0x000fe2000001160a */
[----:B------:R-:W-:Y:S01]  /*1250*/  HFMA2 R21, R27, R22, R21 ;  /* 0x000000161b157231 */ /* 0x000fe20000000015 */
[----:B------:R-:W-:-:S02]  /*1260*/  SHF.R.U32.HI R22, RZ, 0x6, R9 ;  /* 0x00000006ff167819 */ /* 0x000fc40000011609 */
[----:B------:R-:W-:Y:S02]  /*1270*/  LOP3.LUT R20, R20, 0x3f003f, RZ, 0xc0, !PT ;  /* 0x003f003f14147812 */ /* 0x000fe400078ec0ff */
[----:B------:R-:W-:Y:S02]  /*1280*/  SHF.R.U32.HI R27, RZ, 0x6, R11 ;  /* 0x00000006ff1b7819 */ /* 0x000fe4000001160b */
[----:B------:R-:W-:Y:S02]  /*1290*/  LOP3.LUT R22, R22, 0x3f003f, RZ, 0xc0, !PT ;  /* 0x003f003f16167812 */ /* 0x000fe400078ec0ff */
        /* <DEDUP_REMOVED lines=8> */
[-C--:B------:R-:W-:Y:S01]  /*1320*/  HFMA2 R39, R22, R23.reuse, R39 ;  /* 0x0000001716277231 */ /* 0x080fe20000000027 */
[----:B------:R-:W-:Y:S01]  /*1330*/  LOP3.LUT R20, R12, 0x3f003f, RZ, 0xc0, !PT ;  /* 0x003f003f0c147812 */ /* 0x000fe200078ec0ff */
[----:B------:R-:W-:Y:S01]  /*1340*/  HFMA2 R27, R27, R23, R21 ;  /* 0x000000171b1b7231 */ /* 0x000fe20000000015 */
[----:B------:R-:W-:Y:S02]  /*1350*/  LOP3.LUT R22, R13, 0x3f003f, RZ, 0xc0, !PT ;  /* 0x003f003f0d167812 */ /* 0x000fe400078ec0ff */
[----:B------:R-:W-:-:S02]  /*1360*/  LOP3.LUT R21, R20, 0x64006400, RZ, 0xfc, !PT ;  /* 0x6400640014157812 */ /* 0x000fc400078efcff */
[----:B------:R-:W-:Y:S02]  /*1370*/  LOP3.LUT R23, R22, 0x64006400, RZ, 0xfc, !PT ;  /* 0x6400640016177812 */ /* 0x000fe400078efcff */
[----:B------:R-:W-:Y:S01]  /*1380*/  LOP3.LUT R20, R28, 0x64006400, RZ, 0xfc, !PT ;  /* 0x640064001c147812 */ /* 0x000fe200078efcff */
[----:B------:R-:W-:Y:S01]  /*1390*/  HADD2 R22, R21, -1056, -1056 ;  /* 0xe420e42015167430 */ /* 0x000fe20000000000 */
[----:B------:R-:W-:Y:S01]  /*13a0*/  LOP3.LUT R21, R15, 0x3f003f, RZ, 0xc0, !PT ;  /* 0x003f003f0f157812 */ /* 0x000fe200078ec0ff */
[----:B------:R-:W-:Y:S02]  /*13b0*/  HADD2 R23, R23, -1056, -1056 ;  /* 0xe420e42017177430 */ /* 0x000fe40000000000 */
[----:B------:R-:W-:Y:S01]  /*13c0*/  HADD2 R28, R20, -1056, -1056 ;  /* 0xe420e420141c7430 */ /* 0x000fe20000000000 */
[----:B------:R-:W-:Y:S01]  /*13d0*/  LOP3.LUT R29, R21, 0x64006400, RZ, 0xfc, !PT ;  /* 0x64006400151d7812 */ /* 0x000fe200078efcff */
[-C--:B0-----:R-:W-:Y:S02]  /*13e0*/  HFMA2 R26, R22, R16.reuse, R26 ;  /* 0x00000010161a7231 */ /* 0x081fe4000000001a */
[----:B------:R-:W-:-:S02]  /*13f0*/  HFMA2 R39, R23, R16, R39 ;  /* 0x0000001017277231 */ /* 0x000fc40000000027 */
[----:B------:R0:W2:Y:S01]  /*1400*/  LDG.E.128.CONSTANT R20, desc[UR16][R24.64] ;  /* 0x0000001018147981 */ /* 0x0000a2000c1e9d00 */
[----:B------:R-:W-:Y:S01]  /*1410*/  HADD2 R29, R29, -1056, -1056 ;  /* 0xe420e4201d1d7430 */ /* 0x000fe20000000000 */
[----:B------:R-:W-:Y:S01]  /*1420*/  SHF.R.U32.HI R4, RZ, 0xc, R4 ;  /* 0x0000000cff047819 */ /* 0x000fe20000011604 */
[-C--:B------:R-:W-:Y:S01]  /*1430*/  HFMA2 R40, R28, R16.reuse, R40 ;  /* 0x000000101c287231 */ /* 0x080fe20000000028 */
[----:B------:R-:W-:Y:S01]  /*1440*/  SHF.R.U32.HI R8, RZ, 0xc, R8 ;  /* 0x0000000cff087819 */ /* 0x000fe20000011608 */
[----:B------:R-:W-:Y:S01]  /*1450*/  HFMA2 R16, R29, R16, R27 ;  /* 0x000000101d107231 */ /* 0x000fe2000000001b */
[----:B------:R-:W-:Y:S02]  /*1460*/  LOP3.LUT R27, R4, 0xf000f, RZ, 0xc0, !PT ;  /* 0x000f000f041b7812 */ /* 0x000fe400078ec0ff */
[----:B------:R-:W-:Y:S02]  /*1470*/  SHF.R.U32.HI R4, RZ, 0x8, R12 ;  /* 0x00000008ff047819 */ /* 0x000fe4000001160c */
[----:B------:R-:W-:-:S02]  /*1480*/  LOP3.LUT R29, R8, 0xf000f, RZ, 0xc0, !PT ;  /* 0x000f000f081d7812 */ /* 0x000fc400078ec0ff */
[----:B------:R-:W-:Y:S02]  /*1490*/  LOP3.LUT R4, R27, 0x300030, R4, 0xf8, !PT ;  /* 0x003000301b047812 */ /* 0x000fe400078ef804 */
[--C-:B------:R-:W-:Y:S02]  /*14a0*/  SHF.R.U32.HI R27, RZ, 0x6, R12.reuse ;  /* 0x00000006ff1b7819 */ /* 0x100fe4000001160c */
[----:B------:R-:W-:Y:S02]  /*14b0*/  SHF.R.U32.HI R12, RZ, 0xa, R12 ;  /* 0x0000000aff0c7819 */ /* 0x000fe4000001160c */
[----:B------:R-:W-:Y:S02]  /*14c0*/  LOP3.LUT R27, R27, 0x3f003f, RZ, 0xc0, !PT ;  /* 0x003f003f1b1b7812 */ /* 0x000fe400078ec0ff */
[----:B------:R-:W-:Y:S02]  /*14d0*/  LOP3.LUT R8, R29, 0x300030, R12, 0xf8, !PT ;  /* 0x003000301d087812 */ /* 0x000fe400078ef80c */
[----:B------:R-:W-:-:S02]  /*14e0*/  MOV R29, UR14 ;  /* 0x0000000e001d7c02 */ /* 0x000fc40008000f00 */
[----:B------:R-:W-:Y:S02]  /*14f0*/  LOP3.LUT R27, R27, 0x64006400, RZ, 0xfc, !PT ;  /* 0x640064001b1b7812 */ /* 0x000fe400078efcff */
[----:B------:R-:W-:Y:S01]  /*1500*/  SHF.R.U32.HI R5, RZ, 0xc, R5 ;  /* 0x0000000cff057819 */ /* 0x000fe20000011605 */
[----:B0-----:R-:W-:Y:S01]  /*1510*/  IMAD.WIDE R24, R29, 0x4, R24 ;  /* 0x000000041d187825 */ /* 0x001fe200078e0218 */
[----:B------:R-:W-:-:S03]  /*1520*/  SHF.R.U32.HI R6, RZ, 0xc, R6 ;  /* 0x0000000cff067819 */ /* 0x000fc60000011606 */
[----:B------:R-:W-:Y:S01]  /*1530*/  HADD2 R12, R27, -1056, -1056 ;  /* 0xe420e4201b0c7430 */ /* 0x000fe20000000000 */
[----:B------:R-:W-:Y:S02]  /*1540*/  LOP3.LUT R28, R5, 0xf000f, RZ, 0xc0, !PT ;  /* 0x000f000f051c7812 */ /* 0x000fe400078ec0ff */
[----:B------:R-:W-:Y:S01]  /*1550*/  SHF.R.U32.HI R10, RZ, 0xc, R10 ;  /* 0x0000000cff0a7819 */ /* 0x000fe2000001160a */
[----:B------:R-:W-:Y:S01]  /*1560*/  IMAD.WIDE R44, R45, 0x4, R24 ;  /* 0x000000042d2c7825 */ /* 0x000fe200078e0218 */
[----:B------:R-:W-:-:S03]  /*1570*/  LOP3.LUT R29, R6, 0xf000f, RZ, 0xc0, !PT ;  /* 0x000f000f061d7812 */ /* 0x000fc600078ec0ff */
[----:B------:R-:W-:Y:S01]  /*1580*/  HFMA2 R12, R12, R17, R26 ;  /* 0x000000110c0c7231 */ /* 0x000fe2000000001a */
[----:B------:R-:W-:Y:S01]  /*1590*/  SHF.R.U32.HI R5, RZ, 0x8, R13 ;  /* 0x00000008ff057819 */ /* 0x000fe2000001160d */
[----:B------:R-:W3:Y:S01]  /*15a0*/  LDG.E.128.CONSTANT R24, desc[UR16][R24.64] ;  /* 0x0000001018187981 */ /* 0x000ee2000c1e9d00 */
[----:B------:R-:W-:Y:S02]  /*15b0*/  SHF.R.U32.HI R6, RZ, 0x8, R14 ;  /* 0x00000008ff067819 */ /* 0x000fe4000001160e */
[----:B------:R-:W-:Y:S02]  /*15c0*/  SHF.R.U32.HI R9, RZ, 0xc, R9 ;  /* 0x0000000cff097819 */ /* 0x000fe40000011609 */
[----:B------:R-:W-:Y:S02]  /*15d0*/  LOP3.LUT R5, R28, 0x300030, R5, 0xf8, !PT ;  /* 0x003000301c057812 */ /* 0x000fe400078ef805 */
[----:B------:R-:W-:Y:S02]  /*15e0*/  LOP3.LUT R6, R29, 0x300030, R6, 0xf8, !PT ;  /* 0x003000301d067812 */ /* 0x000fe400078ef806 */
[----:B------:R-:W-:-:S02]  /*15f0*/  SHF.R.U32.HI R28, RZ, 0xa, R13 ;  /* 0x0000000aff1c7819 */ /* 0x000fc4000001160d */
[----:B------:R-:W-:Y:S02]  /*1600*/  LOP3.LUT R29, R10, 0xf000f, RZ, 0xc0, !PT ;  /* 0x000f000f0a1d7812 */ /* 0x000fe400078ec0ff */
[----:B------:R-:W-:Y:S02]  /*1610*/  LOP3.LUT R9, R9, 0xf000f, RZ, 0xc0, !PT ;  /* 0x000f000f09097812 */ /* 0x000fe400078ec0ff */
[----:B------:R-:W-:Y:S02]  /*1620*/  SHF.R.U32.HI R10, RZ, 0xa, R14 ;  /* 0x0000000aff0a7819 */ /* 0x000fe4000001160e */
[----:B------:R-:W-:Y:S02]  /*1630*/  LOP3.LUT R9, R9, 0x300030, R28, 0xf8, !PT ;  /* 0x0030003009097812 */ /* 0x000fe400078ef81c */
[----:B------:R-:W-:Y:S02]  /*1640*/  LOP3.LUT R10, R29, 0x300030, R10, 0xf8, !PT ;  /* 0x003000301d0a7812 */ /* 0x000fe400078ef80a */
[----:B------:R-:W4:Y:S01]  /*1650*/  LDG.E.128.CONSTANT R28, desc[UR16][R44.64] ;  /* 0x000000102c1c7981 */ /* 0x000f22000c1e9d00 */
[----:B------:R-:W-:-:S04]  /*1660*/  SHF.R.U32.HI R13, RZ, 0x6, R13 ;  /* 0x00000006ff0d7819 */ /* 0x000fc8000001160d */
[----:B------:R-:W-:Y:S02]  /*1670*/  LOP3.LUT R13, R13, 0x3f003f, RZ, 0xc0, !PT ;  /* 0x003f003f0d0d7812 */ /* 0x000fe400078ec0ff */
[----:B------:R-:W-:Y:S02]  /*1680*/  LOP3.LUT R4, R4, 0x64006400, RZ, 0xfc, !PT ;  /* 0x6400640004047812 */ /* 0x000fe400078efcff */
[----:B------:R-:W-:Y:S02]  /*1690*/  LOP3.LUT R13, R13, 0x64006400, RZ, 0xfc, !PT ;  /* 0x640064000d0d7812 */ /* 0x000fe400078efcff */
[----:B------:R-:W-:Y:S01]  /*16a0*/  SHF.R.U32.HI R14, RZ, 0x6, R14 ;  /* 0x00000006ff0e7819 */ /* 0x000fe2000001160e */
[----:B------:R-:W-:Y:S02]  /*16b0*/  HADD2 R4, R4, -1056, -1056 ;  /* 0xe420e42004047430 */ /* 0x000fe40000000000 */
[----:B------:R-:W-:Y:S01]  /*16c0*/  HADD2 R13, R13, -1056, -1056 ;  /* 0xe420e4200d0d7430 */ /* 0x000fe20000000000 */
[----:B------:R-:W-:-:S02]  /*16d0*/  LOP3.LUT R14, R14, 0x3f003f, RZ, 0xc0, !PT ;  /* 0x003f003f0e0e7812 */ /* 0x000fc400078ec0ff */
[----:B------:R-:W-:Y:S01]  /*16e0*/  SHF.R.U32.HI R7, RZ, 0xc, R7 ;  /* 0x0000000cff077819 */ /* 0x000fe20000011607 */
[----:B------:R-:W-:Y:S01]  /*16f0*/  HFMA2 R13, R13, R17, R39 ;  /* 0x000000110d0d7231 */ /* 0x000fe20000000027 */
[--C-:B------:R-:W-:Y:S01]  /*1700*/  SHF.R.U32.HI R39, RZ, 0x6, R15.reuse ;  /* 0x00000006ff277819 */ /* 0x100fe2000001160f */
[----:B------:R-:W-:Y:S01]  /*1710*/  HFMA2 R12, R4, R18, R12 ;  /* 0x00000012040c7231 */ /* 0x000fe2000000000c */
[----:B------:R-:W-:Y:S02]  /*1720*/  LOP3.LUT R14, R14, 0x64006400, RZ, 0xfc, !PT ;  /* 0x640064000e0e7812 */ /* 0x000fe400078efcff */
[----:B------:R-:W-:Y:S02]  /*1730*/  LOP3.LUT R7, R7, 0xf000f, RZ, 0xc0, !PT ;  /* 0x000f000f07077812 */ /* 0x000fe400078ec0ff */
[----:B------:R-:W-:Y:S02]  /*1740*/  SHF.R.U32.HI R4, RZ, 0x8, R15 ;  /* 0x00000008ff047819 */ /* 0x000fe4000001160f */
[----:B------:R-:W-:Y:S01]  /*1750*/  LOP3.LUT R39, R39, 0x3f003f, RZ, 0xc0, !PT ;  /* 0x003f003f27277812 */ /* 0x000fe200078ec0ff */
[----:B------:R-:W-:Y:S01]  /*1760*/  HADD2 R14, R14, -1056, -1056 ;  /* 0xe420e4200e0e7430 */ /* 0x000fe20000000000 */
[----:B------:R-:W-:-:S02]  /*1770*/  LOP3.LUT R4, R7, 0x300030, R4, 0xf8, !PT ;  /* 0x0030003007047812 */ /* 0x000fc400078ef804 */
[----:B------:R-:W-:Y:S02]  /*1780*/  LOP3.LUT R39, R39, 0x64006400, RZ, 0xfc, !PT ;  /* 0x6400640027277812 */ /* 0x000fe400078efcff */
[----:B------:R-:W-:Y:S02]  /*1790*/  LOP3.LUT R6, R6, 0x64006400, RZ, 0xfc, !PT ;  /* 0x6400640006067812 */ /* 0x000fe400078efcff */
[----:B------:R-:W-:Y:S02]  /*17a0*/  LOP3.LUT R5, R5, 0x64006400, RZ, 0xfc, !PT ;  /* 0x6400640005057812 */ /* 0x000fe400078efcff */
[----:B------:R-:W-:Y:S01]  /*17b0*/  LOP3.LUT R4, R4, 0x64006400, RZ, 0xfc, !PT ;  /* 0x6400640004047812 */ /* 0x000fe200078efcff */
[----:B------:R-:W-:Y:S02]  /*17c0*/  HFMA2 R14, R14, R17, R40 ;  /* 0x000000110e0e7231 */ /* 0x000fe40000000028 */
[----:B------:R-:W-:Y:S02]  /*17d0*/  HADD2 R39, R39, -1056, -1056 ;  /* 0xe420e42027277430 */ /* 0x000fe40000000000 */
[----:B------:R-:W-:-:S02]  /*17e0*/  HADD2 R7, R6, -1056, -1056 ;  /* 0xe420e42006077430 */ /* 0x000fc40000000000 */
[----:B------:R-:W-:Y:S02]  /*17f0*/  HADD2 R5, R5, -1056, -1056 ;  /* 0xe420e42005057430 */ /* 0x000fe40000000000 */
[----:B------:R-:W-:Y:S02]  /*1800*/  HADD2 R4, R4, -1056, -1056 ;  /* 0xe420e42004047430 */ /* 0x000fe40000000000 */
[----:B------:R-:W-:Y:S02]  /*1810*/  HFMA2 R16, R39, R17, R16 ;  /* 0x0000001127107231 */ /* 0x000fe40000000010 */
[-C--:B------:R-:W-:Y:S02]  /*1820*/  HFMA2 R14, R7, R18.reuse, R14 ;  /* 0x00000012070e7231 */ /* 0x080fe4000000000e */
[-C--:B------:R-:W-:Y:S01]  /*1830*/  HFMA2 R13, R5, R18.reuse, R13 ;  /* 0x00000012050d7231 */ /* 0x080fe2000000000d */
[----:B------:R-:W-:Y:S01]  /*1840*/  SHF.R.U32.HI R11, RZ, 0xc, R11 ;  /* 0x0000000cff0b7819 */ /* 0x000fe2000001160b */
[----:B------:R-:W-:-:S02]  /*1850*/  HFMA2 R16, R4, R18, R16 ;  /* 0x0000001204107231 */ /* 0x000fc40000000010 */
[----:B------:R-:W0:Y:S01]  /*1860*/  LDS.128 R4, [UR4+0x20] ;  /* 0x00002004ff047984 */ /* 0x000e220008000c00 */
[----:B------:R-:W-:Y:S02]  /*1870*/  SHF.R.U32.HI R15, RZ, 0xa, R15 ;  /* 0x0000000aff0f7819 */ /* 0x000fe4000001160f */
[----:B------:R-:W-:Y:S02]  /*1880*/  LOP3.LUT R18, R11, 0xf000f, RZ, 0xc0, !PT ;  /* 0x000f000f0b127812 */ /* 0x000fe400078ec0ff */
[----:B------:R-:W-:Y:S02]  /*1890*/  LOP3.LUT R8, R8, 0x64006400, RZ, 0xfc, !PT ;  /* 0x6400640008087812 */ /* 0x000fe400078efcff */
[----:B------:R-:W-:-:S03]  /*18a0*/  LOP3.LUT R15, R18, 0x300030, R15, 0xf8, !PT ;  /* 0x00300030120f7812 */ /* 0x000fc600078ef80f */
[----:B------:R-:W-:Y:S01]  /*18b0*/  HADD2 R8, R8, -1056, -1056 ;  /* 0xe420e42008087430 */ /* 0x000fe20000000000 */
[----:B------:R-:W-:Y:S02]  /*18c0*/  LOP3.LUT R15, R15, 0x64006400, RZ, 0xfc, !PT ;  /* 0x640064000f0f7812 */ /* 0x000fe400078efcff */
[----:B------:R-:W-:Y:S02]  /*18d0*/  LOP3.LUT R9, R9, 0x64006400, RZ, 0xfc, !PT ;  /* 0x6400640009097812 */ /* 0x000fe400078efcff */
[----:B------:R-:W-:Y:S01]  /*18e0*/  LOP3.LUT R10, R10, 0x64006400, RZ, 0xfc, !PT ;  /* 0x640064000a0a7812 */ /* 0x000fe200078efcff */
[----:B------:R-:W-:Y:S02]  /*18f0*/  HFMA2 R12, R8, R19, R12 ;  /* 0x00000013080c7231 */ /* 0x000fe4000000000c */
[----:B------:R-:W-:Y:S02]  /*1900*/  HADD2 R8, R15, -1056, -1056 ;  /* 0xe420e4200f087430 */ /* 0x000fe40000000000 */
[----:B------:R-:W-:-:S02]  /*1910*/  HADD2 R9, R9, -1056, -1056 ;  /* 0xe420e42009097430 */ /* 0x000fc40000000000 */
[----:B------:R-:W-:Y:S02]  /*1920*/  HADD2 R10, R10, -1056, -1056 ;  /* 0xe420e4200a0a7430 */ /* 0x000fe40000000000 */
[-C--:B------:R-:W-:Y:S02]  /*1930*/  HFMA2 R8, R8, R19.reuse, R16 ;  /* 0x0000001308087231 */ /* 0x080fe40000000010 */
[-C--:B------:R-:W-:Y:S02]  /*1940*/  HFMA2 R9, R9, R19.reuse, R13 ;  /* 0x0000001309097231 */ /* 0x080fe4000000000d */
[----:B------:R-:W-:Y:S02]  /*1950*/  HADD2 R13, R8.H0_H0, R8.H1_H1 ;  /* 0x30000008080d7230 */ /* 0x000fe40000000800 */
[----:B------:R-:W-:Y:S02]  /*1960*/  HFMA2 R14, R10, R19, R14 ;  /* 0x000000130a0e7231 */ /* 0x000fe4000000000e */
[----:B------:R-:W-:-:S02]  /*1970*/  HADD2 R15, R12.H0_H0, R12.H1_H1 ;  /* 0x3000000c0c0f7230 */ /* 0x000fc40000000800 */
[----:B------:R-:W-:Y:S01]  /*1980*/  HADD2 R12, R9.H0_H0, R9.H1_H1 ;  /* 0x30000009090c7230 */ /* 0x000fe20000000800 */
[----:B------:R-:W-:Y:S02]  /*1990*/  ISETP.NE.AND P0, PT, R35, UR11, PT ;  /* 0x0000000b23007c0c */ /* 0x000fe4000bf05270 */
[----:B--2---:R-:W-:Y:S02]  /*19a0*/  LOP3.LUT R11, R20, 0x3f003f, RZ, 0xc0, !PT ;  /* 0x003f003f140b7812 */ /* 0x004fe400078ec0ff */
        /* <DEDUP_REMOVED lines=12> */
[----:B------:R-:W-:Y:S01]  /*1a70*/  LOP3.LUT R18, R16, 0x3f003f, RZ, 0xc0, !PT ;  /* 0x003f003f10127812 */ /* 0x000fe200078ec0ff */
[----:B------:R-:W-:Y:S01]  /*1a80*/  HADD2 R9, R9, -1056, -1056 ;  /* 0xe420e42009097430 */ /* 0x000fe20000000000 */
[----:B------:R-:W-:Y:S01]  /*1a90*/  SHF.R.U32.HI R16, RZ, 0x6, R22 ;  /* 0x00000006ff107819 */ /* 0x000fe20000011616 */
[----:B0-----:R-:W-:-:S02]  /*1aa0*/  HFMA2 R11, R11, R4, RZ ;  /* 0x000000040b0b7231 */ /* 0x001fc400000000ff */
[-C--:B------:R-:W-:Y:S02]  /*1ab0*/  HFMA2 R10, R10, R4.reuse, RZ.H0_H0 ;  /* 0x000000040a0a7231 */ /* 0x080fe400000400ff */
[-C--:B------:R-:W-:Y:S02]  /*1ac0*/  HFMA2 R8, R8, R4.reuse, RZ ;  /* 0x0000000408087231 */ /* 0x080fe400000000ff */
[----:B------:R-:W-:Y:S01]  /*1ad0*/  HFMA2 R9, R9, R4, RZ.H0_H0 ;  /* 0x0000000409097231 */ /* 0x000fe200000400ff */
[----:B------:R-:W-:Y:S02]  /*1ae0*/  LOP3.LUT R4, R17, 0x3f003f, RZ, 0xc0, !PT ;  /* 0x003f003f11047812 */ /* 0x000fe400078ec0ff */
[----:B------:R-:W-:Y:S02]  /*1af0*/  SHF.R.U32.HI R19, RZ, 0x6, R23 ;  /* 0x00000006ff137819 */ /* 0x000fe40000011617 */
        /* <DEDUP_REMOVED lines=10> */
[-C--:B------:R-:W-:Y:S02]  /*1ba0*/  HFMA2 R11, R18, R5.reuse, R11 ;  /* 0x00000005120b7231 */ /* 0x080fe4000000000b */
[-C--:B------:R-:W-:Y:S02]  /*1bb0*/  HFMA2 R10, R4, R5.reuse, R10 ;  /* 0x00000005040a7231 */ /* 0x080fe4000000000a */
[-C--:B------:R-:W-:Y:S02]  /*1bc0*/  HFMA2 R4, R17, R5.reuse, R8 ;  /* 0x0000000511047231 */ /* 0x080fe40000000008 */
[----:B------:R-:W-:Y:S01]  /*1bd0*/  HFMA2 R5, R16, R5, R9 ;  /* 0x0000000510057231 */ /* 0x000fe20000000009 */
[----:B---3--:R-:W-:Y:S02]  /*1be0*/  LOP3.LUT R16, R24, 0x3f003f, RZ, 0xc0, !PT ;  /* 0x003f003f18107812 */ /* 0x008fe400078ec0ff */
[----:B------:R-:W-:-:S02]  /*1bf0*/  SHF.R.U32.HI R8, RZ, 0x6, R24 ;  /* 0x00000006ff087819 */ /* 0x000fc40000011618 */
[----:B------:R-:W-:Y:S02]  /*1c00*/  LOP3.LUT R16, R16, 0x64006400, RZ, 0xfc, !PT ;  /* 0x6400640010107812 */ /* 0x000fe400078efcff */
[----:B------:R-:W-:Y:S02]  /*1c10*/  SHF.R.U32.HI R9, RZ, 0x6, R25 ;  /* 0x00000006ff097819 */ /* 0x000fe40000011619 */
[----:B------:R-:W-:Y:S01]  /*1c20*/  LOP3.LUT R17, R25, 0x3f003f, RZ, 0xc0, !PT ;  /* 0x003f003f19117812 */ /* 0x000fe200078ec0ff */
[----:B------:R-:W-:Y:S01]  /*1c30*/  HADD2 R16, R16, -1056, -1056 ;  /* 0xe420e42010107430 */ /* 0x000fe20000000000 */
[----:B------:R-:W-:Y:S02]  /*1c40*/  LOP3.LUT R8, R8, 0x3f003f, RZ, 0xc0, !PT ;  /* 0x003f003f08087812 */ /* 0x000fe400078ec0ff */
[----:B------:R-:W-:Y:S02]  /*1c50*/  LOP3.LUT R9, R9, 0x3f003f, RZ, 0xc0, !PT ;  /* 0x003f003f09097812 */ /* 0x000fe400078ec0ff */
[----:B------:R-:W-:-:S02]  /*1c60*/  LOP3.LUT R17, R17, 0x64006400, RZ, 0xfc, !PT ;  /* 0x6400640011117812 */ /* 0x000fc400078efcff */
[----:B------:R-:W-:Y:S02]  /*1c70*/  LOP3.LUT R8, R8, 0x64006400, RZ, 0xfc, !PT ;  /* 0x6400640008087812 */ /* 0x000fe400078efcff */
[----:B------:R-:W-:Y:S01]  /*1c80*/  LOP3.LUT R9, R9, 0x64006400, RZ, 0xfc, !PT ;  /* 0x6400640009097812 */ /* 0x000fe200078efcff */
[----:B------:R-:W-:Y:S02]  /*1c90*/  HADD2 R17, R17, -1056, -1056 ;  /* 0xe420e42011117430 */ /* 0x000fe40000000000 */
[-C--:B------:R-:W-:Y:S01]  /*1ca0*/  HFMA2 R11, R16, R6.reuse, R11 ;  /* 0x00000006100b7231 */ /* 0x080fe2000000000b */
[----:B------:R-:W-:Y:S01]  /*1cb0*/  SHF.R.U32.HI R20, RZ, 0xc, R20 ;  /* 0x0000000cff147819 */ /* 0x000fe20000011614 */
[----:B------:R-:W-:Y:S02]  /*1cc0*/  HADD2 R18, R8, -1056, -1056 ;  /* 0xe420e42008127430 */ /* 0x000fe40000000000 */
[----:B------:R-:W-:Y:S01]  /*1cd0*/  HADD2 R19, R9, -1056, -1056 ;  /* 0xe420e42009137430 */ /* 0x000fe20000000000 */
[----:B----4-:R-:W-:Y:S01]  /*1ce0*/  SHF.R.U32.HI R9, RZ, 0x8, R28 ;  /* 0x00000008ff097819 */ /* 0x010fe2000001161c */
[----:B------:R-:W-:Y:S01]  /*1cf0*/  HFMA2 R10, R17, R6, R10 ;  /* 0x00000006110a7231 */ /* 0x000fe2000000000a */
[----:B------:R-:W-:Y:S01]  /*1d00*/  LOP3.LUT R16, R20, 0xf000f, RZ, 0xc0, !PT ;  /* 0x000f000f14107812 */ /* 0x000fe200078ec0ff */
[----:B------:R-:W-:-:S02]  /*1d10*/  HFMA2 R18, R18, R7, R11 ;  /* 0x0000000712127231 */ /* 0x000fc4000000000b */
[----:B------:R-:W-:Y:S01]  /*1d20*/  HFMA2 R19, R19, R7, R10 ;  /* 0x0000000713137231 */ /* 0x000fe2000000000a */
[----:B------:R-:W-:Y:S02]  /*1d30*/  LOP3.LUT R16, R16, 0x300030, R9, 0xf8, !PT ;  /* 0x0030003010107812 */ /* 0x000fe400078ef809 */
[----:B------:R-:W0:Y:S01]  /*1d40*/  LDS.128 R8, [UR4+0x30] ;  /* 0x00003004ff087984 */ /* 0x000e220008000c00 */
[----:B------:R-:W-:Y:S02]  /*1d50*/  SHF.R.U32.HI R24, RZ, 0xc, R24 ;  /* 0x0000000cff187819 */ /* 0x000fe40000011618 */
[----:B------:R-:W-:Y:S02]  /*1d60*/  SHF.R.U32.HI R17, RZ, 0xa, R28 ;  /* 0x0000000aff117819 */ /* 0x000fe4000001161c */
[----:B------:R-:W-:-:S04]  /*1d70*/  LOP3.LUT R24, R24, 0xf000f, RZ, 0xc0, !PT ;  /* 0x000f000f18187812 */ /* 0x000fc800078ec0ff */
[----:B------:R-:W-:Y:S02]  /*1d80*/  LOP3.LUT R17, R24, 0x300030, R17, 0xf8, !PT ;  /* 0x0030003018117812 */ /* 0x000fe400078ef811 */
[----:B------:R-:W-:-:S04]  /*1d90*/  LOP3.LUT R24, R26, 0x3f003f, RZ, 0xc0, !PT ;  /* 0x003f003f1a187812 */ /* 0x000fc800078ec0ff */
[----:B------:R-:W-:Y:S02]  /*1da0*/  LOP3.LUT R24, R24, 0x64006400, RZ, 0xfc, !PT ;  /* 0x6400640018187812 */ /* 0x000fe400078efcff */
[----:B------:R-:W-:-:S03]  /*1db0*/  LOP3.LUT R39, R28, 0x3f003f, RZ, 0xc0, !PT ;  /* 0x003f003f1c277812 */ /* 0x000fc600078ec0ff */
[----:B------:R-:W-:Y:S01]  /*1dc0*/  HADD2 R24, R24, -1056, -1056 ;  /* 0xe420e42018187430 */ /* 0x000fe20000000000 */
[----:B------:R-:W-:Y:S02]  /*1dd0*/  LOP3.LUT R39, R39, 0x64006400, RZ, 0xfc, !PT ;  /* 0x6400640027277812 */ /* 0x000fe400078efcff */
[----:B------:R-:W-:Y:S01]  /*1de0*/  SHF.R.U32.HI R21, RZ, 0xc, R21 ;  /* 0x0000000cff157819 */ /* 0x000fe20000011615 */
[----:B------:R-:W-:Y:S02]  /*1df0*/  HFMA2 R24, R24, R6, R4 ;  /* 0x0000000618187231 */ /* 0x000fe40000000004 */
[----:B------:R-:W-:Y:S01]  /*1e00*/  HADD2 R4, R39, -1056, -1056 ;  /* 0xe420e42027047430 */ /* 0x000fe20000000000 */
[----:B------:R-:W-:Y:S02]  /*1e10*/  LOP3.LUT R20, R21, 0xf000f, RZ, 0xc0, !PT ;  /* 0x000f000f15147812 */ /* 0x000fe400078ec0ff */
[----:B------:R-:W-:Y:S02]  /*1e20*/  SHF.R.U32.HI R21, RZ, 0x8, R29 ;  /* 0x00000008ff157819 */ /* 0x000fe4000001161d */
[----:B------:R-:W-:-:S02]  /*1e30*/  SHF.R.U32.HI R25, RZ, 0xc, R25 ;  /* 0x0000000cff197819 */ /* 0x000fc40000011619 */
[----:B------:R-:W-:Y:S02]  /*1e40*/  LOP3.LUT R21, R20, 0x300030, R21, 0xf8, !PT ;  /* 0x0030003014157812 */ /* 0x000fe400078ef815 */
[----:B------:R-:W-:Y:S02]  /*1e50*/  LOP3.LUT R25, R25, 0xf000f, RZ, 0xc0, !PT ;  /* 0x000f000f19197812 */ /* 0x000fe400078ec0ff */
[----:B------:R-:W-:Y:S01]  /*1e60*/  SHF.R.U32.HI R20, RZ, 0xa, R29 ;  /* 0x0000000aff147819 */ /* 0x000fe2000001161d */
[----:B0-----:R-:W-:Y:S01]  /*1e70*/  HFMA2 R18, R4, R8, R18 ;  /* 0x0000000804127231 */ /* 0x001fe20000000012 */
[----:B------:R-:W-:Y:S02]  /*1e80*/  LOP3.LUT R4, R29, 0x3f003f, RZ, 0xc0, !PT ;  /* 0x003f003f1d047812 */ /* 0x000fe400078ec0ff */
[----:B------:R-:W-:Y:S02]  /*1e90*/  LOP3.LUT R20, R25, 0x300030, R20, 0xf8, !PT ;  /* 0x0030003019147812 */ /* 0x000fe400078ef814 */
[----:B------:R-:W-:-:S02]  /*1ea0*/  LOP3.LUT R4, R4, 0x64006400, RZ, 0xfc, !PT ;  /* 0x6400640004047812 */ /* 0x000fc400078efcff */
[----:B------:R-:W-:-:S03]  /*1eb0*/  LOP3.LUT R25, R27, 0x3f003f, RZ, 0xc0, !PT ;  /* 0x003f003f1b197812 */ /* 0x000fc600078ec0ff */
[----:B------:R-:W-:Y:S01]  /*1ec0*/  HADD2 R4, R4, -1056, -1056 ;  /* 0xe420e42004047430 */ /* 0x000fe20000000000 */
[----:B------:R-:W-:-:S03]  /*1ed0*/  LOP3.LUT R25, R25, 0x64006400, RZ, 0xfc, !PT ;  /* 0x6400640019197812 */ /* 0x000fc600078efcff */
[----:B------:R-:W-:Y:S01]  /*1ee0*/  HFMA2 R19, R4, R8, R19 ;  /* 0x0000000804137231 */ /* 0x000fe20000000013 */
[----:B------:R-:W-:Y:S01]  /*1ef0*/  @!P0 LEA R4, R34, R1, 0x3 ;  /* 0x0000000122048211 */ /* 0x000fe200078e18ff */
[----:B------:R-:W-:-:S04]  /*1f00*/  HADD2 R25, R25, -1056, -1056 ;  /* 0xe420e42019197430 */ /* 0x000fc80000000000 */
[----:B------:R-:W-:Y:S02]  /*1f10*/  HFMA2 R25, R25, R6, R5 ;  /* 0x0000000619197231 */ /* 0x000fe40000000005 */
[----:B------:R-:W2:Y:S04]  /*1f20*/  @!P0 LDL.64 R4, [R4+0x8] ;  /* 0x0000080004048983 */ /* 0x000ea80000100a00 */
[----:B------:R-:W3:Y:S01]  /*1f30*/  @!P0 LDG.E.U16.CONSTANT R6, desc[UR16][R32.64] ;  /* 0x0000001020068981 */ /* 0x000ee2000c1e9500 */
[----:B------:R-:W-:-:S04]  /*1f40*/  SHF.R.U32.HI R28, RZ, 0x6, R28 ;  /* 0x00000006ff1c7819 */ /* 0x000fc8000001161c */
        /* <DEDUP_REMOVED lines=12> */
[----:B------:R-:W-:Y:S01]  /*2010*/  HADD2 R28, R28, -1056, -1056 ;  /* 0xe420e4201c1c7430 */ /* 0x000fe20000000000 */
[----:B------:R-:W-:-:S03]  /*2020*/  LOP3.LUT R39, R30, 0x3f003f, RZ, 0xc0, !PT ;  /* 0x003f003f1e277812 */ /* 0x000fc600078ec0ff */
[----:B------:R-:W-:Y:S01]  /*2030*/  HFMA2 R25, R28, R7, R25 ;  /* 0x000000071c197231 */ /* 0x000fe20000000019 */
[----:B------:R-:W-:Y:S02]  /*2040*/  LOP3.LUT R28, R31, 0x3f003f, RZ, 0xc0, !PT ;  /* 0x003f003f1f1c7812 */ /* 0x000fe400078ec0ff */
[----:B------:R-:W-:Y:S02]  /*2050*/  LOP3.LUT R39, R39, 0x64006400, RZ, 0xfc, !PT ;  /* 0x6400640027277812 */ /* 0x000fe400078efcff */
[----:B------:R-:W-:-:S03]  /*2060*/  LOP3.LUT R28, R28, 0x64006400, RZ, 0xfc, !PT ;  /* 0x640064001c1c7812 */ /* 0x000fc600078efcff */
[----:B------:R-:W-:Y:S02]  /*2070*/  HADD2 R39, R39, -1056, -1056 ;  /* 0xe420e42027277430 */ /* 0x000fe40000000000 */
[----:B------:R-:W-:Y:S02]  /*2080*/  HADD2 R28, R28, -1056, -1056 ;  /* 0xe420e4201c1c7430 */ /* 0x000fe40000000000 */
[-C--:B------:R-:W-:Y:S01]  /*2090*/  HFMA2 R24, R39, R8.reuse, R24 ;  /* 0x0000000827187231 */ /* 0x080fe20000000018 */
[----:B------:R-:W-:Y:S01]  /*20a0*/  MOV R7, UR14 ;  /* 0x0000000e00077c02 */ /* 0x000fe20008000f00 */
[----:B------:R-:W-:Y:S01]  /*20b0*/  HFMA2 R25, R28, R8, R25 ;  /* 0x000000081c197231 */ /* 0x000fe20000000019 */
[----:B------:R-:W-:-:S03]  /*20c0*/  @!P0 IADD3 R8, PT, PT, R34, 0x1, RZ ;  /* 0x0000000122088810 */ /* 0x000fc60007ffe0ff */
[----:B------:R-:W-:Y:S01]  /*20d0*/  IMAD.WIDE R44, R7, 0x4, R44 ;  /* 0x00000004072c7825 */ /* 0x000fe200078e022c */
[----:B------:R-:W-:Y:S02]  /*20e0*/  SHF.R.U32.HI R29, RZ, 0x6, R29 ;  /* 0x00000006ff1d7819 */ /* 0x000fe4000001161d */
[----:B------:R-:W-:Y:S02]  /*20f0*/  @!P0 MOV R34, R8 ;  /* 0x0000000800228202 */ /* 0x000fe40000000f00 */
[----:B------:R-:W-:Y:S02]  /*2100*/  SHF.R.U32.HI R8, RZ, 0xc, R23 ;  /* 0x0000000cff087819 */ /* 0x000fe40000011617 */
[----:B------:R-:W-:Y:S02]  /*2110*/  SHF.R.U32.HI R7, RZ, 0xc, R22 ;  /* 0x0000000cff077819 */ /* 0x000fe40000011616 */
[----:B------:R-:W-:Y:S02]  /*2120*/  LOP3.LUT R8, R8, 0xf000f, RZ, 0xc0, !PT ;  /* 0x000f000f08087812 */ /* 0x000fe400078ec0ff */
[----:B------:R-:W-:-:S02]  /*2130*/  SHF.R.U32.HI R23, RZ, 0x8, R31 ;  /* 0x00000008ff177819 */ /* 0x000fc4000001161f */
[----:B------:R-:W-:Y:S02]  /*2140*/  LOP3.LUT R28, R29, 0x3f003f, RZ, 0xc0, !PT ;  /* 0x003f003f1d1c7812 */ /* 0x000fe400078ec0ff */
[----:B------:R-:W-:Y:S02]  /*2150*/  LOP3.LUT R7, R7, 0xf000f, RZ, 0xc0, !PT ;  /* 0x000f000f07077812 */ /* 0x000fe400078ec0ff */
[--C-:B------:R-:W-:Y:S02]  /*2160*/  SHF.R.U32.HI R22, RZ, 0x8, R30.reuse ;  /* 0x00000008ff167819 */ /* 0x100fe4000001161e */
[----:B------:R-:W-:Y:S02]  /*2170*/  SHF.R.U32.HI R29, RZ, 0x6, R30 ;  /* 0x00000006ff1d7819 */ /* 0x000fe4000001161e */
[----:B------:R-:W-:Y:S02]  /*2180*/  SHF.R.U32.HI R26, RZ, 0xc, R26 ;  /* 0x0000000cff1a7819 */ /* 0x000fe4000001161a */
[----:B------:R-:W-:-:S02]  /*2190*/  LOP3.LUT R8, R8, 0x300030, R23, 0xf8, !PT ;  /* 0x0030003008087812 */ /* 0x000fc400078ef817 */
[----:B------:R-:W-:Y:S02]  /*21a0*/  SHF.R.U32.HI R27, RZ, 0xc, R27 ;  /* 0x0000000cff1b7819 */ /* 0x000fe4000001161b */
[----:B------:R-:W-:Y:S02]  /*21b0*/  SHF.R.U32.HI R23, RZ, 0x6, R31 ;  /* 0x00000006ff177819 */ /* 0x000fe4000001161f */
        /* <DEDUP_REMOVED lines=8> */
[----:B------:R-:W-:-:S03]  /*2240*/  LOP3.LUT R23, R23, 0x64006400, RZ, 0xfc, !PT ;  /* 0x6400640017177812 */ /* 0x000fc600078efcff */
[----:B------:R-:W-:Y:S01]  /*2250*/  HADD2 R28, R28, -1056, -1056 ;  /* 0xe420e4201c1c7430 */ /* 0x000fe20000000000 */
[----:B------:R-:W-:Y:S01]  /*2260*/  LOP3.LUT R16, R16, 0x64006400, RZ, 0xfc, !PT ;  /* 0x6400640010107812 */ /* 0x000fe200078efcff */
[----:B------:R-:W-:Y:S01]  /*2270*/  HADD2 R23, R23, -1056, -1056 ;  /* 0xe420e42017177430 */ /* 0x000fe20000000000 */
[----:B------:R-:W-:Y:S01]  /*2280*/  SHF.R.U32.HI R39, RZ, 0xa, R30 ;  /* 0x0000000aff277819 */ /* 0x000fe2000001161e */
[-C--:B------:R-:W-:Y:S01]  /*2290*/  HFMA2 R19, R27, R9.reuse, R19 ;  /* 0x000000091b137231 */ /* 0x080fe20000000013 */
[----:B------:R-:W-:Y:S01]  /*22a0*/  LOP3.LUT R7, R7, 0x64006400, RZ, 0xfc, !PT ;  /* 0x6400640007077812 */ /* 0x000fe200078efcff */
[-C--:B------:R-:W-:Y:S02]  /*22b0*/  HFMA2 R24, R28, R9.reuse, R24 ;  /* 0x000000091c187231 */ /* 0x080fe40000000018 */
[----:B------:R-:W-:Y:S02]  /*22c0*/  HFMA2 R25, R23, R9, R25 ;  /* 0x0000000917197231 */ /* 0x000fe40000000019 */
[----:B------:R-:W-:Y:S01]  /*22d0*/  HADD2 R9, R16, -1056, -1056 ;  /* 0xe420e42010097430 */ /* 0x000fe20000000000 */
[----:B------:R-:W-:Y:S01]  /*22e0*/  LOP3.LUT R22, R22, 0x300030, R39, 0xf8, !PT ;  /* 0x0030003016167812 */ /* 0x000fe200078ef827 */
[----:B------:R-:W-:Y:S01]  /*22f0*/  HADD2 R7, R7, -1056, -1056 ;  /* 0xe420e42007077430 */ /* 0x000fe20000000000 */
[----:B------:R-:W-:-:S02]  /*2300*/  LOP3.LUT R17, R17, 0x64006400, RZ, 0xfc, !PT ;  /* 0x6400640011117812 */ /* 0x000fc400078efcff */
[----:B------:R-:W-:Y:S01]  /*2310*/  SHF.R.U32.HI R31, RZ, 0xa, R31 ;  /* 0x0000000aff1f7819 */ /* 0x000fe2000001161f */
[-C--:B------:R-:W-:Y:S01]  /*2320*/  HFMA2 R18, R9, R10.reuse, R18 ;  /* 0x0000000a09127231 */ /* 0x080fe20000000012 */
[----:B------:R-:W-:Y:S01]  /*2330*/  LOP3.LUT R22, R22, 0x64006400, RZ, 0xfc, !PT ;  /* 0x6400640016167812 */ /* 0x000fe200078efcff */
[----:B------:R-:W-:Y:S01]  /*2340*/  HADD2 R9, R17, -1056, -1056 ;  /* 0xe420e42011097430 */ /* 0x000fe20000000000 */
[----:B------:R-:W-:Y:S01]  /*2350*/  LOP3.LUT R21, R21, 0x64006400, RZ, 0xfc, !PT ;  /* 0x6400640015157812 */ /* 0x000fe200078efcff */
[----:B------:R-:W-:Y:S01]  /*2360*/  HFMA2 R24, R7, R10, R24 ;  /* 0x0000000a07187231 */ /* 0x000fe20000000018 */
[----:B------:R-:W-:Y:S01]  /*2370*/  LOP3.LUT R26, R26, 0x300030, R31, 0xf8, !PT ;  /* 0x003000301a1a7812 */ /* 0x000fe200078ef81f */
[----:B------:R-:W-:Y:S01]  /*2380*/  HADD2 R22, R22, -1056, -1056 ;  /* 0xe420e42016167430 */ /* 0x000fe20000000000 */
[----:B------:R-:W-:Y:S01]  /*2390*/  LOP3.LUT R8, R8, 0x64006400, RZ, 0xfc, !PT ;  /* 0x6400640008087812 */ /* 0x000fe200078efcff */
[----:B------:R-:W-:Y:S01]  /*23a0*/  HADD2 R21, R21, -1056, -1056 ;  /* 0xe420e42015157430 */ /* 0x000fe20000000000 */
[----:B------:R-:W-:Y:S01]  /*23b0*/  LOP3.LUT R20, R20, 0x64006400, RZ, 0xfc, !PT ;  /* 0x6400640014147812 */ /* 0x000fe200078efcff */
[----:B------:R-:W-:Y:S01]  /*23c0*/  HFMA2 R9, R9, R11, R18 ;  /* 0x0000000b09097231 */ /* 0x000fe20000000012 */
[----:B------:R-:W-:Y:S01]  /*23d0*/  LOP3.LUT R26, R26, 0x64006400, RZ, 0xfc, !PT ;  /* 0x640064001a1a7812 */ /* 0x000fe200078efcff */
[----:B------:R-:W-:-:S02]  /*23e0*/  HADD2 R8, R8, -1056, -1056 ;  /* 0xe420e42008087430 */ /* 0x000fc40000000000 */
[-C--:B------:R-:W-:Y:S02]  /*23f0*/  HFMA2 R22, R22, R11.reuse, R24 ;  /* 0x0000000b16167231 */ /* 0x080fe40000000018 */
[-C--:B------:R-:W-:Y:S02]  /*2400*/  HFMA2 R19, R21, R10.reuse, R19 ;  /* 0x0000000a15137231 */ /* 0x080fe40000000013 */
[----:B------:R-:W-:Y:S02]  /*2410*/  HADD2 R20, R20, -1056, -1056 ;  /* 0xe420e42014147430 */ /* 0x000fe40000000000 */
[----:B------:R-:W-:Y:S02]  /*2420*/  HFMA2 R8, R8, R10, R25 ;  /* 0x0000000a08087231 */ /* 0x000fe40000000019 */
[----:B------:R-:W-:Y:S01]  /*2430*/  HADD2 R26, R26, -1056, -1056 ;  /* 0xe420e4201a1a7430 */ /* 0x000fe20000000000 */
[----:B------:R-:W-:Y:S01]  /*2440*/  PRMT R15, R15, 0x5410, R12 ;  /* 0x000054100f0f7816 */ /* 0x000fe2000000000c */
[----:B------:R-:W-:-:S02]  /*2450*/  HFMA2 R19, R20, R11, R19 ;  /* 0x0000000b14137231 */ /* 0x000fc40000000013 */
[----:B------:R-:W-:Y:S02]  /*2460*/  HADD2 R14, R14.H0_H0, R14.H1_H1 ;  /* 0x3000000e0e0e7230 */ /* 0x000fe40000000800 */
[----:B------:R-:W-:Y:S02]  /*2470*/  HFMA2 R8, R26, R11, R8 ;  /* 0x0000000b1a087231 */ /* 0x000fe40000000008 */
[----:B------:R-:W-:Y:S02]  /*2480*/  HADD2 R9, R9.H0_H0, R9.H1_H1 ;  /* 0x3000000909097230 */ /* 0x000fe40000000800 */
[----:B------:R-:W-:Y:S01]  /*2490*/  HADD2 R19, R19.H0_H0, R19.H1_H1 ;  /* 0x3000001313137230 */ /* 0x000fe20000000800 */
[----:B------:R-:W-:Y:S01]  /*24a0*/  PRMT R14, R14, 0x5410, R13 ;  /* 0x000054100e0e7816 */ /* 0x000fe2000000000d */
[----:B------:R-:W-:Y:S02]  /*24b0*/  HADD2 R22, R22.H0_H0, R22.H1_H1 ;  /* 0x3000001616167230 */ /* 0x000fe40000000800 */
[----:B------:R-:W-:Y:S01]  /*24c0*/  HADD2 R11, R8.H0_H0, R8.H1_H1 ;  /* 0x30000008080b7230 */ /* 0x000fe20000000800 */
[----:B------:R-:W-:-:S04]  /*24d0*/  PRMT R9, R9, 0x5410, R19 ;  /* 0x0000541009097816 */ /* 0x000fc80000000013 */
[----:B------:R-:W-:Y:S01]  /*24e0*/  PRMT R22, R22, 0x5410, R11 ;  /* 0x0000541016167816 */ /* 0x000fe2000000000b */
[----:B------:R-:W-:Y:S01]  /*24f0*/  UIADD3 UR4, UPT, UPT, UR4, 0x40, URZ ;  /* 0x0000004004047890 */ /* 0x000fe2000fffe0ff */
[----:B--2---:R-:W-:-:S04]  /*2500*/  @!P0 PRMT R38, R4, 0x7610, R38 ;  /* 0x0000761004268816 */ /* 0x004fc80000000026 */
[----:B------:R-:W-:Y:S02]  /*2510*/  @!P0 PRMT R38, R38, 0x7610, R4 ;  /* 0x0000761026268816 */ /* 0x000fe40000000004 */
[----:B---3--:R-:W-:Y:S01]  /*2520*/  @!P0 IADD3 R35, PT, PT, R6, UR11, RZ ;  /* 0x0000000b06238c10 */ /* 0x008fe2000fffe0ff */
[----:B------:R-:W-:Y:S01]  /*2530*/  UIADD3 UR11, UPT, UPT, UR11, 0x20, URZ ;  /* 0x000000200b0b7890 */ /* 0x000fe2000fffe0ff */
[----:B------:R-:W-:Y:S01]  /*2540*/  @!P0 PRMT R36, R5, 0x7610, R36 ;  /* 0x0000761005248816 */ /* 0x000fe20000000024 */
[----:B------:R-:W-:Y:S02]  /*2550*/  HFMA2 R2, R15, R38, R2 ;  /* 0x000000260f027231 */ /* 0x000fe40000000002 */
[----:B------:R-:W-:Y:S01]  /*2560*/  UISETP.GE.AND UP0, UPT, UR11, UR5, UPT ;  /* 0x000000050b00728c */ /* 0x000fe2000bf06270 */
[----:B------:R-:W-:Y:S02]  /*2570*/  @!P0 PRMT R36, R36, 0x7610, R5 ;  /* 0x0000761024248816 */ /* 0x000fe40000000005 */
[----:B------:R-:W-:-:S03]  /*2580*/  IADD3 R32, P0, PT, R32, 0x80, RZ ;  /* 0x0000008020207810 */ /* 0x000fc60007f1e0ff */
[----:B------:R-:W-:Y:S02]  /*2590*/  HFMA2 R3, R14, R36, R3 ;  /* 0x000000240e037231 */ /* 0x000fe40000000003 */
[----:B------:R-:W-:Y:S01]  /*25a0*/  HFMA2 R2, R9, R38, R2 ;  /* 0x0000002609027231 */ /* 0x000fe20000000002 */
[----:B------:R-:W-:Y:S01]  /*25b0*/  IADD3.X R33, PT, PT, RZ, R33, RZ, P0, !PT ;  /* 0x00000021ff217210 */ /* 0x000fe200007fe4ff */
[----:B------:R-:W-:Y:S01]  /*25c0*/  HFMA2 R3, R22, R36, R3 ;  /* 0x0000002416037231 */ /* 0x000fe20000000003 */
[----:B------:R-:W-:Y:S06]  /*25d0*/  BRA.U !UP0, `(.L_x_4878) ;  /* 0xffffffe508fc7547 */ /* 0x000fec000b83ffff */
[----:B------:R-:W-:-:S05]  /*25e0*/  MOV R5, UR14 ;  /* 0x0000000e00057c02 */ /* 0x000fca0008000f00 */
[----:B------:R-:W-:-:S07]  /*25f0*/  IMAD.WIDE R42, R5, 0x18, R42 ;  /* 0x00000018052a7825 */ /* 0x000fce00078e022a */
.L_x_4877:
[----:B------:R-:W-:-:S04]  /*2600*/  UISETP.LT.AND UP0, UPT, UR10, UR18, UPT ;  /* 0x000000120a00728c */ /* 0x000fc8000bf01270 */
[----:B------:R-:W-:-:S04]  /*2610*/  USEL UR10, UR10, UR18, UP0 ;  /* 0x000000120a0a7287 */ /* 0x000fc80008000000 */
[----:B------:R-:W-:-:S09]  /*2620*/  UISETP.GT.AND UP0, UPT, UR10, UR11, UPT ;  /* 0x0000000b0a00728c */ /* 0x000fd2000bf04270 */
[----:B------:R-:W-:Y:S05]  /*2630*/  BRA.U !UP0, `(.L_x_4879) ;  /* 0x0000002508447547 */ /* 0x000fea000b800000 */
[----:B------:R-:W-:-:S04]  /*2640*/  UIMAD.WIDE.U32 UR6, UR11, 0x4, UR6 ;  /* 0x000000040b0678a5 */ /* 0x000fc8000f8e0006 */
[----:B------:R-:W-:-:S04]  /*2650*/  UIADD3 UR5, UP0, UPT, UR6, 0x2, URZ ;  /* 0x0000000206057890 */ /* 0x000fc8000ff1e0ff */
[----:B------:R-:W-:Y:S02]  /*2660*/  UIADD3.X UR6, UPT, UPT, URZ, UR7, URZ, UP0, !UPT ;  /* 0x00000007ff067290 */ /* 0x000fe400087fe4ff */
[----:B------:R-:W-:-:S04]  /*2670*/  MOV R22, UR5 ;  /* 0x0000000500167c02 */ /* 0x000fc80008000f00 */
[----:B------:R-:W-:-:S07]  /*2680*/  MOV R23, UR6 ;  /* 0x0000000600177c02 */ /* 0x000fce0008000f00 */
.L_x_4880:
[----:B------:R0:W2:Y:S01]  /*2690*/  LDG.E.128.CONSTANT R4, desc[UR16][R42.64] ;  /* 0x000000102a047981 */ /* 0x0000a2000c1e9d00 */
[----:B------:R-:W-:Y:S02]  /*26a0*/  MOV R19, UR14 ;  /* 0x0000000e00137c02 */ /* 0x000fe40008000f00 */
[----:B------:R-:W-:Y:S01]  /*26b0*/  MOV R21, UR14 ;  /* 0x0000000e00157c02 */ /* 0x000fe20008000f00 */
[----:B------:R-:W1:Y:S02]  /*26c0*/  LDS.64 R16, [UR4] ;  /* 0x00000004ff107984 */ /* 0x000e640008000a00 */
[----:B------:R-:W-:-:S05]  /*26d0*/  IMAD.WIDE R18, R19, 0x4, R42 ;  /* 0x0000000413127825 */ /* 0x000fca00078e022a */
[----:B------:R1:W3:Y:S01]  /*26e0*/  LDG.E.128.CONSTANT R8, desc[UR16][R18.64] ;  /* 0x0000001012087981 */ /* 0x0002e2000c1e9d00 */
[----:B------:R-:W-:-:S05]  /*26f0*/  IMAD.WIDE R20, R21, 0x4, R18 ;  /* 0x0000000415147825 */ /* 0x000fca00078e0212 */
[----:B------:R4:W5:Y:S01]  /*2700*/  LDG.E.128.CONSTANT R12, desc[UR16][R20.64] ;  /* 0x00000010140c7981 */ /* 0x000962000c1e9d00 */
[----:B0-----:R-:W-:Y:S02]  /*2710*/  MOV R42, 0x2c00 ;  /* 0x00002c00002a7802 */ /* 0x001fe40000000f00 */
[----:B------:R-:W-:Y:S01]  /*2720*/  ISETP.NE.AND P0, PT, R35, UR11, PT ;  /* 0x0000000b23007c0c */ /* 0x000fe2000bf05270 */
[----:B-1----:R-:W-:Y:S01]  /*2730*/  HADD2.F32 R19, -RZ, R16.H0_H0 ;  /* 0x20000010ff137230 */ /* 0x002fe20000004100 */
        /* <DEDUP_REMOVED lines=11> */
[----:B------:R-:W-:Y:S02]  /*27f0*/  HADD2 R26, R26, -1032, -1032 ;  /* 0xe408e4081a1a7430 */ /* 0x000fe40000000000 */
[----:B------:R-:W-:-:S02]  /*2800*/  HADD2.F32 R18, -RZ, R24.H0_H0 ;  /* 0x20000018ff127230 */ /* 0x000fc40000004100 */
[----:B------:R-:W-:Y:S02]  /*2810*/  HADD2 R28, R27, -1032, -1032 ;  /* 0xe408e4081b1c7430 */ /* 0x000fe40000000000 */
[----:B------:R-:W-:Y:S01]  /*2820*/  HADD2.F32 R30, -RZ, R24.H1_H1 ;  /* 0x30000018ff1e7230 */ /* 0x000fe20000004100 */
[----:B------:R-:W-:Y:S01]  /*2830*/  LOP3.LUT R39, R39, 0x64006400, RZ, 0xfc, !PT ;  /* 0x6400640027277812 */ /* 0x000fe200078efcff */
[----:B------:R-:W-:Y:S01]  /*2840*/  HADD2.F32 R44, -RZ, R25.H0_H0 ;  /* 0x20000019ff2c7230 */ /* 0x000fe20000004100 */
[----:B------:R-:W-:Y:S01]  /*2850*/  SHF.R.U32.HI R6, RZ, 0x8, R6 ;  /* 0x00000008ff067819 */ /* 0x000fe20000011606 */
[--C-:B------:R-:W-:Y:S02]  /*2860*/  HADD2.F32 R24, -RZ, R26.reuse.H0_H0 ;  /* 0x2000001aff187230 */ /* 0x100fe40000004100 */
[----:B------:R-:W-:Y:S02]  /*2870*/  HADD2.F32 R40, -RZ, R26.H1_H1 ;  /* 0x3000001aff287230 */ /* 0x000fe40000004100 */
[----:B------:R-:W-:-:S02]  /*2880*/  HADD2.F32 R26, -RZ, R28.H0_H0 ;  /* 0x2000001cff1a7230 */ /* 0x000fc40000004100 */
[C---:B------:R-:W-:Y:S01]  /*2890*/  FFMA.FTZ R29, R19.reuse, R24, RZ ;  /* 0x00000018131d7223 */ /* 0x040fe200000100ff */
[----:B------:R-:W-:Y:S02]  /*28a0*/  HADD2.F32 R32, -RZ, R25.H1_H1 ;  /* 0x30000019ff207230 */ /* 0x000fe40000004100 */
[----:B------:R-:W-:Y:S01]  /*28b0*/  FFMA.FTZ R25, R18, R19, RZ ;  /* 0x0000001312197223 */ /* 0x000fe200000100ff */
[----:B------:R-:W-:Y:S02]  /*28c0*/  HADD2.F32 R27, -RZ, R16.H1_H1 ;  /* 0x30000010ff1b7230 */ /* 0x000fe40000004100 */
[C---:B------:R-:W-:Y:S01]  /*28d0*/  FFMA.FTZ R16, R19.reuse, R44, RZ ;  /* 0x0000002c13107223 */ /* 0x040fe200000100ff */
[----:B------:R-:W-:Y:S01]  /*28e0*/  FFMA.FTZ R26, R19, R26, RZ ;  /* 0x0000001a131a7223 */ /* 0x000fe200000100ff */
[----:B------:R-:W-:Y:S01]  /*28f0*/  HADD2.F32 R28, -RZ, R28.H1_H1 ;  /* 0x3000001cff1c7230 */ /* 0x000fe20000004100 */
[----:B------:R-:W0:Y:S01]  /*2900*/  LDS.64 R18, [UR4+0x8] ;  /* 0x00000804ff127984 */ /* 0x000e220008000a00 */
[----:B------:R-:W-:Y:S01]  /*2910*/  FFMA.FTZ R16, R27, R32, R16 ;  /* 0x000000201b107223 */ /* 0x000fe20000010010 */
[----:B------:R-:W-:Y:S01]  /*2920*/  LOP3.LUT R32, R5, 0xf000f0, RZ, 0xc0, !PT ;  /* 0x00f000f005207812 */ /* 0x000fe200078ec0ff */
[----:B------:R-:W-:Y:S01]  /*2930*/  FFMA.FTZ R24, R30, R27, R25 ;  /* 0x0000001b1e187223 */ /* 0x000fe20000010019 */
[C---:B------:R-:W-:Y:S01]  /*2940*/  FFMA.FTZ R25, R27.reuse, R40, R29 ;  /* 0x000000281b197223 */ /* 0x040fe2000001001d */
[----:B------:R-:W-:Y:S01]  /*2950*/  LOP3.LUT R30, R4, 0xf000f0, RZ, 0xc0, !PT ;  /* 0x00f000f0041e7812 */ /* 0x000fe200078ec0ff */
[----:B------:R-:W-:Y:S01]  /*2960*/  FFMA.FTZ R27, R27, R28, R26 ;  /* 0x0000001c1b1b7223 */ /* 0x000fe2000001001a */
[----:B------:R-:W-:-:S02]  /*2970*/  LOP3.LUT R33, R32, 0x64006400, RZ, 0xfc, !PT ;  /* 0x6400640020217812 */ /* 0x000fc400078efcff */
[----:B------:R-:W-:Y:S02]  /*2980*/  LOP3.LUT R29, R7, 0xf000f0, RZ, 0xc0, !PT ;  /* 0x00f000f0071d7812 */ /* 0x000fe400078ec0ff */
[----:B------:R-:W-:Y:S01]  /*2990*/  LOP3.LUT R31, R30, 0x64006400, RZ, 0xfc, !PT ;  /* 0x640064001e1f7812 */ /* 0x000fe200078efcff */
[-C--:B------:R-:W-:Y:S01]  /*29a0*/  HFMA2 R28, R33, R42.reuse.H0_H0, -72, -72 ;  /* 0xd480d480211c7431 */ /* 0x080fe2000004002a */
[----:B------:R-:W-:Y:S01]  /*29b0*/  LOP3.LUT R29, R29, 0x64006400, RZ, 0xfc, !PT ;  /* 0x640064001d1d7812 */ /* 0x000fe200078efcff */
[-C--:B------:R-:W-:Y:S01]  /*29c0*/  HFMA2 R30, R39, R42.reuse.H0_H0, -72, -72 ;  /* 0xd480d480271e7431 */ /* 0x080fe2000004002a */
[----:B------:R-:W-:Y:S01]  /*29d0*/  SHF.R.U32.HI R4, RZ, 0x8, R4 ;  /* 0x00000008ff047819 */ /* 0x000fe20000011604 */
[-C--:B------:R-:W-:Y:S02]  /*29e0*/  HFMA2 R26, R31, R42.reuse.H0_H0, -72, -72 ;  /* 0xd480d4801f1a7431 */ /* 0x080fe4000004002a */
[----:B------:R-:W-:Y:S02]  /*29f0*/  HADD2.F32 R31, -RZ, R17.H0_H0 ;  /* 0x20000011ff1f7230 */ /* 0x000fe40000004100 */
[----:B------:R-:W-:-:S02]  /*2a00*/  HFMA2 R29, R29, R42.H0_H0, -72, -72 ;  /* 0xd480d4801d1d7431 */ /* 0x000fc4000004002a */
[----:B------:R-:W-:Y:S01]  /*2a10*/  HADD2.F32 R33, -RZ, R28.H0_H0 ;  /* 0x2000001cff217230 */ /* 0x000fe20000004100 */
[----:B------:R-:W-:Y:S01]  /*2a20*/  SHF.R.U32.HI R5, RZ, 0x8, R5 ;  /* 0x00000008ff057819 */ /* 0x000fe20000011605 */
[----:B------:R-:W-:Y:S01]  /*2a30*/  HADD2.F32 R32, -RZ, R30.H0_H0 ;  /* 0x2000001eff207230 */ /* 0x000fe20000004100 */
[----:B------:R-:W-:Y:S01]  /*2a40*/  SHF.R.U32.HI R7, RZ, 0x8, R7 ;  /* 0x00000008ff077819 */ /* 0x000fe20000011607 */
        /* <DEDUP_REMOVED lines=18> */
[--C-:B0-----:R-:W-:Y:S01]  /*2b70*/  HADD2.F32 R27, -RZ, R18.reuse.H0_H0 ;  /* 0x20000012ff1b7230 */ /* 0x101fe20000004100 */
[----:B------:R-:W-:Y:S01]  /*2b80*/  LOP3.LUT R17, R5, 0xf000f, RZ, 0xc0, !PT ;  /* 0x000f000f05117812 */ /* 0x000fe200078ec0ff */
[----:B------:R-:W-:Y:S01]  /*2b90*/  HADD2.F32 R18, -RZ, R18.H1_H1 ;  /* 0x30000012ff127230 */ /* 0x000fe20000004100 */
[----:B------:R-:W-:Y:S01]  /*2ba0*/  LOP3.LUT R30, R7, 0xf000f, RZ, 0xc0, !PT ;  /* 0x000f000f071e7812 */ /* 0x000fe200078ec0ff */
[----:B------:R-:W-:Y:S01]  /*2bb0*/  HADD2 R29, R16, -1032, -1032 ;  /* 0xe408e408101d7430 */ /* 0x000fe20000000000 */
[----:B------:R-:W-:Y:S01]  /*2bc0*/  LOP3.LUT R17, R17, 0x64006400, RZ, 0xfc, !PT ;  /* 0x6400640011117812 */ /* 0x000fe200078efcff */
[--C-:B------:R-:W-:Y:S01]  /*2bd0*/  HADD2.F32 R16, -RZ, R19.reuse.H0_H0 ;  /* 0x20000013ff107230 */ /* 0x100fe20000004100 */
[----:B------:R-:W-:Y:S01]  /*2be0*/  LOP3.LUT R25, R25, 0x64006400, RZ, 0xfc, !PT ;  /* 0x6400640019197812 */ /* 0x000fe200078efcff */
[----:B------:R-:W-:Y:S01]  /*2bf0*/  HADD2.F32 R19, -RZ, R19.H1_H1 ;  /* 0x30000013ff137230 */ /* 0x000fe20000004100 */
[----:B------:R-:W-:Y:S01]  /*2c00*/  LOP3.LUT R31, R30, 0x64006400, RZ, 0xfc, !PT ;  /* 0x640064001e1f7812 */ /* 0x000fe200078efcff */
[----:B------:R-:W-:-:S02]  /*2c10*/  HADD2 R30, R17, -1032, -1032 ;  /* 0xe408e408111e7430 */ /* 0x000fc40000000000 */
[----:B------:R-:W-:Y:S02]  /*2c20*/  HADD2.F32 R39, -RZ, R29.H0_H0 ;  /* 0x2000001dff277230 */ /* 0x000fe40000004100 */
[----:B------:R-:W-:Y:S01]  /*2c30*/  HADD2 R25, R25, -1032, -1032 ;  /* 0xe408e40819197430 */ /* 0x000fe20000000000 */
[----:B------:R-:W-:Y:S01]  /*2c40*/  LOP3.LUT R4, R4, 0xf000f0, RZ, 0xc0, !PT ;  /* 0x00f000f004047812 */ /* 0x000fe200078ec0ff */
[----:B------:R-:W-:Y:S02]  /*2c50*/  HADD2 R17, R31, -1032, -1032 ;  /* 0xe408e4081f117430 */ /* 0x000fe40000000000 */
[----:B------:R-:W-:Y:S02]  /*2c60*/  HADD2.F32 R33, -RZ, R30.H0_H0 ;  /* 0x2000001eff217230 */ /* 0x000fe40000004100 */
[----:B------:R-:W-:Y:S01]  /*2c70*/  FFMA.FTZ R31, R39, R27, R32 ;  /* 0x0000001b271f7223 */ /* 0x000fe20000010020 */
[----:B------:R-:W-:Y:S01]  /*2c80*/  HADD2.F32 R41, -RZ, R25.H0_H0 ;  /* 0x20000019ff297230 */ /* 0x000fe20000004100 */
[----:B------:R-:W-:Y:S01]  /*2c90*/  LOP3.LUT R5, R5, 0xf000f0, RZ, 0xc0, !PT ;  /* 0x00f000f005057812 */ /* 0x000fe200078ec0ff */
[----:B------:R-:W-:-:S02]  /*2ca0*/  HADD2.F32 R39, -RZ, R17.H0_H0 ;  /* 0x20000011ff277230 */ /* 0x000fc40000004100 */
[C---:B------:R-:W-:Y:S01]  /*2cb0*/  FFMA.FTZ R33, R27.reuse, R33, R28 ;  /* 0x000000211b217223 */ /* 0x040fe2000001001c */
[----:B------:R-:W-:Y:S01]  /*2cc0*/  LOP3.LUT R6, R6, 0xf000f0, RZ, 0xc0, !PT ;  /* 0x00f000f006067812 */ /* 0x000fe200078ec0ff */
[C---:B------:R-:W-:Y:S01]  /*2cd0*/  FFMA.FTZ R41, R27.reuse, R41, R24 ;  /* 0x000000291b297223 */ /* 0x040fe20000010018 */
[----:B------:R-:W-:Y:S02]  /*2ce0*/  HADD2.F32 R24, -RZ, R25.H1_H1 ;  /* 0x30000019ff187230 */ /* 0x000fe40000004100 */
[----:B------:R-:W-:Y:S01]  /*2cf0*/  FFMA.FTZ R39, R27, R39, R26 ;  /* 0x000000271b277223 */ /* 0x000fe2000001001a */
[----:B------:R-:W-:Y:S01]  /*2d00*/  LOP3.LUT R25, R4, 0x64006400, RZ, 0xfc, !PT ;  /* 0x6400640004197812 */ /* 0x000fe200078efcff */
[----:B------:R-:W-:Y:S01]  /*2d10*/  HADD2.F32 R28, -RZ, R29.H1_H1 ;  /* 0x3000001dff1c7230 */ /* 0x000fe20000004100 */
[----:B------:R-:W-:Y:S01]  /*2d20*/  LOP3.LUT R27, R5, 0x64006400, RZ, 0xfc, !PT ;  /* 0x64006400051b7812 */ /* 0x000fe200078efcff */
[----:B------:R-:W-:Y:S01]  /*2d30*/  FFMA.FTZ R41, R18, R24, R41 ;  /* 0x0000001812297223 */ /* 0x000fe20000010029 */
[----:B------:R-:W0:Y:S01]  /*2d40*/  LDS.64 R4, [UR4+0x10] ;  /* 0x00001004ff047984 */ /* 0x000e220008000a00 */
[----:B------:R-:W-:Y:S01]  /*2d50*/  LOP3.LUT R24, R7, 0xf000f0, RZ, 0xc0, !PT ;  /* 0x00f000f007187812 */ /* 0x000fe200078ec0ff */
[-C--:B------:R-:W-:Y:S01]  /*2d60*/  HFMA2 R7, R25, R42.reuse.H0_H0, -72, -72 ;  /* 0xd480d48019077431 */ /* 0x080fe2000004002a */
[----:B------:R-:W-:Y:S01]  /*2d70*/  LOP3.LUT R29, R6, 0x64006400, RZ, 0xfc, !PT ;  /* 0x64006400061d7812 */ /* 0x000fe200078efcff */
[----:B------:R-:W-:-:S02]  /*2d80*/  HFMA2 R6, R27, R42.H0_H0, -72, -72 ;  /* 0xd480d4801b067431 */ /* 0x000fc4000004002a */
[----:B------:R-:W-:Y:S02]  /*2d90*/  HADD2.F32 R30, -RZ, R30.H1_H1 ;  /* 0x3000001eff1e7230 */ /* 0x000fe40000004100 */
[----:B------:R-:W-:Y:S01]  /*2da0*/  FFMA.FTZ R31, R28, R18, R31 ;  /* 0x000000121c1f7223 */ /* 0x000fe2000001001f */
[----:B------:R-:W-:Y:S01]  /*2db0*/  LOP3.LUT R25, R24, 0x64006400, RZ, 0xfc, !PT ;  /* 0x6400640018197812 */ /* 0x000fe200078efcff */
[----:B------:R-:W-:Y:S02]  /*2dc0*/  HADD2.F32 R28, -RZ, R17.H1_H1 ;  /* 0x30000011ff1c7230 */ /* 0x000fe40000004100 */
[----:B------:R-:W-:Y:S02]  /*2dd0*/  HFMA2 R24, R29, R42.H0_H0, -72, -72 ;  /* 0xd480d4801d187431 */ /* 0x000fe4000004002a */
[----:B------:R-:W-:Y:S02]  /*2de0*/  HADD2.F32 R26, -RZ, R7.H0_H0 ;  /* 0x20000007ff1a7230 */ /* 0x000fe40000004100 */
[----:B------:R-:W-:Y:S01]  /*2df0*/  FFMA.FTZ R33, R18, R30, R33 ;  /* 0x0000001e12217223 */ /* 0x000fe20000010021 */
[----:B------:R-:W-:-:S02]  /*2e00*/  HADD2.F32 R27, -RZ, R6.H0_H0 ;  /* 0x20000006ff1b7230 */ /* 0x000fc40000004100 */
[----:B------:R-:W-:Y:S01]  /*2e10*/  FFMA.FTZ R39, R18, R28, R39 ;  /* 0x0000001c12277223 */ /* 0x000fe20000010027 */
[----:B------:R-:W-:Y:S02]  /*2e20*/  HADD2.F32 R28, -RZ, R24.H0_H0 ;  /* 0x20000018ff1c7230 */ /* 0x000fe40000004100 */
[----:B------:R-:W-:Y:S02]  /*2e30*/  HFMA2 R17, R25, R42.H0_H0, -72, -72 ;  /* 0xd480d48019117431 */ /* 0x000fe4000004002a */
[----:B------:R-:W-:Y:S01]  /*2e40*/  FFMA.FTZ R31, R26, R16, R31 ;  /* 0x000000101a1f7223 */ /* 0x000fe2000001001f */
[----:B------:R-:W-:Y:S02]  /*2e50*/  HADD2.F32 R6, -RZ, R6.H1_H1 ;  /* 0x30000006ff067230 */ /* 0x000fe40000004100 */
[----:B------:R-:W-:Y:S01]  /*2e60*/  FFMA.FTZ R26, R16, R27, R33 ;  /* 0x0000001b101a7223 */ /* 0x000fe20000010021 */
[----:B------:R-:W-:Y:S01]  /*2e70*/  HADD2.F32 R18, -RZ, R7.H1_H1 ;  /* 0x30000007ff127230 */ /* 0x000fe20000004100 */
[----:B---3--:R-:W-:Y:S01]  /*2e80*/  LOP3.LUT R7, R8, 0xf000f, RZ, 0xc0, !PT ;  /* 0x000f000f08077812 */ /* 0x008fe200078ec0ff */
[----:B------:R-:W-:Y:S01]  /*2e90*/  FFMA.FTZ R41, R16, R28, R41 ;  /* 0x0000001c10297223 */ /* 0x000fe20000010029 */
[----:B------:R-:W-:-:S02]  /*2ea0*/  HADD2.F32 R30, -RZ, R17.H0_H0 ;  /* 0x20000011ff1e7230 */ /* 0x000fc40000004100 */
[----:B------:R-:W-:Y:S01]  /*2eb0*/  FFMA.FTZ R27, R19, R6, R26 ;  /* 0x00000006131b7223 */ /* 0x000fe2000001001a */
[----:B------:R-:W-:Y:S02]  /*2ec0*/  HADD2.F32 R28, -RZ, R24.H1_H1 ;  /* 0x30000018ff1c7230 */ /* 0x000fe40000004100 */
[----:B------:R-:W-:Y:S01]  /*2ed0*/  FFMA.FTZ R24, R18, R19, R31 ;  /* 0x0000001312187223 */ /* 0x000fe2000001001f */
[----:B------:R-:W-:Y:S01]  /*2ee0*/  LOP3.LUT R6, R9, 0xf000f, RZ, 0xc0, !PT ;  /* 0x000f000f09067812 */ /* 0x000fe200078ec0ff */
[----:B------:R-:W-:Y:S01]  /*2ef0*/  HADD2.F32 R17, -RZ, R17.H1_H1 ;  /* 0x30000011ff117230 */ /* 0x000fe20000004100 */
[----:B------:R-:W-:Y:S01]  /*2f00*/  LOP3.LUT R7, R7, 0x64006400, RZ, 0xfc, !PT ;  /* 0x6400640007077812 */ /* 0x000fe200078efcff */
[----:B------:R-:W-:Y:S01]  /*2f10*/  FFMA.FTZ R16, R16, R30, R39 ;  /* 0x0000001e10107223 */ /* 0x000fe20000010027 */
[----:B------:R-:W-:Y:S01]  /*2f20*/  LOP3.LUT R18, R10, 0xf000f, RZ, 0xc0, !PT ;  /* 0x000f000f0a127812 */ /* 0x000fe200078ec0ff */
[C---:B------:R-:W-:Y:S01]  /*2f30*/  FFMA.FTZ R26, R19.reuse, R28, R41 ;  /* 0x0000001c131a7223 */ /* 0x040fe20000010029 */
[----:B------:R-:W-:Y:S01]  /*2f40*/  LOP3.LUT R6, R6, 0x64006400, RZ, 0xfc, !PT ;  /* 0x6400640006067812 */ /* 0x000fe200078efcff */
[----:B------:R-:W-:Y:S01]  /*2f50*/  HADD2 R7, R7, -1032, -1032 ;  /* 0xe408e40807077430 */ /* 0x000fe20000000000 */
[----:B------:R-:W-:Y:S01]  /*2f60*/  LOP3.LUT R18, R18, 0x64006400, RZ, 0xfc, !PT ;  /* 0x6400640012127812 */ /* 0x000fe200078efcff */
[----:B------:R-:W-:Y:S01]  /*2f70*/  FFMA.FTZ R25, R19, R17, R16 ;  /* 0x0000001113197223 */ /* 0x000fe20000010010 */
[----:B------:R-:W-:Y:S01]  /*2f80*/  LOP3.LUT R28, R11, 0xf000f, RZ, 0xc0, !PT ;  /* 0x000f000f0b1c7812 */ /* 0x000fe200078ec0ff */
[----:B------:R-:W-:-:S02]  /*2f90*/  HADD2 R16, R6, -1032, -1032 ;  /* 0xe408e40806107430 */ /* 0x000fc40000000000 */
[--C-:B------:R-:W-:Y:S02]  /*2fa0*/  HADD2.F32 R6, -RZ, R7.reuse.H0_H0 ;  /* 0x20000007ff067230 */ /* 0x100fe40000004100 */
[----:B------:R-:W-:Y:S02]  /*2fb0*/  HADD2 R29, R18, -1032, -1032 ;  /* 0xe408e408121d7430 */ /* 0x000fe40000000000 */
[----:B------:R-:W-:Y:S01]  /*2fc0*/  HADD2.F32 R17, -RZ, R7.H1_H1 ;  /* 0x30000007ff117230 */ /* 0x000fe20000004100 */
[----:B------:R-:W-:Y:S01]  /*2fd0*/  LOP3.LUT R28, R28, 0x64006400, RZ, 0xfc, !PT ;  /* 0x640064001c1c7812 */ /* 0x000fe200078efcff */
[----:B0-----:R-:W-:Y:S02]  /*2fe0*/  HADD2.F32 R7, -RZ, R4.H0_H0 ;  /* 0x20000004ff077230 */ /* 0x001fe40000004100 */
[--C-:B------:R-:W-:Y:S02]  /*2ff0*/  HADD2.F32 R30, -RZ, R16.reuse.H0_H0 ;  /* 0x20000010ff1e7230 */ /* 0x100fe40000004100 */
[----:B------:R-:W-:-:S02]  /*3000*/  HADD2.F32 R19, -RZ, R16.H1_H1 ;  /* 0x30000010ff137230 */ /* 0x000fc40000004100 */
[----:B------:R-:W-:Y:S01]  /*3010*/  FFMA.FTZ R6, R6, R7, RZ ;  /* 0x0000000706067223 */ /* 0x000fe200000100ff */
[--C-:B------:R-:W-:Y:S02]  /*3020*/  HADD2.F32 R16, -RZ, R29.reuse.H0_H0 ;  /* 0x2000001dff107230 */ /* 0x100fe40000004100 */
[----:B------:R-:W-:Y:S02]  /*3030*/  HADD2 R28, R28, -1032, -1032 ;  /* 0xe408e4081c1c7430 */ /* 0x000fe40000000000 */
[----:B------:R-:W-:Y:S02]  /*3040*/  HADD2.F32 R4, -RZ, R4.H1_H1 ;  /* 0x30000004ff047230 */ /* 0x000fe40000004100 */
[C---:B------:R-:W-:Y:S01]  /*3050*/  FFMA.FTZ R31, R7.reuse, R30, RZ ;  /* 0x0000001e071f7223 */ /* 0x040fe200000100ff */
[----:B------:R-:W-:Y:S02]  /*3060*/  HADD2.F32 R29, -RZ, R29.H1_H1 ;  /* 0x3000001dff1d7230 */ /* 0x000fe40000004100 */
[----:B------:R-:W-:Y:S01]  /*3070*/  FFMA.FTZ R16, R7, R16, RZ ;  /* 0x0000001007107223 */ /* 0x000fe200000100ff */
[----:B------:R-:W-:-:S02]  /*3080*/  HADD2.F32 R18, -RZ, R28.H0_H0 ;  /* 0x2000001cff127230 */ /* 0x000fc40000004100 */
[----:B------:R-:W-:Y:S01]  /*3090*/  FFMA.FTZ R17, R17, R4, R6 ;  /* 0x0000000411117223 */ /* 0x000fe20000010006 */
[----:B------:R-:W-:Y:S01]  /*30a0*/  LOP3.LUT R6, R8, 0xf000f0, RZ, 0xc0, !PT ;  /* 0x00f000f008067812 */ /* 0x000fe200078ec0ff */
[----:B------:R-:W-:Y:S01]  /*30b0*/  FFMA.FTZ R39, R4, R29, R16 ;  /* 0x0000001d04277223 */ /* 0x000fe20000010010 */
[----:B------:R-:W-:Y:S02]  /*30c0*/  HADD2.F32 R33, -RZ, R28.H1_H1 ;  /* 0x3000001cff217230 */ /* 0x000fe40000004100 */
[----:B------:R-:W-:Y:S01]  /*30d0*/  FFMA.FTZ R18, R7, R18, RZ ;  /* 0x0000001207127223 */ /* 0x000fe200000100ff */
[----:B------:R-:W-:Y:S01]  /*30e0*/  LOP3.LUT R29, R6, 0x64006400, RZ, 0xfc, !PT ;  /* 0x64006400061d7812 */ /* 0x000fe200078efcff */
[----:B------:R-:W-:Y:S01]  /*30f0*/  FFMA.FTZ R7, R4, R19, R31 ;  /* 0x0000001304077223 */ /* 0x000fe2000001001f */
[----:B------:R-:W-:Y:S01]  /*3100*/  LOP3.LUT R6, R10, 0xf000f0, RZ, 0xc0, !PT ;  /* 0x00f000f00a067812 */ /* 0x000fe200078ec0ff */
[----:B------:R-:W-:Y:S01]  /*3110*/  FFMA.FTZ R33, R4, R33, R18 ;  /* 0x0000002104217223 */ /* 0x000fe20000010012 */
[----:B------:R-:W-:Y:S01]  /*3120*/  LOP3.LUT R16, R11, 0xf000f0, RZ, 0xc0, !PT ;  /* 0x00f000f00b107812 */ /* 0x000fe200078ec0ff */
[-C--:B------:R-:W-:Y:S01]  /*3130*/  HFMA2 R32, R29, R42.reuse.H0_H0, -72, -72 ;  /* 0xd480d4801d207431 */ /* 0x080fe2000004002a */
[----:B------:R-:W-:Y:S01]  /*3140*/  LOP3.LUT R4, R9, 0xf000f0, RZ, 0xc0, !PT ;  /* 0x00f000f009047812 */ /* 0x000fe200078ec0ff */
[----:B------:R-:W-:Y:S01]  /*3150*/  HADD2.F32 R40, -RZ, R5.H0_H0 ;  /* 0x20000005ff287230 */ /* 0x000fe20000004100 */
[----:B------:R-:W-:Y:S01]  /*3160*/  LOP3.LUT R29, R6, 0x64006400, RZ, 0xfc, !PT ;  /* 0x64006400061d7812 */ /* 0x000fe200078efcff */
[----:B------:R-:W0:Y:S01]  /*3170*/  LDS.64 R18, [UR4+0x18] ;  /* 0x00001804ff127984 */ /* 0x000e220008000a00 */
[----:B------:R-:W-:Y:S01]  /*3180*/  LOP3.LUT R41, R16, 0x64006400, RZ, 0xfc, !PT ;  /* 0x6400640010297812 */ /* 0x000fe200078efcff */
[----:B------:R-:W-:Y:S01]  /*3190*/  HADD2.F32 R6, -RZ, R32.H0_H0 ;  /* 0x20000020ff067230 */ /* 0x000fe20000004100 */
[----:B------:R-:W-:Y:S01]  /*31a0*/  @!P0 LEA R16, R34, R1, 0x3 ;  /* 0x0000000122108211 */ /* 0x000fe200078e18ff */
[-C--:B------:R-:W-:Y:S01]  /*31b0*/  HFMA2 R30, R29, R42.reuse.H0_H0, -72, -72 ;  /* 0xd480d4801d1e7431 */ /* 0x080fe2000004002a */
[----:B------:R-:W-:Y:S01]  /*31c0*/  LOP3.LUT R31, R4, 0x64006400, RZ, 0xfc, !PT ;  /* 0x64006400041f7812 */ /* 0x000fe200078efcff */
[----:B------:R-:W-:-:S02]  /*31d0*/  HFMA2 R29, R41, R42.H0_H0, -72, -72 ;  /* 0xd480d480291d7431 */ /* 0x000fc4000004002a */
[----:B------:R-:W-:Y:S02]  /*31e0*/  FFMA.FTZ R6, R6, R40, R17 ;  /* 0x0000002806067223 */ /* 0x000fe40000010011 */
[----:B------:R-:W2:Y:S01]  /*31f0*/  @!P0 LDL.64 R16, [R16+0x8] ;  /* 0x0000080010108983 */ /* 0x000ea20000100a00 */
[----:B------:R-:W-:Y:S02]  /*3200*/  HFMA2 R31, R31, R42.H0_H0, -72, -72 ;  /* 0xd480d4801f1f7431 */ /* 0x000fe4000004002a */
[----:B------:R-:W-:Y:S02]  /*3210*/  HADD2.F32 R4, -RZ, R30.H0_H0 ;  /* 0x2000001eff047230 */ /* 0x000fe40000004100 */
        /* <DEDUP_REMOVED lines=8> */
[----:B------:R-:W-:Y:S02]  /*32a0*/  HADD2.F32 R31, -RZ, R30.H1_H1 ;  /* 0x3000001eff1f7230 */ /* 0x000fe40000004100 */
[----:B------:R-:W-:Y:S01]  /*32b0*/  HADD2.F32 R32, -RZ, R29.H1_H1 ;  /* 0x3000001dff207230 */ /* 0x000fe20000004100 */
[----:B------:R-:W-:Y:S02]  /*32c0*/  SHF.R.U32.HI R8, RZ, 0x8, R8 ;  /* 0x00000008ff087819 */ /* 0x000fe40000011608 */
[----:B------:R-:W-:-:S02]  /*32d0*/  SHF.R.U32.HI R29, RZ, 0x8, R9 ;  /* 0x00000008ff1d7819 */ /* 0x000fc40000011609 */
[----:B------:R-:W-:Y:S02]  /*32e0*/  SHF.R.U32.HI R30, RZ, 0x8, R10 ;  /* 0x00000008ff1e7819 */ /* 0x000fe4000001160a */
[----:B------:R-:W-:Y:S01]  /*32f0*/  SHF.R.U32.HI R11, RZ, 0x8, R11 ;  /* 0x00000008ff0b7819 */ /* 0x000fe2000001160b */
[----:B------:R-:W-:Y:S01]  /*3300*/  FFMA.FTZ R6, R39, R28, R6 ;  /* 0x0000001c27067223 */ /* 0x000fe20000010006 */
[C---:B------:R-:W-:Y:S01]  /*3310*/  FFMA.FTZ R7, R28.reuse, R33, R7 ;  /* 0x000000211c077223 */ /* 0x040fe20000010007 */
[C---:B------:R-:W-:Y:S01]  /*3320*/  FFMA.FTZ R4, R28.reuse, R31, R4 ;  /* 0x0000001f1c047223 */ /* 0x040fe20000010004 */
[----:B------:R-:W-:Y:S01]  /*3330*/  FFMA.FTZ R5, R28, R32, R5 ;  /* 0x000000201c057223 */ /* 0x000fe20000010005 */
        /* <DEDUP_REMOVED lines=9> */
[----:B------:R-:W-:Y:S01]  /*33d0*/  MOV R9, UR14 ;  /* 0x0000000e00097c02 */ /* 0x000fe20008000f00 */
[----:B------:R-:W-:-:S02]  /*33e0*/  HADD2 R33, R33, -1032, -1032 ;  /* 0xe408e40821217430 */ /* 0x000fc40000000000 */
[----:B------:R-:W-:Y:S02]  /*33f0*/  HADD2 R31, R31, -1032, -1032 ;  /* 0xe408e4081f1f7430 */ /* 0x000fe40000000000 */
[----:B------:R-:W-:Y:S02]  /*3400*/  HADD2 R28, R28, -1032, -1032 ;  /* 0xe408e4081c1c7430 */ /* 0x000fe40000000000 */
[----:B----4-:R-:W-:-:S04]  /*3410*/  IMAD.WIDE R20, R9, 0x4, R20 ;  /* 0x0000000409147825 */ /* 0x010fc800078e0214 */
[----:B0-----:R-:W-:Y:S02]  /*3420*/  HADD2.F32 R44, -RZ, R18.H0_H0 ;  /* 0x20000012ff2c7230 */ /* 0x001fe40000004100 */
[----:B------:R-:W-:Y:S02]  /*3430*/  HADD2.F32 R43, -RZ, R39.H0_H0 ;  /* 0x20000027ff2b7230 */ /* 0x000fe40000004100 */
[----:B------:R-:W-:Y:S02]  /*3440*/  HADD2.F32 R10, -RZ, R33.H0_H0 ;  /* 0x20000021ff0a7230 */ /* 0x000fe40000004100 */
[----:B------:R-:W-:Y:S02]  /*3450*/  HADD2.F32 R41, -RZ, R31.H0_H0 ;  /* 0x2000001fff297230 */ /* 0x000fe40000004100 */
[----:B------:R-:W-:Y:S02]  /*3460*/  HADD2.F32 R9, -RZ, R28.H0_H0 ;  /* 0x2000001cff097230 */ /* 0x000fe40000004100 */
[----:B------:R-:W-:Y:S01]  /*3470*/  FFMA.FTZ R40, R43, R44, R6 ;  /* 0x0000002c2b287223 */ /* 0x000fe20000010006 */
[C---:B------:R-:W-:Y:S01]  /*3480*/  FFMA.FTZ R10, R44.reuse, R10, R7 ;  /* 0x0000000a2c0a7223 */ /* 0x040fe20000010007 */
[C---:B------:R-:W-:Y:S01]  /*3490*/  FFMA.FTZ R32, R44.reuse, R41, R4 ;  /* 0x000000292c207223 */ /* 0x040fe20000010004 */
[----:B------:R-:W-:-:S02]  /*34a0*/  FFMA.FTZ R9, R44, R9, R5 ;  /* 0x000000092c097223 */ /* 0x000fc40000010005 */
[----:B------:R-:W3:Y:S01]  /*34b0*/  LDG.E.128.CONSTANT R4, desc[UR16][R20.64] ;  /* 0x0000001014047981 */ /* 0x000ee2000c1e9d00 */
[----:B------:R-:W-:Y:S02]  /*34c0*/  HADD2.F32 R41, -RZ, R39.H1_H1 ;  /* 0x30000027ff297230 */ /* 0x000fe40000004100 */
[----:B------:R-:W-:Y:S02]  /*34d0*/  HADD2.F32 R39, -RZ, R33.H1_H1 ;  /* 0x30000021ff277230 */ /* 0x000fe40000004100 */
[----:B------:R-:W-:Y:S02]  /*34e0*/  HADD2.F32 R33, -RZ, R18.H1_H1 ;  /* 0x30000012ff217230 */ /* 0x000fe40000004100 */
[----:B------:R-:W-:Y:S01]  /*34f0*/  HADD2.F32 R31, -RZ, R31.H1_H1 ;  /* 0x3000001fff1f7230 */ /* 0x000fe20000004100 */
[----:B------:R-:W-:Y:S01]  /*3500*/  LOP3.LUT R8, R8, 0xf000f0, RZ, 0xc0, !PT ;  /* 0x00f000f008087812 */ /* 0x000fe200078ec0ff */
[----:B------:R-:W-:-:S03]  /*3510*/  HADD2.F32 R18, -RZ, R28.H1_H1 ;  /* 0x3000001cff127230 */ /* 0x000fc60000004100 */
[----:B------:R-:W-:Y:S01]  /*3520*/  FFMA.FTZ R28, R33, R31, R32 ;  /* 0x0000001f211c7223 */ /* 0x000fe20000010020 */
[----:B------:R-:W-:Y:S02]  /*3530*/  LOP3.LUT R31, R8, 0x64006400, RZ, 0xfc, !PT ;  /* 0x64006400081f7812 */ /* 0x000fe400078efcff */
[----:B------:R-:W-:Y:S02]  /*3540*/  LOP3.LUT R32, R29, 0xf000f0, RZ, 0xc0, !PT ;  /* 0x00f000f01d207812 */ /* 0x000fe400078ec0ff */
[----:B------:R-:W-:Y:S01]  /*3550*/  LOP3.LUT R30, R30, 0xf000f0, RZ, 0xc0, !PT ;  /* 0x00f000f01e1e7812 */ /* 0x000fe200078ec0ff */
[----:B------:R-:W-:Y:S01]  /*3560*/  FFMA.FTZ R18, R33, R18, R9 ;  /* 0x0000001221127223 */ /* 0x000fe20000010009 */
[----:B------:R-:W-:Y:S01]  /*3570*/  LOP3.LUT R11, R11, 0xf000f0, RZ, 0xc0, !PT ;  /* 0x00f000f00b0b7812 */ /* 0x000fe200078ec0ff */
[----:B------:R-:W-:Y:S01]  /*3580*/  FFMA.FTZ R40, R41, R33, R40 ;  /* 0x0000002129287223 */ /* 0x000fe20000010028 */
[----:B------:R-:W-:Y:S01]  /*3590*/  FFMA.FTZ R10, R33, R39, R10 ;  /* 0x00000027210a7223 */ /* 0x000fe2000001000a */
[----:B------:R-:W0:Y:S01]  /*35a0*/  LDS.64 R8, [UR4+0x20] ;  /* 0x00002004ff087984 */ /* 0x000e220008000a00 */
[----:B------:R-:W-:Y:S01]  /*35b0*/  HFMA2 R29, R31, R42.H0_H0, -72, -72 ;  /* 0xd480d4801f1d7431 */ /* 0x000fe2000004002a */
[----:B------:R-:W-:-:S02]  /*35c0*/  LOP3.LUT R33, R32, 0x64006400, RZ, 0xfc, !PT ;  /* 0x6400640020217812 */ /* 0x000fc400078efcff */
[----:B------:R-:W-:Y:S02]  /*35d0*/  LOP3.LUT R39, R30, 0x64006400, RZ, 0xfc, !PT ;  /* 0x640064001e277812 */ /* 0x000fe400078efcff */
[----:B------:R-:W-:Y:S01]  /*35e0*/  LOP3.LUT R41, R11, 0x64006400, RZ, 0xfc, !PT ;  /* 0x640064000b297812 */ /* 0x000fe200078efcff */
[----:B------:R-:W-:Y:S02]  /*35f0*/  HADD2.F32 R31, -RZ, R19.H0_H0 ;  /* 0x20000013ff1f7230 */ /* 0x000fe40000004100 */
[-C--:B------:R-:W-:Y:S02]  /*3600*/  HFMA2 R30, R33, R42.reuse.H0_H0, -72, -72 ;  /* 0xd480d480211e7431 */ /* 0x080fe4000004002a */
[----:B------:R-:W-:Y:S02]  /*3610*/  HADD2.F32 R11, -RZ, R29.H0_H0 ;  /* 0x2000001dff0b7230 */ /* 0x000fe40000004100 */
[-C--:B------:R-:W-:Y:S02]  /*3620*/  HFMA2 R32, R39, R42.reuse.H0_H0, -72, -72 ;  /* 0xd480d48027207431 */ /* 0x080fe4000004002a */
[----:B------:R-:W-:-:S02]  /*3630*/  HFMA2 R33, R41, R42.H0_H0, -72, -72 ;  /* 0xd480d48029217431 */ /* 0x000fc4000004002a */
[----:B------:R-:W-:Y:S01]  /*3640*/  FFMA.FTZ R40, R11, R31, R40 ;  /* 0x0000001f0b287223 */ /* 0x000fe20000010028 */
[----:B------:R-:W-:Y:S02]  /*3650*/  HADD2.F32 R11, -RZ, R32.H0_H0 ;  /* 0x20000020ff0b7230 */ /* 0x000fe40000004100 */
[----:B------:R-:W-:Y:S02]  /*3660*/  HADD2.F32 R41, -RZ, R30.H0_H0 ;  /* 0x2000001eff297230 */ /* 0x000fe40000004100 */
        /* <DEDUP_REMOVED lines=12> */
[----:B------:R-:W-:Y:S01]  /*3730*/  FFMA.FTZ R18, R11, R33, R18 ;  /* 0x000000210b127223 */ /* 0x000fe20000010012 */
[----:B-----5:R-:W-:-:S02]  /*3740*/  LOP3.LUT R11, R13, 0xf000f, RZ, 0xc0, !PT ;  /* 0x000f000f0d0b7812 */ /* 0x020fc400078ec0ff */
        /* <DEDUP_REMOVED lines=11> */
[----:B0-----:R-:W-:Y:S02]  /*3800*/  HADD2.F32 R10, -RZ, R8.H0_H0 ;  /* 0x20000008ff0a7230 */ /* 0x001fe40000004100 */
[----:B------:R-:W-:-:S02]  /*3810*/  HADD2.F32 R39, -RZ, R40.H0_H0 ;  /* 0x20000028ff277230 */ /* 0x000fc40000004100 */
[----:B------:R-:W-:Y:S02]  /*3820*/  HADD2.F32 R33, -RZ, R30.H0_H0 ;  /* 0x2000001eff217230 */ /* 0x000fe40000004100 */
        /* <DEDUP_REMOVED lines=10> */
[----:B------:R-:W-:Y:S02]  /*38d0*/  HADD2.F32 R31, -RZ, R31.H1_H1 ;  /* 0x3000001fff1f7230 */ /* 0x000fe40000004100 */
[----:B------:R-:W-:Y:S01]  /*38e0*/  FFMA.FTZ R30, R40, R8, R39 ;  /* 0x00000008281e7223 */ /* 0x000fe20000010027 */
[C---:B------:R-:W-:Y:S01]  /*38f0*/  FFMA.FTZ R10, R8.reuse, R10, R33 ;  /* 0x0000000a080a7223 */ /* 0x040fe20000010021 */
[C---:B------:R-:W-:Y:S01]  /*3900*/  FFMA.FTZ R32, R8.reuse, R11, R32 ;  /* 0x0000000b08207223 */ /* 0x040fe20000010020 */
[----:B------:R-:W-:Y:S01]  /*3910*/  FFMA.FTZ R44, R8, R31, R44 ;  /* 0x0000001f082c7223 */ /* 0x000fe2000001002c */
[----:B------:R-:W-:-:S02]  /*3920*/  LOP3.LUT R8, R12, 0xf000f0, RZ, 0xc0, !PT ;  /* 0x00f000f00c087812 */ /* 0x000fc400078ec0ff */
[----:B------:R-:W-:Y:S02]  /*3930*/  LOP3.LUT R31, R13, 0xf000f0, RZ, 0xc0, !PT ;  /* 0x00f000f00d1f7812 */ /* 0x000fe400078ec0ff */
[----:B------:R-:W-:Y:S02]  /*3940*/  LOP3.LUT R11, R8, 0x64006400, RZ, 0xfc, !PT ;  /* 0x64006400080b7812 */ /* 0x000fe400078efcff */
[----:B------:R-:W-:-:S03]  /*3950*/  LOP3.LUT R31, R31, 0x64006400, RZ, 0xfc, !PT ;  /* 0x640064001f1f7812 */ /* 0x000fc600078efcff */
[-C--:B------:R-:W-:Y:S01]  /*3960*/  HFMA2 R40, R11, R42.reuse.H0_H0, -72, -72 ;  /* 0xd480d4800b287431 */ /* 0x080fe2000004002a */
[----:B------:R-:W-:Y:S01]  /*3970*/  LOP3.LUT R11, R14, 0xf000f0, RZ, 0xc0, !PT ;  /* 0x00f000f00e0b7812 */ /* 0x000fe200078ec0ff */
[----:B------:R-:W-:Y:S02]  /*3980*/  HFMA2 R8, R31, R42.H0_H0, -72, -72 ;  /* 0xd480d4801f087431 */ /* 0x000fe4000004002a */
[----:B------:R-:W-:Y:S02]  /*3990*/  HADD2.F32 R43, -RZ, R9.H0_H0 ;  /* 0x20000009ff2b7230 */ /* 0x000fe40000004100 */
[----:B------:R-:W-:Y:S01]  /*39a0*/  HADD2.F32 R41, -RZ, R40.H0_H0 ;  /* 0x20000028ff297230 */ /* 0x000fe20000004100 */
[----:B------:R-:W-:Y:S01]  /*39b0*/  LOP3.LUT R11, R11, 0x64006400, RZ, 0xfc, !PT ;  /* 0x640064000b0b7812 */ /* 0x000fe200078efcff */
[----:B------:R-:W-:-:S03]  /*39c0*/  HADD2.F32 R39, -RZ, R8.H0_H0 ;  /* 0x20000008ff277230 */ /* 0x000fc60000004100 */
[----:B------:R-:W-:Y:S01]  /*39d0*/  FFMA.FTZ R41, R41, R43, R30 ;  /* 0x0000002b29297223 */ /* 0x000fe2000001001e */
[----:B------:R-:W-:Y:S02]  /*39e0*/  HFMA2 R30, R11, R42.H0_H0, -72, -72 ;  /* 0xd480d4800b1e7431 */ /* 0x000fe4000004002a */
[----:B------:R-:W-:Y:S01]  /*39f0*/  FFMA.FTZ R39, R43, R39, R10 ;  /* 0x000000272b277223 */ /* 0x000fe2000001000a */
[----:B------:R-:W-:Y:S02]  /*3a00*/  LOP3.LUT R31, R15, 0xf000f0, RZ, 0xc0, !PT ;  /* 0x00f000f00f1f7812 */ /* 0x000fe400078ec0ff */
[----:B------:R-:W-:Y:S02]  /*3a10*/  HADD2.F32 R10, -RZ, R30.H0_H0 ;  /* 0x2000001eff0a7230 */ /* 0x000fe40000004100 */
[----:B------:R-:W-:-:S03]  /*3a20*/  LOP3.LUT R31, R31, 0x64006400, RZ, 0xfc, !PT ;  /* 0x640064001f1f7812 */ /* 0x000fc600078efcff */
[----:B------:R-:W-:Y:S02]  /*3a30*/  FFMA.FTZ R32, R43, R10, R32 ;  /* 0x0000000a2b207223 */ /* 0x000fe40000010020 */
[----:B------:R-:W0:Y:S01]  /*3a40*/  LDS.64 R10, [UR4+0x28] ;  /* 0x00002804ff0a7984 */ /* 0x000e220008000a00 */
[----:B------:R-:W-:-:S05]  /*3a50*/  HFMA2 R31, R31, R42.H0_H0, -72, -72 ;  /* 0xd480d4801f1f7431 */ /* 0x000fca000004002a */
[----:B------:R-:W-:Y:S02]  /*3a60*/  HADD2.F32 R33, -RZ, R31.H0_H0 ;  /* 0x2000001fff217230 */ /* 0x000fe40000004100 */
[----:B------:R-:W-:-:S03]  /*3a70*/  HADD2.F32 R8, -RZ, R8.H1_H1 ;  /* 0x30000008ff087230 */ /* 0x000fc60000004100 */
[----:B------:R-:W-:Y:S01]  /*3a80*/  FFMA.FTZ R33, R43, R33, R44 ;  /* 0x000000212b217223 */ /* 0x000fe2000001002c */
[----:B------:R-:W-:Y:S01]  /*3a90*/  HADD2.F32 R44, -RZ, R9.H1_H1 ;  /* 0x30000009ff2c7230 */ /* 0x000fe20000004100 */
[----:B------:R-:W-:Y:S01]  /*3aa0*/  SHF.R.U32.HI R13, RZ, 0x8, R13 ;  /* 0x00000008ff0d7819 */ /* 0x000fe2000001160d */
[----:B------:R-:W-:Y:S01]  /*3ab0*/  HADD2.F32 R40, -RZ, R40.H1_H1 ;  /* 0x30000028ff287230 */ /* 0x000fe20000004100 */
[----:B------:R-:W-:Y:S02]  /*3ac0*/  SHF.R.U32.HI R15, RZ, 0x8, R15 ;  /* 0x00000008ff0f7819 */ /* 0x000fe4000001160f */
[----:B------:R-:W-:Y:S01]  /*3ad0*/  FFMA.FTZ R8, R44, R8, R39 ;  /* 0x000000082c087223 */ /* 0x000fe20000010027 */
[----:B------:R-:W-:Y:S01]  /*3ae0*/  LOP3.LUT R39, R13, 0xf000f, RZ, 0xc0, !PT ;  /* 0x000f000f0d277812 */ /* 0x000fe200078ec0ff */
[----:B------:R-:W-:-:S03]  /*3af0*/  FFMA.FTZ R40, R40, R44, R41 ;  /* 0x0000002c28287223 */ /* 0x000fc60000010029 */
[----:B------:R-:W-:Y:S02]  /*3b00*/  LOP3.LUT R41, R39, 0x64006400, RZ, 0xfc, !PT ;  /* 0x6400640027297812 */ /* 0x000fe400078efcff */
[----:B------:R-:W-:Y:S01]  /*3b10*/  LOP3.LUT R39, R15, 0xf000f, RZ, 0xc0, !PT ;  /* 0x000f000f0f277812 */ /* 0x000fe200078ec0ff */
[----:B------:R-:W-:-:S03]  /*3b20*/  HADD2.F32 R9, -RZ, R30.H1_H1 ;  /* 0x3000001eff097230 */ /* 0x000fc60000004100 */
[----:B------:R-:W-:Y:S02]  /*3b30*/  LOP3.LUT R39, R39, 0x64006400, RZ, 0xfc, !PT ;  /* 0x6400640027277812 */ /* 0x000fe400078efcff */
[----:B------:R-:W-:Y:S01]  /*3b40*/  SHF.R.U32.HI R30, RZ, 0x8, R12 ;  /* 0x00000008ff1e7819 */ /* 0x000fe2000001160c */
[----:B------:R-:W-:Y:S02]  /*3b50*/  HADD2.F32 R12, -RZ, R31.H1_H1 ;  /* 0x3000001fff0c7230 */ /* 0x000fe40000004100 */
[----:B------:R-:W-:-:S03]  /*3b60*/  HADD2 R39, R39, -1032, -1032 ;  /* 0xe408e40827277430 */ /* 0x000fc60000000000 */
[----:B------:R-:W-:Y:S02]  /*3b70*/  FFMA.FTZ R12, R44, R12, R33 ;  /* 0x0000000c2c0c7223 */ /* 0x000fe40000010021 */
[----:B------:R-:W-:Y:S02]  /*3b80*/  HADD2.F32 R45, -RZ, R39.H0_H0 ;  /* 0x20000027ff2d7230 */ /* 0x000fe40000004100 */
[----:B0-----:R-:W-:-:S05]  /*3b90*/  HADD2.F32 R31, -RZ, R10.H0_H0 ;  /* 0x2000000aff1f7230 */ /* 0x001fca0000004100 */
[----:B------:R-:W-:Y:S02]  /*3ba0*/  FFMA.FTZ R45, R31, R45, R12 ;  /* 0x0000002d1f2d7223 */ /* 0x000fe4000001000c */
[----:B------:R-:W4:Y:S01]  /*3bb0*/  @!P0 LDG.E.U16.CONSTANT R12, desc[UR16][R22.64] ;  /* 0x00000010160c8981 */ /* 0x000f22000c1e9500 */
[----:B------:R-:W-:Y:S01]  /*3bc0*/  FFMA.FTZ R32, R44, R9, R32 ;  /* 0x000000092c207223 */ /* 0x000fe20000010020 */
[----:B------:R-:W-:-:S04]  /*3bd0*/  LOP3.LUT R9, R30, 0xf000f, RZ, 0xc0, !PT ;  /* 0x000f000f1e097812 */ /* 0x000fc800078ec0ff */
[----:B------:R-:W-:-:S05]  /*3be0*/  LOP3.LUT R9, R9, 0x64006400, RZ, 0xfc, !PT ;  /* 0x6400640009097812 */ /* 0x000fca00078efcff */
[----:B------:R-:W-:Y:S01]  /*3bf0*/  HADD2 R9, R9, -1032, -1032 ;  /* 0xe408e40809097430 */ /* 0x000fe20000000000 */
[----:B------:R-:W-:-:S04]  /*3c00*/  SHF.R.U32.HI R14, RZ, 0x8, R14 ;  /* 0x00000008ff0e7819 */ /* 0x000fc8000001160e */
[----:B------:R-:W-:Y:S02]  /*3c10*/  HADD2.F32 R33, -RZ, R9.H0_H0 ;  /* 0x20000009ff217230 */ /* 0x000fe40000004100 */
[----:B------:R-:W-:-:S03]  /*3c20*/  HADD2 R41, R41, -1032, -1032 ;  /* 0xe408e40829297430 */ /* 0x000fc60000000000 */
[----:B------:R-:W-:Y:S01]  /*3c30*/  FFMA.FTZ R33, R33, R31, R40 ;  /* 0x0000001f21217223 */ /* 0x000fe20000010028 */
[----:B------:R-:W-:-:S04]  /*3c40*/  LOP3.LUT R40, R14, 0xf000f, RZ, 0xc0, !PT ;  /* 0x000f000f0e287812 */ /* 0x000fc800078ec0ff */
[----:B------:R-:W-:Y:S01]  /*3c50*/  LOP3.LUT R40, R40, 0x64006400, RZ, 0xfc, !PT ;  /* 0x6400640028287812 */ /* 0x000fe200078efcff */
[----:B------:R-:W-:-:S04]  /*3c60*/  HADD2.F32 R43, -RZ, R41.H0_H0 ;  /* 0x20000029ff2b7230 */ /* 0x000fc80000004100 */
[----:B------:R-:W-:Y:S02]  /*3c70*/  HADD2 R40, R40, -1032, -1032 ;  /* 0xe408e40828287430 */ /* 0x000fe40000000000 */
[----:B------:R-:W-:-:S03]  /*3c80*/  FFMA.FTZ R8, R31, R43, R8 ;  /* 0x0000002b1f087223 */ /* 0x000fc60000010008 */
[----:B------:R-:W-:Y:S01]  /*3c90*/  HADD2.F32 R43, -RZ, R40.H0_H0 ;  /* 0x20000028ff2b7230 */ /* 0x000fe20000004100 */
[----:B--2---:R-:W-:-:S04]  /*3ca0*/  @!P0 PRMT R38, R16, 0x7610, R38 ;  /* 0x0000761010268816 */ /* 0x004fc80000000026 */
[----:B------:R-:W-:Y:S01]  /*3cb0*/  @!P0 PRMT R38, R38, 0x7610, R16 ;  /* 0x0000761026268816 */ /* 0x000fe20000000010 */
[----:B------:R-:W-:Y:S01]  /*3cc0*/  HADD2.F32 R16, -RZ, R9.H1_H1 ;  /* 0x30000009ff107230 */ /* 0x000fe20000004100 */
[----:B------:R-:W-:Y:S01]  /*3cd0*/  @!P0 PRMT R36, R17, 0x7610, R36 ;  /* 0x0000761011248816 */ /* 0x000fe20000000024 */
[----:B------:R-:W-:Y:S02]  /*3ce0*/  HADD2.F32 R9, -RZ, R10.H1_H1 ;  /* 0x3000000aff097230 */ /* 0x000fe40000004100 */
[----:B------:R-:W-:Y:S01]  /*3cf0*/  FFMA.FTZ R32, R31, R43, R32 ;  /* 0x0000002b1f207223 */ /* 0x000fe20000010020 */
[----:B------:R-:W-:Y:S01]  /*3d00*/  HADD2.F32 R10, -RZ, R41.H1_H1 ;  /* 0x30000029ff0a7230 */ /* 0x000fe20000004100 */
[----:B------:R-:W-:Y:S01]  /*3d10*/  @!P0 PRMT R36, R36, 0x7610, R17 ;  /* 0x0000761024248816 */ /* 0x000fe20000000011 */
[----:B------:R-:W-:Y:S02]  /*3d20*/  HADD2.F32 R17, -RZ, R40.H1_H1 ;  /* 0x30000028ff117230 */ /* 0x000fe40000004100 */
[----:B------:R-:W-:Y:S01]  /*3d30*/  FFMA.FTZ R33, R16, R9, R33 ;  /* 0x0000000910217223 */ /* 0x000fe20000010021 */
[----:B------:R-:W-:-:S02]  /*3d40*/  HADD2.F32 R16, -RZ, R39.H1_H1 ;  /* 0x30000027ff107230 */ /* 0x000fc40000004100 */
[----:B------:R-:W-:Y:S01]  /*3d50*/  FFMA.FTZ R10, R9, R10, R8 ;  /* 0x0000000a090a7223 */ /* 0x000fe20000010008 */
[----:B------:R-:W-:Y:S01]  /*3d60*/  LOP3.LUT R13, R13, 0xf000f0, RZ, 0xc0, !PT ;  /* 0x00f000f00d0d7812 */ /* 0x000fe200078ec0ff */
[C---:B------:R-:W-:Y:S01]  /*3d70*/  FFMA.FTZ R32, R9.reuse, R17, R32 ;  /* 0x0000001109207223 */ /* 0x040fe20000010020 */
[----:B------:R-:W-:Y:S01]  /*3d80*/  LOP3.LUT R30, R30, 0xf000f0, RZ, 0xc0, !PT ;  /* 0x00f000f01e1e7812 */ /* 0x000fe200078ec0ff */
[----:B------:R-:W-:Y:S01]  /*3d90*/  FFMA.FTZ R45, R9, R16, R45 ;  /* 0x00000010092d7223 */ /* 0x000fe2000001002d */
[----:B------:R-:W-:Y:S01]  /*3da0*/  LOP3.LUT R14, R14, 0xf000f0, RZ, 0xc0, !PT ;  /* 0x00f000f00e0e7812 */ /* 0x000fe200078ec0ff */
[----:B------:R-:W0:Y:S01]  /*3db0*/  LDS.64 R8, [UR4+0x30] ;  /* 0x00003004ff087984 */ /* 0x000e220008000a00 */
[----:B------:R-:W-:Y:S02]  /*3dc0*/  LOP3.LUT R13, R13, 0x64006400, RZ, 0xfc, !PT ;  /* 0x640064000d0d7812 */ /* 0x000fe400078efcff */
[----:B------:R-:W-:Y:S02]  /*3dd0*/  LOP3.LUT R17, R30, 0x64006400, RZ, 0xfc, !PT ;  /* 0x640064001e117812 */ /* 0x000fe400078efcff */
[----:B------:R-:W-:Y:S01]  /*3de0*/  LOP3.LUT R31, R14, 0x64006400, RZ, 0xfc, !PT ;  /* 0x640064000e1f7812 */ /* 0x000fe200078efcff */
[-C--:B------:R-:W-:Y:S01]  /*3df0*/  HFMA2 R14, R13, R42.reuse.H0_H0, -72, -72 ;  /* 0xd480d4800d0e7431 */ /* 0x080fe2000004002a */
[----:B------:R-:W-:Y:S01]  /*3e00*/  LOP3.LUT R15, R15, 0xf000f0, RZ, 0xc0, !PT ;  /* 0x00f000f00f0f7812 */ /* 0x000fe200078ec0ff */
[----:B------:R-:W-:-:S02]  /*3e10*/  HFMA2 R17, R17, R42.H0_H0, -72, -72 ;  /* 0xd480d48011117431 */ /* 0x000fc4000004002a */
[-C--:B------:R-:W-:Y:S01]  /*3e20*/  HFMA2 R13, R31, R42.reuse.H0_H0, -72, -72 ;  /* 0xd480d4801f0d7431 */ /* 0x080fe2000004002a */
[----:B------:R-:W-:Y:S01]  /*3e30*/  LOP3.LUT R15, R15, 0x64006400, RZ, 0xfc, !PT ;  /* 0x640064000f0f7812 */ /* 0x000fe200078efcff */
[----:B------:R-:W-:Y:S02]  /*3e40*/  HADD2.F32 R16, -RZ, R11.H0_H0 ;  /* 0x2000000bff107230 */ /* 0x000fe40000004100 */
[----:B------:R-:W-:Y:S02]  /*3e50*/  HADD2.F32 R30, -RZ, R17.H0_H0 ;  /* 0x20000011ff1e7230 */ /* 0x000fe40000004100 */
[----:B------:R-:W-:Y:S02]  /*3e60*/  HADD2.F32 R31, -RZ, R13.H0_H0 ;  /* 0x2000000dff1f7230 */ /* 0x000fe40000004100 */
[----:B------:R-:W-:Y:S02]  /*3e70*/  HFMA2 R15, R15, R42.H0_H0, -72, -72 ;  /* 0xd480d4800f0f7431 */ /* 0x000fe4000004002a */
        /* <DEDUP_REMOVED lines=8> */
[----:B------:R-:W-:-:S02]  /*3f00*/  HADD2.F32 R33, -RZ, R15.H0_H0 ;  /* 0x2000000fff217230 */ /* 0x000fc40000004100 */
[----:B------:R-:W-:Y:S01]  /*3f10*/  FFMA.FTZ R14, R17, R11, R30 ;  /* 0x0000000b110e7223 */ /* 0x000fe2000001001e */
[C---:B------:R-:W-:Y:S01]  /*3f20*/  FFMA.FTZ R10, R11.reuse, R31, R10 ;  /* 0x0000001f0b0a7223 */ /* 0x040fe2000001000a */
[----:B------:R-:W-:Y:S01]  /*3f30*/  FFMA.FTZ R13, R11, R13, R32 ;  /* 0x0000000d0b0d7223 */ /* 0x000fe20000010020 */
[----:B------:R-:W-:Y:S01]  /*3f40*/  FFMA.FTZ R16, R16, R33, R45 ;  /* 0x0000002110107223 */ /* 0x000fe2000001002d */
[----:B---3--:R-:W-:Y:S02]  /*3f50*/  LOP3.LUT R17, R4, 0xf000f, RZ, 0xc0, !PT ;  /* 0x000f000f04117812 */ /* 0x008fe400078ec0ff */
[----:B------:R-:W-:Y:S02]  /*3f60*/  LOP3.LUT R31, R5, 0xf000f, RZ, 0xc0, !PT ;  /* 0x000f000f051f7812 */ /* 0x000fe400078ec0ff */
[----:B------:R-:W-:Y:S02]  /*3f70*/  LOP3.LUT R32, R6, 0xf000f, RZ, 0xc0, !PT ;  /* 0x000f000f06207812 */ /* 0x000fe400078ec0ff */
[----:B------:R-:W-:-:S02]  /*3f80*/  LOP3.LUT R33, R7, 0xf000f, RZ, 0xc0, !PT ;  /* 0x000f000f07217812 */ /* 0x000fc400078ec0ff */
[----:B------:R-:W-:Y:S01]  /*3f90*/  LOP3.LUT R30, R17, 0x64006400, RZ, 0xfc, !PT ;  /* 0x64006400111e7812 */ /* 0x000fe200078efcff */
[----:B------:R-:W-:Y:S01]  /*3fa0*/  HADD2.F32 R17, -RZ, R15.H1_H1 ;  /* 0x3000000fff117230 */ /* 0x000fe20000004100 */
[----:B------:R-:W-:Y:S02]  /*3fb0*/  LOP3.LUT R31, R31, 0x64006400, RZ, 0xfc, !PT ;  /* 0x640064001f1f7812 */ /* 0x000fe400078efcff */
[----:B------:R-:W-:Y:S02]  /*3fc0*/  LOP3.LUT R32, R32, 0x64006400, RZ, 0xfc, !PT ;  /* 0x6400640020207812 */ /* 0x000fe400078efcff */
[----:B------:R-:W-:Y:S01]  /*3fd0*/  LOP3.LUT R33, R33, 0x64006400, RZ, 0xfc, !PT ;  /* 0x6400640021217812 */ /* 0x000fe200078efcff */
[----:B------:R-:W-:Y:S02]  /*3fe0*/  HADD2 R15, R30, -1032, -1032 ;  /* 0xe408e4081e0f7430 */ /* 0x000fe40000000000 */
[----:B------:R-:W-:Y:S01]  /*3ff0*/  FFMA.FTZ R11, R11, R17, R16 ;  /* 0x000000110b0b7223 */ /* 0x000fe20000010010 */
[----:B------:R-:W-:-:S02]  /*4000*/  HADD2 R17, R31, -1032, -1032 ;  /* 0xe408e4081f117430 */ /* 0x000fc40000000000 */
[----:B------:R-:W-:Y:S02]  /*4010*/  HADD2 R32, R32, -1032, -1032 ;  /* 0xe408e40820207430 */ /* 0x000fe40000000000 */
[----:B------:R-:W-:Y:S02]  /*4020*/  HADD2 R30, R33, -1032, -1032 ;  /* 0xe408e408211e7430 */ /* 0x000fe40000000000 */
[--C-:B------:R-:W-:Y:S02]  /*4030*/  HADD2.F32 R40, -RZ, R15.reuse.H0_H0 ;  /* 0x2000000fff287230 */ /* 0x100fe40000004100 */
[----:B------:R-:W-:Y:S02]  /*4040*/  HADD2.F32 R33, -RZ, R15.H1_H1 ;  /* 0x3000000fff217230 */ /* 0x000fe40000004100 */
[----:B0-----:R-:W-:Y:S02]  /*4050*/  HADD2.F32 R15, -RZ, R8.H0_H0 ;  /* 0x20000008ff0f7230 */ /* 0x001fe40000004100 */
[----:B------:R-:W-:-:S02]  /*4060*/  HADD2.F32 R39, -RZ, R17.H0_H0 ;  /* 0x20000011ff277230 */ /* 0x000fc40000004100 */
[----:B------:R-:W-:Y:S02]  /*4070*/  HADD2.F32 R44, -RZ, R32.H0_H0 ;  /* 0x20000020ff2c7230 */ /* 0x000fe40000004100 */
[----:B------:R-:W-:Y:S02]  /*4080*/  HADD2.F32 R16, -RZ, R30.H0_H0 ;  /* 0x2000001eff107230 */ /* 0x000fe40000004100 */
[----:B------:R-:W-:Y:S01]  /*4090*/  FFMA.FTZ R40, R40, R15, RZ ;  /* 0x0000000f28287223 */ /* 0x000fe200000100ff */
[----:B------:R-:W-:Y:S02]  /*40a0*/  HADD2.F32 R8, -RZ, R8.H1_H1 ;  /* 0x30000008ff087230 */ /* 0x000fe40000004100 */
[C---:B------:R-:W-:Y:S01]  /*40b0*/  FFMA.FTZ R39, R15.reuse, R39, RZ ;  /* 0x000000270f277223 */ /* 0x040fe200000100ff */
[C---:B------:R-:W-:Y:S01]  /*40c0*/  FFMA.FTZ R31, R15.reuse, R44, RZ ;  /* 0x0000002c0f1f7223 */ /* 0x040fe200000100ff */
[----:B------:R-:W-:Y:S01]  /*40d0*/  FFMA.FTZ R15, R15, R16, RZ ;  /* 0x000000100f0f7223 */ /* 0x000fe200000100ff */
        /* <DEDUP_REMOVED lines=20> */
[----:B------:R-:W-:Y:S02]  /*4220*/  MOV R27, R2 ;  /* 0x00000002001b7202 */ /* 0x000fe40000000f00 */
[----:B------:R-:W-:Y:S02]  /*4230*/  LOP3.LUT R2, R4, 0xf000f0, RZ, 0xc0, !PT ;  /* 0x00f000f004027812 */ /* 0x000fe400078ec0ff */
[----:B------:R-:W-:Y:S02]  /*4240*/  PRMT R26, R24, 0x5410, R25 ;  /* 0x00005410181a7816 */ /* 0x000fe40000000019 */
[----:B------:R-:W-:Y:S01]  /*4250*/  MOV R25, R3 ;  /* 0x0000000300197202 */ /* 0x000fe20000000f00 */
[----:B------:R-:W-:Y:S01]  /*4260*/  HFMA2 R24, R39, 1, 1, R27 ;  /* 0x3c003c0027187831 */ /* 0x000fe2000000001b */
[----:B------:R-:W-:-:S02]  /*4270*/  LOP3.LUT R3, R2, 0x64006400, RZ, 0xfc, !PT ;  /* 0x6400640002037812 */ /* 0x000fc400078efcff */
[----:B------:R-:W-:Y:S02]  /*4280*/  LOP3.LUT R27, R5, 0xf000f0, RZ, 0xc0, !PT ;  /* 0x00f000f0051b7812 */ /* 0x000fe400078ec0ff */
[----:B------:R-:W-:Y:S02]  /*4290*/  LOP3.LUT R39, R7, 0xf000f0, RZ, 0xc0, !PT ;  /* 0x00f000f007277812 */ /* 0x000fe400078ec0ff */
[----:B------:R-:W-:Y:S01]  /*42a0*/  LOP3.LUT R41, R6, 0xf000f0, RZ, 0xc0, !PT ;  /* 0x00f000f006297812 */ /* 0x000fe200078ec0ff */
[----:B------:R-:W-:Y:S01]  /*42b0*/  HFMA2 R2, R3, R42.H0_H0, -72, -72 ;  /* 0xd480d48003027431 */ /* 0x000fe2000004002a */
[----:B------:R-:W-:Y:S02]  /*42c0*/  LOP3.LUT R27, R27, 0x64006400, RZ, 0xfc, !PT ;  /* 0x640064001b1b7812 */ /* 0x000fe400078efcff */
[----:B------:R-:W-:Y:S02]  /*42d0*/  LOP3.LUT R39, R39, 0x64006400, RZ, 0xfc, !PT ;  /* 0x6400640027277812 */ /* 0x000fe400078efcff */
[----:B------:R-:W-:Y:S01]  /*42e0*/  LOP3.LUT R41, R41, 0x64006400, RZ, 0xfc, !PT ;  /* 0x6400640029297812 */ /* 0x000fe200078efcff */
[----:B------:R-:W-:-:S02]  /*42f0*/  HADD2 R25, R26, R25 ;  /* 0x000000191a197230 */ /* 0x000fc40000000000 */
[----:B------:R-:W-:Y:S02]  /*4300*/  HADD2.F32 R3, -RZ, R9.H0_H0 ;  /* 0x20000009ff037230 */ /* 0x000fe40000004100 */
[-C--:B------:R-:W-:Y:S02]  /*4310*/  HFMA2 R26, R27, R42.reuse.H0_H0, -72, -72 ;  /* 0xd480d4801b1a7431 */ /* 0x080fe4000004002a */
[----:B------:R-:W-:Y:S02]  /*4320*/  HADD2.F32 R40, -RZ, R2.H0_H0 ;  /* 0x20000002ff287230 */ /* 0x000fe40000004100 */
[-C--:B------:R-:W-:Y:S02]  /*4330*/  HFMA2 R39, R39, R42.reuse.H0_H0, -72, -72 ;  /* 0xd480d48027277431 */ /* 0x080fe4000004002a */
[----:B------:R-:W-:Y:S02]  /*4340*/  HFMA2 R27, R41, R42.H0_H0, -72, -72 ;  /* 0xd480d480291b7431 */ /* 0x000fe4000004002a */
[----:B------:R-:W-:Y:S01]  /*4350*/  FFMA.FTZ R33, R40, R3, R33 ;  /* 0x0000000328217223 */ /* 0x000fe20000010021 */
[----:B------:R-:W-:-:S02]  /*4360*/  HADD2.F32 R40, -RZ, R39.H0_H0 ;  /* 0x20000027ff287230 */ /* 0x000fc40000004100 */
[----:B------:R-:W-:Y:S02]  /*4370*/  HADD2.F32 R43, -RZ, R26.H0_H0 ;  /* 0x2000001aff2b7230 */ /* 0x000fe40000004100 */
[----:B------:R-:W-:Y:S02]  /*4380*/  HADD2.F32 R41, -RZ, R27.H0_H0 ;  /* 0x2000001bff297230 */ /* 0x000fe40000004100 */
[C---:B------:R-:W-:Y:S01]  /*4390*/  FFMA.FTZ R31, R3.reuse, R40, R31 ;  /* 0x00000028031f7223 */ /* 0x040fe2000001001f */
[----:B------:R-:W-:Y:S02]  /*43a0*/  HADD2.F32 R40, -RZ, R2.H1_H1 ;  /* 0x30000002ff287230 */ /* 0x000fe40000004100 */
[C---:B------:R-:W-:Y:S01]  /*43b0*/  FFMA.FTZ R32, R3.reuse, R43, R32 ;  /* 0x0000002b03207223 */ /* 0x040fe20000010020 */
[----:B------:R-:W-:Y:S02]  /*43c0*/  FFMA.FTZ R30, R3, R41, R30 ;  /* 0x00000029031e7223 */ /* 0x000fe4000001001e */
[----:B------:R-:W0:Y:S01]  /*43d0*/  LDS.64 R2, [UR4+0x38] ;  /* 0x00003804ff027984 */ /* 0x000e220008000a00 */
[----:B------:R-:W-:-:S02]  /*43e0*/  HADD2.F32 R9, -RZ, R9.H1_H1 ;  /* 0x30000009ff097230 */ /* 0x000fc40000004100 */
[----:B------:R-:W-:Y:S02]  /*43f0*/  HADD2.F32 R26, -RZ, R26.H1_H1 ;  /* 0x3000001aff1a7230 */ /* 0x000fe40000004100 */
[----:B------:R-:W-:Y:S01]  /*4400*/  FMUL.FTZ R29, R17, R29 ;  /* 0x0000001d111d7220 */ /* 0x000fe20000410000 */
[----:B------:R-:W-:Y:S02]  /*4410*/  FMUL.FTZ R19, R16, R19 ;  /* 0x0000001310137220 */ /* 0x000fe40000410000 */
[----:B------:R-:W-:Y:S01]  /*4420*/  FFMA.FTZ R32, R9, R26, R32 ;  /* 0x0000001a09207223 */ /* 0x000fe20000010020 */
[----:B------:R-:W-:Y:S01]  /*4430*/  @!P0 IADD3 R26, PT, PT, R34, 0x1, RZ ;  /* 0x00000001221a8810 */ /* 0x000fe20007ffe0ff */
[----:B------:R-:W-:Y:S01]  /*4440*/  HADD2.F32 R27, -RZ, R27.H1_H1 ;  /* 0x3000001bff1b7230 */ /* 0x000fe20000004100 */
[----:B------:R-:W-:Y:S02]  /*4450*/  F2FP.F16.F32.PACK_AB R29, RZ, R29 ;  /* 0x0000001dff1d723e */ /* 0x000fe400000000ff */
[----:B------:R-:W-:Y:S01]  /*4460*/  @!P0 MOV R34, R26 ;  /* 0x0000001a00228202 */ /* 0x000fe20000000f00 */
[----:B------:R-:W-:Y:S01]  /*4470*/  HADD2.F32 R26, -RZ, R39.H1_H1 ;  /* 0x30000027ff1a7230 */ /* 0x000fe20000004100 */
[----:B------:R-:W-:-:S02]  /*4480*/  F2FP.F16.F32.PACK_AB R19, RZ, R19 ;  /* 0x00000013ff13723e */ /* 0x000fc400000000ff */
[----:B------:R-:W-:Y:S02]  /*4490*/  SHF.R.U32.HI R4, RZ, 0x8, R4 ;  /* 0x00000008ff047819 */ /* 0x000fe40000011604 */
[----:B------:R-:W-:Y:S01]  /*44a0*/  SHF.R.U32.HI R5, RZ, 0x8, R5 ;  /* 0x00000008ff057819 */ /* 0x000fe20000011605 */
[----:B------:R-:W-:Y:S01]  /*44b0*/  FFMA.FTZ R33, R40, R9, R33 ;  /* 0x0000000928217223 */ /* 0x000fe20000010021 */
[----:B------:R-:W-:Y:S01]  /*44c0*/  PRMT R29, R29, 0x5410, R19 ;  /* 0x000054101d1d7816 */ /* 0x000fe20000000013 */
[C---:B------:R-:W-:Y:S01]  /*44d0*/  FFMA.FTZ R30, R9.reuse, R27, R30 ;  /* 0x0000001b091e7223 */ /* 0x040fe2000001001e */
[----:B------:R-:W-:Y:S01]  /*44e0*/  FFMA.FTZ R31, R9, R26, R31 ;  /* 0x0000001a091f7223 */ /* 0x000fe2000001001f */
[----:B------:R-:W-:Y:S01]  /*44f0*/  FMUL.FTZ R28, R15, R28 ;  /* 0x0000001c0f1c7220 */ /* 0x000fe20000410000 */
[----:B------:R-:W-:Y:S01]  /*4500*/  FMUL.FTZ R26, R8, R18 ;  /* 0x00000012081a7220 */ /* 0x000fe20000410000 */
[----:B------:R-:W-:Y:S02]  /*4510*/  LOP3.LUT R9, R4, 0xf000f, RZ, 0xc0, !PT ;  /* 0x000f000f04097812 */ /* 0x000fe400078ec0ff */
[----:B------:R-:W-:-:S02]  /*4520*/  LOP3.LUT R19, R5, 0xf000f, RZ, 0xc0, !PT ;  /* 0x000f000f05137812 */ /* 0x000fc400078ec0ff */
[----:B------:R-:W-:Y:S01]  /*4530*/  SHF.R.U32.HI R6, RZ, 0x8, R6 ;  /* 0x00000008ff067819 */ /* 0x000fe20000011606 */
[----:B------:R-:W-:Y:S01]  /*4540*/  HFMA2 R24, R29, 1, 1, R24 ;  /* 0x3c003c001d187831 */ /* 0x000fe20000000018 */
[----:B------:R-:W-:Y:S02]  /*4550*/  SHF.R.U32.HI R7, RZ, 0x8, R7 ;  /* 0x00000008ff077819 */ /* 0x000fe40000011607 */
[----:B------:R-:W-:Y:S02]  /*4560*/  LOP3.LUT R9, R9, 0x64006400, RZ, 0xfc, !PT ;  /* 0x6400640009097812 */ /* 0x000fe400078efcff */
[----:B------:R-:W-:Y:S02]  /*4570*/  F2FP.F16.F32.PACK_AB R18, RZ, R28 ;  /* 0x0000001cff12723e */ /* 0x000fe400000000ff */
[----:B------:R-:W-:Y:S02]  /*4580*/  F2FP.F16.F32.PACK_AB R26, RZ, R26 ;  /* 0x0000001aff1a723e */ /* 0x000fe400000000ff */
[----:B------:R-:W-:-:S02]  /*4590*/  LOP3.LUT R29, R19, 0x64006400, RZ, 0xfc, !PT ;  /* 0x64006400131d7812 */ /* 0x000fc400078efcff */
[----:B------:R-:W-:Y:S02]  /*45a0*/  LOP3.LUT R39, R6, 0xf000f, RZ, 0xc0, !PT ;  /* 0x000f000f06277812 */ /* 0x000fe400078ec0ff */
[----:B------:R-:W-:Y:S01]  /*45b0*/  LOP3.LUT R28, R7, 0xf000f, RZ, 0xc0, !PT ;  /* 0x000f000f071c7812 */ /* 0x000fe200078ec0ff */
[----:B------:R-:W-:Y:S01]  /*45c0*/  HADD2 R27, R9, -1032, -1032 ;  /* 0xe408e408091b7430 */ /* 0x000fe20000000000 */
[----:B------:R-:W-:Y:S01]  /*45d0*/  PRMT R18, R18, 0x5410, R26 ;  /* 0x0000541012127816 */ /* 0x000fe2000000001a */
[----:B------:R-:W-:Y:S01]  /*45e0*/  HADD2 R9, R29, -1032, -1032 ;  /* 0xe408e4081d097430 */ /* 0x000fe20000000000 */
[----:B------:R-:W-:Y:S02]  /*45f0*/  LOP3.LUT R26, R39, 0x64006400, RZ, 0xfc, !PT ;  /* 0x64006400271a7812 */ /* 0x000fe400078efcff */
[----:B------:R-:W-:Y:S01]  /*4600*/  LOP3.LUT R29, R28, 0x64006400, RZ, 0xfc, !PT ;  /* 0x640064001c1d7812 */ /* 0x000fe200078efcff */
[----:B0-----:R-:W-:Y:S02]  /*4610*/  HADD2.F32 R19, -RZ, R2.H0_H0 ;  /* 0x20000002ff137230 */ /* 0x001fe40000004100 */
[----:B------:R-:W-:-:S02]  /*4620*/  HFMA2 R25, R18, 1, 1, R25 ;  /* 0x3c003c0012197831 */ /* 0x000fc40000000019 */
[----:B------:R-:W-:Y:S02]  /*4630*/  HADD2.F32 R40, -RZ, R27.H0_H0 ;  /* 0x2000001bff287230 */ /* 0x000fe40000004100 */
[----:B------:R-:W-:Y:S02]  /*4640*/  HADD2 R26, R26, -1032, -1032 ;  /* 0xe408e4081a1a7430 */ /* 0x000fe40000000000 */
[----:B------:R-:W-:Y:S02]  /*4650*/  HADD2 R18, R29, -1032, -1032 ;  /* 0xe408e4081d127430 */ /* 0x000fe40000000000 */
[----:B------:R-:W-:Y:S02]  /*4660*/  HADD2.F32 R28, -RZ, R9.H0_H0 ;  /* 0x20000009ff1c7230 */ /* 0x000fe40000004100 */
[----:B------:R-:W-:Y:S01]  /*4670*/  FFMA.FTZ R33, R40, R19, R33 ;  /* 0x0000001328217223 */ /* 0x000fe20000010021 */
[----:B------:R-:W-:Y:S02]  /*4680*/  HADD2.F32 R40, -RZ, R26.H0_H0 ;  /* 0x2000001aff287230 */ /* 0x000fe40000004100 */
[----:B------:R-:W-:-:S02]  /*4690*/  HADD2.F32 R44, -RZ, R18.H0_H0 ;  /* 0x20000012ff2c7230 */ /* 0x000fc40000004100 */
[C---:B------:R-:W-:Y:S01]  /*46a0*/  FFMA.FTZ R32, R19.reuse, R28, R32 ;  /* 0x0000001c13207223 */ /* 0x040fe20000010020 */
[----:B------:R-:W-:Y:S02]  /*46b0*/  HADD2.F32 R28, -RZ, R27.H1_H1 ;  /* 0x3000001bff1c7230 */ /* 0x000fe40000004100 */
[C---:B------:R-:W-:Y:S01]  /*46c0*/  FFMA.FTZ R40, R19.reuse, R40, R30 ;  /* 0x0000002813287223 */ /* 0x040fe2000001001e */
[----:B------:R-:W-:Y:S02]  /*46d0*/  HADD2.F32 R27, -RZ, R2.H1_H1 ;  /* 0x30000002ff1b7230 */ /* 0x000fe40000004100 */
[----:B------:R-:W-:Y:S01]  /*46e0*/  FFMA.FTZ R30, R19, R44, R31 ;  /* 0x0000002c131e7223 */ /* 0x000fe2000001001f */
[----:B------:R-:W-:Y:S01]  /*46f0*/  HADD2.F32 R19, -RZ, R9.H1_H1 ;  /* 0x30000009ff137230 */ /* 0x000fe20000004100 */
[----:B------:R-:W-:Y:S01]  /*4700*/  LOP3.LUT R4, R4, 0xf000f0, RZ, 0xc0, !PT ;  /* 0x00f000f004047812 */ /* 0x000fe200078ec0ff */
[----:B------:R-:W-:Y:S01]  /*4710*/  HADD2.F32 R26, -RZ, R26.H1_H1 ;  /* 0x3000001aff1a7230 */ /* 0x000fe20000004100 */
[----:B------:R-:W-:-:S02]  /*4720*/  LOP3.LUT R9, R5, 0xf000f0, RZ, 0xc0, !PT ;  /* 0x00f000f005097812 */ /* 0x000fc400078ec0ff */
[----:B------:R-:W-:Y:S01]  /*4730*/  FFMA.FTZ R5, R27, R19, R32 ;  /* 0x000000131b057223 */ /* 0x000fe20000010020 */
[----:B------:R-:W-:Y:S02]  /*4740*/  LOP3.LUT R6, R6, 0xf000f0, RZ, 0xc0, !PT ;  /* 0x00f000f006067812 */ /* 0x000fe400078ec0ff */
[----:B------:R-:W-:Y:S02]  /*4750*/  LOP3.LUT R19, R4, 0x64006400, RZ, 0xfc, !PT ;  /* 0x6400640004137812 */ /* 0x000fe400078efcff */
[----:B------:R-:W-:Y:S01]  /*4760*/  LOP3.LUT R29, R9, 0x64006400, RZ, 0xfc, !PT ;  /* 0x64006400091d7812 */ /* 0x000fe200078efcff */
[----:B------:R-:W-:Y:S01]  /*4770*/  FFMA.FTZ R9, R27, R26, R40 ;  /* 0x0000001a1b097223 */ /* 0x000fe20000010028 */
[----:B------:R-:W-:Y:S02]  /*4780*/  LOP3.LUT R26, R7, 0xf000f0, RZ, 0xc0, !PT ;  /* 0x00f000f0071a7812 */ /* 0x000fe400078ec0ff */
[----:B------:R-:W-:Y:S01]  /*4790*/  LOP3.LUT R7, R6, 0x64006400, RZ, 0xfc, !PT ;  /* 0x6400640006077812 */ /* 0x000fe200078efcff */
[-C--:B------:R-:W-:Y:S01]  /*47a0*/  HFMA2 R6, R19, R42.reuse.H0_H0, -72, -72 ;  /* 0xd480d48013067431 */ /* 0x080fe2000004002a */
[----:B------:R-:W-:Y:S01]  /*47b0*/  LOP3.LUT R19, R26, 0x64006400, RZ, 0xfc, !PT ;  /* 0x640064001a137812 */ /* 0x000fe200078efcff */
[----:B------:R-:W-:-:S02]  /*47c0*/  HFMA2 R4, R29, R42.H0_H0, -72, -72 ;  /* 0xd480d4801d047431 */ /* 0x000fc4000004002a */
[----:B------:R-:W-:Y:S01]  /*47d0*/  FFMA.FTZ R33, R28, R27, R33 ;  /* 0x0000001b1c217223 */ /* 0x000fe20000010021 */
[----:B------:R-:W-:Y:S02]  /*47e0*/  HADD2.F32 R28, -RZ, R18.H1_H1 ;  /* 0x30000012ff1c7230 */ /* 0x000fe40000004100 */
[-C--:B------:R-:W-:Y:S02]  /*47f0*/  HFMA2 R7, R7, R42.reuse.H0_H0, -72, -72 ;  /* 0xd480d48007077431 */ /* 0x080fe4000004002a */
[----:B------:R-:W-:Y:S02]  /*4800*/  HFMA2 R42, R19, R42.H0_H0, -72, -72 ;  /* 0xd480d480132a7431 */ /* 0x000fe4000004002a */
[----:B------:R-:W-:Y:S02]  /*4810*/  HADD2.F32 R2, -RZ, R3.H0_H0 ;  /* 0x20000003ff027230 */ /* 0x000fe40000004100 */
[----:B------:R-:W-:Y:S02]  /*4820*/  HADD2.F32 R18, -RZ, R6.H0_H0 ;  /* 0x20000006ff127230 */ /* 0x000fe40000004100 */
[----:B------:R-:W-:-:S02]  /*4830*/  HADD2.F32 R26, -RZ, R4.H0_H0 ;  /* 0x20000004ff1a7230 */ /* 0x000fc40000004100 */
[----:B------:R-:W-:Y:S01]  /*4840*/  FFMA.FTZ R27, R27, R28, R30 ;  /* 0x0000001c1b1b7223 */ /* 0x000fe2000001001e */
[----:B------:R-:W-:Y:S02]  /*4850*/  HADD2.F32 R28, -RZ, R7.H0_H0 ;  /* 0x20000007ff1c7230 */ /* 0x000fe40000004100 */
[----:B------:R-:W-:Y:S02]  /*4860*/  HADD2.F32 R30, -RZ, R42.H0_H0 ;  /* 0x2000002aff1e7230 */ /* 0x000fe40000004100 */
[----:B------:R-:W-:Y:S01]  /*4870*/  FFMA.FTZ R33, R18, R2, R33 ;  /* 0x0000000212217223 */ /* 0x000fe20000010021 */
[----:B------:R-:W-:Y:S02]  /*4880*/  HADD2.F32 R3, -RZ, R3.H1_H1 ;  /* 0x30000003ff037230 */ /* 0x000fe40000004100 */
[----:B------:R-:W-:Y:S01]  /*4890*/  FFMA.FTZ R26, R2, R26, R5 ;  /* 0x0000001a021a7223 */ /* 0x000fe20000010005 */
[----:B------:R-:W-:Y:S02]  /*48a0*/  HADD2.F32 R6, -RZ, R6.H1_H1 ;  /* 0x30000006ff067230 */ /* 0x000fe40000004100 */
[----:B------:R-:W-:Y:S01]  /*48b0*/  FMUL.FTZ R14, R17, R14 ;  /* 0x0000000e110e7220 */ /* 0x000fe20000410000 */
[----:B------:R-:W-:-:S02]  /*48c0*/  HADD2.F32 R4, -RZ, R4.H1_H1 ;  /* 0x30000004ff047230 */ /* 0x000fc40000004100 */
[----:B------:R-:W-:Y:S01]  /*48d0*/  FMUL.FTZ R10, R16, R10 ;  /* 0x0000000a100a7220 */ /* 0x000fe20000410000 */
[----:B------:R-:W-:Y:S02]  /*48e0*/  HADD2.F32 R18, -RZ, R7.H1_H1 ;  /* 0x30000007ff127230 */ /* 0x000fe40000004100 */
[C---:B------:R-:W-:Y:S01]  /*48f0*/  FFMA.FTZ R9, R2.reuse, R28, R9 ;  /* 0x0000001c02097223 */ /* 0x040fe20000010009 */
[----:B------:R-:W-:Y:S02]  /*4900*/  HADD2.F32 R42, -RZ, R42.H1_H1 ;  /* 0x3000002aff2a7230 */ /* 0x000fe40000004100 */
[----:B------:R-:W-:Y:S01]  /*4910*/  FFMA.FTZ R27, R2, R30, R27 ;  /* 0x0000001e021b7223 */ /* 0x000fe2000001001b */
[----:B------:R-:W-:Y:S01]  /*4920*/  FFMA.FTZ R6, R6, R3, R33 ;  /* 0x0000000306067223 */ /* 0x000fe20000010021 */
[C---:B------:R-:W-:Y:S01]  /*4930*/  FFMA.FTZ R5, R3.reuse, R4, R26 ;  /* 0x0000000403057223 */ /* 0x040fe2000001001a */
[----:B------:R-:W-:Y:S02]  /*4940*/  F2FP.F16.F32.PACK_AB R14, RZ, R14 ;  /* 0x0000000eff0e723e */ /* 0x000fe400000000ff */
[----:B------:R-:W-:Y:S01]  /*4950*/  F2FP.F16.F32.PACK_AB R10, RZ, R10 ;  /* 0x0000000aff0a723e */ /* 0x000fe200000000ff */
[C---:B------:R-:W-:Y:S01]  /*4960*/  FFMA.FTZ R18, R3.reuse, R18, R9 ;  /* 0x0000001203127223 */ /* 0x040fe20000010009 */
[----:B------:R-:W-:Y:S01]  /*4970*/  FFMA.FTZ R27, R3, R42, R27 ;  /* 0x0000002a031b7223 */ /* 0x000fe2000001001b */
[----:B------:R-:W-:Y:S01]  /*4980*/  FMUL.FTZ R13, R15, R13 ;  /* 0x0000000d0f0d7220 */ /* 0x000fe20000410000 */
[----:B------:R-:W-:Y:S01]  /*4990*/  FMUL.FTZ R11, R8, R11 ;  /* 0x0000000b080b7220 */ /* 0x000fe20000410000 */
[----:B------:R-:W-:Y:S01]  /*49a0*/  FMUL.FTZ R6, R17, R6 ;  /* 0x0000000611067220 */ /* 0x000fe20000410000 */
[----:B------:R-:W-:Y:S01]  /*49b0*/  FMUL.FTZ R5, R16, R5 ;  /* 0x0000000510057220 */ /* 0x000fe20000410000 */
[----:B------:R-:W-:-:S02]  /*49c0*/  PRMT R14, R14, 0x5410, R10 ;  /* 0x000054100e0e7816 */ /* 0x000fc4000000000a */
[----:B----4-:R-:W-:Y:S01]  /*49d0*/  @!P0 IADD3 R35, PT, PT, R12, UR11, RZ ;  /* 0x0000000b0c238c10 */ /* 0x010fe2000fffe0ff */
[----:B------:R-:W-:Y:S01]  /*49e0*/  UIADD3 UR11, UPT, UPT, UR11, 0x20, URZ ;  /* 0x000000200b0b7890 */ /* 0x000fe2000fffe0ff */
[----:B------:R-:W-:Y:S01]  /*49f0*/  FMUL.FTZ R18, R15, R18 ;  /* 0x000000120f127220 */ /* 0x000fe20000410000 */
[----:B------:R-:W-:Y:S01]  /*4a00*/  FMUL.FTZ R27, R8, R27 ;  /* 0x0000001b081b7220 */ /* 0x000fe20000410000 */
[----:B------:R-:W-:Y:S02]  /*4a10*/  F2FP.F16.F32.PACK_AB R13, RZ, R13 ;  /* 0x0000000dff0d723e */ /* 0x000fe400000000ff */
[----:B------:R-:W-:Y:S01]  /*4a20*/  F2FP.F16.F32.PACK_AB R11, RZ, R11 ;  /* 0x0000000bff0b723e */ /* 0x000fe200000000ff */
[----:B------:R-:W-:Y:S01]  /*4a30*/  UISETP.GE.AND UP0, UPT, UR11, UR10, UPT ;  /* 0x0000000a0b00728c */ /* 0x000fe2000bf06270 */
[----:B------:R-:W-:Y:S02]  /*4a40*/  F2FP.F16.F32.PACK_AB R6, RZ, R6 ;  /* 0x00000006ff06723e */ /* 0x000fe400000000ff */
[----:B------:R-:W-:Y:S01]  /*4a50*/  F2FP.F16.F32.PACK_AB R5, RZ, R5 ;  /* 0x00000005ff05723e */ /* 0x000fe200000000ff */
[----:B------:R-:W-:Y:S01]  /*4a60*/  HFMA2 R24, R14, 1, 1, R24 ;  /* 0x3c003c000e187831 */ /* 0x000fe20000000018 */
[----:B------:R-:W-:-:S02]  /*4a70*/  F2FP.F16.F32.PACK_AB R18, RZ, R18 ;  /* 0x00000012ff12723e */ /* 0x000fc400000000ff */
[----:B------:R-:W-:Y:S02]  /*4a80*/  F2FP.F16.F32.PACK_AB R27, RZ, R27 ;  /* 0x0000001bff1b723e */ /* 0x000fe400000000ff */
[----:B------:R-:W-:Y:S02]  /*4a90*/  PRMT R13, R13, 0x5410, R11 ;  /* 0x000054100d0d7816 */ /* 0x000fe4000000000b */
[----:B------:R-:W-:Y:S02]  /*4aa0*/  PRMT R6, R6, 0x5410, R5 ;  /* 0x0000541006067816 */ /* 0x000fe40000000005 */
[----:B------:R-:W-:Y:S01]  /*4ab0*/  MOV R43, UR14 ;  /* 0x0000000e002b7c02 */ /* 0x000fe20008000f00 */
[----:B------:R-:W-:Y:S01]  /*4ac0*/  HADD2 R25, R13, R25 ;  /* 0x000000190d197230 */ /* 0x000fe20000000000 */
[----:B------:R-:W-:Y:S02]  /*4ad0*/  PRMT R18, R18, 0x5410, R27 ;  /* 0x0000541012127816 */ /* 0x000fe4000000001b */
[----:B------:R-:W-:Y:S01]  /*4ae0*/  IADD3 R22, P0, PT, R22, 0x80, RZ ;  /* 0x0000008016167810 */ /* 0x000fe20007f1e0ff */
[----:B------:R-:W-:-:S02]  /*4af0*/  HFMA2 R2, R6, 1, 1, R24 ;  /* 0x3c003c0006027831 */ /* 0x000fc40000000018 */
[----:B------:R-:W-:-:S04]  /*4b00*/  IMAD.WIDE R42, R43, 0x4, R20 ;  /* 0x000000042b2a7825 */ /* 0x000fc800078e0214 */
[----:B------:R-:W-:Y:S01]  /*4b10*/  HADD2 R3, R18, R25 ;  /* 0x0000001912037230 */ /* 0x000fe20000000000 */
[----:B------:R-:W-:Y:S01]  /*4b20*/  IADD3.X R23, PT, PT, RZ, R23, RZ, P0, !PT ;  /* 0x00000017ff177210 */ /* 0x000fe200007fe4ff */
[----:B------:R-:W-:Y:S01]  /*4b30*/  UIADD3 UR4, UPT, UPT, UR4, 0x40, URZ ;  /* 0x0000004004047890 */ /* 0x000fe2000fffe0ff */
[----:B------:R-:W-:Y:S11]  /*4b40*/  BRA.U !UP0, `(.L_x_4880) ;  /* 0xffffffd908d07547 */ /* 0x000ff6000b83ffff */
.L_x_4879:
        /* <DEDUP_REMOVED lines=10> */
.L_x_4884:
[----:B------:R-:W0:Y:S02]  /*4bf0*/  LDS R4, [R0] ;  /* 0x0000000000047984 */ /* 0x000e240000000800 */
[----:B0-----:R-:W-:-:S05]  /*4c00*/  HFMA2 R5, R4, 1, 1, R2 ;  /* 0x3c003c0004057831 */ /* 0x001fca0000000002 */
[----:B------:R-:W0:Y:S02]  /*4c10*/  ATOMS.CAST.SPIN P0, [R0], R4, R5 ;  /* 0x000000040000758d */ /* 0x000e240001800005 */
[----:B0-----:R-:W-:Y:S05]  /*4c20*/  @!P0 BRA `(.L_x_4884) ;  /* 0xfffffffc00f08947 */ /* 0x001fea000383ffff */
[----:B------:R-:W-:Y:S05]  /*4c30*/  BRA `(.L_x_4882) ;  /* 0x00000000000c7947 */ /* 0x000fea0003800000 */
.L_x_4883:
[----:B------:R-:W2:Y:S02]  /*4c40*/  LD.E R0, desc[UR16][R6.64] ;  /* 0x0000001006007980 */ /* 0x000ea4000c101900 */
[----:B--2---:R-:W-:-:S05]  /*4c50*/  IADD3 R5, PT, PT, R2, R0, RZ ;  /* 0x0000000002057210 */ /* 0x004fca0007ffe0ff */
[----:B------:R0:W-:Y:S02]  /*4c60*/  ST.E desc[UR16][R6.64], R5 ;  /* 0x0000000506007985 */ /* 0x0001e4000c101910 */
.L_x_4882:
[----:B------:R-:W-:Y:S05]  /*4c70*/  BSYNC.RECONVERGENT B0 ;  /* 0x0000000000007941 */ /* 0x000fea0003800200 */
.L_x_4881:
[----:B------:R1:W-:Y:S02]  /*4c80*/  ATOM.E.ADD.F16x2.RN.STRONG.GPU P0, RZ, desc[UR16][R6.64+0x4], R3 ;  /* 0x8000040306ff79a2 */ /* 0x0003e4000c10e110 */
[----:B-1----:R-:W-:Y:S05]  /*4c90*/  @P0 EXIT ;  /* 0x000000000000094d */ /* 0x002fea0003800000 */
[----:B------:R-:W1:Y:S02]  /*4ca0*/  QSPC.E.S P0, RZ, [R6+0x4] ;  /* 0x0000040006ff73aa */ /* 0x000e640000000500 */
[----:B-1----:R-:W-:Y:S05]  /*4cb0*/  @!P0 BRA `(.L_x_4885) ;  /* 0x0000000000208947 */ /* 0x002fea0003800000 */
[----:B------:R-:W-:-:S04]  /*4cc0*/  MOV R4, R6 ;  /* 0x0000000600047202 */ /* 0x000fc80000000f00 */
[----:B------:R-:W-:Y:S02]  /*4cd0*/  MOV R4, R4 ;  /* 0x0000000400047202 */ /* 0x000fe40000000f00 */
[----:B0-----:R-:W-:-:S07]  /*4ce0*/  MOV R5, R3 ;  /* 0x0000000300057202 */ /* 0x001fce0000000f00 */
.L_x_4886:
[----:B------:R-:W0:Y:S02]  /*4cf0*/  LDS R2, [R4+0x4] ;  /* 0x0000040004027984 */ /* 0x000e240000000800 */
[----:B0-----:R-:W-:-:S05]  /*4d00*/  HADD2 R3, R2, R5 ;  /* 0x0000000502037230 */ /* 0x001fca0000000000 */
[----:B------:R-:W0:Y:S02]  /*4d10*/  ATOMS.CAST.SPIN P0, [R4+0x4], R2, R3 ;  /* 0x000004020400758d */ /* 0x000e240001800003 */
[----:B0-----:R-:W-:Y:S05]  /*4d20*/  @!P0 BRA `(.L_x_4886) ;  /* 0xfffffffc00f08947 */ /* 0x001fea000383ffff */
[----:B------:R-:W-:Y:S05]  /*4d30*/  EXIT ;  /* 0x000000000000794d */ /* 0x000fea0003800000 */
.L_x_4885:
[----:B------:R-:W2:Y:S02]  /*4d40*/  LD.E R0, desc[UR16][R6.64+0x4] ;  /* 0x0000041006007980 */ /* 0x000ea4000c101900 */
[----:B--2---:R-:W-:-:S05]  /*4d50*/  IADD3 R3, PT, PT, R3, R0, RZ ;  /* 0x0000000003037210 */ /* 0x004fca0007ffe0ff */
[----:B------:R-:W-:Y:S01]  /*4d60*/  ST.E desc[UR16][R6.64+0x4], R3 ;  /* 0x0000040306007985 */ /* 0x000fe2000c101910 */
[----:B------:R-:W-:Y:S05]  /*4d70*/  EXIT ;  /* 0x000000000000794d */ /* 0x000fea0003800000 */
.L_x_4887:
        /* <DEDUP_REMOVED lines=16> */
.L_x_5353:


//--------------------- .text._Z23gemm_half_q_half_kernelILi1ELi10ELb1ELb0ELi64EEvPK6__halfPKjS4_S2_PS0_iiiiPKtS7_iiiiiibS2_i --------------------------
	.section	.text._Z23gemm_half_q_half_kernelILi1ELi10ELb1ELb0ELi64EEvPK6__halfPKjS4_S2_PS0_iiiiPKtS7_iiiiiibS2_i,"ax",@progbits
	.align	128
        .global         _Z23gemm_half_q_half_kernelILi1ELi10ELb1ELb0ELi64EEvPK6__halfPKjS4_S2_PS0_iiiiPKtS7_iiiiiibS2_i
        .type           _Z23gemm_half_q_half_kernelILi1ELi10ELb1ELb0ELi64EEvPK6__halfPKjS4_S2_PS0_iiiiPKtS7_iiiiiibS2_i,@function
        .size           _Z23gemm_half_q_half_kernelILi1ELi10ELb1ELb0ELi64EEvPK6__halfPKjS4_S2_PS0_iiiiPKtS7_iiiiiibS2_i,(.L_x_5354 - _Z23gemm_half_q_half_kernelILi1ELi10ELb1ELb0ELi64EEvPK6__halfPKjS4_S2_PS0_iiiiPKtS7_iiiiiibS2_i)
        .other          _Z23gemm_half_q_half_kernelILi1ELi10ELb1ELb0ELi64EEvPK6__halfPKjS4_S2_PS0_iiiiPKtS7_iiiiiibS2_i,@"STO_CUDA_ENTRY STV_DEFAULT"
_Z23gemm_half_q_half_kernelILi1ELi10ELb1ELb0ELi64EEvPK6__halfPKjS4_S2_PS0_iiiiPKtS7_iiiiiibS2_i:
.text._Z23gemm_half_q_half_kernelILi1ELi10ELb1ELb0ELi64EEvPK6__halfPKjS4_S2_PS0_iiiiPKtS7_iiiiiibS2_i:
        /* <DEDUP_REMOVED lines=18> */
[----:B------:R-:W-:Y:S02]  /*0120*/  SHF.L.U32 R2, R0, 0x2, RZ ;  /* 0x0000000200027819 */ /* 0x000fe400000006ff */
[----:B---3--:R-:W-:-:S04]  /*0130*/  MOV R25, UR9 ;  /* 0x0000000900197c02 */ /* 0x008fc80008000f00 */
[----:B------:R-:W-:Y:S02]  /*0140*/  ISETP.GE.AND P1, PT, R2, R25, PT ;  /* 0x000000190200720c */ /* 0x000fe40003f26270 */
[----:B-1----:R-:W-:-:S04]  /*0150*/  SHF.L.U32 R18, R5, 0x6, RZ ;  /* 0x0000000605127819 */ /* 0x002fc800000006ff */
        /* <DEDUP_REMOVED lines=22> */
.L_x_4889:
[----:B------:R-:W-:Y:S05]  /*02c0*/  BSYNC.RECONVERGENT B0 ;  /* 0x0000000000007941 */ /* 0x000fea0003800200 */
.L_x_4888:
        /* <DEDUP_REMOVED lines=17> */
[----:B-1----:R-:W-:Y:S01]  /*03e0*/  SHF.R.S32.HI R9, RZ, 0x1f, R2 ;  /* 0x0000001fff097819 */ /* 0x002fe20000011402 */
[----:B------:R-:W-:Y:S01]  /*03f0*/  HFMA2 R4, -RZ, RZ, 0, 0 ;  /* 0x00000000ff047431 */ /* 0x000fe200000001ff */
[----:B------:R-:W-:Y:S02]  /*0400*/  SHF.L.U32 R6, R17, 0x4, RZ ;  /* 0x0000000411067819 */ /* 0x000fe400000006ff */
[----:B------:R-:W-:Y:S02]  /*0410*/  LEA.HI R8, R9, R2, RZ, 0x3 ;  /* 0x0000000209087211 */ /* 0x000fe400078f18ff */
[----:B------:R-:W-:Y:S02]  /*0420*/  MOV R9, R18 ;  /* 0x0000001200097202 */ /* 0x000fe40000000f00 */
[----:B------:R-:W-:Y:S02]  /*0430*/  LOP3.LUT R6, R6, 0x10, RZ, 0xc0, !PT ;  /* 0x0000001006067812 */ /* 0x000fe400078ec0ff */
[----:B0-----:R-:W-:-:S07]  /*0440*/  SHF.R.S32.HI R8, RZ, 0x3, R8 ;  /* 0x00000003ff087819 */ /* 0x001fce0000011408 */
.L_x_4891:
        /* <DEDUP_REMOVED lines=44> */
.L_x_4890:
[----:B-1----:R1:W5:Y:S01]  /*0710*/  LDL.64 R8, [R1] ;  /* 0x0000000001087983 */ /* 0x0023620000100a00 */
[----:B------:R-:W2:Y:S01]  /*0720*/  LDCU UR4, c[0x0][0x3c8] ;  /* 0x00007900ff0477ac */ /* 0x000ea20008000800 */
[----:B------:R-:W-:Y:S01]  /*0730*/  HFMA2 R0, -RZ, RZ, 0, 0 ;  /* 0x00000000ff007431 */ /* 0x000fe200000001ff */
[----:B--2---:R-:W-:-:S13]  /*0740*/  ISETP.GT.AND P0, PT, R18, UR4, PT ;  /* 0x0000000412007c0c */ /* 0x004fda000bf04270 */
[----:B-1----:R-:W-:Y:S05]  /*0750*/  @!P0 BRA `(.L_x_4892) ;  /* 0x00000000001c8947 */ /* 0x002fea0003800000 */
[----:B------:R-:W1:Y:S02]  /*0760*/  LDC R11, c[0x0][0x3cc] ;  /* 0x0000f300ff0b7b82 */ /* 0x000e640000000800 */
[----:B-1----:R-:W-:-:S04]  /*0770*/  VIMNMX R0, PT, PT, R18, R11, PT ;  /* 0x0000000b12007248 */ /* 0x002fc80003fe0100 */
[----:B------:R-:W-:-:S04]  /*0780*/  IADD3 R0, PT, PT, R0, -UR4, RZ ;  /* 0x8000000400007c10 */ /* 0x000fc8000fffe0ff */
[----:B------:R-:W-:-:S04]  /*0790*/  SHF.R.S32.HI R11, RZ, 0x1f, R0 ;  /* 0x0000001fff0b7819 */ /* 0x000fc80000011400 */
[----:B------:R-:W-:-:S04]  /*07a0*/  LEA.HI R11, R11, R0, RZ, 0x5 ;  /* 0x000000000b0b7211 */ /* 0x000fc800078f28ff */
[----:B------:R-:W-:-:S05]  /*07b0*/  SHF.R.S32.HI R11, RZ, 0x5, R11 ;  /* 0x00000005ff0b7819 */ /* 0x000fca000001140b */
[----:B------:R-:W-:-:S07]  /*07c0*/  IMAD R0, R11, 0x6, RZ ;  /* 0x000000060b007824 */ /* 0x000fce00078e02ff */
.L_x_4892:
[----:B------:R-:W1:Y:S01]  /*07d0*/  LDCU UR5, c[0x0][0x3cc] ;  /* 0x00007980ff0577ac */ /* 0x000e620008000800 */
[----:B------:R-:W-:Y:S02]  /*07e0*/  MOV R4, RZ ;  /* 0x000000ff00047202 */ /* 0x000fe40000000f00 */
[----:B-1----:R-:W-:-:S13]  /*07f0*/  ISETP.GT.AND P0, PT, R18, UR5, PT ;  /* 0x0000000512007c0c */ /* 0x002fda000bf04270 */
[----:B------:R-:W-:Y:S05]  /*0800*/  @!P0 BRA `(.L_x_4893) ;  /* 0x00000000001c8947 */ /* 0x000fea0003800000 */
[----:B------:R-:W1:Y:S02]  /*0810*/  LDC R11, c[0x0][0x3d0] ;  /* 0x0000f400ff0b7b82 */ /* 0x000e640000000800 */
[----:B-1----:R-:W-:-:S04]  /*0820*/  VIMNMX R4, PT, PT, R18, R11, PT ;  /* 0x0000000b12047248 */ /* 0x002fc80003fe0100 */
[----:B------:R-:W-:-:S04]  /*0830*/  IADD3 R4, PT, PT, R4, -UR5, RZ ;  /* 0x8000000504047c10 */ /* 0x000fc8000fffe0ff */
[----:B------:R-:W-:-:S04]  /*0840*/  SHF.R.S32.HI R11, RZ, 0x1f, R4 ;  /* 0x0000001fff0b7819 */ /* 0x000fc80000011404 */
[----:B------:R-:W-:-:S04]  /*0850*/  LEA.HI R11, R11, R4, RZ, 0x5 ;  /* 0x000000040b0b7211 */ /* 0x000fc800078f28ff */
[----:B------:R-:W-:-:S04]  /*0860*/  SHF.R.S32.HI R11, RZ, 0x5, R11 ;  /* 0x00000005ff0b7819 */ /* 0x000fc8000001140b */
[----:B------:R-:W-:-:S07]  /*0870*/  LEA R4, R11, R11, 0x2 ;  /* 0x0000000b0b047211 */ /* 0x000fce00078e10ff */
.L_x_4893:
        /* <DEDUP_REMOVED lines=10> */
[----:B------:R-:W-:-:S07]  /*0920*/  SHF.L.U32 R11, R11, 0x2, RZ ;  /* 0x000000020b0b7819 */ /* 0x000fce00000006ff */
.L_x_4894:
[----:B------:R-:W1:Y:S01]  /*0930*/  LDCU UR12, c[0x0][0x3d4] ;  /* 0x00007a80ff0c77ac */ /* 0x000e620008000800 */
[----:B------:R-:W-:Y:S01]  /*0940*/  HFMA2 R6, -RZ, RZ, 0, 0 ;  /* 0x00000000ff067431 */ /* 0x000fe200000001ff */
        /* <DEDUP_REMOVED lines=9> */
.L_x_4895:
[----:B------:R-:W1:Y:S01]  /*09e0*/  LDCU UR5, c[0x0][0x3d8] ;  /* 0x00007b00ff0577ac */ /* 0x000e620008000800 */
[----:B------:R-:W-:Y:S02]  /*09f0*/  MOV R15, RZ ;  /* 0x000000ff000f7202 */ /* 0x000fe40000000f00 */
[----:B-1----:R-:W-:-:S13]  /*0a00*/  ISETP.GT.AND P0, PT, R18, UR5, PT ;  /* 0x0000000512007c0c */ /* 0x002fda000bf04270 */
        /* <DEDUP_REMOVED lines=8> */
.L_x_4896:
[----:B0-----:R-:W-:Y:S01]  /*0a90*/  VIMNMX R10, PT, PT, R18, UR4, PT ;  /* 0x00000004120a7c48 */ /* 0x001fe2000bfe0100 */
[----:B------:R-:W0:Y:S01]  /*0aa0*/  S2UR UR5, SR_CgaCtaId ;  /* 0x00000000000579c3 */ /* 0x000e220000008800 */
[----:B------:R-:W1:Y:S01]  /*0ab0*/  LDCU.64 UR10, c[0x0][0x388] ;  /* 0x00007100ff0a77ac */ /* 0x000e620008000a00 */
[----:B------:R-:W-:Y:S02]  /*0ac0*/  VIMNMX R3, PT, PT, R3, UR12, PT ;  /* 0x0000000c03037c48 */ /* 0x000fe4000bfe0100 */
[----:B------:R-:W-:Y:S01]  /*0ad0*/  SHF.R.S32.HI R17, RZ, 0x1f, R10 ;  /* 0x0000001fff117819 */ /* 0x000fe2000001140a */
[----:B------:R-:W-:Y:S01]  /*0ae0*/  UMOV UR4, 0x400 ;  /* 0x0000040000047882 */ /* 0x000fe20000000000 */
[----:B-----5:R-:W-:Y:S02]  /*0af0*/  PRMT R28, R9, 0x7610, R9 ;  /* 0x00007610091c7816 */ /* 0x020fe40000000009 */
[----:B------:R-:W-:Y:S02]  /*0b00*/  LEA.HI R17, R17, R10, RZ, 0x5 ;  /* 0x0000000a11117211 */ /* 0x000fe400078f28ff */
[----:B------:R-:W-:-:S02]  /*0b10*/  MOV R16, RZ ;  /* 0x000000ff00107202 */ /* 0x000fc40000000f00 */
[----:B------:R-:W-:Y:S02]  /*0b20*/  SHF.R.S32.HI R17, RZ, 0x5, R17 ;  /* 0x00000005ff117819 */ /* 0x000fe40000011411 */
[----:B------:R-:W-:Y:S02]  /*0b30*/  PRMT R19, RZ, 0x5410, RZ ;  /* 0x00005410ff137816 */ /* 0x000fe400000000ff */
[----:B------:R-:W-:Y:S02]  /*0b40*/  LEA R0, R17, R0, 0x3 ;  /* 0x0000000011007211 */ /* 0x000fe400078e18ff */
[----:B------:R-:W-:Y:S02]  /*0b50*/  PRMT R17, RZ, 0x5410, RZ ;  /* 0x00005410ff117816 */ /* 0x000fe400000000ff */
[----:B------:R-:W-:-:S04]  /*0b60*/  IADD3 R0, PT, PT, R11, R0, R4 ;  /* 0x000000000b007210 */ /* 0x000fc80007ffe004 */
[----:B------:R-:W-:Y:S01]  /*0b70*/  IADD3 R0, PT, PT, R15, R0, R6 ;  /* 0x000000000f007210 */ /* 0x000fe20007ffe006 */
[----:B0-----:R-:W-:-:S04]  /*0b80*/  ULEA UR4, UR5, UR4, 0x18 ;  /* 0x0000000405047291 */ /* 0x001fc8000f8ec0ff */
[----:B------:R-:W-:Y:S01]  /*0b90*/  IMAD R11, R0, R25, RZ ;  /* 0x00000019000b7224 */ /* 0x000fe200078e02ff */
[----:B------:R-:W-:-:S04]  /*0ba0*/  SHF.R.S32.HI R0, RZ, 0x1f, R2 ;  /* 0x0000001fff007819 */ /* 0x000fc80000011402 */
[----:B------:R-:W-:-:S04]  /*0bb0*/  IADD3 R4, P0, PT, R2, R11, RZ ;  /* 0x0000000b02047210 */ /* 0x000fc80007f1e0ff */
[----:B------:R-:W-:Y:S02]  /*0bc0*/  LEA.HI.X.SX32 R11, R11, R0, 0x1, P0 ;  /* 0x000000000b0b7211 */ /* 0x000fe400000f0eff */
[----:B------:R-:W-:Y:S02]  /*0bd0*/  ISETP.GT.AND P0, PT, R3, R18, PT ;  /* 0x000000120300720c */ /* 0x000fe40003f04270 */
[C---:B------:R-:W-:Y:S02]  /*0be0*/  SHF.L.U32 R3, R4.reuse, 0x2, RZ ;  /* 0x0000000204037819 */ /* 0x040fe400000006ff */
[----:B------:R-:W-:Y:S02]  /*0bf0*/  SHF.L.U64.HI R11, R4, 0x2, R11 ;  /* 0x00000002040b7819 */ /* 0x000fe4000001020b */
[----:B-1----:R-:W-:Y:S02]  /*0c00*/  IADD3 R46, P1, PT, R3, UR10, RZ ;  /* 0x0000000a032e7c10 */ /* 0x002fe4000ff3e0ff */
[----:B------:R-:W-:-:S02]  /*0c10*/  PRMT R0, R8, 0x7610, R8 ;  /* 0x0000761008007816 */ /* 0x000fc40000000008 */
[----:B------:R-:W-:Y:S02]  /*0c20*/  IADD3.X R47, PT, PT, R11, UR11, RZ, P1, !PT ;  /* 0x0000000b0b2f7c10 */ /* 0x000fe40008ffe4ff */
[----:B------:R-:W-:Y:S02]  /*0c30*/  IADD3 R3, PT, PT, R18, R7, RZ ;  /* 0x0000000712037210 */ /* 0x000fe40007ffe0ff */
[----:B------:R-:W-:Y:S02]  /*0c40*/  MOV R20, R46 ;  /* 0x0000002e00147202 */ /* 0x000fe40000000f00 */
[----:B------:R-:W-:Y:S01]  /*0c50*/  MOV R21, R47 ;  /* 0x0000002f00157202 */ /* 0x000fe20000000f00 */
        /* <DEDUP_REMOVED lines=8> */
.L_x_4898:
[----:B------:R-:W-:Y:S01]  /*0ce0*/  MOV R14, R46 ;  /* 0x0000002e000e7202 */ /* 0x000fe20000000f00 */
[----:B------:R-:W0:Y:S01]  /*0cf0*/  LDS.64 R20, [UR4] ;  /* 0x00000004ff147984 */ /* 0x000e220008000a00 */
[----:B------:R-:W-:-:S05]  /*0d00*/  MOV R15, R47 ;  /* 0x0000002f000f7202 */ /* 0x000fca0000000f00 */
[----:B------:R-:W2:Y:S01]  /*0d10*/  LDG.E.128.CONSTANT R8, desc[UR6][R14.64] ;  /* 0x000000060e087981 */ /* 0x000ea2000c1e9d00 */
[----:B------:R-:W-:-:S05]  /*0d20*/  MOV R25, UR9 ;  /* 0x0000000900197c02 */ /* 0x000fca0008000f00 */
[----:B------:R-:W-:-:S05]  /*0d30*/  IMAD.WIDE R42, R25, 0x4, R14 ;  /* 0x00000004192a7825 */ /* 0x000fca00078e020e */
[----:B------:R1:W3:Y:S01]  /*0d40*/  LDG.E.128.CONSTANT R4, desc[UR6][R42.64] ;  /* 0x000000062a047981 */ /* 0x0002e2000c1e9d00 */
[----:B------:R-:W-:Y:S01]  /*0d50*/  ISETP.NE.AND P0, PT, R18, R3, PT ;  /* 0x000000031200720c */ /* 0x000fe20003f05270 */
[----:B-1----:R-:W-:Y:S01]  /*0d60*/  IMAD.WIDE R42, R25, 0x4, R42 ;  /* 0x00000004192a7825 */ /* 0x002fe200078e022a */
[----:B--2---:R-:W-:Y:S02]  /*0d70*/  LOP3.LUT R22, R8, 0xf000f, RZ, 0xc0, !PT ;  /* 0x000f000f08167812 */ /* 0x004fe400078ec0ff */
        /* <DEDUP_REMOVED lines=8> */
[----:B------:R-:W-:Y:S02]  /*0e00*/  HADD2 R34, R23, -1032, -1032 ;  /* 0xe408e40817227430 */ /* 0x000fe40000000000 */
[----:B0-----:R-:W-:Y:S02]  /*0e10*/  HADD2.F32 R23, -RZ, R20.H0_H0 ;  /* 0x20000014ff177230 */ /* 0x001fe40000004100 */
[----:B------:R-:W-:Y:S02]  /*0e20*/  HADD2 R36, R30, -1032, -1032 ;  /* 0xe408e4081e247430 */ /* 0x000fe40000000000 */
[----:B------:R-:W-:-:S02]  /*0e30*/  HADD2.F32 R22, -RZ, R37.H0_H0 ;  /* 0x20000025ff167230 */ /* 0x000fc40000004100 */
[----:B------:R-:W-:Y:S02]  /*0e40*/  HADD2 R35, R31, -1032, -1032 ;  /* 0xe408e4081f237430 */ /* 0x000fe40000000000 */
[----:B------:R-:W-:Y:S02]  /*0e50*/  HADD2.F32 R38, -RZ, R34.H0_H0 ;  /* 0x20000022ff267230 */ /* 0x000fe40000004100 */
[----:B------:R-:W-:Y:S02]  /*0e60*/  HADD2.F32 R30, -RZ, R36.H0_H0 ;  /* 0x20000024ff1e7230 */ /* 0x000fe40000004100 */
[----:B------:R-:W-:Y:S01]  /*0e70*/  FFMA.FTZ R22, R22, R23, RZ ;  /* 0x0000001716167223 */ /* 0x000fe200000100ff */
[----:B------:R-:W-:Y:S02]  /*0e80*/  HADD2.F32 R32, -RZ, R35.H0_H0 ;  /* 0x20000023ff207230 */ /* 0x000fe40000004100 */
[----:B------:R-:W-:Y:S01]  /*0e90*/  FFMA.FTZ R33, R23, R38, RZ ;  /* 0x0000002617217223 */ /* 0x000fe200000100ff */
[----:B------:R-:W-:-:S02]  /*0ea0*/  HADD2.F32 R37, -RZ, R37.H1_H1 ;  /* 0x30000025ff257230 */ /* 0x000fc40000004100 */
[C---:B------:R-:W-:Y:S01]  /*0eb0*/  FFMA.FTZ R31, R23.reuse, R30, RZ ;  /* 0x0000001e171f7223 */ /* 0x040fe200000100ff */
[----:B------:R-:W-:Y:S02]  /*0ec0*/  HADD2.F32 R20, -RZ, R20.H1_H1 ;  /* 0x30000014ff147230 */ /* 0x000fe40000004100 */
[----:B------:R-:W-:Y:S01]  /*0ed0*/  FFMA.FTZ R32, R23, R32, RZ ;  /* 0x0000002017207223 */ /* 0x000fe200000100ff */
[----:B------:R-:W-:Y:S01]  /*0ee0*/  HADD2.F32 R34, -RZ, R34.H1_H1 ;  /* 0x30000022ff227230 */ /* 0x000fe20000004100 */
[----:B------:R-:W-:Y:S01]  /*0ef0*/  LOP3.LUT R23, R9, 0xf000f0, RZ, 0xc0, !PT ;  /* 0x00f000f009177812 */ /* 0x000fe200078ec0ff */
[----:B------:R-:W-:Y:S02]  /*0f00*/  HADD2.F32 R36, -RZ, R36.H1_H1 ;  /* 0x30000024ff247230 */ /* 0x000fe40000004100 */
[----:B------:R-:W-:Y:S01]  /*0f10*/  FFMA.FTZ R44, R37, R20, R22 ;  /* 0x00000014252c7223 */ /* 0x000fe20000010016 */
[----:B------:R-:W-:Y:S01]  /*0f20*/  HADD2.F32 R35, -RZ, R35.H1_H1 ;  /* 0x30000023ff237230 */ /* 0x000fe20000004100 */
[----:B------:R-:W-:Y:S01]  /*0f30*/  LOP3.LUT R22, R8, 0xf000f0, RZ, 0xc0, !PT ;  /* 0x00f000f008167812 */ /* 0x000fe200078ec0ff */
[C---:B------:R-:W-:Y:S01]  /*0f40*/  FFMA.FTZ R33, R20.reuse, R34, R33 ;  /* 0x0000002214217223 */ /* 0x040fe20000010021 */
[C---:B------:R-:W-:Y:S01]  /*0f50*/  FFMA.FTZ R31, R20.reuse, R36, R31 ;  /* 0x00000024141f7223 */ /* 0x040fe2000001001f */
[----:B------:R-:W-:Y:S01]  /*0f60*/  LOP3.LUT R37, R23, 0x64006400, RZ, 0xfc, !PT ;  /* 0x6400640017257812 */ /* 0x000fe200078efcff */
[----:B------:R-:W-:Y:S01]  /*0f70*/  FFMA.FTZ R20, R20, R35, R32 ;  /* 0x0000002314147223 */ /* 0x000fe20000010020 */
[----:B------:R-:W-:-:S02]  /*0f80*/  LOP3.LUT R35, R22, 0x64006400, RZ, 0xfc, !PT ;  /* 0x6400640016237812 */ /* 0x000fc400078efcff */
[----:B------:R-:W-:Y:S01]  /*0f90*/  LOP3.LUT R32, R10, 0xf000f0, RZ, 0xc0, !PT ;  /* 0x00f000f00a207812 */ /* 0x000fe200078ec0ff */
[----:B------:R-:W0:Y:S01]  /*0fa0*/  LDS.64 R22, [UR4+0x8] ;  /* 0x00000804ff167984 */ /* 0x000e220008000a00 */
[----:B------:R-:W-:Y:S02]  /*0fb0*/  LOP3.LUT R34, R11, 0xf000f0, RZ, 0xc0, !PT ;  /* 0x00f000f00b227812 */ /* 0x000fe400078ec0ff */
[----:B------:R-:W-:Y:S02]  /*0fc0*/  MOV R30, 0x2c00 ;  /* 0x00002c00001e7802 */ /* 0x000fe40000000f00 */
[----:B------:R-:W-:Y:S02]  /*0fd0*/  LOP3.LUT R39, R32, 0x64006400, RZ, 0xfc, !PT ;  /* 0x6400640020277812 */ /* 0x000fe400078efcff */
[----:B------:R-:W-:Y:S01]  /*0fe0*/  LOP3.LUT R41, R34, 0x64006400, RZ, 0xfc, !PT ;  /* 0x6400640022297812 */ /* 0x000fe200078efcff */
[----:B------:R-:W-:Y:S02]  /*0ff0*/  HFMA2 R32, R35, R30.H0_H0, -72, -72 ;  /* 0xd480d48023207431 */ /* 0x000fe4000004001e */
[----:B------:R-:W-:-:S02]  /*1000*/  HADD2.F32 R34, -RZ, R21.H0_H0 ;  /* 0x20000015ff227230 */ /* 0x000fc40000004100 */
[-C--:B------:R-:W-:Y:S01]  /*1010*/  HFMA2 R37, R37, R30.reuse.H0_H0, -72, -72 ;  /* 0xd480d48025257431 */ /* 0x080fe2000004001e */
[----:B------:R-:W-:Y:S01]  /*1020*/  SHF.R.U32.HI R8, RZ, 0x8, R8 ;  /* 0x00000008ff087819 */ /* 0x000fe20000011608 */
[-C--:B------:R-:W-:Y:S01]  /*1030*/  HFMA2 R36, R39, R30.reuse.H0_H0, -72, -72 ;  /* 0xd480d48027247431 */ /* 0x080fe2000004001e */
[----:B------:R-:W-:Y:S01]  /*1040*/  SHF.R.U32.HI R9, RZ, 0x8, R9 ;  /* 0x00000008ff097819 */ /* 0x000fe20000011609 */
[----:B------:R-:W-:Y:S02]  /*1050*/  HFMA2 R35, R41, R30.H0_H0, -72, -72 ;  /* 0xd480d48029237431 */ /* 0x000fe4000004001e */
[----:B------:R-:W-:Y:S01]  /*1060*/  HADD2.F32 R41, -RZ, R32.H0_H0 ;  /* 0x20000020ff297230 */ /* 0x000fe20000004100 */
[----:B------:R-:W-:Y:S01]  /*1070*/  SHF.R.U32.HI R10, RZ, 0x8, R10 ;  /* 0x00000008ff0a7819 */ /* 0x000fe2000001160a */
[----:B------:R-:W-:Y:S01]  /*1080*/  HADD2.F32 R38, -RZ, R37.H0_H0 ;  /* 0x20000025ff267230 */ /* 0x000fe20000004100 */
[----:B------:R-:W-:Y:S01]  /*1090*/  SHF.R.U32.HI R11, RZ, 0x8, R11 ;  /* 0x00000008ff0b7819 */ /* 0x000fe2000001160b */
        /* <DEDUP_REMOVED lines=8> */
[----:B------:R-:W-:Y:S01]  /*1120*/  HADD2.F32 R34, -RZ, R21.H1_H1 ;  /* 0x30000015ff227230 */ /* 0x000fe20000004100 */
[C---:B------:R-:W-:Y:S01]  /*1130*/  LOP3.LUT R21, R8.reuse, 0xf000f, RZ, 0xc0, !PT ;  /* 0x000f000f08157812 */ /* 0x040fe200078ec0ff */
[----:B------:R-:W-:Y:S01]  /*1140*/  HADD2.F32 R36, -RZ, R36.H1_H1 ;  /* 0x30000024ff247230 */ /* 0x000fe20000004100 */
[----:B------:R-:W-:Y:S01]  /*1150*/  LOP3.LUT R8, R8, 0xf000f0, RZ, 0xc0, !PT ;  /* 0x00f000f008087812 */ /* 0x000fe200078ec0ff */
[----:B------:R-:W-:-:S02]  /*1160*/  HADD2.F32 R35, -RZ, R35.H1_H1 ;  /* 0x30000023ff237230 */ /* 0x000fc40000004100 */
[----:B------:R-:W-:Y:S01]  /*1170*/  FFMA.FTZ R41, R32, R34, R41 ;  /* 0x0000002220297223 */ /* 0x000fe20000010029 */
[----:B------:R-:W-:Y:S01]  /*1180*/  LOP3.LUT R32, R9, 0xf000f, RZ, 0xc0, !PT ;  /* 0x000f000f09207812 */ /* 0x000fe200078ec0ff */
[C---:B------:R-:W-:Y:S01]  /*1190*/  FFMA.FTZ R33, R34.reuse, R37, R33 ;  /* 0x0000002522217223 */ /* 0x040fe20000010021 */
[C---:B------:R-:W-:Y:S01]  /*11a0*/  FFMA.FTZ R31, R34.reuse, R36, R31 ;  /* 0x00000024221f7223 */ /* 0x040fe2000001001f */
[----:B------:R-:W-:Y:S01]  /*11b0*/  FFMA.FTZ R34, R34, R35, R20 ;  /* 0x0000002322227223 */ /* 0x000fe20000010014 */
[----:B------:R-:W-:Y:S02]  /*11c0*/  LOP3.LUT R21, R21, 0x64006400, RZ, 0xfc, !PT ;  /* 0x6400640015157812 */ /* 0x000fe400078efcff */
[----:B------:R-:W-:Y:S01]  /*11d0*/  LOP3.LUT R20, R32, 0x64006400, RZ, 0xfc, !PT ;  /* 0x6400640020147812 */ /* 0x000fe200078efcff */
[--C-:B0-----:R-:W-:Y:S01]  /*11e0*/  HADD2.F32 R36, -RZ, R22.reuse.H0_H0 ;  /* 0x20000016ff247230 */ /* 0x101fe20000004100 */
[----:B------:R-:W-:Y:S01]  /*11f0*/  LOP3.LUT R35, R10, 0xf000f, RZ, 0xc0, !PT ;  /* 0x000f000f0a237812 */ /* 0x000fe200078ec0ff */
[----:B------:R-:W-:Y:S01]  /*1200*/  HADD2 R21, R21, -1032, -1032 ;  /* 0xe408e40815157430 */ /* 0x000fe20000000000 */
[----:B------:R-:W-:Y:S01]  /*1210*/  LOP3.LUT R32, R11, 0xf000f, RZ, 0xc0, !PT ;  /* 0x000f000f0b207812 */ /* 0x000fe200078ec0ff */
[----:B------:R-:W-:Y:S01]  /*1220*/  HADD2 R20, R20, -1032, -1032 ;  /* 0xe408e40814147430 */ /* 0x000fe20000000000 */
[----:B------:R-:W-:Y:S01]  /*1230*/  LOP3.LUT R35, R35, 0x64006400, RZ, 0xfc, !PT ;  /* 0x6400640023237812 */ /* 0x000fe200078efcff */
[----:B------:R-:W-:Y:S01]  /*1240*/  HADD2.F32 R22, -RZ, R22.H1_H1 ;  /* 0x30000016ff167230 */ /* 0x000fe20000004100 */
[----:B------:R-:W-:Y:S01]  /*1250*/  LOP3.LUT R32, R32, 0x64006400, RZ, 0xfc, !PT ;  /* 0x6400640020207812 */ /* 0x000fe200078efcff */
[----:B------:R-:W-:Y:S01]  /*1260*/  HADD2.F32 R38, -RZ, R21.H0_H0 ;  /* 0x20000015ff267230 */ /* 0x000fe20000004100 */
[----:B------:R-:W-:Y:S01]  /*1270*/  LOP3.LUT R9, R9, 0xf000f0, RZ, 0xc0, !PT ;  /* 0x00f000f009097812 */ /* 0x000fe200078ec0ff */
[----:B------:R-:W-:-:S02]  /*1280*/  HADD2.F32 R37, -RZ, R20.H0_H0 ;  /* 0x20000014ff257230 */ /* 0x000fc40000004100 */
[----:B------:R-:W-:Y:S02]  /*1290*/  HADD2 R35, R35, -1032, -1032 ;  /* 0xe408e40823237430 */ /* 0x000fe40000000000 */
[----:B------:R-:W-:Y:S02]  /*12a0*/  HADD2.F32 R20, -RZ, R20.H1_H1 ;  /* 0x30000014ff147230 */ /* 0x000fe40000004100 */
[----:B------:R-:W-:Y:S02]  /*12b0*/  HADD2 R32, R32, -1032, -1032 ;  /* 0xe408e40820207430 */ /* 0x000fe40000000000 */
[----:B------:R-:W-:Y:S01]  /*12c0*/  FFMA.FTZ R41, R38, R36, R41 ;  /* 0x0000002426297223 */ /* 0x000fe20000010029 */
[----:B------:R-:W-:Y:S01]  /*12d0*/  FFMA.FTZ R33, R36, R37, R33 ;  /* 0x0000002524217223 */ /* 0x000fe20000010021 */
[----:B------:R-:W-:Y:S01]  /*12e0*/  HADD2.F32 R38, -RZ, R35.H0_H0 ;  /* 0x20000023ff267230 */ /* 0x000fe20000004100 */
[----:B------:R-:W-:Y:S01]  /*12f0*/  LOP3.LUT R10, R10, 0xf000f0, RZ, 0xc0, !PT ;  /* 0x00f000f00a0a7812 */ /* 0x000fe200078ec0ff */
[----:B------:R-:W-:-:S02]  /*1300*/  HADD2.F32 R37, -RZ, R32.H0_H0 ;  /* 0x20000020ff257230 */ /* 0x000fc40000004100 */
[----:B------:R-:W-:Y:S01]  /*1310*/  FFMA.FTZ R33, R22, R20, R33 ;  /* 0x0000001416217223 */ /* 0x000fe20000010021 */
[----:B------:R-:W-:Y:S02]  /*1320*/  HADD2.F32 R32, -RZ, R32.H1_H1 ;  /* 0x30000020ff207230 */ /* 0x000fe40000004100 */
[C---:B------:R-:W-:Y:S01]  /*1330*/  FFMA.FTZ R31, R36.reuse, R38, R31 ;  /* 0x00000026241f7223 */ /* 0x040fe2000001001f */
[----:B------:R-:W-:Y:S02]  /*1340*/  HADD2.F32 R38, -RZ, R21.H1_H1 ;  /* 0x30000015ff267230 */ /* 0x000fe40000004100 */
[----:B------:R-:W-:Y:S01]  /*1350*/  FFMA.FTZ R37, R36, R37, R34 ;  /* 0x0000002524257223 */ /* 0x000fe20000010022 */
[----:B------:R-:W-:Y:S01]  /*1360*/  HADD2.F32 R34, -RZ, R35.H1_H1 ;  /* 0x30000023ff227230 */ /* 0x000fe20000004100 */
[----:B------:R-:W-:Y:S02]  /*1370*/  LOP3.LUT R21, R8, 0x64006400, RZ, 0xfc, !PT ;  /* 0x6400640008157812 */ /* 0x000fe400078efcff */
[----:B------:R-:W-:Y:S01]  /*1380*/  LOP3.LUT R35, R9, 0x64006400, RZ, 0xfc, !PT ;  /* 0x6400640009237812 */ /* 0x000fe200078efcff */
[----:B------:R-:W-:Y:S01]  /*1390*/  FFMA.FTZ R41, R38, R22, R41 ;  /* 0x0000001626297223 */ /* 0x000fe20000010029 */
[----:B------:R-:W0:Y:S01]  /*13a0*/  LDS.64 R8, [UR4+0x10] ;  /* 0x00001004ff087984 */ /* 0x000e220008000a00 */
[C---:B------:R-:W-:Y:S01]  /*13b0*/  FFMA.FTZ R31, R22.reuse, R34, R31 ;  /* 0x00000022161f7223 */ /* 0x040fe2000001001f */
[----:B------:R-:W-:Y:S01]  /*13c0*/  FFMA.FTZ R22, R22, R32, R37 ;  /* 0x0000002016167223 */ /* 0x000fe20000010025 */
[----:B------:R-:W-:Y:S01]  /*13d0*/  LOP3.LUT R32, R11, 0xf000f0, RZ, 0xc0, !PT ;  /* 0x00f000f00b207812 */ /* 0x000fe200078ec0ff */
[-C--:B------:R-:W-:Y:S01]  /*13e0*/  HFMA2 R11, R21, R30.reuse.H0_H0, -72, -72 ;  /* 0xd480d480150b7431 */ /* 0x080fe2000004001e */
[----:B------:R-:W-:Y:S01]  /*13f0*/  LOP3.LUT R37, R10, 0x64006400, RZ, 0xfc, !PT ;  /* 0x640064000a257812 */ /* 0x000fe200078efcff */
[----:B------:R-:W-:Y:S01]  /*1400*/  HFMA2 R20, R35, R30.H0_H0, -72, -72 ;  /* 0xd480d48023147431 */ /* 0x000fe2000004001e */
[----:B------:R-:W-:Y:S01]  /*1410*/  LOP3.LUT R35, R32, 0x64006400, RZ, 0xfc, !PT ;  /* 0x6400640020237812 */ /* 0x000fe200078efcff */
[----:B------:R-:W-:-:S02]  /*1420*/  HADD2.F32 R32, -RZ, R23.H0_H0 ;  /* 0x20000017ff207230 */ /* 0x000fc40000004100 */
[----:B------:R-:W-:Y:S02]  /*1430*/  HADD2.F32 R34, -RZ, R11.H0_H0 ;  /* 0x2000000bff227230 */ /* 0x000fe40000004100 */
[-C--:B------:R-:W-:Y:S02]  /*1440*/  HFMA2 R21, R37, R30.reuse.H0_H0, -72, -72 ;  /* 0xd480d48025157431 */ /* 0x080fe4000004001e */
[----:B------:R-:W-:Y:S02]  /*1450*/  HADD2.F32 R40, -RZ, R20.H0_H0 ;  /* 0x20000014ff287230 */ /* 0x000fe40000004100 */
[----:B------:R-:W-:Y:S02]  /*1460*/  HFMA2 R10, R35, R30.H0_H0, -72, -72 ;  /* 0xd480d480230a7431 */ /* 0x000fe4000004001e */
[----:B------:R-:W-:Y:S02]  /*1470*/  HADD2.F32 R23, -RZ, R23.H1_H1 ;  /* 0x30000017ff177230 */ /* 0x000fe40000004100 */
[----:B------:R-:W-:Y:S01]  /*1480*/  FFMA.FTZ R34, R34, R32, R41 ;  /* 0x0000002022227223 */ /* 0x000fe20000010029 */
[----:B------:R-:W-:-:S02]  /*1490*/  HADD2.F32 R11, -RZ, R11.H1_H1 ;  /* 0x3000000bff0b7230 */ /* 0x000fc40000004100 */
[----:B------:R-:W-:Y:S01]  /*14a0*/  FFMA.FTZ R40, R32, R40, R33 ;  /* 0x0000002820287223 */ /* 0x000fe20000010021 */
[--C-:B------:R-:W-:Y:S02]  /*14b0*/  HADD2.F32 R36, -RZ, R21.reuse.H0_H0 ;  /* 0x20000015ff247230 */ /* 0x100fe40000004100 */
[----:B------:R-:W-:Y:S02]  /*14c0*/  HADD2.F32 R20, -RZ, R20.H1_H1 ;  /* 0x30000014ff147230 */ /* 0x000fe40000004100 */
[----:B------:R-:W-:Y:S01]  /*14d0*/  FFMA.FTZ R39, R11, R23, R34 ;  /* 0x000000170b277223 */ /* 0x000fe20000010022 */
[--C-:B------:R-:W-:Y:S01]  /*14e0*/  HADD2.F32 R33, -RZ, R10.reuse.H0_H0 ;  /* 0x2000000aff217230 */ /* 0x100fe20000004100 */
[----:B---3--:R-:W-:Y:S01]  /*14f0*/  LOP3.LUT R11, R4, 0xf000f, RZ, 0xc0, !PT ;  /* 0x000f000f040b7812 */ /* 0x008fe200078ec0ff */
[----:B------:R-:W-:Y:S02]  /*1500*/  HADD2.F32 R21, -RZ, R21.H1_H1 ;  /* 0x30000015ff157230 */ /* 0x000fe40000004100 */
[C---:B------:R-:W-:Y:S01]  /*1510*/  FFMA.FTZ R36, R32.reuse, R36, R31 ;  /* 0x0000002420247223 */ /* 0x040fe2000001001f */
[----:B------:R-:W-:Y:S01]  /*1520*/  FFMA.FTZ R40, R23, R20, R40 ;  /* 0x0000001417287223 */ /* 0x000fe20000010028 */
[----:B------:R-:W-:Y:S01]  /*1530*/  LOP3.LUT R20, R5, 0xf000f, RZ, 0xc0, !PT ;  /* 0x000f000f05147812 */ /* 0x000fe200078ec0ff */
[----:B------:R-:W-:Y:S01]  /*1540*/  HADD2.F32 R10, -RZ, R10.H1_H1 ;  /* 0x3000000aff0a7230 */ /* 0x000fe20000004100 */
[----:B------:R-:W-:Y:S01]  /*1550*/  LOP3.LUT R11, R11, 0x64006400, RZ, 0xfc, !PT ;  /* 0x640064000b0b7812 */ /* 0x000fe200078efcff */
[----:B------:R-:W-:Y:S01]  /*1560*/  FFMA.FTZ R22, R32, R33, R22 ;  /* 0x0000002120167223 */ /* 0x000fe20000010016 */
[----:B------:R-:W-:Y:S01]  /*1570*/  LOP3.LUT R31, R6, 0xf000f, RZ, 0xc0, !PT ;  /* 0x000f000f061f7812 */ /* 0x000fe200078ec0ff */
[----:B------:R-:W-:Y:S01]  /*1580*/  FFMA.FTZ R38, R23, R21, R36 ;  /* 0x0000001517267223 */ /* 0x000fe20000010024 */
[----:B------:R-:W-:Y:S01]  /*1590*/  LOP3.LUT R32, R7, 0xf000f, RZ, 0xc0, !PT ;  /* 0x000f000f07207812 */ /* 0x000fe200078ec0ff */
[----:B------:R-:W-:Y:S01]  /*15a0*/  FFMA.FTZ R37, R23, R10, R22 ;  /* 0x0000000a17257223 */ /* 0x000fe20000010016 */
[----:B------:R-:W-:Y:S01]  /*15b0*/  LOP3.LUT R21, R20, 0x64006400, RZ, 0xfc, !PT ;  /* 0x6400640014157812 */ /* 0x000fe200078efcff */
[----:B------:R-:W-:Y:S01]  /*15c0*/  HADD2 R20, R11, -1032, -1032 ;  /* 0xe408e4080b147430 */ /* 0x000fe20000000000 */
[----:B------:R-:W-:-:S02]  /*15d0*/  LOP3.LUT R10, R31, 0x64006400, RZ, 0xfc, !PT ;  /* 0x640064001f0a7812 */ /* 0x000fc400078efcff */
[----:B------:R-:W-:Y:S01]  /*15e0*/  LOP3.LUT R22, R32, 0x64006400, RZ, 0xfc, !PT ;  /* 0x6400640020167812 */ /* 0x000fe200078efcff */
[----:B------:R-:W-:Y:S02]  /*15f0*/  HADD2 R21, R21, -1032, -1032 ;  /* 0xe408e40815157430 */ /* 0x000fe40000000000 */
[--C-:B------:R-:W-:Y:S01]  /*1600*/  HADD2.F32 R11, -RZ, R20.reuse.H0_H0 ;  /* 0x20000014ff0b7230 */ /* 0x100fe20000004100 */
[----:B------:R-:W-:Y:S01]  /*1610*/  SHF.R.U32.HI R34, RZ, 0x8, R4 ;  /* 0x00000008ff227819 */ /* 0x000fe20000011604 */
[----:B------:R-:W-:Y:S02]  /*1620*/  HADD2.F32 R31, -RZ, R20.H1_H1 ;  /* 0x30000014ff1f7230 */ /* 0x000fe40000004100 */
[----:B------:R-:W-:Y:S02]  /*1630*/  HADD2 R20, R10, -1032, -1032 ;  /* 0xe408e4080a147430 */ /* 0x000fe40000000000 */
[----:B0-----:R-:W-:Y:S02]  /*1640*/  HADD2.F32 R10, -RZ, R8.H0_H0 ;  /* 0x20000008ff0a7230 */ /* 0x001fe40000004100 */
[----:B------:R-:W-:-:S02]  /*1650*/  HADD2 R22, R22, -1032, -1032 ;  /* 0xe408e40816167430 */ /* 0x000fc40000000000 */
[--C-:B------:R-:W-:Y:S01]  /*1660*/  HADD2.F32 R35, -RZ, R21.reuse.H0_H0 ;  /* 0x20000015ff237230 */ /* 0x100fe20000004100 */
[----:B------:R-:W-:Y:S01]  /*1670*/  SHF.R.U32.HI R36, RZ, 0x8, R5 ;  /* 0x00000008ff247819 */ /* 0x000fe20000011605 */
[----:B------:R-:W-:Y:S02]  /*1680*/  HADD2.F32 R33, -RZ, R21.H1_H1 ;  /* 0x30000015ff217230 */ /* 0x000fe40000004100 */
[----:B------:R-:W-:Y:S01]  /*1690*/  FFMA.FTZ R32, R11, R10, RZ ;  /* 0x0000000a0b207223 */ /* 0x000fe200000100ff */
[----:B------:R-:W-:Y:S02]  /*16a0*/  HADD2.F32 R23, -RZ, R20.H0_H0 ;  /* 0x20000014ff177230 */ /* 0x000fe40000004100 */
[----:B------:R-:W-:Y:S01]  /*16b0*/  FFMA.FTZ R11, R10, R35, RZ ;  /* 0x000000230a0b7223 */ /* 0x000fe200000100ff */
[----:B------:R-:W-:Y:S02]  /*16c0*/  HADD2.F32 R21, -RZ, R22.H0_H0 ;  /* 0x20000016ff157230 */ /* 0x000fe40000004100 */
[----:B------:R-:W-:-:S02]  /*16d0*/  HADD2.F32 R8, -RZ, R8.H1_H1 ;  /* 0x30000008ff087230 */ /* 0x000fc40000004100 */
[C---:B------:R-:W-:Y:S01]  /*16e0*/  FFMA.FTZ R23, R10.reuse, R23, RZ ;  /* 0x000000170a177223 */ /* 0x040fe200000100ff */
[----:B------:R-:W-:Y:S02]  /*16f0*/  HADD2.F32 R22, -RZ, R22.H1_H1 ;  /* 0x30000016ff167230 */ /* 0x000fe40000004100 */
[----:B------:R-:W-:Y:S01]  /*1700*/  FFMA.FTZ R35, R10, R21, RZ ;  /* 0x000000150a237223 */ /* 0x000fe200000100ff */
[----:B------:R-:W-:Y:S02]  /*1710*/  HADD2.F32 R10, -RZ, R20.H1_H1 ;  /* 0x30000014ff0a7230 */ /* 0x000fe40000004100 */
[----:B------:R-:W-:Y:S01]  /*1720*/  FFMA.FTZ R33, R8, R33, R11 ;  /* 0x0000002108217223 */ /* 0x000fe2000001000b */
[----:B------:R-:W-:Y:S01]  /*1730*/  LOP3.LUT R11, R4, 0xf000f0, RZ, 0xc0, !PT ;  /* 0x00f000f0040b7812 */ /* 0x000fe200078ec0ff */
[----:B------:R-:W-:Y:S01]  /*1740*/  FFMA.FTZ R41, R31, R8, R32 ;  /* 0x000000081f297223 */ /* 0x000fe20000010020 */
[----:B------:R-:W0:Y:S01]  /*1750*/  LDS.64 R20, [UR4+0x18] ;  /* 0x00001804ff147984 */ /* 0x000e220008000a00 */
[----:B------:R-:W-:Y:S01]  /*1760*/  FFMA.FTZ R31, R8, R10, R23 ;  /* 0x0000000a081f7223 */ /* 0x000fe20000010017 */
[----:B------:R-:W-:-:S02]  /*1770*/  LOP3.LUT R10, R5, 0xf000f0, RZ, 0xc0, !PT ;  /* 0x00f000f0050a7812 */ /* 0x000fc400078ec0ff */
[----:B------:R-:W-:Y:S02]  /*1780*/  LOP3.LUT R11, R11, 0x64006400, RZ, 0xfc, !PT ;  /* 0x640064000b0b7812 */ /* 0x000fe400078efcff */
[----:B------:R-:W-:-:S03]  /*1790*/  LOP3.LUT R23, R10, 0x64006400, RZ, 0xfc, !PT ;  /* 0x640064000a177812 */ /* 0x000fc600078efcff */
[-C--:B------:R-:W-:Y:S02]  /*17a0*/  HFMA2 R10, R11, R30.reuse.H0_H0, -72, -72 ;  /* 0xd480d4800b0a7431 */ /* 0x080fe4000004001e */
[----:B------:R-:W-:Y:S01]  /*17b0*/  FFMA.FTZ R11, R8, R22, R35 ;  /* 0x00000016080b7223 */ /* 0x000fe20000010023 */
[----:B------:R-:W-:Y:S02]  /*17c0*/  HFMA2 R22, R23, R30.H0_H0, -72, -72 ;  /* 0xd480d48017167431 */ /* 0x000fe4000004001e */
[--C-:B------:R-:W-:Y:S02]  /*17d0*/  HADD2.F32 R8, -RZ, R9.reuse.H0_H0 ;  /* 0x20000009ff087230 */ /* 0x100fe40000004100 */
[----:B------:R-:W-:Y:S02]  /*17e0*/  HADD2.F32 R32, -RZ, R10.H0_H0 ;  /* 0x2000000aff207230 */ /* 0x000fe40000004100 */
[----:B------:R-:W-:Y:S02]  /*17f0*/  HADD2.F32 R23, -RZ, R22.H0_H0 ;  /* 0x20000016ff177230 */ /* 0x000fe40000004100 */
[----:B------:R-:W-:-:S02]  /*1800*/  HADD2.F32 R9, -RZ, R9.H1_H1 ;  /* 0x30000009ff097230 */ /* 0x000fc40000004100 */
[----:B------:R-:W-:Y:S01]  /*1810*/  FFMA.FTZ R32, R32, R8, R41 ;  /* 0x0000000820207223 */ /* 0x000fe20000010029 */
[----:B------:R-:W-:Y:S01]  /*1820*/  HADD2.F32 R41, -RZ, R10.H1_H1 ;  /* 0x3000000aff297230 */ /* 0x000fe20000004100 */
[----:B------:R-:W-:Y:S01]  /*1830*/  LOP3.LUT R10, R6, 0xf000f0, RZ, 0xc0, !PT ;  /* 0x00f000f0060a7812 */ /* 0x000fe200078ec0ff */
[----:B------:R-:W-:Y:S02]  /*1840*/  HADD2.F32 R22, -RZ, R22.H1_H1 ;  /* 0x30000016ff167230 */ /* 0x000fe40000004100 */
[----:B------:R-:W-:Y:S01]  /*1850*/  FFMA.FTZ R4, R8, R23, R33 ;  /* 0x0000001708047223 */ /* 0x000fe20000010021 */
[----:B------:R-:W-:Y:S01]  /*1860*/  LOP3.LUT R33, R34, 0xf000f, RZ, 0xc0, !PT ;  /* 0x000f000f22217812 */ /* 0x000fe200078ec0ff */
[----:B------:R-:W-:Y:S01]  /*1870*/  FFMA.FTZ R41, R41, R9, R32 ;  /* 0x0000000929297223 */ /* 0x000fe20000010020 */
[----:B------:R-:W-:Y:S01]  /*1880*/  LOP3.LUT R23, R10, 0x64006400, RZ, 0xfc, !PT ;  /* 0x640064000a177812 */ /* 0x000fe200078efcff */
[----:B------:R-:W-:Y:S01]  /*1890*/  FFMA.FTZ R5, R9, R22, R4 ;  /* 0x0000001609057223 */ /* 0x000fe20000010004 */
[----:B------:R-:W-:-:S02]  /*18a0*/  LOP3.LUT R4, R36, 0xf000f, RZ, 0xc0, !PT ;  /* 0x000f000f24047812 */ /* 0x000fc400078ec0ff */
[----:B------:R-:W-:Y:S01]  /*18b0*/  LOP3.LUT R33, R33, 0x64006400, RZ, 0xfc, !PT ;  /* 0x6400640021217812 */ /* 0x000fe200078efcff */
[----:B------:R-:W-:Y:S01]  /*18c0*/  HFMA2 R23, R23, R30.H0_H0, -72, -72 ;  /* 0xd480d48017177431 */ /* 0x000fe2000004001e */
[----:B------:R-:W-:-:S03]  /*18d0*/  LOP3.LUT R4, R4, 0x64006400, RZ, 0xfc, !PT ;  /* 0x6400640004047812 */ /* 0x000fc600078efcff */
[----:B------:R-:W-:Y:S02]  /*18e0*/  HADD2 R33, R33, -1032, -1032 ;  /* 0xe408e40821217430 */ /* 0x000fe40000000000 */
[----:B------:R-:W-:Y:S02]  /*18f0*/  HADD2.F32 R10, -RZ, R23.H0_H0 ;  /* 0x20000017ff0a7230 */ /* 0x000fe40000004100 */
[----:B------:R-:W-:Y:S01]  /*1900*/  HADD2 R35, R4, -1032, -1032 ;  /* 0xe408e40804237430 */ /* 0x000fe20000000000 */
[----:B------:R-:W-:Y:S01]  /*1910*/  LOP3.LUT R4, R7, 0xf000f0, RZ, 0xc0, !PT ;  /* 0x00f000f007047812 */ /* 0x000fe200078ec0ff */
[----:B0-----:R-:W-:Y:S02]  /*1920*/  HADD2.F32 R22, -RZ, R20.H0_H0 ;  /* 0x20000014ff167230 */ /* 0x001fe40000004100 */
[----:B------:R-:W-:Y:S01]  /*1930*/  FFMA.FTZ R10, R8, R10, R31 ;  /* 0x0000000a080a7223 */ /* 0x000fe2000001001f */
[----:B------:R-:W-:Y:S01]  /*1940*/  LOP3.LUT R31, R4, 0x64006400, RZ, 0xfc, !PT ;  /* 0x64006400041f7812 */ /* 0x000fe200078efcff */
[----:B------:R-:W-:Y:S01]  /*1950*/  HADD2.F32 R46, -RZ, R35.H0_H0 ;  /* 0x20000023ff2e7230 */ /* 0x000fe20000004100 */
[----:B------:R-:W-:Y:S01]  /*1960*/  @!P0 LEA R4, R16, R1, 0x3 ;  /* 0x0000000110048211 */ /* 0x000fe200078e18ff */
[----:B------:R-:W-:-:S02]  /*1970*/  HADD2.F32 R44, -RZ, R33.H0_H0 ;  /* 0x20000021ff2c7230 */ /* 0x000fc40000004100 */
[----:B------:R-:W-:Y:S02]  /*1980*/  HFMA2 R31, R31, R30.H0_H0, -72, -72 ;  /* 0xd480d4801f1f7431 */ /* 0x000fe4000004001e */
[----:B------:R-:W-:Y:S02]  /*1990*/  FFMA.FTZ R46, R22, R46, R5 ;  /* 0x0000002e162e7223 */ /* 0x000fe40000010005 */
[----:B------:R-:W2:Y:S01]  /*19a0*/  @!P0 LDL.64 R4, [R4+0x8] ;  /* 0x0000080004048983 */ /* 0x000ea20000100a00 */
[----:B------:R-:W-:Y:S01]  /*19b0*/  FFMA.FTZ R44, R44, R22, R41 ;  /* 0x000000162c2c7223 */ /* 0x000fe20000010029 */
[----:B------:R-:W-:Y:S02]  /*19c0*/  HADD2.F32 R32, -RZ, R31.H0_H0 ;  /* 0x2000001fff207230 */ /* 0x000fe40000004100 */
[----:B------:R-:W-:Y:S02]  /*19d0*/  HADD2.F32 R41, -RZ, R23.H1_H1 ;  /* 0x30000017ff297230 */ /* 0x000fe40000004100 */
[----:B------:R-:W-:-:S02]  /*19e0*/  HADD2.F32 R23, -RZ, R31.H1_H1 ;  /* 0x3000001fff177230 */ /* 0x000fc40000004100 */
[----:B------:R-:W-:Y:S01]  /*19f0*/  FFMA.FTZ R8, R8, R32, R11 ;  /* 0x0000002008087223 */ /* 0x000fe2000001000b */
[----:B------:R-:W-:-:S03]  /*1a00*/  FFMA.FTZ R41, R9, R41, R10 ;  /* 0x0000002909297223 */ /* 0x000fc6000001000a */
[----:B------:R-:W-:Y:S02]  /*1a10*/  FFMA.FTZ R23, R9, R23, R8 ;  /* 0x0000001709177223 */ /* 0x000fe40000010008 */
[----:B------:R-:W3:Y:S01]  /*1a20*/  LDG.E.128.CONSTANT R8, desc[UR6][R42.64] ;  /* 0x000000062a087981 */ /* 0x000ee2000c1e9d00 */
[----:B------:R-:W-:-:S04]  /*1a30*/  SHF.R.U32.HI R31, RZ, 0x8, R6 ;  /* 0x00000008ff1f7819 */ /* 0x000fc80000011606 */
[----:B------:R-:W-:-:S04]  /*1a40*/  LOP3.LUT R6, R31, 0xf000f, RZ, 0xc0, !PT ;  /* 0x000f000f1f067812 */ /* 0x000fc800078ec0ff */
[----:B------:R-:W-:-:S05]  /*1a50*/  LOP3.LUT R6, R6, 0x64006400, RZ, 0xfc, !PT ;  /* 0x6400640006067812 */ /* 0x000fca00078efcff */
[----:B------:R-:W-:-:S05]  /*1a60*/  HADD2 R6, R6, -1032, -1032 ;  /* 0xe408e40806067430 */ /* 0x000fca0000000000 */
[----:B------:R-:W-:Y:S02]  /*1a70*/  HADD2.F32 R32, -RZ, R6.H0_H0 ;  /* 0x20000006ff207230 */ /* 0x000fe40000004100 */
[----:B------:R-:W-:-:S03]  /*1a80*/  HADD2.F32 R35, -RZ, R35.H1_H1 ;  /* 0x30000023ff237230 */ /* 0x000fc60000004100 */
[----:B------:R-:W-:Y:S01]  /*1a90*/  FFMA.FTZ R32, R22, R32, R41 ;  /* 0x0000002016207223 */ /* 0x000fe20000010029 */
[----:B------:R-:W-:Y:S02]  /*1aa0*/  HADD2.F32 R41, -RZ, R33.H1_H1 ;  /* 0x30000021ff297230 */ /* 0x000fe40000004100 */
[----:B------:R-:W-:Y:S01]  /*1ab0*/  HADD2.F32 R33, -RZ, R20.H1_H1 ;  /* 0x30000014ff217230 */ /* 0x000fe20000004100 */
[----:B------:R-:W-:-:S04]  /*1ac0*/  LOP3.LUT R34, R34, 0xf000f0, RZ, 0xc0, !PT ;  /* 0x00f000f022227812 */ /* 0x000fc800078ec0ff */
[----:B------:R-:W-:Y:S01]  /*1ad0*/  FFMA.FTZ R46, R33, R35, R46 ;  /* 0x00000023212e7223 */ /* 0x000fe2000001002e */
[----:B------:R-:W-:Y:S01]  /*1ae0*/  LOP3.LUT R35, R34, 0x64006400, RZ, 0xfc, !PT ;  /* 0x6400640022237812 */ /* 0x000fe200078efcff */
[----:B------:R-:W-:-:S04]  /*1af0*/  FFMA.FTZ R44, R41, R33, R44 ;  /* 0x00000021292c7223 */ /* 0x000fc8000001002c */
[----:B------:R-:W-:Y:S02]  /*1b00*/  HFMA2 R34, R35, R30.H0_H0, -72, -72 ;  /* 0xd480d48023227431 */ /* 0x000fe4000004001e */
[----:B------:R-:W-:-:S03]  /*1b10*/  HADD2.F32 R41, -RZ, R21.H0_H0 ;  /* 0x20000015ff297230 */ /* 0x000fc60000004100 */
[----:B------:R-:W-:-:S05]  /*1b20*/  HADD2.F32 R35, -RZ, R34.H0_H0 ;  /* 0x20000022ff237230 */ /* 0x000fca0000004100 */
[----:B------:R-:W-:Y:S01]  /*1b30*/  FFMA.FTZ R44, R35, R41, R44 ;  /* 0x00000029232c7223 */ /* 0x000fe2000001002c */
[----:B------:R-:W-:-:S04]  /*1b40*/  LOP3.LUT R35, R36, 0xf000f0, RZ, 0xc0, !PT ;  /* 0x00f000f024237812 */ /* 0x000fc800078ec0ff */
[----:B------:R-:W-:Y:S01]  /*1b50*/  LOP3.LUT R35, R35, 0x64006400, RZ, 0xfc, !PT ;  /* 0x6400640023237812 */ /* 0x000fe200078efcff */
[----:B------:R-:W-:-:S04]  /*1b60*/  HADD2.F32 R21, -RZ, R21.H1_H1 ;  /* 0x30000015ff157230 */ /* 0x000fc80000004100 */
[----:B------:R-:W-:Y:S02]  /*1b70*/  HFMA2 R20, R35, R30.H0_H0, -72, -72 ;  /* 0xd480d48023147431 */ /* 0x000fe4000004001e */
[----:B------:R-:W-:-:S05]  /*1b80*/  HADD2.F32 R35, -RZ, R34.H1_H1 ;  /* 0x30000022ff237230 */ /* 0x000fca0000004100 */
[----:B------:R-:W-:Y:S01]  /*1b90*/  FFMA.FTZ R35, R35, R21, R44 ;  /* 0x0000001523237223 */ /* 0x000fe2000001002c */
[----:B------:R-:W-:-:S04]  /*1ba0*/  SHF.R.U32.HI R44, RZ, 0x8, R7 ;  /* 0x00000008ff2c7819 */ /* 0x000fc80000011607 */
[----:B------:R-:W-:-:S04]  /*1bb0*/  LOP3.LUT R7, R44, 0xf000f, RZ, 0xc0, !PT ;  /* 0x000f000f2c077812 */ /* 0x000fc800078ec0ff */
[----:B------:R-:W-:-:S05]  /*1bc0*/  LOP3.LUT R7, R7, 0x64006400, RZ, 0xfc, !PT ;  /* 0x6400640007077812 */ /* 0x000fca00078efcff */
[----:B------:R-:W-:Y:S02]  /*1bd0*/  HADD2 R7, R7, -1032, -1032 ;  /* 0xe408e40807077430 */ /* 0x000fe40000000000 */
[----:B------:R-:W-:-:S03]  /*1be0*/  HADD2.F32 R6, -RZ, R6.H1_H1 ;  /* 0x30000006ff067230 */ /* 0x000fc60000004100 */
[--C-:B------:R-:W-:Y:S02]  /*1bf0*/  HADD2.F32 R34, -RZ, R7.reuse.H0_H0 ;  /* 0x20000007ff227230 */ /* 0x100fe40000004100 */
[----:B------:R-:W-:Y:S01]  /*1c00*/  HADD2.F32 R7, -RZ, R7.H1_H1 ;  /* 0x30000007ff077230 */ /* 0x000fe20000004100 */
[----:B------:R-:W-:Y:S02]  /*1c10*/  LOP3.LUT R31, R31, 0xf000f0, RZ, 0xc0, !PT ;  /* 0x00f000f01f1f7812 */ /* 0x000fe400078ec0ff */
[----:B------:R-:W-:Y:S01]  /*1c20*/  FFMA.FTZ R34, R22, R34, R23 ;  /* 0x0000002216227223 */ /* 0x000fe20000010017 */
[----:B------:R-:W-:Y:S01]  /*1c30*/  LOP3.LUT R44, R44, 0xf000f0, RZ, 0xc0, !PT ;  /* 0x00f000f02c2c7812 */ /* 0x000fe200078ec0ff */
[----:B------:R-:W-:Y:S01]  /*1c40*/  FFMA.FTZ R6, R33, R6, R32 ;  /* 0x0000000621067223 */ /* 0x000fe20000010020 */
[----:B------:R-:W-:Y:S01]  /*1c50*/  LOP3.LUT R23, R31, 0x64006400, RZ, 0xfc, !PT ;  /* 0x640064001f177812 */ /* 0x000fe200078efcff */
[----:B------:R-:W-:Y:S01]  /*1c60*/  FFMA.FTZ R32, R33, R7, R34 ;  /* 0x0000000721207223 */ /* 0x000fe20000010022 */
[----:B------:R-:W-:-:S03]  /*1c70*/  LOP3.LUT R7, R44, 0x64006400, RZ, 0xfc, !PT ;  /* 0x640064002c077812 */ /* 0x000fc600078efcff */
[-C--:B------:R-:W-:Y:S02]  /*1c80*/  HFMA2 R23, R23, R30.reuse.H0_H0, -72, -72 ;  /* 0xd480d48017177431 */ /* 0x080fe4000004001e */
[----:B------:R-:W-:-:S03]  /*1c90*/  HFMA2 R22, R7, R30.H0_H0, -72, -72 ;  /* 0xd480d48007167431 */ /* 0x000fc6000004001e */
[----:B------:R-:W-:Y:S02]  /*1ca0*/  HADD2.F32 R34, -RZ, R23.H0_H0 ;  /* 0x20000017ff227230 */ /* 0x000fe40000004100 */
[----:B------:R-:W-:-:S03]  /*1cb0*/  HADD2.F32 R7, -RZ, R22.H0_H0 ;  /* 0x20000016ff077230 */ /* 0x000fc60000004100 */
[C---:B------:R-:W-:Y:S02]  /*1cc0*/  FFMA.FTZ R34, R41.reuse, R34, R6 ;  /* 0x0000002229227223 */ /* 0x040fe40000010006 */
[----:B------:R-:W-:Y:S02]  /*1cd0*/  FFMA.FTZ R32, R41, R7, R32 ;  /* 0x0000000729207223 */ /* 0x000fe40000010020 */
[----:B------:R-:W0:Y:S01]  /*1ce0*/  LDS.64 R6, [UR4+0x20] ;  /* 0x00002004ff067984 */ /* 0x000e220008000a00 */
[----:B------:R-:W-:Y:S02]  /*1cf0*/  HADD2.F32 R23, -RZ, R23.H1_H1 ;  /* 0x30000017ff177230 */ /* 0x000fe40000004100 */
[----:B------:R-:W-:Y:S02]  /*1d00*/  HADD2.F32 R36, -RZ, R20.H0_H0 ;  /* 0x20000014ff247230 */ /* 0x000fe40000004100 */
[----:B------:R-:W-:Y:S02]  /*1d10*/  HADD2.F32 R33, -RZ, R22.H1_H1 ;  /* 0x30000016ff217230 */ /* 0x000fe40000004100 */
[----:B------:R-:W-:Y:S01]  /*1d20*/  FFMA.FTZ R34, R21, R23, R34 ;  /* 0x0000001715227223 */ /* 0x000fe20000010022 */
[----:B------:R-:W-:-:S02]  /*1d30*/  HADD2.F32 R20, -RZ, R20.H1_H1 ;  /* 0x30000014ff147230 */ /* 0x000fc40000004100 */
[----:B------:R-:W-:Y:S01]  /*1d40*/  FFMA.FTZ R36, R41, R36, R46 ;  /* 0x0000002429247223 */ /* 0x000fe2000001002e */
[----:B------:R-:W-:-:S03]  /*1d50*/  FFMA.FTZ R33, R21, R33, R32 ;  /* 0x0000002115217223 */ /* 0x000fc60000010020 */
[----:B------:R-:W-:Y:S01]  /*1d60*/  FFMA.FTZ R36, R21, R20, R36 ;  /* 0x0000001415247223 */ /* 0x000fe20000010024 */
[----:B0-----:R-:W-:Y:S01]  /*1d70*/  HADD2.F32 R44, -RZ, R6.H1_H1 ;  /* 0x30000006ff2c7230 */ /* 0x001fe20000004100 */
[----:B--2---:R-:W-:Y:S02]  /*1d80*/  @!P0 PRMT R0, R4, 0x7610, R0 ;  /* 0x0000761004008816 */ /* 0x004fe40000000000 */
[----:B------:R-:W-:Y:S02]  /*1d90*/  @!P0 PRMT R28, R5, 0x7610, R28 ;  /* 0x00007610051c8816 */ /* 0x000fe4000000001c */
[----:B------:R-:W-:Y:S02]  /*1da0*/  @!P0 PRMT R0, R0, 0x7610, R4 ;  /* 0x0000761000008816 */ /* 0x000fe40000000004 */
[----:B------:R-:W-:-:S03]  /*1db0*/  @!P0 PRMT R28, R28, 0x7610, R5 ;  /* 0x000076101c1c8816 */ /* 0x000fc60000000005 */
[--C-:B------:R-:W-:Y:S02]  /*1dc0*/  HADD2.F32 R22, -RZ, R0.reuse.H0_H0 ;  /* 0x20000000ff167230 */ /* 0x100fe40000004100 */
[----:B------:R-:W-:Y:S02]  /*1dd0*/  HADD2.F32 R23, -RZ, R0.H1_H1 ;  /* 0x30000000ff177230 */ /* 0x000fe40000004100 */
        /* <DEDUP_REMOVED lines=8> */
[----:B---3--:R-:W-:Y:S02]  /*1e60*/  LOP3.LUT R4, R8, 0xf000f, RZ, 0xc0, !PT ;  /* 0x000f000f08047812 */ /* 0x008fe400078ec0ff */
[----:B------:R-:W-:Y:S02]  /*1e70*/  F2FP.F16.F32.PACK_AB R21, RZ, R37 ;  /* 0x00000025ff15723e */ /* 0x000fe400000000ff */
[----:B------:R-:W-:Y:S02]  /*1e80*/  PRMT R37, R5, 0x5410, R20 ;  /* 0x0000541005257816 */ /* 0x000fe40000000014 */
[----:B------:R-:W-:Y:S02]  /*1e90*/  F2FP.F16.F32.PACK_AB R38, RZ, R38 ;  /* 0x00000026ff26723e */ /* 0x000fe400000000ff */
[----:B------:R-:W-:-:S02]  /*1ea0*/  LOP3.LUT R4, R4, 0x64006400, RZ, 0xfc, !PT ;  /* 0x6400640004047812 */ /* 0x000fc400078efcff */
[----:B------:R-:W-:Y:S01]  /*1eb0*/  PRMT R5, R38, 0x5410, R21 ;  /* 0x0000541026057816 */ /* 0x000fe20000000015 */
[----:B------:R-:W-:Y:S01]  /*1ec0*/  HFMA2 R19, R37, 1, 1, R19 ;  /* 0x3c003c0025137831 */ /* 0x000fe20000000013 */
[----:B------:R-:W0:Y:S01]  /*1ed0*/  LDS.64 R20, [UR4+0x28] ;  /* 0x00002804ff147984 */ /* 0x000e220008000a00 */
[----:B------:R-:W-:Y:S01]  /*1ee0*/  HADD2 R37, R4, -1032, -1032 ;  /* 0xe408e40804257430 */ /* 0x000fe20000000000 */
[----:B------:R-:W-:Y:S01]  /*1ef0*/  LOP3.LUT R39, R8, 0xf000f0, RZ, 0xc0, !PT ;  /* 0x00f000f008277812 */ /* 0x000fe200078ec0ff */
[----:B------:R-:W-:Y:S02]  /*1f00*/  HADD2.F32 R4, -RZ, R6.H0_H0 ;  /* 0x20000006ff047230 */ /* 0x000fe40000004100 */
[----:B------:R-:W-:Y:S02]  /*1f10*/  HFMA2 R17, R5, 1, 1, R17 ;  /* 0x3c003c0005117831 */ /* 0x000fe40000000011 */
[--C-:B------:R-:W-:Y:S01]  /*1f20*/  HADD2.F32 R5, -RZ, R37.reuse.H0_H0 ;  /* 0x20000025ff057230 */ /* 0x100fe20000004100 */
[----:B------:R-:W-:Y:S01]  /*1f30*/  LOP3.LUT R39, R39, 0x64006400, RZ, 0xfc, !PT ;  /* 0x6400640027277812 */ /* 0x000fe200078efcff */
[----:B------:R-:W-:-:S03]  /*1f40*/  HADD2.F32 R37, -RZ, R37.H1_H1 ;  /* 0x30000025ff257230 */ /* 0x000fc60000004100 */
[----:B------:R-:W-:Y:S01]  /*1f50*/  FFMA.FTZ R38, R5, R4, RZ ;  /* 0x0000000405267223 */ /* 0x000fe200000100ff */
[----:B------:R-:W-:Y:S02]  /*1f60*/  HFMA2 R6, R39, R30.H0_H0, -72, -72 ;  /* 0xd480d48027067431 */ /* 0x000fe4000004001e */
[----:B------:R-:W-:Y:S02]  /*1f70*/  HADD2.F32 R5, -RZ, R7.H0_H0 ;  /* 0x20000007ff057230 */ /* 0x000fe40000004100 */
[----:B------:R-:W-:Y:S01]  /*1f80*/  FFMA.FTZ R38, R37, R44, R38 ;  /* 0x0000002c25267223 */ /* 0x000fe20000010026 */
[----:B------:R-:W-:Y:S01]  /*1f90*/  HADD2.F32 R37, -RZ, R6.H0_H0 ;  /* 0x20000006ff257230 */ /* 0x000fe20000004100 */
[----:B------:R-:W-:-:S04]  /*1fa0*/  SHF.R.U32.HI R8, RZ, 0x8, R8 ;  /* 0x00000008ff087819 */ /* 0x000fc80000011608 */
[----:B------:R-:W-:Y:S01]  /*1fb0*/  FFMA.FTZ R40, R37, R5, R38 ;  /* 0x0000000525287223 */ /* 0x000fe20000010026 */
[----:B------:R-:W-:Y:S01]  /*1fc0*/  HADD2.F32 R37, -RZ, R6.H1_H1 ;  /* 0x30000006ff257230 */ /* 0x000fe20000004100 */
[----:B------:R-:W-:Y:S02]  /*1fd0*/  LOP3.LUT R6, R9, 0xf000f, RZ, 0xc0, !PT ;  /* 0x000f000f09067812 */ /* 0x000fe400078ec0ff */
[----:B------:R-:W-:Y:S02]  /*1fe0*/  LOP3.LUT R38, R8, 0xf000f, RZ, 0xc0, !PT ;  /* 0x000f000f08267812 */ /* 0x000fe400078ec0ff */
[----:B------:R-:W-:Y:S02]  /*1ff0*/  LOP3.LUT R6, R6, 0x64006400, RZ, 0xfc, !PT ;  /* 0x6400640006067812 */ /* 0x000fe400078efcff */
[----:B------:R-:W-:Y:S01]  /*2000*/  LOP3.LUT R38, R38, 0x64006400, RZ, 0xfc, !PT ;  /* 0x6400640026267812 */ /* 0x000fe200078efcff */
[----:B------:R-:W-:Y:S02]  /*2010*/  HADD2.F32 R7, -RZ, R7.H1_H1 ;  /* 0x30000007ff077230 */ /* 0x000fe40000004100 */
[----:B------:R-:W-:-:S02]  /*2020*/  HADD2 R6, R6, -1032, -1032 ;  /* 0xe408e40806067430 */ /* 0x000fc40000000000 */
[----:B------:R-:W-:Y:S02]  /*2030*/  HADD2 R38, R38, -1032, -1032 ;  /* 0xe408e40826267430 */ /* 0x000fe40000000000 */
[----:B------:R-:W-:Y:S01]  /*2040*/  FFMA.FTZ R40, R37, R7, R40 ;  /* 0x0000000725287223 */ /* 0x000fe20000010028 */
[----:B------:R-:W-:Y:S02]  /*2050*/  HADD2.F32 R41, -RZ, R6.H0_H0 ;  /* 0x20000006ff297230 */ /* 0x000fe40000004100 */
[----:B0-----:R-:W-:Y:S02]  /*2060*/  HADD2.F32 R39, -RZ, R20.H0_H0 ;  /* 0x20000014ff277230 */ /* 0x001fe40000004100 */
[----:B------:R-:W-:Y:S02]  /*2070*/  HADD2.F32 R37, -RZ, R38.H0_H0 ;  /* 0x20000026ff257230 */ /* 0x000fe40000004100 */
[----:B------:R-:W-:Y:S01]  /*2080*/  FFMA.FTZ R41, R4, R41, RZ ;  /* 0x0000002904297223 */ /* 0x000fe200000100ff */
[----:B------:R-:W-:-:S02]  /*2090*/  HADD2.F32 R45, -RZ, R6.H1_H1 ;  /* 0x30000006ff2d7230 */ /* 0x000fc40000004100 */
[----:B------:R-:W-:-:S03]  /*20a0*/  FFMA.FTZ R37, R37, R39, R40 ;  /* 0x0000002725257223 */ /* 0x000fc60000010028 */
[----:B------:R-:W-:Y:S01]  /*20b0*/  FFMA.FTZ R40, R44, R45, R41 ;  /* 0x0000002d2c287223 */ /* 0x000fe20000010029 */
[----:B------:R-:W-:-:S04]  /*20c0*/  LOP3.LUT R41, R9, 0xf000f0, RZ, 0xc0, !PT ;  /* 0x00f000f009297812 */ /* 0x000fc800078ec0ff */
[----:B------:R-:W-:-:S05]  /*20d0*/  LOP3.LUT R41, R41, 0x64006400, RZ, 0xfc, !PT ;  /* 0x6400640029297812 */ /* 0x000fca00078efcff */
[----:B------:R-:W-:-:S05]  /*20e0*/  HFMA2 R6, R41, R30.H0_H0, -72, -72 ;  /* 0xd480d48029067431 */ /* 0x000fca000004001e */
[----:B------:R-:W-:-:S05]  /*20f0*/  HADD2.F32 R41, -RZ, R6.H0_H0 ;  /* 0x20000006ff297230 */ /* 0x000fca0000004100 */
[----:B------:R-:W-:Y:S01]  /*2100*/  FFMA.FTZ R40, R5, R41, R40 ;  /* 0x0000002905287223 */ /* 0x000fe20000010028 */
[----:B------:R-:W-:-:S04]  /*2110*/  SHF.R.U32.HI R41, RZ, 0x8, R9 ;  /* 0x00000008ff297819 */ /* 0x000fc80000011609 */
[----:B------:R-:W-:-:S04]  /*2120*/  LOP3.LUT R9, R41, 0xf000f, RZ, 0xc0, !PT ;  /* 0x000f000f29097812 */ /* 0x000fc800078ec0ff */
[----:B------:R-:W-:Y:S01]  /*2130*/  LOP3.LUT R9, R9, 0x64006400, RZ, 0xfc, !PT ;  /* 0x6400640009097812 */ /* 0x000fe200078efcff */
[----:B------:R-:W-:-:S04]  /*2140*/  HADD2.F32 R6, -RZ, R6.H1_H1 ;  /* 0x30000006ff067230 */ /* 0x000fc80000004100 */
[----:B------:R-:W-:Y:S02]  /*2150*/  HADD2 R9, R9, -1032, -1032 ;  /* 0xe408e40809097430 */ /* 0x000fe40000000000 */
[----:B------:R-:W-:-:S03]  /*2160*/  FFMA.FTZ R6, R7, R6, R40 ;  /* 0x0000000607067223 */ /* 0x000fc60000010028 */
[----:B------:R-:W-:-:S05]  /*2170*/  HADD2.F32 R40, -RZ, R9.H0_H0 ;  /* 0x20000009ff287230 */ /* 0x000fca0000004100 */
[----:B------:R-:W-:Y:S01]  /*2180*/  FFMA.FTZ R40, R39, R40, R6 ;  /* 0x0000002827287223 */ /* 0x000fe20000010006 */
[----:B------:R-:W-:-:S04]  /*2190*/  LOP3.LUT R6, R10, 0xf000f, RZ, 0xc0, !PT ;  /* 0x000f000f0a067812 */ /* 0x000fc800078ec0ff */
[----:B------:R-:W-:-:S05]  /*21a0*/  LOP3.LUT R6, R6, 0x64006400, RZ, 0xfc, !PT ;  /* 0x6400640006067812 */ /* 0x000fca00078efcff */
[----:B------:R-:W-:-:S05]  /*21b0*/  HADD2 R6, R6, -1032, -1032 ;  /* 0xe408e40806067430 */ /* 0x000fca0000000000 */
[--C-:B------:R-:W-:Y:S02]  /*21c0*/  HADD2.F32 R45, -RZ, R6.reuse.H0_H0 ;  /* 0x20000006ff2d7230 */ /* 0x100fe40000004100 */
[----:B------:R-:W-:-:S03]  /*21d0*/  HADD2.F32 R6, -RZ, R6.H1_H1 ;  /* 0x30000006ff067230 */ /* 0x000fc60000004100 */
[----:B------:R-:W-:-:S04]  /*21e0*/  FFMA.FTZ R45, R4, R45, RZ ;  /* 0x0000002d042d7223 */ /* 0x000fc800000100ff */
        /* <DEDUP_REMOVED lines=10> */
[----:B------:R-:W-:Y:S01]  /*2290*/  HFMA2 R4, R45, R30.H0_H0, -72, -72 ;  /* 0xd480d4802d047431 */ /* 0x000fe2000004001e */
[----:B------:R-:W-:-:S04]  /*22a0*/  LOP3.LUT R45, R11, 0xf000f0, RZ, 0xc0, !PT ;  /* 0x00f000f00b2d7812 */ /* 0x000fc800078ec0ff */
[----:B------:R-:W-:-:S05]  /*22b0*/  LOP3.LUT R45, R45, 0x64006400, RZ, 0xfc, !PT ;  /* 0x640064002d2d7812 */ /* 0x000fca00078efcff */
[----:B------:R-:W-:Y:S02]  /*22c0*/  HFMA2 R6, R45, R30.H0_H0, -72, -72 ;  /* 0xd480d4802d067431 */ /* 0x000fe4000004001e */
[----:B------:R-:W-:-:S03]  /*22d0*/  HADD2.F32 R44, -RZ, R4.H0_H0 ;  /* 0x20000004ff2c7230 */ /* 0x000fc60000004100 */
[----:B------:R-:W-:Y:S02]  /*22e0*/  HADD2.F32 R45, -RZ, R6.H0_H0 ;  /* 0x20000006ff2d7230 */ /* 0x000fe40000004100 */
[C---:B------:R-:W-:Y:S01]  /*22f0*/  FFMA.FTZ R44, R5.reuse, R44, R46 ;  /* 0x0000002c052c7223 */ /* 0x040fe2000001002e */
[----:B------:R-:W-:Y:S02]  /*2300*/  HADD2.F32 R4, -RZ, R4.H1_H1 ;  /* 0x30000004ff047230 */ /* 0x000fe40000004100 */
[----:B------:R-:W-:Y:S01]  /*2310*/  FFMA.FTZ R48, R5, R45, R48 ;  /* 0x0000002d05307223 */ /* 0x000fe20000010030 */
[----:B------:R-:W-:Y:S02]  /*2320*/  HADD2.F32 R5, -RZ, R6.H1_H1 ;  /* 0x30000006ff057230 */ /* 0x000fe40000004100 */
[----:B------:R-:W-:-:S04]  /*2330*/  IMAD.WIDE R46, R25, 0x4, R42 ;  /* 0x00000004192e7825 */ /* 0x000fc800078e022a */
[C---:B------:R-:W-:Y:S01]  /*2340*/  FFMA.FTZ R44, R7.reuse, R4, R44 ;  /* 0x00000004072c7223 */ /* 0x040fe2000001002c */
[----:B------:R-:W-:Y:S02]  /*2350*/  FFMA.FTZ R42, R7, R5, R48 ;  /* 0x00000005072a7223 */ /* 0x000fe40000010030 */
[----:B------:R-:W2:Y:S01]  /*2360*/  LDG.E.128.CONSTANT R4, desc[UR6][R46.64] ;  /* 0x000000062e047981 */ /* 0x000ea2000c1e9d00 */
[----:B------:R-:W-:-:S04]  /*2370*/  SHF.R.U32.HI R43, RZ, 0x8, R10 ;  /* 0x00000008ff2b7819 */ /* 0x000fc8000001160a */
[----:B------:R-:W-:-:S04]  /*2380*/  LOP3.LUT R10, R43, 0xf000f, RZ, 0xc0, !PT ;  /* 0x000f000f2b0a7812 */ /* 0x000fc800078ec0ff */
[----:B------:R-:W-:Y:S02]  /*2390*/  LOP3.LUT R10, R10, 0x64006400, RZ, 0xfc, !PT ;  /* 0x640064000a0a7812 */ /* 0x000fe400078efcff */
[----:B------:R-:W-:-:S03]  /*23a0*/  LOP3.LUT R49, R8, 0xf000f0, RZ, 0xc0, !PT ;  /* 0x00f000f008317812 */ /* 0x000fc600078ec0ff */
[----:B------:R-:W-:Y:S01]  /*23b0*/  HADD2 R10, R10, -1032, -1032 ;  /* 0xe408e4080a0a7430 */ /* 0x000fe20000000000 */
[----:B------:R-:W-:-:S04]  /*23c0*/  LOP3.LUT R49, R49, 0x64006400, RZ, 0xfc, !PT ;  /* 0x6400640031317812 */ /* 0x000fc800078efcff */
[----:B------:R-:W-:Y:S02]  /*23d0*/  HADD2.F32 R45, -RZ, R10.H0_H0 ;  /* 0x2000000aff2d7230 */ /* 0x000fe40000004100 */
[----:B------:R-:W-:Y:S02]  /*23e0*/  HADD2.F32 R38, -RZ, R38.H1_H1 ;  /* 0x30000026ff267230 */ /* 0x000fe40000004100 */
[----:B------:R-:W-:Y:S02]  /*23f0*/  HADD2.F32 R9, -RZ, R9.H1_H1 ;  /* 0x30000009ff097230 */ /* 0x000fe40000004100 */
[----:B------:R-:W-:Y:S01]  /*2400*/  FFMA.FTZ R44, R39, R45, R44 ;  /* 0x0000002d272c7223 */ /* 0x000fe2000001002c */
[----:B------:R-:W-:Y:S02]  /*2410*/  HADD2.F32 R45, -RZ, R20.H1_H1 ;  /* 0x30000014ff2d7230 */ /* 0x000fe40000004100 */
[----:B------:R-:W-:-:S03]  /*2420*/  HFMA2 R20, R49, R30.H0_H0, -72, -72 ;  /* 0xd480d48031147431 */ /* 0x000fc6000004001e */
[----:B------:R-:W-:Y:S01]  /*2430*/  FFMA.FTZ R37, R38, R45, R37 ;  /* 0x0000002d26257223 */ /* 0x000fe20000010025 */
[----:B------:R-:W-:Y:S01]  /*2440*/  FFMA.FTZ R9, R45, R9, R40 ;  /* 0x000000092d097223 */ /* 0x000fe20000010028 */
[----:B------:R-:W-:Y:S02]  /*2450*/  HADD2.F32 R40, -RZ, R21.H0_H0 ;  /* 0x20000015ff287230 */ /* 0x000fe40000004100 */
[----:B------:R-:W-:Y:S01]  /*2460*/  HADD2.F32 R38, -RZ, R20.H0_H0 ;  /* 0x20000014ff267230 */ /* 0x000fe20000004100 */
[----:B------:R-:W-:-:S04]  /*2470*/  SHF.R.U32.HI R11, RZ, 0x8, R11 ;  /* 0x00000008ff0b7819 */ /* 0x000fc8000001160b */
[----:B------:R-:W-:Y:S01]  /*2480*/  FFMA.FTZ R38, R38, R40, R37 ;  /* 0x0000002826267223 */ /* 0x000fe20000010025 */
[----:B------:R-:W-:Y:S02]  /*2490*/  LOP3.LUT R37, R41, 0xf000f0, RZ, 0xc0, !PT ;  /* 0x00f000f029257812 */ /* 0x000fe400078ec0ff */
[----:B------:R-:W-:Y:S02]  /*24a0*/  LOP3.LUT R8, R11, 0xf000f, RZ, 0xc0, !PT ;  /* 0x000f000f0b087812 */ /* 0x000fe400078ec0ff */
[----:B------:R-:W-:Y:S02]  /*24b0*/  LOP3.LUT R37, R37, 0x64006400, RZ, 0xfc, !PT ;  /* 0x6400640025257812 */ /* 0x000fe400078efcff */
[----:B------:R-:W-:-:S03]  /*24c0*/  LOP3.LUT R8, R8, 0x64006400, RZ, 0xfc, !PT ;  /* 0x6400640008087812 */ /* 0x000fc600078efcff */
[----:B------:R-:W-:Y:S02]  /*24d0*/  HFMA2 R37, R37, R30.H0_H0, -72, -72 ;  /* 0xd480d48025257431 */ /* 0x000fe4000004001e */
[----:B------:R-:W-:-:S03]  /*24e0*/  HADD2 R8, R8, -1032, -1032 ;  /* 0xe408e40808087430 */ /* 0x000fc60000000000 */
[----:B------:R-:W-:Y:S01]  /*24f0*/  HADD2.F32 R41, -RZ, R37.H0_H0 ;  /* 0x20000025ff297230 */ /* 0x000fe20000004100 */
[----:B------:R-:W-:Y:S01]  /*2500*/  LOP3.LUT R43, R43, 0xf000f0, RZ, 0xc0, !PT ;  /* 0x00f000f02b2b7812 */ /* 0x000fe200078ec0ff */
[----:B------:R-:W-:-:S03]  /*2510*/  HADD2.F32 R10, -RZ, R10.H1_H1 ;  /* 0x3000000aff0a7230 */ /* 0x000fc60000004100 */
[----:B------:R-:W-:Y:S01]  /*2520*/  FFMA.FTZ R41, R40, R41, R9 ;  /* 0x0000002928297223 */ /* 0x000fe20000010009 */
[----:B------:R-:W-:Y:S01]  /*2530*/  HADD2.F32 R9, -RZ, R8.H0_H0 ;  /* 0x20000008ff097230 */ /* 0x000fe20000004100 */
[----:B------:R-:W-:-:S04]  /*2540*/  LOP3.LUT R43, R43, 0x64006400, RZ, 0xfc, !PT ;  /* 0x640064002b2b7812 */ /* 0x000fc800078efcff */
[----:B------:R-:W-:Y:S01]  /*2550*/  FFMA.FTZ R42, R39, R9, R42 ;  /* 0x00000009272a7223 */ /* 0x000fe2000001002a */
[----:B------:R-:W-:Y:S01]  /*2560*/  FFMA.FTZ R39, R45, R10, R44 ;  /* 0x0000000a2d277223 */ /* 0x000fe2000001002c */
[----:B------:R-:W-:Y:S02]  /*2570*/  HFMA2 R10, R43, R30.H0_H0, -72, -72 ;  /* 0xd480d4802b0a7431 */ /* 0x000fe4000004001e */
[----:B------:R-:W-:-:S03]  /*2580*/  HADD2.F32 R9, -RZ, R8.H1_H1 ;  /* 0x30000008ff097230 */ /* 0x000fc60000004100 */
[----:B------:R-:W-:Y:S02]  /*2590*/  HADD2.F32 R8, -RZ, R10.H0_H0 ;  /* 0x2000000aff087230 */ /* 0x000fe40000004100 */
[----:B------:R-:W-:-:S03]  /*25a0*/  FFMA.FTZ R45, R45, R9, R42 ;  /* 0x000000092d2d7223 */ /* 0x000fc6000001002a */
[----:B------:R-:W-:Y:S02]  /*25b0*/  FFMA.FTZ R39, R40, R8, R39 ;  /* 0x0000000828277223 */ /* 0x000fe40000010027 */
[----:B------:R-:W0:Y:S01]  /*25c0*/  LDS.64 R8, [UR4+0x30] ;  /* 0x00003004ff087984 */ /* 0x000e220008000a00 */
[----:B------:R-:W-:Y:S01]  /*25d0*/  FMUL.FTZ R35, R22, R35 ;  /* 0x0000002316237220 */ /* 0x000fe20000410000 */
[----:B------:R-:W-:Y:S01]  /*25e0*/  FMUL.FTZ R36, R23, R36 ;  /* 0x0000002417247220 */ /* 0x000fe20000410000 */
[----:B------:R-:W-:-:S03]  /*25f0*/  LOP3.LUT R11, R11, 0xf000f0, RZ, 0xc0, !PT ;  /* 0x00f000f00b0b7812 */ /* 0x000fc600078ec0ff */
[----:B------:R-:W-:Y:S02]  /*2600*/  F2FP.F16.F32.PACK_AB R35, RZ, R35 ;  /* 0x00000023ff23723e */ /* 0x000fe400000000ff */
[----:B------:R-:W-:Y:S01]  /*2610*/  F2FP.F16.F32.PACK_AB R36, RZ, R36 ;  /* 0x00000024ff24723e */ /* 0x000fe200000000ff */
[----:B------:R-:W-:Y:S01]  /*2620*/  FMUL.FTZ R34, R31, R34 ;  /* 0x000000221f227220 */ /* 0x000fe20000410000 */
[----:B------:R-:W-:Y:S02]  /*2630*/  LOP3.LUT R11, R11, 0x64006400, RZ, 0xfc, !PT ;  /* 0x640064000b0b7812 */ /* 0x000fe400078efcff */
[----:B------:R-:W-:Y:S01]  /*2640*/  PRMT R35, R35, 0x5410, R36 ;  /* 0x0000541023237816 */ /* 0x000fe20000000024 */
[----:B------:R-:W-:Y:S02]  /*2650*/  HADD2.F32 R36, -RZ, R21.H1_H1 ;  /* 0x30000015ff247230 */ /* 0x000fe40000004100 */
[----:B------:R-:W-:Y:S01]  /*2660*/  FMUL.FTZ R33, R32, R33 ;  /* 0x0000002120217220 */ /* 0x000fe20000410000 */
[----:B------:R-:W-:-:S02]  /*2670*/  HADD2.F32 R21, -RZ, R20.H1_H1 ;  /* 0x30000014ff157230 */ /* 0x000fc40000004100 */
[----:B------:R-:W-:Y:S01]  /*2680*/  HADD2.F32 R20, -RZ, R37.H1_H1 ;  /* 0x30000025ff147230 */ /* 0x000fe20000004100 */
[----:B------:R-:W-:Y:S01]  /*2690*/  F2FP.F16.F32.PACK_AB R34, RZ, R34 ;  /* 0x00000022ff22723e */ /* 0x000fe200000000ff */
[----:B------:R-:W-:Y:S01]  /*26a0*/  HFMA2 R11, R11, R30.H0_H0, -72, -72 ;  /* 0xd480d4800b0b7431 */ /* 0x000fe2000004001e */
[----:B------:R-:W-:Y:S01]  /*26b0*/  F2FP.F16.F32.PACK_AB R33, RZ, R33 ;  /* 0x00000021ff21723e */ /* 0x000fe200000000ff */
[----:B------:R-:W-:Y:S01]  /*26c0*/  FFMA.FTZ R37, R21, R36, R38 ;  /* 0x0000002415257223 */ /* 0x000fe20000010026 */
[----:B------:R-:W-:Y:S02]  /*26d0*/  FFMA.FTZ R38, R36, R20, R41 ;  /* 0x0000001424267223 */ /* 0x000fe40000010029 */
[----:B------:R-:W-:Y:S01]  /*26e0*/  PRMT R34, R34, 0x5410, R33 ;  /* 0x0000541022227816 */ /* 0x000fe20000000021 */
[----:B------:R-:W-:Y:S02]  /*26f0*/  HADD2.F32 R42, -RZ, R11.H0_H0 ;  /* 0x2000000bff2a7230 */ /* 0x000fe40000004100 */
[----:B------:R-:W-:-:S02]  /*2700*/  HADD2.F32 R10, -RZ, R10.H1_H1 ;  /* 0x3000000aff0a7230 */ /* 0x000fc40000004100 */
[----:B------:R-:W-:Y:S02]  /*2710*/  HADD2.F32 R11, -RZ, R11.H1_H1 ;  /* 0x3000000bff0b7230 */ /* 0x000fe40000004100 */
[----:B------:R-:W-:Y:S01]  /*2720*/  FFMA.FTZ R40, R40, R42, R45 ;  /* 0x0000002a28287223 */ /* 0x000fe2000001002d */
[----:B------:R-:W-:Y:S02]  /*2730*/  HFMA2 R17, R34, 1, 1, R17 ;  /* 0x3c003c0022117831 */ /* 0x000fe40000000011 */
[C---:B------:R-:W-:Y:S01]  /*2740*/  FFMA.FTZ R10, R36.reuse, R10, R39 ;  /* 0x0000000a240a7223 */ /* 0x040fe20000010027 */
[----:B------:R-:W-:Y:S01]  /*2750*/  FFMA.FTZ R11, R36, R11, R40 ;  /* 0x0000000b240b7223 */ /* 0x000fe20000010028 */
[----:B------:R-:W-:Y:S02]  /*2760*/  HFMA2 R19, R35, 1, 1, R19 ;  /* 0x3c003c0023137831 */ /* 0x000fe40000000013 */
[----:B0-----:R-:W-:Y:S01]  /*2770*/  HADD2.F32 R40, -RZ, R8.H1_H1 ;  /* 0x30000008ff287230 */ /* 0x001fe20000004100 */
[----:B--2---:R-:W-:-:S02]  /*2780*/  LOP3.LUT R20, R4, 0xf000f, RZ, 0xc0, !PT ;  /* 0x000f000f04147812 */ /* 0x004fc400078ec0ff */
[----:B------:R-:W-:Y:S02]  /*2790*/  LOP3.LUT R21, R5, 0xf000f, RZ, 0xc0, !PT ;  /* 0x000f000f05157812 */ /* 0x000fe400078ec0ff */
[----:B------:R-:W-:Y:S02]  /*27a0*/  LOP3.LUT R20, R20, 0x64006400, RZ, 0xfc, !PT ;  /* 0x6400640014147812 */ /* 0x000fe400078efcff */
[----:B------:R-:W-:-:S03]  /*27b0*/  LOP3.LUT R21, R21, 0x64006400, RZ, 0xfc, !PT ;  /* 0x6400640015157812 */ /* 0x000fc600078efcff */
[----:B------:R-:W-:Y:S01]  /*27c0*/  HADD2 R34, R20, -1032, -1032 ;  /* 0xe408e40814227430 */ /* 0x000fe20000000000 */
[----:B------:R-:W-:Y:S01]  /*27d0*/  LOP3.LUT R36, R6, 0xf000f, RZ, 0xc0, !PT ;  /* 0x000f000f06247812 */ /* 0x000fe200078ec0ff */
[----:B------:R-:W-:Y:S02]  /*27e0*/  HADD2 R33, R21, -1032, -1032 ;  /* 0xe408e40815217430 */ /* 0x000fe40000000000 */
[----:B------:R-:W-:Y:S02]  /*27f0*/  HADD2.F32 R20, -RZ, R8.H0_H0 ;  /* 0x20000008ff147230 */ /* 0x000fe40000004100 */
[--C-:B------:R-:W-:Y:S01]  /*2800*/  HADD2.F32 R21, -RZ, R34.reuse.H0_H0 ;  /* 0x20000022ff157230 */ /* 0x100fe20000004100 */
[----:B------:R-:W-:Y:S01]  /*2810*/  LOP3.LUT R8, R36, 0x64006400, RZ, 0xfc, !PT ;  /* 0x6400640024087812 */ /* 0x000fe200078efcff */
[----:B------:R-:W-:Y:S02]  /*2820*/  HADD2.F32 R39, -RZ, R33.H0_H0 ;  /* 0x20000021ff277230 */ /* 0x000fe40000004100 */
[----:B------:R-:W-:-:S02]  /*2830*/  HADD2.F32 R35, -RZ, R34.H1_H1 ;  /* 0x30000022ff237230 */ /* 0x000fc40000004100 */
[----:B------:R-:W-:Y:S01]  /*2840*/  FFMA.FTZ R34, R21, R20, RZ ;  /* 0x0000001415227223 */ /* 0x000fe200000100ff */
[----:B------:R-:W-:Y:S01]  /*2850*/  LOP3.LUT R21, R4, 0xf000f0, RZ, 0xc0, !PT ;  /* 0x00f000f004157812 */ /* 0x000fe200078ec0ff */
[----:B------:R-:W-:Y:S02]  /*2860*/  HADD2.F32 R33, -RZ, R33.H1_H1 ;  /* 0x30000021ff217230 */ /* 0x000fe40000004100 */
[----:B------:R-:W-:Y:S01]  /*2870*/  FFMA.FTZ R39, R20, R39, RZ ;  /* 0x0000002714277223 */ /* 0x000fe200000100ff */
[----:B------:R-:W-:Y:S01]  /*2880*/  HADD2 R8, R8, -1032, -1032 ;  /* 0xe408e40808087430 */ /* 0x000fe20000000000 */
[----:B------:R-:W-:Y:S02]  /*2890*/  LOP3.LUT R21, R21, 0x64006400, RZ, 0xfc, !PT ;  /* 0x6400640015157812 */ /* 0x000fe400078efcff */
[----:B------:R-:W-:Y:S02]  /*28a0*/  FFMA.FTZ R39, R40, R33, R39 ;  /* 0x0000002128277223 */ /* 0x000fe40000010027 */
[----:B------:R-:W-:-:S02]  /*28b0*/  HADD2.F32 R33, -RZ, R8.H0_H0 ;  /* 0x20000008ff217230 */ /* 0x000fc40000004100 */
[----:B------:R-:W-:Y:S02]  /*28c0*/  HFMA2 R21, R21, R30.H0_H0, -72, -72 ;  /* 0xd480d48015157431 */ /* 0x000fe4000004001e */
[----:B------:R-:W-:Y:S01]  /*28d0*/  FFMA.FTZ R35, R35, R40, R34 ;  /* 0x0000002823237223 */ /* 0x000fe20000010022 */
[----:B------:R-:W-:Y:S02]  /*28e0*/  HADD2.F32 R34, -RZ, R9.H0_H0 ;  /* 0x20000009ff227230 */ /* 0x000fe40000004100 */
[----:B------:R-:W-:Y:S01]  /*28f0*/  FFMA.FTZ R41, R20, R33, RZ ;  /* 0x0000002114297223 */ /* 0x000fe200000100ff */
[----:B------:R-:W-:Y:S02]  /*2900*/  HADD2.F32 R33, -RZ, R8.H1_H1 ;  /* 0x30000008ff217230 */ /* 0x000fe40000004100 */
[----:B------:R-:W-:-:S03]  /*2910*/  HADD2.F32 R8, -RZ, R21.H0_H0 ;  /* 0x20000015ff087230 */ /* 0x000fc60000004100 */
[----:B------:R-:W-:Y:S02]  /*2920*/  FFMA.FTZ R36, R40, R33, R41 ;  /* 0x0000002128247223 */ /* 0x000fe40000010029 */
[----:B------:R-:W-:Y:S01]  /*2930*/  FFMA.FTZ R41, R8, R34, R35 ;  /* 0x0000002208297223 */ /* 0x000fe20000010023 */
        /* <DEDUP_REMOVED lines=9> */
[----:B------:R-:W-:Y:S01]  /*29d0*/  FFMA.FTZ R36, R34, R39, R36 ;  /* 0x0000002722247223 */ /* 0x000fe20000010024 */
[----:B------:R-:W-:-:S04]  /*29e0*/  LOP3.LUT R39, R7, 0xf000f, RZ, 0xc0, !PT ;  /* 0x000f000f07277812 */ /* 0x000fc800078ec0ff */
[----:B------:R-:W-:-:S05]  /*29f0*/  LOP3.LUT R39, R39, 0x64006400, RZ, 0xfc, !PT ;  /* 0x6400640027277812 */ /* 0x000fca00078efcff */
[----:B------:R-:W-:-:S05]  /*2a00*/  HADD2 R39, R39, -1032, -1032 ;  /* 0xe408e40827277430 */ /* 0x000fca0000000000 */
[--C-:B------:R-:W-:Y:S02]  /*2a10*/  HADD2.F32 R43, -RZ, R39.reuse.H0_H0 ;  /* 0x20000027ff2b7230 */ /* 0x100fe40000004100 */
[----:B------:R-:W-:-:S03]  /*2a20*/  HADD2.F32 R39, -RZ, R39.H1_H1 ;  /* 0x30000027ff277230 */ /* 0x000fc60000004100 */
[----:B------:R-:W-:Y:S01]  /*2a30*/  FFMA.FTZ R43, R20, R43, RZ ;  /* 0x0000002b142b7223 */ /* 0x000fe200000100ff */
[----:B------:R-:W-:-:S03]  /*2a40*/  LOP3.LUT R20, R7, 0xf000f0, RZ, 0xc0, !PT ;  /* 0x00f000f007147812 */ /* 0x000fc600078ec0ff */
[----:B------:R-:W-:Y:S01]  /*2a50*/  FFMA.FTZ R43, R40, R39, R43 ;  /* 0x00000027282b7223 */ /* 0x000fe2000001002b */
[----:B------:R-:W-:-:S05]  /*2a60*/  LOP3.LUT R39, R20, 0x64006400, RZ, 0xfc, !PT ;  /* 0x6400640014277812 */ /* 0x000fca00078efcff */
[----:B------:R-:W-:-:S05]  /*2a70*/  HFMA2 R20, R39, R30.H0_H0, -72, -72 ;  /* 0xd480d48027147431 */ /* 0x000fca000004001e */
[----:B------:R-:W-:-:S05]  /*2a80*/  HADD2.F32 R39, -RZ, R20.H0_H0 ;  /* 0x20000014ff277230 */ /* 0x000fca0000004100 */
[----:B------:R-:W-:Y:S02]  /*2a90*/  FFMA.FTZ R34, R34, R39, R43 ;  /* 0x0000002722227223 */ /* 0x000fe4000001002b */
[----:B------:R0:W2:Y:S01]  /*2aa0*/  @!P0 LDG.E.U16.CONSTANT R43, desc[UR6][R26.64] ;  /* 0x000000061a2b8981 */ /* 0x0000a2000c1e9500 */
[----:B------:R-:W-:Y:S01]  /*2ab0*/  FMUL.FTZ R40, R22, R37 ;  /* 0x0000002516287220 */ /* 0x000fe20000410000 */
[----:B------:R-:W-:Y:S01]  /*2ac0*/  FMUL.FTZ R39, R23, R38 ;  /* 0x0000002617277220 */ /* 0x000fe20000410000 */
[----:B------:R-:W-:Y:S01]  /*2ad0*/  FMUL.FTZ R38, R31, R10 ;  /* 0x0000000a1f267220 */ /* 0x000fe20000410000 */
[----:B------:R-:W-:Y:S02]  /*2ae0*/  FMUL.FTZ R37, R32, R11 ;  /* 0x0000000b20257220 */ /* 0x000fe40000410000 */
[----:B------:R-:W1:Y:S02]  /*2af0*/  LDS.64 R10, [UR4+0x38] ;  /* 0x00003804ff0a7984 */ /* 0x000e640008000a00 */
[----:B------:R-:W-:-:S02]  /*2b00*/  F2FP.F16.F32.PACK_AB R38, RZ, R38 ;  /* 0x00000026ff26723e */ /* 0x000fc400000000ff */
[----:B------:R-:W-:-:S04]  /*2b10*/  F2FP.F16.F32.PACK_AB R37, RZ, R37 ;  /* 0x00000025ff25723e */ /* 0x000fc800000000ff */
[----:B------:R-:W-:Y:S02]  /*2b20*/  PRMT R38, R38, 0x5410, R37 ;  /* 0x0000541026267816 */ /* 0x000fe40000000025 */
[----:B------:R-:W-:Y:S01]  /*2b30*/  SHF.R.U32.HI R5, RZ, 0x8, R5 ;  /* 0x00000008ff057819 */ /* 0x000fe20000011605 */
[----:B------:R-:W-:Y:S02]  /*2b40*/  HADD2.F32 R9, -RZ, R9.H1_H1 ;  /* 0x30000009ff097230 */ /* 0x000fe40000004100 */
[----:B------:R-:W-:Y:S02]  /*2b50*/  HADD2 R17, R38, R17 ;  /* 0x0000001126117230 */ /* 0x000fe40000000000 */
[----:B------:R-:W-:Y:S01]  /*2b60*/  HADD2.F32 R8, -RZ, R8.H1_H1 ;  /* 0x30000008ff087230 */ /* 0x000fe20000004100 */
[----:B------:R-:W-:Y:S01]  /*2b70*/  SHF.R.U32.HI R4, RZ, 0x8, R4 ;  /* 0x00000008ff047819 */ /* 0x000fe20000011604 */
[----:B------:R-:W-:Y:S01]  /*2b80*/  HADD2.F32 R38, -RZ, R21.H1_H1 ;  /* 0x30000015ff267230 */ /* 0x000fe20000004100 */
[----:B------:R-:W-:-:S02]  /*2b90*/  LOP3.LUT R21, R5, 0xf000f, RZ, 0xc0, !PT ;  /* 0x000f000f05157812 */ /* 0x000fc400078ec0ff */
[----:B------:R-:W-:Y:S01]  /*2ba0*/  FFMA.FTZ R35, R9, R8, R35 ;  /* 0x0000000809237223 */ /* 0x000fe20000010023 */
[----:B------:R-:W-:Y:S02]  /*2bb0*/  LOP3.LUT R8, R4, 0xf000f, RZ, 0xc0, !PT ;  /* 0x000f000f04087812 */ /* 0x000fe400078ec0ff */
[----:B------:R-:W-:Y:S01]  /*2bc0*/  LOP3.LUT R21, R21, 0x64006400, RZ, 0xfc, !PT ;  /* 0x6400640015157812 */ /* 0x000fe200078efcff */
[----:B------:R-:W-:Y:S01]  /*2bd0*/  HADD2.F32 R33, -RZ, R33.H1_H1 ;  /* 0x30000021ff217230 */ /* 0x000fe20000004100 */
[----:B------:R-:W-:-:S03]  /*2be0*/  LOP3.LUT R8, R8, 0x64006400, RZ, 0xfc, !PT ;  /* 0x6400640008087812 */ /* 0x000fc600078efcff */
[----:B------:R-:W-:Y:S02]  /*2bf0*/  HADD2 R21, R21, -1032, -1032 ;  /* 0xe408e40815157430 */ /* 0x000fe40000000000 */
[----:B------:R-:W-:Y:S01]  /*2c00*/  FFMA.FTZ R33, R9, R33, R36 ;  /* 0x0000002109217223 */ /* 0x000fe20000010024 */
[----:B------:R-:W-:Y:S01]  /*2c10*/  HADD2 R8, R8, -1032, -1032 ;  /* 0xe408e40808087430 */ /* 0x000fe20000000000 */
[----:B------:R-:W-:Y:S01]  /*2c20*/  SHF.R.U32.HI R6, RZ, 0x8, R6 ;  /* 0x00000008ff067819 */ /* 0x000fe20000011606 */
[----:B------:R-:W-:Y:S02]  /*2c30*/  HADD2.F32 R37, -RZ, R21.H0_H0 ;  /* 0x20000015ff257230 */ /* 0x000fe40000004100 */
[----:B------:R-:W-:Y:S01]  /*2c40*/  FFMA.FTZ R41, R38, R9, R41 ;  /* 0x0000000926297223 */ /* 0x000fe20000010029 */
[----:B------:R-:W-:Y:S02]  /*2c50*/  HADD2.F32 R38, -RZ, R8.H0_H0 ;  /* 0x20000008ff267230 */ /* 0x000fe40000004100 */
[----:B-1----:R-:W-:-:S02]  /*2c60*/  HADD2.F32 R36, -RZ, R10.H0_H0 ;  /* 0x2000000aff247230 */ /* 0x002fc40000004100 */
[----:B------:R-:W-:-:S03]  /*2c70*/  HADD2.F32 R20, -RZ, R20.H1_H1 ;  /* 0x30000014ff147230 */ /* 0x000fc60000004100 */
[----:B------:R-:W-:Y:S01]  /*2c80*/  FFMA.FTZ R35, R36, R37, R35 ;  /* 0x0000002524237223 */ /* 0x000fe20000010023 */
[----:B------:R-:W-:Y:S01]  /*2c90*/  LOP3.LUT R37, R6, 0xf000f, RZ, 0xc0, !PT ;  /* 0x000f000f06257812 */ /* 0x000fe200078ec0ff */
[----:B------:R-:W-:Y:S01]  /*2ca0*/  FFMA.FTZ R41, R38, R36, R41 ;  /* 0x0000002426297223 */ /* 0x000fe20000010029 */
[----:B------:R-:W-:Y:S02]  /*2cb0*/  SHF.R.U32.HI R7, RZ, 0x8, R7 ;  /* 0x00000008ff077819 */ /* 0x000fe40000011607 */
[----:B------:R-:W-:Y:S01]  /*2cc0*/  LOP3.LUT R38, R37, 0x64006400, RZ, 0xfc, !PT ;  /* 0x6400640025267812 */ /* 0x000fe200078efcff */
[----:B------:R-:W-:Y:S01]  /*2cd0*/  FFMA.FTZ R37, R9, R20, R34 ;  /* 0x0000001409257223 */ /* 0x000fe20000010022 */
[----:B------:R-:W-:Y:S01]  /*2ce0*/  LOP3.LUT R9, R7, 0xf000f, RZ, 0xc0, !PT ;  /* 0x000f000f07097812 */ /* 0x000fe200078ec0ff */
[----:B------:R-:W-:Y:S02]  /*2cf0*/  HADD2.F32 R8, -RZ, R8.H1_H1 ;  /* 0x30000008ff087230 */ /* 0x000fe40000004100 */
[----:B------:R-:W-:-:S02]  /*2d00*/  HADD2.F32 R10, -RZ, R10.H1_H1 ;  /* 0x3000000aff0a7230 */ /* 0x000fc40000004100 */
[----:B------:R-:W-:Y:S01]  /*2d10*/  HADD2 R20, R38, -1032, -1032 ;  /* 0xe408e40826147430 */ /* 0x000fe20000000000 */
[----:B------:R-:W-:Y:S02]  /*2d20*/  LOP3.LUT R9, R9, 0x64006400, RZ, 0xfc, !PT ;  /* 0x6400640009097812 */ /* 0x000fe400078efcff */
[----:B------:R-:W-:Y:S01]  /*2d30*/  FFMA.FTZ R41, R8, R10, R41 ;  /* 0x0000000a08297223 */ /* 0x000fe20000010029 */
[----:B------:R-:W-:Y:S01]  /*2d40*/  HADD2.F32 R8, -RZ, R21.H1_H1 ;  /* 0x30000015ff087230 */ /* 0x000fe20000004100 */
[----:B------:R-:W-:Y:S01]  /*2d50*/  @!P0 IADD3 R21, PT, PT, R16, 0x1, RZ ;  /* 0x0000000110158810 */ /* 0x000fe20007ffe0ff */
[----:B------:R-:W-:Y:S01]  /*2d60*/  HADD2.F32 R34, -RZ, R20.H0_H0 ;  /* 0x20000014ff227230 */ /* 0x000fe20000004100 */
[----:B------:R-:W-:Y:S01]  /*2d70*/  LOP3.LUT R4, R4, 0xf000f0, RZ, 0xc0, !PT ;  /* 0x00f000f004047812 */ /* 0x000fe200078ec0ff */
[----:B------:R-:W-:Y:S01]  /*2d80*/  HADD2 R9, R9, -1032, -1032 ;  /* 0xe408e40809097430 */ /* 0x000fe20000000000 */
[----:B------:R-:W-:Y:S01]  /*2d90*/  @!P0 MOV R16, R21 ;  /* 0x0000001500108202 */ /* 0x000fe20000000f00 */
[----:B------:R-:W-:Y:S01]  /*2da0*/  FFMA.FTZ R35, R10, R8, R35 ;  /* 0x000000080a237223 */ /* 0x000fe20000010023 */
[----:B------:R-:W-:Y:S01]  /*2db0*/  LOP3.LUT R21, R4, 0x64006400, RZ, 0xfc, !PT ;  /* 0x6400640004157812 */ /* 0x000fe200078efcff */
[----:B------:R-:W-:Y:S01]  /*2dc0*/  FFMA.FTZ R33, R36, R34, R33 ;  /* 0x0000002224217223 */ /* 0x000fe20000010021 */
[----:B------:R-:W-:Y:S01]  /*2dd0*/  LOP3.LUT R5, R5, 0xf000f0, RZ, 0xc0, !PT ;  /* 0x00f000f005057812 */ /* 0x000fe200078ec0ff */
[----:B------:R-:W-:Y:S01]  /*2de0*/  HADD2.F32 R34, -RZ, R9.H0_H0 ;  /* 0x20000009ff227230 */ /* 0x000fe20000004100 */
[----:B------:R-:W-:Y:S01]  /*2df0*/  LOP3.LUT R8, R6, 0xf000f0, RZ, 0xc0, !PT ;  /* 0x00f000f006087812 */ /* 0x000fe200078ec0ff */
[----:B------:R-:W-:Y:S01]  /*2e00*/  HFMA2 R4, R21, R30.H0_H0, -72, -72 ;  /* 0xd480d48015047431 */ /* 0x000fe2000004001e */
[----:B------:R-:W-:-:S02]  /*2e10*/  LOP3.LUT R5, R5, 0x64006400, RZ, 0xfc, !PT ;  /* 0x6400640005057812 */ /* 0x000fc400078efcff */
[----:B------:R-:W-:Y:S01]  /*2e20*/  LOP3.LUT R21, R8, 0x64006400, RZ, 0xfc, !PT ;  /* 0x6400640008157812 */ /* 0x000fe200078efcff */
[----:B------:R-:W-:Y:S01]  /*2e30*/  FFMA.FTZ R37, R36, R34, R37 ;  /* 0x0000002224257223 */ /* 0x000fe20000010025 */
[----:B------:R-:W-:Y:S01]  /*2e40*/  LOP3.LUT R34, R7, 0xf000f0, RZ, 0xc0, !PT ;  /* 0x00f000f007227812 */ /* 0x000fe200078ec0ff */
[----:B------:R-:W-:Y:S02]  /*2e50*/  HADD2.F32 R20, -RZ, R20.H1_H1 ;  /* 0x30000014ff147230 */ /* 0x000fe40000004100 */
[-C--:B------:R-:W-:Y:S02]  /*2e60*/  HFMA2 R7, R5, R30.reuse.H0_H0, -72, -72 ;  /* 0xd480d48005077431 */ /* 0x080fe4000004001e */
[----:B------:R-:W-:Y:S01]  /*2e70*/  HFMA2 R5, R21, R30.H0_H0, -72, -72 ;  /* 0xd480d48015057431 */ /* 0x000fe2000004001e */
[----:B------:R-:W-:Y:S01]  /*2e80*/  LOP3.LUT R21, R34, 0x64006400, RZ, 0xfc, !PT ;  /* 0x6400640022157812 */ /* 0x000fe200078efcff */
[----:B------:R-:W-:Y:S01]  /*2e90*/  FFMA.FTZ R33, R10, R20, R33 ;  /* 0x000000140a217223 */ /* 0x000fe20000010021 */
[----:B------:R-:W-:-:S02]  /*2ea0*/  HADD2.F32 R6, -RZ, R11.H0_H0 ;  /* 0x2000000bff067230 */ /* 0x000fc40000004100 */
[----:B------:R-:W-:Y:S02]  /*2eb0*/  HADD2.F32 R34, -RZ, R9.H1_H1 ;  /* 0x30000009ff227230 */ /* 0x000fe40000004100 */
[----:B------:R-:W-:Y:S02]  /*2ec0*/  HFMA2 R30, R21, R30.H0_H0, -72, -72 ;  /* 0xd480d480151e7431 */ /* 0x000fe4000004001e */
[----:B------:R-:W-:Y:S02]  /*2ed0*/  HADD2.F32 R20, -RZ, R5.H0_H0 ;  /* 0x20000005ff147230 */ /* 0x000fe40000004100 */
[----:B------:R-:W-:Y:S02]  /*2ee0*/  HADD2.F32 R9, -RZ, R7.H0_H0 ;  /* 0x20000007ff097230 */ /* 0x000fe40000004100 */
[----:B------:R-:W-:Y:S02]  /*2ef0*/  HADD2.F32 R8, -RZ, R4.H0_H0 ;  /* 0x20000004ff087230 */ /* 0x000fe40000004100 */
[----:B------:R-:W-:Y:S01]  /*2f00*/  FFMA.FTZ R37, R10, R34, R37 ;  /* 0x000000220a257223 */ /* 0x000fe20000010025 */
[C---:B------:R-:W-:Y:S01]  /*2f10*/  FFMA.FTZ R33, R6.reuse, R20, R33 ;  /* 0x0000001406217223 */ /* 0x040fe20000010021 */
[----:B------:R-:W-:Y:S01]  /*2f20*/  FFMA.FTZ R10, R6, R9, R35 ;  /* 0x00000009060a7223 */ /* 0x000fe20000010023 */
[----:B------:R-:W-:-:S02]  /*2f30*/  HADD2.F32 R20, -RZ, R30.H0_H0 ;  /* 0x2000001eff147230 */ /* 0x000fc40000004100 */
[----:B------:R-:W-:Y:S01]  /*2f40*/  FFMA.FTZ R8, R8, R6, R41 ;  /* 0x0000000608087223 */ /* 0x000fe20000010029 */
[----:B------:R-:W-:Y:S02]  /*2f50*/  HADD2.F32 R11, -RZ, R11.H1_H1 ;  /* 0x3000000bff0b7230 */ /* 0x000fe40000004100 */
[----:B------:R-:W-:Y:S02]  /*2f60*/  HADD2.F32 R9, -RZ, R4.H1_H1 ;  /* 0x30000004ff097230 */ /* 0x000fe40000004100 */
[----:B------:R-:W-:Y:S02]  /*2f70*/  HADD2.F32 R7, -RZ, R7.H1_H1 ;  /* 0x30000007ff077230 */ /* 0x000fe40000004100 */
[----:B------:R-:W-:Y:S01]  /*2f80*/  FFMA.FTZ R37, R6, R20, R37 ;  /* 0x0000001406257223 */ /* 0x000fe20000010025 */
[----:B------:R-:W-:Y:S02]  /*2f90*/  HADD2.F32 R4, -RZ, R5.H1_H1 ;  /* 0x30000005ff047230 */ /* 0x000fe40000004100 */
[----:B------:R-:W-:-:S02]  /*2fa0*/  HADD2.F32 R30, -RZ, R30.H1_H1 ;  /* 0x3000001eff1e7230 */ /* 0x000fc40000004100 */
        /* <DEDUP_REMOVED lines=8> */
[----:B------:R-:W-:Y:S01]  /*3030*/  PRMT R40, R40, 0x5410, R39 ;  /* 0x0000541028287816 */ /* 0x000fe20000000027 */
        /* <DEDUP_REMOVED lines=10> */
[----:B0-----:R-:W-:Y:S01]  /*30e0*/  IADD3 R26, P1, PT, R26, 0x80, RZ ;  /* 0x000000801a1a7810 */ /* 0x001fe20007f3e0ff */
[----:B------:R-:W-:-:S02]  /*30f0*/  HFMA2 R19, R9, 1, 1, R19 ;  /* 0x3c003c0009137831 */ /* 0x000fc40000000013 */
[----:B------:R-:W-:-:S04]  /*3100*/  IMAD.WIDE R46, R25, 0x4, R46 ;  /* 0x00000004192e7825 */ /* 0x000fc800078e022e */
[----:B------:R-:W-:Y:S01]  /*3110*/  HADD2 R17, R4, R17 ;  /* 0x0000001104117230 */ /* 0x000fe20000000000 */
[----:B------:R-:W-:Y:S02]  /*3120*/  IADD3.X R27, PT, PT, RZ, R27, RZ, P1, !PT ;  /* 0x0000001bff1b7210 */ /* 0x000fe40000ffe4ff */
[----:B--2---:R-:W-:Y:S02]  /*3130*/  @!P0 IADD3 R3, PT, PT, R43, R18, RZ ;  /* 0x000000122b038210 */ /* 0x004fe40007ffe0ff */
[----:B------:R-:W-:-:S04]  /*3140*/  IADD3 R18, PT, PT, R18, 0x20, RZ ;  /* 0x0000002012127810 */ /* 0x000fc80007ffe0ff */
[----:B------:R-:W-:-:S13]  /*3150*/  ISETP.GE.AND P0, PT, R18, R29, PT ;  /* 0x0000001d1200720c */ /* 0x000fda0003f06270 */
[----:B------:R-:W-:Y:S05]  /*3160*/  @!P0 BRA `(.L_x_4898) ;  /* 0xffffffd800dc8947 */ /* 0x000fea000383ffff */
[----:B------:R-:W-:-:S07]  /*3170*/  IMAD.WIDE R20, R25, 0x10, R14 ;  /* 0x0000001019147825 */ /* 0x000fce00078e020e */
.L_x_4897:
        /* <DEDUP_REMOVED lines=8> */
.L_x_4900:
[----:B------:R-:W2:Y:S01]  /*3200*/  LDG.E.128.CONSTANT R4, desc[UR6][R20.64] ;  /* 0x0000000614047981 */ /* 0x000ea2000c1e9d00 */
[----:B------:R-:W-:-:S03]  /*3210*/  ISETP.NE.AND P0, PT, R18, R3, PT ;  /* 0x000000031200720c */ /* 0x000fc60003f05270 */
[----:B------:R-:W0:Y:S10]  /*3220*/  LDS.128 R8, [UR4] ;  /* 0x00000004ff087984 */ /* 0x000e340008000c00 */
[----:B------:R-:W-:Y:S01]  /*3230*/  @!P0 LEA R24, R16, R1, 0x3 ;  /* 0x0000000110188211 */ /* 0x000fe200078e18ff */
[----:B------:R3:W4:Y:S05]  /*3240*/  @!P0 LDG.E.U16.CONSTANT R29, desc[UR6][R30.64] ;  /* 0x000000061e1d8981 */ /* 0x00072a000c1e9500 */
[----:B------:R-:W5:Y:S01]  /*3250*/  @!P0 LDL.64 R24, [R24+0x8] ;  /* 0x0000080018188983 */ /* 0x000f620000100a00 */
[----:B------:R-:W-:Y:S01]  /*3260*/  MOV R12, 0x3400 ;  /* 0x00003400000c7802 */ /* 0x000fe20000000f00 */
[----:B------:R-:W-:Y:S01]  /*3270*/  HFMA2 R26, -RZ, RZ, 0, 0.0625 ;  /* 0x00002c00ff1a7431 */ /* 0x000fe200000001ff */
[----:B---3--:R-:W-:-:S04]  /*3280*/  IADD3 R30, P1, PT, R30, 0x40, RZ ;  /* 0x000000401e1e7810 */ /* 0x008fc80007f3e0ff */
[----:B------:R-:W-:Y:S02]  /*3290*/  IADD3.X R31, PT, PT, RZ, R31, RZ, P1, !PT ;  /* 0x0000001fff1f7210 */ /* 0x000fe40000ffe4ff */
[----:B--2---:R-:W-:Y:S02]  /*32a0*/  LOP3.LUT R13, R4, 0x30003, RZ, 0xc0, !PT ;  /* 0x00030003040d7812 */ /* 0x004fe400078ec0ff */
        /* <DEDUP_REMOVED lines=13> */
[----:B0-----:R-:W-:-:S02]  /*3380*/  HFMA2 R32, R13, R8, RZ ;  /* 0x000000080d207231 */ /* 0x001fc400000000ff */
[----:B------:R-:W-:Y:S02]  /*3390*/  HADD2 R15, R15, -1026, -1026 ;  /* 0xe402e4020f0f7430 */ /* 0x000fe40000000000 */
[----:B------:R-:W-:Y:S02]  /*33a0*/  HADD2 R14, R35, -1026, -1026 ;  /* 0xe402e402230e7430 */ /* 0x000fe40000000000 */
[----:B------:R-:W-:Y:S02]  /*33b0*/  HFMA2 R39, R39, R12.H0_H0, -258, -258 ;  /* 0xdc08dc0827277431 */ /* 0x000fe4000004000c */
[----:B------:R-:W-:Y:S02]  /*33c0*/  HFMA2 R13, R34, R8, RZ ;  /* 0x00000008220d7231 */ /* 0x000fe400000000ff */
[----:B------:R-:W-:Y:S02]  /*33d0*/  HFMA2 R40, R33, R12.H0_H0, -258, -258 ;  /* 0xdc08dc0821287431 */ /* 0x000fe4000004000c */
[----:B------:R-:W-:-:S02]  /*33e0*/  HFMA2 R15, R15, R8, RZ.H0_H0 ;  /* 0x000000080f0f7231 */ /* 0x000fc400000400ff */
[----:B------:R-:W-:Y:S01]  /*33f0*/  HFMA2 R14, R14, R8, RZ.H0_H0 ;  /* 0x000000080e0e7231 */ /* 0x000fe200000400ff */
[----:B------:R-:W-:Y:S01]  /*3400*/  LOP3.LUT R8, R6, 0xc000c, RZ, 0xc0, !PT ;  /* 0x000c000c06087812 */ /* 0x000fe200078ec0ff */
[-C--:B------:R-:W-:Y:S01]  /*3410*/  HFMA2 R39, R39, R9.reuse, R32 ;  /* 0x0000000927277231 */ /* 0x080fe20000000020 */
[----:B------:R-:W-:Y:S01]  /*3420*/  LOP3.LUT R33, R7, 0xc000c, RZ, 0xc0, !PT ;  /* 0x000c000c07217812 */ /* 0x000fe200078ec0ff */
[----:B------:R-:W-:Y:S01]  /*3430*/  HFMA2 R40, R40, R9, R15 ;  /* 0x0000000928287231 */ /* 0x000fe2000000000f */
[----:B------:R-:W-:Y:S02]  /*3440*/  LOP3.LUT R32, R5, 0x300030, RZ, 0xc0, !PT ;  /* 0x0030003005207812 */ /* 0x000fe400078ec0ff */
[----:B------:R-:W-:Y:S02]  /*3450*/  LOP3.LUT R15, R8, 0x64006400, RZ, 0xfc, !PT ;  /* 0x64006400080f7812 */ /* 0x000fe400078efcff */
[----:B------:R-:W-:Y:S02]  /*3460*/  LOP3.LUT R8, R4, 0x300030, RZ, 0xc0, !PT ;  /* 0x0030003004087812 */ /* 0x000fe400078ec0ff */
[----:B------:R-:W-:-:S02]  /*3470*/  LOP3.LUT R37, R33, 0x64006400, RZ, 0xfc, !PT ;  /* 0x6400640021257812 */ /* 0x000fc400078efcff */
[----:B------:R-:W-:Y:S01]  /*3480*/  LOP3.LUT R33, R32, 0x64006400, RZ, 0xfc, !PT ;  /* 0x6400640020217812 */ /* 0x000fe200078efcff */
[----:B------:R-:W-:Y:S01]  /*3490*/  HFMA2 R36, R15, R12.H0_H0, -258, -258 ;  /* 0xdc08dc080f247431 */ /* 0x000fe2000004000c */
[----:B------:R-:W-:-:S03]  /*34a0*/  LOP3.LUT R15, R8, 0x64006400, RZ, 0xfc, !PT ;  /* 0x64006400080f7812 */ /* 0x000fc600078efcff */
[----:B------:R-:W-:Y:S01]  /*34b0*/  HFMA2 R33, R33, R26.H0_H0, -66, -66 ;  /* 0xd420d42021217431 */ /* 0x000fe2000004001a */
[----:B------:R-:W-:Y:S01]  /*34c0*/  LOP3.LUT R34, R6, 0x300030, RZ, 0xc0, !PT ;  /* 0x0030003006227812 */ /* 0x000fe200078ec0ff */
[----:B------:R-:W-:Y:S02]  /*34d0*/  HFMA2 R37, R37, R12.H0_H0, -258, -258 ;  /* 0xdc08dc0825257431 */ /* 0x000fe4000004000c */
[----:B------:R-:W-:Y:S02]  /*34e0*/  HFMA2 R15, R15, R26.H0_H0, -66, -66 ;  /* 0xd420d4200f0f7431 */ /* 0x000fe4000004001a */
[-C--:B------:R-:W-:Y:S01]  /*34f0*/  HFMA2 R13, R36, R9.reuse, R13 ;  /* 0x00000009240d7231 */ /* 0x080fe2000000000d */
[----:B------:R-:W-:Y:S01]  /*3500*/  LOP3.LUT R35, R34, 0x64006400, RZ, 0xfc, !PT ;  /* 0x6400640022237812 */ /* 0x000fe200078efcff */
[-C--:B------:R-:W-:Y:S02]  /*3510*/  HFMA2 R40, R33, R10.reuse, R40 ;  /* 0x0000000a21287231 */ /* 0x080fe40000000028 */
[----:B------:R-:W-:Y:S01]  /*3520*/  HFMA2 R39, R15, R10, R39 ;  /* 0x0000000a0f277231 */ /* 0x000fe20000000027 */
[----:B------:R-:W-:Y:S01]  /*3530*/  SHF.R.U32.HI R33, RZ, 0x8, R5 ;  /* 0x00000008ff217819 */ /* 0x000fe20000011605 */
[----:B------:R-:W-:Y:S01]  /*3540*/  HFMA2 R14, R37, R9, R14 ;  /* 0x00000009250e7231 */ /* 0x000fe2000000000e */
[----:B------:R-:W-:-:S02]  /*3550*/  LOP3.LUT R15, R7, 0x300030, RZ, 0xc0, !PT ;  /* 0x00300030070f7812 */ /* 0x000fc400078ec0ff */
[----:B------:R-:W-:Y:S02]  /*3560*/  SHF.R.U32.HI R34, RZ, 0x8, R4 ;  /* 0x00000008ff227819 */ /* 0x000fe40000011604 */
        /* <DEDUP_REMOVED lines=8> */
[----:B------:R-:W-:Y:S01]  /*35f0*/  HFMA2 R38, R38, R10, R13 ;  /* 0x0000000a26267231 */ /* 0x000fe2000000000d */
[----:B------:R-:W-:Y:S01]  /*3600*/  LOP3.LUT R41, R41, 0x64006400, RZ, 0xfc, !PT ;  /* 0x6400640029297812 */ /* 0x000fe200078efcff */
[----:B------:R-:W-:Y:S01]  /*3610*/  HFMA2 R15, R15, R26.H0_H0, -66, -66 ;  /* 0xd420d4200f0f7431 */ /* 0x000fe2000004001a */
[----:B------:R-:W-:Y:S02]  /*3620*/  LOP3.LUT R13, R4, 0xc000c0, RZ, 0xc0, !PT ;  /* 0x00c000c0040d7812 */ /* 0x000fe400078ec0ff */
[----:B------:R-:W-:Y:S02]  /*3630*/  LOP3.LUT R43, R43, 0x64006400, RZ, 0xfc, !PT ;  /* 0x640064002b2b7812 */ /* 0x000fe400078efcff */
[----:B------:R-:W-:-:S02]  /*3640*/  LOP3.LUT R35, R35, 0x64006400, RZ, 0xfc, !PT ;  /* 0x6400640023237812 */ /* 0x000fc400078efcff */
[----:B------:R-:W-:Y:S01]  /*3650*/  LOP3.LUT R37, R37, 0x64006400, RZ, 0xfc, !PT ;  /* 0x6400640025257812 */ /* 0x000fe200078efcff */
[-C--:B------:R-:W-:Y:S01]  /*3660*/  HFMA2 R36, R41, R12.reuse.H0_H0, -258, -258 ;  /* 0xdc08dc0829247431 */ /* 0x080fe2000004000c */
[----:B------:R-:W-:Y:S02]  /*3670*/  MOV R4, 0x2400 ;  /* 0x0000240000047802 */ /* 0x000fe40000000f00 */
[----:B------:R-:W-:Y:S01]  /*3680*/  LOP3.LUT R41, R13, 0x64006400, RZ, 0xfc, !PT ;  /* 0x640064000d297812 */ /* 0x000fe200078efcff */
[----:B------:R-:W-:Y:S02]  /*3690*/  HFMA2 R32, R43, R12.H0_H0, -258, -258 ;  /* 0xdc08dc082b207431 */ /* 0x000fe4000004000c */
[----:B------:R-:W-:Y:S02]  /*36a0*/  HFMA2 R10, R15, R10, R14 ;  /* 0x0000000a0f0a7231 */ /* 0x000fe4000000000e */
[-C--:B------:R-:W-:Y:S02]  /*36b0*/  HFMA2 R35, R35, R12.reuse.H0_H0, -258, -258 ;  /* 0xdc08dc0823237431 */ /* 0x080fe4000004000c */
[----:B------:R-:W-:-:S02]  /*36c0*/  HFMA2 R37, R37, R12.H0_H0, -258, -258 ;  /* 0xdc08dc0825257431 */ /* 0x000fc4000004000c */
[----:B------:R-:W0:Y:S01]  /*36d0*/  LDS.128 R12, [UR4+0x10] ;  /* 0x00001004ff0c7984 */ /* 0x000e220008000c00 */
[----:B------:R-:W-:Y:S01]  /*36e0*/  HFMA2 R41, R41, R4.H0_H0, -18, -18 ;  /* 0xcc80cc8029297431 */ /* 0x000fe20000040004 */
[----:B------:R-:W-:-:S03]  /*36f0*/  LOP3.LUT R5, R5, 0xc000c0, RZ, 0xc0, !PT ;  /* 0x00c000c005057812 */ /* 0x000fc600078ec0ff */
[----:B------:R-:W-:Y:S01]  /*3700*/  HFMA2 R39, R41, R11, R39 ;  /* 0x0000000b29277231 */ /* 0x000fe20000000027 */
[----:B------:R-:W-:Y:S02]  /*3710*/  LOP3.LUT R41, R6, 0xc000c0, RZ, 0xc0, !PT ;  /* 0x00c000c006297812 */ /* 0x000fe400078ec0ff */
[----:B------:R-:W-:Y:S02]  /*3720*/  LOP3.LUT R5, R5, 0x64006400, RZ, 0xfc, !PT ;  /* 0x6400640005057812 */ /* 0x000fe400078efcff */
[----:B------:R-:W-:Y:S02]  /*3730*/  LOP3.LUT R42, R7, 0xc000c0, RZ, 0xc0, !PT ;  /* 0x00c000c0072a7812 */ /* 0x000fe400078ec0ff */
[----:B------:R-:W-:Y:S01]  /*3740*/  LOP3.LUT R7, R41, 0x64006400, RZ, 0xfc, !PT ;  /* 0x6400640029077812 */ /* 0x000fe200078efcff */
[----:B------:R-:W-:Y:S01]  /*3750*/  HFMA2 R6, R5, R4.H0_H0, -18, -18 ;  /* 0xcc80cc8005067431 */ /* 0x000fe20000040004 */
[----:B------:R-:W-:-:S03]  /*3760*/  LOP3.LUT R5, R42, 0x64006400, RZ, 0xfc, !PT ;  /* 0x640064002a057812 */ /* 0x000fc600078efcff */
[-C--:B------:R-:W-:Y:S02]  /*3770*/  HFMA2 R7, R7, R4.reuse.H0_H0, -18, -18 ;  /* 0xcc80cc8007077431 */ /* 0x080fe40000040004 */
[-C--:B------:R-:W-:Y:S02]  /*3780*/  HFMA2 R6, R6, R11.reuse, R40 ;  /* 0x0000000b06067231 */ /* 0x080fe40000000028 */
[----:B------:R-:W-:Y:S02]  /*3790*/  HFMA2 R40, R5, R4.H0_H0, -18, -18 ;  /* 0xcc80cc8005287431 */ /* 0x000fe40000040004 */
[-C--:B------:R-:W-:Y:S01]  /*37a0*/  HFMA2 R5, R7, R11.reuse, R38 ;  /* 0x0000000b07057231 */ /* 0x080fe20000000026 */
[----:B------:R-:W-:Y:S01]  /*37b0*/  LOP3.LUT R7, R34, 0x30003, RZ, 0xc0, !PT ;  /* 0x0003000322077812 */ /* 0x000fe200078ec0ff */
[----:B------:R-:W-:Y:S01]  /*37c0*/  HFMA2 R10, R40, R11, R10 ;  /* 0x0000000b280a7231 */ /* 0x000fe2000000000a */
        /* <DEDUP_REMOVED lines=11> */
[-C--:B0-----:R-:W-:Y:S02]  /*3880*/  HFMA2 R7, R7, R12.reuse, R39 ;  /* 0x0000000c07077231 */ /* 0x081fe40000000027 */
[-C--:B------:R-:W-:Y:S02]  /*3890*/  HFMA2 R6, R11, R12.reuse, R6 ;  /* 0x0000000c0b067231 */ /* 0x080fe40000000006 */
[-C--:B------:R-:W-:Y:S01]  /*38a0*/  HFMA2 R5, R38, R12.reuse, R5 ;  /* 0x0000000c26057231 */ /* 0x080fe20000000005 */
[----:B------:R-:W-:Y:S01]  /*38b0*/  @!P0 IADD3 R41, PT, PT, R16, 0x1, RZ ;  /* 0x0000000110298810 */ /* 0x000fe20007ffe0ff */
[----:B------:R-:W-:Y:S01]  /*38c0*/  HFMA2 R12, R40, R12, R10 ;  /* 0x0000000c280c7231 */ /* 0x000fe2000000000a */
[----:B------:R-:W-:-:S02]  /*38d0*/  LOP3.LUT R10, R34, 0x300030, RZ, 0xc0, !PT ;  /* 0x00300030220a7812 */ /* 0x000fc400078ec0ff */
[C---:B------:R-:W-:Y:S02]  /*38e0*/  LOP3.LUT R11, R33.reuse, 0x300030, RZ, 0xc0, !PT ;  /* 0x00300030210b7812 */ /* 0x040fe400078ec0ff */
[----:B------:R-:W-:Y:S02]  /*38f0*/  LOP3.LUT R38, R33, 0xc000c0, RZ, 0xc0, !PT ;  /* 0x00c000c021267812 */ /* 0x000fe400078ec0ff */
[----:B------:R-:W-:Y:S02]  /*3900*/  @!P0 MOV R16, R41 ;  /* 0x0000002900108202 */ /* 0x000fe40000000f00 */
[----:B------:R-:W-:Y:S02]  /*3910*/  LOP3.LUT R33, R9, 0x300030, RZ, 0xc0, !PT ;  /* 0x0030003009217812 */ /* 0x000fe400078ec0ff */
[----:B------:R-:W-:Y:S01]  /*3920*/  LOP3.LUT R41, R10, 0x64006400, RZ, 0xfc, !PT ;  /* 0x640064000a297812 */ /* 0x000fe200078efcff */
[----:B------:R-:W-:Y:S01]  /*3930*/  HFMA2 R7, R32, R13, R7 ;  /* 0x0000000d20077231 */ /* 0x000fe20000000007 */
[----:B------:R-:W-:-:S02]  /*3940*/  LOP3.LUT R33, R33, 0x64006400, RZ, 0xfc, !PT ;  /* 0x6400640021217812 */ /* 0x000fc400078efcff */
[----:B------:R-:W-:Y:S01]  /*3950*/  LOP3.LUT R34, R34, 0xc000c0, RZ, 0xc0, !PT ;  /* 0x00c000c022227812 */ /* 0x000fe200078ec0ff */
[-C--:B------:R-:W-:Y:S02]  /*3960*/  HFMA2 R41, R41, R26.reuse.H0_H0, -66, -66 ;  /* 0xd420d42029297431 */ /* 0x080fe4000004001a */
[-C--:B------:R-:W-:Y:S01]  /*3970*/  HFMA2 R5, R35, R13.reuse, R5 ;  /* 0x0000000d23057231 */ /* 0x080fe20000000005 */
[----:B------:R-:W-:Y:S01]  /*3980*/  LOP3.LUT R39, R9, 0xc000c0, RZ, 0xc0, !PT ;  /* 0x00c000c009277812 */ /* 0x000fe200078ec0ff */
[----:B------:R-:W-:Y:S01]  /*3990*/  HFMA2 R33, R33, R26.H0_H0, -66, -66 ;  /* 0xd420d42021217431 */ /* 0x000fe2000004001a */
[----:B------:R-:W-:Y:S02]  /*39a0*/  LOP3.LUT R43, R34, 0x64006400, RZ, 0xfc, !PT ;  /* 0x64006400222b7812 */ /* 0x000fe400078efcff */
[C---:B------:R-:W-:Y:S01]  /*39b0*/  LOP3.LUT R9, R8.reuse, 0x300030, RZ, 0xc0, !PT ;  /* 0x0030003008097812 */ /* 0x040fe200078ec0ff */
[----:B------:R-:W-:Y:S01]  /*39c0*/  HFMA2 R7, R41, R14, R7 ;  /* 0x0000000e29077231 */ /* 0x000fe20000000007 */
[----:B------:R-:W-:Y:S01]  /*39d0*/  LOP3.LUT R39, R39, 0x64006400, RZ, 0xfc, !PT ;  /* 0x6400640027277812 */ /* 0x000fe200078efcff */
[----:B------:R-:W-:Y:S01]  /*39e0*/  HFMA2 R43, R43, R4.H0_H0, -18, -18 ;  /* 0xcc80cc802b2b7431 */ /* 0x000fe20000040004 */
[----:B------:R-:W-:Y:S01]  /*39f0*/  LOP3.LUT R11, R11, 0x64006400, RZ, 0xfc, !PT ;  /* 0x640064000b0b7812 */ /* 0x000fe200078efcff */
[----:B------:R-:W-:Y:S01]  /*3a00*/  HFMA2 R5, R33, R14, R5 ;  /* 0x0000000e21057231 */ /* 0x000fe20000000005 */
[----:B------:R-:W-:Y:S01]  /*3a10*/  LOP3.LUT R8, R8, 0xc000c0, RZ, 0xc0, !PT ;  /* 0x00c000c008087812 */ /* 0x000fe200078ec0ff */
[----:B------:R-:W-:Y:S01]  /*3a20*/  HFMA2 R39, R39, R4.H0_H0, -18, -18 ;  /* 0xcc80cc8027277431 */ /* 0x000fe20000040004 */
[----:B------:R-:W-:Y:S01]  /*3a30*/  LOP3.LUT R9, R9, 0x64006400, RZ, 0xfc, !PT ;  /* 0x6400640009097812 */ /* 0x000fe200078efcff */
[----:B------:R-:W-:Y:S01]  /*3a40*/  HFMA2 R11, R11, R26.H0_H0, -66, -66 ;  /* 0xd420d4200b0b7431 */ /* 0x000fe2000004001a */
[----:B------:R-:W-:Y:S01]  /*3a50*/  LOP3.LUT R45, R38, 0x64006400, RZ, 0xfc, !PT ;  /* 0x64006400262d7812 */ /* 0x000fe200078efcff */
[----:B------:R-:W-:Y:S01]  /*3a60*/  HFMA2 R6, R36, R13, R6 ;  /* 0x0000000d24067231 */ /* 0x000fe20000000006 */
[----:B------:R-:W-:Y:S01]  /*3a70*/  LOP3.LUT R47, R8, 0x64006400, RZ, 0xfc, !PT ;  /* 0x64006400082f7812 */ /* 0x000fe200078efcff */
[----:B------:R-:W-:-:S02]  /*3a80*/  HFMA2 R7, R43, R15, R7 ;  /* 0x0000000f2b077231 */ /* 0x000fc40000000007 */
[----:B------:R-:W-:Y:S02]  /*3a90*/  HFMA2 R9, R9, R26.H0_H0, -66, -66 ;  /* 0xd420d42009097431 */ /* 0x000fe4000004001a */
[----:B------:R-:W-:Y:S02]  /*3aa0*/  HFMA2 R12, R37, R13, R12 ;  /* 0x0000000d250c7231 */ /* 0x000fe4000000000c */
[-C--:B------:R-:W-:Y:S02]  /*3ab0*/  HFMA2 R5, R39, R15.reuse, R5 ;  /* 0x0000000f27057231 */ /* 0x080fe40000000005 */
[----:B------:R-:W-:Y:S01]  /*3ac0*/  HFMA2 R45, R45, R4.H0_H0, -18, -18 ;  /* 0xcc80cc802d2d7431 */ /* 0x000fe20000040004 */
[----:B-----5:R-:W-:Y:S01]  /*3ad0*/  @!P0 PRMT R0, R24, 0x7610, R0 ;  /* 0x0000761018008816 */ /* 0x020fe20000000000 */
[----:B------:R-:W-:Y:S01]  /*3ae0*/  HFMA2 R6, R11, R14, R6 ;  /* 0x0000000e0b067231 */ /* 0x000fe20000000006 */
[----:B------:R-:W-:Y:S02]  /*3af0*/  @!P0 PRMT R28, R25, 0x7610, R28 ;  /* 0x00007610191c8816 */ /* 0x000fe4000000001c */
[----:B----4-:R-:W-:Y:S01]  /*3b00*/  @!P0 IADD3 R3, PT, PT, R29, R18, RZ ;  /* 0x000000121d038210 */ /* 0x010fe20007ffe0ff */
[----:B------:R-:W-:Y:S01]  /*3b10*/  HFMA2 R4, R47, R4.H0_H0, -18, -18 ;  /* 0xcc80cc802f047431 */ /* 0x000fe20000040004 */
[----:B------:R-:W-:Y:S01]  /*3b20*/  IADD3 R18, PT, PT, R18, 0x10, RZ ;  /* 0x0000001012127810 */ /* 0x000fe20007ffe0ff */
[----:B------:R-:W-:Y:S01]  /*3b30*/  HFMA2 R9, R9, R14, R12 ;  /* 0x0000000e09097231 */ /* 0x000fe2000000000c */
        /* <DEDUP_REMOVED lines=9> */
[----:B------:R-:W-:Y:S02]  /*3bd0*/  PRMT R7, R7, 0x5410, R6 ;  /* 0x0000541007077816 */ /* 0x000fe40000000006 */
[----:B------:R-:W-:Y:S02]  /*3be0*/  MOV R25, UR9 ;  /* 0x0000000900197c02 */ /* 0x000fe40008000f00 */
[----:B------:R-:W-:Y:S01]  /*3bf0*/  PRMT R5, R5, 0x5410, R4 ;  /* 0x0000541005057816 */ /* 0x000fe20000000004 */
[----:B------:R-:W-:Y:S01]  /*3c00*/  UIADD3 UR4, UPT, UPT, UR4, 0x20, URZ ;  /* 0x0000002004047890 */ /* 0x000fe2000fffe0ff */
[----:B------:R-:W-:-:S02]  /*3c10*/  HFMA2 R19, R7, R0, R19 ;  /* 0x0000000007137231 */ /* 0x000fc40000000013 */
[----:B------:R-:W-:-:S04]  /*3c20*/  IMAD.WIDE R20, R25, 0x4, R20 ;  /* 0x0000000419147825 */ /* 0x000fc800078e0214 */
[----:B------:R-:W-:Y:S01]  /*3c30*/  HFMA2 R17, R5, R28, R17 ;  /* 0x0000001c05117231 */ /* 0x000fe20000000011 */
[----:B------:R-:W-:Y:S06]  /*3c40*/  @!P0 BRA `(.L_x_4900) ;  /* 0xfffffff4006c8947 */ /* 0x000fec000383ffff */
.L_x_4899:
[----:B------:R-:W-:-:S04]  /*3c50*/  IMAD R25, R25, UR8, R2 ;  /* 0x0000000819197c24 */ /* 0x000fc8000f8e0202 */
        /* <DEDUP_REMOVED lines=8> */
.L_x_4904:
[----:B------:R-:W0:Y:S02]  /*3ce0*/  LDS R2, [R0] ;  /* 0x0000000000027984 */ /* 0x000e240000000800 */
[----:B0-----:R-:W-:-:S05]  /*3cf0*/  HADD2 R3, R2, R19 ;  /* 0x0000001302037230 */ /* 0x001fca0000000000 */
[----:B------:R-:W0:Y:S02]  /*3d00*/  ATOMS.CAST.SPIN P0, [R0], R2, R3 ;  /* 0x000000020000758d */ /* 0x000e240001800003 */
[----:B0-----:R-:W-:Y:S05]  /*3d10*/  @!P0 BRA `(.L_x_4904) ;  /* 0xfffffffc00f08947 */ /* 0x001fea000383ffff */
[----:B------:R-:W-:Y:S05]  /*3d20*/  BRA `(.L_x_4902) ;  /* 0x00000000000c7947 */ /* 0x000fea0003800000 */
.L_x_4903:
[----:B------:R-:W2:Y:S02]  /*3d30*/  LD.E R0, desc[UR6][R22.64] ;  /* 0x0000000616007980 */ /* 0x000ea4000c101900 */
[----:B--2---:R-:W-:-:S05]  /*3d40*/  IADD3 R3, PT, PT, R19, R0, RZ ;  /* 0x0000000013037210 */ /* 0x004fca0007ffe0ff */
[----:B------:R0:W-:Y:S02]  /*3d50*/  ST.E desc[UR6][R22.64], R3 ;  /* 0x0000000316007985 */ /* 0x0001e4000c101906 */
.L_x_4902:
[----:B------:R-:W-:Y:S05]  /*3d60*/  BSYNC.RECONVERGENT B0 ;  /* 0x0000000000007941 */ /* 0x000fea0003800200 */
.L_x_4901:
[----:B------:R1:W-:Y:S02]  /*3d70*/  ATOM.E.ADD.F16x2.RN.STRONG.GPU P0, RZ, desc[UR6][R22.64+0x4], R17 ;  /* 0x8000041116ff79a2 */ /* 0x0003e4000c10e106 */
[----:B-1----:R-:W-:Y:S05]  /*3d80*/  @P0 EXIT ;  /* 0x000000000000094d */ /* 0x002fea0003800000 */
[----:B------:R-:W1:Y:S02]  /*3d90*/  QSPC.E.S P0, RZ, [R22+0x4] ;  /* 0x0000040016ff73aa */ /* 0x000e640000000500 */
[----:B-1----:R-:W-:Y:S05]  /*3da0*/  @!P0 BRA `(.L_x_4905) ;  /* 0x00000000001c8947 */ /* 0x002fea0003800000 */
[----:B------:R-:W-:-:S04]  /*3db0*/  MOV R2, R22 ;  /* 0x0000001600027202 */ /* 0x000fc80000000f00 */
[----:B------:R-:W-:-:S07]  /*3dc0*/  MOV R0, R2 ;  /* 0x0000000200007202 */ /* 0x000fce0000000f00 */
.L_x_4906:
[----:B------:R-:W0:Y:S02]  /*3dd0*/  LDS R2, [R0+0x4] ;  /* 0x0000040000027984 */ /* 0x000e240000000800 */
[----:B0-----:R-:W-:-:S05]  /*3de0*/  HFMA2 R3, R2, 1, 1, R17 ;  /* 0x3c003c0002037831 */ /* 0x001fca0000000011 */
[----:B------:R-:W0:Y:S02]  /*3df0*/  ATOMS.CAST.SPIN P0, [R0+0x4], R2, R3 ;  /* 0x000004020000758d */ /* 0x000e240001800003 */
[----:B0-----:R-:W-:Y:S05]  /*3e00*/  @!P0 BRA `(.L_x_4906) ;  /* 0xfffffffc00f08947 */ /* 0x001fea000383ffff */
[----:B------:R-:W-:Y:S05]  /*3e10*/  EXIT ;  /* 0x000000000000794d */ /* 0x000fea0003800000 */
.L_x_4905:
[----:B------:R-:W0:Y:S02]  /*3e20*/  LD.E R0, desc[UR6][R22.64+0x4] ;  /* 0x0000040616007980 */ /* 0x000e24000c101900 */
[----:B0-----:R-:W-:-:S05]  /*3e30*/  IADD3 R3, PT, PT, R17, R0, RZ ;  /* 0x0000000011037210 */ /* 0x001fca0007ffe0ff */
[----:B------:R-:W-:Y:S01]  /*3e40*/  ST.E desc[UR6][R22.64+0x4], R3 ;  /* 0x0000040316007985 */ /* 0x000fe2000c101906 */
[----:B------:R-:W-:Y:S05]  /*3e50*/  EXIT ;  /* 0x000000000000794d */ /* 0x000fea0003800000 */
.L_x_4907:
        /* <DEDUP_REMOVED lines=10> */
.L_x_5354:


//--------------------- .text._Z23gemm_half_q_half_kernelILi1ELi172ELb1ELb0ELi64EEvPK6__halfPKjS4_S2_PS0_iiiiPKtS7_iiiiiibS2_i --------------------------
	.section	.text._Z23gemm_half_q_half_kernelILi1ELi172ELb1ELb0ELi64EEvPK6__halfPKjS4_S2_PS0_iiiiPKtS7_iiiiiibS2_i,"ax",@progbits
	.align	128
        .global         _Z23gemm_half_q_half_kernelILi1ELi172ELb1ELb0ELi64EEvPK6__halfPKjS4_S2_PS0_iiiiPKtS7_iiiiiibS2_i
        .type           _Z23gemm_half_q_half_kernelILi1ELi172ELb1ELb0ELi64EEvPK6__halfPKjS4_S2_PS0_iiiiPKtS7_iiiiiibS2_i,@function
        .size           _Z23gemm_half_q_half_kernelILi1ELi172ELb1ELb0ELi64EEvPK6__halfPKjS4_S2_PS0_iiiiPKtS7_iiiiiibS2_i,(.L_x_5355 - _Z23gemm_half_q_half_kernelILi1ELi172ELb1ELb0ELi64EEvPK6__halfPKjS4_S2_PS0_iiiiPKtS7_iiiiiibS2_i)
        .other          _Z23gemm_half_q_half_kernelILi1ELi172ELb1ELb0ELi64EEvPK6__halfPKjS4_S2_PS0_iiiiPKtS7_iiiiiibS2_i,@"STO_CUDA_ENTRY STV_DEFAULT"
_Z23gemm_half_q_half_kernelILi1ELi172ELb1ELb0ELi64EEvPK6__halfPKjS4_S2_PS0_iiiiPKtS7_iiiiiibS2_i:
.text._Z23gemm_half_q_half_kernelILi1ELi172ELb1ELb0ELi64EEvPK6__halfPKjS4_S2_PS0_iiiiPKtS7_iiiiiibS2_i:
        /* <DEDUP_REMOVED lines=9> */
[----:B0-----:R-:W2:Y:S01]  /*0090*/  LDG.E.U16 R2, desc[UR6][R2.64] ;  /* 0x0000000602027981 */ /* 0x001ea2000c1e1500 */
[----:B------:R-:W0:Y:S01]  /*00a0*/  S2R R12, SR_TID.X ;  /* 0x00000000000c7919 */ /* 0x000e220000002100 */
[----:B--2---:R-:W-:-:S13]  /*00b0*/  ISETP.NE.AND P0, PT, R2, RZ, PT ;  /* 0x000000ff0200720c */ /* 0x004fda0003f05270 */
[----:B0-----:R-:W-:Y:S05]  /*00c0*/  @!P0 EXIT ;  /* 0x000000000000894d */ /* 0x001fea0003800000 */
[----:B------:R-:W0:Y:S01]  /*00d0*/  S2R R5, SR_CTAID.Z ;  /* 0x0000000000057919 */ /* 0x000e220000002700 */
[----:B------:R-:W1:Y:S01]  /*00e0*/  LDC R4, c[0x0][0x3b0] ;  /* 0x0000ec00ff047b82 */ /* 0x000e620000000800 */
[----:B------:R-:W2:Y:S01]  /*00f0*/  LDCU UR12, c[0x0][0x3ac] ;  /* 0x00007580ff0c77ac */ /* 0x000ea20008000800 */
[----:B------:R-:W-:Y:S01]  /*0100*/  LEA R7, R7, R12, 0x6 ;  /* 0x0000000c07077211 */ /* 0x000fe200078e30ff */
[----:B------:R-:W-:Y:S03]  /*0110*/  BSSY.RECONVERGENT B0, `(.L_x_4908) ;  /* 0x000001b000007945 */ /* 0x000fe60003800200 */
[----:B------:R-:W-:Y:S02]  /*0120*/  SHF.L.U32 R39, R7, 0x2, RZ ;  /* 0x0000000207277819 */ /* 0x000fe400000006ff */
[----:B--2---:R-:W-:-:S04]  /*0130*/  MOV R2, UR12 ;  /* 0x0000000c00027c02 */ /* 0x004fc80008000f00 */
[----:B------:R-:W-:Y:S02]  /*0140*/  ISETP.GE.AND P1, PT, R39, R2, PT ;  /* 0x000000022700720c */ /* 0x000fe40003f26270 */
[----:B0-----:R-:W-:-:S04]  /*0150*/  SHF.L.U32 R37, R5, 0x6, RZ ;  /* 0x0000000605257819 */ /* 0x001fc800000006ff */
[C---:B------:R-:W-:Y:S02]  /*0160*/  IADD3 R13, PT, PT, R37.reuse, R12, RZ ;  /* 0x0000000c250d7210 */ /* 0x040fe40007ffe0ff */
[----:B-1----:R-:W-:-:S04]  /*0170*/  VIADDMNMX R36, R37, 0x40, R4, PT ;  /* 0x0000004025247846 */ /* 0x002fc80003800104 */
        /* <DEDUP_REMOVED lines=20> */
.L_x_4909:
[----:B------:R-:W-:Y:S05]  /*02c0*/  BSYNC.RECONVERGENT B0 ;  /* 0x0000000000007941 */ /* 0x000fea0003800200 */
.L_x_4908:
        /* <DEDUP_REMOVED lines=18> */
[----:B------:R-:W-:Y:S01]  /*03f0*/  HFMA2 R3, -RZ, RZ, 0, 0 ;  /* 0x00000000ff037431 */ /* 0x000fe200000001ff */
[----:B-1----:R-:W-:Y:S02]  /*0400*/  SHF.L.U32 R6, R12, 0x4, RZ ;  /* 0x000000040c067819 */ /* 0x002fe400000006ff */
[----:B------:R-:W-:Y:S02]  /*0410*/  LEA.HI R8, R8, R39, RZ, 0x3 ;  /* 0x0000002708087211 */ /* 0x000fe400078f18ff */
[----:B------:R-:W-:Y:S02]  /*0420*/  MOV R7, R37 ;  /* 0x0000002500077202 */ /* 0x000fe40000000f00 */
[----:B------:R-:W-:Y:S02]  /*0430*/  LOP3.LUT R6, R6, 0x10, RZ, 0xc0, !PT ;  /* 0x0000001006067812 */ /* 0x000fe400078ec0ff */
[----:B0-----:R-:W-:-:S07]  /*0440*/  SHF.R.S32.HI R8, RZ, 0x3, R8 ;  /* 0x00000003ff087819 */ /* 0x001fce0000011408 */
.L_x_4911:
        /* <DEDUP_REMOVED lines=38> */
[----:B------:R-:W-:Y:S02]  /*06b0*/  HMUL2 R17, R10, R13.H0_H0 ;  /* 0x2000000d0a117232 */ /* 0x000fe40000000000 */
[----:B---3--:R-:W-:-:S03]  /*06c0*/  IMAD.IADD R7, R14, 0x1, R7 ;  /* 0x000000010e077824 */ /* 0x008fc600078e0207 */
[----:B------:R0:W-:Y:S02]  /*06d0*/  STL.64 [R9], R16 ;  /* 0x0000001009007387 */ /* 0x0001e40000100a00 */
[----:B------:R-:W-:Y:S02]  /*06e0*/  ISETP.GE.AND P0, PT, R7, R36, PT ;  /* 0x000000240700720c */ /* 0x000fe40003f06270 */
[----:B------:R-:W-:-:S11]  /*06f0*/  IADD3 R3, PT, PT, R3, 0x1, RZ ;  /* 0x0000000103037810 */ /* 0x000fd60007ffe0ff */
[----:B0-----:R-:W-:Y:S05]  /*0700*/  @!P0 BRA `(.L_x_4911) ;  /* 0xfffffffc00508947 */ /* 0x001fea000383ffff */
.L_x_4910:
[----:B------:R0:W5:Y:S01]  /*0710*/  LDL.64 R34, [R1] ;  /* 0x0000000001227983 */ /* 0x0001620000100a00 */
[----:B------:R-:W2:Y:S01]  /*0720*/  LDCU UR9, c[0x0][0x3c8] ;  /* 0x00007900ff0977ac */ /* 0x000ea20008000800 */
[----:B------:R-:W-:Y:S01]  /*0730*/  HFMA2 R0, -RZ, RZ, 0, 0 ;  /* 0x00000000ff007431 */ /* 0x000fe200000001ff */
[----:B--2---:R-:W-:-:S13]  /*0740*/  ISETP.GT.AND P0, PT, R37, UR9, PT ;  /* 0x0000000925007c0c */ /* 0x004fda000bf04270 */
        /* <DEDUP_REMOVED lines=8> */
.L_x_4912:
[----:B------:R-:W0:Y:S01]  /*07d0*/  LDCU UR13, c[0x0][0x3cc] ;  /* 0x00007980ff0d77ac */ /* 0x000e220008000800 */
[----:B------:R-:W-:Y:S02]  /*07e0*/  MOV R3, RZ ;  /* 0x000000ff00037202 */ /* 0x000fe40000000f00 */
[----:B0-----:R-:W-:-:S13]  /*07f0*/  ISETP.GT.AND P0, PT, R37, UR13, PT ;  /* 0x0000000d25007c0c */ /* 0x001fda000bf04270 */
[----:B------:R-:W-:Y:S05]  /*0800*/  @!P0 BRA `(.L_x_4913) ;  /* 0x00000000001c8947 */ /* 0x000fea0003800000 */
[----:B-1----:R-:W0:Y:S02]  /*0810*/  LDC R6, c[0x0][0x3d0] ;  /* 0x0000f400ff067b82 */ /* 0x002e240000000800 */
[----:B0-----:R-:W-:-:S04]  /*0820*/  VIMNMX R3, PT, PT, R37, R6, PT ;  /* 0x0000000625037248 */ /* 0x001fc80003fe0100 */
[----:B------:R-:W-:-:S04]  /*0830*/  IADD3 R3, PT, PT, R3, -UR13, RZ ;  /* 0x8000000d03037c10 */ /* 0x000fc8000fffe0ff */
[----:B------:R-:W-:-:S04]  /*0840*/  SHF.R.S32.HI R6, RZ, 0x1f, R3 ;  /* 0x0000001fff067819 */ /* 0x000fc80000011403 */
[----:B------:R-:W-:-:S04]  /*0850*/  LEA.HI R6, R6, R3, RZ, 0x5 ;  /* 0x0000000306067211 */ /* 0x000fc800078f28ff */
[----:B------:R-:W-:-:S05]  /*0860*/  SHF.R.S32.HI R6, RZ, 0x5, R6 ;  /* 0x00000005ff067819 */ /* 0x000fca0000011406 */
[----:B------:R-:W-:-:S07]  /*0870*/  IMAD R3, R6, 0x5, RZ ;  /* 0x0000000506037824 */ /* 0x000fce00078e02ff */
.L_x_4913:
[----:B------:R-:W0:Y:S01]  /*0880*/  LDCU UR4, c[0x0][0x3d0] ;  /* 0x00007a00ff0477ac */ /* 0x000e220008000800 */
[----:B-1----:R-:W-:Y:S02]  /*0890*/  MOV R6, RZ ;  /* 0x000000ff00067202 */ /* 0x002fe40000000f00 */
[----:B0-----:R-:W-:-:S13]  /*08a0*/  ISETP.GT.AND P0, PT, R37, UR4, PT ;  /* 0x0000000425007c0c */ /* 0x001fda000bf04270 */
        /* <DEDUP_REMOVED lines=8> */
.L_x_4914:
[----:B------:R-:W0:Y:S01]  /*0930*/  LDCU UR14, c[0x0][0x3d4] ;  /* 0x00007a80ff0e77ac */ /* 0x000e220008000800 */
[----:B------:R-:W-:Y:S01]  /*0940*/  HFMA2 R7, -RZ, RZ, 0, 0 ;  /* 0x00000000ff077431 */ /* 0x000fe200000001ff */
        /* <DEDUP_REMOVED lines=9> */
.L_x_4915:
        /* <DEDUP_REMOVED lines=11> */
.L_x_4916:
[C---:B------:R-:W-:Y:S01]  /*0a90*/  VIMNMX R9, PT, PT, R37.reuse, UR9, PT ;  /* 0x0000000925097c48 */ /* 0x040fe2000bfe0100 */
[----:B------:R-:W0:Y:S01]  /*0aa0*/  S2UR UR5, SR_CgaCtaId ;  /* 0x00000000000579c3 */ /* 0x000e220000008800 */
[----:B------:R-:W1:Y:S01]  /*0ab0*/  LDCU.64 UR10, c[0x0][0x388] ;  /* 0x00007100ff0a77ac */ /* 0x000e620008000a00 */
[----:B------:R-:W-:Y:S02]  /*0ac0*/  VIMNMX R4, PT, PT, R4, UR9, PT ;  /* 0x0000000904047c48 */ /* 0x000fe4000bfe0100 */
[----:B------:R-:W-:Y:S01]  /*0ad0*/  SHF.R.S32.HI R10, RZ, 0x1f, R9 ;  /* 0x0000001fff0a7819 */ /* 0x000fe20000011409 */
[----:B------:R-:W-:Y:S01]  /*0ae0*/  UMOV UR4, 0x400 ;  /* 0x0000040000047882 */ /* 0x000fe20000000000 */
[----:B------:R-:W-:Y:S02]  /*0af0*/  PRMT R33, RZ, 0x5410, RZ ;  /* 0x00005410ff217816 */ /* 0x000fe400000000ff */
[----:B------:R-:W-:Y:S02]  /*0b00*/  LEA.HI R10, R10, R9, RZ, 0x5 ;  /* 0x000000090a0a7211 */ /* 0x000fe400078f28ff */
[----:B-----5:R-:W-:-:S02]  /*0b10*/  IADD3 R32, PT, PT, R37, R32, RZ ;  /* 0x0000002025207210 */ /* 0x020fc40007ffe0ff */
[----:B------:R-:W-:-:S04]  /*0b20*/  SHF.R.S32.HI R9, RZ, 0x5, R10 ;  /* 0x00000005ff097819 */ /* 0x000fc8000001140a */
        /* <DEDUP_REMOVED lines=14> */
[----:B------:R-:W-:Y:S02]  /*0c10*/  MOV R3, RZ ;  /* 0x000000ff00037202 */ /* 0x000fe40000000f00 */
[----:B------:R-:W-:Y:S02]  /*0c20*/  PRMT R34, RZ, 0x5410, RZ ;  /* 0x00005410ff227816 */ /* 0x000fe400000000ff */
[----:B------:R-:W-:Y:S02]  /*0c30*/  MOV R20, R50 ;  /* 0x0000003200147202 */ /* 0x000fe40000000f00 */
[----:B------:R-:W-:Y:S01]  /*0c40*/  MOV R21, R51 ;  /* 0x0000003300157202 */ /* 0x000fe20000000f00 */
[----:B------:R-:W-:Y:S06]  /*0c50*/  @!P0 BRA `(.L_x_4917) ;  /* 0x0000003000a08947 */ /* 0x000fec0003800000 */
[----:B------:R-:W-:Y:S01]  /*0c60*/  IMAD.WIDE.U32 R2, R5, 0x100, R40 ;  /* 0x0000010005027825 */ /* 0x000fe200078e0028 */
[----:B------:R-:W-:Y:S02]  /*0c70*/  VIMNMX R26, PT, PT, R36, UR9, PT ;  /* 0x00000009241a7c48 */ /* 0x000fe4000bfe0100 */
[----:B------:R-:W-:Y:S02]  /*0c80*/  PRMT R33, RZ, 0x5410, RZ ;  /* 0x00005410ff217816 */ /* 0x000fe400000000ff */
[----:B------:R-:W-:Y:S02]  /*0c90*/  IADD3 R20, P0, PT, R2, 0x2, RZ ;  /* 0x0000000202147810 */ /* 0x000fe40007f1e0ff */
[----:B------:R-:W-:Y:S02]  /*0ca0*/  PRMT R34, RZ, 0x5410, RZ ;  /* 0x00005410ff227816 */ /* 0x000fe400000000ff */
[----:B------:R-:W-:Y:S01]  /*0cb0*/  IADD3.X R21, PT, PT, RZ, R3, RZ, P0, !PT ;  /* 0x00000003ff157210 */ /* 0x000fe200007fe4ff */
[----:B------:R-:W-:-:S08]  /*0cc0*/  HFMA2 R3, -RZ, RZ, 0, 0 ;  /* 0x00000000ff037431 */ /* 0x000fd000000001ff */
.L_x_4918:
[----:B------:R-:W-:Y:S01]  /*0cd0*/  MOV R30, R50 ;  /* 0x00000032001e7202 */ /* 0x000fe20000000f00 */
[----:B------:R-:W0:Y:S01]  /*0ce0*/  LDS.64 R22, [UR4] ;  /* 0x00000004ff167984 */ /* 0x000e220008000a00 */
[----:B------:R-:W-:-:S05]  /*0cf0*/  MOV R31, R51 ;  /* 0x00000033001f7202 */ /* 0x000fca0000000f00 */
        /* <DEDUP_REMOVED lines=10> */
[----:B------:R-:W-:Y:S01]  /*0da0*/  LOP3.LUT R24, R19, 0xff, RZ, 0xc0, !PT ;  /* 0x000000ff13187812 */ /* 0x000fe200078ec0ff */
[----:B------:R-:W-:Y:S01]  /*0db0*/  VIADD R29, R15, 0xffffff80 ;  /* 0xffffff800f1d7836 */ /* 0x000fe20000000000 */
[----:B------:R-:W-:Y:S02]  /*0dc0*/  LOP3.LUT R14, R16, 0xff, RZ, 0xc0, !PT ;  /* 0x000000ff100e7812 */ /* 0x000fe400078ec0ff */
[----:B------:R-:W-:Y:S02]  /*0dd0*/  IADD3 R15, PT, PT, R12, -0x80, RZ ;  /* 0xffffff800c0f7810 */ /* 0x000fe40007ffe0ff */
[----:B------:R-:W-:Y:S01]  /*0de0*/  IADD3 R25, PT, PT, R24, -0x80, RZ ;  /* 0xffffff8018197810 */ /* 0x000fe20007ffe0ff */
[----:B------:R-:W0:Y:S01]  /*0df0*/  I2F.F16 R29, R29 ;  /* 0x0000001d001d7306 */ /* 0x000e220000200c00 */
[----:B------:R-:W-:-:S02]  /*0e00*/  IADD3 R14, PT, PT, R14, -0x80, RZ ;  /* 0xffffff800e0e7810 */ /* 0x000fc40007ffe0ff */
[----:B------:R-:W-:Y:S02]  /*0e10*/  SHF.R.U32.HI R12, RZ, 0x8, R16 ;  /* 0x00000008ff0c7819 */ /* 0x000fe40000011610 */
[----:B------:R-:W-:Y:S02]  /*0e20*/  SHF.R.U32.HI R38, RZ, 0x8, R17 ;  /* 0x00000008ff267819 */ /* 0x000fe40000011611 */
[----:B------:R-:W-:Y:S01]  /*0e30*/  LOP3.LUT R12, R12, 0xff, RZ, 0xc0, !PT ;  /* 0x000000ff0c0c7812 */ /* 0x000fe200078ec0ff */
[----:B------:R1:W2:Y:S01]  /*0e40*/  I2F.F16 R13, R14 ;  /* 0x0000000e000d7306 */ /* 0x0002a20000200c00 */
[----:B------:R-:W-:Y:S02]  /*0e50*/  LEA.HI R27, R16, 0xffffff80, RZ, 0x8 ;  /* 0xffffff80101b7811 */ /* 0x000fe400078f40ff */
[----:B------:R-:W-:Y:S02]  /*0e60*/  LEA.HI R28, R17, 0xffffff80, RZ, 0x8 ;  /* 0xffffff80111c7811 */ /* 0x000fe400078f40ff */
[----:B------:R-:W-:Y:S01]  /*0e70*/  LOP3.LUT R38, R38, 0xff, RZ, 0xc0, !PT ;  /* 0x000000ff26267812 */ /* 0x000fe200078ec0ff */
[----:B0-----:R-:W-:-:S02]  /*0e80*/  HADD2.F32 R29, -RZ, R29.H0_H0 ;  /* 0x2000001dff1d7230 */ /* 0x001fc40000004100 */
[----:B------:R-:W0:Y:S01]  /*0e90*/  I2F.F16 R15, R15 ;  /* 0x0000000f000f7306 */ /* 0x000e220000200c00 */
[----:B-1----:R-:W-:Y:S02]  /*0ea0*/  SHF.R.U32.HI R14, RZ, 0x10, R16 ;  /* 0x00000010ff0e7819 */ /* 0x002fe40000011610 */
[----:B------:R-:W-:Y:S01]  /*0eb0*/  IADD3 R16, PT, PT, R12, -0x80, RZ ;  /* 0xffffff800c107810 */ /* 0x000fe20007ffe0ff */
[----:B------:R-:W-:Y:S01]  /*0ec0*/  HADD2.F32 R12, -RZ, R22.H0_H0 ;  /* 0x20000016ff0c7230 */ /* 0x000fe20000004100 */
[----:B------:R-:W-:Y:S02]  /*0ed0*/  LOP3.LUT R24, R14, 0xff, RZ, 0xc0, !PT ;  /* 0x000000ff0e187812 */ /* 0x000fe400078ec0ff */
[----:B------:R-:W-:Y:S01]  /*0ee0*/  SHF.R.U32.HI R14, RZ, 0x10, R17 ;  /* 0x00000010ff0e7819 */ /* 0x000fe20000011611 */
[----:B------:R-:W1:Y:S01]  /*0ef0*/  I2F.F16 R25, R25 ;  /* 0x0000001900197306 */ /* 0x000e620000200c00 */
[----:B--2---:R-:W-:Y:S01]  /*0f00*/  HADD2.F32 R13, -RZ, R13.H0_H0 ;  /* 0x2000000dff0d7230 */ /* 0x004fe20000004100 */
[----:B------:R-:W-:Y:S01]  /*0f10*/  IADD3 R44, PT, PT, R38, -0x80, RZ ;  /* 0xffffff80262c7810 */ /* 0x000fe20007ffe0ff */
[----:B------:R-:W-:Y:S01]  /*0f20*/  FFMA.FTZ R29, R12, R29, RZ ;  /* 0x0000001d0c1d7223 */ /* 0x000fe200000100ff */
[----:B------:R-:W-:-:S02]  /*0f30*/  LOP3.LUT R38, R14, 0xff, RZ, 0xc0, !PT ;  /* 0x000000ff0e267812 */ /* 0x000fc400078ec0ff */
[----:B------:R-:W-:Y:S01]  /*0f40*/  FFMA.FTZ R43, R13, R12, RZ ;  /* 0x0000000c0d2b7223 */ /* 0x000fe200000100ff */
[----:B0-----:R-:W-:Y:S01]  /*0f50*/  HADD2.F32 R15, -RZ, R15.H0_H0 ;  /* 0x2000000fff0f7230 */ /* 0x001fe20000004100 */
[----:B------:R-:W0:Y:S01]  /*0f60*/  I2F.F16 R16, R16 ;  /* 0x0000001000107306 */ /* 0x000e220000200c00 */
[----:B------:R-:W-:Y:S01]  /*0f70*/  IADD3 R24, PT, PT, R24, -0x80, RZ ;  /* 0xffffff8018187810 */ /* 0x000fe20007ffe0ff */
[----:B-1----:R-:W-:Y:S02]  /*0f80*/  HADD2.F32 R17, -RZ, R25.H0_H0 ;  /* 0x20000019ff117230 */ /* 0x002fe40000004100 */
[----:B------:R-:W-:Y:S01]  /*0f90*/  FFMA.FTZ R25, R12, R15, RZ ;  /* 0x0000000f0c197223 */ /* 0x000fe200000100ff */
[----:B------:R-:W-:-:S03]  /*0fa0*/  IADD3 R22, PT, PT, R38, -0x80, RZ ;  /* 0xffffff8026167810 */ /* 0x000fc60007ffe0ff */
[----:B------:R-:W1:Y:S01]  /*0fb0*/  I2F.F16 R44, R44 ;  /* 0x0000002c002c7306 */ /* 0x000e620000200c00 */
[----:B------:R-:W-:Y:S02]  /*0fc0*/  FFMA.FTZ R17, R12, R17, RZ ;  /* 0x000000110c117223 */ /* 0x000fe400000100ff */
[----:B------:R2:W5:Y:S01]  /*0fd0*/  LDG.E.128.CONSTANT R12, desc[UR6][R50.64] ;  /* 0x00000006320c7981 */ /* 0x000562000c1e9d00 */
[----:B0-----:R-:W-:Y:S01]  /*0fe0*/  HADD2.F32 R16, -RZ, R16.H0_H0 ;  /* 0x20000010ff107230 */ /* 0x001fe20000004100 */
[----:B------:R-:W-:-:S03]  /*0ff0*/  SHF.R.U32.HI R38, RZ, 0x8, R18 ;  /* 0x00000008ff267819 */ /* 0x000fc60000011612 */
[----:B------:R-:W-:Y:S01]  /*1000*/  I2F.F16 R24, R24 ;  /* 0x0000001800187306 */ /* 0x000fe20000200c00 */
[----:B------:R-:W-:Y:S01]  /*1010*/  FFMA.FTZ R42, R16, R46, R43 ;  /* 0x0000002e102a7223 */ /* 0x000fe2000001002b */
[----:B------:R-:W-:Y:S02]  /*1020*/  SHF.R.U32.HI R43, RZ, 0x8, R19 ;  /* 0x00000008ff2b7819 */ /* 0x000fe40000011613 */
[----:B------:R-:W-:Y:S02]  /*1030*/  LOP3.LUT R38, R38, 0xff, RZ, 0xc0, !PT ;  /* 0x000000ff26267812 */ /* 0x000fe400078ec0ff */
[----:B------:R-:W-:Y:S02]  /*1040*/  LOP3.LUT R43, R43, 0xff, RZ, 0xc0, !PT ;  /* 0x000000ff2b2b7812 */ /* 0x000fe400078ec0ff */
[----:B------:R-:W-:Y:S01]  /*1050*/  I2F.F16 R27, R27 ;  /* 0x0000001b001b7306 */ /* 0x000fe20000200c00 */
[----:B------:R-:W-:Y:S02]  /*1060*/  IADD3 R16, PT, PT, R38, -0x80, RZ ;  /* 0xffffff8026107810 */ /* 0x000fe40007ffe0ff */
[----:B------:R-:W-:-:S02]  /*1070*/  SHF.R.U32.HI R38, RZ, 0x10, R18 ;  /* 0x00000010ff267819 */ /* 0x000fc40000011612 */
[----:B------:R-:W-:Y:S02]  /*1080*/  IADD3 R45, PT, PT, R43, -0x80, RZ ;  /* 0xffffff802b2d7810 */ /* 0x000fe40007ffe0ff */
[----:B------:R-:W-:Y:S01]  /*1090*/  LOP3.LUT R38, R38, 0xff, RZ, 0xc0, !PT ;  /* 0x000000ff26267812 */ /* 0x000fe200078ec0ff */
[----:B------:R-:W0:Y:S03]  /*10a0*/  I2F.F16 R16, R16 ;  /* 0x0000001000107306 */ /* 0x000e260000200c00 */
[----:B------:R-:W-:-:S05]  /*10b0*/  IADD3 R38, PT, PT, R38, -0x80, RZ ;  /* 0xffffff8026267810 */ /* 0x000fca0007ffe0ff */
[----:B------:R-:W3:Y:S01]  /*10c0*/  I2F.F16 R45, R45 ;  /* 0x0000002d002d7306 */ /* 0x000ee20000200c00 */
[----:B-1----:R-:W-:Y:S01]  /*10d0*/  HADD2.F32 R44, -RZ, R44.H0_H0 ;  /* 0x2000002cff2c7230 */ /* 0x002fe20000004100 */
[----:B------:R-:W-:-:S06]  /*10e0*/  SHF.R.U32.HI R43, RZ, 0x10, R19 ;  /* 0x00000010ff2b7819 */ /* 0x000fcc0000011613 */
[----:B------:R-:W1:Y:S01]  /*10f0*/  I2F.F16 R38, R38 ;  /* 0x0000002600267306 */ /* 0x000e620000200c00 */
[----:B------:R-:W-:Y:S01]  /*1100*/  LOP3.LUT R43, R43, 0xff, RZ, 0xc0, !PT ;  /* 0x000000ff2b2b7812 */ /* 0x000fe200078ec0ff */
[----:B------:R-:W-:Y:S01]  /*1110*/  FFMA.FTZ R44, R46, R44, R29 ;  /* 0x0000002c2e2c7223 */ /* 0x000fe2000001001d */
[----:B0-----:R-:W-:Y:S01]  /*1120*/  HADD2.F32 R29, -RZ, R16.H0_H0 ;  /* 0x20000010ff1d7230 */ /* 0x001fe20000004100 */
[----:B------:R-:W-:Y:S02]  /*1130*/  LEA.HI R16, R18, 0xffffff80, RZ, 0x8 ;  /* 0xffffff8012107811 */ /* 0x000fe400078f40ff */
[----:B------:R-:W-:Y:S01]  /*1140*/  IADD3 R43, PT, PT, R43, -0x80, RZ ;  /* 0xffffff802b2b7810 */ /* 0x000fe20007ffe0ff */
[----:B---3--:R-:W-:Y:S02]  /*1150*/  HADD2.F32 R18, -RZ, R45.H0_H0 ;  /* 0x2000002dff127230 */ /* 0x008fe40000004100 */
[C---:B------:R-:W-:Y:S01]  /*1160*/  FFMA.FTZ R25, R46.reuse, R29, R25 ;  /* 0x0000001d2e197223 */ /* 0x040fe20000010019 */
[----:B------:R-:W-:Y:S01]  /*1170*/  HADD2.F32 R29, -RZ, R24.H0_H0 ;  /* 0x20000018ff1d7230 */ /* 0x000fe20000004100 */
[----:B------:R-:W-:Y:S01]  /*1180*/  I2F.F16 R28, R28 ;  /* 0x0000001c001c7306 */ /* 0x000fe20000200c00 */
[----:B------:R-:W-:Y:S01]  /*1190*/  FFMA.FTZ R46, R46, R18, R17 ;  /* 0x000000122e2e7223 */ /* 0x000fe20000010011 */
[----:B------:R-:W-:Y:S01]  /*11a0*/  LEA.HI R17, R19, 0xffffff80, RZ, 0x8 ;  /* 0xffffff8013117811 */ /* 0x000fe200078f40ff */
[----:B------:R-:W-:-:S02]  /*11b0*/  HADD2.F32 R19, -RZ, R23.H0_H0 ;  /* 0x20000017ff137230 */ /* 0x000fc40000004100 */
[----:B-1----:R-:W-:-:S03]  /*11c0*/  HADD2.F32 R38, -RZ, R38.H0_H0 ;  /* 0x20000026ff267230 */ /* 0x002fc60000004100 */
[----:B------:R-:W0:Y:S01]  /*11d0*/  I2F.F16 R43, R43 ;  /* 0x0000002b002b7306 */ /* 0x000e220000200c00 */
[----:B------:R-:W-:Y:S01]  /*11e0*/  FFMA.FTZ R29, R29, R19, R42 ;  /* 0x000000131d1d7223 */ /* 0x000fe2000001002a */
[----:B------:R-:W-:Y:S02]  /*11f0*/  FFMA.FTZ R42, R19, R38, R25 ;  /* 0x00000026132a7223 */ /* 0x000fe40000010019 */
[----:B------:R-:W1:Y:S04]  /*1200*/  LDS.64 R24, [UR4+0x8] ;  /* 0x00000804ff187984 */ /* 0x000e680008000a00 */
[----:B------:R-:W3:Y:S08]  /*1210*/  I2F.F16 R22, R22 ;  /* 0x0000001600167306 */ /* 0x000ef00000200c00 */
[----:B------:R-:W4:Y:S01]  /*1220*/  I2F.F16 R16, R16 ;  /* 0x0000001000107306 */ /* 0x000f220000200c00 */
[----:B0-----:R-:W-:-:S02]  /*1230*/  HADD2.F32 R43, -RZ, R43.H0_H0 ;  /* 0x2000002bff2b7230 */ /* 0x001fc40000004100 */
[----:B---3--:R-:W-:-:S05]  /*1240*/  HADD2.F32 R18, -RZ, R22.H0_H0 ;  /* 0x20000016ff127230 */ /* 0x008fca0000004100 */
[----:B------:R-:W0:Y:S01]  /*1250*/  I2F.F16 R17, R17 ;  /* 0x0000001100117306 */ /* 0x000e220000200c00 */
[C---:B------:R-:W-:Y:S01]  /*1260*/  FFMA.FTZ R38, R19.reuse, R43, R46 ;  /* 0x0000002b13267223 */ /* 0x040fe2000001002e */
[----:B------:R-:W-:Y:S02]  /*1270*/  HADD2.F32 R23, -RZ, R23.H1_H1 ;  /* 0x30000017ff177230 */ /* 0x000fe40000004100 */
[----:B------:R-:W-:Y:S01]  /*1280*/  FFMA.FTZ R44, R19, R18, R44 ;  /* 0x00000012132c7223 */ /* 0x000fe2000001002c */
[----:B------:R-:W-:Y:S01]  /*1290*/  LOP3.LUT R18, R4, 0xff, RZ, 0xc0, !PT ;  /* 0x000000ff04127812 */ /* 0x000fe200078ec0ff */
[----:B----4-:R-:W-:Y:S01]  /*12a0*/  HADD2.F32 R43, -RZ, R16.H0_H0 ;  /* 0x20000010ff2b7230 */ /* 0x010fe20000004100 */
[----:B------:R-:W-:Y:S01]  /*12b0*/  LOP3.LUT R19, R5, 0xff, RZ, 0xc0, !PT ;  /* 0x000000ff05137812 */ /* 0x000fe200078ec0ff */
[----:B------:R-:W-:Y:S01]  /*12c0*/  HADD2.F32 R46, -RZ, R27.H0_H0 ;  /* 0x2000001bff2e7230 */ /* 0x000fe20000004100 */
[----:B------:R-:W-:Y:S01]  /*12d0*/  LOP3.LUT R27, R6, 0xff, RZ, 0xc0, !PT ;  /* 0x000000ff061b7812 */ /* 0x000fe200078ec0ff */
[----:B------:R-:W-:Y:S01]  /*12e0*/  HADD2.F32 R28, -RZ, R28.H0_H0 ;  /* 0x2000001cff1c7230 */ /* 0x000fe20000004100 */
[----:B------:R-:W-:Y:S01]  /*12f0*/  IADD3 R18, PT, PT, R18, -0x80, RZ ;  /* 0xffffff8012127810 */ /* 0x000fe20007ffe0ff */
[----:B------:R-:W-:Y:S01]  /*1300*/  FFMA.FTZ R42, R23, R43, R42 ;  /* 0x0000002b172a7223 */ /* 0x000fe2000001002a */
[----:B------:R-:W-:-:S02]  /*1310*/  SHF.R.U32.HI R16, RZ, 0x8, R4 ;  /* 0x00000008ff107819 */ /* 0x000fc40000011604 */
[----:B------:R-:W-:Y:S02]  /*1320*/  IADD3 R19, PT, PT, R19, -0x80, RZ ;  /* 0xffffff8013137810 */ /* 0x000fe40007ffe0ff */
[----:B------:R-:W-:Y:S02]  /*1330*/  SHF.R.U32.HI R43, RZ, 0x8, R5 ;  /* 0x00000008ff2b7819 */ /* 0x000fe40000011605 */
[----:B------:R-:W-:Y:S02]  /*1340*/  IADD3 R45, PT, PT, R27, -0x80, RZ ;  /* 0xffffff801b2d7810 */ /* 0x000fe40007ffe0ff */
[----:B------:R-:W-:Y:S02]  /*1350*/  LOP3.LUT R27, R7, 0xff, RZ, 0xc0, !PT ;  /* 0x000000ff071b7812 */ /* 0x000fe400078ec0ff */
[----:B------:R-:W-:Y:S01]  /*1360*/  LOP3.LUT R16, R16, 0xff, RZ, 0xc0, !PT ;  /* 0x000000ff10107812 */ /* 0x000fe200078ec0ff */
[----:B------:R-:W3:Y:S01]  /*1370*/  I2F.F16 R18, R18 ;  /* 0x0000001200127306 */ /* 0x000ee20000200c00 */
[----:B------:R-:W-:Y:S01]  /*1380*/  LOP3.LUT R43, R43, 0xff, RZ, 0xc0, !PT ;  /* 0x000000ff2b2b7812 */ /* 0x000fe200078ec0ff */
[----:B------:R-:W-:Y:S01]  /*1390*/  FFMA.FTZ R28, R23, R28, R44 ;  /* 0x0000001c171c7223 */ /* 0x000fe2000001002c */
[----:B------:R-:W-:Y:S01]  /*13a0*/  VIADD R27, R27, 0xffffff80 ;  /* 0xffffff801b1b7836 */ /* 0x000fe20000000000 */
[----:B------:R-:W-:-:S04]  /*13b0*/  IADD3 R16, PT, PT, R16, -0x80, RZ ;  /* 0xffffff8010107810 */ /* 0x000fc80007ffe0ff */
[----:B------:R-:W4:Y:S08]  /*13c0*/  I2F.F16 R19, R19 ;  /* 0x0000001300137306 */ /* 0x000f300000200c00 */
[----:B------:R0:W2:Y:S02]  /*13d0*/  I2F.F16 R44, R45 ;  /* 0x0000002d002c7306 */ /* 0x0000a40000200c00 */
[----:B0-----:R-:W-:Y:S01]  /*13e0*/  HADD2.F32 R45, -RZ, R17.H0_H0 ;  /* 0x20000011ff2d7230 */ /* 0x001fe20000004100 */
[----:B------:R-:W-:-:S05]  /*13f0*/  IADD3 R17, PT, PT, R43, -0x80, RZ ;  /* 0xffffff802b117810 */ /* 0x000fca0007ffe0ff */
[----:B------:R-:W0:Y:S01]  /*1400*/  I2F.F16 R27, R27 ;  /* 0x0000001b001b7306 */ /* 0x000e220000200c00 */
[----:B-1----:R-:W-:-:S07]  /*1410*/  HADD2.F32 R43, -RZ, R24.H0_H0 ;  /* 0x20000018ff2b7230 */ /* 0x002fce0000004100 */
[----:B------:R-:W1:Y:S01]  /*1420*/  I2F.F16 R16, R16 ;  /* 0x0000001000107306 */ /* 0x000e620000200c00 */
[----:B---3--:R-:W-:-:S07]  /*1430*/  HADD2.F32 R18, -RZ, R18.H0_H0 ;  /* 0x20000012ff127230 */ /* 0x008fce0000004100 */
[----:B------:R-:W3:Y:S01]  /*1440*/  I2F.F16 R17, R17 ;  /* 0x0000001100117306 */ /* 0x000ee20000200c00 */
[----:B------:R-:W-:Y:S01]  /*1450*/  FFMA.FTZ R29, R46, R23, R29 ;  /* 0x000000172e1d7223 */ /* 0x000fe2000001001d */
[----:B------:R-:W-:Y:S01]  /*1460*/  FFMA.FTZ R38, R23, R45, R38 ;  /* 0x0000002d17267223 */ /* 0x000fe20000010026 */
[----:B----4-:R-:W-:Y:S02]  /*1470*/  HADD2.F32 R19, -RZ, R19.H0_H0 ;  /* 0x20000013ff137230 */ /* 0x010fe40000004100 */
[----:B--2---:R-:W-:Y:S02]  /*1480*/  HADD2.F32 R45, -RZ, R44.H0_H0 ;  /* 0x2000002cff2d7230 */ /* 0x004fe40000004100 */
[----:B------:R-:W-:Y:S01]  /*1490*/  FFMA.FTZ R44, R18, R43, R29 ;  /* 0x0000002b122c7223 */ /* 0x000fe2000001001d */
[C---:B------:R-:W-:Y:S01]  /*14a0*/  FFMA.FTZ R18, R43.reuse, R19, R28 ;  /* 0x000000132b127223 */ /* 0x040fe2000001001c */
[----:B0-----:R-:W-:Y:S02]  /*14b0*/  HADD2.F32 R29, -RZ, R27.H0_H0 ;  /* 0x2000001bff1d7230 */ /* 0x001fe40000004100 */
[----:B------:R-:W-:Y:S01]  /*14c0*/  FFMA.FTZ R28, R43, R45, R42 ;  /* 0x0000002d2b1c7223 */ /* 0x000fe2000001002a */
[----:B-1----:R-:W-:Y:S01]  /*14d0*/  HADD2.F32 R45, -RZ, R16.H0_H0 ;  /* 0x20000010ff2d7230 */ /* 0x002fe20000004100 */
[----:B------:R-:W-:Y:S01]  /*14e0*/  LEA.HI R19, R6, 0xffffff80, RZ, 0x8 ;  /* 0xffffff8006137811 */ /* 0x000fe200078f40ff */
[----:B------:R-:W-:Y:S01]  /*14f0*/  HADD2.F32 R27, -RZ, R24.H1_H1 ;  /* 0x30000018ff1b7230 */ /* 0x000fe20000004100 */
[----:B------:R-:W-:Y:S01]  /*1500*/  SHF.R.U32.HI R16, RZ, 0x8, R6 ;  /* 0x00000008ff107819 */ /* 0x000fe20000011606 */
[----:B---3--:R-:W-:-:S02]  /*1510*/  HADD2.F32 R17, -RZ, R17.H0_H0 ;  /* 0x20000011ff117230 */ /* 0x008fc40000004100 */
[----:B------:R-:W-:-:S04]  /*1520*/  IMAD.WIDE R50, R2, 0x4, R50 ;  /* 0x0000000402327825 */ /* 0x000fc800078e0232 */
        /* <DEDUP_REMOVED lines=9> */
[----:B------:R-:W-:Y:S02]  /*15c0*/  LEA.HI R23, R5, 0xffffff80, RZ, 0x8 ;  /* 0xffffff8005177811 */ /* 0x000fe400078f40ff */
[----:B------:R-:W-:Y:S02]  /*15d0*/  LOP3.LUT R4, R4, 0xff, RZ, 0xc0, !PT ;  /* 0x000000ff04047812 */ /* 0x000fe400078ec0ff */
[----:B------:R-:W-:Y:S02]  /*15e0*/  SHF.R.U32.HI R5, RZ, 0x10, R5 ;  /* 0x00000010ff057819 */ /* 0x000fe40000011605 */
[----:B------:R-:W-:Y:S01]  /*15f0*/  IADD3 R29, PT, PT, R4, -0x80, RZ ;  /* 0xffffff80041d7810 */ /* 0x000fe20007ffe0ff */
[----:B------:R-:W-:Y:S01]  /*1600*/  FFMA.FTZ R4, R45, R27, R44 ;  /* 0x0000001b2d047223 */ /* 0x000fe2000001002c */
[----:B------:R-:W-:Y:S02]  /*1610*/  SHF.R.U32.HI R44, RZ, 0x8, R7 ;  /* 0x00000008ff2c7819 */ /* 0x000fe40000011607 */
[----:B------:R-:W-:-:S02]  /*1620*/  LOP3.LUT R5, R5, 0xff, RZ, 0xc0, !PT ;  /* 0x000000ff05057812 */ /* 0x000fc400078ec0ff */
[----:B------:R-:W-:Y:S02]  /*1630*/  LOP3.LUT R44, R44, 0xff, RZ, 0xc0, !PT ;  /* 0x000000ff2c2c7812 */ /* 0x000fe400078ec0ff */
[----:B------:R-:W-:Y:S02]  /*1640*/  SHF.R.U32.HI R45, RZ, 0x10, R6 ;  /* 0x00000010ff2d7819 */ /* 0x000fe40000011606 */
[----:B------:R-:W-:Y:S02]  /*1650*/  IADD3 R6, PT, PT, R5, -0x80, RZ ;  /* 0xffffff8005067810 */ /* 0x000fe40007ffe0ff */
[----:B------:R-:W-:Y:S01]  /*1660*/  SHF.R.U32.HI R5, RZ, 0x10, R7 ;  /* 0x00000010ff057819 */ /* 0x000fe20000011607 */
[----:B-1----:R-:W-:Y:S01]  /*1670*/  HADD2.F32 R47, -RZ, R43.H0_H0 ;  /* 0x2000002bff2f7230 */ /* 0x002fe20000004100 */
[----:B------:R-:W-:Y:S02]  /*1680*/  IADD3 R44, PT, PT, R44, -0x80, RZ ;  /* 0xffffff802c2c7810 */ /* 0x000fe40007ffe0ff */
[----:B------:R-:W-:-:S02]  /*1690*/  LOP3.LUT R46, R5, 0xff, RZ, 0xc0, !PT ;  /* 0x000000ff052e7812 */ /* 0x000fc400078ec0ff */
[----:B------:R-:W-:Y:S01]  /*16a0*/  LOP3.LUT R45, R45, 0xff, RZ, 0xc0, !PT ;  /* 0x000000ff2d2d7812 */ /* 0x000fe200078ec0ff */
[----:B------:R-:W-:Y:S01]  /*16b0*/  FFMA.FTZ R5, R27, R47, R28 ;  /* 0x0000002f1b057223 */ /* 0x000fe2000001001c */
[----:B------:R-:W1:Y:S01]  /*16c0*/  I2F.F16 R44, R44 ;  /* 0x0000002c002c7306 */ /* 0x000e620000200c00 */
[----:B------:R-:W-:Y:S02]  /*16d0*/  IADD3 R28, PT, PT, R46, -0x80, RZ ;  /* 0xffffff802e1c7810 */ /* 0x000fe40007ffe0ff */
[----:B------:R-:W-:-:S05]  /*16e0*/  IADD3 R45, PT, PT, R45, -0x80, RZ ;  /* 0xffffff802d2d7810 */ /* 0x000fca0007ffe0ff */
[----:B------:R-:W3:Y:S08]  /*16f0*/  I2F.F16 R29, R29 ;  /* 0x0000001d001d7306 */ /* 0x000ef00000200c00 */
[----:B------:R-:W4:Y:S08]  /*1700*/  I2F.F16 R6, R6 ;  /* 0x0000000600067306 */ /* 0x000f300000200c00 */
[----:B------:R-:W0:Y:S08]  /*1710*/  I2F.F16 R43, R45 ;  /* 0x0000002d002b7306 */ /* 0x000e300000200c00 */
[----:B------:R-:W0:Y:S01]  /*1720*/  I2F.F16 R28, R28 ;  /* 0x0000001c001c7306 */ /* 0x000e220000200c00 */
[----:B-1----:R-:W-:Y:S01]  /*1730*/  HADD2.F32 R44, -RZ, R44.H0_H0 ;  /* 0x2000002cff2c7230 */ /* 0x002fe20000004100 */
[----:B------:R-:W-:-:S06]  /*1740*/  LEA.HI R46, R7, 0xffffff80, RZ, 0x8 ;  /* 0xffffff80072e7811 */ /* 0x000fcc00078f40ff */
[----:B------:R-:W1:Y:S01]  /*1750*/  I2F.F16 R22, R22 ;  /* 0x0000001600167306 */ /* 0x000e620000200c00 */
[----:B------:R-:W-:Y:S01]  /*1760*/  FFMA.FTZ R27, R27, R44, R38 ;  /* 0x0000002c1b1b7223 */ /* 0x000fe20000010026 */
[----:B------:R-:W-:Y:S02]  /*1770*/  HADD2.F32 R7, -RZ, R25.H0_H0 ;  /* 0x20000019ff077230 */ /* 0x000fe40000004100 */
[----:B---3--:R-:W-:Y:S02]  /*1780*/  HADD2.F32 R29, -RZ, R29.H0_H0 ;  /* 0x2000001dff1d7230 */ /* 0x008fe40000004100 */
[----:B----4-:R-:W-:Y:S02]  /*1790*/  HADD2.F32 R38, -RZ, R6.H0_H0 ;  /* 0x20000006ff267230 */ /* 0x010fe40000004100 */
[----:B------:R-:W3:Y:S01]  /*17a0*/  I2F.F16 R23, R23 ;  /* 0x0000001700177306 */ /* 0x000ee20000200c00 */
[----:B0-----:R-:W-:Y:S02]  /*17b0*/  HADD2.F32 R48, -RZ, R43.H0_H0 ;  /* 0x2000002bff307230 */ /* 0x001fe40000004100 */
[----:B------:R-:W-:Y:S01]  /*17c0*/  HADD2.F32 R28, -RZ, R28.H0_H0 ;  /* 0x2000001cff1c7230 */ /* 0x000fe20000004100 */
[----:B------:R-:W-:Y:S01]  /*17d0*/  LOP3.LUT R45, R8, 0xff, RZ, 0xc0, !PT ;  /* 0x000000ff082d7812 */ /* 0x000fe200078ec0ff */
[----:B------:R-:W-:Y:S01]  /*17e0*/  FFMA.FTZ R44, R29, R7, R4 ;  /* 0x000000071d2c7223 */ /* 0x000fe20000010004 */
[C---:B------:R-:W-:Y:S01]  /*17f0*/  FFMA.FTZ R42, R7.reuse, R38, R42 ;  /* 0x00000026072a7223 */ /* 0x040fe2000001002a */
[C---:B------:R-:W-:Y:S01]  /*1800*/  FFMA.FTZ R29, R7.reuse, R48, R5 ;  /* 0x00000030071d7223 */ /* 0x040fe20000010005 */
[----:B------:R0:W4:Y:S01]  /*1810*/  I2F.F16 R6, R46 ;  /* 0x0000002e00067306 */ /* 0x0001220000200c00 */
[----:B------:R-:W-:Y:S01]  /*1820*/  FFMA.FTZ R43, R7, R28, R27 ;  /* 0x0000001c072b7223 */ /* 0x000fe2000001001b */
[----:B------:R-:W-:Y:S01]  /*1830*/  IADD3 R7, PT, PT, R45, -0x80, RZ ;  /* 0xffffff802d077810 */ /* 0x000fe20007ffe0ff */
[----:B------:R-:W-:Y:S01]  /*1840*/  HADD2.F32 R45, -RZ, R25.H1_H1 ;  /* 0x30000019ff2d7230 */ /* 0x000fe20000004100 */
[----:B------:R-:W5:Y:S01]  /*1850*/  LDS.64 R4, [UR4+0x10] ;  /* 0x00001004ff047984 */ /* 0x000f620008000a00 */
[----:B-1----:R-:W-:Y:S01]  /*1860*/  HADD2.F32 R25, -RZ, R22.H0_H0 ;  /* 0x20000016ff197230 */ /* 0x002fe20000004100 */
[----:B------:R-:W-:Y:S01]  /*1870*/  LOP3.LUT R27, R9, 0xff, RZ, 0xc0, !PT ;  /* 0x000000ff091b7812 */ /* 0x000fe200078ec0ff */
[----:B---3--:R-:W-:-:S02]  /*1880*/  HADD2.F32 R23, -RZ, R23.H0_H0 ;  /* 0x20000017ff177230 */ /* 0x008fc40000004100 */
        /* <DEDUP_REMOVED lines=8> */
[----:B----4-:R-:W-:Y:S01]  /*1910*/  HADD2.F32 R6, -RZ, R6.H0_H0 ;  /* 0x20000006ff067230 */ /* 0x010fe20000004100 */
[----:B------:R-:W-:-:S02]  /*1920*/  SHF.R.U32.HI R24, RZ, 0x8, R8 ;  /* 0x00000008ff187819 */ /* 0x000fc40000011608 */
[----:B------:R-:W-:Y:S02]  /*1930*/  IADD3 R29, PT, PT, R42, -0x80, RZ ;  /* 0xffffff802a1d7810 */ /* 0x000fe40007ffe0ff */
[----:B------:R-:W-:Y:S01]  /*1940*/  LOP3.LUT R42, R24, 0xff, RZ, 0xc0, !PT ;  /* 0x000000ff182a7812 */ /* 0x000fe200078ec0ff */
[----:B------:R-:W-:Y:S01]  /*1950*/  FFMA.FTZ R24, R45, R6, R43 ;  /* 0x000000062d187223 */ /* 0x000fe2000001002b */
[----:B------:R-:W-:Y:S02]  /*1960*/  SHF.R.U32.HI R6, RZ, 0x8, R9 ;  /* 0x00000008ff067819 */ /* 0x000fe40000011609 */
[----:B------:R-:W-:Y:S02]  /*1970*/  IADD3 R44, PT, PT, R42, -0x80, RZ ;  /* 0xffffff802a2c7810 */ /* 0x000fe40007ffe0ff */
[----:B------:R-:W-:Y:S01]  /*1980*/  LOP3.LUT R42, R6, 0xff, RZ, 0xc0, !PT ;  /* 0x000000ff062a7812 */ /* 0x000fe200078ec0ff */
[----:B------:R-:W0:Y:S01]  /*1990*/  I2F.F16 R7, R7 ;  /* 0x0000000700077306 */ /* 0x000e220000200c00 */
[----:B------:R-:W-:-:S03]  /*19a0*/  LEA.HI R38, R8, 0xffffff80, RZ, 0x8 ;  /* 0xffffff8008267811 */ /* 0x000fc600078f40ff */
[----:B------:R-:W-:Y:S01]  /*19b0*/  VIADD R42, R42, 0xffffff80 ;  /* 0xffffff802a2a7836 */ /* 0x000fe20000000000 */
[----:B------:R-:W-:-:S03]  /*19c0*/  SHF.R.U32.HI R43, RZ, 0x10, R8 ;  /* 0x00000010ff2b7819 */ /* 0x000fc60000011608 */
[----:B------:R-:W1:Y:S08]  /*19d0*/  I2F.F16 R23, R46 ;  /* 0x0000002e00177306 */ /* 0x000e700000200c00 */
[----:B------:R-:W3:Y:S08]  /*19e0*/  I2F.F16 R22, R22 ;  /* 0x0000001600167306 */ /* 0x000ef00000200c00 */
[----:B------:R-:W4:Y:S08]  /*19f0*/  I2F.F16 R29, R29 ;  /* 0x0000001d001d7306 */ /* 0x000f300000200c00 */
[----:B------:R-:W4:Y:S08]  /*1a00*/  I2F.F16 R8, R44 ;  /* 0x0000002c00087306 */ /* 0x000f300000200c00 */
[----:B------:R-:W4:Y:S01]  /*1a10*/  I2F.F16 R42, R42 ;  /* 0x0000002a002a7306 */ /* 0x000f220000200c00 */
[----:B-----5:R-:W-:-:S02]  /*1a20*/  HADD2.F32 R6, -RZ, R4.H0_H0 ;  /* 0x20000004ff067230 */ /* 0x020fc40000004100 */
[----:B0-----:R-:W-:Y:S02]  /*1a30*/  HADD2.F32 R7, -RZ, R7.H0_H0 ;  /* 0x20000007ff077230 */ /* 0x001fe40000004100 */
[----:B-1----:R-:W-:Y:S02]  /*1a40*/  HADD2.F32 R23, -RZ, R23.H0_H0 ;  /* 0x20000017ff177230 */ /* 0x002fe40000004100 */
[----:B---3--:R-:W-:Y:S02]  /*1a50*/  HADD2.F32 R45, -RZ, R22.H0_H0 ;  /* 0x20000016ff2d7230 */ /* 0x008fe40000004100 */
[----:B----4-:R-:W-:Y:S02]  /*1a60*/  HADD2.F32 R29, -RZ, R29.H0_H0 ;  /* 0x2000001dff1d7230 */ /* 0x010fe40000004100 */
[----:B------:R-:W-:Y:S01]  /*1a70*/  HADD2.F32 R44, -RZ, R8.H0_H0 ;  /* 0x20000008ff2c7230 */ /* 0x000fe20000004100 */
[----:B------:R-:W-:Y:S01]  /*1a80*/  SHF.R.U32.HI R8, RZ, 0x8, R10 ;  /* 0x00000008ff087819 */ /* 0x000fe2000001160a */
[----:B------:R-:W-:Y:S01]  /*1a90*/  FFMA.FTZ R47, R7, R6, RZ ;  /* 0x00000006072f7223 */ /* 0x000fe200000100ff */
[----:B------:R-:W-:Y:S01]  /*1aa0*/  FFMA.FTZ R7, R6, R23, RZ ;  /* 0x0000001706077223 */ /* 0x000fe200000100ff */
[----:B------:R-:W-:-:S02]  /*1ab0*/  HADD2.F32 R4, -RZ, R4.H1_H1 ;  /* 0x30000004ff047230 */ /* 0x000fc40000004100 */
[C---:B------:R-:W-:Y:S01]  /*1ac0*/  FFMA.FTZ R45, R6.reuse, R45, RZ ;  /* 0x0000002d062d7223 */ /* 0x040fe200000100ff */
[----:B------:R-:W-:Y:S02]  /*1ad0*/  HADD2.F32 R42, -RZ, R42.H0_H0 ;  /* 0x2000002aff2a7230 */ /* 0x000fe40000004100 */
[----:B------:R-:W-:Y:S01]  /*1ae0*/  FFMA.FTZ R23, R6, R29, RZ ;  /* 0x0000001d06177223 */ /* 0x000fe200000100ff */
[----:B------:R-:W-:Y:S02]  /*1af0*/  LOP3.LUT R8, R8, 0xff, RZ, 0xc0, !PT ;  /* 0x000000ff08087812 */ /* 0x000fe400078ec0ff */
[----:B------:R-:W-:Y:S02]  /*1b00*/  SHF.R.U32.HI R29, RZ, 0x8, R11 ;  /* 0x00000008ff1d7819 */ /* 0x000fe4000001160b */
[----:B------:R-:W-:Y:S01]  /*1b10*/  SHF.R.U32.HI R6, RZ, 0x10, R9 ;  /* 0x00000010ff067819 */ /* 0x000fe20000011609 */
[----:B------:R-:W-:Y:S01]  /*1b20*/  FFMA.FTZ R45, R4, R42, R45 ;  /* 0x0000002a042d7223 */ /* 0x000fe2000001002d */
[----:B------:R-:W-:-:S02]  /*1b30*/  IADD3 R8, PT, PT, R8, -0x80, RZ ;  /* 0xffffff8008087810 */ /* 0x000fc40007ffe0ff */
[----:B------:R-:W-:Y:S02]  /*1b40*/  LOP3.LUT R42, R29, 0xff, RZ, 0xc0, !PT ;  /* 0x000000ff1d2a7812 */ /* 0x000fe400078ec0ff */
[----:B------:R-:W-:Y:S02]  /*1b50*/  LOP3.LUT R6, R6, 0xff, RZ, 0xc0, !PT ;  /* 0x000000ff06067812 */ /* 0x000fe400078ec0ff */
[----:B------:R-:W-:Y:S02]  /*1b60*/  SHF.R.U32.HI R29, RZ, 0x10, R10 ;  /* 0x00000010ff1d7819 */ /* 0x000fe4000001160a */
[----:B------:R-:W-:Y:S02]  /*1b70*/  LOP3.LUT R43, R43, 0xff, RZ, 0xc0, !PT ;  /* 0x000000ff2b2b7812 */ /* 0x000fe400078ec0ff */
[----:B------:R-:W-:Y:S01]  /*1b80*/  IADD3 R42, PT, PT, R42, -0x80, RZ ;  /* 0xffffff802a2a7810 */ /* 0x000fe20007ffe0ff */
[----:B------:R-:W0:Y:S01]  /*1b90*/  I2F.F16 R8, R8 ;  /* 0x0000000800087306 */ /* 0x000e220000200c00 */
[----:B------:R-:W-:-:S02]  /*1ba0*/  IADD3 R6, PT, PT, R6, -0x80, RZ ;  /* 0xffffff8006067810 */ /* 0x000fc40007ffe0ff */
[----:B------:R-:W-:Y:S02]  /*1bb0*/  LOP3.LUT R29, R29, 0xff, RZ, 0xc0, !PT ;  /* 0x000000ff1d1d7812 */ /* 0x000fe400078ec0ff */
[----:B------:R-:W-:Y:S01]  /*1bc0*/  IADD3 R22, PT, PT, R43, -0x80, RZ ;  /* 0xffffff802b167810 */ /* 0x000fe20007ffe0ff */
[----:B------:R-:W-:Y:S02]  /*1bd0*/  FFMA.FTZ R43, R44, R4, R47 ;  /* 0x000000042c2b7223 */ /* 0x000fe4000001002f */
[----:B------:R1:W-:Y:S08]  /*1be0*/  I2F.F16 R44, R6 ;  /* 0x00000006002c7306 */ /* 0x0003f00000200c00 */
[----:B------:R-:W3:Y:S01]  /*1bf0*/  I2F.F16 R42, R42 ;  /* 0x0000002a002a7306 */ /* 0x000ee20000200c00 */
[----:B-1----:R-:W-:-:S02]  /*1c00*/  IADD3 R6, PT, PT, R29, -0x80, RZ ;  /* 0xffffff801d067810 */ /* 0x002fc40007ffe0ff */
        /* <DEDUP_REMOVED lines=14> */
[----:B------:R-:W4:Y:S08]  /*1cf0*/  I2F.F16 R38, R38 ;  /* 0x0000002600267306 */ /* 0x000f300000200c00 */
[----:B------:R-:W5:Y:S01]  /*1d00*/  I2F.F16 R4, R46 ;  /* 0x0000002e00047306 */ /* 0x000f620000200c00 */
[----:B------:R-:W-:-:S07]  /*1d10*/  FFMA.FTZ R45, R8, R44, R45 ;  /* 0x0000002c082d7223 */ /* 0x000fce000001002d */
[----:B------:R-:W5:Y:S01]  /*1d20*/  I2F.F16 R42, R42 ;  /* 0x0000002a002a7306 */ /* 0x000f620000200c00 */
[----:B0-----:R-:W-:Y:S02]  /*1d30*/  HADD2.F32 R22, -RZ, R22.H0_H0 ;  /* 0x20000016ff167230 */ /* 0x001fe40000004100 */
[----:B-1----:R-:W-:Y:S02]  /*1d40*/  HADD2.F32 R6, -RZ, R6.H0_H0 ;  /* 0x20000006ff067230 */ /* 0x002fe40000004100 */
[----:B---3--:R-:W-:Y:S02]  /*1d50*/  HADD2.F32 R44, -RZ, R29.H0_H0 ;  /* 0x2000001dff2c7230 */ /* 0x008fe40000004100 */
[----:B------:R-:W-:Y:S01]  /*1d60*/  HADD2.F32 R10, -RZ, R5.H1_H1 ;  /* 0x30000005ff0a7230 */ /* 0x000fe20000004100 */
[----:B------:R-:W-:Y:S01]  /*1d70*/  LOP3.LUT R5, R12, 0xff, RZ, 0xc0, !PT ;  /* 0x000000ff0c057812 */ /* 0x000fe200078ec0ff */
[----:B------:R-:W-:Y:S01]  /*1d80*/  FFMA.FTZ R43, R22, R8, R43 ;  /* 0x00000008162b7223 */ /* 0x000fe2000001002b */
[C---:B------:R-:W-:Y:S01]  /*1d90*/  FFMA.FTZ R7, R8.reuse, R6, R7 ;  /* 0x0000000608077223 */ /* 0x040fe20000010007 */
[----:B------:R-:W-:Y:S01]  /*1da0*/  FFMA.FTZ R9, R8, R44, R9 ;  /* 0x0000002c08097223 */ /* 0x000fe20000010009 */
[----:B------:R-:W-:Y:S01]  /*1db0*/  IADD3 R29, PT, PT, R5, -0x80, RZ ;  /* 0xffffff80051d7810 */ /* 0x000fe20007ffe0ff */
[----:B----4-:R-:W-:Y:S01]  /*1dc0*/  HADD2.F32 R8, -RZ, R38.H0_H0 ;  /* 0x20000026ff087230 */ /* 0x010fe20000004100 */
[----:B------:R-:W0:Y:S01]  /*1dd0*/  LDS.64 R22, [UR4+0x18] ;  /* 0x00001804ff167984 */ /* 0x000e220008000a00 */
[----:B-----5:R-:W-:Y:S01]  /*1de0*/  HADD2.F32 R5, -RZ, R4.H0_H0 ;  /* 0x20000004ff057230 */ /* 0x020fe20000004100 */
[----:B------:R-:W-:Y:S01]  /*1df0*/  LOP3.LUT R4, R13, 0xff, RZ, 0xc0, !PT ;  /* 0x000000ff0d047812 */ /* 0x000fe200078ec0ff */
[----:B------:R-:W-:-:S02]  /*1e00*/  HADD2.F32 R42, -RZ, R42.H0_H0 ;  /* 0x2000002aff2a7230 */ /* 0x000fc40000004100 */
[----:B------:R-:W-:-:S04]  /*1e10*/  IMAD.WIDE R50, R2, 0x4, R50 ;  /* 0x0000000402327825 */ /* 0x000fc800078e0232 */
[----:B------:R-:W-:Y:S01]  /*1e20*/  FFMA.FTZ R8, R8, R10, R43 ;  /* 0x0000000a08087223 */ /* 0x000fe2000001002b */
[C---:B------:R-:W-:Y:S01]  /*1e30*/  FFMA.FTZ R45, R10.reuse, R5, R45 ;  /* 0x000000050a2d7223 */ /* 0x040fe2000001002d */
[----:B------:R-:W-:Y:S01]  /*1e40*/  FFMA.FTZ R43, R10, R42, R7 ;  /* 0x0000002a0a2b7223 */ /* 0x000fe20000010007 */
[----:B------:R-:W-:Y:S02]  /*1e50*/  IADD3 R38, PT, PT, R4, -0x80, RZ ;  /* 0xffffff8004267810 */ /* 0x000fe40007ffe0ff */
[----:B------:R1:W3:Y:S01]  /*1e60*/  LDG.E.128.CONSTANT R4, desc[UR6][R50.64] ;  /* 0x0000000632047981 */ /* 0x0002e2000c1e9d00 */
[----:B------:R-:W-:-:S06]  /*1e70*/  LEA.HI R11, R11, 0xffffff80, RZ, 0x8 ;  /* 0xffffff800b0b7811 */ /* 0x000fcc00078f40ff */
[----:B------:R-:W4:Y:S08]  /*1e80*/  I2F.F16 R11, R11 ;  /* 0x0000000b000b7306 */ /* 0x000f300000200c00 */
[----:B------:R-:W5:Y:S01]  /*1e90*/  I2F.F16 R29, R29 ;  /* 0x0000001d001d7306 */ /* 0x000f620000200c00 */
[----:B----4-:R-:W-:Y:S01]  /*1ea0*/  HADD2.F32 R42, -RZ, R11.H0_H0 ;  /* 0x2000000bff2a7230 */ /* 0x010fe20000004100 */
[----:B------:R-:W-:-:S06]  /*1eb0*/  LOP3.LUT R11, R14, 0xff, RZ, 0xc0, !PT ;  /* 0x000000ff0e0b7812 */ /* 0x000fcc00078ec0ff */
[----:B------:R-:W4:Y:S01]  /*1ec0*/  I2F.F16 R38, R38 ;  /* 0x0000002600267306 */ /* 0x000f220000200c00 */
[----:B------:R-:W-:Y:S02]  /*1ed0*/  IADD3 R46, PT, PT, R11, -0x80, RZ ;  /* 0xffffff800b2e7810 */ /* 0x000fe40007ffe0ff */
[----:B------:R-:W-:Y:S01]  /*1ee0*/  LOP3.LUT R11, R15, 0xff, RZ, 0xc0, !PT ;  /* 0x000000ff0f0b7812 */ /* 0x000fe200078ec0ff */
[----:B------:R-:W-:-:S03]  /*1ef0*/  FFMA.FTZ R9, R10, R42, R9 ;  /* 0x0000002a0a097223 */ /* 0x000fc60000010009 */
[----:B------:R-:W-:Y:S01]  /*1f00*/  IADD3 R44, PT, PT, R11, -0x80, RZ ;  /* 0xffffff800b2c7810 */ /* 0x000fe20007ffe0ff */
        /* <DEDUP_REMOVED lines=33> */
[----:B------:R-:W-:Y:S01]  /*2120*/  FFMA.FTZ R11, R46, R22, R11 ;  /* 0x000000162e0b7223 */ /* 0x000fe2000001000b */
[----:B------:R-:W-:-:S02]  /*2130*/  IADD3 R45, PT, PT, R42, -0x80, RZ ;  /* 0xffffff802a2d7810 */ /* 0x000fc40007ffe0ff */
[----:B------:R-:W-:Y:S02]  /*2140*/  SHF.R.U32.HI R46, RZ, 0x10, R15 ;  /* 0x00000010ff2e7819 */ /* 0x000fe4000001160f */
[----:B------:R-:W-:Y:S02]  /*2150*/  LOP3.LUT R42, R12, 0xff, RZ, 0xc0, !PT ;  /* 0x000000ff0c2a7812 */ /* 0x000fe400078ec0ff */
[----:B------:R-:W-:Y:S01]  /*2160*/  IADD3 R8, PT, PT, R8, -0x80, RZ ;  /* 0xffffff8008087810 */ /* 0x000fe20007ffe0ff */
[----:B------:R-:W2:Y:S01]  /*2170*/  I2F.F16 R12, R45 ;  /* 0x0000002d000c7306 */ /* 0x000ea20000200c00 */
[----:B------:R-:W-:Y:S02]  /*2180*/  LOP3.LUT R46, R46, 0xff, RZ, 0xc0, !PT ;  /* 0x000000ff2e2e7812 */ /* 0x000fe400078ec0ff */
[----:B------:R-:W-:Y:S01]  /*2190*/  LEA.HI R29, R13, 0xffffff80, RZ, 0x8 ;  /* 0xffffff800d1d7811 */ /* 0x000fe200078f40ff */
[----:B0-----:R-:W-:Y:S01]  /*21a0*/  HADD2.F32 R47, -RZ, R10.H0_H0 ;  /* 0x2000000aff2f7230 */ /* 0x001fe20000004100 */
[----:B------:R-:W-:-:S02]  /*21b0*/  SHF.R.U32.HI R13, RZ, 0x10, R13 ;  /* 0x00000010ff0d7819 */ /* 0x000fc4000001160d */
[----:B------:R-:W-:Y:S01]  /*21c0*/  IADD3 R42, PT, PT, R42, -0x80, RZ ;  /* 0xffffff802a2a7810 */ /* 0x000fe20007ffe0ff */
[----:B------:R-:W0:Y:S01]  /*21d0*/  I2F.F16 R8, R8 ;  /* 0x0000000800087306 */ /* 0x000e220000200c00 */
[----:B------:R-:W-:Y:S02]  /*21e0*/  IADD3 R10, PT, PT, R46, -0x80, RZ ;  /* 0xffffff802e0a7810 */ /* 0x000fe40007ffe0ff */
[----:B------:R-:W-:-:S05]  /*21f0*/  LOP3.LUT R13, R13, 0xff, RZ, 0xc0, !PT ;  /* 0x000000ff0d0d7812 */ /* 0x000fca00078ec0ff */
[----:B------:R-:W4:Y:S01]  /*2200*/  I2F.F16 R42, R42 ;  /* 0x0000002a002a7306 */ /* 0x000f220000200c00 */
[----:B------:R-:W-:Y:S02]  /*2210*/  VIADD R13, R13, 0xffffff80 ;  /* 0xffffff800d0d7836 */ /* 0x000fe40000000000 */
[----:B--2---:R-:W-:-:S05]  /*2220*/  HADD2.F32 R12, -RZ, R12.H0_H0 ;  /* 0x2000000cff0c7230 */ /* 0x004fca0000004100 */
        /* <DEDUP_REMOVED lines=14> */
[----:B------:R-:W-:Y:S02]  /*2310*/  LEA.HI R48, R15, 0xffffff80, RZ, 0x8 ;  /* 0xffffff800f307811 */ /* 0x000fe400078f40ff */
[----:B------:R-:W-:Y:S01]  /*2320*/  IADD3 R14, PT, PT, R8, -0x80, RZ ;  /* 0xffffff80080e7810 */ /* 0x000fe20007ffe0ff */
        /* <DEDUP_REMOVED lines=11> */
[----:B------:R-:W4:Y:S03]  /*23e0*/  I2F.F16 R47, R47 ;  /* 0x0000002f002f7306 */ /* 0x000f260000200c00 */
[----:B------:R-:W-:Y:S01]  /*23f0*/  IADD3 R44, PT, PT, R23, -0x80, RZ ;  /* 0xffffff80172c7810 */ /* 0x000fe20007ffe0ff */
[----:B-1----:R-:W-:-:S04]  /*2400*/  HADD2.F32 R22, -RZ, R38.H0_H0 ;  /* 0x20000026ff167230 */ /* 0x002fc80000004100 */
[----:B------:R-:W1:Y:S01]  /*2410*/  I2F.F16 R48, R48 ;  /* 0x0000003000307306 */ /* 0x000e620000200c00 */
[----:B------:R-:W-:-:S07]  /*2420*/  FFMA.FTZ R22, R22, R46, R45 ;  /* 0x0000002e16167223 */ /* 0x000fce000001002d */
[----:B------:R-:W5:Y:S08]  /*2430*/  I2F.F16 R29, R29 ;  /* 0x0000001d001d7306 */ /* 0x000f700000200c00 */
[----:B------:R-:W0:Y:S01]  /*2440*/  I2F.F16 R14, R14 ;  /* 0x0000000e000e7306 */ /* 0x000e220000200c00 */
[----:B----4-:R-:W-:-:S07]  /*2450*/  HADD2.F32 R38, -RZ, R47.H0_H0 ;  /* 0x2000002fff267230 */ /* 0x010fce0000004100 */
[----:B------:R-:W4:Y:S01]  /*2460*/  I2F.F16 R42, R42 ;  /* 0x0000002a002a7306 */ /* 0x000f220000200c00 */
[----:B-1----:R-:W-:-:S07]  /*2470*/  HADD2.F32 R48, -RZ, R48.H0_H0 ;  /* 0x20000030ff307230 */ /* 0x002fce0000004100 */
[----:B------:R-:W1:Y:S08]  /*2480*/  I2F.F16 R45, R52 ;  /* 0x00000034002d7306 */ /* 0x000e700000200c00 */
[----:B------:R-:W1:Y:S01]  /*2490*/  I2F.F16 R44, R44 ;  /* 0x0000002c002c7306 */ /* 0x000e620000200c00 */
[----:B-----5:R-:W-:Y:S02]  /*24a0*/  HADD2.F32 R23, -RZ, R29.H0_H0 ;  /* 0x2000001dff177230 */ /* 0x020fe40000004100 */
[C---:B------:R-:W-:Y:S01]  /*24b0*/  FFMA.FTZ R29, R46.reuse, R38, R43 ;  /* 0x000000262e1d7223 */ /* 0x040fe2000001002b */
[----:B------:R-:W-:Y:S01]  /*24c0*/  FFMA.FTZ R38, R46, R48, R15 ;  /* 0x000000302e267223 */ /* 0x000fe2000001000f */
[----:B0-----:R-:W-:-:S02]  /*24d0*/  HADD2.F32 R15, -RZ, R14.H0_H0 ;  /* 0x2000000eff0f7230 */ /* 0x001fc40000004100 */
[----:B------:R-:W-:Y:S02]  /*24e0*/  HADD2.F32 R14, -RZ, R12.H0_H0 ;  /* 0x2000000cff0e7230 */ /* 0x000fe40000004100 */
[----:B----4-:R-:W-:Y:S02]  /*24f0*/  HADD2.F32 R47, -RZ, R42.H0_H0 ;  /* 0x2000002aff2f7230 */ /* 0x010fe40000004100 */
[----:B-1----:R-:W-:Y:S02]  /*2500*/  HADD2.F32 R45, -RZ, R45.H0_H0 ;  /* 0x2000002dff2d7230 */ /* 0x002fe40000004100 */
[----:B------:R-:W-:Y:S01]  /*2510*/  FFMA.FTZ R42, R15, R14, RZ ;  /* 0x0000000e0f2a7223 */ /* 0x000fe200000100ff */
[----:B------:R-:W-:Y:S02]  /*2520*/  HADD2.F32 R43, -RZ, R44.H0_H0 ;  /* 0x2000002cff2b7230 */ /* 0x000fe40000004100 */
[C---:B------:R-:W-:Y:S01]  /*2530*/  FFMA.FTZ R15, R14.reuse, R47, RZ ;  /* 0x0000002f0e0f7223 */ /* 0x040fe200000100ff */
[----:B------:R-:W-:-:S02]  /*2540*/  FFMA.FTZ R45, R14, R45, RZ ;  /* 0x0000002d0e2d7223 */ /* 0x000fc400000100ff */
[----:B------:R-:W-:Y:S01]  /*2550*/  FFMA.FTZ R43, R14, R43, RZ ;  /* 0x0000002b0e2b7223 */ /* 0x000fe200000100ff */
[----:B------:R-:W-:Y:S01]  /*2560*/  SHF.R.U32.HI R14, RZ, 0x8, R16 ;  /* 0x00000008ff0e7819 */ /* 0x000fe20000011610 */
[----:B------:R-:W-:Y:S01]  /*2570*/  FFMA.FTZ R23, R46, R23, R49 ;  /* 0x000000172e177223 */ /* 0x000fe20000010031 */
[----:B------:R-:W-:Y:S02]  /*2580*/  SHF.R.U32.HI R44, RZ, 0x8, R17 ;  /* 0x00000008ff2c7819 */ /* 0x000fe40000011611 */
[----:B------:R-:W-:Y:S02]  /*2590*/  LOP3.LUT R14, R14, 0xff, RZ, 0xc0, !PT ;  /* 0x000000ff0e0e7812 */ /* 0x000fe400078ec0ff */
[----:B------:R-:W-:Y:S02]  /*25a0*/  SHF.R.U32.HI R46, RZ, 0x8, R18 ;  /* 0x00000008ff2e7819 */ /* 0x000fe40000011612 */
[----:B------:R-:W-:Y:S02]  /*25b0*/  SHF.R.U32.HI R47, RZ, 0x8, R19 ;  /* 0x00000008ff2f7819 */ /* 0x000fe40000011613 */
[----:B------:R-:W-:-:S02]  /*25c0*/  IADD3 R14, PT, PT, R14, -0x80, RZ ;  /* 0xffffff800e0e7810 */ /* 0x000fc40007ffe0ff */
[----:B------:R-:W-:Y:S02]  /*25d0*/  LOP3.LUT R44, R44, 0xff, RZ, 0xc0, !PT ;  /* 0x000000ff2c2c7812 */ /* 0x000fe400078ec0ff */
[----:B------:R-:W-:Y:S02]  /*25e0*/  LOP3.LUT R46, R46, 0xff, RZ, 0xc0, !PT ;  /* 0x000000ff2e2e7812 */ /* 0x000fe400078ec0ff */
[----:B------:R-:W-:Y:S01]  /*25f0*/  LOP3.LUT R47, R47, 0xff, RZ, 0xc0, !PT ;  /* 0x000000ff2f2f7812 */ /* 0x000fe200078ec0ff */
[----:B------:R0:W1:Y:S01]  /*2600*/  I2F.F16 R48, R14 ;  /* 0x0000000e00307306 */ /* 0x0000620000200c00 */
[----:B------:R-:W-:Y:S02]  /*2610*/  IADD3 R44, PT, PT, R44, -0x80, RZ ;  /* 0xffffff802c2c7810 */ /* 0x000fe40007ffe0ff */
[----:B------:R-:W-:Y:S02]  /*2620*/  IADD3 R46, PT, PT, R46, -0x80, RZ ;  /* 0xffffff802e2e7810 */ /* 0x000fe40007ffe0ff */
[----:B------:R-:W-:-:S03]  /*2630*/  IADD3 R47, PT, PT, R47, -0x80, RZ ;  /* 0xffffff802f2f7810 */ /* 0x000fc60007ffe0ff */
        /* <DEDUP_REMOVED lines=14> */
[----:B------:R-:W-:-:S03]  /*2720*/  SHF.R.U32.HI R42, RZ, 0x10, R16 ;  /* 0x00000010ff2a7819 */ /* 0x000fc60000011610 */
[----:B------:R-:W-:Y:S01]  /*2730*/  VIADD R47, R43, 0xffffff80 ;  /* 0xffffff802b2f7836 */ /* 0x000fe20000000000 */
[----:B------:R-:W-:Y:S02]  /*2740*/  SHF.R.U32.HI R43, RZ, 0x10, R18 ;  /* 0x00000010ff2b7819 */ /* 0x000fe40000011612 */
[----:B------:R-:W-:Y:S02]  /*2750*/  LOP3.LUT R42, R42, 0xff, RZ, 0xc0, !PT ;  /* 0x000000ff2a2a7812 */ /* 0x000fe400078ec0ff */
[----:B------:R-:W-:Y:S02]  /*2760*/  LOP3.LUT R43, R43, 0xff, RZ, 0xc0, !PT ;  /* 0x000000ff2b2b7812 */ /* 0x000fe400078ec0ff */
[----:B------:R-:W-:Y:S02]  /*2770*/  IADD3 R42, PT, PT, R42, -0x80, RZ ;  /* 0xffffff802a2a7810 */ /* 0x000fe40007ffe0ff */
[----:B------:R-:W-:Y:S02]  /*2780*/  SHF.R.U32.HI R44, RZ, 0x10, R19 ;  /* 0x00000010ff2c7819 */ /* 0x000fe40000011613 */
[----:B------:R-:W-:-:S02]  /*2790*/  IADD3 R48, PT, PT, R43, -0x80, RZ ;  /* 0xffffff802b307810 */ /* 0x000fc40007ffe0ff */
        /* <DEDUP_REMOVED lines=22> */
[----:B------:R-:W-:-:S04]  /*2900*/  LEA.HI R19, R19, 0xffffff80, RZ, 0x8 ;  /* 0xffffff8013137811 */ /* 0x000fc800078f40ff */
[----:B------:R-:W1:Y:S01]  /*2910*/  I2F.F16 R18, R18 ;  /* 0x0000001200127306 */ /* 0x000e620000200c00 */
[----:B------:R-:W-:Y:S01]  /*2920*/  FFMA.FTZ R17, R17, R13, R12 ;  /* 0x0000000d11117223 */ /* 0x000fe2000001000c */
[----:B---3--:R-:W-:-:S06]  /*2930*/  LOP3.LUT R12, R4, 0xff, RZ, 0xc0, !PT ;  /* 0x000000ff040c7812 */ /* 0x008fcc00078ec0ff */
        /* <DEDUP_REMOVED lines=10> */
[----:B------:R-:W-:Y:S01]  /*29e0*/  IADD3 R46, PT, PT, R18, -0x80, RZ ;  /* 0xffffff80122e7810 */ /* 0x000fe20007ffe0ff */
        /* <DEDUP_REMOVED lines=29> */
[----:B-1----:R-:W-:Y:S01]  /*2bc0*/  HADD2.F32 R45, -RZ, R44.H0_H0 ;  /* 0x2000002cff2d7230 */ /* 0x002fe20000004100 */
[----:B------:R-:W-:-:S04]  /*2bd0*/  LOP3.LUT R42, R18, 0xff, RZ, 0xc0, !PT ;  /* 0x000000ff122a7812 */ /* 0x000fc800078ec0ff */
[----:B------:R-:W-:Y:S01]  /*2be0*/  FFMA.FTZ R45, R14, R45, R12 ;  /* 0x0000002d0e2d7223 */ /* 0x000fe2000001000c */
[----:B------:R-:W-:Y:S02]  /*2bf0*/  SHF.R.U32.HI R12, RZ, 0x8, R7 ;  /* 0x00000008ff0c7819 */ /* 0x000fe40000011607 */
[----:B------:R-:W-:Y:S02]  /*2c00*/  IADD3 R42, PT, PT, R42, -0x80, RZ ;  /* 0xffffff802a2a7810 */ /* 0x000fe40007ffe0ff */
[----:B------:R-:W-:-:S04]  /*2c10*/  LOP3.LUT R12, R12, 0xff, RZ, 0xc0, !PT ;  /* 0x000000ff0c0c7812 */ /* 0x000fc800078ec0ff */
[----:B------:R-:W0:Y:S01]  /*2c20*/  I2F.F16 R42, R42 ;  /* 0x0000002a002a7306 */ /* 0x000e220000200c00 */
[----:B------:R-:W-:Y:S02]  /*2c30*/  IADD3 R12, PT, PT, R12, -0x80, RZ ;  /* 0xffffff800c0c7810 */ /* 0x000fe40007ffe0ff */
[----:B------:R-:W-:Y:S02]  /*2c40*/  LEA.HI R17, R4, 0xffffff80, RZ, 0x8 ;  /* 0xffffff8004117811 */ /* 0x000fe400078f40ff */
[----:B------:R-:W-:Y:S02]  /*2c50*/  SHF.R.U32.HI R4, RZ, 0x10, R4 ;  /* 0x00000010ff047819 */ /* 0x000fe40000011604 */
[----:B------:R-:W-:Y:S01]  /*2c60*/  LEA.HI R16, R5, 0xffffff80, RZ, 0x8 ;  /* 0xffffff8005107811 */ /* 0x000fe200078f40ff */
[----:B------:R-:W1:Y:S01]  /*2c70*/  I2F.F16 R12, R12 ;  /* 0x0000000c000c7306 */ /* 0x000e620000200c00 */
[----:B------:R-:W-:Y:S02]  /*2c80*/  SHF.R.U32.HI R5, RZ, 0x10, R5 ;  /* 0x00000010ff057819 */ /* 0x000fe40000011605 */
[----:B------:R-:W-:-:S02]  /*2c90*/  LOP3.LUT R4, R4, 0xff, RZ, 0xc0, !PT ;  /* 0x000000ff04047812 */ /* 0x000fc400078ec0ff */
[----:B------:R-:W-:Y:S02]  /*2ca0*/  LEA.HI R46, R6, 0xffffff80, RZ, 0x8 ;  /* 0xffffff80062e7811 */ /* 0x000fe400078f40ff */
[----:B------:R-:W-:Y:S02]  /*2cb0*/  LOP3.LUT R5, R5, 0xff, RZ, 0xc0, !PT ;  /* 0x000000ff05057812 */ /* 0x000fe400078ec0ff */
[----:B------:R-:W-:Y:S01]  /*2cc0*/  IADD3 R4, PT, PT, R4, -0x80, RZ ;  /* 0xffffff8004047810 */ /* 0x000fe20007ffe0ff */
[----:B------:R3:W-:Y:S01]  /*2cd0*/  I2F.F16 R18, R46 ;  /* 0x0000002e00127306 */ /* 0x0007e20000200c00 */
[----:B------:R-:W-:Y:S02]  /*2ce0*/  SHF.R.U32.HI R6, RZ, 0x10, R6 ;  /* 0x00000010ff067819 */ /* 0x000fe40000011606 */
[----:B------:R-:W-:Y:S01]  /*2cf0*/  IADD3 R44, PT, PT, R5, -0x80, RZ ;  /* 0xffffff80052c7810 */ /* 0x000fe20007ffe0ff */
[----:B0-----:R-:W-:Y:S01]  /*2d00*/  HADD2.F32 R5, -RZ, R42.H0_H0 ;  /* 0x2000002aff057230 */ /* 0x001fe20000004100 */
[----:B------:R-:W-:-:S02]  /*2d10*/  LOP3.LUT R6, R6, 0xff, RZ, 0xc0, !PT ;  /* 0x000000ff06067812 */ /* 0x000fc400078ec0ff */
[----:B---3--:R-:W-:Y:S01]  /*2d20*/  SHF.R.U32.HI R46, RZ, 0x10, R7 ;  /* 0x00000010ff2e7819 */ /* 0x008fe20000011607 */
[----:B------:R-:W0:Y:S01]  /*2d30*/  I2F.F16 R4, R4 ;  /* 0x0000000400047306 */ /* 0x000e220000200c00 */
[----:B------:R-:W-:Y:S02]  /*2d40*/  FFMA.FTZ R43, R14, R5, R43 ;  /* 0x000000050e2b7223 */ /* 0x000fe4000001002b */
[----:B------:R-:W-:Y:S01]  /*2d50*/  LOP3.LUT R46, R46, 0xff, RZ, 0xc0, !PT ;  /* 0x000000ff2e2e7812 */ /* 0x000fe200078ec0ff */
[----:B-1----:R-:W-:Y:S01]  /*2d60*/  HADD2.F32 R12, -RZ, R12.H0_H0 ;  /* 0x2000000cff0c7230 */ /* 0x002fe20000004100 */
[----:B------:R-:W-:-:S03]  /*2d70*/  IADD3 R5, PT, PT, R6, -0x80, RZ ;  /* 0xffffff8006057810 */ /* 0x000fc60007ffe0ff */
[----:B------:R-:W-:Y:S01]  /*2d80*/  VIADD R46, R46, 0xffffff80 ;  /* 0xffffff802e2e7836 */ /* 0x000fe20000000000 */
[----:B------:R1:W3:Y:S01]  /*2d90*/  I2F.F16 R42, R44 ;  /* 0x0000002c002a7306 */ /* 0x0002e20000200c00 */
[----:B------:R-:W-:Y:S01]  /*2da0*/  FFMA.FTZ R19, R14, R12, R19 ;  /* 0x0000000c0e137223 */ /* 0x000fe20000010013 */
[----:B------:R-:W-:-:S06]  /*2db0*/  HADD2.F32 R6, -RZ, R15.H0_H0 ;  /* 0x2000000fff067230 */ /* 0x000fcc0000004100 */
[----:B------:R-:W4:Y:S01]  /*2dc0*/  I2F.F16 R5, R5 ;  /* 0x0000000500057306 */ /* 0x000f220000200c00 */
[----:B0-----:R-:W-:-:S07]  /*2dd0*/  HADD2.F32 R4, -RZ, R4.H0_H0 ;  /* 0x20000004ff047230 */ /* 0x001fce0000004100 */
[----:B------:R-:W0:Y:S01]  /*2de0*/  I2F.F16 R14, R46 ;  /* 0x0000002e000e7306 */ /* 0x000e220000200c00 */
[----:B-1----:R-:W-:Y:S02]  /*2df0*/  FFMA.FTZ R44, R4, R6, R13 ;  /* 0x00000006042c7223 */ /* 0x002fe4000001000d */
[----:B------:R-:W1:Y:S05]  /*2e00*/  LDS.64 R12, [UR4+0x30] ;  /* 0x00003004ff0c7984 */ /* 0x000e6a0008000a00 */
[----:B------:R-:W5:Y:S01]  /*2e10*/  I2F.F16 R17, R17 ;  /* 0x0000001100117306 */ /* 0x000f620000200c00 */
[----:B---3--:R-:W-:Y:S02]  /*2e20*/  HADD2.F32 R42, -RZ, R42.H0_H0 ;  /* 0x2000002aff2a7230 */ /* 0x008fe40000004100 */
[----:B----4-:R-:W-:Y:S01]  /*2e30*/  HADD2.F32 R5, -RZ, R5.H0_H0 ;  /* 0x20000005ff057230 */ /* 0x010fe20000004100 */
[----:B------:R-:W-:Y:S01]  /*2e40*/  LEA.HI R7, R7, 0xffffff80, RZ, 0x8 ;  /* 0xffffff8007077811 */ /* 0x000fe200078f40ff */
[----:B0-----:R-:W-:-:S02]  /*2e50*/  HADD2.F32 R14, -RZ, R14.H0_H0 ;  /* 0x2000000eff0e7230 */ /* 0x001fc40000004100 */
[C---:B------:R-:W-:Y:S01]  /*2e60*/  FFMA.FTZ R42, R6.reuse, R42, R45 ;  /* 0x0000002a062a7223 */ /* 0x040fe2000001002d */
[----:B------:R-:W-:Y:S01]  /*2e70*/  FFMA.FTZ R43, R6, R5, R43 ;  /* 0x00000005062b7223 */ /* 0x000fe2000001002b */
[----:B--2---:R-:W-:Y:S01]  /*2e80*/  LOP3.LUT R4, R8, 0xff, RZ, 0xc0, !PT ;  /* 0x000000ff08047812 */ /* 0x004fe200078ec0ff */
[----:B------:R-:W-:Y:S01]  /*2e90*/  FFMA.FTZ R6, R6, R14, R19 ;  /* 0x0000000e06067223 */ /* 0x000fe20000010013 */
[----:B------:R-:W-:Y:S01]  /*2ea0*/  LOP3.LUT R14, R10, 0xff, RZ, 0xc0, !PT ;  /* 0x000000ff0a0e7812 */ /* 0x000fe200078ec0ff */
[----:B------:R0:W-:Y:S01]  /*2eb0*/  I2F.F16 R45, R7 ;  /* 0x00000007002d7306 */ /* 0x0001e20000200c00 */
[----:B------:R-:W-:Y:S02]  /*2ec0*/  IADD3 R47, PT, PT, R4, -0x80, RZ ;  /* 0xffffff80042f7810 */ /* 0x000fe40007ffe0ff */
[----:B------:R-:W-:Y:S02]  /*2ed0*/  LOP3.LUT R4, R9, 0xff, RZ, 0xc0, !PT ;  /* 0x000000ff09047812 */ /* 0x000fe400078ec0ff */
[----:B------:R-:W-:Y:S01]  /*2ee0*/  ISETP.NE.AND P0, PT, R37, R32, PT ;  /* 0x000000202500720c */ /* 0x000fe20003f05270 */
[----:B0-----:R-:W-:-:S02]  /*2ef0*/  HADD2.F32 R7, -RZ, R15.H1_H1 ;  /* 0x3000000fff077230 */ /* 0x001fc40000004100 */
[----:B-----5:R-:W-:Y:S01]  /*2f00*/  HADD2.F32 R15, -RZ, R17.H0_H0 ;  /* 0x20000011ff0f7230 */ /* 0x020fe20000004100 */
[----:B------:R-:W-:Y:S02]  /*2f10*/  IADD3 R17, PT, PT, R14, -0x80, RZ ;  /* 0xffffff800e117810 */ /* 0x000fe40007ffe0ff */
[----:B------:R-:W-:Y:S01]  /*2f20*/  LOP3.LUT R14, R11, 0xff, RZ, 0xc0, !PT ;  /* 0x000000ff0b0e7812 */ /* 0x000fe200078ec0ff */
[----:B------:R-:W0:Y:S01]  /*2f30*/  I2F.F16 R16, R16 ;  /* 0x0000001000107306 */ /* 0x000e220000200c00 */
[----:B------:R-:W-:Y:S02]  /*2f40*/  IADD3 R4, PT, PT, R4, -0x80, RZ ;  /* 0xffffff8004047810 */ /* 0x000fe40007ffe0ff */
[----:B------:R-:W-:-:S05]  /*2f50*/  IADD3 R19, PT, PT, R14, -0x80, RZ ;  /* 0xffffff800e137810 */ /* 0x000fca0007ffe0ff */
[----:B------:R-:W2:Y:S01]  /*2f60*/  I2F.F16 R5, R47 ;  /* 0x0000002f00057306 */ /* 0x000ea20000200c00 */
[----:B------:R-:W-:-:S07]  /*2f70*/  @!P0 LEA R14, R3, R1, 0x3 ;  /* 0x00000001030e8211 */ /* 0x000fce00078e18ff */
[----:B------:R-:W3:Y:S08]  /*2f80*/  I2F.F16 R4, R4 ;  /* 0x0000000400047306 */ /* 0x000ef00000200c00 */
[----:B------:R-:W4:Y:S08]  /*2f90*/  I2F.F16 R17, R17 ;  /* 0x0000001100117306 */ /* 0x000f300000200c00 */
[----:B------:R-:W5:Y:S01]  /*2fa0*/  I2F.F16 R19, R19 ;  /* 0x0000001300137306 */ /* 0x000f620000200c00 */
[----:B------:R-:W-:-:S02]  /*2fb0*/  HADD2.F32 R18, -RZ, R18.H0_H0 ;  /* 0x20000012ff127230 */ /* 0x000fc40000004100 */
[----:B------:R-:W-:Y:S01]  /*2fc0*/  FFMA.FTZ R44, R15, R7, R44 ;  /* 0x000000070f2c7223 */ /* 0x000fe2000001002c */
[----:B0-----:R-:W-:Y:S01]  /*2fd0*/  HADD2.F32 R16, -RZ, R16.H0_H0 ;  /* 0x20000010ff107230 */ /* 0x001fe20000004100 */
[----:B------:R-:W5:Y:S01]  /*2fe0*/  @!P0 LDL.64 R14, [R14+0x8] ;  /* 0x000008000e0e8983 */ /* 0x000f620000100a00 */
[----:B------:R-:W-:Y:S02]  /*2ff0*/  HADD2.F32 R45, -RZ, R45.H0_H0 ;  /* 0x2000002dff2d7230 */ /* 0x000fe40000004100 */
[C---:B------:R-:W-:Y:S01]  /*3000*/  FFMA.FTZ R43, R7.reuse, R18, R43 ;  /* 0x00000012072b7223 */ /* 0x040fe2000001002b */
[----:B--2---:R-:W-:Y:S02]  /*3010*/  HADD2.F32 R5, -RZ, R5.H0_H0 ;  /* 0x20000005ff057230 */ /* 0x004fe40000004100 */
[C---:B------:R-:W-:Y:S01]  /*3020*/  FFMA.FTZ R42, R7.reuse, R16, R42 ;  /* 0x00000010072a7223 */ /* 0x040fe2000001002a */
[----:B-1----:R-:W-:Y:S02]  /*3030*/  HADD2.F32 R16, -RZ, R12.H0_H0 ;  /* 0x2000000cff107230 */ /* 0x002fe40000004100 */
[----:B------:R-:W-:Y:S01]  /*3040*/  FFMA.FTZ R18, R7, R45, R6 ;  /* 0x0000002d07127223 */ /* 0x000fe20000010006 */
[----:B---3--:R-:W-:Y:S01]  /*3050*/  HADD2.F32 R45, -RZ, R4.H0_H0 ;  /* 0x20000004ff2d7230 */ /* 0x008fe20000004100 */
[----:B------:R-:W-:Y:S01]  /*3060*/  SHF.R.U32.HI R48, RZ, 0x8, R9 ;  /* 0x00000008ff307819 */ /* 0x000fe20000011609 */
[----:B----4-:R-:W-:-:S02]  /*3070*/  HADD2.F32 R17, -RZ, R17.H0_H0 ;  /* 0x20000011ff117230 */ /* 0x010fc40000004100 */
[----:B-----5:R-:W-:Y:S01]  /*3080*/  HADD2.F32 R19, -RZ, R19.H0_H0 ;  /* 0x20000013ff137230 */ /* 0x020fe20000004100 */
[----:B------:R-:W-:Y:S01]  /*3090*/  LOP3.LUT R48, R48, 0xff, RZ, 0xc0, !PT ;  /* 0x000000ff30307812 */ /* 0x000fe200078ec0ff */
[----:B------:R-:W-:Y:S01]  /*30a0*/  FFMA.FTZ R46, R5, R16, RZ ;  /* 0x00000010052e7223 */ /* 0x000fe200000100ff */
[C---:B------:R-:W-:Y:S01]  /*30b0*/  FFMA.FTZ R45, R16.reuse, R45, RZ ;  /* 0x0000002d102d7223 */ /* 0x040fe200000100ff */
[C---:B------:R-:W-:Y:S01]  /*30c0*/  FFMA.FTZ R17, R16.reuse, R17, RZ ;  /* 0x0000001110117223 */ /* 0x040fe200000100ff */
[----:B------:R-:W-:Y:S01]  /*30d0*/  FFMA.FTZ R19, R16, R19, RZ ;  /* 0x0000001310137223 */ /* 0x000fe200000100ff */
[----:B------:R-:W-:Y:S02]  /*30e0*/  SHF.R.U32.HI R16, RZ, 0x8, R8 ;  /* 0x00000008ff107819 */ /* 0x000fe40000011608 */
[----:B------:R-:W-:Y:S02]  /*30f0*/  IADD3 R48, PT, PT, R48, -0x80, RZ ;  /* 0xffffff8030307810 */ /* 0x000fe40007ffe0ff */
[----:B------:R-:W-:-:S04]  /*3100*/  LOP3.LUT R16, R16, 0xff, RZ, 0xc0, !PT ;  /* 0x000000ff10107812 */ /* 0x000fc800078ec0ff */
[----:B------:R-:W-:Y:S01]  /*3110*/  IADD3 R47, PT, PT, R16, -0x80, RZ ;  /* 0xffffff80102f7810 */ /* 0x000fe20007ffe0ff */
[----:B------:R-:W0:Y:S08]  /*3120*/  I2F.F16 R48, R48 ;  /* 0x0000003000307306 */ /* 0x000e300000200c00 */
[----:B------:R-:W1:Y:S01]  /*3130*/  I2F.F16 R47, R47 ;  /* 0x0000002f002f7306 */ /* 0x000e620000200c00 */
[----:B------:R-:W-:-:S02]  /*3140*/  HADD2.F32 R16, -RZ, R12.H1_H1 ;  /* 0x3000000cff107230 */ /* 0x000fc40000004100 */
[----:B------:R-:W-:-:S04]  /*3150*/  IMAD.WIDE R50, R2, 0x4, R50 ;  /* 0x0000000402327825 */ /* 0x000fc800078e0232 */
[----:B0-----:R-:W-:Y:S01]  /*3160*/  HADD2.F32 R12, -RZ, R48.H0_H0 ;  /* 0x20000030ff0c7230 */ /* 0x001fe20000004100 */
[----:B------:R-:W2:Y:S04]  /*3170*/  LDG.E.128.CONSTANT R4, desc[UR6][R50.64] ;  /* 0x0000000632047981 */ /* 0x000ea8000c1e9d00 */
[----:B------:R-:W-:Y:S01]  /*3180*/  FFMA.FTZ R12, R16, R12, R45 ;  /* 0x0000000c100c7223 */ /* 0x000fe2000001002d */
[----:B------:R-:W-:Y:S01]  /*3190*/  SHF.R.U32.HI R45, RZ, 0x8, R10 ;  /* 0x00000008ff2d7819 */ /* 0x000fe2000001160a */
[----:B-1----:R-:W-:-:S03]  /*31a0*/  HADD2.F32 R49, -RZ, R47.H0_H0 ;  /* 0x2000002fff317230 */ /* 0x002fc60000004100 */
[----:B------:R-:W-:Y:S02]  /*31b0*/  LOP3.LUT R45, R45, 0xff, RZ, 0xc0, !PT ;  /* 0x000000ff2d2d7812 */ /* 0x000fe400078ec0ff */
[----:B------:R-:W-:Y:S01]  /*31c0*/  FFMA.FTZ R46, R49, R16, R46 ;  /* 0x00000010312e7223 */ /* 0x000fe2000001002e */
[----:B------:R-:W-:Y:S02]  /*31d0*/  SHF.R.U32.HI R49, RZ, 0x8, R11 ;  /* 0x00000008ff317819 */ /* 0x000fe4000001160b */
[----:B------:R-:W-:Y:S02]  /*31e0*/  IADD3 R47, PT, PT, R45, -0x80, RZ ;  /* 0xffffff802d2f7810 */ /* 0x000fe40007ffe0ff */
[----:B------:R-:W-:Y:S02]  /*31f0*/  LOP3.LUT R49, R49, 0xff, RZ, 0xc0, !PT ;  /* 0x000000ff31317812 */ /* 0x000fe400078ec0ff */
[----:B------:R-:W0:Y:S02]  /*3200*/  I2F.F16 R45, R47 ;  /* 0x0000002f002d7306 */ /* 0x000e240000200c00 */
[----:B------:R-:W-:-:S06]  /*3210*/  IADD3 R49, PT, PT, R49, -0x80, RZ ;  /* 0xffffff8031317810 */ /* 0x000fcc0007ffe0ff */
[----:B------:R-:W1:Y:S01]  /*3220*/  I2F.F16 R49, R49 ;  /* 0x0000003100317306 */ /* 0x000e620000200c00 */
[----:B0-----:R-:W-:-:S05]  /*3230*/  HADD2.F32 R45, -RZ, R45.H0_H0 ;  /* 0x2000002dff2d7230 */ /* 0x001fca0000004100 */
[----:B------:R-:W-:Y:S01]  /*3240*/  FFMA.FTZ R17, R16, R45, R17 ;  /* 0x0000002d10117223 */ /* 0x000fe20000010011 */
[----:B------:R-:W-:Y:S01]  /*3250*/  SHF.R.U32.HI R45, RZ, 0x10, R9 ;  /* 0x00000010ff2d7819 */ /* 0x000fe20000011609 */
[----:B-1----:R-:W-:-:S03]  /*3260*/  HADD2.F32 R48, -RZ, R49.H0_H0 ;  /* 0x20000031ff307230 */ /* 0x002fc60000004100 */
[----:B------:R-:W-:Y:S02]  /*3270*/  LOP3.LUT R45, R45, 0xff, RZ, 0xc0, !PT ;  /* 0x000000ff2d2d7812 */ /* 0x000fe400078ec0ff */
[----:B------:R-:W-:Y:S01]  /*3280*/  FFMA.FTZ R16, R16, R48, R19 ;  /* 0x0000003010107223 */ /* 0x000fe20000010013 */
[----:B------:R-:W-:Y:S02]  /*3290*/  SHF.R.U32.HI R19, RZ, 0x10, R8 ;  /* 0x00000010ff137819 */ /* 0x000fe40000011608 */
[----:B------:R-:W-:Y:S02]  /*32a0*/  IADD3 R49, PT, PT, R45, -0x80, RZ ;  /* 0xffffff802d317810 */ /* 0x000fe40007ffe0ff */
[----:B------:R-:W-:-:S04]  /*32b0*/  LOP3.LUT R19, R19, 0xff, RZ, 0xc0, !PT ;  /* 0x000000ff13137812 */ /* 0x000fc800078ec0ff */
[----:B------:R-:W0:Y:S01]  /*32c0*/  I2F.F16 R49, R49 ;  /* 0x0000003100317306 */ /* 0x000e220000200c00 */
[----:B------:R-:W-:-:S07]  /*32d0*/  IADD3 R48, PT, PT, R19, -0x80, RZ ;  /* 0xffffff8013307810 */ /* 0x000fce0007ffe0ff */
[----:B------:R-:W1:Y:S01]  /*32e0*/  I2F.F16 R48, R48 ;  /* 0x0000003000307306 */ /* 0x000e620000200c00 */
[----:B------:R-:W-:Y:S02]  /*32f0*/  HADD2.F32 R47, -RZ, R13.H0_H0 ;  /* 0x2000000dff2f7230 */ /* 0x000fe40000004100 */
[----:B0-----:R-:W-:-:S05]  /*3300*/  HADD2.F32 R19, -RZ, R49.H0_H0 ;  /* 0x20000031ff137230 */ /* 0x001fca0000004100 */
[----:B------:R-:W-:Y:S01]  /*3310*/  FFMA.FTZ R19, R47, R19, R12 ;  /* 0x000000132f137223 */ /* 0x000fe2000001000c */
[----:B------:R-:W-:Y:S01]  /*3320*/  SHF.R.U32.HI R12, RZ, 0x10, R10 ;  /* 0x00000010ff0c7819 */ /* 0x000fe2000001160a */
[----:B-1----:R-:W-:-:S03]  /*3330*/  HADD2.F32 R45, -RZ, R48.H0_H0 ;  /* 0x20000030ff2d7230 */ /* 0x002fc60000004100 */
[----:B------:R-:W-:Y:S02]  /*3340*/  LOP3.LUT R12, R12, 0xff, RZ, 0xc0, !PT ;  /* 0x000000ff0c0c7812 */ /* 0x000fe400078ec0ff */
[----:B------:R-:W-:Y:S02]  /*3350*/  FFMA.FTZ R45, R45, R47, R46 ;  /* 0x0000002f2d2d7223 */ /* 0x000fe4000001002e */
[----:B------:R-:W-:-:S04]  /*3360*/  IADD3 R46, PT, PT, R12, -0x80, RZ ;  /* 0xffffff800c2e7810 */ /* 0x000fc80007ffe0ff */
[----:B------:R-:W0:Y:S02]  /*3370*/  I2F.F16 R12, R46 ;  /* 0x0000002e000c7306 */ /* 0x000e240000200c00 */
[----:B0-----:R-:W-:-:S05]  /*3380*/  HADD2.F32 R12, -RZ, R12.H0_H0 ;  /* 0x2000000cff0c7230 */ /* 0x001fca0000004100 */
[----:B------:R-:W-:Y:S02]  /*3390*/  FFMA.FTZ R17, R47, R12, R17 ;  /* 0x0000000c2f117223 */ /* 0x000fe40000010011 */
[----:B------:R-:W3:Y:S01]  /*33a0*/  @!P0 LDG.E.U16.CONSTANT R12, desc[UR6][R20.64] ;  /* 0x00000006140c8981 */ /* 0x000ee2000c1e9500 */
[----:B------:R-:W-:-:S04]  /*33b0*/  SHF.R.U32.HI R52, RZ, 0x10, R11 ;  /* 0x00000010ff347819 */ /* 0x000fc8000001160b */
[----:B------:R-:W-:-:S04]  /*33c0*/  LOP3.LUT R52, R52, 0xff, RZ, 0xc0, !PT ;  /* 0x000000ff34347812 */ /* 0x000fc800078ec0ff */
[----:B------:R-:W-:-:S06]  /*33d0*/  IADD3 R52, PT, PT, R52, -0x80, RZ ;  /* 0xffffff8034347810 */ /* 0x000fcc0007ffe0ff */
[----:B------:R-:W0:Y:S01]  /*33e0*/  I2F.F16 R52, R52 ;  /* 0x0000003400347306 */ /* 0x000e220000200c00 */
[----:B------:R-:W-:Y:S02]  /*33f0*/  LEA.HI R10, R10, 0xffffff80, RZ, 0x8 ;  /* 0xffffff800a0a7811 */ /* 0x000fe400078f40ff */
[----:B------:R-:W-:Y:S01]  /*3400*/  LEA.HI R8, R8, 0xffffff80, RZ, 0x8 ;  /* 0xffffff8008087811 */ /* 0x000fe200078f40ff */
[----:B0-----:R-:W-:-:S04]  /*3410*/  HADD2.F32 R49, -RZ, R52.H0_H0 ;  /* 0x20000034ff317230 */ /* 0x001fc80000004100 */
[----:B------:R-:W-:Y:S01]  /*3420*/  I2F.F16 R10, R10 ;  /* 0x0000000a000a7306 */ /* 0x000fe20000200c00 */
[----:B------:R-:W-:Y:S01]  /*3430*/  FFMA.FTZ R16, R47, R49, R16 ;  /* 0x000000312f107223 */ /* 0x000fe20000010010 */
[----:B------:R-:W-:Y:S02]  /*3440*/  LEA.HI R47, R9, 0xffffff80, RZ, 0x8 ;  /* 0xffffff80092f7811 */ /* 0x000fe400078f40ff */
[----:B------:R-:W-:-:S04]  /*3450*/  LEA.HI R9, R11, 0xffffff80, RZ, 0x8 ;  /* 0xffffff800b097811 */ /* 0x000fc800078f40ff */
[----:B------:R-:W0:Y:S08]  /*3460*/  I2F.F16 R8, R8 ;  /* 0x0000000800087306 */ /* 0x000e300000200c00 */
[----:B------:R-:W1:Y:S01]  /*3470*/  I2F.F16 R9, R9 ;  /* 0x0000000900097306 */ /* 0x000e620000200c00 */
[----:B------:R-:W-:-:S07]  /*3480*/  HADD2.F32 R46, -RZ, R13.H1_H1 ;  /* 0x3000000dff2e7230 */ /* 0x000fce0000004100 */
[----:B------:R-:W4:Y:S01]  /*3490*/  I2F.F16 R47, R47 ;  /* 0x0000002f002f7306 */ /* 0x000f220000200c00 */
[----:B0-----:R-:W-:Y:S02]  /*34a0*/  HADD2.F32 R8, -RZ, R8.H0_H0 ;  /* 0x20000008ff087230 */ /* 0x001fe40000004100 */
[----:B-1----:R-:W-:-:S05]  /*34b0*/  HADD2.F32 R9, -RZ, R9.H0_H0 ;  /* 0x20000009ff097230 */ /* 0x002fca0000004100 */
[----:B------:R-:W-:Y:S01]  /*34c0*/  FFMA.FTZ R16, R46, R9, R16 ;  /* 0x000000092e107223 */ /* 0x000fe20000010010 */
[----:B----4-:R-:W-:-:S05]  /*34d0*/  HADD2.F32 R47, -RZ, R47.H0_H0 ;  /* 0x2000002fff2f7230 */ /* 0x010fca0000004100 */
[----:B------:R-:W-:Y:S01]  /*34e0*/  FFMA.FTZ R19, R46, R47, R19 ;  /* 0x0000002f2e137223 */ /* 0x000fe20000010013 */
[----:B------:R-:W-:-:S04]  /*34f0*/  @!P0 PRMT R0, R14, 0x7610, R0 ;  /* 0x000076100e008816 */ /* 0x000fc80000000000 */
[----:B------:R-:W-:Y:S01]  /*3500*/  @!P0 PRMT R0, R0, 0x7610, R14 ;  /* 0x0000761000008816 */ /* 0x000fe2000000000e */
[----:B------:R-:W-:Y:S01]  /*3510*/  HADD2.F32 R14, -RZ, R10.H0_H0 ;  /* 0x2000000aff0e7230 */ /* 0x000fe20000004100 */
[----:B------:R-:W-:-:S03]  /*3520*/  @!P0 PRMT R35, R15, 0x7610, R35 ;  /* 0x000076100f238816 */ /* 0x000fc60000000023 */
[--C-:B------:R-:W-:Y:S02]  /*3530*/  HADD2.F32 R11, -RZ, R0.reuse.H0_H0 ;  /* 0x20000000ff0b7230 */ /* 0x100fe40000004100 */
[----:B------:R-:W-:Y:S01]  /*3540*/  FFMA.FTZ R17, R46, R14, R17 ;  /* 0x0000000e2e117223 */ /* 0x000fe20000010011 */
[----:B------:R-:W-:Y:S01]  /*3550*/  HADD2.F32 R14, -RZ, R0.H1_H1 ;  /* 0x30000000ff0e7230 */ /* 0x000fe20000004100 */
[----:B------:R-:W-:Y:S01]  /*3560*/  @!P0 PRMT R35, R35, 0x7610, R15 ;  /* 0x0000761023238816 */ /* 0x000fe2000000000f */
[----:B------:R-:W-:Y:S01]  /*3570*/  FFMA.FTZ R10, R8, R46, R45 ;  /* 0x0000002e080a7223 */ /* 0x000fe2000001002d */
[----:B------:R-:W-:Y:S02]  /*3580*/  FMUL.FTZ R8, R28, R11 ;  /* 0x0000000b1c087220 */ /* 0x000fe40000410000 */
[----:B------:R-:W-:Y:S01]  /*3590*/  FMUL.FTZ R9, R27, R14 ;  /* 0x0000000e1b097220 */ /* 0x000fe20000410000 */
[--C-:B------:R-:W-:Y:S02]  /*35a0*/  HADD2.F32 R28, -RZ, R35.reuse.H0_H0 ;  /* 0x20000023ff1c7230 */ /* 0x100fe40000004100 */
[----:B------:R-:W-:Y:S01]  /*35b0*/  HADD2.F32 R15, -RZ, R35.H1_H1 ;  /* 0x30000023ff0f7230 */ /* 0x000fe20000004100 */
[----:B------:R-:W-:-:S02]  /*35c0*/  F2FP.F16.F32.PACK_AB R8, RZ, R8 ;  /* 0x00000008ff08723e */ /* 0x000fc400000000ff */
[----:B------:R-:W-:Y:S01]  /*35d0*/  F2FP.F16.F32.PACK_AB R9, RZ, R9 ;  /* 0x00000009ff09723e */ /* 0x000fe200000000ff */
[----:B------:R-:W-:Y:S01]  /*35e0*/  FMUL.FTZ R45, R25, R28 ;  /* 0x0000001c192d7220 */ /* 0x000fe20000410000 */
[----:B------:R-:W-:Y:S02]  /*35f0*/  FMUL.FTZ R46, R24, R15 ;  /* 0x0000000f182e7220 */ /* 0x000fe40000410000 */
        /* <DEDUP_REMOVED lines=11> */
[----:B--2---:R-:W-:Y:S01]  /*36b0*/  LOP3.LUT R45, R5, 0xff, RZ, 0xc0, !PT ;  /* 0x000000ff052d7812 */ /* 0x004fe200078ec0ff */
[----:B------:R-:W-:Y:S01]  /*36c0*/  FMUL.FTZ R38, R15, R38 ;  /* 0x000000260f267220 */ /* 0x000fe20000410000 */
[----:B------:R-:W-:Y:S02]  /*36d0*/  PRMT R46, R23, 0x5410, R33 ;  /* 0x00005410172e7816 */ /* 0x000fe40000000021 */
[----:B------:R-:W-:Y:S02]  /*36e0*/  IADD3 R45, PT, PT, R45, -0x80, RZ ;  /* 0xffffff802d2d7810 */ /* 0x000fe40007ffe0ff */
[----:B------:R-:W-:-:S02]  /*36f0*/  F2FP.F16.F32.PACK_AB R29, RZ, R29 ;  /* 0x0000001dff1d723e */ /* 0x000fc400000000ff */
[----:B------:R-:W-:Y:S01]  /*3700*/  F2FP.F16.F32.PACK_AB R33, RZ, R38 ;  /* 0x00000026ff21723e */ /* 0x000fe200000000ff */
[----:B------:R-:W-:Y:S01]  /*3710*/  HFMA2 R38, R46, 1, 1, R8 ;  /* 0x3c003c002e267831 */ /* 0x000fe20000000008 */
[----:B------:R-:W-:Y:S01]  /*3720*/  LOP3.LUT R9, R6, 0xff, RZ, 0xc0, !PT ;  /* 0x000000ff06097812 */ /* 0x000fe200078ec0ff */
[----:B------:R0:W-:Y:S01]  /*3730*/  I2F.F16 R22, R45 ;  /* 0x0000002d00167306 */ /* 0x0001e20000200c00 */
[----:B------:R-:W-:Y:S02]  /*3740*/  SHF.R.U32.HI R8, RZ, 0x8, R4 ;  /* 0x00000008ff087819 */ /* 0x000fe40000011604 */
[----:B------:R-:W-:Y:S02]  /*3750*/  IADD3 R23, PT, PT, R9, -0x80, RZ ;  /* 0xffffff8009177810 */ /* 0x000fe40007ffe0ff */
[----:B------:R-:W-:Y:S02]  /*3760*/  LOP3.LUT R9, R7, 0xff, RZ, 0xc0, !PT ;  /* 0x000000ff07097812 */ /* 0x000fe400078ec0ff */
[----:B------:R-:W-:-:S02]  /*3770*/  LOP3.LUT R8, R8, 0xff, RZ, 0xc0, !PT ;  /* 0x000000ff08087812 */ /* 0x000fc400078ec0ff */
[----:B0-----:R-:W-:Y:S02]  /*3780*/  PRMT R45, R29, 0x5410, R33 ;  /* 0x000054101d2d7816 */ /* 0x001fe40000000021 */
[C---:B------:R-:W-:Y:S02]  /*3790*/  LEA.HI R13, R4.reuse, 0xffffff80, RZ, 0x8 ;  /* 0xffffff80040d7811 */ /* 0x040fe400078f40ff */
[----:B------:R-:W-:Y:S01]  /*37a0*/  LOP3.LUT R25, R4, 0xff, RZ, 0xc0, !PT ;  /* 0x000000ff04197812 */ /* 0x000fe200078ec0ff */
[----:B------:R-:W-:Y:S01]  /*37b0*/  HADD2 R34, R45, R34 ;  /* 0x000000222d227230 */ /* 0x000fe20000000000 */
[----:B------:R-:W-:Y:S02]  /*37c0*/  SHF.R.U32.HI R45, RZ, 0x10, R4 ;  /* 0x00000010ff2d7819 */ /* 0x000fe40000011604 */
[----:B------:R-:W-:Y:S02]  /*37d0*/  IADD3 R29, PT, PT, R9, -0x80, RZ ;  /* 0xffffff80091d7810 */ /* 0x000fe40007ffe0ff */
[----:B------:R-:W-:-:S02]  /*37e0*/  IADD3 R4, PT, PT, R8, -0x80, RZ ;  /* 0xffffff8008047810 */ /* 0x000fc40007ffe0ff */
[----:B------:R-:W0:Y:S01]  /*37f0*/  LDS.64 R8, [UR4+0x38] ;  /* 0x00003804ff087984 */ /* 0x000e220008000a00 */
[----:B------:R-:W-:Y:S01]  /*3800*/  FMUL.FTZ R44, R11, R44 ;  /* 0x0000002c0b2c7220 */ /* 0x000fe20000410000 */
[----:B------:R-:W-:Y:S01]  /*3810*/  FMUL.FTZ R33, R14, R42 ;  /* 0x0000002a0e217220 */ /* 0x000fe20000410000 */
[----:B------:R-:W-:Y:S01]  /*3820*/  VIADD R25, R25, 0xffffff80 ;  /* 0xffffff8019197836 */ /* 0x000fe20000000000 */
[----:B------:R-:W-:Y:S02]  /*3830*/  LOP3.LUT R45, R45, 0xff, RZ, 0xc0, !PT ;  /* 0x000000ff2d2d7812 */ /* 0x000fe400078ec0ff */
[--C-:B------:R-:W-:Y:S02]  /*3840*/  SHF.R.U32.HI R46, RZ, 0x8, R5.reuse ;  /* 0x00000008ff2e7819 */ /* 0x100fe40000011605 */
[----:B------:R-:W-:Y:S02]  /*3850*/  F2FP.F16.F32.PACK_AB R42, RZ, R44 ;  /* 0x0000002cff2a723e */ /* 0x000fe400000000ff */
[----:B------:R-:W-:Y:S01]  /*3860*/  F2FP.F16.F32.PACK_AB R44, RZ, R33 ;  /* 0x00000021ff2c723e */ /* 0x000fe200000000ff */
[----:B------:R-:W1:Y:S01]  /*3870*/  I2F.F16 R25, R25 ;  /* 0x0000001900197306 */ /* 0x000e620000200c00 */
[----:B------:R-:W-:Y:S01]  /*3880*/  IADD3 R33, PT, PT, R45, -0x80, RZ ;  /* 0xffffff802d217810 */ /* 0x000fe20007ffe0ff */
[----:B------:R-:W-:Y:S01]  /*3890*/  FMUL.FTZ R43, R28, R43 ;  /* 0x0000002b1c2b7220 */ /* 0x000fe20000410000 */
[----:B------:R-:W-:Y:S01]  /*38a0*/  LOP3.LUT R45, R46, 0xff, RZ, 0xc0, !PT ;  /* 0x000000ff2e2d7812 */ /* 0x000fe200078ec0ff */
[----:B------:R-:W-:Y:S01]  /*38b0*/  FMUL.FTZ R18, R15, R18 ;  /* 0x000000120f127220 */ /* 0x000fe20000410000 */
[----:B------:R-:W-:-:S02]  /*38c0*/  SHF.R.U32.HI R46, RZ, 0x10, R5 ;  /* 0x00000010ff2e7819 */ /* 0x000fc40000011605 */
[----:B------:R-:W-:Y:S02]  /*38d0*/  LEA.HI R27, R5, 0xffffff80, RZ, 0x8 ;  /* 0xffffff80051b7811 */ /* 0x000fe400078f40ff */
[----:B------:R-:W-:Y:S02]  /*38e0*/  IADD3 R5, PT, PT, R45, -0x80, RZ ;  /* 0xffffff802d057810 */ /* 0x000fe40007ffe0ff */
[----:B------:R-:W-:Y:S02]  /*38f0*/  LOP3.LUT R46, R46, 0xff, RZ, 0xc0, !PT ;  /* 0x000000ff2e2e7812 */ /* 0x000fe400078ec0ff */
[----:B------:R-:W-:Y:S02]  /*3900*/  F2FP.F16.F32.PACK_AB R43, RZ, R43 ;  /* 0x0000002bff2b723e */ /* 0x000fe400000000ff */
[----:B------:R-:W-:Y:S02]  /*3910*/  F2FP.F16.F32.PACK_AB R45, RZ, R18 ;  /* 0x00000012ff2d723e */ /* 0x000fe400000000ff */
[----:B------:R-:W-:-:S02]  /*3920*/  PRMT R47, R42, 0x5410, R44 ;  /* 0x000054102a2f7816 */ /* 0x000fc4000000002c */
[--C-:B------:R-:W-:Y:S02]  /*3930*/  SHF.R.U32.HI R42, RZ, 0x8, R6.reuse ;  /* 0x00000008ff2a7819 */ /* 0x100fe40000011606 */
[----:B------:R-:W-:Y:S02]  /*3940*/  IADD3 R18, PT, PT, R46, -0x80, RZ ;  /* 0xffffff802e127810 */ /* 0x000fe40007ffe0ff */
[----:B------:R-:W-:Y:S02]  /*3950*/  PRMT R46, R43, 0x5410, R45 ;  /* 0x000054102b2e7816 */ /* 0x000fe4000000002d */
[----:B------:R-:W-:Y:S01]  /*3960*/  LOP3.LUT R42, R42, 0xff, RZ, 0xc0, !PT ;  /* 0x000000ff2a2a7812 */ /* 0x000fe200078ec0ff */
[----:B------:R-:W2:Y:S01]  /*3970*/  I2F.F16 R23, R23 ;  /* 0x0000001700177306 */ /* 0x000ea20000200c00 */
[----:B------:R-:W-:Y:S01]  /*3980*/  LEA.HI R24, R6, 0xffffff80, RZ, 0x8 ;  /* 0xffffff8006187811 */ /* 0x000fe200078f40ff */
[----:B-1----:R-:W-:Y:S01]  /*3990*/  HADD2.F32 R45, -RZ, R25.H0_H0 ;  /* 0x20000019ff2d7230 */ /* 0x002fe20000004100 */
[----:B------:R-:W-:Y:S01]  /*39a0*/  SHF.R.U32.HI R44, RZ, 0x10, R6 ;  /* 0x00000010ff2c7819 */ /* 0x000fe20000011606 */
[----:B------:R-:W-:Y:S01]  /*39b0*/  HADD2 R6, R46, R34 ;  /* 0x000000222e067230 */ /* 0x000fe20000000000 */
[----:B------:R-:W-:Y:S01]  /*39c0*/  IADD3 R43, PT, PT, R42, -0x80, RZ ;  /* 0xffffff802a2b7810 */ /* 0x000fe20007ffe0ff */
[----:B0-----:R-:W-:Y:S01]  /*39d0*/  HADD2.F32 R42, -RZ, R8.H0_H0 ;  /* 0x20000008ff2a7230 */ /* 0x001fe20000004100 */
[----:B------:R-:W-:Y:S01]  /*39e0*/  SHF.R.U32.HI R25, RZ, 0x8, R7 ;  /* 0x00000008ff197819 */ /* 0x000fe20000011607 */
[----:B------:R-:W-:-:S03]  /*39f0*/  HADD2.F32 R46, -RZ, R22.H0_H0 ;  /* 0x20000016ff2e7230 */ /* 0x000fc60000004100 */
[----:B------:R-:W-:Y:S02]  /*3a00*/  LOP3.LUT R25, R25, 0xff, RZ, 0xc0, !PT ;  /* 0x000000ff19197812 */ /* 0x000fe400078ec0ff */
[----:B------:R-:W-:Y:S01]  /*3a10*/  FFMA.FTZ R19, R42, R46, R19 ;  /* 0x0000002e2a137223 */ /* 0x000fe20000010013 */
[----:B------:R-:W-:Y:S01]  /*3a20*/  SHF.R.U32.HI R46, RZ, 0x10, R7 ;  /* 0x00000010ff2e7819 */ /* 0x000fe20000011607 */
[----:B------:R-:W-:Y:S01]  /*3a30*/  FFMA.FTZ R10, R45, R42, R10 ;  /* 0x0000002a2d0a7223 */ /* 0x000fe2000001000a */
[----:B------:R-:W0:Y:S01]  /*3a40*/  I2F.F16 R29, R29 ;  /* 0x0000001d001d7306 */ /* 0x000e220000200c00 */
[----:B------:R-:W-:Y:S02]  /*3a50*/  IADD3 R45, PT, PT, R25, -0x80, RZ ;  /* 0xffffff80192d7810 */ /* 0x000fe40007ffe0ff */
[----:B------:R-:W-:Y:S02]  /*3a60*/  @!P0 IADD3 R25, PT, PT, R3, 0x1, RZ ;  /* 0x0000000103198810 */ /* 0x000fe40007ffe0ff */
[----:B------:R-:W-:-:S03]  /*3a70*/  LOP3.LUT R46, R46, 0xff, RZ, 0xc0, !PT ;  /* 0x000000ff2e2e7812 */ /* 0x000fc600078ec0ff */
[----:B------:R-:W1:Y:S01]  /*3a80*/  I2F.F16 R4, R4 ;  /* 0x0000000400047306 */ /* 0x000e620000200c00 */
[----:B------:R-:W-:Y:S02]  /*3a90*/  LOP3.LUT R44, R44, 0xff, RZ, 0xc0, !PT ;  /* 0x000000ff2c2c7812 */ /* 0x000fe400078ec0ff */
[----:B------:R-:W-:Y:S02]  /*3aa0*/  @!P0 MOV R3, R25 ;  /* 0x0000001900038202 */ /* 0x000fe40000000f00 */
[----:B------:R-:W-:-:S03]  /*3ab0*/  IADD3 R25, PT, PT, R46, -0x80, RZ ;  /* 0xffffff802e197810 */ /* 0x000fc60007ffe0ff */
[----:B------:R-:W4:Y:S01]  /*3ac0*/  I2F.F16 R5, R5 ;  /* 0x0000000500057306 */ /* 0x000f220000200c00 */
[----:B------:R-:W-:Y:S02]  /*3ad0*/  IADD3 R44, PT, PT, R44, -0x80, RZ ;  /* 0xffffff802c2c7810 */ /* 0x000fe40007ffe0ff */
[----:B------:R-:W-:-:S05]  /*3ae0*/  LEA.HI R7, R7, 0xffffff80, RZ, 0x8 ;  /* 0xffffff8007077811 */ /* 0x000fca00078f40ff */
[----:B------:R2:W5:Y:S01]  /*3af0*/  I2F.F16 R34, R43 ;  /* 0x0000002b00227306 */ /* 0x0005620000200c00 */
[----:B------:R-:W-:-:S07]  /*3b00*/  HFMA2 R38, R47, 1, 1, R38 ;  /* 0x3c003c002f267831 */ /* 0x000fce0000000026 */
[----:B------:R-:W-:Y:S01]  /*3b10*/  I2F.F16 R33, R33 ;  /* 0x0000002100217306 */ /* 0x000fe20000200c00 */
[----:B--2---:R-:W-:-:S07]  /*3b20*/  HADD2.F32 R43, -RZ, R23.H0_H0 ;  /* 0x20000017ff2b7230 */ /* 0x004fce0000004100 */
[----:B------:R-:W2:Y:S01]  /*3b30*/  I2F.F16 R23, R45 ;  /* 0x0000002d00177306 */ /* 0x000ea20000200c00 */
[----:B0-----:R-:W-:-:S07]  /*3b40*/  HADD2.F32 R47, -RZ, R29.H0_H0 ;  /* 0x2000001dff2f7230 */ /* 0x001fce0000004100 */
[----:B------:R-:W0:Y:S01]  /*3b50*/  I2F.F16 R18, R18 ;  /* 0x0000001200127306 */ /* 0x000e220000200c00 */
[----:B------:R-:W-:Y:S02]  /*3b60*/  HADD2.F32 R8, -RZ, R8.H1_H1 ;  /* 0x30000008ff087230 */ /* 0x000fe40000004100 */
[----:B-1----:R-:W-:-:S05]  /*3b70*/  HADD2.F32 R29, -RZ, R4.H0_H0 ;  /* 0x20000004ff1d7230 */ /* 0x002fca0000004100 */
[----:B------:R-:W1:Y:S01]  /*3b80*/  I2F.F16 R22, R44 ;  /* 0x0000002c00167306 */ /* 0x000e620000200c00 */
[----:B------:R-:W-:-:S07]  /*3b90*/  FFMA.FTZ R17, R42, R43, R17 ;  /* 0x0000002b2a117223 */ /* 0x000fce0000010011 */
[----:B------:R-:W3:Y:S01]  /*3ba0*/  I2F.F16 R25, R25 ;  /* 0x0000001900197306 */ /* 0x000ee20000200c00 */
[----:B----4-:R-:W-:-:S07]  /*3bb0*/  HADD2.F32 R43, -RZ, R5.H0_H0 ;  /* 0x20000005ff2b7230 */ /* 0x010fce0000004100 */
[----:B------:R-:W4:Y:S08]  /*3bc0*/  I2F.F16 R13, R13 ;  /* 0x0000000d000d7306 */ /* 0x000f300000200c00 */
[----:B------:R-:W4:Y:S01]  /*3bd0*/  I2F.F16 R27, R27 ;  /* 0x0000001b001b7306 */ /* 0x000f220000200c00 */
[----:B------:R-:W-:Y:S01]  /*3be0*/  FFMA.FTZ R5, R42, R47, R16 ;  /* 0x0000002f2a057223 */ /* 0x000fe20000010010 */
[----:B------:R-:W-:-:S06]  /*3bf0*/  FFMA.FTZ R29, R29, R8, R10 ;  /* 0x000000081d1d7223 */ /* 0x000fcc000001000a */
[----:B------:R-:W4:Y:S01]  /*3c00*/  I2F.F16 R24, R24 ;  /* 0x0000001800187306 */ /* 0x000f220000200c00 */
[----:B------:R-:W-:-:S07]  /*3c10*/  HADD2.F32 R4, -RZ, R9.H0_H0 ;  /* 0x20000009ff047230 */ /* 0x000fce0000004100 */
[----:B------:R-:W4:Y:S01]  /*3c20*/  I2F.F16 R7, R7 ;  /* 0x0000000700077306 */ /* 0x000f220000200c00 */
[----:B-----5:R-:W-:Y:S02]  /*3c30*/  HADD2.F32 R34, -RZ, R34.H0_H0 ;  /* 0x20000022ff227230 */ /* 0x020fe40000004100 */
[----:B--2---:R-:W-:Y:S02]  /*3c40*/  HADD2.F32 R16, -RZ, R23.H0_H0 ;  /* 0x20000017ff107230 */ /* 0x004fe40000004100 */
[----:B------:R-:W-:Y:S02]  /*3c50*/  HADD2.F32 R10, -RZ, R33.H0_H0 ;  /* 0x20000021ff0a7230 */ /* 0x000fe40000004100 */
[C---:B------:R-:W-:Y:S01]  /*3c60*/  FFMA.FTZ R19, R8.reuse, R43, R19 ;  /* 0x0000002b08137223 */ /* 0x040fe20000010013 */
[----:B0-----:R-:W-:Y:S02]  /*3c70*/  HADD2.F32 R18, -RZ, R18.H0_H0 ;  /* 0x20000012ff127230 */ /* 0x001fe40000004100 */
[----:B------:R-:W-:Y:S01]  /*3c80*/  FFMA.FTZ R17, R8, R34, R17 ;  /* 0x0000002208117223 */ /* 0x000fe20000010011 */
[----:B-1----:R-:W-:-:S02]  /*3c90*/  HADD2.F32 R22, -RZ, R22.H0_H0 ;  /* 0x20000016ff167230 */ /* 0x002fc40000004100 */
[----:B------:R-:W-:Y:S01]  /*3ca0*/  FFMA.FTZ R5, R8, R16, R5 ;  /* 0x0000001008057223 */ /* 0x000fe20000010005 */
[----:B------:R-:W-:Y:S01]  /*3cb0*/  FFMA.FTZ R29, R10, R4, R29 ;  /* 0x000000040a1d7223 */ /* 0x000fe2000001001d */
[----:B---3--:R-:W-:Y:S02]  /*3cc0*/  HADD2.F32 R25, -RZ, R25.H0_H0 ;  /* 0x20000019ff197230 */ /* 0x008fe40000004100 */
[C---:B------:R-:W-:Y:S01]  /*3cd0*/  FFMA.FTZ R18, R4.reuse, R18, R19 ;  /* 0x0000001204127223 */ /* 0x040fe20000010013 */
[----:B------:R-:W-:Y:S02]  /*3ce0*/  HADD2.F32 R9, -RZ, R9.H1_H1 ;  /* 0x30000009ff097230 */ /* 0x000fe40000004100 */
[----:B----4-:R-:W-:Y:S02]  /*3cf0*/  HADD2.F32 R8, -RZ, R13.H0_H0 ;  /* 0x2000000dff087230 */ /* 0x010fe40000004100 */
[----:B------:R-:W-:Y:S02]  /*3d00*/  HADD2.F32 R10, -RZ, R27.H0_H0 ;  /* 0x2000001bff0a7230 */ /* 0x000fe40000004100 */
[----:B------:R-:W-:Y:S01]  /*3d10*/  FFMA.FTZ R17, R4, R22, R17 ;  /* 0x0000001604117223 */ /* 0x000fe20000010011 */
[----:B------:R-:W-:-:S02]  /*3d20*/  HADD2.F32 R24, -RZ, R24.H0_H0 ;  /* 0x20000018ff187230 */ /* 0x000fc40000004100 */
[----:B------:R-:W-:Y:S01]  /*3d30*/  FFMA.FTZ R25, R4, R25, R5 ;  /* 0x0000001904197223 */ /* 0x000fe20000010005 */
[----:B------:R-:W-:Y:S02]  /*3d40*/  HADD2.F32 R16, -RZ, R7.H0_H0 ;  /* 0x20000007ff107230 */ /* 0x000fe40000004100 */
[----:B------:R-:W-:Y:S01]  /*3d50*/  FFMA.FTZ R8, R8, R9, R29 ;  /* 0x0000000908087223 */ /* 0x000fe2000001001d */
[----:B------:R-:W-:Y:S01]  /*3d60*/  FFMA.FTZ R5, R9, R10, R18 ;  /* 0x0000000a09057223 */ /* 0x000fe20000010012 */
[----:B------:R-:W-:Y:S01]  /*3d70*/  @!P0 IMAD.IADD R32, R12, 0x1, R37 ;  /* 0x000000010c208824 */ /* 0x000fe200078e0225 */
[----:B------:R-:W-:Y:S01]  /*3d80*/  IADD3 R37, PT, PT, R37, 0x20, RZ ;  /* 0x0000002025257810 */ /* 0x000fe20007ffe0ff */
[C---:B------:R-:W-:Y:S01]  /*3d90*/  FFMA.FTZ R17, R9.reuse, R24, R17 ;  /* 0x0000001809117223 */ /* 0x040fe20000010011 */
        /* <DEDUP_REMOVED lines=20> */
.L_x_4917:
[----:B------:R-:W-:-:S04]  /*3ee0*/  VIMNMX R38, PT, PT, R36, UR13, PT ;  /* 0x0000000d24267c48 */ /* 0x000fc8000bfe0100 */
[----:B------:R-:W-:-:S13]  /*3ef0*/  ISETP.GT.AND P0, PT, R38, R37, PT ;  /* 0x000000252600720c */ /* 0x000fda0003f04270 */
[----:B------:R-:W-:Y:S05]  /*3f00*/  @!P0 BRA `(.L_x_4919) ;  /* 0x0000001800088947 */ /* 0x000fea0003800000 */
[----:B------:R-:W-:Y:S01]  /*3f10*/  IMAD.WIDE.U32 R4, R37, 0x4, R40 ;  /* 0x0000000425047825 */ /* 0x000fe200078e0028 */
[----:B------:R-:W-:Y:S02]  /*3f20*/  MOV R44, R20 ;  /* 0x00000014002c7202 */ /* 0x000fe40000000f00 */
[----:B------:R-:W-:Y:S02]  /*3f30*/  MOV R45, R21 ;  /* 0x00000015002d7202 */ /* 0x000fe40000000f00 */
[----:B------:R-:W-:-:S04]  /*3f40*/  IADD3 R42, P0, PT, R4, 0x2, RZ ;  /* 0x00000002042a7810 */ /* 0x000fc80007f1e0ff */
[----:B------:R-:W-:-:S09]  /*3f50*/  IADD3.X R43, PT, PT, RZ, R5, RZ, P0, !PT ;  /* 0x00000005ff2b7210 */ /* 0x000fd200007fe4ff */
.L_x_4920:
        /* <DEDUP_REMOVED lines=118> */
[-C--:B------:R-:W-:Y:S02]  /*46c0*/  HFMA2 R47, R30, R17.reuse, R47 ;  /* 0x000000111e2f7231 */ /* 0x080fe4000000002f */
[----:B------:R-:W-:Y:S02]  /*46d0*/  HADD2 R49, R29, -1056, -1056 ;  /* 0xe420e4201d317430 */ /* 0x000fe40000000000 */
[----:B------:R-:W-:Y:S02]  /*46e0*/  HADD2 R16, R16, -1056, -1056 ;  /* 0xe420e42010107430 */ /* 0x000fe40000000000 */
[-C--:B------:R-:W-:Y:S02]  /*46f0*/  HFMA2 R49, R49, R17.reuse, R28 ;  /* 0x0000001131317231 */ /* 0x080fe4000000001c */
[----:B------:R-:W4:Y:S01]  /*4700*/  LDG.E.128.CONSTANT R28, desc[UR6][R50.64] ;  /* 0x00000006321c7981 */ /* 0x000f22000c1e9d00 */
[----:B------:R-:W-:Y:S01]  /*4710*/  HFMA2 R48, R16, R17, R48 ;  /* 0x0000001110307231 */ /* 0x000fe20000000030 */
[----:B------:R-:W-:-:S02]  /*4720*/  LOP3.LUT R17, R4, 0xf000f, RZ, 0xc0, !PT ;  /* 0x000f000f04117812 */ /* 0x000fc400078ec0ff */
[----:B------:R-:W-:-:S04]  /*4730*/  SHF.R.U32.HI R4, RZ, 0x8, R12 ;  /* 0x00000008ff047819 */ /* 0x000fc8000001160c */
[----:B------:R-:W-:-:S04]  /*4740*/  LOP3.LUT R4, R17, 0x300030, R4, 0xf8, !PT ;  /* 0x0030003011047812 */ /* 0x000fc800078ef804 */
[----:B------:R-:W-:Y:S02]  /*4750*/  LOP3.LUT R4, R4, 0x64006400, RZ, 0xfc, !PT ;  /* 0x6400640004047812 */ /* 0x000fe400078efcff */
[----:B------:R-:W-:-:S03]  /*4760*/  SHF.R.U32.HI R5, RZ, 0xc, R5 ;  /* 0x0000000cff057819 */ /* 0x000fc60000011605 */
[----:B------:R-:W-:Y:S01]  /*4770*/  HADD2 R4, R4, -1056, -1056 ;  /* 0xe420e42004047430 */ /* 0x000fe20000000000 */
[----:B------:R-:W-:Y:S02]  /*4780*/  LOP3.LUT R5, R5, 0xf000f, RZ, 0xc0, !PT ;  /* 0x000f000f05057812 */ /* 0x000fe400078ec0ff */
[----:B------:R-:W-:Y:S01]  /*4790*/  SHF.R.U32.HI R6, RZ, 0xc, R6 ;  /* 0x0000000cff067819 */ /* 0x000fe20000011606 */
[----:B------:R-:W-:Y:S01]  /*47a0*/  HFMA2 R46, R4, R18, R46 ;  /* 0x00000012042e7231 */ /* 0x000fe2000000002e */
[----:B------:R-:W-:Y:S02]  /*47b0*/  SHF.R.U32.HI R4, RZ, 0x8, R13 ;  /* 0x00000008ff047819 */ /* 0x000fe4000001160d */
[----:B------:R-:W-:Y:S02]  /*47c0*/  LOP3.LUT R6, R6, 0xf000f, RZ, 0xc0, !PT ;  /* 0x000f000f06067812 */ /* 0x000fe400078ec0ff */
[----:B------:R-:W-:Y:S02]  /*47d0*/  LOP3.LUT R4, R5, 0x300030, R4, 0xf8, !PT ;  /* 0x0030003005047812 */ /* 0x000fe400078ef804 */
[----:B------:R-:W-:-:S02]  /*47e0*/  SHF.R.U32.HI R5, RZ, 0x8, R14 ;  /* 0x00000008ff057819 */ /* 0x000fc4000001160e */
[----:B------:R-:W-:Y:S02]  /*47f0*/  SHF.R.U32.HI R7, RZ, 0xc, R7 ;  /* 0x0000000cff077819 */ /* 0x000fe40000011607 */
[----:B------:R-:W-:Y:S02]  /*4800*/  LOP3.LUT R5, R6, 0x300030, R5, 0xf8, !PT ;  /* 0x0030003006057812 */ /* 0x000fe400078ef805 */
[----:B------:R-:W-:Y:S02]  /*4810*/  LOP3.LUT R7, R7, 0xf000f, RZ, 0xc0, !PT ;  /* 0x000f000f07077812 */ /* 0x000fe400078ec0ff */
[----:B------:R-:W-:Y:S02]  /*4820*/  SHF.R.U32.HI R6, RZ, 0x8, R15 ;  /* 0x00000008ff067819 */ /* 0x000fe4000001160f */
[----:B------:R-:W-:Y:S02]  /*4830*/  LOP3.LUT R5, R5, 0x64006400, RZ, 0xfc, !PT ;  /* 0x6400640005057812 */ /* 0x000fe400078efcff */
[----:B------:R-:W-:-:S02]  /*4840*/  LOP3.LUT R7, R7, 0x300030, R6, 0xf8, !PT ;  /* 0x0030003007077812 */ /* 0x000fc400078ef806 */
[----:B------:R-:W-:Y:S02]  /*4850*/  LOP3.LUT R6, R4, 0x64006400, RZ, 0xfc, !PT ;  /* 0x6400640004067812 */ /* 0x000fe400078efcff */
[----:B------:R-:W-:Y:S01]  /*4860*/  LOP3.LUT R4, R7, 0x64006400, RZ, 0xfc, !PT ;  /* 0x6400640007047812 */ /* 0x000fe200078efcff */
[----:B------:R-:W-:Y:S01]  /*4870*/  HADD2 R5, R5, -1056, -1056 ;  /* 0xe420e42005057430 */ /* 0x000fe20000000000 */
[----:B------:R-:W-:Y:S01]  /*4880*/  @!P0 LEA R16, R3, R1, 0x3 ;  /* 0x0000000103108211 */ /* 0x000fe200078e18ff */
[----:B------:R-:W-:Y:S02]  /*4890*/  HADD2 R6, R6, -1056, -1056 ;  /* 0xe420e42006067430 */ /* 0x000fe40000000000 */
[----:B------:R-:W-:Y:S02]  /*48a0*/  HADD2 R4, R4, -1056, -1056 ;  /* 0xe420e42004047430 */ /* 0x000fe40000000000 */
[-C--:B------:R-:W-:Y:S02]  /*48b0*/  HFMA2 R47, R6, R18.reuse, R47 ;  /* 0x00000012062f7231 */ /* 0x080fe4000000002f */
[----:B------:R-:W-:-:S02]  /*48c0*/  HFMA2 R48, R5, R18, R48 ;  /* 0x0000001205307231 */ /* 0x000fc40000000030 */
[----:B------:R-:W-:Y:S01]  /*48d0*/  HFMA2 R49, R4, R18, R49 ;  /* 0x0000001204317231 */ /* 0x000fe20000000031 */
[----:B------:R-:W5:Y:S04]  /*48e0*/  @!P0 LDL.64 R16, [R16+0x8] ;  /* 0x0000080010108983 */ /* 0x000f680000100a00 */
[----:B------:R-:W5:Y:S01]  /*48f0*/  @!P0 LDG.E.U16.CONSTANT R18, desc[UR6][R42.64] ;  /* 0x000000062a128981 */ /* 0x000f62000c1e9500 */
[----:B------:R-:W-:Y:S02]  /*4900*/  SHF.R.U32.HI R8, RZ, 0xc, R8 ;  /* 0x0000000cff087819 */ /* 0x000fe40000011608 */
[----:B------:R-:W-:Y:S02]  /*4910*/  SHF.R.U32.HI R4, RZ, 0xa, R12 ;  /* 0x0000000aff047819 */ /* 0x000fe4000001160c */
[----:B------:R-:W-:-:S02]  /*4920*/  LOP3.LUT R5, R8, 0xf000f, RZ, 0xc0, !PT ;  /* 0x000f000f08057812 */ /* 0x000fc400078ec0ff */
[----:B------:R-:W-:Y:S02]  /*4930*/  SHF.R.U32.HI R9, RZ, 0xc, R9 ;  /* 0x0000000cff097819 */ /* 0x000fe40000011609 */
[----:B------:R-:W-:Y:S02]  /*4940*/  LOP3.LUT R4, R5, 0x300030, R4, 0xf8, !PT ;  /* 0x0030003005047812 */ /* 0x000fe400078ef804 */
[----:B------:R-:W-:Y:S02]  /*4950*/  SHF.R.U32.HI R10, RZ, 0xc, R10 ;  /* 0x0000000cff0a7819 */ /* 0x000fe4000001160a */
[----:B------:R-:W-:Y:S02]  /*4960*/  LOP3.LUT R6, R9, 0xf000f, RZ, 0xc0, !PT ;  /* 0x000f000f09067812 */ /* 0x000fe400078ec0ff */
[----:B------:R-:W-:Y:S02]  /*4970*/  LOP3.LUT R5, R10, 0xf000f, RZ, 0xc0, !PT ;  /* 0x000f000f0a057812 */ /* 0x000fe400078ec0ff */
[----:B------:R-:W-:-:S02]  /*4980*/  LOP3.LUT R4, R4, 0x64006400, RZ, 0xfc, !PT ;  /* 0x6400640004047812 */ /* 0x000fc400078efcff */
[----:B------:R-:W-:Y:S02]  /*4990*/  SHF.R.U32.HI R13, RZ, 0xa, R13 ;  /* 0x0000000aff0d7819 */ /* 0x000fe4000001160d */
[----:B------:R-:W-:Y:S01]  /*49a0*/  SHF.R.U32.HI R14, RZ, 0xa, R14 ;  /* 0x0000000aff0e7819 */ /* 0x000fe2000001160e */
[----:B------:R-:W-:Y:S01]  /*49b0*/  HADD2 R8, R4, -1056, -1056 ;  /* 0xe420e42004087430 */ /* 0x000fe20000000000 */
[----:B------:R-:W-:Y:S02]  /*49c0*/  LOP3.LUT R9, R6, 0x300030, R13, 0xf8, !PT ;  /* 0x0030003006097812 */ /* 0x000fe400078ef80d */
[----:B------:R-:W-:Y:S02]  /*49d0*/  LOP3.LUT R10, R5, 0x300030, R14, 0xf8, !PT ;  /* 0x00300030050a7812 */ /* 0x000fe400078ef80e */
[----:B------:R-:W0:Y:S01]  /*49e0*/  LDS.128 R4, [UR4+0x20] ;  /* 0x00002004ff047984 */ /* 0x000e220008000c00 */
[----:B------:R-:W-:Y:S02]  /*49f0*/  SHF.R.U32.HI R11, RZ, 0xc, R11 ;  /* 0x0000000cff0b7819 */ /* 0x000fe4000001160b */
[----:B------:R-:W-:-:S02]  /*4a00*/  SHF.R.U32.HI R15, RZ, 0xa, R15 ;  /* 0x0000000aff0f7819 */ /* 0x000fc4000001160f */
[----:B------:R-:W-:-:S04]  /*4a10*/  LOP3.LUT R12, R11, 0xf000f, RZ, 0xc0, !PT ;  /* 0x000f000f0b0c7812 */ /* 0x000fc800078ec0ff */
[----:B------:R-:W-:Y:S02]  /*4a20*/  LOP3.LUT R12, R12, 0x300030, R15, 0xf8, !PT ;  /* 0x003000300c0c7812 */ /* 0x000fe400078ef80f */
[----:B------:R-:W-:Y:S02]  /*4a30*/  LOP3.LUT R10, R10, 0x64006400, RZ, 0xfc, !PT ;  /* 0x640064000a0a7812 */ /* 0x000fe400078efcff */
[----:B------:R-:W-:-:S03]  /*4a40*/  LOP3.LUT R12, R12, 0x64006400, RZ, 0xfc, !PT ;  /* 0x640064000c0c7812 */ /* 0x000fc600078efcff */
[----:B------:R-:W-:Y:S02]  /*4a50*/  HADD2 R10, R10, -1056, -1056 ;  /* 0xe420e4200a0a7430 */ /* 0x000fe40000000000 */
[----:B------:R-:W-:-:S04]  /*4a60*/  HADD2 R12, R12, -1056, -1056 ;  /* 0xe420e4200c0c7430 */ /* 0x000fc80000000000 */
[-C--:B------:R-:W-:Y:S02]  /*4a70*/  HFMA2 R49, R12, R19.reuse, R49 ;  /* 0x000000130c317231 */ /* 0x080fe40000000031 */
[----:B------:R-:W-:Y:S01]  /*4a80*/  HFMA2 R48, R10, R19, R48 ;  /* 0x000000130a307231 */ /* 0x000fe20000000030 */
[----:B--2---:R-:W-:Y:S02]  /*4a90*/  LOP3.LUT R15, R20, 0x3f003f, RZ, 0xc0, !PT ;  /* 0x003f003f140f7812 */ /* 0x004fe400078ec0ff */
[----:B------:R-:W-:Y:S02]  /*4aa0*/  LOP3.LUT R13, R22, 0x3f003f, RZ, 0xc0, !PT ;  /* 0x003f003f160d7812 */ /* 0x000fe400078ec0ff */
        /* <DEDUP_REMOVED lines=16> */
[-C--:B0-----:R-:W-:Y:S02]  /*4bb0*/  HFMA2 R15, R15, R4.reuse, RZ ;  /* 0x000000040f0f7231 */ /* 0x081fe400000000ff */
[-C--:B------:R-:W-:Y:S02]  /*4bc0*/  HFMA2 R14, R14, R4.reuse, RZ.H0_H0 ;  /* 0x000000040e0e7231 */ /* 0x080fe400000400ff */
[-C--:B------:R-:W-:Y:S02]  /*4bd0*/  HFMA2 R13, R13, R4.reuse, RZ ;  /* 0x000000040d0d7231 */ /* 0x080fe400000000ff */
[----:B------:R-:W-:Y:S02]  /*4be0*/  HADD2 R11, R11, -1056, -1056 ;  /* 0xe420e4200b0b7430 */ /* 0x000fe40000000000 */
[----:B------:R-:W-:Y:S01]  /*4bf0*/  HFMA2 R12, R12, R4, RZ.H0_H0 ;  /* 0x000000040c0c7231 */ /* 0x000fe200000400ff */
[----:B------:R-:W-:Y:S01]  /*4c00*/  SHF.R.U32.HI R4, RZ, 0x6, R22 ;  /* 0x00000006ff047819 */ /* 0x000fe20000011616 */
[----:B------:R-:W-:-:S02]  /*4c10*/  HADD2 R10, R10, -1056, -1056 ;  /* 0xe420e4200a0a7430 */ /* 0x000fc40000000000 */
[-C--:B------:R-:W-:Y:S01]  /*4c20*/  HFMA2 R14, R11, R5.reuse, R14 ;  /* 0x000000050b0e7231 */ /* 0x080fe2000000000e */
[----:B------:R-:W-:Y:S02]  /*4c30*/  SHF.R.U32.HI R11, RZ, 0x6, R23 ;  /* 0x00000006ff0b7819 */ /* 0x000fe40000011617 */
[----:B------:R-:W-:Y:S01]  /*4c40*/  LOP3.LUT R4, R4, 0x3f003f, RZ, 0xc0, !PT ;  /* 0x003f003f04047812 */ /* 0x000fe200078ec0ff */
[----:B------:R-:W-:Y:S01]  /*4c50*/  HFMA2 R10, R10, R5, R15 ;  /* 0x000000050a0a7231 */ /* 0x000fe2000000000f */
[----:B------:R-:W-:Y:S02]  /*4c60*/  LOP3.LUT R15, R11, 0x3f003f, RZ, 0xc0, !PT ;  /* 0x003f003f0b0f7812 */ /* 0x000fe400078ec0ff */
[----:B------:R-:W-:Y:S02]  /*4c70*/  LOP3.LUT R11, R4, 0x64006400, RZ, 0xfc, !PT ;  /* 0x64006400040b7812 */ /* 0x000fe400078efcff */
[----:B------:R-:W-:Y:S02]  /*4c80*/  LOP3.LUT R15, R15, 0x64006400, RZ, 0xfc, !PT ;  /* 0x640064000f0f7812 */ /* 0x000fe400078efcff */
[----:B---3--:R-:W-:Y:S01]  /*4c90*/  LOP3.LUT R4, R24, 0x3f003f, RZ, 0xc0, !PT ;  /* 0x003f003f18047812 */ /* 0x008fe200078ec0ff */
[----:B------:R-:W-:-:S02]  /*4ca0*/  HADD2 R11, R11, -1056, -1056 ;  /* 0xe420e4200b0b7430 */ /* 0x000fc40000000000 */
[----:B------:R-:W-:Y:S01]  /*4cb0*/  HADD2 R15, R15, -1056, -1056 ;  /* 0xe420e4200f0f7430 */ /* 0x000fe20000000000 */
[----:B------:R-:W-:Y:S01]  /*4cc0*/  LOP3.LUT R4, R4, 0x64006400, RZ, 0xfc, !PT ;  /* 0x6400640004047812 */ /* 0x000fe200078efcff */
[-C--:B------:R-:W-:Y:S02]  /*4cd0*/  HFMA2 R11, R11, R5.reuse, R13 ;  /* 0x000000050b0b7231 */ /* 0x080fe4000000000d */
[----:B------:R-:W-:Y:S02]  /*4ce0*/  HFMA2 R13, R15, R5, R12 ;  /* 0x000000050f0d7231 */ /* 0x000fe4000000000c */
[----:B------:R-:W-:Y:S01]  /*4cf0*/  HADD2 R5, R4, -1056, -1056 ;  /* 0xe420e42004057430 */ /* 0x000fe20000000000 */
[----:B------:R-:W-:-:S03]  /*4d00*/  LOP3.LUT R4, R25, 0x3f003f, RZ, 0xc0, !PT ;  /* 0x003f003f19047812 */ /* 0x000fc600078ec0ff */
[----:B------:R-:W-:Y:S01]  /*4d10*/  HFMA2 R10, R5, R6, R10 ;  /* 0x00000006050a7231 */ /* 0x000fe2000000000a */
[----:B------:R-:W-:Y:S02]  /*4d20*/  LOP3.LUT R5, R26, 0x3f003f, RZ, 0xc0, !PT ;  /* 0x003f003f1a057812 */ /* 0x000fe400078ec0ff */
[----:B------:R-:W-:Y:S02]  /*4d30*/  LOP3.LUT R15, R27, 0x3f003f, RZ, 0xc0, !PT ;  /* 0x003f003f1b0f7812 */ /* 0x000fe400078ec0ff */
[----:B------:R-:W-:Y:S02]  /*4d40*/  LOP3.LUT R5, R5, 0x64006400, RZ, 0xfc, !PT ;  /* 0x6400640005057812 */ /* 0x000fe400078efcff */
[----:B------:R-:W-:Y:S02]  /*4d50*/  LOP3.LUT R4, R4, 0x64006400, RZ, 0xfc, !PT ;  /* 0x6400640004047812 */ /* 0x000fe400078efcff */
[----:B------:R-:W-:Y:S01]  /*4d60*/  LOP3.LUT R15, R15, 0x64006400, RZ, 0xfc, !PT ;  /* 0x640064000f0f7812 */ /* 0x000fe200078efcff */
[----:B------:R-:W-:-:S02]  /*4d70*/  HADD2 R5, R5, -1056, -1056 ;  /* 0xe420e42005057430 */ /* 0x000fc40000000000 */
[----:B------:R-:W-:Y:S02]  /*4d80*/  HADD2 R12, R4, -1056, -1056 ;  /* 0xe420e420040c7430 */ /* 0x000fe40000000000 */
[----:B------:R-:W-:Y:S01]  /*4d90*/  HADD2 R15, R15, -1056, -1056 ;  /* 0xe420e4200f0f7430 */ /* 0x000fe20000000000 */
[----:B------:R-:W-:Y:S01]  /*4da0*/  SHF.R.U32.HI R4, RZ, 0x6, R24 ;  /* 0x00000006ff047819 */ /* 0x000fe20000011618 */
[-C--:B------:R-:W-:Y:S02]  /*4db0*/  HFMA2 R12, R12, R6.reuse, R14 ;  /* 0x000000060c0c7231 */ /* 0x080fe4000000000e */
[-C--:B------:R-:W-:Y:S01]  /*4dc0*/  HFMA2 R11, R5, R6.reuse, R11 ;  /* 0x00000006050b7231 */ /* 0x080fe2000000000b */
[----:B------:R-:W-:Y:S01]  /*4dd0*/  SHF.R.U32.HI R14, RZ, 0x6, R26 ;  /* 0x00000006ff0e7819 */ /* 0x000fe2000001161a */
[----:B------:R-:W-:Y:S01]  /*4de0*/  HFMA2 R13, R15, R6, R13 ;  /* 0x000000060f0d7231 */ /* 0x000fe2000000000d */
        /* <DEDUP_REMOVED lines=14> */
[----:B------:R-:W-:-:S02]  /*4ed0*/  HFMA2 R10, R5, R7, R10 ;  /* 0x00000007050a7231 */ /* 0x000fc4000000000a */
[-C--:B------:R-:W-:Y:S02]  /*4ee0*/  HFMA2 R12, R6, R7.reuse, R12 ;  /* 0x00000007060c7231 */ /* 0x080fe4000000000c */
[-C--:B------:R-:W-:Y:S02]  /*4ef0*/  HFMA2 R11, R14, R7.reuse, R11 ;  /* 0x000000070e0b7231 */ /* 0x080fe4000000000b */
[----:B------:R-:W-:Y:S02]  /*4f00*/  HFMA2 R13, R15, R7, R13 ;  /* 0x000000070f0d7231 */ /* 0x000fe4000000000d */
[----:B------:R-:W0:Y:S01]  /*4f10*/  LDS.128 R4, [UR4+0x30] ;  /* 0x00003004ff047984 */ /* 0x000e220008000c00 */
[----:B------:R-:W-:Y:S02]  /*4f20*/  SHF.R.U32.HI R15, RZ, 0xc, R20 ;  /* 0x0000000cff0f7819 */ /* 0x000fe40000011614 */
[----:B----4-:R-:W-:Y:S02]  /*4f30*/  SHF.R.U32.HI R20, RZ, 0x8, R28 ;  /* 0x00000008ff147819 */ /* 0x010fe4000001161c */
[----:B------:R-:W-:-:S02]  /*4f40*/  LOP3.LUT R15, R15, 0xf000f, RZ, 0xc0, !PT ;  /* 0x000f000f0f0f7812 */ /* 0x000fc400078ec0ff */
[----:B------:R-:W-:Y:S02]  /*4f50*/  SHF.R.U32.HI R21, RZ, 0xc, R21 ;  /* 0x0000000cff157819 */ /* 0x000fe40000011615 */
[----:B------:R-:W-:Y:S02]  /*4f60*/  LOP3.LUT R9, R9, 0x64006400, RZ, 0xfc, !PT ;  /* 0x6400640009097812 */ /* 0x000fe400078efcff */
[----:B------:R-:W-:Y:S02]  /*4f70*/  LOP3.LUT R15, R15, 0x300030, R20, 0xf8, !PT ;  /* 0x003000300f0f7812 */ /* 0x000fe400078ef814 */
[----:B------:R-:W-:Y:S02]  /*4f80*/  @!P0 IADD3 R14, PT, PT, R3, 0x1, RZ ;  /* 0x00000001030e8810 */ /* 0x000fe40007ffe0ff */
[----:B------:R-:W-:Y:S02]  /*4f90*/  LOP3.LUT R21, R21, 0xf000f, RZ, 0xc0, !PT ;  /* 0x000f000f15157812 */ /* 0x000fe400078ec0ff */
[----:B------:R-:W-:Y:S01]  /*4fa0*/  SHF.R.U32.HI R20, RZ, 0x8, R29 ;  /* 0x00000008ff147819 */ /* 0x000fe2000001161d */
[----:B------:R-:W-:Y:S01]  /*4fb0*/  HADD2 R9, R9, -1056, -1056 ;  /* 0xe420e42009097430 */ /* 0x000fe20000000000 */
[----:B------:R-:W-:-:S02]  /*4fc0*/  @!P0 MOV R3, R14 ;  /* 0x0000000e00038202 */ /* 0x000fc40000000f00 */
[----:B------:R-:W-:Y:S02]  /*4fd0*/  SHF.R.U32.HI R25, RZ, 0xc, R25 ;  /* 0x0000000cff197819 */ /* 0x000fe40000011619 */
[----:B------:R-:W-:Y:S02]  /*4fe0*/  LOP3.LUT R20, R21, 0x300030, R20, 0xf8, !PT ;  /* 0x0030003015147812 */ /* 0x000fe400078ef814 */
[----:B------:R-:W-:Y:S02]  /*4ff0*/  SHF.R.U32.HI R14, RZ, 0xc, R24 ;  /* 0x0000000cff0e7819 */ /* 0x000fe40000011618 */
[----:B------:R-:W-:Y:S01]  /*5000*/  SHF.R.U32.HI R21, RZ, 0xc, R22 ;  /* 0x0000000cff157819 */ /* 0x000fe20000011616 */
[-C--:B------:R-:W-:Y:S01]  /*5010*/  HFMA2 R8, R8, R19.reuse, R46 ;  /* 0x0000001308087231 */ /* 0x080fe2000000002e */
[----:B------:R-:W-:Y:S01]  /*5020*/  LOP3.LUT R22, R28, 0x3f003f, RZ, 0xc0, !PT ;  /* 0x003f003f1c167812 */ /* 0x000fe200078ec0ff */
[----:B------:R-:W-:Y:S01]  /*5030*/  HFMA2 R9, R9, R19, R47 ;  /* 0x0000001309097231 */ /* 0x000fe2000000002f */
[----:B------:R-:W-:-:S02]  /*5040*/  LOP3.LUT R46, R25, 0xf000f, RZ, 0xc0, !PT ;  /* 0x000f000f192e7812 */ /* 0x000fc400078ec0ff */
[----:B------:R-:W-:Y:S02]  /*5050*/  LOP3.LUT R14, R14, 0xf000f, RZ, 0xc0, !PT ;  /* 0x000f000f0e0e7812 */ /* 0x000fe400078ec0ff */
[----:B------:R-:W-:Y:S02]  /*5060*/  SHF.R.U32.HI R19, RZ, 0xa, R28 ;  /* 0x0000000aff137819 */ /* 0x000fe4000001161c */
[----:B------:R-:W-:Y:S02]  /*5070*/  LOP3.LUT R25, R29, 0x3f003f, RZ, 0xc0, !PT ;  /* 0x003f003f1d197812 */ /* 0x000fe400078ec0ff */
[----:B------:R-:W-:Y:S02]  /*5080*/  LOP3.LUT R22, R22, 0x64006400, RZ, 0xfc, !PT ;  /* 0x6400640016167812 */ /* 0x000fe400078efcff */
[----:B------:R-:W-:Y:S02]  /*5090*/  LOP3.LUT R14, R14, 0x300030, R19, 0xf8, !PT ;  /* 0x003000300e0e7812 */ /* 0x000fe400078ef813 */
[----:B------:R-:W-:Y:S01]  /*50a0*/  LOP3.LUT R25, R25, 0x64006400, RZ, 0xfc, !PT ;  /* 0x6400640019197812 */ /* 0x000fe200078efcff */
[----:B------:R-:W-:Y:S01]  /*50b0*/  HADD2 R22, R22, -1056, -1056 ;  /* 0xe420e42016167430 */ /* 0x000fe20000000000 */
[----:B------:R-:W-:-:S02]  /*50c0*/  SHF.R.U32.HI R19, RZ, 0xa, R29 ;  /* 0x0000000aff137819 */ /* 0x000fc4000001161d */
[----:B------:R-:W-:Y:S01]  /*50d0*/  LOP3.LUT R21, R21, 0xf000f, RZ, 0xc0, !PT ;  /* 0x000f000f15157812 */ /* 0x000fe200078ec0ff */
[----:B------:R-:W-:Y:S01]  /*50e0*/  HADD2 R25, R25, -1056, -1056 ;  /* 0xe420e42019197430 */ /* 0x000fe20000000000 */
[----:B------:R-:W-:Y:S02]  /*50f0*/  LOP3.LUT R19, R46, 0x300030, R19, 0xf8, !PT ;  /* 0x003000302e137812 */ /* 0x000fe400078ef813 */
[----:B------:R-:W-:Y:S02]  /*5100*/  SHF.R.U32.HI R46, RZ, 0x8, R30 ;  /* 0x00000008ff2e7819 */ /* 0x000fe4000001161e */
[----:B------:R-:W-:Y:S01]  /*5110*/  SHF.R.U32.HI R26, RZ, 0xc, R26 ;  /* 0x0000000cff1a7819 */ /* 0x000fe2000001161a */
[-C--:B0-----:R-:W-:Y:S02]  /*5120*/  HFMA2 R10, R22, R4.reuse, R10 ;  /* 0x00000004160a7231 */ /* 0x081fe4000000000a */
[----:B------:R-:W-:Y:S01]  /*5130*/  HFMA2 R12, R25, R4, R12 ;  /* 0x00000004190c7231 */ /* 0x000fe2000000000c */
[----:B------:R-:W-:-:S02]  /*5140*/  LOP3.LUT R22, R30, 0x3f003f, RZ, 0xc0, !PT ;  /* 0x003f003f1e167812 */ /* 0x000fc400078ec0ff */
[----:B------:R-:W-:Y:S02]  /*5150*/  LOP3.LUT R21, R21, 0x300030, R46, 0xf8, !PT ;  /* 0x0030003015157812 */ /* 0x000fe400078ef82e */
[----:B------:R-:W-:Y:S02]  /*5160*/  LOP3.LUT R26, R26, 0xf000f, RZ, 0xc0, !PT ;  /* 0x000f000f1a1a7812 */ /* 0x000fe400078ec0ff */
[----:B------:R-:W-:Y:S02]  /*5170*/  SHF.R.U32.HI R25, RZ, 0xa, R30 ;  /* 0x0000000aff197819 */ /* 0x000fe4000001161e */
[----:B------:R-:W-:Y:S02]  /*5180*/  SHF.R.U32.HI R46, RZ, 0xc, R23 ;  /* 0x0000000cff2e7819 */ /* 0x000fe40000011617 */
[----:B------:R-:W-:Y:S02]  /*5190*/  LOP3.LUT R23, R22, 0x64006400, RZ, 0xfc, !PT ;  /* 0x6400640016177812 */ /* 0x000fe400078efcff */
[----:B------:R-:W-:-:S02]  /*51a0*/  LOP3.LUT R22, R26, 0x300030, R25, 0xf8, !PT ;  /* 0x003000301a167812 */ /* 0x000fc400078ef819 */
[----:B------:R-:W-:Y:S02]  /*51b0*/  LOP3.LUT R47, R46, 0xf000f, RZ, 0xc0, !PT ;  /* 0x000f000f2e2f7812 */ /* 0x000fe400078ec0ff */
[----:B------:R-:W-:Y:S01]  /*51c0*/  SHF.R.U32.HI R26, RZ, 0x8, R31 ;  /* 0x00000008ff1a7819 */ /* 0x000fe2000001161f */
[----:B------:R-:W-:-:S03]  /*51d0*/  HADD2 R25, R23, -1056, -1056 ;  /* 0xe420e42017197430 */ /* 0x000fc60000000000 */
[----:B------:R-:W-:Y:S02]  /*51e0*/  LOP3.LUT R23, R47, 0x300030, R26, 0xf8, !PT ;  /* 0x003000302f177812 */ /* 0x000fe400078ef81a */
[----:B------:R-:W-:Y:S02]  /*51f0*/  LOP3.LUT R26, R31, 0x3f003f, RZ, 0xc0, !PT ;  /* 0x003f003f1f1a7812 */ /* 0x000fe400078ec0ff */
[----:B------:R-:W-:Y:S02]  /*5200*/  SHF.R.U32.HI R28, RZ, 0x6, R28 ;  /* 0x00000006ff1c7819 */ /* 0x000fe4000001161c */
[----:B------:R-:W-:Y:S02]  /*5210*/  SHF.R.U32.HI R27, RZ, 0xc, R27 ;  /* 0x0000000cff1b7819 */ /* 0x000fe4000001161b */
[----:B------:R-:W-:Y:S02]  /*5220*/  SHF.R.U32.HI R30, RZ, 0x6, R30 ;  /* 0x00000006ff1e7819 */ /* 0x000fe4000001161e */
[----:B------:R-:W-:-:S02]  /*5230*/  SHF.R.U32.HI R46, RZ, 0xa, R31 ;  /* 0x0000000aff2e7819 */ /* 0x000fc4000001161f */
[----:B------:R-:W-:Y:S02]  /*5240*/  SHF.R.U32.HI R29, RZ, 0x6, R29 ;  /* 0x00000006ff1d7819 */ /* 0x000fe4000001161d */
[----:B------:R-:W-:Y:S01]  /*5250*/  LOP3.LUT R26, R26, 0x64006400, RZ, 0xfc, !PT ;  /* 0x640064001a1a7812 */ /* 0x000fe200078efcff */
[----:B------:R-:W-:Y:S01]  /*5260*/  HFMA2 R11, R25, R4, R11 ;  /* 0x00000004190b7231 */ /* 0x000fe2000000000b */
[----:B------:R-:W-:Y:S02]  /*5270*/  SHF.R.U32.HI R31, RZ, 0x6, R31 ;  /* 0x00000006ff1f7819 */ /* 0x000fe4000001161f */
        /* <DEDUP_REMOVED lines=10> */
[----:B------:R-:W-:-:S02]  /*5320*/  HADD2 R26, R26, -1056, -1056 ;  /* 0xe420e4201a1a7430 */ /* 0x000fc40000000000 */
[----:B------:R-:W-:Y:S01]  /*5330*/  HADD2 R30, R30, -1056, -1056 ;  /* 0xe420e4201e1e7430 */ /* 0x000fe20000000000 */
[----:B------:R-:W-:Y:S01]  /*5340*/  LOP3.LUT R15, R15, 0x64006400, RZ, 0xfc, !PT ;  /* 0x640064000f0f7812 */ /* 0x000fe200078efcff */
[----:B------:R-:W-:Y:S02]  /*5350*/  HFMA2 R13, R29, R4, R13 ;  /* 0x000000041d0d7231 */ /* 0x000fe4000000000d */
[----:B------:R-:W-:Y:S02]  /*5360*/  HADD2 R27, R27, -1056, -1056 ;  /* 0xe420e4201b1b7430 */ /* 0x000fe40000000000 */
[----:B------:R-:W-:Y:S02]  /*5370*/  HADD2 R31, R31, -1056, -1056 ;  /* 0xe420e4201f1f7430 */ /* 0x000fe40000000000 */
[-C--:B------:R-:W-:Y:S01]  /*5380*/  HFMA2 R10, R26, R5.reuse, R10 ;  /* 0x000000051a0a7231 */ /* 0x080fe2000000000a */
[----:B------:R-:W-:Y:S01]  /*5390*/  LOP3.LUT R21, R21, 0x64006400, RZ, 0xfc, !PT ;  /* 0x6400640015157812 */ /* 0x000fe200078efcff */
[----:B------:R-:W-:-:S02]  /*53a0*/  HFMA2 R12, R27, R5, R12 ;  /* 0x000000051b0c7231 */ /* 0x000fc4000000000c */
[-C--:B------:R-:W-:Y:S02]  /*53b0*/  HFMA2 R11, R30, R5.reuse, R11 ;  /* 0x000000051e0b7231 */ /* 0x080fe4000000000b */
[----:B------:R-:W-:Y:S02]  /*53c0*/  HFMA2 R13, R31, R5, R13 ;  /* 0x000000051f0d7231 */ /* 0x000fe4000000000d */
[----:B------:R-:W-:Y:S01]  /*53d0*/  HADD2 R5, R15, -1056, -1056 ;  /* 0xe420e4200f057430 */ /* 0x000fe20000000000 */
[----:B------:R-:W-:Y:S01]  /*53e0*/  LOP3.LUT R14, R14, 0x64006400, RZ, 0xfc, !PT ;  /* 0x640064000e0e7812 */ /* 0x000fe200078efcff */
[----:B------:R-:W-:Y:S01]  /*53f0*/  HADD2 R21, R21, -1056, -1056 ;  /* 0xe420e42015157430 */ /* 0x000fe20000000000 */
[----:B------:R-:W-:Y:S02]  /*5400*/  LOP3.LUT R22, R22, 0x64006400, RZ, 0xfc, !PT ;  /* 0x6400640016167812 */ /* 0x000fe400078efcff */
[----:B------:R-:W-:Y:S01]  /*5410*/  LOP3.LUT R20, R20, 0x64006400, RZ, 0xfc, !PT ;  /* 0x6400640014147812 */ /* 0x000fe200078efcff */
[----:B------:R-:W-:-:S02]  /*5420*/  HFMA2 R10, R5, R6, R10 ;  /* 0x00000006050a7231 */ /* 0x000fc4000000000a */
[----:B------:R-:W-:Y:S02]  /*5430*/  HADD2 R5, R14, -1056, -1056 ;  /* 0xe420e4200e057430 */ /* 0x000fe40000000000 */
        /* <DEDUP_REMOVED lines=9> */
[----:B------:R-:W-:Y:S02]  /*54d0*/  HFMA2 R11, R22, R7, R11 ;  /* 0x00000007160b7231 */ /* 0x000fe4000000000b */
[----:B------:R-:W-:Y:S01]  /*54e0*/  HADD2 R8, R8.H0_H0, R8.H1_H1 ;  /* 0x3000000808087230 */ /* 0x000fe20000000800 */
[----:B-----5:R-:W-:Y:S01]  /*54f0*/  @!P0 PRMT R0, R16, 0x7610, R0 ;  /* 0x0000761010008816 */ /* 0x020fe20000000000 */
[----:B------:R-:W-:Y:S01]  /*5500*/  HADD2 R9, R9.H0_H0, R9.H1_H1 ;  /* 0x3000000909097230 */ /* 0x000fe20000000800 */
[----:B------:R-:W-:Y:S01]  /*5510*/  @!P0 PRMT R35, R17, 0x7610, R35 ;  /* 0x0000761011238816 */ /* 0x000fe20000000023 */
[-C--:B------:R-:W-:Y:S01]  /*5520*/  HFMA2 R12, R20, R6.reuse, R12 ;  /* 0x00000006140c7231 */ /* 0x080fe2000000000c */
[----:B------:R-:W-:Y:S01]  /*5530*/  @!P0 IADD3 R32, PT, PT, R18, R37, RZ ;  /* 0x0000002512208210 */ /* 0x000fe20007ffe0ff */
[----:B------:R-:W-:Y:S01]  /*5540*/  HADD2 R19, R19, -1056, -1056 ;  /* 0xe420e42013137430 */ /* 0x000fe20000000000 */
[----:B------:R-:W-:Y:S01]  /*5550*/  IADD3 R37, PT, PT, R37, 0x20, RZ ;  /* 0x0000002025257810 */ /* 0x000fe20007ffe0ff */
[----:B------:R-:W-:-:S02]  /*5560*/  HFMA2 R13, R23, R6, R13 ;  /* 0x00000006170d7231 */ /* 0x000fc4000000000d */
[----:B------:R-:W-:Y:S01]  /*5570*/  HADD2 R25, R25, -1056, -1056 ;  /* 0xe420e42019197430 */ /* 0x000fe20000000000 */
[----:B------:R-:W-:Y:S01]  /*5580*/  @!P0 PRMT R0, R0, 0x7610, R16 ;  /* 0x0000761000008816 */ /* 0x000fe20000000010 */
[-C--:B------:R-:W-:Y:S01]  /*5590*/  HFMA2 R12, R19, R7.reuse, R12 ;  /* 0x00000007130c7231 */ /* 0x080fe2000000000c */
[----:B------:R-:W-:Y:S02]  /*55a0*/  @!P0 PRMT R35, R35, 0x7610, R17 ;  /* 0x0000761023238816 */ /* 0x000fe40000000011 */
[----:B------:R-:W-:Y:S01]  /*55b0*/  PRMT R8, R8, 0x5410, R9 ;  /* 0x0000541008087816 */ /* 0x000fe20000000009 */
[----:B------:R-:W-:Y:S01]  /*55c0*/  HADD2 R48, R48.H0_H0, R48.H1_H1 ;  /* 0x3000003030307230 */ /* 0x000fe20000000800 */
[----:B------:R-:W-:Y:S01]  /*55d0*/  ISETP.GE.AND P0, PT, R37, R38, PT ;  /* 0x000000262500720c */ /* 0x000fe20003f06270 */
[----:B------:R-:W-:Y:S02]  /*55e0*/  HADD2 R24, R49.H0_H0, R49.H1_H1 ;  /* 0x3000003131187230 */ /* 0x000fe40000000800 */
[----:B------:R-:W-:-:S02]  /*55f0*/  HFMA2 R13, R25, R7, R13 ;  /* 0x00000007190d7231 */ /* 0x000fc4000000000d */
[----:B------:R-:W-:Y:S02]  /*5600*/  HADD2 R5, R5.H0_H0, R5.H1_H1 ;  /* 0x3000000505057230 */ /* 0x000fe40000000800 */
[----:B------:R-:W-:Y:S02]  /*5610*/  HADD2 R12, R12.H0_H0, R12.H1_H1 ;  /* 0x3000000c0c0c7230 */ /* 0x000fe40000000800 */
[-C--:B------:R-:W-:Y:S02]  /*5620*/  HFMA2 R34, R8, R0.reuse, R34 ;  /* 0x0000000008227231 */ /* 0x080fe40000000022 */
[----:B------:R-:W-:Y:S01]  /*5630*/  HADD2 R11, R11.H0_H0, R11.H1_H1 ;  /* 0x3000000b0b0b7230 */ /* 0x000fe20000000800 */
[----:B------:R-:W-:Y:S01]  /*5640*/  PRMT R48, R48, 0x5410, R24 ;  /* 0x0000541030307816 */ /* 0x000fe20000000018 */
[----:B------:R-:W-:Y:S01]  /*5650*/  HADD2 R13, R13.H0_H0, R13.H1_H1 ;  /* 0x3000000d0d0d7230 */ /* 0x000fe20000000800 */
[----:B------:R-:W-:Y:S02]  /*5660*/  PRMT R5, R5, 0x5410, R12 ;  /* 0x0000541005057816 */ /* 0x000fe4000000000c */
[----:B------:R-:W-:Y:S01]  /*5670*/  IADD3 R42, P1, PT, R42, 0x80, RZ ;  /* 0x000000802a2a7810 */ /* 0x000fe20007f3e0ff */
[-C--:B------:R-:W-:Y:S01]  /*5680*/  HFMA2 R33, R48, R35.reuse, R33 ;  /* 0x0000002330217231 */ /* 0x080fe20000000021 */
[----:B------:R-:W-:Y:S01]  /*5690*/  PRMT R11, R11, 0x5410, R13 ;  /* 0x000054100b0b7816 */ /* 0x000fe2000000000d */
[----:B------:R-:W-:Y:S01]  /*56a0*/  UIADD3 UR4, UPT, UPT, UR4, 0x40, URZ ;  /* 0x0000004004047890 */ /* 0x000fe2000fffe0ff */
[----:B------:R-:W-:Y:S01]  /*56b0*/  HFMA2 R34, R5, R0, R34 ;  /* 0x0000000005227231 */ /* 0x000fe20000000022 */
[----:B------:R-:W-:Y:S01]  /*56c0*/  MOV R20, R44 ;  /* 0x0000002c00147202 */ /* 0x000fe20000000f00 */
[----:B------:R-:W-:Y:S01]  /*56d0*/  IMAD.X R43, RZ, RZ, R43, P1 ;  /* 0x000000ffff2b7224 */ /* 0x000fe200008e062b */
[----:B------:R-:W-:Y:S01]  /*56e0*/  MOV R21, R45 ;  /* 0x0000002d00157202 */ /* 0x000fe20000000f00 */
[----:B------:R-:W-:-:S02]  /*56f0*/  HFMA2 R33, R11, R35, R33 ;  /* 0x000000230b217231 */ /* 0x000fc40000000021 */
[----:B------:R-:W-:Y:S01]  /*5700*/  IMAD.WIDE R44, R2, 0x4, R50 ;  /* 0x00000004022c7825 */ /* 0x000fe200078e0232 */
[----:B------:R-:W-:Y:S06]  /*5710*/  @!P0 BRA `(.L_x_4920) ;  /* 0xffffffe800108947 */ /* 0x000fec000383ffff */
[----:B------:R-:W-:-:S07]  /*5720*/  IMAD.WIDE R20, R2, 0x18, R20 ;  /* 0x0000001802147825 */ /* 0x000fce00078e0214 */
.L_x_4919:
[----:B------:R-:W-:-:S04]  /*5730*/  VIMNMX R18, PT, PT, R36, UR14, PT ;  /* 0x0000000e24127c48 */ /* 0x000fc8000bfe0100 */
[----:B------:R-:W-:-:S13]  /*5740*/  ISETP.GT.AND P0, PT, R18, R37, PT ;  /* 0x000000251200720c */ /* 0x000fda0003f04270 */
[----:B------:R-:W-:Y:S05]  /*5750*/  @!P0 BRA `(.L_x_4921) ;  /* 0x0000002400408947 */ /* 0x000fea0003800000 */
[----:B------:R-:W-:-:S03]  /*5760*/  IMAD.WIDE.U32 R4, R37, 0x4, R40 ;  /* 0x0000000425047825 */ /* 0x000fc600078e0028 */
[----:B------:R-:W-:-:S04]  /*5770*/  IADD3 R26, P0, PT, R4, 0x2, RZ ;  /* 0x00000002041a7810 */ /* 0x000fc80007f1e0ff */
[----:B------:R-:W-:-:S09]  /*5780*/  IADD3.X R17, PT, PT, RZ, R5, RZ, P0, !PT ;  /* 0x00000005ff117210 */ /* 0x000fd200007fe4ff */
.L_x_4922:
[----:B------:R-:W2:Y:S01]  /*5790*/  LDG.E.128.CONSTANT R4, desc[UR6][R20.64] ;  /* 0x0000000614047981 */ /* 0x000ea2000c1e9d00 */
[----:B------:R-:W-:-:S03]  /*57a0*/  MOV R2, UR12 ;  /* 0x0000000c00027c02 */ /* 0x000fc60008000f00 */
[----:B------:R-:W0:Y:S02]  /*57b0*/  LDS.64 R22, [UR4] ;  /* 0x00000004ff167984 */ /* 0x000e240008000a00 */
        /* <DEDUP_REMOVED lines=24> */
[----:B------:R-:W-:Y:S01]  /*5940*/  LOP3.LUT R42, R5, 0xf000f0, RZ, 0xc0, !PT ;  /* 0x00f000f0052a7812 */ /* 0x000fe200078ec0ff */
[----:B------:R-:W-:Y:S01]  /*5950*/  HADD2.F32 R45, -RZ, R25.H1_H1 ;  /* 0x30000019ff2d7230 */ /* 0x000fe20000004100 */
[----:B------:R-:W-:Y:S01]  /*5960*/  LOP3.LUT R47, R44, 0x64006400, RZ, 0xfc, !PT ;  /* 0x640064002c2f7812 */ /* 0x000fe200078efcff */
[----:B0-----:R-:W-:Y:S01]  /*5970*/  HADD2.F32 R24, -RZ, R22.H0_H0 ;  /* 0x20000016ff187230 */ /* 0x001fe20000004100 */
[----:B------:R-:W-:Y:S01]  /*5980*/  SHF.R.U32.HI R5, RZ, 0x8, R5 ;  /* 0x00000008ff057819 */ /* 0x000fe20000011605 */
[--C-:B------:R-:W-:Y:S01]  /*5990*/  HADD2.F32 R25, -RZ, R27.reuse.H0_H0 ;  /* 0x2000001bff197230 */ /* 0x100fe20000004100 */
[----:B------:R-:W-:Y:S01]  /*59a0*/  SHF.R.U32.HI R6, RZ, 0x8, R6 ;  /* 0x00000008ff067819 */ /* 0x000fe20000011606 */
[----:B------:R-:W-:-:S02]  /*59b0*/  HADD2.F32 R31, -RZ, R27.H1_H1 ;  /* 0x3000001bff1f7230 */ /* 0x000fc40000004100 */
[----:B------:R-:W-:Y:S02]  /*59c0*/  HADD2.F32 R27, -RZ, R30.H0_H0 ;  /* 0x2000001eff1b7230 */ /* 0x000fe40000004100 */
[C---:B------:R-:W-:Y:S01]  /*59d0*/  FFMA.FTZ R38, R24.reuse, R25, RZ ;  /* 0x0000001918267223 */ /* 0x040fe200000100ff */
[----:B------:R-:W-:Y:S02]  /*59e0*/  HADD2.F32 R28, -RZ, R22.H1_H1 ;  /* 0x30000016ff1c7230 */ /* 0x000fe40000004100 */
[----:B------:R-:W-:Y:S01]  /*59f0*/  FFMA.FTZ R22, R19, R24, RZ ;  /* 0x0000001813167223 */ /* 0x000fe200000100ff */
[C---:B------:R-:W-:Y:S01]  /*5a00*/  FFMA.FTZ R19, R24.reuse, R29, RZ ;  /* 0x0000001d18137223 */ /* 0x040fe200000100ff */
[----:B------:R-:W-:Y:S01]  /*5a10*/  FFMA.FTZ R29, R24, R27, RZ ;  /* 0x0000001b181d7223 */ /* 0x000fe200000100ff */
[----:B------:R-:W-:Y:S02]  /*5a20*/  HADD2.F32 R30, -RZ, R30.H1_H1 ;  /* 0x3000001eff1e7230 */ /* 0x000fe40000004100 */
[----:B------:R-:W-:Y:S01]  /*5a30*/  FFMA.FTZ R27, R43, R28, R22 ;  /* 0x0000001c2b1b7223 */ /* 0x000fe20000010016 */
[----:B------:R-:W-:Y:S01]  /*5a40*/  FFMA.FTZ R22, R28, R31, R38 ;  /* 0x0000001f1c167223 */ /* 0x000fe20000010026 */
[----:B------:R-:W0:Y:S01]  /*5a50*/  LDS.64 R24, [UR4+0x8] ;  /* 0x00000804ff187984 */ /* 0x000e220008000a00 */
[----:B------:R-:W-:Y:S01]  /*5a60*/  LOP3.LUT R38, R4, 0xf000f0, RZ, 0xc0, !PT ;  /* 0x00f000f004267812 */ /* 0x000fe200078ec0ff */
[C---:B------:R-:W-:Y:S01]  /*5a70*/  FFMA.FTZ R19, R28.reuse, R45, R19 ;  /* 0x0000002d1c137223 */ /* 0x040fe20000010013 */
[----:B------:R-:W-:Y:S01]  /*5a80*/  LOP3.LUT R31, R7, 0xf000f0, RZ, 0xc0, !PT ;  /* 0x00f000f0071f7812 */ /* 0x000fe200078ec0ff */
[----:B------:R-:W-:Y:S01]  /*5a90*/  FFMA.FTZ R29, R28, R30, R29 ;  /* 0x0000001e1c1d7223 */ /* 0x000fe2000001001d */
[----:B------:R-:W-:Y:S01]  /*5aa0*/  LOP3.LUT R43, R38, 0x64006400, RZ, 0xfc, !PT ;  /* 0x64006400262b7812 */ /* 0x000fe200078efcff */
[--C-:B------:R-:W-:Y:S01]  /*5ab0*/  HADD2.F32 R38, -RZ, R23.reuse.H0_H0 ;  /* 0x20000017ff267230 */ /* 0x100fe20000004100 */
[----:B------:R-:W-:Y:S01]  /*5ac0*/  LOP3.LUT R45, R42, 0x64006400, RZ, 0xfc, !PT ;  /* 0x640064002a2d7812 */ /* 0x000fe200078efcff */
[----:B------:R-:W-:Y:S01]  /*5ad0*/  HADD2.F32 R23, -RZ, R23.H1_H1 ;  /* 0x30000017ff177230 */ /* 0x000fe20000004100 */
[----:B------:R-:W-:Y:S01]  /*5ae0*/  SHF.R.U32.HI R4, RZ, 0x8, R4 ;  /* 0x00000008ff047819 */ /* 0x000fe20000011604 */
[-C--:B------:R-:W-:Y:S01]  /*5af0*/  HFMA2 R28, R43, R16.reuse.H0_H0, -72, -72 ;  /* 0xd480d4802b1c7431 */ /* 0x080fe20000040010 */
[----:B------:R-:W-:Y:S01]  /*5b00*/  LOP3.LUT R43, R31, 0x64006400, RZ, 0xfc, !PT ;  /* 0x640064001f2b7812 */ /* 0x000fe200078efcff */
[-C--:B------:R-:W-:Y:S01]  /*5b10*/  HFMA2 R31, R47, R16.reuse.H0_H0, -72, -72 ;  /* 0xd480d4802f1f7431 */ /* 0x080fe20000040010 */
[----:B------:R-:W-:Y:S01]  /*5b20*/  SHF.R.U32.HI R7, RZ, 0x8, R7 ;  /* 0x00000008ff077819 */ /* 0x000fe20000011607 */
[----:B------:R-:W-:-:S02]  /*5b30*/  HFMA2 R30, R45, R16.H0_H0, -72, -72 ;  /* 0xd480d4802d1e7431 */ /* 0x000fc40000040010 */
[----:B------:R-:W-:Y:S02]  /*5b40*/  HADD2.F32 R44, -RZ, R28.H0_H0 ;  /* 0x2000001cff2c7230 */ /* 0x000fe40000004100 */
[----:B------:R-:W-:Y:S02]  /*5b50*/  HFMA2 R42, R43, R16.H0_H0, -72, -72 ;  /* 0xd480d4802b2a7431 */ /* 0x000fe40000040010 */
[--C-:B------:R-:W-:Y:S02]  /*5b60*/  HADD2.F32 R43, -RZ, R31.reuse.H0_H0 ;  /* 0x2000001fff2b7230 */ /* 0x100fe40000004100 */
[----:B------:R-:W-:Y:S02]  /*5b70*/  HADD2.F32 R31, -RZ, R31.H1_H1 ;  /* 0x3000001fff1f7230 */ /* 0x000fe40000004100 */
[----:B------:R-:W-:Y:S01]  /*5b80*/  FFMA.FTZ R44, R44, R38, R27 ;  /* 0x000000262c2c7223 */ /* 0x000fe2000001001b */
[----:B------:R-:W-:Y:S02]  /*5b90*/  HADD2.F32 R46, -RZ, R30.H0_H0 ;  /* 0x2000001eff2e7230 */ /* 0x000fe40000004100 */
[----:B------:R-:W-:Y:S01]  /*5ba0*/  FFMA.FTZ R22, R38, R43, R22 ;  /* 0x0000002b26167223 */ /* 0x000fe20000010016 */
[----:B------:R-:W-:Y:S01]  /*5bb0*/  HADD2.F32 R27, -RZ, R28.H1_H1 ;  /* 0x3000001cff1b7230 */ /* 0x000fe20000004100 */
[----:B------:R-:W-:Y:S01]  /*5bc0*/  LOP3.LUT R43, R7, 0xf000f, RZ, 0xc0, !PT ;  /* 0x000f000f072b7812 */ /* 0x000fe200078ec0ff */
[----:B------:R-:W-:-:S02]  /*5bd0*/  HADD2.F32 R48, -RZ, R42.H0_H0 ;  /* 0x2000002aff307230 */ /* 0x000fc40000004100 */
[C---:B------:R-:W-:Y:S01]  /*5be0*/  FFMA.FTZ R46, R38.reuse, R46, R19 ;  /* 0x0000002e262e7223 */ /* 0x040fe20000010013 */
[----:B------:R-:W-:Y:S02]  /*5bf0*/  HADD2.F32 R28, -RZ, R30.H1_H1 ;  /* 0x3000001eff1c7230 */ /* 0x000fe40000004100 */
[----:B------:R-:W-:Y:S01]  /*5c00*/  FFMA.FTZ R30, R23, R31, R22 ;  /* 0x0000001f171e7223 */ /* 0x000fe20000010016 */
[----:B------:R-:W-:Y:S01]  /*5c10*/  LOP3.LUT R22, R5, 0xf000f, RZ, 0xc0, !PT ;  /* 0x000f000f05167812 */ /* 0x000fe200078ec0ff */
[----:B------:R-:W-:Y:S02]  /*5c20*/  HADD2.F32 R42, -RZ, R42.H1_H1 ;  /* 0x3000002aff2a7230 */ /* 0x000fe40000004100 */
[----:B------:R-:W-:Y:S01]  /*5c30*/  FFMA.FTZ R29, R38, R48, R29 ;  /* 0x00000030261d7223 */ /* 0x000fe2000001001d */
[----:B------:R-:W-:Y:S01]  /*5c40*/  LOP3.LUT R19, R4, 0xf000f, RZ, 0xc0, !PT ;  /* 0x000f000f04137812 */ /* 0x000fe200078ec0ff */
[----:B------:R-:W-:Y:S01]  /*5c50*/  FFMA.FTZ R27, R27, R23, R44 ;  /* 0x000000171b1b7223 */ /* 0x000fe2000001002c */
[----:B------:R-:W-:Y:S01]  /*5c60*/  LOP3.LUT R22, R22, 0x64006400, RZ, 0xfc, !PT ;  /* 0x6400640016167812 */ /* 0x000fe200078efcff */
[C---:B------:R-:W-:Y:S01]  /*5c70*/  FFMA.FTZ R28, R23.reuse, R28, R46 ;  /* 0x0000001c171c7223 */ /* 0x040fe2000001002e */
[----:B------:R-:W-:Y:S01]  /*5c80*/  FFMA.FTZ R23, R23, R42, R29 ;  /* 0x0000002a17177223 */ /* 0x000fe2000001001d */
[----:B------:R-:W-:-:S02]  /*5c90*/  LOP3.LUT R19, R19, 0x64006400, RZ, 0xfc, !PT ;  /* 0x6400640013137812 */ /* 0x000fc400078efcff */
[----:B------:R-:W-:Y:S01]  /*5ca0*/  LOP3.LUT R29, R6, 0xf000f, RZ, 0xc0, !PT ;  /* 0x000f000f061d7812 */ /* 0x000fe200078ec0ff */
[----:B------:R-:W-:Y:S01]  /*5cb0*/  HADD2 R42, R22, -1032, -1032 ;  /* 0xe408e408162a7430 */ /* 0x000fe20000000000 */
[----:B------:R-:W-:Y:S01]  /*5cc0*/  LOP3.LUT R22, R43, 0x64006400, RZ, 0xfc, !PT ;  /* 0x640064002b167812 */ /* 0x000fe200078efcff */
[----:B------:R-:W-:Y:S01]  /*5cd0*/  HADD2 R38, R19, -1032, -1032 ;  /* 0xe408e40813267430 */ /* 0x000fe20000000000 */
[----:B------:R-:W-:Y:S01]  /*5ce0*/  LOP3.LUT R29, R29, 0x64006400, RZ, 0xfc, !PT ;  /* 0x640064001d1d7812 */ /* 0x000fe200078efcff */
[----:B0-----:R-:W-:Y:S01]  /*5cf0*/  HADD2.F32 R31, -RZ, R24.H0_H0 ;  /* 0x20000018ff1f7230 */ /* 0x001fe20000004100 */
[----:B------:R-:W-:Y:S01]  /*5d00*/  LOP3.LUT R4, R4, 0xf000f0, RZ, 0xc0, !PT ;  /* 0x00f000f004047812 */ /* 0x000fe200078ec0ff */
[----:B------:R-:W-:Y:S02]  /*5d10*/  HADD2.F32 R45, -RZ, R42.H0_H0 ;  /* 0x2000002aff2d7230 */ /* 0x000fe40000004100 */
[----:B------:R-:W-:Y:S02]  /*5d20*/  HADD2 R22, R22, -1032, -1032 ;  /* 0xe408e40816167430 */ /* 0x000fe40000000000 */
[----:B------:R-:W-:-:S02]  /*5d30*/  HADD2.F32 R44, -RZ, R38.H0_H0 ;  /* 0x20000026ff2c7230 */ /* 0x000fc40000004100 */
[----:B------:R-:W-:Y:S02]  /*5d40*/  HADD2 R43, R29, -1032, -1032 ;  /* 0xe408e4081d2b7430 */ /* 0x000fe40000000000 */
[--C-:B------:R-:W-:Y:S01]  /*5d50*/  HADD2.F32 R19, -RZ, R25.reuse.H0_H0 ;  /* 0x20000019ff137230 */ /* 0x100fe20000004100 */
[----:B------:R-:W-:Y:S01]  /*5d60*/  LOP3.LUT R5, R5, 0xf000f0, RZ, 0xc0, !PT ;  /* 0x00f000f005057812 */ /* 0x000fe200078ec0ff */
[----:B------:R-:W-:Y:S02]  /*5d70*/  HADD2.F32 R29, -RZ, R25.H1_H1 ;  /* 0x30000019ff1d7230 */ /* 0x000fe40000004100 */
[----:B------:R-:W-:Y:S01]  /*5d80*/  FFMA.FTZ R25, R31, R45, R28 ;  /* 0x0000002d1f197223 */ /* 0x000fe2000001001c */
[----:B------:R-:W-:Y:S02]  /*5d90*/  HADD2.F32 R28, -RZ, R38.H1_H1 ;  /* 0x30000026ff1c7230 */ /* 0x000fe40000004100 */
[----:B------:R-:W-:Y:S01]  /*5da0*/  FFMA.FTZ R27, R44, R31, R27 ;  /* 0x0000001f2c1b7223 */ /* 0x000fe2000001001b */
[----:B------:R-:W-:Y:S01]  /*5db0*/  HADD2.F32 R24, -RZ, R24.H1_H1 ;  /* 0x30000018ff187230 */ /* 0x000fe20000004100 */
[----:B------:R-:W-:Y:S01]  /*5dc0*/  LOP3.LUT R6, R6, 0xf000f0, RZ, 0xc0, !PT ;  /* 0x00f000f006067812 */ /* 0x000fe200078ec0ff */
[----:B------:R-:W-:-:S02]  /*5dd0*/  HADD2.F32 R38, -RZ, R42.H1_H1 ;  /* 0x3000002aff267230 */ /* 0x000fc40000004100 */
[--C-:B------:R-:W-:Y:S02]  /*5de0*/  HADD2.F32 R44, -RZ, R43.reuse.H0_H0 ;  /* 0x2000002bff2c7230 */ /* 0x100fe40000004100 */
[----:B------:R-:W-:Y:S01]  /*5df0*/  FFMA.FTZ R28, R28, R24, R27 ;  /* 0x000000181c1c7223 */ /* 0x000fe2000001001b */
[----:B------:R-:W-:Y:S02]  /*5e00*/  HADD2.F32 R46, -RZ, R22.H0_H0 ;  /* 0x20000016ff2e7230 */ /* 0x000fe40000004100 */
[----:B------:R-:W-:Y:S01]  /*5e10*/  FFMA.FTZ R38, R24, R38, R25 ;  /* 0x0000002618267223 */ /* 0x000fe20000010019 */
[----:B------:R-:W-:Y:S01]  /*5e20*/  LOP3.LUT R25, R4, 0x64006400, RZ, 0xfc, !PT ;  /* 0x6400640004197812 */ /* 0x000fe200078efcff */
[----:B------:R-:W-:Y:S01]  /*5e30*/  FFMA.FTZ R30, R31, R44, R30 ;  /* 0x0000002c1f1e7223 */ /* 0x000fe2000001001e */
[----:B------:R-:W-:Y:S01]  /*5e40*/  LOP3.LUT R27, R5, 0x64006400, RZ, 0xfc, !PT ;  /* 0x64006400051b7812 */ /* 0x000fe200078efcff */
[----:B------:R-:W-:Y:S01]  /*5e50*/  FFMA.FTZ R23, R31, R46, R23 ;  /* 0x0000002e1f177223 */ /* 0x000fe20000010017 */
[----:B------:R-:W0:Y:S01]  /*5e60*/  LDS.64 R4, [UR4+0x10] ;  /* 0x00001004ff047984 */ /* 0x000e220008000a00 */
[----:B------:R-:W-:Y:S01]  /*5e70*/  LOP3.LUT R31, R6, 0x64006400, RZ, 0xfc, !PT ;  /* 0x64006400061f7812 */ /* 0x000fe200078efcff */
[----:B------:R-:W-:Y:S01]  /*5e80*/  HADD2.F32 R43, -RZ, R43.H1_H1 ;  /* 0x3000002bff2b7230 */ /* 0x000fe20000004100 */
[----:B------:R-:W-:Y:S01]  /*5e90*/  LOP3.LUT R6, R7, 0xf000f0, RZ, 0xc0, !PT ;  /* 0x00f000f007067812 */ /* 0x000fe200078ec0ff */
[----:B------:R-:W-:-:S02]  /*5ea0*/  HFMA2 R7, R25, R16.H0_H0, -72, -72 ;  /* 0xd480d48019077431 */ /* 0x000fc40000040010 */
[----:B------:R-:W-:Y:S02]  /*5eb0*/  HADD2.F32 R22, -RZ, R22.H1_H1 ;  /* 0x30000016ff167230 */ /* 0x000fe40000004100 */
[-C--:B------:R-:W-:Y:S01]  /*5ec0*/  HFMA2 R25, R31, R16.reuse.H0_H0, -72, -72 ;  /* 0xd480d4801f197431 */ /* 0x080fe20000040010 */
[----:B------:R-:W-:Y:S01]  /*5ed0*/  LOP3.LUT R31, R6, 0x64006400, RZ, 0xfc, !PT ;  /* 0x64006400061f7812 */ /* 0x000fe200078efcff */
[C---:B------:R-:W-:Y:S01]  /*5ee0*/  FFMA.FTZ R30, R24.reuse, R43, R30 ;  /* 0x0000002b181e7223 */ /* 0x040fe2000001001e */
[----:B------:R-:W-:Y:S02]  /*5ef0*/  HFMA2 R27, R27, R16.H0_H0, -72, -72 ;  /* 0xd480d4801b1b7431 */ /* 0x000fe40000040010 */
[----:B------:R-:W-:Y:S02]  /*5f00*/  HADD2.F32 R43, -RZ, R7.H0_H0 ;  /* 0x20000007ff2b7230 */ /* 0x000fe40000004100 */
[----:B------:R-:W-:Y:S01]  /*5f10*/  FFMA.FTZ R22, R24, R22, R23 ;  /* 0x0000001618167223 */ /* 0x000fe20000010017 */
[----:B------:R-:W-:-:S02]  /*5f20*/  HADD2.F32 R45, -RZ, R25.H0_H0 ;  /* 0x20000019ff2d7230 */ /* 0x000fc40000004100 */
[----:B------:R-:W-:Y:S02]  /*5f30*/  HFMA2 R6, R31, R16.H0_H0, -72, -72 ;  /* 0xd480d4801f067431 */ /* 0x000fe40000040010 */
[----:B------:R-:W-:Y:S02]  /*5f40*/  HADD2.F32 R42, -RZ, R27.H0_H0 ;  /* 0x2000001bff2a7230 */ /* 0x000fe40000004100 */
[----:B------:R-:W-:Y:S01]  /*5f50*/  FFMA.FTZ R43, R43, R19, R28 ;  /* 0x000000132b2b7223 */ /* 0x000fe2000001001c */
[----:B------:R-:W-:Y:S02]  /*5f60*/  HADD2.F32 R24, -RZ, R7.H1_H1 ;  /* 0x30000007ff187230 */ /* 0x000fe40000004100 */
[C---:B------:R-:W-:Y:S01]  /*5f70*/  FFMA.FTZ R45, R19.reuse, R45, R30 ;  /* 0x0000002d132d7223 */ /* 0x040fe2000001001e */
[----:B------:R-:W-:Y:S02]  /*5f80*/  HADD2.F32 R23, -RZ, R6.H0_H0 ;  /* 0x20000006ff177230 */ /* 0x000fe40000004100 */
[----:B------:R-:W-:Y:S01]  /*5f90*/  FFMA.FTZ R38, R19, R42, R38 ;  /* 0x0000002a13267223 */ /* 0x000fe20000010026 */
[----:B------:R-:W-:Y:S01]  /*5fa0*/  HADD2.F32 R30, -RZ, R25.H1_H1 ;  /* 0x30000019ff1e7230 */ /* 0x000fe20000004100 */
[----:B------:R-:W-:Y:S01]  /*5fb0*/  @!P0 LEA R25, R3, R1, 0x3 ;  /* 0x0000000103198211 */ /* 0x000fe200078e18ff */
[----:B------:R-:W-:-:S02]  /*5fc0*/  HADD2.F32 R28, -RZ, R27.H1_H1 ;  /* 0x3000001bff1c7230 */ /* 0x000fc40000004100 */
[----:B------:R-:W-:Y:S01]  /*5fd0*/  FFMA.FTZ R22, R19, R23, R22 ;  /* 0x0000001713167223 */ /* 0x000fe20000010016 */
[----:B------:R-:W-:Y:S01]  /*5fe0*/  FFMA.FTZ R19, R24, R29, R43 ;  /* 0x0000001d18137223 */ /* 0x000fe2000001002b */
[----:B---3--:R-:W-:Y:S01]  /*5ff0*/  LOP3.LUT R7, R8, 0xf000f, RZ, 0xc0, !PT ;  /* 0x000f000f08077812 */ /* 0x008fe200078ec0ff */
[----:B------:R-:W-:Y:S01]  /*6000*/  FFMA.FTZ R27, R29, R30, R45 ;  /* 0x0000001e1d1b7223 */ /* 0x000fe2000001002d */
[----:B------:R-:W2:Y:S01]  /*6010*/  @!P0 LDL.64 R24, [R25+0x8] ;  /* 0x0000080019188983 */ /* 0x000ea20000100a00 */
[----:B------:R-:W-:Y:S01]  /*6020*/  LOP3.LUT R23, R9, 0xf000f, RZ, 0xc0, !PT ;  /* 0x000f000f09177812 */ /* 0x000fe200078ec0ff */
[----:B------:R-:W-:Y:S01]  /*6030*/  FFMA.FTZ R28, R29, R28, R38 ;  /* 0x0000001c1d1c7223 */ /* 0x000fe20000010026 */
[----:B------:R-:W-:Y:S02]  /*6040*/  LOP3.LUT R30, R10, 0xf000f, RZ, 0xc0, !PT ;  /* 0x000f000f0a1e7812 */ /* 0x000fe400078ec0ff */
[----:B------:R-:W-:Y:S02]  /*6050*/  LOP3.LUT R7, R7, 0x64006400, RZ, 0xfc, !PT ;  /* 0x6400640007077812 */ /* 0x000fe400078efcff */
[----:B------:R-:W-:-:S02]  /*6060*/  LOP3.LUT R31, R11, 0xf000f, RZ, 0xc0, !PT ;  /* 0x000f000f0b1f7812 */ /* 0x000fc400078ec0ff */
[----:B------:R-:W-:Y:S01]  /*6070*/  LOP3.LUT R23, R23, 0x64006400, RZ, 0xfc, !PT ;  /* 0x6400640017177812 */ /* 0x000fe200078efcff */
[----:B------:R-:W-:Y:S01]  /*6080*/  HADD2.F32 R6, -RZ, R6.H1_H1 ;  /* 0x30000006ff067230 */ /* 0x000fe20000004100 */
[----:B------:R-:W-:Y:S01]  /*6090*/  LOP3.LUT R30, R30, 0x64006400, RZ, 0xfc, !PT ;  /* 0x640064001e1e7812 */ /* 0x000fe200078efcff */
[----:B------:R-:W-:Y:S01]  /*60a0*/  HADD2 R7, R7, -1032, -1032 ;  /* 0xe408e40807077430 */ /* 0x000fe20000000000 */
[----:B------:R-:W-:Y:S01]  /*60b0*/  LOP3.LUT R38, R31, 0x64006400, RZ, 0xfc, !PT ;  /* 0x640064001f267812 */ /* 0x000fe200078efcff */
[----:B------:R-:W-:Y:S02]  /*60c0*/  HADD2 R23, R23, -1032, -1032 ;  /* 0xe408e40817177430 */ /* 0x000fe40000000000 */
[----:B------:R-:W-:Y:S01]  /*60d0*/  FFMA.FTZ R29, R29, R6, R22 ;  /* 0x000000061d1d7223 */ /* 0x000fe20000010016 */
[----:B------:R-:W-:Y:S02]  /*60e0*/  HADD2 R31, R30, -1032, -1032 ;  /* 0xe408e4081e1f7430 */ /* 0x000fe40000000000 */
[----:B------:R-:W-:-:S02]  /*60f0*/  HADD2.F32 R6, -RZ, R7.H0_H0 ;  /* 0x20000007ff067230 */ /* 0x000fc40000004100 */
[----:B------:R-:W-:Y:S02]  /*6100*/  HADD2 R38, R38, -1032, -1032 ;  /* 0xe408e40826267430 */ /* 0x000fe40000000000 */
[----:B------:R-:W-:Y:S02]  /*6110*/  HADD2.F32 R43, -RZ, R7.H1_H1 ;  /* 0x30000007ff2b7230 */ /* 0x000fe40000004100 */
        /* <DEDUP_REMOVED lines=20> */
[----:B------:R-:W-:Y:S02]  /*6260*/  LOP3.LUT R31, R10, 0xf000f0, RZ, 0xc0, !PT ;  /* 0x00f000f00a1f7812 */ /* 0x000fe400078ec0ff */
[----:B------:R-:W-:Y:S02]  /*6270*/  LOP3.LUT R46, R11, 0xf000f0, RZ, 0xc0, !PT ;  /* 0x00f000f00b2e7812 */ /* 0x000fe400078ec0ff */
[----:B------:R-:W-:Y:S01]  /*6280*/  LOP3.LUT R43, R6, 0x64006400, RZ, 0xfc, !PT ;  /* 0x64006400062b7812 */ /* 0x000fe200078efcff */
[-C--:B------:R-:W-:Y:S01]  /*6290*/  HFMA2 R30, R7, R16.reuse.H0_H0, -72, -72 ;  /* 0xd480d480071e7431 */ /* 0x080fe20000040010 */
[----:B------:R-:W-:Y:S02]  /*62a0*/  LOP3.LUT R31, R31, 0x64006400, RZ, 0xfc, !PT ;  /* 0x640064001f1f7812 */ /* 0x000fe400078efcff */
[----:B------:R-:W-:Y:S01]  /*62b0*/  LOP3.LUT R7, R46, 0x64006400, RZ, 0xfc, !PT ;  /* 0x640064002e077812 */ /* 0x000fe200078efcff */
[----:B------:R-:W-:Y:S02]  /*62c0*/  HFMA2 R43, R43, R16.H0_H0, -72, -72 ;  /* 0xd480d4802b2b7431 */ /* 0x000fe40000040010 */
[----:B------:R-:W-:-:S02]  /*62d0*/  HADD2.F32 R45, -RZ, R5.H0_H0 ;  /* 0x20000005ff2d7230 */ /* 0x000fc40000004100 */
[-C--:B------:R-:W-:Y:S02]  /*62e0*/  HFMA2 R31, R31, R16.reuse.H0_H0, -72, -72 ;  /* 0xd480d4801f1f7431 */ /* 0x080fe40000040010 */
[----:B------:R-:W-:Y:S02]  /*62f0*/  HADD2.F32 R47, -RZ, R30.H0_H0 ;  /* 0x2000001eff2f7230 */ /* 0x000fe40000004100 */
[----:B------:R-:W-:Y:S02]  /*6300*/  HFMA2 R6, R7, R16.H0_H0, -72, -72 ;  /* 0xd480d48007067431 */ /* 0x000fe40000040010 */
        /* <DEDUP_REMOVED lines=9> */
[----:B------:R-:W-:Y:S01]  /*63a0*/  HADD2.F32 R45, -RZ, R30.H1_H1 ;  /* 0x3000001eff2d7230 */ /* 0x000fe20000004100 */
[----:B------:R-:W-:Y:S02]  /*63b0*/  SHF.R.U32.HI R8, RZ, 0x8, R8 ;  /* 0x00000008ff087819 */ /* 0x000fe40000011608 */
[----:B------:R-:W-:Y:S01]  /*63c0*/  SHF.R.U32.HI R30, RZ, 0x8, R9 ;  /* 0x00000008ff1e7819 */ /* 0x000fe20000011609 */
[----:B------:R-:W-:-:S02]  /*63d0*/  HADD2.F32 R9, -RZ, R31.H1_H1 ;  /* 0x3000001fff097230 */ /* 0x000fc40000004100 */
[----:B------:R-:W-:Y:S01]  /*63e0*/  FFMA.FTZ R31, R5, R44, R7 ;  /* 0x0000002c051f7223 */ /* 0x000fe20000010007 */
[----:B------:R-:W-:Y:S01]  /*63f0*/  LOP3.LUT R7, R8, 0xf000f, RZ, 0xc0, !PT ;  /* 0x000f000f08077812 */ /* 0x000fe200078ec0ff */
[----:B------:R-:W-:Y:S01]  /*6400*/  HADD2.F32 R43, -RZ, R6.H1_H1 ;  /* 0x30000006ff2b7230 */ /* 0x000fe20000004100 */
[----:B------:R-:W-:Y:S02]  /*6410*/  LOP3.LUT R6, R30, 0xf000f, RZ, 0xc0, !PT ;  /* 0x000f000f1e067812 */ /* 0x000fe400078ec0ff */
[----:B------:R-:W-:Y:S02]  /*6420*/  SHF.R.U32.HI R10, RZ, 0x8, R10 ;  /* 0x00000008ff0a7819 */ /* 0x000fe4000001160a */
[----:B------:R-:W-:Y:S02]  /*6430*/  SHF.R.U32.HI R11, RZ, 0x8, R11 ;  /* 0x00000008ff0b7819 */ /* 0x000fe4000001160b */
[----:B------:R-:W-:Y:S01]  /*6440*/  LOP3.LUT R7, R7, 0x64006400, RZ, 0xfc, !PT ;  /* 0x6400640007077812 */ /* 0x000fe200078efcff */
[----:B------:R-:W-:Y:S01]  /*6450*/  FFMA.FTZ R38, R45, R5, R38 ;  /* 0x000000052d267223 */ /* 0x000fe20000010026 */
[----:B------:R-:W-:Y:S01]  /*6460*/  LOP3.LUT R6, R6, 0x64006400, RZ, 0xfc, !PT ;  /* 0x6400640006067812 */ /* 0x000fe200078efcff */
[C---:B------:R-:W-:Y:S01]  /*6470*/  FFMA.FTZ R9, R5.reuse, R9, R4 ;  /* 0x0000000905097223 */ /* 0x040fe20000010004 */
[----:B------:R-:W-:Y:S01]  /*6480*/  FFMA.FTZ R43, R5, R43, R42 ;  /* 0x0000002b052b7223 */ /* 0x000fe2000001002a */
[----:B------:R-:W-:Y:S01]  /*6490*/  LOP3.LUT R4, R10, 0xf000f, RZ, 0xc0, !PT ;  /* 0x000f000f0a047812 */ /* 0x000fe200078ec0ff */
[----:B------:R-:W-:Y:S01]  /*64a0*/  HADD2 R42, R7, -1032, -1032 ;  /* 0xe408e408072a7430 */ /* 0x000fe20000000000 */
[----:B------:R-:W-:Y:S01]  /*64b0*/  LOP3.LUT R5, R11, 0xf000f, RZ, 0xc0, !PT ;  /* 0x000f000f0b057812 */ /* 0x000fe200078ec0ff */
[----:B------:R-:W-:Y:S01]  /*64c0*/  HADD2 R6, R6, -1032, -1032 ;  /* 0xe408e40806067430 */ /* 0x000fe20000000000 */
[----:B------:R-:W-:-:S02]  /*64d0*/  LOP3.LUT R4, R4, 0x64006400, RZ, 0xfc, !PT ;  /* 0x6400640004047812 */ /* 0x000fc400078efcff */
[----:B------:R-:W-:Y:S01]  /*64e0*/  LOP3.LUT R5, R5, 0x64006400, RZ, 0xfc, !PT ;  /* 0x6400640005057812 */ /* 0x000fe200078efcff */
[----:B0-----:R-:W-:Y:S02]  /*64f0*/  HADD2.F32 R44, -RZ, R22.H0_H0 ;  /* 0x20000016ff2c7230 */ /* 0x001fe40000004100 */
[----:B------:R-:W-:Y:S02]  /*6500*/  HADD2.F32 R7, -RZ, R42.H0_H0 ;  /* 0x2000002aff077230 */ /* 0x000fe40000004100 */
[----:B------:R-:W-:Y:S02]  /*6510*/  HADD2 R4, R4, -1032, -1032 ;  /* 0xe408e40804047430 */ /* 0x000fe40000000000 */
[----:B------:R-:W-:Y:S02]  /*6520*/  HADD2.F32 R46, -RZ, R6.H0_H0 ;  /* 0x20000006ff2e7230 */ /* 0x000fe40000004100 */
[----:B------:R-:W-:Y:S02]  /*6530*/  HADD2 R5, R5, -1032, -1032 ;  /* 0xe408e40805057430 */ /* 0x000fe40000000000 */
[----:B------:R-:W-:Y:S01]  /*6540*/  FFMA.FTZ R7, R7, R44, R38 ;  /* 0x0000002c07077223 */ /* 0x000fe20000010026 */
[----:B------:R-:W-:-:S02]  /*6550*/  HADD2.F32 R38, -RZ, R42.H1_H1 ;  /* 0x3000002aff267230 */ /* 0x000fc40000004100 */
[----:B------:R-:W-:Y:S01]  /*6560*/  FFMA.FTZ R31, R44, R46, R31 ;  /* 0x0000002e2c1f7223 */ /* 0x000fe2000001001f */
[----:B------:R-:W-:Y:S02]  /*6570*/  HADD2.F32 R42, -RZ, R22.H1_H1 ;  /* 0x30000016ff2a7230 */ /* 0x000fe40000004100 */
        /* <DEDUP_REMOVED lines=9> */
[----:B------:R-:W-:Y:S01]  /*6610*/  LOP3.LUT R8, R8, 0xf000f0, RZ, 0xc0, !PT ;  /* 0x00f000f008087812 */ /* 0x000fe200078ec0ff */
[----:B------:R-:W3:Y:S01]  /*6620*/  LDG.E.128.CONSTANT R4, desc[UR6][R52.64] ;  /* 0x0000000634047981 */ /* 0x000ee2000c1e9d00 */
[C---:B------:R-:W-:Y:S01]  /*6630*/  FFMA.FTZ R38, R42.reuse, R38, R9 ;  /* 0x000000262a267223 */ /* 0x040fe20000010009 */
[----:B------:R-:W-:Y:S01]  /*6640*/  FFMA.FTZ R42, R42, R44, R43 ;  /* 0x0000002c2a2a7223 */ /* 0x000fe2000001002b */
[----:B------:R-:W-:Y:S02]  /*6650*/  LOP3.LUT R44, R10, 0xf000f0, RZ, 0xc0, !PT ;  /* 0x00f000f00a2c7812 */ /* 0x000fe400078ec0ff */
[----:B------:R-:W-:-:S02]  /*6660*/  LOP3.LUT R43, R8, 0x64006400, RZ, 0xfc, !PT ;  /* 0x64006400082b7812 */ /* 0x000fc400078efcff */
[----:B------:R-:W0:Y:S01]  /*6670*/  LDS.64 R8, [UR4+0x20] ;  /* 0x00002004ff087984 */ /* 0x000e220008000a00 */
[----:B------:R-:W-:Y:S02]  /*6680*/  LOP3.LUT R45, R11, 0xf000f0, RZ, 0xc0, !PT ;  /* 0x00f000f00b2d7812 */ /* 0x000fe400078ec0ff */
[----:B------:R-:W-:Y:S02]  /*6690*/  LOP3.LUT R30, R30, 0xf000f0, RZ, 0xc0, !PT ;  /* 0x00f000f01e1e7812 */ /* 0x000fe400078ec0ff */
[----:B------:R-:W-:Y:S01]  /*66a0*/  LOP3.LUT R11, R44, 0x64006400, RZ, 0xfc, !PT ;  /* 0x640064002c0b7812 */ /* 0x000fe200078efcff */
[-C--:B------:R-:W-:Y:S01]  /*66b0*/  HFMA2 R10, R43, R16.reuse.H0_H0, -72, -72 ;  /* 0xd480d4802b0a7431 */ /* 0x080fe20000040010 */
[----:B------:R-:W-:Y:S02]  /*66c0*/  LOP3.LUT R45, R45, 0x64006400, RZ, 0xfc, !PT ;  /* 0x640064002d2d7812 */ /* 0x000fe400078efcff */
[----:B------:R-:W-:Y:S01]  /*66d0*/  LOP3.LUT R43, R30, 0x64006400, RZ, 0xfc, !PT ;  /* 0x640064001e2b7812 */ /* 0x000fe200078efcff */
[----:B------:R-:W-:-:S02]  /*66e0*/  HFMA2 R30, R11, R16.H0_H0, -72, -72 ;  /* 0xd480d4800b1e7431 */ /* 0x000fc40000040010 */
[-C--:B------:R-:W-:Y:S02]  /*66f0*/  HFMA2 R11, R45, R16.reuse.H0_H0, -72, -72 ;  /* 0xd480d4802d0b7431 */ /* 0x080fe40000040010 */
[----:B------:R-:W-:Y:S02]  /*6700*/  HADD2.F32 R44, -RZ, R23.H0_H0 ;  /* 0x20000017ff2c7230 */ /* 0x000fe40000004100 */
[----:B------:R-:W-:Y:S02]  /*6710*/  HFMA2 R43, R43, R16.H0_H0, -72, -72 ;  /* 0xd480d4802b2b7431 */ /* 0x000fe40000040010 */
[----:B------:R-:W-:Y:S02]  /*6720*/  HADD2.F32 R47, -RZ, R10.H0_H0 ;  /* 0x2000000aff2f7230 */ /* 0x000fe40000004100 */
[----:B------:R-:W-:Y:S02]  /*6730*/  HADD2.F32 R51, -RZ, R30.H0_H0 ;  /* 0x2000001eff337230 */ /* 0x000fe40000004100 */
        /* <DEDUP_REMOVED lines=10> */
[----:B------:R-:W-:Y:S02]  /*67e0*/  HADD2.F32 R42, -RZ, R11.H1_H1 ;  /* 0x3000000bff2a7230 */ /* 0x000fe40000004100 */
[----:B------:R-:W-:Y:S01]  /*67f0*/  FFMA.FTZ R31, R10, R38, R47 ;  /* 0x000000260a1f7223 */ /* 0x000fe2000001002f */
[C---:B------:R-:W-:Y:S01]  /*6800*/  FFMA.FTZ R30, R38.reuse, R43, R45 ;  /* 0x0000002b261e7223 */ /* 0x040fe2000001002d */
[----:B------:R-:W-:Y:S01]  /*6810*/  FFMA.FTZ R22, R38, R49, R22 ;  /* 0x0000003126167223 */ /* 0x000fe20000010016 */
[----:B----4-:R-:W-:Y:S01]  /*6820*/  LOP3.LUT R10, R12, 0xf000f, RZ, 0xc0, !PT ;  /* 0x000f000f0c0a7812 */ /* 0x010fe200078ec0ff */
[----:B------:R-:W-:Y:S01]  /*6830*/  FFMA.FTZ R23, R38, R42, R23 ;  /* 0x0000002a26177223 */ /* 0x000fe20000010017 */
        /* <DEDUP_REMOVED lines=11> */
[----:B0-----:R-:W-:Y:S02]  /*68f0*/  HADD2.F32 R10, -RZ, R8.H0_H0 ;  /* 0x20000008ff0a7230 */ /* 0x001fe40000004100 */
[----:B------:R-:W-:Y:S02]  /*6900*/  HADD2.F32 R51, -RZ, R43.H0_H0 ;  /* 0x2000002bff337230 */ /* 0x000fe40000004100 */
[----:B------:R-:W-:Y:S02]  /*6910*/  HADD2.F32 R49, -RZ, R44.H0_H0 ;  /* 0x2000002cff317230 */ /* 0x000fe40000004100 */
[----:B------:R-:W-:-:S02]  /*6920*/  HADD2.F32 R47, -RZ, R38.H0_H0 ;  /* 0x20000026ff2f7230 */ /* 0x000fc40000004100 */
[----:B------:R-:W-:Y:S02]  /*6930*/  HADD2.F32 R11, -RZ, R42.H0_H0 ;  /* 0x2000002aff0b7230 */ /* 0x000fe40000004100 */
[----:B------:R-:W-:Y:S01]  /*6940*/  FFMA.FTZ R51, R51, R10, RZ ;  /* 0x0000000a33337223 */ /* 0x000fe200000100ff */
[C---:B------:R-:W-:Y:S01]  /*6950*/  FFMA.FTZ R49, R10.reuse, R49, RZ ;  /* 0x000000310a317223 */ /* 0x040fe200000100ff */
[C---:B------:R-:W-:Y:S01]  /*6960*/  FFMA.FTZ R47, R10.reuse, R47, RZ ;  /* 0x0000002f0a2f7223 */ /* 0x040fe200000100ff */
[----:B------:R-:W-:Y:S02]  /*6970*/  HADD2.F32 R8, -RZ, R8.H1_H1 ;  /* 0x30000008ff087230 */ /* 0x000fe40000004100 */
[----:B------:R-:W-:Y:S01]  /*6980*/  FFMA.FTZ R11, R10, R11, RZ ;  /* 0x0000000b0a0b7223 */ /* 0x000fe200000100ff */
[----:B------:R-:W-:Y:S02]  /*6990*/  HADD2.F32 R10, -RZ, R43.H1_H1 ;  /* 0x3000002bff0a7230 */ /* 0x000fe40000004100 */
[----:B------:R-:W-:-:S02]  /*69a0*/  HADD2.F32 R44, -RZ, R44.H1_H1 ;  /* 0x3000002cff2c7230 */ /* 0x000fc40000004100 */
[----:B------:R-:W-:Y:S02]  /*69b0*/  HADD2.F32 R38, -RZ, R38.H1_H1 ;  /* 0x30000026ff267230 */ /* 0x000fe40000004100 */
[----:B------:R-:W-:Y:S02]  /*69c0*/  HADD2.F32 R42, -RZ, R42.H1_H1 ;  /* 0x3000002aff2a7230 */ /* 0x000fe40000004100 */
[----:B------:R-:W-:Y:S01]  /*69d0*/  FFMA.FTZ R51, R10, R8, R51 ;  /* 0x000000080a337223 */ /* 0x000fe20000010033 */
[C---:B------:R-:W-:Y:S01]  /*69e0*/  FFMA.FTZ R49, R8.reuse, R44, R49 ;  /* 0x0000002c08317223 */ /* 0x040fe20000010031 */
[C---:B------:R-:W-:Y:S01]  /*69f0*/  FFMA.FTZ R47, R8.reuse, R38, R47 ;  /* 0x00000026082f7223 */ /* 0x040fe2000001002f */
[----:B------:R-:W-:Y:S01]  /*6a00*/  FFMA.FTZ R45, R8, R42, R11 ;  /* 0x0000002a082d7223 */ /* 0x000fe2000001000b */
[----:B------:R-:W-:Y:S02]  /*6a10*/  LOP3.LUT R8, R12, 0xf000f0, RZ, 0xc0, !PT ;  /* 0x00f000f00c087812 */ /* 0x000fe400078ec0ff */
[----:B------:R-:W-:-:S02]  /*6a20*/  LOP3.LUT R10, R13, 0xf000f0, RZ, 0xc0, !PT ;  /* 0x00f000f00d0a7812 */ /* 0x000fc400078ec0ff */
[----:B------:R-:W-:Y:S02]  /*6a30*/  LOP3.LUT R43, R8, 0x64006400, RZ, 0xfc, !PT ;  /* 0x64006400082b7812 */ /* 0x000fe400078efcff */
[----:B------:R-:W-:-:S03]  /*6a40*/  LOP3.LUT R11, R10, 0x64006400, RZ, 0xfc, !PT ;  /* 0x640064000a0b7812 */ /* 0x000fc600078efcff */
[-C--:B------:R-:W-:Y:S01]  /*6a50*/  HFMA2 R43, R43, R16.reuse.H0_H0, -72, -72 ;  /* 0xd480d4802b2b7431 */ /* 0x080fe20000040010 */
[----:B------:R-:W-:Y:S01]  /*6a60*/  LOP3.LUT R8, R14, 0xf000f0, RZ, 0xc0, !PT ;  /* 0x00f000f00e087812 */ /* 0x000fe200078ec0ff */
[-C--:B------:R-:W-:Y:S01]  /*6a70*/  HFMA2 R44, R11, R16.reuse.H0_H0, -72, -72 ;  /* 0xd480d4800b2c7431 */ /* 0x080fe20000040010 */
[----:B------:R-:W-:Y:S01]  /*6a80*/  LOP3.LUT R11, R15, 0xf000f0, RZ, 0xc0, !PT ;  /* 0x00f000f00f0b7812 */ /* 0x000fe200078ec0ff */
[----:B------:R-:W-:Y:S01]  /*6a90*/  HADD2.F32 R46, -RZ, R9.H0_H0 ;  /* 0x20000009ff2e7230 */ /* 0x000fe20000004100 */
[----:B------:R-:W-:Y:S01]  /*6aa0*/  LOP3.LUT R8, R8, 0x64006400, RZ, 0xfc, !PT ;  /* 0x6400640008087812 */ /* 0x000fe200078efcff */
[----:B------:R-:W-:Y:S01]  /*6ab0*/  HADD2.F32 R38, -RZ, R43.H0_H0 ;  /* 0x2000002bff267230 */ /* 0x000fe20000004100 */
[----:B------:R-:W-:Y:S01]  /*6ac0*/  LOP3.LUT R11, R11, 0x64006400, RZ, 0xfc, !PT ;  /* 0x640064000b0b7812 */ /* 0x000fe200078efcff */
[----:B------:R-:W-:Y:S02]  /*6ad0*/  HADD2.F32 R10, -RZ, R44.H0_H0 ;  /* 0x2000002cff0a7230 */ /* 0x000fe40000004100 */
[----:B------:R-:W-:-:S02]  /*6ae0*/  HFMA2 R8, R8, R16.H0_H0, -72, -72 ;  /* 0xd480d48008087431 */ /* 0x000fc40000040010 */
[----:B------:R-:W-:Y:S01]  /*6af0*/  FFMA.FTZ R51, R38, R46, R51 ;  /* 0x0000002e26337223 */ /* 0x000fe20000010033 */
[----:B------:R-:W-:Y:S02]  /*6b00*/  HFMA2 R38, R11, R16.H0_H0, -72, -72 ;  /* 0xd480d4800b267431 */ /* 0x000fe40000040010 */
[----:B------:R-:W-:Y:S01]  /*6b10*/  FFMA.FTZ R49, R46, R10, R49 ;  /* 0x0000000a2e317223 */ /* 0x000fe20000010031 */
[----:B------:R-:W-:Y:S02]  /*6b20*/  HADD2.F32 R10, -RZ, R8.H0_H0 ;  /* 0x20000008ff0a7230 */ /* 0x000fe40000004100 */
[----:B------:R-:W-:-:S03]  /*6b30*/  HADD2.F32 R42, -RZ, R38.H0_H0 ;  /* 0x20000026ff2a7230 */ /* 0x000fc60000004100 */
[C---:B------:R-:W-:Y:S02]  /*6b40*/  FFMA.FTZ R47, R46.reuse, R10, R47 ;  /* 0x0000000a2e2f7223 */ /* 0x040fe4000001002f */
[----:B------:R-:W-:Y:S01]  /*6b50*/  FFMA.FTZ R45, R46, R42, R45 ;  /* 0x0000002a2e2d7223 */ /* 0x000fe2000001002d */
[----:B------:R-:W-:Y:S01]  /*6b60*/  HADD2.F32 R42, -RZ, R9.H1_H1 ;  /* 0x30000009ff2a7230 */ /* 0x000fe20000004100 */
[----:B------:R-:W-:Y:S01]  /*6b70*/  @!P0 MOV R50, R26 ;  /* 0x0000001a00328202 */ /* 0x000fe20000000f00 */
[----:B------:R-:W-:Y:S01]  /*6b80*/  HADD2.F32 R46, -RZ, R43.H1_H1 ;  /* 0x3000002bff2e7230 */ /* 0x000fe20000004100 */
[----:B------:R-:W0:Y:S01]  /*6b90*/  LDS.64 R10, [UR4+0x28] ;  /* 0x00002804ff0a7984 */ /* 0x000e220008000a00 */
[----:B------:R-:W-:-:S03]  /*6ba0*/  HADD2.F32 R8, -RZ, R8.H1_H1 ;  /* 0x30000008ff087230 */ /* 0x000fc60000004100 */
[----:B------:R-:W-:Y:S01]  /*6bb0*/  FFMA.FTZ R43, R46, R42, R51 ;  /* 0x0000002a2e2b7223 */ /* 0x000fe20000010033 */
[----:B------:R-:W-:Y:S01]  /*6bc0*/  @!P0 MOV R51, R17 ;  /* 0x0000001100338202 */ /* 0x000fe20000000f00 */
[----:B------:R-:W-:-:S04]  /*6bd0*/  FFMA.FTZ R47, R42, R8, R47 ;  /* 0x000000082a2f7223 */ /* 0x000fc8000001002f */
[----:B------:R1:W4:Y:S01]  /*6be0*/  @!P0 LDG.E.U16.CONSTANT R8, desc[UR6][R50.64] ;  /* 0x0000000632088981 */ /* 0x000322000c1e9500 */
[----:B------:R-:W-:-:S04]  /*6bf0*/  SHF.R.U32.HI R12, RZ, 0x8, R12 ;  /* 0x00000008ff0c7819 */ /* 0x000fc8000001160c */
[----:B------:R-:W-:-:S04]  /*6c00*/  LOP3.LUT R9, R12, 0xf000f, RZ, 0xc0, !PT ;  /* 0x000f000f0c097812 */ /* 0x000fc800078ec0ff */
[----:B------:R-:W-:Y:S01]  /*6c10*/  LOP3.LUT R9, R9, 0x64006400, RZ, 0xfc, !PT ;  /* 0x6400640009097812 */ /* 0x000fe200078efcff */
[----:B------:R-:W-:-:S04]  /*6c20*/  HADD2.F32 R38, -RZ, R38.H1_H1 ;  /* 0x30000026ff267230 */ /* 0x000fc80000004100 */
[----:B------:R-:W-:Y:S02]  /*6c30*/  HADD2 R9, R9, -1032, -1032 ;  /* 0xe408e40809097430 */ /* 0x000fe40000000000 */
[----:B------:R-:W-:-:S03]  /*6c40*/  FFMA.FTZ R45, R42, R38, R45 ;  /* 0x000000262a2d7223 */ /* 0x000fc6000001002d */
[----:B------:R-:W-:Y:S02]  /*6c50*/  HADD2.F32 R38, -RZ, R9.H0_H0 ;  /* 0x20000009ff267230 */ /* 0x000fe40000004100 */
[----:B0-----:R-:W-:-:S05]  /*6c60*/  HADD2.F32 R48, -RZ, R10.H0_H0 ;  /* 0x2000000aff307230 */ /* 0x001fca0000004100 */
[----:B------:R-:W-:Y:S01]  /*6c70*/  FFMA.FTZ R38, R38, R48, R43 ;  /* 0x0000003026267223 */ /* 0x000fe2000001002b */
[----:B------:R-:W-:-:S04]  /*6c80*/  SHF.R.U32.HI R43, RZ, 0x8, R14 ;  /* 0x00000008ff2b7819 */ /* 0x000fc8000001160e */
[----:B------:R-:W-:-:S04]  /*6c90*/  LOP3.LUT R14, R43, 0xf000f, RZ, 0xc0, !PT ;  /* 0x000f000f2b0e7812 */ /* 0x000fc800078ec0ff */
[----:B------:R-:W-:Y:S01]  /*6ca0*/  LOP3.LUT R14, R14, 0x64006400, RZ, 0xfc, !PT ;  /* 0x640064000e0e7812 */ /* 0x000fe200078efcff */
[----:B------:R-:W-:Y:S01]  /*6cb0*/  HADD2.F32 R44, -RZ, R44.H1_H1 ;  /* 0x3000002cff2c7230 */ /* 0x000fe20000004100 */
[----:B------:R-:W-:-:S03]  /*6cc0*/  SHF.R.U32.HI R13, RZ, 0x8, R13 ;  /* 0x00000008ff0d7819 */ /* 0x000fc6000001160d */
[----:B------:R-:W-:Y:S02]  /*6cd0*/  HADD2 R14, R14, -1032, -1032 ;  /* 0xe408e4080e0e7430 */ /* 0x000fe40000000000 */
[----:B------:R-:W-:Y:S01]  /*6ce0*/  FFMA.FTZ R49, R42, R44, R49 ;  /* 0x0000002c2a317223 */ /* 0x000fe20000010031 */
[----:B------:R-:W-:Y:S02]  /*6cf0*/  LOP3.LUT R42, R13, 0xf000f, RZ, 0xc0, !PT ;  /* 0x000f000f0d2a7812 */ /* 0x000fe400078ec0ff */
[----:B------:R-:W-:Y:S01]  /*6d00*/  HADD2.F32 R46, -RZ, R14.H0_H0 ;  /* 0x2000000eff2e7230 */ /* 0x000fe20000004100 */
[----:B------:R-:W-:Y:S02]  /*6d10*/  SHF.R.U32.HI R15, RZ, 0x8, R15 ;  /* 0x00000008ff0f7819 */ /* 0x000fe4000001160f */
[----:B------:R-:W-:Y:S02]  /*6d20*/  LOP3.LUT R42, R42, 0x64006400, RZ, 0xfc, !PT ;  /* 0x640064002a2a7812 */ /* 0x000fe400078efcff */
[----:B------:R-:W-:Y:S01]  /*6d30*/  FFMA.FTZ R46, R48, R46, R47 ;  /* 0x0000002e302e7223 */ /* 0x000fe2000001002f */
[----:B------:R-:W-:-:S02]  /*6d40*/  LOP3.LUT R47, R15, 0xf000f, RZ, 0xc0, !PT ;  /* 0x000f000f0f2f7812 */ /* 0x000fc400078ec0ff */
[----:B------:R-:W-:Y:S02]  /*6d50*/  HADD2 R44, R42, -1032, -1032 ;  /* 0xe408e4082a2c7430 */ /* 0x000fe40000000000 */
[----:B------:R-:W-:Y:S02]  /*6d60*/  LOP3.LUT R47, R47, 0x64006400, RZ, 0xfc, !PT ;  /* 0x640064002f2f7812 */ /* 0x000fe400078efcff */
[----:B--2---:R-:W-:Y:S01]  /*6d70*/  @!P0 PRMT R0, R24, 0x7610, R0 ;  /* 0x0000761018008816 */ /* 0x004fe20000000000 */
[----:B------:R-:W-:Y:S01]  /*6d80*/  HADD2.F32 R42, -RZ, R44.H0_H0 ;  /* 0x2000002cff2a7230 */ /* 0x000fe20000004100 */
[----:B------:R-:W-:Y:S01]  /*6d90*/  @!P0 PRMT R35, R25, 0x7610, R35 ;  /* 0x0000761019238816 */ /* 0x000fe20000000023 */
[----:B------:R-:W-:Y:S01]  /*6da0*/  HADD2 R47, R47, -1032, -1032 ;  /* 0xe408e4082f2f7430 */ /* 0x000fe20000000000 */
[----:B------:R-:W-:Y:S02]  /*6db0*/  @!P0 PRMT R0, R0, 0x7610, R24 ;  /* 0x0000761000008816 */ /* 0x000fe40000000018 */
[----:B------:R-:W-:Y:S01]  /*6dc0*/  FFMA.FTZ R42, R48, R42, R49 ;  /* 0x0000002a302a7223 */ /* 0x000fe20000010031 */
[----:B------:R-:W-:Y:S01]  /*6dd0*/  @!P0 PRMT R35, R35, 0x7610, R25 ;  /* 0x0000761023238816 */ /* 0x000fe20000000019 */
[----:B------:R-:W-:-:S02]  /*6de0*/  HADD2.F32 R49, -RZ, R47.H0_H0 ;  /* 0x2000002fff317230 */ /* 0x000fc40000004100 */
[--C-:B-1----:R-:W-:Y:S02]  /*6df0*/  HADD2.F32 R50, -RZ, R0.reuse.H0_H0 ;  /* 0x20000000ff327230 */ /* 0x102fe40000004100 */
[----:B------:R-:W-:Y:S02]  /*6e00*/  HADD2.F32 R25, -RZ, R0.H1_H1 ;  /* 0x30000000ff197230 */ /* 0x000fe40000004100 */
[----:B------:R-:W-:Y:S01]  /*6e10*/  FFMA.FTZ R45, R48, R49, R45 ;  /* 0x00000031302d7223 */ /* 0x000fe2000001002d */
[----:B------:R-:W-:Y:S02]  /*6e20*/  HADD2.F32 R24, -RZ, R35.H0_H0 ;  /* 0x20000023ff187230 */ /* 0x000fe40000004100 */
[----:B------:R-:W-:Y:S01]  /*6e30*/  FMUL.FTZ R19, R19, R50 ;  /* 0x0000003213137220 */ /* 0x000fe20000410000 */
[----:B------:R-:W-:Y:S02]  /*6e40*/  FMUL.FTZ R49, R28, R25 ;  /* 0x000000191c317220 */ /* 0x000fe40000410000 */
[----:B------:R-:W-:-:S02]  /*6e50*/  FMUL.FTZ R28, R27, R24 ;  /* 0x000000181b1c7220 */ /* 0x000fc40000410000 */
[----:B------:R-:W-:Y:S02]  /*6e60*/  F2FP.F16.F32.PACK_AB R19, RZ, R19 ;  /* 0x00000013ff13723e */ /* 0x000fe400000000ff */
[----:B------:R-:W-:-:S04]  /*6e70*/  F2FP.F16.F32.PACK_AB R27, RZ, R49 ;  /* 0x00000031ff1b723e */ /* 0x000fc800000000ff */
[----:B------:R-:W-:Y:S01]  /*6e80*/  PRMT R19, R19, 0x5410, R27 ;  /* 0x0000541013137816 */ /* 0x000fe2000000001b */
[----:B------:R-:W-:Y:S02]  /*6e90*/  HADD2.F32 R27, -RZ, R9.H1_H1 ;  /* 0x30000009ff1b7230 */ /* 0x000fe40000004100 */
[----:B------:R-:W-:Y:S02]  /*6ea0*/  HADD2.F32 R9, -RZ, R10.H1_H1 ;  /* 0x3000000aff097230 */ /* 0x000fe40000004100 */
[----:B------:R-:W-:-:S03]  /*6eb0*/  HADD2.F32 R48, -RZ, R35.H1_H1 ;  /* 0x30000023ff307230 */ /* 0x000fc60000004100 */
[----:B------:R-:W-:Y:S01]  /*6ec0*/  FFMA.FTZ R38, R27, R9, R38 ;  /* 0x000000091b267223 */ /* 0x000fe20000010026 */
[----:B------:R-:W-:Y:S01]  /*6ed0*/  HADD2.F32 R27, -RZ, R14.H1_H1 ;  /* 0x3000000eff1b7230 */ /* 0x000fe20000004100 */
[----:B------:R-:W-:Y:S01]  /*6ee0*/  LOP3.LUT R14, R13, 0xf000f0, RZ, 0xc0, !PT ;  /* 0x00f000f00d0e7812 */ /* 0x000fe200078ec0ff */
[----:B------:R-:W-:Y:S01]  /*6ef0*/  FMUL.FTZ R29, R29, R48 ;  /* 0x000000301d1d7220 */ /* 0x000fe20000410000 */
[----:B------:R-:W-:Y:S02]  /*6f00*/  LOP3.LUT R12, R12, 0xf000f0, RZ, 0xc0, !PT ;  /* 0x00f000f00c0c7812 */ /* 0x000fe400078ec0ff */
[----:B------:R-:W-:Y:S01]  /*6f10*/  FFMA.FTZ R46, R9, R27, R46 ;  /* 0x0000001b092e7223 */ /* 0x000fe2000001002e */
[----:B------:R-:W-:Y:S02]  /*6f20*/  LOP3.LUT R27, R14, 0x64006400, RZ, 0xfc, !PT ;  /* 0x640064000e1b7812 */ /* 0x000fe400078efcff */
[----:B------:R-:W-:Y:S01]  /*6f30*/  LOP3.LUT R43, R43, 0xf000f0, RZ, 0xc0, !PT ;  /* 0x00f000f02b2b7812 */ /* 0x000fe200078ec0ff */
[----:B------:R-:W-:Y:S01]  /*6f40*/  HADD2.F32 R44, -RZ, R44.H1_H1 ;  /* 0x3000002cff2c7230 */ /* 0x000fe20000004100 */
[----:B------:R-:W-:Y:S01]  /*6f50*/  LOP3.LUT R15, R15, 0xf000f0, RZ, 0xc0, !PT ;  /* 0x00f000f00f0f7812 */ /* 0x000fe200078ec0ff */
[----:B------:R-:W-:Y:S01]  /*6f60*/  HADD2.F32 R10, -RZ, R47.H1_H1 ;  /* 0x3000002fff0a7230 */ /* 0x000fe20000004100 */
[----:B------:R-:W-:Y:S01]  /*6f70*/  LOP3.LUT R13, R12, 0x64006400, RZ, 0xfc, !PT ;  /* 0x640064000c0d7812 */ /* 0x000fe200078efcff */
[----:B------:R-:W-:Y:S01]  /*6f80*/  HFMA2 R12, R27, R16.H0_H0, -72, -72 ;  /* 0xd480d4801b0c7431 */ /* 0x000fe20000040010 */
[----:B------:R-:W-:-:S02]  /*6f90*/  F2FP.F16.F32.PACK_AB R28, RZ, R28 ;  /* 0x0000001cff1c723e */ /* 0x000fc400000000ff */
[----:B------:R-:W-:Y:S02]  /*6fa0*/  F2FP.F16.F32.PACK_AB R29, RZ, R29 ;  /* 0x0000001dff1d723e */ /* 0x000fe400000000ff */
[----:B------:R-:W-:Y:S02]  /*6fb0*/  LOP3.LUT R43, R43, 0x64006400, RZ, 0xfc, !PT ;  /* 0x640064002b2b7812 */ /* 0x000fe400078efcff */
[----:B------:R-:W-:Y:S01]  /*6fc0*/  LOP3.LUT R27, R15, 0x64006400, RZ, 0xfc, !PT ;  /* 0x640064000f1b7812 */ /* 0x000fe200078efcff */
[C---:B------:R-:W-:Y:S01]  /*6fd0*/  FFMA.FTZ R42, R9.reuse, R44, R42 ;  /* 0x0000002c092a7223 */ /* 0x040fe2000001002a */
[----:B------:R-:W-:Y:S01]  /*6fe0*/  FFMA.FTZ R10, R9, R10, R45 ;  /* 0x0000000a090a7223 */ /* 0x000fe2000001002d */
[----:B------:R-:W-:Y:S01]  /*6ff0*/  PRMT R28, R28, 0x5410, R29 ;  /* 0x000054101c1c7816 */ /* 0x000fe2000000001d */
[-C--:B------:R-:W-:Y:S02]  /*7000*/  HFMA2 R9, R13, R16.reuse.H0_H0, -72, -72 ;  /* 0xd480d4800d097431 */ /* 0x080fe40000040010 */
[----:B------:R-:W-:-:S02]  /*7010*/  HFMA2 R13, R43, R16.H0_H0, -72, -72 ;  /* 0xd480d4802b0d7431 */ /* 0x000fc40000040010 */
[----:B------:R-:W-:Y:S02]  /*7020*/  HFMA2 R14, R27, R16.H0_H0, -72, -72 ;  /* 0xd480d4801b0e7431 */ /* 0x000fe40000040010 */
[----:B------:R-:W-:Y:S02]  /*7030*/  HADD2.F32 R15, -RZ, R11.H0_H0 ;  /* 0x2000000bff0f7230 */ /* 0x000fe40000004100 */
[----:B------:R-:W-:Y:S02]  /*7040*/  HADD2 R28, R28, R33 ;  /* 0x000000211c1c7230 */ /* 0x000fe40000000000 */
[----:B------:R-:W-:Y:S02]  /*7050*/  HADD2.F32 R29, -RZ, R9.H0_H0 ;  /* 0x20000009ff1d7230 */ /* 0x000fe40000004100 */
[----:B------:R-:W-:Y:S02]  /*7060*/  HADD2.F32 R33, -RZ, R12.H0_H0 ;  /* 0x2000000cff217230 */ /* 0x000fe40000004100 */
[----:B------:R-:W-:-:S02]  /*7070*/  HADD2.F32 R43, -RZ, R13.H0_H0 ;  /* 0x2000000dff2b7230 */ /* 0x000fc40000004100 */
[----:B------:R-:W-:Y:S02]  /*7080*/  HADD2.F32 R27, -RZ, R14.H0_H0 ;  /* 0x2000000eff1b7230 */ /* 0x000fe40000004100 */
[----:B------:R-:W-:Y:S01]  /*7090*/  FFMA.FTZ R38, R29, R15, R38 ;  /* 0x0000000f1d267223 */ /* 0x000fe20000010026 */
[----:B------:R-:W-:Y:S02]  /*70a0*/  HADD2.F32 R11, -RZ, R11.H1_H1 ;  /* 0x3000000bff0b7230 */ /* 0x000fe40000004100 */
[C---:B------:R-:W-:Y:S01]  /*70b0*/  FFMA.FTZ R42, R15.reuse, R33, R42 ;  /* 0x000000210f2a7223 */ /* 0x040fe2000001002a */
        /* <DEDUP_REMOVED lines=8> */
[C---:B------:R-:W-:Y:S01]  /*7140*/  FFMA.FTZ R13, R11.reuse, R13, R46 ;  /* 0x0000000d0b0d7223 */ /* 0x040fe2000001002e */
[----:B------:R-:W-:Y:S02]  /*7150*/  FFMA.FTZ R15, R11, R14, R15 ;  /* 0x0000000e0b0f7223 */ /* 0x000fe4000001000f */
[----:B------:R-:W0:Y:S01]  /*7160*/  LDS.64 R10, [UR4+0x30] ;  /* 0x00003004ff0a7984 */ /* 0x000e220008000a00 */
[----:B------:R-:W-:Y:S01]  /*7170*/  FMUL.FTZ R31, R31, R50 ;  /* 0x000000321f1f7220 */ /* 0x000fe20000410000 */
[----:B------:R-:W-:Y:S01]  /*7180*/  FMUL.FTZ R30, R30, R25 ;  /* 0x000000191e1e7220 */ /* 0x000fe20000410000 */
[----:B------:R-:W-:-:S03]  /*7190*/  HFMA2 R19, R19, 1, 1, R34 ;  /* 0x3c003c0013137831 */ /* 0x000fc60000000022 */
[----:B------:R-:W-:Y:S02]  /*71a0*/  F2FP.F16.F32.PACK_AB R31, RZ, R31 ;  /* 0x0000001fff1f723e */ /* 0x000fe400000000ff */
[----:B------:R-:W-:Y:S01]  /*71b0*/  F2FP.F16.F32.PACK_AB R30, RZ, R30 ;  /* 0x0000001eff1e723e */ /* 0x000fe200000000ff */
[----:B------:R-:W-:Y:S01]  /*71c0*/  FMUL.FTZ R9, R9, R50 ;  /* 0x0000003209097220 */ /* 0x000fe20000410000 */
[----:B------:R-:W-:Y:S02]  /*71d0*/  FMUL.FTZ R12, R12, R25 ;  /* 0x000000190c0c7220 */ /* 0x000fe40000410000 */
[----:B------:R-:W-:Y:S01]  /*71e0*/  PRMT R31, R31, 0x5410, R30 ;  /* 0x000054101f1f7816 */ /* 0x000fe2000000001e */
[----:B------:R-:W-:Y:S01]  /*71f0*/  FMUL.FTZ R22, R22, R24 ;  /* 0x0000001816167220 */ /* 0x000fe20000410000 */
[----:B------:R-:W-:Y:S01]  /*7200*/  FMUL.FTZ R14, R23, R48 ;  /* 0x00000030170e7220 */ /* 0x000fe20000410000 */
[----:B------:R-:W-:Y:S02]  /*7210*/  F2FP.F16.F32.PACK_AB R9, RZ, R9 ;  /* 0x00000009ff09723e */ /* 0x000fe400000000ff */
[----:B------:R-:W-:Y:S01]  /*7220*/  F2FP.F16.F32.PACK_AB R12, RZ, R12 ;  /* 0x0000000cff0c723e */ /* 0x000fe200000000ff */
[----:B------:R-:W-:Y:S01]  /*7230*/  FMUL.FTZ R13, R13, R24 ;  /* 0x000000180d0d7220 */ /* 0x000fe20000410000 */
[----:B------:R-:W-:Y:S01]  /*7240*/  FMUL.FTZ R15, R15, R48 ;  /* 0x000000300f0f7220 */ /* 0x000fe20000410000 */
[----:B------:R-:W-:Y:S01]  /*7250*/  HFMA2 R19, R31, 1, 1, R19 ;  /* 0x3c003c001f137831 */ /* 0x000fe20000000013 */
[----:B------:R-:W-:-:S02]  /*7260*/  F2FP.F16.F32.PACK_AB R22, RZ, R22 ;  /* 0x00000016ff16723e */ /* 0x000fc400000000ff */
[----:B------:R-:W-:Y:S02]  /*7270*/  F2FP.F16.F32.PACK_AB R14, RZ, R14 ;  /* 0x0000000eff0e723e */ /* 0x000fe400000000ff */
[----:B------:R-:W-:Y:S02]  /*7280*/  PRMT R9, R9, 0x5410, R12 ;  /* 0x0000541009097816 */ /* 0x000fe4000000000c */
[----:B------:R-:W-:Y:S02]  /*7290*/  F2FP.F16.F32.PACK_AB R13, RZ, R13 ;  /* 0x0000000dff0d723e */ /* 0x000fe400000000ff */
[----:B------:R-:W-:Y:S02]  /*72a0*/  F2FP.F16.F32.PACK_AB R15, RZ, R15 ;  /* 0x0000000fff0f723e */ /* 0x000fe400000000ff */
[----:B------:R-:W-:Y:S01]  /*72b0*/  PRMT R22, R22, 0x5410, R14 ;  /* 0x0000541016167816 */ /* 0x000fe2000000000e */
[----:B------:R-:W-:Y:S01]  /*72c0*/  HFMA2 R34, R9, 1, 1, R19 ;  /* 0x3c003c0009227831 */ /* 0x000fe20000000013 */
[----:B------:R-:W-:-:S02]  /*72d0*/  PRMT R13, R13, 0x5410, R15 ;  /* 0x000054100d0d7816 */ /* 0x000fc4000000000f */
[----:B---3--:R-:W-:Y:S01]  /*72e0*/  LOP3.LUT R9, R4, 0xf000f, RZ, 0xc0, !PT ;  /* 0x000f000f04097812 */ /* 0x008fe200078ec0ff */
[----:B------:R-:W-:Y:S01]  /*72f0*/  HADD2 R28, R22, R28 ;  /* 0x0000001c161c7230 */ /* 0x000fe20000000000 */
[C---:B------:R-:W-:Y:S02]  /*7300*/  LOP3.LUT R30, R5.reuse, 0xf000f, RZ, 0xc0, !PT ;  /* 0x000f000f051e7812 */ /* 0x040fe400078ec0ff */
[----:B------:R-:W-:Y:S02]  /*7310*/  LOP3.LUT R14, R5, 0xf000f0, RZ, 0xc0, !PT ;  /* 0x00f000f0050e7812 */ /* 0x000fe400078ec0ff */
[----:B------:R-:W-:Y:S02]  /*7320*/  SHF.R.U32.HI R15, RZ, 0x8, R5 ;  /* 0x00000008ff0f7819 */ /* 0x000fe40000011605 */
[C---:B------:R-:W-:Y:S02]  /*7330*/  LOP3.LUT R5, R6.reuse, 0xf000f, RZ, 0xc0, !PT ;  /* 0x000f000f06057812 */ /* 0x040fe400078ec0ff */
[----:B------:R-:W-:-:S02]  /*7340*/  LOP3.LUT R19, R6, 0xf000f0, RZ, 0xc0, !PT ;  /* 0x00f000f006137812 */ /* 0x000fc400078ec0ff */
[----:B------:R-:W-:Y:S02]  /*7350*/  SHF.R.U32.HI R22, RZ, 0x8, R6 ;  /* 0x00000008ff167819 */ /* 0x000fe40000011606 */
        /* <DEDUP_REMOVED lines=8> */
[----:B------:R-:W-:Y:S01]  /*73e0*/  HADD2 R33, R13, R28 ;  /* 0x0000001c0d217230 */ /* 0x000fe20000000000 */
[----:B------:R-:W-:Y:S01]  /*73f0*/  SHF.R.U32.HI R13, RZ, 0x8, R4 ;  /* 0x00000008ff0d7819 */ /* 0x000fe20000011604 */
[----:B------:R-:W-:Y:S02]  /*7400*/  HADD2 R38, R5, -1032, -1032 ;  /* 0xe408e40805267430 */ /* 0x000fe40000000000 */
[----:B------:R-:W-:Y:S02]  /*7410*/  HADD2 R30, R6, -1032, -1032 ;  /* 0xe408e408061e7430 */ /* 0x000fe40000000000 */
[----:B0-----:R-:W-:Y:S02]  /*7420*/  HADD2.F32 R4, -RZ, R10.H0_H0 ;  /* 0x2000000aff047230 */ /* 0x001fe40000004100 */
[----:B------:R-:W-:-:S02]  /*7430*/  HADD2.F32 R9, -RZ, R42.H0_H0 ;  /* 0x2000002aff097230 */ /* 0x000fc40000004100 */
[----:B------:R-:W-:Y:S02]  /*7440*/  HADD2.F32 R28, -RZ, R10.H1_H1 ;  /* 0x3000000aff1c7230 */ /* 0x000fe40000004100 */
[--C-:B------:R-:W-:Y:S02]  /*7450*/  HADD2.F32 R29, -RZ, R11.reuse.H0_H0 ;  /* 0x2000000bff1d7230 */ /* 0x100fe40000004100 */
[----:B------:R-:W-:Y:S02]  /*7460*/  HADD2.F32 R10, -RZ, R11.H1_H1 ;  /* 0x3000000bff0a7230 */ /* 0x000fe40000004100 */
[----:B------:R-:W-:Y:S02]  /*7470*/  HADD2.F32 R45, -RZ, R31.H0_H0 ;  /* 0x2000001fff2d7230 */ /* 0x000fe40000004100 */
[----:B------:R-:W-:Y:S02]  /*7480*/  HADD2.F32 R11, -RZ, R38.H0_H0 ;  /* 0x20000026ff0b7230 */ /* 0x000fe40000004100 */
[----:B------:R-:W-:Y:S01]  /*7490*/  HADD2.F32 R5, -RZ, R30.H0_H0 ;  /* 0x2000001eff057230 */ /* 0x000fe20000004100 */
[----:B------:R-:W-:Y:S01]  /*74a0*/  @!P0 IADD3 R23, PT, PT, R3, 0x1, RZ ;  /* 0x0000000103178810 */ /* 0x000fe20007ffe0ff */
[----:B------:R-:W-:-:S02]  /*74b0*/  HADD2.F32 R43, -RZ, R42.H1_H1 ;  /* 0x3000002aff2b7230 */ /* 0x000fc40000004100 */
[----:B------:R-:W-:Y:S01]  /*74c0*/  FFMA.FTZ R42, R9, R4, RZ ;  /* 0x00000004092a7223 */ /* 0x000fe200000100ff */
[C---:B------:R-:W-:Y:S01]  /*74d0*/  FFMA.FTZ R9, R4.reuse, R45, RZ ;  /* 0x0000002d04097223 */ /* 0x040fe200000100ff */
[C---:B------:R-:W-:Y:S01]  /*74e0*/  FFMA.FTZ R11, R4.reuse, R11, RZ ;  /* 0x0000000b040b7223 */ /* 0x040fe200000100ff */
[----:B------:R-:W-:Y:S01]  /*74f0*/  FFMA.FTZ R5, R4, R5, RZ ;  /* 0x0000000504057223 */ /* 0x000fe200000100ff */
[----:B------:R-:W-:Y:S01]  /*7500*/  @!P0 MOV R3, R23 ;  /* 0x0000001700038202 */ /* 0x000fe20000000f00 */
[----:B------:R-:W-:Y:S01]  /*7510*/  FFMA.FTZ R4, R43, R28, R42 ;  /* 0x0000001c2b047223 */ /* 0x000fe2000001002a */
[----:B------:R-:W-:Y:S01]  /*7520*/  LOP3.LUT R27, R7, 0xf000f0, RZ, 0xc0, !PT ;  /* 0x00f000f0071b7812 */ /* 0x000fe200078ec0ff */
[----:B------:R-:W-:Y:S01]  /*7530*/  HADD2.F32 R42, -RZ, R31.H1_H1 ;  /* 0x3000001fff2a7230 */ /* 0x000fe20000004100 */
[----:B------:R-:W-:Y:S01]  /*7540*/  SHF.R.U32.HI R23, RZ, 0x8, R7 ;  /* 0x00000008ff177819 */ /* 0x000fe20000011607 */
[----:B------:R-:W-:Y:S01]  /*7550*/  HADD2.F32 R38, -RZ, R38.H1_H1 ;  /* 0x30000026ff267230 */ /* 0x000fe20000004100 */
[----:B------:R-:W0:Y:S01]  /*7560*/  LDS.64 R6, [UR4+0x38] ;  /* 0x00003804ff067984 */ /* 0x000e220008000a00 */
[----:B------:R-:W-:-:S02]  /*7570*/  LOP3.LUT R31, R12, 0x64006400, RZ, 0xfc, !PT ;  /* 0x640064000c1f7812 */ /* 0x000fc400078efcff */
[----:B------:R-:W-:Y:S01]  /*7580*/  LOP3.LUT R43, R14, 0x64006400, RZ, 0xfc, !PT ;  /* 0x640064000e2b7812 */ /* 0x000fe200078efcff */
[C---:B------:R-:W-:Y:S01]  /*7590*/  FFMA.FTZ R14, R28.reuse, R38, R11 ;  /* 0x000000261c0e7223 */ /* 0x040fe2000001000b */
[----:B------:R-:W-:Y:S01]  /*75a0*/  LOP3.LUT R19, R19, 0x64006400, RZ, 0xfc, !PT ;  /* 0x6400640013137812 */ /* 0x000fe200078efcff */
[----:B------:R-:W-:Y:S01]  /*75b0*/  FFMA.FTZ R12, R28, R42, R9 ;  /* 0x0000002a1c0c7223 */ /* 0x000fe20000010009 */
[-C--:B------:R-:W-:Y:S01]  /*75c0*/  HFMA2 R11, R31, R16.reuse.H0_H0, -72, -72 ;  /* 0xd480d4801f0b7431 */ /* 0x080fe20000040010 */
[----:B------:R-:W-:Y:S01]  /*75d0*/  LOP3.LUT R27, R27, 0x64006400, RZ, 0xfc, !PT ;  /* 0x640064001b1b7812 */ /* 0x000fe200078efcff */
[-C--:B------:R-:W-:Y:S02]  /*75e0*/  HFMA2 R9, R43, R16.reuse.H0_H0, -72, -72 ;  /* 0xd480d4802b097431 */ /* 0x080fe40000040010 */
[----:B------:R-:W-:Y:S02]  /*75f0*/  HADD2.F32 R38, -RZ, R30.H1_H1 ;  /* 0x3000001eff267230 */ /* 0x000fe40000004100 */
[----:B------:R-:W-:-:S02]  /*7600*/  HFMA2 R19, R19, R16.H0_H0, -72, -72 ;  /* 0xd480d48013137431 */ /* 0x000fc40000040010 */
[----:B------:R-:W-:Y:S02]  /*7610*/  HADD2.F32 R31, -RZ, R11.H0_H0 ;  /* 0x2000000bff1f7230 */ /* 0x000fe40000004100 */
[----:B------:R-:W-:Y:S02]  /*7620*/  HFMA2 R27, R27, R16.H0_H0, -72, -72 ;  /* 0xd480d4801b1b7431 */ /* 0x000fe40000040010 */
[----:B------:R-:W-:Y:S02]  /*7630*/  HADD2.F32 R30, -RZ, R9.H0_H0 ;  /* 0x20000009ff1e7230 */ /* 0x000fe40000004100 */
[----:B------:R-:W-:Y:S01]  /*7640*/  FFMA.FTZ R28, R28, R38, R5 ;  /* 0x000000261c1c7223 */ /* 0x000fe20000010005 */
[----:B------:R-:W-:Y:S02]  /*7650*/  HADD2.F32 R43, -RZ, R19.H0_H0 ;  /* 0x20000013ff2b7230 */ /* 0x000fe40000004100 */
[----:B------:R-:W-:Y:S01]  /*7660*/  FFMA.FTZ R5, R31, R29, R4 ;  /* 0x0000001d1f057223 */ /* 0x000fe20000010004 */
[----:B------:R-:W-:Y:S01]  /*7670*/  FFMA.FTZ R31, R29, R30, R12 ;  /* 0x0000001e1d1f7223 */ /* 0x000fe2000001000c */
[----:B------:R-:W-:-:S02]  /*7680*/  HADD2.F32 R12, -RZ, R27.H0_H0 ;  /* 0x2000001bff0c7230 */ /* 0x000fc40000004100 */
[C---:B------:R-:W-:Y:S01]  /*7690*/  FFMA.FTZ R4, R29.reuse, R43, R14 ;  /* 0x0000002b1d047223 */ /* 0x040fe2000001000e */
[----:B------:R-:W-:Y:S02]  /*76a0*/  HADD2.F32 R9, -RZ, R9.H1_H1 ;  /* 0x30000009ff097230 */ /* 0x000fe40000004100 */
[----:B------:R-:W-:Y:S02]  /*76b0*/  HADD2.F32 R14, -RZ, R11.H1_H1 ;  /* 0x3000000bff0e7230 */ /* 0x000fe40000004100 */
[----:B------:R-:W-:Y:S02]  /*76c0*/  HADD2.F32 R19, -RZ, R19.H1_H1 ;  /* 0x30000013ff137230 */ /* 0x000fe40000004100 */
[----:B------:R-:W-:Y:S01]  /*76d0*/  FFMA.FTZ R28, R29, R12, R28 ;  /* 0x0000000c1d1c7223 */ /* 0x000fe2000001001c */
[----:B------:R-:W-:Y:S02]  /*76e0*/  HADD2.F32 R27, -RZ, R27.H1_H1 ;  /* 0x3000001bff1b7230 */ /* 0x000fe40000004100 */
[----:B------:R-:W-:Y:S01]  /*76f0*/  FFMA.FTZ R12, R10, R9, R31 ;  /* 0x000000090a0c7223 */ /* 0x000fe2000001001f */
[----:B------:R-:W-:Y:S01]  /*7700*/  FFMA.FTZ R14, R14, R10, R5 ;  /* 0x0000000a0e0e7223 */ /* 0x000fe20000010005 */
[C---:B------:R-:W-:Y:S01]  /*7710*/  FFMA.FTZ R9, R10.reuse, R19, R4 ;  /* 0x000000130a097223 */ /* 0x040fe20000010004 */
[----:B------:R-:W-:Y:S01]  /*7720*/  LOP3.LUT R4, R13, 0xf000f, RZ, 0xc0, !PT ;  /* 0x000f000f0d047812 */ /* 0x000fe200078ec0ff */
[----:B------:R-:W-:Y:S01]  /*7730*/  FFMA.FTZ R10, R10, R27, R28 ;  /* 0x0000001b0a0a7223 */ /* 0x000fe2000001001c */
        /* <DEDUP_REMOVED lines=16> */
[----:B------:R-:W-:Y:S01]  /*7840*/  FFMA.FTZ R14, R29, R11, R14 ;  /* 0x0000000b1d0e7223 */ /* 0x000fe2000001000e */
[----:B------:R-:W-:Y:S02]  /*7850*/  HADD2.F32 R6, -RZ, R6.H1_H1 ;  /* 0x30000006ff067230 */ /* 0x000fe40000004100 */
[C---:B------:R-:W-:Y:S01]  /*7860*/  FFMA.FTZ R31, R11.reuse, R31, R12 ;  /* 0x0000001f0b1f7223 */ /* 0x040fe2000001000c */
[----:B------:R-:W-:Y:S02]  /*7870*/  HADD2.F32 R19, -RZ, R19.H1_H1 ;  /* 0x30000013ff137230 */ /* 0x000fe40000004100 */
[C---:B------:R-:W-:Y:S01]  /*7880*/  FFMA.FTZ R29, R11.reuse, R30, R9 ;  /* 0x0000001e0b1d7223 */ /* 0x040fe20000010009 */
[----:B------:R-:W-:Y:S01]  /*7890*/  FFMA.FTZ R11, R11, R45, R10 ;  /* 0x0000002d0b0b7223 */ /* 0x000fe2000001000a */
[----:B------:R-:W-:Y:S01]  /*78a0*/  LOP3.LUT R12, R15, 0xf000f0, RZ, 0xc0, !PT ;  /* 0x00f000f00f0c7812 */ /* 0x000fe200078ec0ff */
[----:B------:R-:W-:Y:S01]  /*78b0*/  HADD2.F32 R43, -RZ, R28.H1_H1 ;  /* 0x3000001cff2b7230 */ /* 0x000fe20000004100 */
[----:B------:R-:W-:Y:S01]  /*78c0*/  LOP3.LUT R10, R13, 0xf000f0, RZ, 0xc0, !PT ;  /* 0x00f000f00d0a7812 */ /* 0x000fe200078ec0ff */
[----:B------:R-:W-:Y:S01]  /*78d0*/  FFMA.FTZ R13, R6, R19, R31 ;  /* 0x00000013060d7223 */ /* 0x000fe2000001001f */
[----:B------:R-:W-:-:S02]  /*78e0*/  LOP3.LUT R22, R22, 0xf000f0, RZ, 0xc0, !PT ;  /* 0x00f000f016167812 */ /* 0x000fc400078ec0ff */
[----:B------:R-:W-:Y:S01]  /*78f0*/  LOP3.LUT R19, R12, 0x64006400, RZ, 0xfc, !PT ;  /* 0x640064000c137812 */ /* 0x000fe200078efcff */
[----:B------:R-:W-:Y:S01]  /*7900*/  FFMA.FTZ R9, R43, R6, R14 ;  /* 0x000000062b097223 */ /* 0x000fe2000001000e */
[----:B------:R-:W-:Y:S01]  /*7910*/  LOP3.LUT R15, R10, 0x64006400, RZ, 0xfc, !PT ;  /* 0x640064000a0f7812 */ /* 0x000fe200078efcff */
[----:B------:R-:W-:Y:S01]  /*7920*/  HADD2.F32 R14, -RZ, R27.H1_H1 ;  /* 0x3000001bff0e7230 */ /* 0x000fe20000004100 */
[----:B------:R-:W-:Y:S01]  /*7930*/  LOP3.LUT R23, R23, 0xf000f0, RZ, 0xc0, !PT ;  /* 0x00f000f017177812 */ /* 0x000fe200078ec0ff */
[-C--:B------:R-:W-:Y:S01]  /*7940*/  HFMA2 R19, R19, R16.reuse.H0_H0, -72, -72 ;  /* 0xd480d48013137431 */ /* 0x080fe20000040010 */
[----:B------:R-:W-:Y:S01]  /*7950*/  LOP3.LUT R27, R22, 0x64006400, RZ, 0xfc, !PT ;  /* 0x64006400161b7812 */ /* 0x000fe200078efcff */
[-C--:B------:R-:W-:Y:S01]  /*7960*/  HFMA2 R15, R15, R16.reuse.H0_H0, -72, -72 ;  /* 0xd480d4800f0f7431 */ /* 0x080fe20000040010 */
[----:B------:R-:W-:Y:S01]  /*7970*/  LOP3.LUT R23, R23, 0x64006400, RZ, 0xfc, !PT ;  /* 0x6400640017177812 */ /* 0x000fe200078efcff */
[----:B------:R-:W-:Y:S02]  /*7980*/  HADD2.F32 R12, -RZ, R5.H1_H1 ;  /* 0x30000005ff0c7230 */ /* 0x000fe40000004100 */
[----:B------:R-:W-:-:S02]  /*7990*/  HFMA2 R27, R27, R16.H0_H0, -72, -72 ;  /* 0xd480d4801b1b7431 */ /* 0x000fc40000040010 */
[----:B------:R-:W-:Y:S02]  /*79a0*/  HADD2.F32 R4, -RZ, R7.H0_H0 ;  /* 0x20000007ff047230 */ /* 0x000fe40000004100 */
[----:B------:R-:W-:Y:S02]  /*79b0*/  HFMA2 R16, R23, R16.H0_H0, -72, -72 ;  /* 0xd480d48017107431 */ /* 0x000fe40000040010 */
[----:B------:R-:W-:Y:S02]  /*79c0*/  HADD2.F32 R5, -RZ, R19.H0_H0 ;  /* 0x20000013ff057230 */ /* 0x000fe40000004100 */
[----:B------:R-:W-:Y:S02]  /*79d0*/  HADD2.F32 R10, -RZ, R15.H0_H0 ;  /* 0x2000000fff0a7230 */ /* 0x000fe40000004100 */
[C---:B------:R-:W-:Y:S01]  /*79e0*/  FFMA.FTZ R29, R6.reuse, R14, R29 ;  /* 0x0000000e061d7223 */ /* 0x040fe2000001001d */
[----:B------:R-:W-:Y:S02]  /*79f0*/  HADD2.F32 R14, -RZ, R27.H0_H0 ;  /* 0x2000001bff0e7230 */ /* 0x000fe40000004100 */
[----:B------:R-:W-:Y:S01]  /*7a00*/  FFMA.FTZ R11, R6, R12, R11 ;  /* 0x0000000c060b7223 */ /* 0x000fe2000001000b */
[----:B------:R-:W-:Y:S01]  /*7a10*/  FFMA.FTZ R12, R4, R5, R13 ;  /* 0x00000005040c7223 */ /* 0x000fe2000001000d */
[----:B------:R-:W-:Y:S01]  /*7a20*/  FFMA.FTZ R9, R10, R4, R9 ;  /* 0x000000040a097223 */ /* 0x000fe20000010009 */
[----:B------:R-:W-:-:S02]  /*7a30*/  HADD2.F32 R5, -RZ, R16.H0_H0 ;  /* 0x20000010ff057230 */ /* 0x000fc40000004100 */
[----:B------:R-:W-:Y:S02]  /*7a40*/  HADD2.F32 R7, -RZ, R7.H1_H1 ;  /* 0x30000007ff077230 */ /* 0x000fe40000004100 */
[----:B------:R-:W-:Y:S02]  /*7a50*/  HADD2.F32 R6, -RZ, R15.H1_H1 ;  /* 0x3000000fff067230 */ /* 0x000fe40000004100 */
[----:B------:R-:W-:Y:S02]  /*7a60*/  HADD2.F32 R10, -RZ, R19.H1_H1 ;  /* 0x30000013ff0a7230 */ /* 0x000fe40000004100 */
[C---:B------:R-:W-:Y:S01]  /*7a70*/  FFMA.FTZ R29, R4.reuse, R14, R29 ;  /* 0x0000000e041d7223 */ /* 0x040fe2000001001d */
[----:B------:R-:W-:Y:S02]  /*7a80*/  HADD2.F32 R14, -RZ, R27.H1_H1 ;  /* 0x3000001bff0e7230 */ /* 0x000fe40000004100 */
[----:B------:R-:W-:Y:S01]  /*7a90*/  FFMA.FTZ R5, R4, R5, R11 ;  /* 0x0000000504057223 */ /* 0x000fe2000001000b */
[----:B------:R-:W-:-:S02]  /*7aa0*/  HADD2.F32 R16, -RZ, R16.H1_H1 ;  /* 0x30000010ff107230 */ /* 0x000fc40000004100 */
[----:B------:R-:W-:Y:S01]  /*7ab0*/  FFMA.FTZ R9, R6, R7, R9 ;  /* 0x0000000706097223 */ /* 0x000fe20000010009 */
[C---:B------:R-:W-:Y:S01]  /*7ac0*/  FFMA.FTZ R10, R7.reuse, R10, R12 ;  /* 0x0000000a070a7223 */ /* 0x040fe2000001000c */
[----:B----4-:R-:W-:Y:S01]  /*7ad0*/  @!P0 IADD3 R32, PT, PT, R8, R37, RZ ;  /* 0x0000002508208210 */ /* 0x010fe20007ffe0ff */
[----:B------:R-:W-:Y:S01]  /*7ae0*/  FFMA.FTZ R29, R7, R14, R29 ;  /* 0x0000000e071d7223 */ /* 0x000fe2000001001d */
        /* <DEDUP_REMOVED lines=15> */
[----:B------:R-:W-:Y:S01]  /*7be0*/  HFMA2 R34, R9, 1, 1, R34 ;  /* 0x3c003c0009227831 */ /* 0x000fe20000000022 */
[----:B------:R-:W-:Y:S01]  /*7bf0*/  MOV R4, R20 ;  /* 0x0000001400047202 */ /* 0x000fe20000000f00 */
[----:B------:R-:W-:Y:S01]  /*7c00*/  HADD2 R33, R29, R33 ;  /* 0x000000211d217230 */ /* 0x000fe20000000000 */
[----:B------:R-:W-:Y:S01]  /*7c10*/  MOV R5, R21 ;  /* 0x0000001500057202 */ /* 0x000fe20000000f00 */
[----:B------:R-:W-:Y:S01]  /*7c20*/  IMAD.WIDE R20, R2, 0x4, R52 ;  /* 0x0000000402147825 */ /* 0x000fe200078e0234 */
[----:B------:R-:W-:Y:S01]  /*7c30*/  IADD3.X R17, PT, PT, RZ, R17, RZ, P1, !PT ;  /* 0x00000011ff117210 */ /* 0x000fe20000ffe4ff */
[----:B------:R-:W-:Y:S06]  /*7c40*/  @!P0 BRA `(.L_x_4922) ;  /* 0xffffffd800d08947 */ /* 0x000fec000383ffff */
[----:B------:R-:W-:-:S07]  /*7c50*/  IMAD.WIDE R20, R2, 0x10, R4 ;  /* 0x0000001002147825 */ /* 0x000fce00078e0204 */
.L_x_4921:
[----:B------:R-:W-:-:S04]  /*7c60*/  VIMNMX R36, PT, PT, R36, UR15, PT ;  /* 0x0000000f24247c48 */ /* 0x000fc8000bfe0100 */
[----:B------:R-:W-:-:S13]  /*7c70*/  ISETP.GT.AND P0, PT, R36, R37, PT ;  /* 0x000000252400720c */ /* 0x000fda0003f04270 */
[----:B------:R-:W-:Y:S05]  /*7c80*/  @!P0 BRA `(.L_x_4923) ;  /* 0x0000001400248947 */ /* 0x000fea0003800000 */
[----:B------:R-:W-:-:S03]  /*7c90*/  IMAD.WIDE.U32 R40, R37, 0x4, R40 ;  /* 0x0000000425287825 */ /* 0x000fc600078e0028 */
[----:B------:R-:W-:-:S05]  /*7ca0*/  IADD3 R30, P0, PT, R40, 0x2, RZ ;  /* 0x00000002281e7810 */ /* 0x000fca0007f1e0ff */
[----:B------:R-:W-:-:S08]  /*7cb0*/  IMAD.X R31, RZ, RZ, R41, P0 ;  /* 0x000000ffff1f7224 */ /* 0x000fd000000e0629 */
.L_x_4924:
[----:B------:R-:W2:Y:S01]  /*7cc0*/  LDG.E.128.CONSTANT R4, desc[UR6][R20.64] ;  /* 0x0000000614047981 */ /* 0x000ea2000c1e9d00 */
[----:B------:R-:W-:-:S03]  /*7cd0*/  MOV R2, UR12 ;  /* 0x0000000c00027c02 */ /* 0x000fc60008000f00 */
[----:B------:R-:W0:Y:S02]  /*7ce0*/  LDS.128 R16, [UR4] ;  /* 0x00000004ff107984 */ /* 0x000e240008000c00 */
[----:B------:R-:W-:-:S05]  /*7cf0*/  IMAD.WIDE R22, R2, 0x4, R20 ;  /* 0x0000000402167825 */ /* 0x000fca00078e0214 */
[----:B------:R1:W3:Y:S01]  /*7d00*/  LDG.E.128.CONSTANT R8, desc[UR6][R22.64] ;  /* 0x0000000616087981 */ /* 0x0002e2000c1e9d00 */
[----:B------:R-:W-:-:S05]  /*7d10*/  IMAD.WIDE R26, R2, 0x4, R22 ;  /* 0x00000004021a7825 */ /* 0x000fca00078e0216 */
[----:B------:R-:W4:Y:S01]  /*7d20*/  LDG.E.128.CONSTANT R12, desc[UR6][R26.64] ;  /* 0x000000061a0c7981 */ /* 0x000f22000c1e9d00 */
[----:B------:R-:W-:Y:S01]  /*7d30*/  ISETP.NE.AND P0, PT, R37, R32, PT ;  /* 0x000000202500720c */ /* 0x000fe20003f05270 */
[----:B------:R-:W-:-:S12]  /*7d40*/  HFMA2 R28, -RZ, RZ, 0, 0.125 ;  /* 0x00003000ff1c7431 */ /* 0x000fd800000001ff */
[----:B------:R-:W-:Y:S01]  /*7d50*/  @!P0 LEA R25, R3, R1, 0x3 ;  /* 0x0000000103198211 */ /* 0x000fe200078e18ff */
[----:B------:R-:W5:Y:S01]  /*7d60*/  @!P0 LDG.E.U16.CONSTANT R38, desc[UR6][R30.64] ;  /* 0x000000061e268981 */ /* 0x000f62000c1e9500 */
[----:B--2---:R-:W-:Y:S02]  /*7d70*/  LOP3.LUT R24, R7, 0x70007, RZ, 0xc0, !PT ;  /* 0x0007000707187812 */ /* 0x004fe400078ec0ff */
[----:B------:R-:W-:Y:S02]  /*7d80*/  LOP3.LUT R20, R4, 0x70007, RZ, 0xc0, !PT ;  /* 0x0007000704147812 */ /* 0x000fe400078ec0ff */
[----:B------:R-:W-:Y:S02]  /*7d90*/  LOP3.LUT R42, R24, 0x64006400, RZ, 0xfc, !PT ;  /* 0x64006400182a7812 */ /* 0x000fe400078efcff */
[----:B------:R-:W2:Y:S01]  /*7da0*/  @!P0 LDL.64 R24, [R25+0x8] ;  /* 0x0000080019188983 */ /* 0x000ea20000100a00 */
[----:B------:R-:W-:Y:S02]  /*7db0*/  LOP3.LUT R20, R20, 0x64006400, RZ, 0xfc, !PT ;  /* 0x6400640014147812 */ /* 0x000fe400078efcff */
[----:B-1----:R-:W-:-:S02]  /*7dc0*/  LOP3.LUT R23, R6, 0x70007, RZ, 0xc0, !PT ;  /* 0x0007000706177812 */ /* 0x002fc400078ec0ff */
[----:B------:R-:W-:Y:S01]  /*7dd0*/  LOP3.LUT R21, R4, 0x380038, RZ, 0xc0, !PT ;  /* 0x0038003804157812 */ /* 0x000fe200078ec0ff */
[----:B------:R-:W-:Y:S01]  /*7de0*/  HADD2 R20, R20, -1028, -1028 ;  /* 0xe404e40414147430 */ /* 0x000fe20000000000 */
[----:B------:R-:W-:Y:S02]  /*7df0*/  LOP3.LUT R40, R23, 0x64006400, RZ, 0xfc, !PT ;  /* 0x6400640017287812 */ /* 0x000fe400078efcff */
[----:B------:R-:W-:Y:S02]  /*7e00*/  LOP3.LUT R23, R21, 0x64006400, RZ, 0xfc, !PT ;  /* 0x6400640015177812 */ /* 0x000fe400078efcff */
[C---:B------:R-:W-:Y:S01]  /*7e10*/  LOP3.LUT R22, R5.reuse, 0x70007, RZ, 0xc0, !PT ;  /* 0x0007000705167812 */ /* 0x040fe200078ec0ff */
[----:B0-----:R-:W-:Y:S01]  /*7e20*/  HFMA2 R20, R20, R16, RZ ;  /* 0x0000001014147231 */ /* 0x001fe200000000ff */
        /* <DEDUP_REMOVED lines=8> */
[-C--:B------:R-:W-:Y:S01]  /*7eb0*/  HFMA2 R44, R44, R17.reuse, R20 ;  /* 0x000000112c2c7231 */ /* 0x080fe20000000014 */
[----:B------:R-:W-:Y:S01]  /*7ec0*/  LOP3.LUT R20, R7, 0x380038, RZ, 0xc0, !PT ;  /* 0x0038003807147812 */ /* 0x000fe200078ec0ff */
[-C--:B------:R-:W-:Y:S01]  /*7ed0*/  HFMA2 R40, R40, R16.reuse, RZ ;  /* 0x0000001028287231 */ /* 0x080fe200000000ff */
[----:B------:R-:W-:Y:S01]  /*7ee0*/  LOP3.LUT R29, R29, 0x64006400, RZ, 0xfc, !PT ;  /* 0x640064001d1d7812 */ /* 0x000fe200078efcff */
[-C--:B------:R-:W-:Y:S02]  /*7ef0*/  HFMA2 R22, R22, R16.reuse, RZ.H0_H0 ;  /* 0x0000001016167231 */ /* 0x080fe400000400ff */
[----:B------:R-:W-:Y:S01]  /*7f00*/  HFMA2 R45, R45, R16, RZ.H0_H0 ;  /* 0x000000102d2d7231 */ /* 0x000fe200000400ff */
[----:B------:R-:W-:Y:S01]  /*7f10*/  LOP3.LUT R23, R20, 0x64006400, RZ, 0xfc, !PT ;  /* 0x6400640014177812 */ /* 0x000fe200078efcff */
[-C--:B------:R-:W-:Y:S02]  /*7f20*/  HFMA2 R16, R21, R28.reuse.H0_H0, -132, -132 ;  /* 0xd820d82015107431 */ /* 0x080fe4000004001c */
[-C--:B------:R-:W-:Y:S01]  /*7f30*/  HFMA2 R43, R29, R28.reuse.H0_H0, -132, -132 ;  /* 0xd820d8201d2b7431 */ /* 0x080fe2000004001c */
[----:B------:R-:W-:Y:S01]  /*7f40*/  SHF.R.U32.HI R29, RZ, 0x6, R5 ;  /* 0x00000006ff1d7819 */ /* 0x000fe20000011605 */
[----:B------:R-:W-:Y:S01]  /*7f50*/  HFMA2 R23, R23, R28.H0_H0, -132, -132 ;  /* 0xd820d82017177431 */ /* 0x000fe2000004001c */
[----:B------:R-:W-:Y:S01]  /*7f60*/  SHF.R.U32.HI R42, RZ, 0x6, R4 ;  /* 0x00000006ff2a7819 */ /* 0x000fe20000011604 */
[----:B------:R-:W-:Y:S01]  /*7f70*/  HFMA2 R16, R16, R17, R40 ;  /* 0x0000001110107231 */ /* 0x000fe20000000028 */
[----:B------:R-:W-:-:S02]  /*7f80*/  SHF.R.U32.HI R40, RZ, 0x6, R6 ;  /* 0x00000006ff287819 */ /* 0x000fc40000011606 */
[----:B------:R-:W-:Y:S01]  /*7f90*/  LOP3.LUT R21, R29, 0x70007, RZ, 0xc0, !PT ;  /* 0x000700071d157812 */ /* 0x000fe200078ec0ff */
[-C--:B------:R-:W-:Y:S01]  /*7fa0*/  HFMA2 R43, R43, R17.reuse, R22 ;  /* 0x000000112b2b7231 */ /* 0x080fe20000000016 */
[----:B------:R-:W-:Y:S02]  /*7fb0*/  SHF.R.U32.HI R41, RZ, 0x6, R7 ;  /* 0x00000006ff297819 */ /* 0x000fe40000011607 */
[----:B------:R-:W-:Y:S01]  /*7fc0*/  LOP3.LUT R20, R42, 0x70007, RZ, 0xc0, !PT ;  /* 0x000700072a147812 */ /* 0x000fe200078ec0ff */
[----:B------:R-:W-:Y:S01]  /*7fd0*/  HFMA2 R45, R23, R17, R45 ;  /* 0x00000011172d7231 */ /* 0x000fe2000000002d */
        /* <DEDUP_REMOVED lines=8> */
[----:B------:R-:W-:Y:S02]  /*8060*/  HADD2 R17, R17, -1028, -1028 ;  /* 0xe404e40411117430 */ /* 0x000fe40000000000 */
[----:B------:R-:W-:Y:S02]  /*8070*/  HADD2 R46, R23, -1028, -1028 ;  /* 0xe404e404172e7430 */ /* 0x000fe40000000000 */
[----:B------:R-:W-:-:S02]  /*8080*/  HFMA2 R43, R21, R18, R43 ;  /* 0x00000012152b7231 */ /* 0x000fc4000000002b */
[-C--:B------:R-:W-:Y:S02]  /*8090*/  HFMA2 R44, R22, R18.reuse, R44 ;  /* 0x00000012162c7231 */ /* 0x080fe4000000002c */
[----:B------:R-:W0:Y:S01]  /*80a0*/  LDS.128 R20, [UR4+0x10] ;  /* 0x00001004ff147984 */ /* 0x000e220008000c00 */
[-C--:B------:R-:W-:Y:S01]  /*80b0*/  HFMA2 R17, R17, R18.reuse, R16 ;  /* 0x0000001211117231 */ /* 0x080fe20000000010 */
[----:B------:R-:W-:Y:S01]  /*80c0*/  LOP3.LUT R16, R42, 0x380038, RZ, 0xc0, !PT ;  /* 0x003800382a107812 */ /* 0x000fe200078ec0ff */
[----:B------:R-:W-:Y:S01]  /*80d0*/  HFMA2 R18, R46, R18, R45 ;  /* 0x000000122e127231 */ /* 0x000fe2000000002d */
[----:B------:R-:W-:Y:S02]  /*80e0*/  LOP3.LUT R46, R29, 0x380038, RZ, 0xc0, !PT ;  /* 0x003800381d2e7812 */ /* 0x000fe400078ec0ff */
[----:B------:R-:W-:Y:S02]  /*80f0*/  LOP3.LUT R45, R16, 0x64006400, RZ, 0xfc, !PT ;  /* 0x64006400102d7812 */ /* 0x000fe400078efcff */
[----:B------:R-:W-:-:S03]  /*8100*/  LOP3.LUT R47, R46, 0x64006400, RZ, 0xfc, !PT ;  /* 0x640064002e2f7812 */ /* 0x000fc600078efcff */
[-C--:B------:R-:W-:Y:S02]  /*8110*/  HFMA2 R45, R45, R28.reuse.H0_H0, -132, -132 ;  /* 0xd820d8202d2d7431 */ /* 0x080fe4000004001c */
[-C--:B------:R-:W-:Y:S01]  /*8120*/  HFMA2 R47, R47, R28.reuse.H0_H0, -132, -132 ;  /* 0xd820d8202f2f7431 */ /* 0x080fe2000004001c */
[----:B------:R-:W-:Y:S01]  /*8130*/  LOP3.LUT R46, R41, 0x380038, RZ, 0xc0, !PT ;  /* 0x00380038292e7812 */ /* 0x000fe200078ec0ff */
[-C--:B------:R-:W-:Y:S01]  /*8140*/  HFMA2 R44, R45, R19.reuse, R44 ;  /* 0x000000132d2c7231 */ /* 0x080fe2000000002c */
[----:B------:R-:W-:Y:S01]  /*8150*/  LOP3.LUT R45, R40, 0x380038, RZ, 0xc0, !PT ;  /* 0x00380038282d7812 */ /* 0x000fe200078ec0ff */
[----:B------:R-:W-:Y:S01]  /*8160*/  HFMA2 R43, R47, R19, R43 ;  /* 0x000000132f2b7231 */ /* 0x000fe2000000002b */
[----:B------:R-:W-:Y:S02]  /*8170*/  LOP3.LUT R49, R46, 0x64006400, RZ, 0xfc, !PT ;  /* 0x640064002e317812 */ /* 0x000fe400078efcff */
[----:B------:R-:W-:Y:S02]  /*8180*/  LOP3.LUT R47, R45, 0x64006400, RZ, 0xfc, !PT ;  /* 0x640064002d2f7812 */ /* 0x000fe400078efcff */
[----:B------:R-:W-:Y:S01]  /*8190*/  LOP3.LUT R45, R42, 0x1c001c0, RZ, 0xc0, !PT ;  /* 0x01c001c02a2d7812 */ /* 0x000fe200078ec0ff */
[----:B------:R-:W-:-:S02]  /*81a0*/  HFMA2 R49, R49, R28.H0_H0, -132, -132 ;  /* 0xd820d82031317431 */ /* 0x000fc4000004001c */
[----:B------:R-:W-:Y:S01]  /*81b0*/  HFMA2 R47, R47, R28.H0_H0, -132, -132 ;  /* 0xd820d8202f2f7431 */ /* 0x000fe2000004001c */
[----:B------:R-:W-:Y:S02]  /*81c0*/  MOV R16, 0x2400 ;  /* 0x0000240000107802 */ /* 0x000fe40000000f00 */
[----:B------:R-:W-:Y:S01]  /*81d0*/  LOP3.LUT R45, R45, 0x64006400, RZ, 0xfc, !PT ;  /* 0x640064002d2d7812 */ /* 0x000fe200078efcff */
[-C--:B------:R-:W-:Y:S02]  /*81e0*/  HFMA2 R18, R49, R19.reuse, R18 ;  /* 0x0000001331127231 */ /* 0x080fe40000000012 */
[----:B------:R-:W-:Y:S01]  /*81f0*/  HFMA2 R17, R47, R19, R17 ;  /* 0x000000132f117231 */ /* 0x000fe20000000011 */
[----:B------:R-:W-:Y:S01]  /*8200*/  LOP3.LUT R19, R40, 0x1c001c0, RZ, 0xc0, !PT ;  /* 0x01c001c028137812 */ /* 0x000fe200078ec0ff */
[----:B------:R-:W-:Y:S01]  /*8210*/  HFMA2 R45, R45, R16.H0_H0, -20, -20 ;  /* 0xcd00cd002d2d7431 */ /* 0x000fe20000040010 */
[----:B------:R-:W-:Y:S02]  /*8220*/  LOP3.LUT R41, R41, 0x1c001c0, RZ, 0xc0, !PT ;  /* 0x01c001c029297812 */ /* 0x000fe400078ec0ff */
[----:B------:R-:W-:-:S02]  /*8230*/  LOP3.LUT R19, R19, 0x64006400, RZ, 0xfc, !PT ;  /* 0x6400640013137812 */ /* 0x000fc400078efcff */
[----:B------:R-:W-:Y:S01]  /*8240*/  LOP3.LUT R42, R29, 0x1c001c0, RZ, 0xc0, !PT ;  /* 0x01c001c01d2a7812 */ /* 0x000fe200078ec0ff */
[----:B0-----:R-:W-:Y:S01]  /*8250*/  HFMA2 R44, R45, R20, R44 ;  /* 0x000000142d2c7231 */ /* 0x001fe2000000002c */
[----:B------:R-:W-:Y:S02]  /*8260*/  SHF.R.U32.HI R5, RZ, 0xf, R5 ;  /* 0x0000000fff057819 */ /* 0x000fe40000011605 */
[----:B------:R-:W-:Y:S02]  /*8270*/  SHF.R.U32.HI R29, RZ, 0xf, R7 ;  /* 0x0000000fff1d7819 */ /* 0x000fe40000011607 */
[----:B------:R-:W-:Y:S01]  /*8280*/  LOP3.LUT R45, R41, 0x64006400, RZ, 0xfc, !PT ;  /* 0x64006400292d7812 */ /* 0x000fe200078efcff */
[----:B------:R-:W-:Y:S01]  /*8290*/  HFMA2 R41, R19, R16.H0_H0, -20, -20 ;  /* 0xcd00cd0013297431 */ /* 0x000fe20000040010 */
[----:B------:R-:W-:Y:S02]  /*82a0*/  LOP3.LUT R7, R42, 0x64006400, RZ, 0xfc, !PT ;  /* 0x640064002a077812 */ /* 0x000fe400078efcff */
[----:B------:R-:W-:-:S02]  /*82b0*/  SHF.R.U32.HI R4, RZ, 0xf, R4 ;  /* 0x0000000fff047819 */ /* 0x000fc40000011604 */
[----:B------:R-:W-:Y:S02]  /*82c0*/  LOP3.LUT R5, R5, 0x10001, RZ, 0xc0, !PT ;  /* 0x0001000105057812 */ /* 0x000fe400078ec0ff */
[----:B---3--:R-:W-:Y:S01]  /*82d0*/  SHF.R.U32.HI R46, RZ, 0xe, R9 ;  /* 0x0000000eff2e7819 */ /* 0x008fe20000011609 */
[----:B------:R-:W-:Y:S01]  /*82e0*/  HFMA2 R40, R7, R16.H0_H0, -20, -20 ;  /* 0xcd00cd0007287431 */ /* 0x000fe20000040010 */
[----:B------:R-:W-:Y:S01]  /*82f0*/  LOP3.LUT R7, R4, 0x10001, RZ, 0xc0, !PT ;  /* 0x0001000104077812 */ /* 0x000fe200078ec0ff */
[----:B------:R-:W-:Y:S02]  /*8300*/  HFMA2 R41, R41, R20, R17 ;  /* 0x0000001429297231 */ /* 0x000fe40000000011 */
[----:B------:R-:W-:Y:S01]  /*8310*/  HFMA2 R4, R45, R16.H0_H0, -20, -20 ;  /* 0xcd00cd002d047431 */ /* 0x000fe20000040010 */
[----:B------:R-:W-:Y:S02]  /*8320*/  LOP3.LUT R17, R5, 0x20002, R46, 0xf8, !PT ;  /* 0x0002000205117812 */ /* 0x000fe400078ef82e */
[----:B------:R-:W-:-:S02]  /*8330*/  SHF.R.U32.HI R6, RZ, 0xf, R6 ;  /* 0x0000000fff067819 */ /* 0x000fc40000011606 */
[----:B------:R-:W-:Y:S02]  /*8340*/  LOP3.LUT R5, R8, 0x70007, RZ, 0xc0, !PT ;  /* 0x0007000708057812 */ /* 0x000fe400078ec0ff */
[----:B------:R-:W-:Y:S01]  /*8350*/  SHF.R.U32.HI R42, RZ, 0xe, R8 ;  /* 0x0000000eff2a7819 */ /* 0x000fe20000011608 */
[-C--:B------:R-:W-:Y:S01]  /*8360*/  HFMA2 R40, R40, R20.reuse, R43 ;  /* 0x0000001428287231 */ /* 0x080fe2000000002b */
[----:B------:R-:W-:Y:S01]  /*8370*/  LOP3.LUT R19, R6, 0x10001, RZ, 0xc0, !PT ;  /* 0x0001000106137812 */ /* 0x000fe200078ec0ff */
[----:B------:R-:W-:Y:S01]  /*8380*/  HFMA2 R4, R4, R20, R18 ;  /* 0x0000001404047231 */ /* 0x000fe20000000012 */
[----:B------:R-:W-:Y:S02]  /*8390*/  SHF.R.U32.HI R20, RZ, 0xe, R10 ;  /* 0x0000000eff147819 */ /* 0x000fe4000001160a */
[----:B------:R-:W-:Y:S02]  /*83a0*/  LOP3.LUT R5, R5, 0x64006400, RZ, 0xfc, !PT ;  /* 0x6400640005057812 */ /* 0x000fe400078efcff */
[----:B------:R-:W-:-:S02]  /*83b0*/  LOP3.LUT R18, R7, 0x20002, R42, 0xf8, !PT ;  /* 0x0002000207127812 */ /* 0x000fc400078ef82a */
[----:B------:R-:W-:Y:S02]  /*83c0*/  LOP3.LUT R7, R10, 0x70007, RZ, 0xc0, !PT ;  /* 0x000700070a077812 */ /* 0x000fe400078ec0ff */
[----:B------:R-:W-:Y:S02]  /*83d0*/  LOP3.LUT R6, R9, 0x70007, RZ, 0xc0, !PT ;  /* 0x0007000709067812 */ /* 0x000fe400078ec0ff */
[----:B------:R-:W-:Y:S01]  /*83e0*/  LOP3.LUT R19, R19, 0x20002, R20, 0xf8, !PT ;  /* 0x0002000213137812 */ /* 0x000fe200078ef814 */
[----:B------:R-:W-:Y:S01]  /*83f0*/  HADD2 R20, R5, -1028, -1028 ;  /* 0xe404e40405147430 */ /* 0x000fe20000000000 */
[----:B------:R-:W-:Y:S02]  /*8400*/  LOP3.LUT R42, R11, 0x70007, RZ, 0xc0, !PT ;  /* 0x000700070b2a7812 */ /* 0x000fe400078ec0ff */
[----:B------:R-:W-:Y:S02]  /*8410*/  LOP3.LUT R7, R7, 0x64006400, RZ, 0xfc, !PT ;  /* 0x6400640007077812 */ /* 0x000fe400078efcff */
[----:B------:R-:W-:-:S02]  /*8420*/  LOP3.LUT R6, R6, 0x64006400, RZ, 0xfc, !PT ;  /* 0x6400640006067812 */ /* 0x000fc400078efcff */
[----:B------:R-:W-:Y:S01]  /*8430*/  LOP3.LUT R42, R42, 0x64006400, RZ, 0xfc, !PT ;  /* 0x640064002a2a7812 */ /* 0x000fe200078efcff */
[----:B------:R-:W-:Y:S02]  /*8440*/  HADD2 R7, R7, -1028, -1028 ;  /* 0xe404e40407077430 */ /* 0x000fe40000000000 */
[-C--:B------:R-:W-:Y:S01]  /*8450*/  HFMA2 R20, R20, R21.reuse, R44 ;  /* 0x0000001514147231 */ /* 0x080fe2000000002c */
[----:B------:R-:W-:Y:S01]  /*8460*/  LOP3.LUT R44, R8, 0x380038, RZ, 0xc0, !PT ;  /* 0x00380038082c7812 */ /* 0x000fe200078ec0ff */
[----:B------:R-:W-:Y:S02]  /*8470*/  HADD2 R6, R6, -1028, -1028 ;  /* 0xe404e40406067430 */ /* 0x000fe40000000000 */
[----:B------:R-:W-:Y:S01]  /*8480*/  HADD2 R42, R42, -1028, -1028 ;  /* 0xe404e4042a2a7430 */ /* 0x000fe20000000000 */
[----:B------:R-:W-:Y:S01]  /*8490*/  LOP3.LUT R43, R29, 0x10001, RZ, 0xc0, !PT ;  /* 0x000100011d2b7812 */ /* 0x000fe200078ec0ff */
[-C--:B------:R-:W-:Y:S01]  /*84a0*/  HFMA2 R40, R6, R21.reuse, R40 ;  /* 0x0000001506287231 */ /* 0x080fe20000000028 */
[----:B------:R-:W-:Y:S01]  /*84b0*/  LOP3.LUT R45, R44, 0x64006400, RZ, 0xfc, !PT ;  /* 0x640064002c2d7812 */ /* 0x000fe200078efcff */
[-C--:B------:R-:W-:Y:S01]  /*84c0*/  HFMA2 R41, R7, R21.reuse, R41 ;  /* 0x0000001507297231 */ /* 0x080fe20000000029 */
[----:B------:R-:W-:Y:S01]  /*84d0*/  SHF.R.U32.HI R29, RZ, 0x6, R8 ;  /* 0x00000006ff1d7819 */ /* 0x000fe20000011608 */
[----:B------:R-:W-:Y:S01]  /*84e0*/  HFMA2 R21, R42, R21, R4 ;  /* 0x000000152a157231 */ /* 0x000fe20000000004 */
[----:B------:R-:W-:Y:S01]  /*84f0*/  SHF.R.U32.HI R8, RZ, 0xe, R11 ;  /* 0x0000000eff087819 */ /* 0x000fe2000001160b */
[----:B------:R-:W-:Y:S01]  /*8500*/  HFMA2 R46, R45, R28.H0_H0, -132, -132 ;  /* 0xd820d8202d2e7431 */ /* 0x000fe2000004001c */
[----:B------:R-:W-:Y:S01]  /*8510*/  LOP3.LUT R42, R9, 0x380038, RZ, 0xc0, !PT ;  /* 0x00380038092a7812 */ /* 0x000fe200078ec0ff */
[----:B------:R-:W0:Y:S01]  /*8520*/  LDS.128 R4, [UR4+0x20] ;  /* 0x00002004ff047984 */ /* 0x000e220008000c00 */
[----:B------:R-:W-:-:S02]  /*8530*/  LOP3.LUT R8, R43, 0x20002, R8, 0xf8, !PT ;  /* 0x000200022b087812 */ /* 0x000fc400078ef808 */
[----:B------:R-:W-:Y:S02]  /*8540*/  LOP3.LUT R43, R42, 0x64006400, RZ, 0xfc, !PT ;  /* 0x640064002a2b7812 */ /* 0x000fe400078efcff */
[----:B------:R-:W-:Y:S01]  /*8550*/  LOP3.LUT R42, R29, 0x70007, RZ, 0xc0, !PT ;  /* 0x000700071d2a7812 */ /* 0x000fe200078ec0ff */
[----:B------:R-:W-:Y:S01]  /*8560*/  HFMA2 R20, R46, R22, R20 ;  /* 0x000000162e147231 */ /* 0x000fe20000000014 */
[----:B------:R-:W-:Y:S01]  /*8570*/  LOP3.LUT R44, R10, 0x380038, RZ, 0xc0, !PT ;  /* 0x003800380a2c7812 */ /* 0x000fe200078ec0ff */
[----:B------:R-:W-:Y:S01]  /*8580*/  HFMA2 R46, R43, R28.H0_H0, -132, -132 ;  /* 0xd820d8202b2e7431 */ /* 0x000fe2000004001c */
[----:B------:R-:W-:Y:S02]  /*8590*/  SHF.R.U32.HI R9, RZ, 0x6, R9 ;  /* 0x00000006ff097819 */ /* 0x000fe40000011609 */
[----:B------:R-:W-:Y:S02]  /*85a0*/  LOP3.LUT R45, R11, 0x380038, RZ, 0xc0, !PT ;  /* 0x003800380b2d7812 */ /* 0x000fe400078ec0ff */
[----:B------:R-:W-:-:S02]  /*85b0*/  LOP3.LUT R43, R42, 0x64006400, RZ, 0xfc, !PT ;  /* 0x640064002a2b7812 */ /* 0x000fc400078efcff */
[----:B------:R-:W-:Y:S02]  /*85c0*/  LOP3.LUT R47, R44, 0x64006400, RZ, 0xfc, !PT ;  /* 0x640064002c2f7812 */ /* 0x000fe400078efcff */
[----:B------:R-:W-:Y:S02]  /*85d0*/  LOP3.LUT R44, R9, 0x70007, RZ, 0xc0, !PT ;  /* 0x00070007092c7812 */ /* 0x000fe400078ec0ff */
[----:B------:R-:W-:Y:S01]  /*85e0*/  LOP3.LUT R45, R45, 0x64006400, RZ, 0xfc, !PT ;  /* 0x640064002d2d7812 */ /* 0x000fe200078efcff */
[----:B------:R-:W-:Y:S02]  /*85f0*/  HADD2 R43, R43, -1028, -1028 ;  /* 0xe404e4042b2b7430 */ /* 0x000fe40000000000 */
[----:B------:R-:W-:Y:S01]  /*8600*/  HFMA2 R40, R46, R22, R40 ;  /* 0x000000162e287231 */ /* 0x000fe20000000028 */
[----:B------:R-:W-:Y:S01]  /*8610*/  LOP3.LUT R42, R44, 0x64006400, RZ, 0xfc, !PT ;  /* 0x640064002c2a7812 */ /* 0x000fe200078efcff */
[-C--:B------:R-:W-:Y:S01]  /*8620*/  HFMA2 R47, R47, R28.reuse.H0_H0, -132, -132 ;  /* 0xd820d8202f2f7431 */ /* 0x080fe2000004001c */
[----:B------:R-:W-:Y:S01]  /*8630*/  SHF.R.U32.HI R10, RZ, 0x6, R10 ;  /* 0x00000006ff0a7819 */ /* 0x000fe2000001160a */
[----:B------:R-:W-:Y:S01]  /*8640*/  HFMA2 R45, R45, R28.H0_H0, -132, -132 ;  /* 0xd820d8202d2d7431 */ /* 0x000fe2000004001c */
[----:B------:R-:W-:Y:S01]  /*8650*/  SHF.R.U32.HI R11, RZ, 0x6, R11 ;  /* 0x00000006ff0b7819 */ /* 0x000fe2000001160b */
[----:B------:R-:W-:-:S02]  /*8660*/  HFMA2 R20, R43, R23, R20 ;  /* 0x000000172b147231 */ /* 0x000fc40000000014 */
[----:B------:R-:W-:Y:S01]  /*8670*/  HADD2 R42, R42, -1028, -1028 ;  /* 0xe404e4042a2a7430 */ /* 0x000fe20000000000 */
[C---:B------:R-:W-:Y:S01]  /*8680*/  LOP3.LUT R43, R10.reuse, 0x70007, RZ, 0xc0, !PT ;  /* 0x000700070a2b7812 */ /* 0x040fe200078ec0ff */
[-C--:B------:R-:W-:Y:S01]  /*8690*/  HFMA2 R21, R45, R22.reuse, R21 ;  /* 0x000000162d157231 */ /* 0x080fe20000000015 */
[----:B------:R-:W-:Y:S01]  /*86a0*/  LOP3.LUT R45, R11, 0x70007, RZ, 0xc0, !PT ;  /* 0x000700070b2d7812 */ /* 0x000fe200078ec0ff */
[----:B------:R-:W-:Y:S02]  /*86b0*/  HFMA2 R41, R47, R22, R41 ;  /* 0x000000162f297231 */ /* 0x000fe40000000029 */
[----:B------:R-:W-:Y:S01]  /*86c0*/  HFMA2 R22, R42, R23, R40 ;  /* 0x000000172a167231 */ /* 0x000fe20000000028 */
        /* <DEDUP_REMOVED lines=8> */
[-C--:B------:R-:W-:Y:S02]  /*8750*/  HFMA2 R41, R44, R23.reuse, R41 ;  /* 0x000000172c297231 */ /* 0x080fe40000000029 */
[----:B------:R-:W-:Y:S02]  /*8760*/  HFMA2 R21, R40, R23, R21 ;  /* 0x0000001728157231 */ /* 0x000fe40000000015 */
[-C--:B------:R-:W-:Y:S01]  /*8770*/  HFMA2 R23, R47, R28.reuse.H0_H0, -132, -132 ;  /* 0xd820d8202f177431 */ /* 0x080fe2000004001c */
[----:B------:R-:W-:Y:S01]  /*8780*/  LOP3.LUT R40, R11, 0x380038, RZ, 0xc0, !PT ;  /* 0x003800380b287812 */ /* 0x000fe200078ec0ff */
[----:B------:R-:W-:Y:S01]  /*8790*/  HFMA2 R43, R43, R28.H0_H0, -132, -132 ;  /* 0xd820d8202b2b7431 */ /* 0x000fe2000004001c */
[----:B------:R-:W-:Y:S01]  /*87a0*/  LOP3.LUT R29, R29, 0x1c001c0, RZ, 0xc0, !PT ;  /* 0x01c001c01d1d7812 */ /* 0x000fe200078ec0ff */
[----:B0-----:R-:W-:Y:S01]  /*87b0*/  HFMA2 R23, R23, R4, R41 ;  /* 0x0000000417177231 */ /* 0x001fe20000000029 */
[----:B------:R-:W-:-:S02]  /*87c0*/  LOP3.LUT R41, R40, 0x64006400, RZ, 0xfc, !PT ;  /* 0x6400640028297812 */ /* 0x000fc400078efcff */
[----:B------:R-:W-:Y:S02]  /*87d0*/  LOP3.LUT R42, R9, 0x380038, RZ, 0xc0, !PT ;  /* 0x00380038092a7812 */ /* 0x000fe400078ec0ff */
[----:B------:R-:W-:Y:S01]  /*87e0*/  LOP3.LUT R10, R10, 0x1c001c0, RZ, 0xc0, !PT ;  /* 0x01c001c00a0a7812 */ /* 0x000fe200078ec0ff */
[----:B------:R-:W-:Y:S01]  /*87f0*/  HFMA2 R40, R41, R28.H0_H0, -132, -132 ;  /* 0xd820d82029287431 */ /* 0x000fe2000004001c */
[----:B------:R-:W-:Y:S02]  /*8800*/  LOP3.LUT R29, R29, 0x64006400, RZ, 0xfc, !PT ;  /* 0x640064001d1d7812 */ /* 0x000fe400078efcff */
[----:B------:R-:W-:Y:S02]  /*8810*/  LOP3.LUT R45, R42, 0x64006400, RZ, 0xfc, !PT ;  /* 0x640064002a2d7812 */ /* 0x000fe400078efcff */
[----:B------:R-:W-:Y:S02]  /*8820*/  LOP3.LUT R9, R9, 0x1c001c0, RZ, 0xc0, !PT ;  /* 0x01c001c009097812 */ /* 0x000fe400078ec0ff */
[----:B------:R-:W-:Y:S01]  /*8830*/  LOP3.LUT R41, R10, 0x64006400, RZ, 0xfc, !PT ;  /* 0x640064000a297812 */ /* 0x000fe200078efcff */
[----:B------:R-:W-:Y:S01]  /*8840*/  HFMA2 R20, R43, R4, R20 ;  /* 0x000000042b147231 */ /* 0x000fe20000000014 */
[----:B------:R-:W-:Y:S01]  /*8850*/  LOP3.LUT R11, R11, 0x1c001c0, RZ, 0xc0, !PT ;  /* 0x01c001c00b0b7812 */ /* 0x000fe200078ec0ff */
[----:B------:R-:W-:Y:S01]  /*8860*/  HFMA2 R10, R29, R16.H0_H0, -20, -20 ;  /* 0xcd00cd001d0a7431 */ /* 0x000fe20000040010 */
[----:B------:R-:W-:Y:S01]  /*8870*/  LOP3.LUT R9, R9, 0x64006400, RZ, 0xfc, !PT ;  /* 0x6400640009097812 */ /* 0x000fe200078efcff */
[----:B------:R-:W-:-:S02]  /*8880*/  HFMA2 R45, R45, R28.H0_H0, -132, -132 ;  /* 0xd820d8202d2d7431 */ /* 0x000fc4000004001c */
[----:B------:R-:W-:Y:S01]  /*8890*/  HFMA2 R41, R41, R16.H0_H0, -20, -20 ;  /* 0xcd00cd0029297431 */ /* 0x000fe20000040010 */
[----:B------:R-:W-:Y:S01]  /*88a0*/  LOP3.LUT R43, R11, 0x64006400, RZ, 0xfc, !PT ;  /* 0x640064000b2b7812 */ /* 0x000fe200078efcff */
[----:B------:R-:W-:Y:S02]  /*88b0*/  HFMA2 R22, R45, R4, R22 ;  /* 0x000000042d167231 */ /* 0x000fe40000000016 */
[-C--:B------:R-:W-:Y:S02]  /*88c0*/  HFMA2 R20, R10, R5.reuse, R20 ;  /* 0x000000050a147231 */ /* 0x080fe40000000014 */
[----:B------:R-:W-:Y:S02]  /*88d0*/  HFMA2 R11, R9, R16.H0_H0, -20, -20 ;  /* 0xcd00cd00090b7431 */ /* 0x000fe40000040010 */
[----:B------:R-:W-:Y:S01]  /*88e0*/  HFMA2 R40, R40, R4, R21 ;  /* 0x0000000428287231 */ /* 0x000fe20000000015 */
[----:B----4-:R-:W-:Y:S01]  /*88f0*/  LOP3.LUT R29, R12, 0x70007, RZ, 0xc0, !PT ;  /* 0x000700070c1d7812 */ /* 0x010fe200078ec0ff */
[-C--:B------:R-:W-:Y:S01]  /*8900*/  HFMA2 R10, R41, R5.reuse, R23 ;  /* 0x00000005290a7231 */ /* 0x080fe20000000017 */
[----:B------:R-:W-:Y:S01]  /*8910*/  LOP3.LUT R41, R14, 0x70007, RZ, 0xc0, !PT ;  /* 0x000700070e297812 */ /* 0x000fe200078ec0ff */
[----:B------:R-:W-:Y:S01]  /*8920*/  HFMA2 R21, R11, R5, R22 ;  /* 0x000000050b157231 */ /* 0x000fe20000000016 */
[----:B------:R-:W-:Y:S01]  /*8930*/  LOP3.LUT R11, R13, 0x70007, RZ, 0xc0, !PT ;  /* 0x000700070d0b7812 */ /* 0x000fe200078ec0ff */
[----:B------:R-:W-:Y:S01]  /*8940*/  HFMA2 R9, R43, R16.H0_H0, -20, -20 ;  /* 0xcd00cd002b097431 */ /* 0x000fe20000040010 */
[----:B------:R-:W-:-:S02]  /*8950*/  LOP3.LUT R43, R15, 0x70007, RZ, 0xc0, !PT ;  /* 0x000700070f2b7812 */ /* 0x000fc400078ec0ff */
[----:B------:R-:W-:Y:S02]  /*8960*/  SHF.R.U32.HI R44, RZ, 0xd, R13 ;  /* 0x0000000dff2c7819 */ /* 0x000fe4000001160d */
[----:B------:R-:W-:Y:S02]  /*8970*/  LOP3.LUT R29, R29, 0x64006400, RZ, 0xfc, !PT ;  /* 0x640064001d1d7812 */ /* 0x000fe400078efcff */
[----:B------:R-:W-:Y:S02]  /*8980*/  LOP3.LUT R41, R41, 0x64006400, RZ, 0xfc, !PT ;  /* 0x6400640029297812 */ /* 0x000fe400078efcff */
[----:B------:R-:W-:Y:S02]  /*8990*/  LOP3.LUT R22, R12, 0x380038, RZ, 0xc0, !PT ;  /* 0x003800380c167812 */ /* 0x000fe400078ec0ff */
[--C-:B------:R-:W-:Y:S02]  /*89a0*/  SHF.R.U32.HI R4, RZ, 0x6, R12.reuse ;  /* 0x00000006ff047819 */ /* 0x100fe4000001160c */
[----:B------:R-:W-:-:S02]  /*89b0*/  SHF.R.U32.HI R47, RZ, 0xd, R12 ;  /* 0x0000000dff2f7819 */ /* 0x000fc4000001160c */
[----:B------:R-:W-:Y:S02]  /*89c0*/  LOP3.LUT R11, R11, 0x64006400, RZ, 0xfc, !PT ;  /* 0x640064000b0b7812 */ /* 0x000fe400078efcff */
[----:B------:R-:W-:Y:S02]  /*89d0*/  LOP3.LUT R42, R14, 0x380038, RZ, 0xc0, !PT ;  /* 0x003800380e2a7812 */ /* 0x000fe400078ec0ff */
[--C-:B------:R-:W-:Y:S02]  /*89e0*/  SHF.R.U32.HI R12, RZ, 0x6, R14.reuse ;  /* 0x00000006ff0c7819 */ /* 0x100fe4000001160e */
[----:B------:R-:W-:Y:S02]  /*89f0*/  SHF.R.U32.HI R46, RZ, 0xd, R14 ;  /* 0x0000000dff2e7819 */ /* 0x000fe4000001160e */
[----:B------:R-:W-:Y:S01]  /*8a00*/  LOP3.LUT R43, R43, 0x64006400, RZ, 0xfc, !PT ;  /* 0x640064002b2b7812 */ /* 0x000fe200078efcff */
[----:B------:R-:W-:Y:S01]  /*8a10*/  HADD2 R29, R29, -1028, -1028 ;  /* 0xe404e4041d1d7430 */ /* 0x000fe20000000000 */
[----:B------:R-:W-:Y:S01]  /*8a20*/  LOP3.LUT R14, R17, 0x40004, R44, 0xf8, !PT ;  /* 0x00040004110e7812 */ /* 0x000fe200078ef82c */
[----:B------:R-:W-:Y:S01]  /*8a30*/  HADD2 R17, R41, -1028, -1028 ;  /* 0xe404e40429117430 */ /* 0x000fe20000000000 */
[----:B------:R-:W-:Y:S01]  /*8a40*/  SHF.R.U32.HI R45, RZ, 0xd, R15 ;  /* 0x0000000dff2d7819 */ /* 0x000fe2000001160f */
[----:B------:R-:W-:-:S02]  /*8a50*/  HFMA2 R9, R9, R5, R40 ;  /* 0x0000000509097231 */ /* 0x000fc40000000028 */
[----:B------:R-:W-:Y:S01]  /*8a60*/  HADD2 R11, R11, -1028, -1028 ;  /* 0xe404e4040b0b7430 */ /* 0x000fe20000000000 */
[----:B------:R-:W-:Y:S01]  /*8a70*/  LOP3.LUT R40, R13, 0x380038, RZ, 0xc0, !PT ;  /* 0x003800380d287812 */ /* 0x000fe200078ec0ff */
[----:B------:R-:W-:Y:S01]  /*8a80*/  HADD2 R43, R43, -1028, -1028 ;  /* 0xe404e4042b2b7430 */ /* 0x000fe20000000000 */
[----:B------:R-:W-:Y:S01]  /*8a90*/  SHF.R.U32.HI R5, RZ, 0x6, R13 ;  /* 0x00000006ff057819 */ /* 0x000fe2000001160d */
[-C--:B------:R-:W-:Y:S01]  /*8aa0*/  HFMA2 R20, R29, R6.reuse, R20 ;  /* 0x000000061d147231 */ /* 0x080fe20000000014 */
[----:B------:R-:W-:Y:S01]  /*8ab0*/  LOP3.LUT R23, R15, 0x380038, RZ, 0xc0, !PT ;  /* 0x003800380f177812 */ /* 0x000fe200078ec0ff */
[-C--:B------:R-:W-:Y:S01]  /*8ac0*/  HFMA2 R21, R11, R6.reuse, R21 ;  /* 0x000000060b157231 */ /* 0x080fe20000000015 */
[----:B------:R-:W-:Y:S01]  /*8ad0*/  SHF.R.U32.HI R13, RZ, 0x6, R15 ;  /* 0x00000006ff0d7819 */ /* 0x000fe2000001160f */
[-C--:B------:R-:W-:Y:S01]  /*8ae0*/  HFMA2 R17, R17, R6.reuse, R10 ;  /* 0x0000000611117231 */ /* 0x080fe2000000000a */
[----:B------:R-:W-:Y:S01]  /*8af0*/  LOP3.LUT R15, R18, 0x40004, R47, 0xf8, !PT ;  /* 0x00040004120f7812 */ /* 0x000fe200078ef82f */
[----:B------:R-:W-:Y:S01]  /*8b00*/  HFMA2 R6, R43, R6, R9 ;  /* 0x000000062b067231 */ /* 0x000fe20000000009 */
[----:B------:R-:W-:-:S02]  /*8b10*/  LOP3.LUT R18, R8, 0x40004, R45, 0xf8, !PT ;  /* 0x0004000408127812 */ /* 0x000fc400078ef82d */
[----:B------:R-:W0:Y:S01]  /*8b20*/  LDS.128 R8, [UR4+0x30] ;  /* 0x00003004ff087984 */ /* 0x000e220008000c00 */
[----:B------:R-:W-:Y:S02]  /*8b30*/  LOP3.LUT R22, R22, 0x64006400, RZ, 0xfc, !PT ;  /* 0x6400640016167812 */ /* 0x000fe400078efcff */
[----:B------:R-:W-:Y:S02]  /*8b40*/  LOP3.LUT R42, R42, 0x64006400, RZ, 0xfc, !PT ;  /* 0x640064002a2a7812 */ /* 0x000fe400078efcff */
[C---:B------:R-:W-:Y:S02]  /*8b50*/  LOP3.LUT R29, R4.reuse, 0x380038, RZ, 0xc0, !PT ;  /* 0x00380038041d7812 */ /* 0x040fe400078ec0ff */
[C---:B------:R-:W-:Y:S01]  /*8b60*/  LOP3.LUT R41, R4.reuse, 0x1c001c0, RZ, 0xc0, !PT ;  /* 0x01c001c004297812 */ /* 0x040fe200078ec0ff */
[----:B------:R-:W-:Y:S01]  /*8b70*/  HFMA2 R22, R22, R28.H0_H0, -132, -132 ;  /* 0xd820d82016167431 */ /* 0x000fe2000004001c */
[----:B------:R-:W-:Y:S02]  /*8b80*/  LOP3.LUT R4, R4, 0x70007, RZ, 0xc0, !PT ;  /* 0x0007000704047812 */ /* 0x000fe400078ec0ff */
[----:B------:R-:W-:-:S02]  /*8b90*/  LOP3.LUT R47, R12, 0x380038, RZ, 0xc0, !PT ;  /* 0x003800380c2f7812 */ /* 0x000fc400078ec0ff */
[C---:B------:R-:W-:Y:S01]  /*8ba0*/  LOP3.LUT R49, R12.reuse, 0x1c001c0, RZ, 0xc0, !PT ;  /* 0x01c001c00c317812 */ /* 0x040fe200078ec0ff */
[----:B------:R-:W-:Y:S01]  /*8bb0*/  HFMA2 R42, R42, R28.H0_H0, -132, -132 ;  /* 0xd820d8202a2a7431 */ /* 0x000fe2000004001c */
[----:B------:R-:W-:Y:S02]  /*8bc0*/  LOP3.LUT R12, R12, 0x70007, RZ, 0xc0, !PT ;  /* 0x000700070c0c7812 */ /* 0x000fe400078ec0ff */
[----:B------:R-:W-:Y:S01]  /*8bd0*/  LOP3.LUT R4, R4, 0x64006400, RZ, 0xfc, !PT ;  /* 0x6400640004047812 */ /* 0x000fe200078efcff */
[-C--:B------:R-:W-:Y:S01]  /*8be0*/  HFMA2 R20, R22, R7.reuse, R20 ;  /* 0x0000000716147231 */ /* 0x080fe20000000014 */
[----:B------:R-:W-:Y:S02]  /*8bf0*/  LOP3.LUT R12, R12, 0x64006400, RZ, 0xfc, !PT ;  /* 0x640064000c0c7812 */ /* 0x000fe400078efcff */
[C---:B------:R-:W-:Y:S01]  /*8c00*/  LOP3.LUT R43, R5.reuse, 0x380038, RZ, 0xc0, !PT ;  /* 0x00380038052b7812 */ /* 0x040fe200078ec0ff */
[----:B------:R-:W-:Y:S01]  /*8c10*/  HADD2 R4, R4, -1028, -1028 ;  /* 0xe404e40404047430 */ /* 0x000fe20000000000 */
[----:B------:R-:W-:Y:S01]  /*8c20*/  LOP3.LUT R45, R5, 0x1c001c0, RZ, 0xc0, !PT ;  /* 0x01c001c0052d7812 */ /* 0x000fe200078ec0ff */
[----:B------:R-:W-:Y:S01]  /*8c30*/  HFMA2 R17, R42, R7, R17 ;  /* 0x000000072a117231 */ /* 0x000fe20000000011 */
[----:B------:R-:W-:-:S02]  /*8c40*/  LOP3.LUT R40, R40, 0x64006400, RZ, 0xfc, !PT ;  /* 0x6400640028287812 */ /* 0x000fc400078efcff */
[----:B------:R-:W-:Y:S01]  /*8c50*/  LOP3.LUT R5, R5, 0x70007, RZ, 0xc0, !PT ;  /* 0x0007000705057812 */ /* 0x000fe200078ec0ff */
[----:B------:R-:W-:Y:S01]  /*8c60*/  HADD2 R12, R12, -1028, -1028 ;  /* 0xe404e4040c0c7430 */ /* 0x000fe20000000000 */
[----:B------:R-:W-:Y:S01]  /*8c70*/  LOP3.LUT R29, R29, 0x64006400, RZ, 0xfc, !PT ;  /* 0x640064001d1d7812 */ /* 0x000fe200078efcff */
[-C--:B------:R-:W-:Y:S01]  /*8c80*/  HFMA2 R40, R40, R28.reuse.H0_H0, -132, -132 ;  /* 0xd820d82028287431 */ /* 0x080fe2000004001c */
[----:B------:R-:W-:Y:S02]  /*8c90*/  LOP3.LUT R5, R5, 0x64006400, RZ, 0xfc, !PT ;  /* 0x6400640005057812 */ /* 0x000fe400078efcff */
[----:B------:R-:W-:Y:S01]  /*8ca0*/  LOP3.LUT R47, R47, 0x64006400, RZ, 0xfc, !PT ;  /* 0x640064002f2f7812 */ /* 0x000fe200078efcff */
[----:B------:R-:W-:Y:S02]  /*8cb0*/  HFMA2 R29, R29, R28.H0_H0, -132, -132 ;  /* 0xd820d8201d1d7431 */ /* 0x000fe4000004001c */
[----:B------:R-:W-:Y:S02]  /*8cc0*/  HFMA2 R21, R40, R7, R21 ;  /* 0x0000000728157231 */ /* 0x000fe40000000015 */
[----:B0-----:R-:W-:-:S02]  /*8cd0*/  HFMA2 R4, R4, R8, R20 ;  /* 0x0000000804047231 */ /* 0x001fc40000000014 */
[----:B------:R-:W-:Y:S02]  /*8ce0*/  HADD2 R5, R5, -1028, -1028 ;  /* 0xe404e40405057430 */ /* 0x000fe40000000000 */
[----:B------:R-:W-:Y:S01]  /*8cf0*/  HFMA2 R12, R12, R8, R17 ;  /* 0x000000080c0c7231 */ /* 0x000fe20000000011 */
[----:B------:R-:W-:Y:S01]  /*8d00*/  LOP3.LUT R41, R41, 0x64006400, RZ, 0xfc, !PT ;  /* 0x6400640029297812 */ /* 0x000fe200078efcff */
[----:B------:R-:W-:Y:S01]  /*8d10*/  HFMA2 R47, R47, R28.H0_H0, -132, -132 ;  /* 0xd820d8202f2f7431 */ /* 0x000fe2000004001c */
[C---:B------:R-:W-:Y:S01]  /*8d20*/  LOP3.LUT R51, R13.reuse, 0x380038, RZ, 0xc0, !PT ;  /* 0x003800380d337812 */ /* 0x040fe200078ec0ff */
[----:B------:R-:W-:Y:S01]  /*8d30*/  HFMA2 R21, R5, R8, R21 ;  /* 0x0000000805157231 */ /* 0x000fe20000000015 */
[----:B------:R-:W-:Y:S01]  /*8d40*/  LOP3.LUT R53, R13, 0x1c001c0, RZ, 0xc0, !PT ;  /* 0x01c001c00d357812 */ /* 0x000fe200078ec0ff */
[----:B------:R-:W-:Y:S01]  /*8d50*/  HFMA2 R5, R29, R9, R4 ;  /* 0x000000091d057231 */ /* 0x000fe20000000004 */
[----:B------:R-:W-:Y:S02]  /*8d60*/  LOP3.LUT R23, R23, 0x64006400, RZ, 0xfc, !PT ;  /* 0x6400640017177812 */ /* 0x000fe400078efcff */
[----:B------:R-:W-:-:S02]  /*8d70*/  LOP3.LUT R49, R49, 0x64006400, RZ, 0xfc, !PT ;  /* 0x6400640031317812 */ /* 0x000fc400078efcff */
[----:B------:R-:W-:Y:S01]  /*8d80*/  LOP3.LUT R13, R13, 0x70007, RZ, 0xc0, !PT ;  /* 0x000700070d0d7812 */ /* 0x000fe200078ec0ff */
[----:B------:R-:W-:Y:S02]  /*8d90*/  HFMA2 R41, R41, R16.H0_H0, -20, -20 ;  /* 0xcd00cd0029297431 */ /* 0x000fe40000040010 */
[----:B------:R-:W-:Y:S01]  /*8da0*/  HFMA2 R12, R47, R9, R12 ;  /* 0x000000092f0c7231 */ /* 0x000fe2000000000c */
[----:B------:R-:W-:Y:S01]  /*8db0*/  LOP3.LUT R19, R19, 0x40004, R46, 0xf8, !PT ;  /* 0x0004000413137812 */ /* 0x000fe200078ef82e */
[----:B------:R-:W-:Y:S01]  /*8dc0*/  HFMA2 R23, R23, R28.H0_H0, -132, -132 ;  /* 0xd820d82017177431 */ /* 0x000fe2000004001c */
[----:B------:R-:W-:Y:S01]  /*8dd0*/  LOP3.LUT R13, R13, 0x64006400, RZ, 0xfc, !PT ;  /* 0x640064000d0d7812 */ /* 0x000fe200078efcff */
[----:B------:R-:W-:Y:S01]  /*8de0*/  HFMA2 R49, R49, R16.H0_H0, -20, -20 ;  /* 0xcd00cd0031317431 */ /* 0x000fe20000040010 */
[----:B------:R-:W-:Y:S02]  /*8df0*/  LOP3.LUT R43, R43, 0x64006400, RZ, 0xfc, !PT ;  /* 0x640064002b2b7812 */ /* 0x000fe400078efcff */
[----:B------:R-:W-:Y:S01]  /*8e00*/  LOP3.LUT R15, R15, 0x64006400, RZ, 0xfc, !PT ;  /* 0x640064000f0f7812 */ /* 0x000fe200078efcff */
[----:B------:R-:W-:Y:S01]  /*8e10*/  HFMA2 R5, R41, R10, R5 ;  /* 0x0000000a29057231 */ /* 0x000fe20000000005 */
[----:B------:R-:W-:Y:S01]  /*8e20*/  LOP3.LUT R51, R51, 0x64006400, RZ, 0xfc, !PT ;  /* 0x6400640033337812 */ /* 0x000fe200078efcff */
[----:B------:R-:W-:Y:S01]  /*8e30*/  HFMA2 R6, R23, R7, R6 ;  /* 0x0000000717067231 */ /* 0x000fe20000000006 */
[----:B------:R-:W-:Y:S01]  /*8e40*/  LOP3.LUT R19, R19, 0x64006400, RZ, 0xfc, !PT ;  /* 0x6400640013137812 */ /* 0x000fe200078efcff */
[----:B------:R-:W-:Y:S01]  /*8e50*/  HADD2 R13, R13, -1028, -1028 ;  /* 0xe404e4040d0d7430 */ /* 0x000fe20000000000 */
[----:B------:R-:W-:Y:S01]  /*8e60*/  LOP3.LUT R45, R45, 0x64006400, RZ, 0xfc, !PT ;  /* 0x640064002d2d7812 */ /* 0x000fe200078efcff */
[----:B------:R-:W-:-:S02]  /*8e70*/  HFMA2 R43, R43, R28.H0_H0, -132, -132 ;  /* 0xd820d8202b2b7431 */ /* 0x000fc4000004001c */
[----:B------:R-:W-:Y:S02]  /*8e80*/  HFMA2 R12, R49, R10, R12 ;  /* 0x0000000a310c7231 */ /* 0x000fe4000000000c */
[----:B------:R-:W-:Y:S01]  /*8e90*/  HADD2 R15, R15, -1028, -1028 ;  /* 0xe404e4040f0f7430 */ /* 0x000fe20000000000 */
[----:B------:R-:W-:Y:S01]  /*8ea0*/  LOP3.LUT R53, R53, 0x64006400, RZ, 0xfc, !PT ;  /* 0x6400640035357812 */ /* 0x000fe200078efcff */
[----:B------:R-:W-:Y:S01]  /*8eb0*/  HFMA2 R28, R51, R28.H0_H0, -132, -132 ;  /* 0xd820d820331c7431 */ /* 0x000fe2000004001c */
[----:B------:R-:W-:Y:S01]  /*8ec0*/  LOP3.LUT R14, R14, 0x64006400, RZ, 0xfc, !PT ;  /* 0x640064000e0e7812 */ /* 0x000fe200078efcff */
[----:B------:R-:W-:Y:S02]  /*8ed0*/  HFMA2 R6, R13, R8, R6 ;  /* 0x000000080d067231 */ /* 0x000fe40000000006 */
[----:B------:R-:W-:Y:S02]  /*8ee0*/  HADD2 R19, R19, -1028, -1028 ;  /* 0xe404e40413137430 */ /* 0x000fe40000000000 */
[----:B------:R-:W-:-:S02]  /*8ef0*/  HFMA2 R45, R45, R16.H0_H0, -20, -20 ;  /* 0xcd00cd002d2d7431 */ /* 0x000fc40000040010 */
[----:B------:R-:W-:Y:S01]  /*8f00*/  HFMA2 R21, R43, R9, R21 ;  /* 0x000000092b157231 */ /* 0x000fe20000000015 */
[----:B------:R-:W-:Y:S01]  /*8f10*/  LOP3.LUT R18, R18, 0x64006400, RZ, 0xfc, !PT ;  /* 0x6400640012127812 */ /* 0x000fe200078efcff */
[----:B------:R-:W-:Y:S02]  /*8f20*/  HFMA2 R5, R15, R11, R5 ;  /* 0x0000000b0f057231 */ /* 0x000fe40000000005 */
[----:B------:R-:W-:Y:S02]  /*8f30*/  HFMA2 R16, R53, R16.H0_H0, -20, -20 ;  /* 0xcd00cd0035107431 */ /* 0x000fe40000040010 */
[----:B------:R-:W-:Y:S01]  /*8f40*/  HFMA2 R8, R28, R9, R6 ;  /* 0x000000091c087231 */ /* 0x000fe20000000006 */
[----:B------:R-:W-:Y:S01]  /*8f50*/  @!P0 IADD3 R22, PT, PT, R3, 0x1, RZ ;  /* 0x0000000103168810 */ /* 0x000fe20007ffe0ff */
[----:B------:R-:W-:Y:S02]  /*8f60*/  HFMA2 R7, R45, R10, R21 ;  /* 0x0000000a2d077231 */ /* 0x000fe40000000015 */
[----:B------:R-:W-:-:S02]  /*8f70*/  HFMA2 R12, R19, R11, R12 ;  /* 0x0000000b130c7231 */ /* 0x000fc4000000000c */
[----:B------:R-:W-:Y:S01]  /*8f80*/  HADD2 R14, R14, -1028, -1028 ;  /* 0xe404e4040e0e7430 */ /* 0x000fe20000000000 */
[----:B--2---:R-:W-:Y:S02]  /*8f90*/  @!P0 PRMT R0, R24, 0x7610, R0 ;  /* 0x0000761018008816 */ /* 0x004fe40000000000 */
[----:B------:R-:W-:Y:S02]  /*8fa0*/  @!P0 PRMT R35, R25, 0x7610, R35 ;  /* 0x0000761019238816 */ /* 0x000fe40000000023 */
[----:B-----5:R-:W-:Y:S01]  /*8fb0*/  @!P0 IADD3 R32, PT, PT, R38, R37, RZ ;  /* 0x0000002526208210 */ /* 0x020fe20007ffe0ff */
[----:B------:R-:W-:Y:S01]  /*8fc0*/  HFMA2 R9, R16, R10, R8 ;  /* 0x0000000a10097231 */ /* 0x000fe20000000008 */
[----:B------:R-:W-:Y:S01]  /*8fd0*/  IADD3 R37, PT, PT, R37, 0x20, RZ ;  /* 0x0000002025257810 */ /* 0x000fe20007ffe0ff */
[----:B------:R-:W-:Y:S01]  /*8fe0*/  HADD2 R18, R18, -1028, -1028 ;  /* 0xe404e40412127430 */ /* 0x000fe20000000000 */
        /* <DEDUP_REMOVED lines=10> */
[----:B------:R-:W-:Y:S01]  /*9090*/  PRMT R5, R5, 0x5410, R7 ;  /* 0x0000541005057816 */ /* 0x000fe20000000007 */
[----:B------:R-:W-:Y:S01]  /*90a0*/  UIADD3 UR4, UPT, UPT, UR4, 0x40, URZ ;  /* 0x0000004004047890 */ /* 0x000fe2000fffe0ff */
[----:B------:R-:W-:-:S02]  /*90b0*/  IADD3 R30, P1, PT, R30, 0x80, RZ ;  /* 0x000000801e1e7810 */ /* 0x000fc40007f3e0ff */
[----:B------:R-:W-:Y:S01]  /*90c0*/  PRMT R12, R12, 0x5410, R6 ;  /* 0x000054100c0c7816 */ /* 0x000fe20000000006 */
[----:B------:R-:W-:Y:S01]  /*90d0*/  HFMA2 R34, R5, R0, R34 ;  /* 0x0000000005227231 */ /* 0x000fe20000000022 */
[----:B------:R-:W-:Y:S01]  /*90e0*/  IADD3.X R31, PT, PT, RZ, R31, RZ, P1, !PT ;  /* 0x0000001fff1f7210 */ /* 0x000fe20000ffe4ff */
[----:B------:R-:W-:-:S04]  /*90f0*/  IMAD.WIDE R20, R2, 0x4, R26 ;  /* 0x0000000402147825 */ /* 0x000fc800078e021a */
[----:B------:R-:W-:Y:S01]  /*9100*/  HFMA2 R33, R12, R35, R33 ;  /* 0x000000230c217231 */ /* 0x000fe20000000021 */
[----:B------:R-:W-:Y:S06]  /*9110*/  @!P0 BRA `(.L_x_4924) ;  /* 0xffffffe800e88947 */ /* 0x000fec000383ffff */
.L_x_4923:
        /* <DEDUP_REMOVED lines=10> */
.L_x_4928:
[----:B------:R-:W0:Y:S02]  /*91c0*/  LDS R2, [R0] ;  /* 0x0000000000027984 */ /* 0x000e240000000800 */
[----:B0-----:R-:W-:-:S05]  /*91d0*/  HADD2 R3, R2, R34 ;  /* 0x0000002202037230 */ /* 0x001fca0000000000 */
[----:B------:R-:W0:Y:S02]  /*91e0*/  ATOMS.CAST.SPIN P0, [R0], R2, R3 ;  /* 0x000000020000758d */ /* 0x000e240001800003 */
[----:B0-----:R-:W-:Y:S05]  /*91f0*/  @!P0 BRA `(.L_x_4928) ;  /* 0xfffffffc00f08947 */ /* 0x001fea000383ffff */
[----:B------:R-:W-:Y:S05]  /*9200*/  BRA `(.L_x_4926) ;  /* 0x00000000000c7947 */ /* 0x000fea0003800000 */
.L_x_4927:
[----:B------:R-:W2:Y:S02]  /*9210*/  LD.E R0, desc[UR6][R4.64] ;  /* 0x0000000604007980 */ /* 0x000ea4000c101900 */
[----:B--2---:R-:W-:-:S05]  /*9220*/  IADD3 R3, PT, PT, R34, R0, RZ ;  /* 0x0000000022037210 */ /* 0x004fca0007ffe0ff */
[----:B------:R0:W-:Y:S02]  /*9230*/  ST.E desc[UR6][R4.64], R3 ;  /* 0x0000000304007985 */ /* 0x0001e4000c101906 */
.L_x_4926:
[----:B------:R-:W-:Y:S05]  /*9240*/  BSYNC.RECONVERGENT B0 ;  /* 0x0000000000007941 */ /* 0x000fea0003800200 */
.L_x_4925:
[----:B------:R1:W-:Y:S02]  /*9250*/  ATOM.E.ADD.F16x2.RN.STRONG.GPU P0, RZ, desc[UR6][R4.64+0x4], R33 ;  /* 0x8000042104ff79a2 */ /* 0x0003e4000c10e106 */
[----:B-1----:R-:W-:Y:S05]  /*9260*/  @P0 EXIT ;  /* 0x000000000000094d */ /* 0x002fea0003800000 */
[----:B------:R-:W1:Y:S02]  /*9270*/  QSPC.E.S P0, RZ, [R4+0x4] ;  /* 0x0000040004ff73aa */ /* 0x000e640000000500 */
[----:B-1----:R-:W-:Y:S05]  /*9280*/  @!P0 BRA `(.L_x_4929) ;  /* 0x00000000001c8947 */ /* 0x002fea0003800000 */
[----:B------:R-:W-:-:S04]  /*9290*/  MOV R2, R4 ;  /* 0x0000000400027202 */ /* 0x000fc80000000f00 */
[----:B------:R-:W-:-:S07]  /*92a0*/  MOV R0, R2 ;  /* 0x0000000200007202 */ /* 0x000fce0000000f00 */
.L_x_4930:
[----:B------:R-:W0:Y:S02]  /*92b0*/  LDS R2, [R0+0x4] ;  /* 0x0000040000027984 */ /* 0x000e240000000800 */
[----:B0-----:R-:W-:-:S05]  /*92c0*/  HFMA2 R3, R2, 1, 1, R33 ;  /* 0x3c003c0002037831 */ /* 0x001fca0000000021 */
[----:B------:R-:W0:Y:S02]  /*92d0*/  ATOMS.CAST.SPIN P0, [R0+0x4], R2, R3 ;  /* 0x000004020000758d */ /* 0x000e240001800003 */
[----:B0-----:R-:W-:Y:S05]  /*92e0*/  @!P0 BRA `(.L_x_4930) ;  /* 0xfffffffc00f08947 */ /* 0x001fea000383ffff */
[----:B------:R-:W-:Y:S05]  /*92f0*/  EXIT ;  /* 0x000000000000794d */ /* 0x000fea0003800000 */
.L_x_4929:
[----:B------:R-:W0:Y:S02]  /*9300*/  LD.E R0, desc[UR6][R4.64+0x4] ;  /* 0x0000040604007980 */ /* 0x000e24000c101900 */
[----:B0-----:R-:W-:-:S05]  /*9310*/  IADD3 R3, PT, PT, R33, R0, RZ ;  /* 0x0000000021037210 */ /* 0x001fca0007ffe0ff */
[----:B------:R-:W-:Y:S01]  /*9320*/  ST.E desc[UR6][R4.64+0x4], R3 ;  /* 0x0000040304007985 */ /* 0x000fe2000c101906 */
[----:B------:R-:W-:Y:S05]  /*9330*/  EXIT ;  /* 0x000000000000794d */ /* 0x000fea0003800000 */
.L_x_4931:
        /* <DEDUP_REMOVED lines=12> */
.L_x_5355:


//--------------------- .text._Z23gemm_half_q_half_kernelILi1ELi176ELb1ELb0ELi64EEvPK6__halfPKjS4_S2_PS0_iiiiPKtS7_iiiiiibS2_i --------------------------
	.section	.text._Z23gemm_half_q_half_kernelILi1ELi176ELb1ELb0ELi64EEvPK6__halfPKjS4_S2_PS0_iiiiPKtS7_iiiiiibS2_i,"ax",@progbits
	.align	128
        .global         _Z23gemm_half_q_half_kernelILi1ELi176ELb1ELb0ELi64EEvPK6__halfPKjS4_S2_PS0_iiiiPKtS7_iiiiiibS2_i
        .type           _Z23gemm_half_q_half_kernelILi1ELi176ELb1ELb0ELi64EEvPK6__halfPKjS4_S2_PS0_iiiiPKtS7_iiiiiibS2_i,@function
        .size           _Z23gemm_half_q_half_kernelILi1ELi176ELb1ELb0ELi64EEvPK6__halfPKjS4_S2_PS0_iiiiPKtS7_iiiiiibS2_i,(.L_x_5356 - _Z23gemm_half_q_half_kernelILi1ELi176ELb1ELb0ELi64EEvPK6__halfPKjS4_S2_PS0_iiiiPKtS7_iiiiiibS2_i)
        .other          _Z23gemm_half_q_half_kernelILi1ELi176ELb1ELb0ELi64EEvPK6__halfPKjS4_S2_PS0_iiiiPKtS7_iiiiiibS2_i,@"STO_CUDA_ENTRY STV_DEFAULT"
_Z23gemm_half_q_half_kernelILi1ELi176ELb1ELb0ELi64EEvPK6__halfPKjS4_S2_PS0_iiiiPKtS7_iiiiiibS2_i:
.text._Z23gemm_half_q_half_kernelILi1ELi176ELb1ELb0ELi64EEvPK6__halfPKjS4_S2_PS0_iiiiPKtS7_iiiiiibS2_i:
        /* <DEDUP_REMOVED lines=17> */
[----:B------:R-:W-:Y:S04]  /*0110*/  BSSY.RECONVERGENT B0, `(.L_x_4932) ;  /* 0x000001b000007945 */ /* 0x000fe80003800200 */
[----:B------:R-:W-:Y:S01]  /*0120*/  SHF.L.U32 R38, R0, 0x2, RZ ;  /* 0x0000000200267819 */ /* 0x000fe200000006ff */
[----:B---3--:R-:W-:-:S05]  /*0130*/  IMAD.U32 R3, RZ, RZ, UR12 ;  /* 0x0000000cff037e24 */ /* 0x008fca000f8e00ff */
[----:B------:R-:W-:Y:S01]  /*0140*/  ISETP.GE.AND P1, PT, R38, R3, PT ;  /* 0x000000032600720c */ /* 0x000fe20003f26270 */
[----:B-1----:R-:W-:-:S04]  /*0150*/  IMAD.SHL.U32 R36, R9, 0x40, RZ ;  /* 0x0000004009247824 */ /* 0x002fc800078e00ff */
[C---:B------:R-:W-:Y:S01]  /*0160*/  IMAD.IADD R15, R36.reuse, 0x1, R17 ;  /* 0x00000001240f7824 */ /* 0x040fe200078e0211 */
        /* <DEDUP_REMOVED lines=21> */
.L_x_4933:
[----:B------:R-:W-:Y:S05]  /*02c0*/  BSYNC.RECONVERGENT B0 ;  /* 0x0000000000007941 */ /* 0x000fea0003800200 */
.L_x_4932:
        /* <DEDUP_REMOVED lines=18> */
[----:B------:R-:W-:Y:S01]  /*03f0*/  IMAD.MOV.U32 R2, RZ, RZ, RZ ;  /* 0x000000ffff027224 */ /* 0x000fe200078e00ff */
[----:B------:R-:W-:Y:S01]  /*0400*/  SHF.L.U32 R6, R17, 0x4, RZ ;  /* 0x0000000411067819 */ /* 0x000fe200000006ff */
[----:B------:R-:W-:Y:S01]  /*0410*/  IMAD.MOV.U32 R4, RZ, RZ, R36 ;  /* 0x000000ffff047224 */ /* 0x000fe200078e0024 */
[----:B------:R-:W-:Y:S02]  /*0420*/  LEA.HI R8, R11, R38, RZ, 0x3 ;  /* 0x000000260b087211 */ /* 0x000fe400078f18ff */
[----:B------:R-:W-:Y:S02]  /*0430*/  LOP3.LUT R6, R6, 0x10, RZ, 0xc0, !PT ;  /* 0x0000001006067812 */ /* 0x000fe400078ec0ff */
[----:B------:R-:W-:-:S07]  /*0440*/  SHF.R.S32.HI R8, RZ, 0x3, R8 ;  /* 0x00000003ff087819 */ /* 0x000fce0000011408 */
.L_x_4935:
[----:B--2---:R-:W1:Y:S01]  /*0450*/  LDC.64 R10, c[0x0][0x390] ;  /* 0x0000e400ff0a7b82 */ /* 0x004e620000000a00 */
[----:B-----5:R-:W-:-:S04]  /*0460*/  IMAD.IADD R14, R0, 0x1, R2 ;  /* 0x00000001000e7824 */ /* 0x020fc800078e0202 */
[----:B0-----:R-:W-:-:S05]  /*0470*/  IMAD R12, R14, R3, RZ ;  /* 0x000000030e0c7224 */ /* 0x001fca00078e02ff */
[----:B------:R-:W-:-:S04]  /*0480*/  SHF.R.S32.HI R13, RZ, 0x1f, R12 ;  /* 0x0000001fff0d7819 */ /* 0x000fc8000001140c */
[----:B------:R-:W-:-:S04]  /*0490*/  LEA.HI R13, R13, R12, RZ, 0x3 ;  /* 0x0000000c0d0d7211 */ /* 0x000fc800078f18ff */
[----:B------:R-:W-:-:S05]  /*04a0*/  LEA.HI.SX32 R13, R13, R8, 0x1d ;  /* 0x000000080d0d7211 */ /* 0x000fca00078feaff */
[----:B-1----:R-:W-:Y:S02]  /*04b0*/  IMAD.WIDE R10, R13, 0x4, R10 ;  /* 0x000000040d0a7825 */ /* 0x002fe400078e020a */
        /* <DEDUP_REMOVED lines=22> */
[----:B------:R-:W-:Y:S02]  /*0620*/  IMAD R11, R16, R16, R16 ;  /* 0x00000010100b7224 */ /* 0x000fe400078e0210 */
[----:B------:R-:W-:-:S02]  /*0630*/  IMAD R10, R2, 0x8, R1 ;  /* 0x00000008020a7824 */ /* 0x000fc400078e0201 */
[----:B------:R-:W-:Y:S01]  /*0640*/  VIADD R2, R2, 0x1 ;  /* 0x0000000102027836 */ /* 0x000fe20000000000 */
[----:B------:R-:W-:Y:S01]  /*0650*/  IADD3 R11, PT, PT, R16, 0x1, R11 ;  /* 0x00000001100b7810 */ /* 0x000fe20007ffe00b */
[----:B------:R-:W0:Y:S01]  /*0660*/  I2F.F16 R20, R20 ;  /* 0x0000001400147306 */ /* 0x000e220000200c00 */
[----:B----4-:R-:W-:-:S05]  /*0670*/  IMAD.IADD R4, R15, 0x1, R4 ;  /* 0x000000010f047824 */ /* 0x010fca00078e0204 */
[----:B------:R-:W-:Y:S02]  /*0680*/  ISETP.GE.AND P0, PT, R4, R37, PT ;  /* 0x000000250400720c */ /* 0x000fe40003f06270 */
        /* <DEDUP_REMOVED lines=8> */
.L_x_4934:
[----:B-12---:R0:W5:Y:S01]  /*0710*/  LDL.64 R10, [R1] ;  /* 0x00000000010a7983 */ /* 0x0061620000100a00 */
[----:B------:R-:W1:Y:S01]  /*0720*/  LDCU UR9, c[0x0][0x3c8] ;  /* 0x00007900ff0977ac */ /* 0x000e620008000800 */
[----:B------:R-:W-:Y:S01]  /*0730*/  HFMA2 R0, -RZ, RZ, 0, 0 ;  /* 0x00000000ff007431 */ /* 0x000fe200000001ff */
[----:B-1----:R-:W-:-:S13]  /*0740*/  ISETP.GT.AND P0, PT, R36, UR9, PT ;  /* 0x0000000924007c0c */ /* 0x002fda000bf04270 */
[----:B0-----:R-:W-:Y:S05]  /*0750*/  @!P0 BRA `(.L_x_4936) ;  /* 0x00000000001c8947 */ /* 0x001fea0003800000 */
[----:B------:R-:W0:Y:S02]  /*0760*/  LDC R13, c[0x0][0x3cc] ;  /* 0x0000f300ff0d7b82 */ /* 0x000e240000000800 */
[----:B0-----:R-:W-:-:S05]  /*0770*/  VIMNMX R0, PT, PT, R36, R13, PT ;  /* 0x0000000d24007248 */ /* 0x001fca0003fe0100 */
[----:B------:R-:W-:-:S05]  /*0780*/  VIADD R0, R0, -UR9 ;  /* 0x8000000900007c36 */ /* 0x000fca0008000000 */
[----:B------:R-:W-:-:S04]  /*0790*/  SHF.R.S32.HI R13, RZ, 0x1f, R0 ;  /* 0x0000001fff0d7819 */ /* 0x000fc80000011400 */
[----:B------:R-:W-:-:S04]  /*07a0*/  LEA.HI R13, R13, R0, RZ, 0x5 ;  /* 0x000000000d0d7211 */ /* 0x000fc800078f28ff */
[----:B------:R-:W-:-:S05]  /*07b0*/  SHF.R.S32.HI R13, RZ, 0x5, R13 ;  /* 0x00000005ff0d7819 */ /* 0x000fca000001140d */
[----:B------:R-:W-:-:S07]  /*07c0*/  IMAD R0, R13, 0x6, RZ ;  /* 0x000000060d007824 */ /* 0x000fce00078e02ff */
.L_x_4936:
        /* <DEDUP_REMOVED lines=11> */
.L_x_4937:
        /* <DEDUP_REMOVED lines=11> */
.L_x_4938:
        /* <DEDUP_REMOVED lines=11> */
.L_x_4939:
        /* <DEDUP_REMOVED lines=11> */
.L_x_4940:
[C---:B------:R-:W-:Y:S01]  /*0a90*/  VIMNMX R6, PT, PT, R36.reuse, UR9, PT ;  /* 0x0000000924067c48 */ /* 0x040fe2000bfe0100 */
[----:B------:R-:W0:Y:S01]  /*0aa0*/  S2UR UR5, SR_CgaCtaId ;  /* 0x00000000000579c3 */ /* 0x000e220000008800 */
[----:B------:R-:W1:Y:S01]  /*0ab0*/  LDCU.64 UR10, c[0x0][0x388] ;  /* 0x00007100ff0a77ac */ /* 0x000e620008000a00 */
[----:B------:R-:W-:Y:S01]  /*0ac0*/  VIMNMX R5, PT, PT, R5, UR9, PT ;  /* 0x0000000905057c48 */ /* 0x000fe2000bfe0100 */
[----:B-----5:R-:W-:Y:S01]  /*0ad0*/  IMAD.IADD R7, R36, 0x1, R7 ;  /* 0x0000000124077824 */ /* 0x020fe200078e0207 */
[----:B------:R-:W-:Y:S01]  /*0ae0*/  SHF.R.S32.HI R17, RZ, 0x1f, R6 ;  /* 0x0000001fff117819 */ /* 0x000fe20000011406 */
[----:B------:R-:W-:-:S03]  /*0af0*/  UMOV UR4, 0x400 ;  /* 0x0000040000047882 */ /* 0x000fc60000000000 */
[----:B------:R-:W-:Y:S02]  /*0b00*/  LEA.HI R17, R17, R6, RZ, 0x5 ;  /* 0x0000000611117211 */ /* 0x000fe400078f28ff */
[----:B------:R-:W-:Y:S02]  /*0b10*/  PRMT R6, R11, 0x7610, R11 ;  /* 0x000076100b067816 */ /* 0x000fe4000000000b */
[----:B------:R-:W-:-:S04]  /*0b20*/  SHF.R.S32.HI R17, RZ, 0x5, R17 ;  /* 0x00000005ff117819 */ /* 0x000fc80000011411 */
[----:B------:R-:W-:-:S04]  /*0b30*/  LEA R0, R17, R0, 0x3 ;  /* 0x0000000011007211 */ /* 0x000fc800078e18ff */
[----:B------:R-:W-:-:S04]  /*0b40*/  IADD3 R0, PT, PT, R13, R0, R2 ;  /* 0x000000000d007210 */ /* 0x000fc80007ffe002 */
[----:B------:R-:W-:Y:S01]  /*0b50*/  IADD3 R0, PT, PT, R15, R0, R4 ;  /* 0x000000000f007210 */ /* 0x000fe20007ffe004 */
[----:B0-----:R-:W-:-:S04]  /*0b60*/  ULEA UR4, UR5, UR4, 0x18 ;  /* 0x0000000405047291 */ /* 0x001fc8000f8ec0ff */
[----:B------:R-:W-:Y:S01]  /*0b70*/  IMAD R13, R0, R3, RZ ;  /* 0x00000003000d7224 */ /* 0x000fe200078e02ff */
[----:B------:R-:W-:-:S04]  /*0b80*/  SHF.R.S32.HI R0, RZ, 0x1f, R38 ;  /* 0x0000001fff007819 */ /* 0x000fc80000011426 */
[----:B------:R-:W-:-:S04]  /*0b90*/  IADD3 R2, P0, PT, R38, R13, RZ ;  /* 0x0000000d26027210 */ /* 0x000fc80007f1e0ff */
[----:B------:R-:W-:Y:S01]  /*0ba0*/  LEA.HI.X.SX32 R13, R13, R0, 0x1, P0 ;  /* 0x000000000d0d7211 */ /* 0x000fe200000f0eff */
[C---:B------:R-:W-:Y:S01]  /*0bb0*/  IMAD.SHL.U32 R4, R2.reuse, 0x4, RZ ;  /* 0x0000000402047824 */ /* 0x040fe200078e00ff */
[----:B------:R-:W-:Y:S02]  /*0bc0*/  ISETP.GT.AND P0, PT, R5, R36, PT ;  /* 0x000000240500720c */ /* 0x000fe40003f04270 */
[----:B------:R-:W-:Y:S01]  /*0bd0*/  SHF.L.U64.HI R13, R2, 0x2, R13 ;  /* 0x00000002020d7819 */ /* 0x000fe2000001020d */
[----:B------:R-:W-:Y:S01]  /*0be0*/  IMAD.MOV.U32 R2, RZ, RZ, RZ ;  /* 0x000000ffff027224 */ /* 0x000fe200078e00ff */
[----:B-1----:R-:W-:Y:S02]  /*0bf0*/  IADD3 R52, P1, PT, R4, UR10, RZ ;  /* 0x0000000a04347c10 */ /* 0x002fe4000ff3e0ff */
[----:B------:R-:W-:Y:S02]  /*0c00*/  PRMT R0, R10, 0x7610, R10 ;  /* 0x000076100a007816 */ /* 0x000fe4000000000a */
[----:B------:R-:W-:-:S02]  /*0c10*/  IADD3.X R53, PT, PT, R13, UR11, RZ, P1, !PT ;  /* 0x0000000b0d357c10 */ /* 0x000fc40008ffe4ff */
[----:B------:R-:W-:Y:S02]  /*0c20*/  PRMT R5, RZ, 0x5410, RZ ;  /* 0x00005410ff057816 */ /* 0x000fe400000000ff */
[----:B------:R-:W-:Y:S01]  /*0c30*/  PRMT R4, RZ, 0x5410, RZ ;  /* 0x00005410ff047816 */ /* 0x000fe200000000ff */
[----:B------:R-:W-:Y:S01]  /*0c40*/  IMAD.MOV.U32 R45, RZ, RZ, R53 ;  /* 0x000000ffff2d7224 */ /* 0x000fe200078e0035 */
[----:B------:R-:W-:Y:S01]  /*0c50*/  MOV R44, R52 ;  /* 0x00000034002c7202 */ /* 0x000fe20000000f00 */
[----:B------:R-:W-:Y:S06]  /*0c60*/  @!P0 BRA `(.L_x_4941) ;  /* 0x0000003000a08947 */ /* 0x000fec0003800000 */
[----:B------:R-:W-:Y:S01]  /*0c70*/  IMAD.WIDE.U32 R2, R9, 0x100, R42 ;  /* 0x0000010009027825 */ /* 0x000fe200078e002a */
[----:B------:R-:W-:Y:S02]  /*0c80*/  VIMNMX R31, PT, PT, R37, UR9, PT ;  /* 0x00000009251f7c48 */ /* 0x000fe4000bfe0100 */
[----:B------:R-:W-:Y:S02]  /*0c90*/  PRMT R4, RZ, 0x5410, RZ ;  /* 0x00005410ff047816 */ /* 0x000fe400000000ff */
[----:B------:R-:W-:Y:S01]  /*0ca0*/  IADD3 R24, P0, PT, R2, 0x2, RZ ;  /* 0x0000000202187810 */ /* 0x000fe20007f1e0ff */
[----:B------:R-:W-:Y:S01]  /*0cb0*/  IMAD.MOV.U32 R2, RZ, RZ, RZ ;  /* 0x000000ffff027224 */ /* 0x000fe200078e00ff */
[----:B------:R-:W-:-:S03]  /*0cc0*/  PRMT R5, RZ, 0x5410, RZ ;  /* 0x00005410ff057816 */ /* 0x000fc600000000ff */
[----:B------:R-:W-:-:S08]  /*0cd0*/  IMAD.X R25, RZ, RZ, R3, P0 ;  /* 0x000000ffff197224 */ /* 0x000fd000000e0603 */
.L_x_4942:
[----:B------:R-:W-:Y:S01]  /*0ce0*/  MOV R34, R52 ;  /* 0x0000003400227202 */ /* 0x000fe20000000f00 */
[----:B------:R-:W-:Y:S01]  /*0cf0*/  IMAD.MOV.U32 R35, RZ, RZ, R53 ;  /* 0x000000ffff237224 */ /* 0x000fe200078e0035 */
[----:B------:R-:W0:Y:S04]  /*0d00*/  LDS.64 R26, [UR4] ;  /* 0x00000004ff1a7984 */ /* 0x000e280008000a00 */
[----:B------:R-:W2:Y:S01]  /*0d10*/  LDG.E.128.CONSTANT R20, desc[UR6][R34.64] ;  /* 0x0000000622147981 */ /* 0x000ea2000c1e9d00 */
[----:B------:R-:W-:-:S04]  /*0d20*/  IMAD.U32 R3, RZ, RZ, UR12 ;  /* 0x0000000cff037e24 */ /* 0x000fc8000f8e00ff */
        /* <DEDUP_REMOVED lines=9> */
[----:B------:R-:W-:Y:S02]  /*0dc0*/  LOP3.LUT R18, R20, 0xff, RZ, 0xc0, !PT ;  /* 0x000000ff14127812 */ /* 0x000fe400078ec0ff */
[----:B------:R-:W-:Y:S01]  /*0dd0*/  IADD3 R33, PT, PT, R19, -0x80, RZ ;  /* 0xffffff8013217810 */ /* 0x000fe20007ffe0ff */
[----:B------:R-:W-:Y:S01]  /*0de0*/  VIADD R19, R16, 0xffffff80 ;  /* 0xffffff8010137836 */ /* 0x000fe20000000000 */
[----:B------:R-:W-:Y:S01]  /*0df0*/  SHF.R.U32.HI R16, RZ, 0x8, R20 ;  /* 0x00000008ff107819 */ /* 0x000fe20000011614 */
[----:B------:R-:W-:Y:S01]  /*0e00*/  VIADD R29, R28, 0xffffff80 ;  /* 0xffffff801c1d7836 */ /* 0x000fe20000000000 */
[----:B------:R-:W-:Y:S01]  /*0e10*/  SHF.R.U32.HI R39, RZ, 0x8, R21 ;  /* 0x00000008ff277819 */ /* 0x000fe20000011615 */
[----:B------:R-:W-:Y:S01]  /*0e20*/  VIADD R18, R18, 0xffffff80 ;  /* 0xffffff8012127836 */ /* 0x000fe20000000000 */
[----:B------:R-:W0:Y:S01]  /*0e30*/  I2F.F16 R33, R33 ;  /* 0x0000002100217306 */ /* 0x000e220000200c00 */
[----:B------:R-:W-:-:S02]  /*0e40*/  LOP3.LUT R16, R16, 0xff, RZ, 0xc0, !PT ;  /* 0x000000ff10107812 */ /* 0x000fc400078ec0ff */
[----:B------:R-:W-:Y:S02]  /*0e50*/  LEA.HI R30, R20, 0xffffff80, RZ, 0x8 ;  /* 0xffffff80141e7811 */ /* 0x000fe400078f40ff */
[----:B------:R-:W-:Y:S02]  /*0e60*/  LEA.HI R32, R21, 0xffffff80, RZ, 0x8 ;  /* 0xffffff8015207811 */ /* 0x000fe400078f40ff */
[----:B------:R-:W-:Y:S01]  /*0e70*/  LOP3.LUT R39, R39, 0xff, RZ, 0xc0, !PT ;  /* 0x000000ff27277812 */ /* 0x000fe200078ec0ff */
[----:B------:R1:W2:Y:S04]  /*0e80*/  I2F.F16 R17, R18 ;  /* 0x0000001200117306 */ /* 0x0002a80000200c00 */
[----:B------:R-:W-:Y:S02]  /*0e90*/  VIADD R41, R39, 0xffffff80 ;  /* 0xffffff8027297836 */ /* 0x000fe40000000000 */
[----:B0-----:R-:W-:-:S02]  /*0ea0*/  HADD2.F32 R33, -RZ, R33.H0_H0 ;  /* 0x20000021ff217230 */ /* 0x001fc40000004100 */
[----:B------:R-:W0:Y:S01]  /*0eb0*/  I2F.F16 R19, R19 ;  /* 0x0000001300137306 */ /* 0x000e220000200c00 */
[----:B-1----:R-:W-:Y:S01]  /*0ec0*/  SHF.R.U32.HI R18, RZ, 0x10, R20 ;  /* 0x00000010ff127819 */ /* 0x002fe20000011614 */
[----:B------:R-:W-:Y:S02]  /*0ed0*/  VIADD R20, R16, 0xffffff80 ;  /* 0xffffff8010147836 */ /* 0x000fe40000000000 */
[----:B------:R-:W-:Y:S01]  /*0ee0*/  HADD2.F32 R16, -RZ, R26.H0_H0 ;  /* 0x2000001aff107230 */ /* 0x000fe20000004100 */
[----:B------:R-:W-:Y:S02]  /*0ef0*/  LOP3.LUT R28, R18, 0xff, RZ, 0xc0, !PT ;  /* 0x000000ff121c7812 */ /* 0x000fe400078ec0ff */
[----:B------:R-:W-:Y:S01]  /*0f00*/  SHF.R.U32.HI R18, RZ, 0x10, R21 ;  /* 0x00000010ff127819 */ /* 0x000fe20000011615 */
[----:B------:R-:W1:Y:S01]  /*0f10*/  I2F.F16 R29, R29 ;  /* 0x0000001d001d7306 */ /* 0x000e620000200c00 */
[----:B--2---:R-:W-:Y:S02]  /*0f20*/  HADD2.F32 R17, -RZ, R17.H0_H0 ;  /* 0x20000011ff117230 */ /* 0x004fe40000004100 */
[----:B------:R-:W-:Y:S01]  /*0f30*/  FFMA.FTZ R33, R16, R33, RZ ;  /* 0x0000002110217223 */ /* 0x000fe200000100ff */
[----:B------:R-:W-:-:S02]  /*0f40*/  LOP3.LUT R40, R18, 0xff, RZ, 0xc0, !PT ;  /* 0x000000ff12287812 */ /* 0x000fc400078ec0ff */
[----:B------:R-:W-:Y:S01]  /*0f50*/  IADD3 R28, PT, PT, R28, -0x80, RZ ;  /* 0xffffff801c1c7810 */ /* 0x000fe20007ffe0ff */
[----:B------:R-:W-:Y:S01]  /*0f60*/  FFMA.FTZ R39, R17, R16, RZ ;  /* 0x0000001011277223 */ /* 0x000fe200000100ff */
[----:B0-----:R-:W-:Y:S01]  /*0f70*/  HADD2.F32 R19, -RZ, R19.H0_H0 ;  /* 0x20000013ff137230 */ /* 0x001fe20000004100 */
[----:B------:R-:W0:Y:S01]  /*0f80*/  I2F.F16 R20, R20 ;  /* 0x0000001400147306 */ /* 0x000e220000200c00 */
[----:B-1----:R-:W-:-:S03]  /*0f90*/  HADD2.F32 R21, -RZ, R29.H0_H0 ;  /* 0x2000001dff157230 */ /* 0x002fc60000004100 */
[----:B------:R-:W-:Y:S01]  /*0fa0*/  FFMA.FTZ R29, R16, R19, RZ ;  /* 0x00000013101d7223 */ /* 0x000fe200000100ff */
[----:B------:R-:W-:-:S03]  /*0fb0*/  VIADD R26, R40, 0xffffff80 ;  /* 0xffffff80281a7836 */ /* 0x000fc60000000000 */
[----:B------:R-:W1:Y:S01]  /*0fc0*/  I2F.F16 R41, R41 ;  /* 0x0000002900297306 */ /* 0x000e620000200c00 */
[----:B------:R-:W-:Y:S02]  /*0fd0*/  FFMA.FTZ R21, R16, R21, RZ ;  /* 0x0000001510157223 */ /* 0x000fe400000100ff */
[----:B------:R2:W5:Y:S01]  /*0fe0*/  LDG.E.128.CONSTANT R16, desc[UR6][R52.64] ;  /* 0x0000000634107981 */ /* 0x000562000c1e9d00 */
[----:B------:R-:W-:Y:S01]  /*0ff0*/  SHF.R.U32.HI R40, RZ, 0x8, R22 ;  /* 0x00000008ff287819 */ /* 0x000fe20000011616 */
[----:B0-----:R-:W-:-:S03]  /*1000*/  HADD2.F32 R44, -RZ, R20.H0_H0 ;  /* 0x20000014ff2c7230 */ /* 0x001fc60000004100 */
[----:B------:R-:W-:Y:S01]  /*1010*/  I2F.F16 R28, R28 ;  /* 0x0000001c001c7306 */ /* 0x000fe20000200c00 */
[----:B------:R-:W-:Y:S01]  /*1020*/  LOP3.LUT R20, R40, 0xff, RZ, 0xc0, !PT ;  /* 0x000000ff28147812 */ /* 0x000fe200078ec0ff */
[----:B------:R-:W-:Y:S01]  /*1030*/  FFMA.FTZ R40, R44, R46, R39 ;  /* 0x0000002e2c287223 */ /* 0x000fe20000010027 */
[----:B------:R-:W-:-:S03]  /*1040*/  SHF.R.U32.HI R39, RZ, 0x8, R23 ;  /* 0x00000008ff277819 */ /* 0x000fc60000011617 */
[----:B------:R-:W-:Y:S01]  /*1050*/  VIADD R20, R20, 0xffffff80 ;  /* 0xffffff8014147836 */ /* 0x000fe20000000000 */
[----:B------:R-:W-:Y:S01]  /*1060*/  LOP3.LUT R44, R39, 0xff, RZ, 0xc0, !PT ;  /* 0x000000ff272c7812 */ /* 0x000fe200078ec0ff */
[----:B------:R-:W-:Y:S03]  /*1070*/  I2F.F16 R32, R32 ;  /* 0x0000002000207306 */ /* 0x000fe60000200c00 */
[----:B------:R-:W-:Y:S02]  /*1080*/  IADD3 R45, PT, PT, R44, -0x80, RZ ;  /* 0xffffff802c2d7810 */ /* 0x000fe40007ffe0ff */
[----:B------:R-:W-:-:S03]  /*1090*/  SHF.R.U32.HI R39, RZ, 0x10, R22 ;  /* 0x00000010ff277819 */ /* 0x000fc60000011616 */
[----:B------:R-:W0:Y:S01]  /*10a0*/  I2F.F16 R20, R20 ;  /* 0x0000001400147306 */ /* 0x000e220000200c00 */
[----:B------:R-:W-:Y:S02]  /*10b0*/  LOP3.LUT R39, R39, 0xff, RZ, 0xc0, !PT ;  /* 0x000000ff27277812 */ /* 0x000fe400078ec0ff */
[----:B------:R-:W-:-:S05]  /*10c0*/  SHF.R.U32.HI R44, RZ, 0x10, R23 ;  /* 0x00000010ff2c7819 */ /* 0x000fca0000011617 */
[----:B------:R-:W3:Y:S01]  /*10d0*/  I2F.F16 R45, R45 ;  /* 0x0000002d002d7306 */ /* 0x000ee20000200c00 */
[----:B------:R-:W-:Y:S01]  /*10e0*/  LOP3.LUT R44, R44, 0xff, RZ, 0xc0, !PT ;  /* 0x000000ff2c2c7812 */ /* 0x000fe200078ec0ff */
[----:B------:R-:W-:Y:S02]  /*10f0*/  VIADD R39, R39, 0xffffff80 ;  /* 0xffffff8027277836 */ /* 0x000fe40000000000 */
[----:B-1----:R-:W-:Y:S02]  /*1100*/  HADD2.F32 R47, -RZ, R41.H0_H0 ;  /* 0x20000029ff2f7230 */ /* 0x002fe40000004100 */
[----:B------:R-:W-:Y:S02]  /*1110*/  VIADD R41, R44, 0xffffff80 ;  /* 0xffffff802c297836 */ /* 0x000fe40000000000 */
[----:B------:R-:W1:Y:S01]  /*1120*/  I2F.F16 R39, R39 ;  /* 0x0000002700277306 */ /* 0x000e620000200c00 */
[----:B------:R-:W-:Y:S01]  /*1130*/  FFMA.FTZ R44, R46, R47, R33 ;  /* 0x0000002f2e2c7223 */ /* 0x000fe20000010021 */
[----:B0-----:R-:W-:Y:S01]  /*1140*/  HADD2.F32 R33, -RZ, R20.H0_H0 ;  /* 0x20000014ff217230 */ /* 0x001fe20000004100 */
[----:B------:R-:W-:Y:S01]  /*1150*/  LEA.HI R20, R22, 0xffffff80, RZ, 0x8 ;  /* 0xffffff8016147811 */ /* 0x000fe200078f40ff */
[----:B---3--:R-:W-:-:S03]  /*1160*/  HADD2.F32 R22, -RZ, R45.H0_H0 ;  /* 0x2000002dff167230 */ /* 0x008fc60000004100 */
[C---:B------:R-:W-:Y:S01]  /*1170*/  FFMA.FTZ R29, R46.reuse, R33, R29 ;  /* 0x000000212e1d7223 */ /* 0x040fe2000001001d */
[----:B------:R-:W-:Y:S01]  /*1180*/  HADD2.F32 R33, -RZ, R28.H0_H0 ;  /* 0x2000001cff217230 */ /* 0x000fe20000004100 */
[----:B------:R-:W-:Y:S01]  /*1190*/  I2F.F16 R30, R30 ;  /* 0x0000001e001e7306 */ /* 0x000fe20000200c00 */
[----:B------:R-:W-:Y:S01]  /*11a0*/  FFMA.FTZ R46, R46, R22, R21 ;  /* 0x000000162e2e7223 */ /* 0x000fe20000010015 */
[----:B------:R-:W-:Y:S01]  /*11b0*/  LEA.HI R21, R23, 0xffffff80, RZ, 0x8 ;  /* 0xffffff8017157811 */ /* 0x000fe200078f40ff */
[----:B------:R-:W-:-:S05]  /*11c0*/  HADD2.F32 R23, -RZ, R27.H0_H0 ;  /* 0x2000001bff177230 */ /* 0x000fca0000004100 */
[----:B------:R-:W0:Y:S01]  /*11d0*/  I2F.F16 R26, R26 ;  /* 0x0000001a001a7306 */ /* 0x000e220000200c00 */
[----:B------:R-:W-:Y:S01]  /*11e0*/  FFMA.FTZ R33, R33, R23, R40 ;  /* 0x0000001721217223 */ /* 0x000fe20000010028 */
[----:B-1----:R-:W-:-:S06]  /*11f0*/  HADD2.F32 R40, -RZ, R39.H0_H0 ;  /* 0x20000027ff287230 */ /* 0x002fcc0000004100 */
[----:B------:R-:W1:Y:S01]  /*1200*/  I2F.F16 R41, R41 ;  /* 0x0000002900297306 */ /* 0x000e620000200c00 */
[----:B------:R-:W-:Y:S02]  /*1210*/  FFMA.FTZ R40, R23, R40, R29 ;  /* 0x0000002817287223 */ /* 0x000fe4000001001d */
[----:B------:R-:W3:Y:S05]  /*1220*/  LDS.64 R28, [UR4+0x8] ;  /* 0x00000804ff1c7984 */ /* 0x000eea0008000a00 */
[----:B------:R-:W4:Y:S01]  /*1230*/  I2F.F16 R20, R20 ;  /* 0x0000001400147306 */ /* 0x000f220000200c00 */
[----:B0-----:R-:W-:Y:S02]  /*1240*/  HADD2.F32 R22, -RZ, R26.H0_H0 ;  /* 0x2000001aff167230 */ /* 0x001fe40000004100 */
[----:B------:R-:W-:-:S02]  /*1250*/  HADD2.F32 R32, -RZ, R32.H0_H0 ;  /* 0x20000020ff207230 */ /* 0x000fc40000004100 */
[----:B-1----:R-:W-:Y:S02]  /*1260*/  HADD2.F32 R39, -RZ, R41.H0_H0 ;  /* 0x20000029ff277230 */ /* 0x002fe40000004100 */
[C---:B------:R-:W-:Y:S01]  /*1270*/  FFMA.FTZ R41, R23.reuse, R22, R44 ;  /* 0x0000001617297223 */ /* 0x040fe2000001002c */
[----:B------:R-:W-:Y:S01]  /*1280*/  HADD2.F32 R44, -RZ, R27.H1_H1 ;  /* 0x3000001bff2c7230 */ /* 0x000fe20000004100 */
[----:B------:R-:W0:Y:S01]  /*1290*/  I2F.F16 R21, R21 ;  /* 0x0000001500157306 */ /* 0x000e220000200c00 */
[----:B------:R-:W-:Y:S01]  /*12a0*/  LOP3.LUT R22, R8, 0xff, RZ, 0xc0, !PT ;  /* 0x000000ff08167812 */ /* 0x000fe200078ec0ff */
[----:B------:R-:W-:Y:S01]  /*12b0*/  FFMA.FTZ R39, R23, R39, R46 ;  /* 0x0000002717277223 */ /* 0x000fe2000001002e */
[----:B------:R-:W-:Y:S02]  /*12c0*/  HADD2.F32 R30, -RZ, R30.H0_H0 ;  /* 0x2000001eff1e7230 */ /* 0x000fe40000004100 */
[----:B------:R-:W-:Y:S01]  /*12d0*/  FFMA.FTZ R32, R44, R32, R41 ;  /* 0x000000202c207223 */ /* 0x000fe20000010029 */
[----:B------:R-:W-:Y:S01]  /*12e0*/  LOP3.LUT R23, R9, 0xff, RZ, 0xc0, !PT ;  /* 0x000000ff09177812 */ /* 0x000fe200078ec0ff */
[----:B----4-:R-:W-:Y:S01]  /*12f0*/  HADD2.F32 R41, -RZ, R20.H0_H0 ;  /* 0x20000014ff297230 */ /* 0x010fe20000004100 */
[----:B------:R-:W-:Y:S01]  /*1300*/  LOP3.LUT R27, R10, 0xff, RZ, 0xc0, !PT ;  /* 0x000000ff0a1b7812 */ /* 0x000fe200078ec0ff */
[----:B------:R-:W-:Y:S01]  /*1310*/  VIADD R22, R22, 0xffffff80 ;  /* 0xffffff8016167836 */ /* 0x000fe20000000000 */
[----:B------:R-:W-:Y:S01]  /*1320*/  SHF.R.U32.HI R20, RZ, 0x8, R8 ;  /* 0x00000008ff147819 */ /* 0x000fe20000011608 */
[----:B------:R-:W-:Y:S01]  /*1330*/  FFMA.FTZ R33, R30, R44, R33 ;  /* 0x0000002c1e217223 */ /* 0x000fe20000010021 */
[----:B------:R-:W-:Y:S01]  /*1340*/  IADD3 R23, PT, PT, R23, -0x80, RZ ;  /* 0xffffff8017177810 */ /* 0x000fe20007ffe0ff */
[----:B------:R-:W-:Y:S01]  /*1350*/  VIADD R27, R27, 0xffffff80 ;  /* 0xffffff801b1b7836 */ /* 0x000fe20000000000 */
[----:B------:R-:W-:Y:S01]  /*1360*/  LOP3.LUT R30, R11, 0xff, RZ, 0xc0, !PT ;  /* 0x000000ff0b1e7812 */ /* 0x000fe200078ec0ff */
[----:B------:R-:W-:Y:S01]  /*1370*/  FFMA.FTZ R40, R44, R41, R40 ;  /* 0x000000292c287223 */ /* 0x000fe20000010028 */
[----:B------:R-:W-:-:S02]  /*1380*/  LOP3.LUT R20, R20, 0xff, RZ, 0xc0, !PT ;  /* 0x000000ff14147812 */ /* 0x000fc400078ec0ff */
[----:B------:R-:W-:Y:S01]  /*1390*/  SHF.R.U32.HI R41, RZ, 0x8, R9 ;  /* 0x00000008ff297819 */ /* 0x000fe20000011609 */
[----:B------:R-:W1:Y:S01]  /*13a0*/  I2F.F16 R22, R22 ;  /* 0x0000001600167306 */ /* 0x000e620000200c00 */
[----:B------:R-:W-:Y:S02]  /*13b0*/  VIADD R30, R30, 0xffffff80 ;  /* 0xffffff801e1e7836 */ /* 0x000fe40000000000 */
[----:B------:R-:W-:Y:S01]  /*13c0*/  LOP3.LUT R41, R41, 0xff, RZ, 0xc0, !PT ;  /* 0x000000ff29297812 */ /* 0x000fe200078ec0ff */
[----:B------:R-:W-:-:S04]  /*13d0*/  VIADD R20, R20, 0xffffff80 ;  /* 0xffffff8014147836 */ /* 0x000fc80000000000 */
[----:B------:R-:W4:Y:S01]  /*13e0*/  I2F.F16 R23, R23 ;  /* 0x0000001700177306 */ /* 0x000f220000200c00 */
[----:B0-----:R-:W-:Y:S01]  /*13f0*/  HADD2.F32 R45, -RZ, R21.H0_H0 ;  /* 0x20000015ff2d7230 */ /* 0x001fe20000004100 */
[----:B------:R-:W-:-:S06]  /*1400*/  IADD3 R21, PT, PT, R41, -0x80, RZ ;  /* 0xffffff8029157810 */ /* 0x000fcc0007ffe0ff */
[----:B------:R-:W0:Y:S08]  /*1410*/  I2F.F16 R27, R27 ;  /* 0x0000001b001b7306 */ /* 0x000e300000200c00 */
[----:B------:R-:W2:Y:S01]  /*1420*/  I2F.F16 R30, R30 ;  /* 0x0000001e001e7306 */ /* 0x000ea20000200c00 */
[----:B------:R-:W-:-:S07]  /*1430*/  FFMA.FTZ R39, R44, R45, R39 ;  /* 0x0000002d2c277223 */ /* 0x000fce0000010027 */
[----:B------:R-:W2:Y:S01]  /*1440*/  I2F.F16 R20, R20 ;  /* 0x0000001400147306 */ /* 0x000ea20000200c00 */
[----:B---3--:R-:W-:Y:S02]  /*1450*/  HADD2.F32 R41, -RZ, R28.H0_H0 ;  /* 0x2000001cff297230 */ /* 0x008fe40000004100 */
[----:B-1----:R-:W-:-:S05]  /*1460*/  HADD2.F32 R22, -RZ, R22.H0_H0 ;  /* 0x20000016ff167230 */ /* 0x002fca0000004100 */
[----:B------:R-:W1:Y:S01]  /*1470*/  I2F.F16 R21, R21 ;  /* 0x0000001500157306 */ /* 0x000e620000200c00 */
[----:B----4-:R-:W-:Y:S02]  /*1480*/  HADD2.F32 R45, -RZ, R23.H0_H0 ;  /* 0x20000017ff2d7230 */ /* 0x010fe40000004100 */
[----:B0-----:R-:W-:Y:S02]  /*1490*/  HADD2.F32 R47, -RZ, R27.H0_H0 ;  /* 0x2000001bff2f7230 */ /* 0x001fe40000004100 */
[----:B------:R-:W-:Y:S01]  /*14a0*/  FFMA.FTZ R44, R22, R41, R33 ;  /* 0x00000029162c7223 */ /* 0x000fe20000010021 */
[----:B--2---:R-:W-:Y:S02]  /*14b0*/  HADD2.F32 R30, -RZ, R30.H0_H0 ;  /* 0x2000001eff1e7230 */ /* 0x004fe40000004100 */
[C---:B------:R-:W-:Y:S01]  /*14c0*/  FFMA.FTZ R22, R41.reuse, R45, R32 ;  /* 0x0000002d29167223 */ /* 0x040fe20000010020 */
[----:B------:R-:W-:Y:S01]  /*14d0*/  FFMA.FTZ R32, R41, R47, R40 ;  /* 0x0000002f29207223 */ /* 0x000fe20000010028 */
[----:B------:R-:W-:Y:S01]  /*14e0*/  HADD2.F32 R47, -RZ, R20.H0_H0 ;  /* 0x20000014ff2f7230 */ /* 0x000fe20000004100 */
[----:B------:R-:W-:Y:S01]  /*14f0*/  SHF.R.U32.HI R20, RZ, 0x8, R10 ;  /* 0x00000008ff147819 */ /* 0x000fe2000001160a */
[----:B------:R-:W-:Y:S01]  /*1500*/  HADD2.F32 R33, -RZ, R28.H1_H1 ;  /* 0x3000001cff217230 */ /* 0x000fe20000004100 */
[----:B------:R-:W-:Y:S01]  /*1510*/  LEA.HI R23, R9, 0xffffff80, RZ, 0x8 ;  /* 0xffffff8009177811 */ /* 0x000fe200078f40ff */
[----:B------:R-:W-:Y:S01]  /*1520*/  FFMA.FTZ R30, R41, R30, R39 ;  /* 0x0000001e291e7223 */ /* 0x000fe20000010027 */
[----:B------:R-:W-:Y:S01]  /*1530*/  IMAD.WIDE R52, R3, 0x4, R52 ;  /* 0x0000000403347825 */ /* 0x000fe200078e0234 */
[----:B------:R-:W-:-:S03]  /*1540*/  LOP3.LUT R41, R20, 0xff, RZ, 0xc0, !PT ;  /* 0x000000ff14297812 */ /* 0x000fc600078ec0ff */
[----:B-1----:R-:W-:Y:S01]  /*1550*/  HADD2.F32 R21, -RZ, R21.H0_H0 ;  /* 0x20000015ff157230 */ /* 0x002fe20000004100 */
[----:B------:R0:W-:Y:S01]  /*1560*/  I2F.F16 R27, R23 ;  /* 0x00000017001b7306 */ /* 0x0001e20000200c00 */
[----:B------:R-:W-:Y:S01]  /*1570*/  LEA.HI R26, R8, 0xffffff80, RZ, 0x8 ;  /* 0xffffff80081a7811 */ /* 0x000fe200078f40ff */
[----:B------:R-:W-:Y:S02]  /*1580*/  VIADD R41, R41, 0xffffff80 ;  /* 0xffffff8029297836 */ /* 0x000fe40000000000 */
[----:B------:R-:W-:Y:S01]  /*1590*/  FFMA.FTZ R40, R33, R21, R22 ;  /* 0x0000001521287223 */ /* 0x000fe20000010016 */
[----:B------:R-:W-:Y:S01]  /*15a0*/  SHF.R.U32.HI R8, RZ, 0x10, R8 ;  /* 0x00000010ff087819 */ /* 0x000fe20000011608 */
[----:B0-----:R0:W2:Y:S03]  /*15b0*/  LDG.E.128.CONSTANT R20, desc[UR6][R52.64] ;  /* 0x0000000634147981 */ /* 0x0010a6000c1e9d00 */
[----:B------:R-:W-:Y:S01]  /*15c0*/  LOP3.LUT R8, R8, 0xff, RZ, 0xc0, !PT ;  /* 0x000000ff08087812 */ /* 0x000fe200078ec0ff */
[----:B------:R-:W1:Y:S01]  /*15d0*/  I2F.F16 R41, R41 ;  /* 0x0000002900297306 */ /* 0x000e620000200c00 */
        /* <DEDUP_REMOVED lines=8> */
[----:B-1----:R-:W-:Y:S01]  /*1660*/  HADD2.F32 R47, -RZ, R41.H0_H0 ;  /* 0x20000029ff2f7230 */ /* 0x002fe20000004100 */
[----:B---3--:R-:W-:-:S02]  /*1670*/  SHF.R.U32.HI R45, RZ, 0x10, R10 ;  /* 0x00000010ff2d7819 */ /* 0x008fc4000001160a */
[----:B------:R-:W-:Y:S02]  /*1680*/  IADD3 R10, PT, PT, R9, -0x80, RZ ;  /* 0xffffff80090a7810 */ /* 0x000fe40007ffe0ff */
[----:B------:R-:W-:Y:S01]  /*1690*/  SHF.R.U32.HI R9, RZ, 0x10, R11 ;  /* 0x00000010ff097819 */ /* 0x000fe2000001160b */
[----:B------:R-:W-:Y:S01]  /*16a0*/  VIADD R44, R44, 0xffffff80 ;  /* 0xffffff802c2c7836 */ /* 0x000fe20000000000 */
[----:B------:R-:W-:Y:S02]  /*16b0*/  LOP3.LUT R45, R45, 0xff, RZ, 0xc0, !PT ;  /* 0x000000ff2d2d7812 */ /* 0x000fe400078ec0ff */
[----:B------:R-:W-:Y:S01]  /*16c0*/  LOP3.LUT R46, R9, 0xff, RZ, 0xc0, !PT ;  /* 0x000000ff092e7812 */ /* 0x000fe200078ec0ff */
[----:B------:R-:W-:Y:S02]  /*16d0*/  FFMA.FTZ R9, R33, R47, R32 ;  /* 0x0000002f21097223 */ /* 0x000fe40000010020 */
[----:B------:R-:W1:Y:S02]  /*16e0*/  I2F.F16 R44, R44 ;  /* 0x0000002c002c7306 */ /* 0x000e640000200c00 */
[----:B------:R-:W-:-:S02]  /*16f0*/  VIADD R32, R46, 0xffffff80 ;  /* 0xffffff802e207836 */ /* 0x000fc40000000000 */
[----:B------:R-:W-:-:S04]  /*1700*/  VIADD R45, R45, 0xffffff80 ;  /* 0xffffff802d2d7836 */ /* 0x000fc80000000000 */
        /* <DEDUP_REMOVED lines=15> */
[----:B------:R-:W-:Y:S01]  /*1800*/  FFMA.FTZ R44, R39, R11, R8 ;  /* 0x0000000b272c7223 */ /* 0x000fe20000010008 */
[C---:B------:R-:W-:Y:S01]  /*1810*/  FFMA.FTZ R33, R11.reuse, R48, R9 ;  /* 0x000000300b217223 */ /* 0x040fe20000010009 */
[----:B------:R0:W3:Y:S01]  /*1820*/  I2F.F16 R10, R46 ;  /* 0x0000002e000a7306 */ /* 0x0000e20000200c00 */
[----:B------:R-:W-:Y:S01]  /*1830*/  FFMA.FTZ R41, R11, R32, R30 ;  /* 0x000000200b297223 */ /* 0x000fe2000001001e */
[----:B------:R-:W-:Y:S01]  /*1840*/  VIADD R11, R45, 0xffffff80 ;  /* 0xffffff802d0b7836 */ /* 0x000fe20000000000 */
[----:B------:R-:W4:Y:S01]  /*1850*/  LDS.64 R8, [UR4+0x10] ;  /* 0x00001004ff087984 */ /* 0x000f220008000a00 */
[----:B------:R-:W-:Y:S02]  /*1860*/  HADD2.F32 R45, -RZ, R29.H1_H1 ;  /* 0x3000001dff2d7230 */ /* 0x000fe40000004100 */
[----:B-1----:R-:W-:Y:S01]  /*1870*/  HADD2.F32 R29, -RZ, R26.H0_H0 ;  /* 0x2000001aff1d7230 */ /* 0x002fe20000004100 */
[----:B------:R-:W-:Y:S01]  /*1880*/  LOP3.LUT R30, R13, 0xff, RZ, 0xc0, !PT ;  /* 0x000000ff0d1e7812 */ /* 0x000fe200078ec0ff */
[----:B------:R-:W-:-:S03]  /*1890*/  HADD2.F32 R27, -RZ, R27.H0_H0 ;  /* 0x2000001bff1b7230 */ /* 0x000fc60000004100 */
[----:B------:R-:W-:Y:S01]  /*18a0*/  FFMA.FTZ R32, R29, R45, R44 ;  /* 0x0000002d1d207223 */ /* 0x000fe2000001002c */
[----:B------:R-:W-:Y:S01]  /*18b0*/  LOP3.LUT R29, R14, 0xff, RZ, 0xc0, !PT ;  /* 0x000000ff0e1d7812 */ /* 0x000fe200078ec0ff */
[----:B------:R-:W-:Y:S01]  /*18c0*/  HADD2.F32 R28, -RZ, R28.H0_H0 ;  /* 0x2000001cff1c7230 */ /* 0x000fe20000004100 */
[----:B------:R-:W-:Y:S01]  /*18d0*/  IADD3 R26, PT, PT, R30, -0x80, RZ ;  /* 0xffffff801e1a7810 */ /* 0x000fe20007ffe0ff */
[----:B------:R-:W-:Y:S01]  /*18e0*/  FFMA.FTZ R30, R45, R27, R40 ;  /* 0x0000001b2d1e7223 */ /* 0x000fe20000010028 */
[----:B------:R-:W-:Y:S01]  /*18f0*/  LOP3.LUT R40, R15, 0xff, RZ, 0xc0, !PT ;  /* 0x000000ff0f287812 */ /* 0x000fe200078ec0ff */
[----:B0-----:R-:W-:Y:S02]  /*1900*/  VIADD R46, R29, 0xffffff80 ;  /* 0xffffff801d2e7836 */ /* 0x001fe40000000000 */
[----:B------:R-:W-:Y:S01]  /*1910*/  FFMA.FTZ R29, R45, R28, R33 ;  /* 0x0000001c2d1d7223 */ /* 0x000fe20000010021 */
[----:B------:R-:W-:Y:S01]  /*1920*/  SHF.R.U32.HI R28, RZ, 0x8, R12 ;  /* 0x00000008ff1c7819 */ /* 0x000fe2000001160c */
[----:B---3--:R-:W-:-:S02]  /*1930*/  HADD2.F32 R10, -RZ, R10.H0_H0 ;  /* 0x2000000aff0a7230 */ /* 0x008fc40000004100 */
[----:B------:R-:W-:Y:S01]  /*1940*/  VIADD R33, R40, 0xffffff80 ;  /* 0xffffff8028217836 */ /* 0x000fe20000000000 */
[----:B------:R-:W-:Y:S02]  /*1950*/  LOP3.LUT R40, R28, 0xff, RZ, 0xc0, !PT ;  /* 0x000000ff1c287812 */ /* 0x000fe400078ec0ff */
[----:B------:R-:W-:Y:S01]  /*1960*/  FFMA.FTZ R28, R45, R10, R41 ;  /* 0x0000000a2d1c7223 */ /* 0x000fe20000010029 */
[----:B------:R-:W-:Y:S02]  /*1970*/  SHF.R.U32.HI R10, RZ, 0x8, R13 ;  /* 0x00000008ff0a7819 */ /* 0x000fe4000001160d */
[----:B------:R-:W-:Y:S02]  /*1980*/  VIADD R44, R40, 0xffffff80 ;  /* 0xffffff80282c7836 */ /* 0x000fe40000000000 */
[----:B------:R-:W-:Y:S01]  /*1990*/  LOP3.LUT R40, R10, 0xff, RZ, 0xc0, !PT ;  /* 0x000000ff0a287812 */ /* 0x000fe200078ec0ff */
[----:B------:R-:W0:Y:S01]  /*19a0*/  I2F.F16 R11, R11 ;  /* 0x0000000b000b7306 */ /* 0x000e220000200c00 */
[----:B------:R-:W-:-:S02]  /*19b0*/  LEA.HI R39, R12, 0xffffff80, RZ, 0x8 ;  /* 0xffffff800c277811 */ /* 0x000fc400078f40ff */
[----:B------:R-:W-:Y:S02]  /*19c0*/  IADD3 R40, PT, PT, R40, -0x80, RZ ;  /* 0xffffff8028287810 */ /* 0x000fe40007ffe0ff */
[----:B------:R-:W-:-:S03]  /*19d0*/  SHF.R.U32.HI R41, RZ, 0x10, R12 ;  /* 0x00000010ff297819 */ /* 0x000fc6000001160c */
[----:B------:R-:W1:Y:S08]  /*19e0*/  I2F.F16 R27, R46 ;  /* 0x0000002e001b7306 */ /* 0x000e700000200c00 */
        /* <DEDUP_REMOVED lines=17> */
[----:B------:R-:W-:Y:S02]  /*1b00*/  SHF.R.U32.HI R10, RZ, 0x10, R13 ;  /* 0x00000010ff0a7819 */ /* 0x000fe4000001160d */
[----:B------:R-:W-:Y:S02]  /*1b10*/  LOP3.LUT R12, R12, 0xff, RZ, 0xc0, !PT ;  /* 0x000000ff0c0c7812 */ /* 0x000fe400078ec0ff */
[----:B------:R-:W-:Y:S01]  /*1b20*/  SHF.R.U32.HI R33, RZ, 0x8, R15 ;  /* 0x00000008ff217819 */ /* 0x000fe2000001160f */
[----:B------:R-:W-:Y:S01]  /*1b30*/  FFMA.FTZ R45, R8, R40, R45 ;  /* 0x00000028082d7223 */ /* 0x000fe2000001002d */
[----:B------:R-:W-:Y:S01]  /*1b40*/  LOP3.LUT R10, R10, 0xff, RZ, 0xc0, !PT ;  /* 0x000000ff0a0a7812 */ /* 0x000fe200078ec0ff */
[----:B------:R-:W-:Y:S01]  /*1b50*/  VIADD R12, R12, 0xffffff80 ;  /* 0xffffff800c0c7836 */ /* 0x000fe20000000000 */
[----:B------:R-:W-:-:S02]  /*1b60*/  LOP3.LUT R40, R33, 0xff, RZ, 0xc0, !PT ;  /* 0x000000ff21287812 */ /* 0x000fc400078ec0ff */
[----:B------:R-:W-:Y:S02]  /*1b70*/  SHF.R.U32.HI R33, RZ, 0x10, R14 ;  /* 0x00000010ff217819 */ /* 0x000fe4000001160e */
[----:B------:R-:W-:Y:S01]  /*1b80*/  LOP3.LUT R41, R41, 0xff, RZ, 0xc0, !PT ;  /* 0x000000ff29297812 */ /* 0x000fe200078ec0ff */
[----:B------:R-:W-:Y:S01]  /*1b90*/  VIADD R10, R10, 0xffffff80 ;  /* 0xffffff800a0a7836 */ /* 0x000fe20000000000 */
[----:B------:R-:W-:Y:S02]  /*1ba0*/  IADD3 R40, PT, PT, R40, -0x80, RZ ;  /* 0xffffff8028287810 */ /* 0x000fe40007ffe0ff */
[----:B------:R-:W-:Y:S01]  /*1bb0*/  LOP3.LUT R33, R33, 0xff, RZ, 0xc0, !PT ;  /* 0x000000ff21217812 */ /* 0x000fe200078ec0ff */
[----:B------:R-:W-:Y:S01]  /*1bc0*/  VIADD R26, R41, 0xffffff80 ;  /* 0xffffff80291a7836 */ /* 0x000fe20000000000 */
[----:B------:R-:W0:Y:S01]  /*1bd0*/  I2F.F16 R12, R12 ;  /* 0x0000000c000c7306 */ /* 0x000e220000200c00 */
[----:B------:R-:W-:-:S07]  /*1be0*/  FFMA.FTZ R41, R44, R8, R47 ;  /* 0x000000082c297223 */ /* 0x000fce000001002f */
[----:B------:R1:W-:Y:S08]  /*1bf0*/  I2F.F16 R44, R10 ;  /* 0x0000000a002c7306 */ /* 0x0003f00000200c00 */
[----:B------:R-:W3:Y:S01]  /*1c00*/  I2F.F16 R40, R40 ;  /* 0x0000002800287306 */ /* 0x000ee20000200c00 */
[----:B-1----:R-:W-:Y:S01]  /*1c10*/  VIADD R10, R33, 0xffffff80 ;  /* 0xffffff80210a7836 */ /* 0x002fe20000000000 */
[----:B------:R-:W-:-:S04]  /*1c20*/  SHF.R.U32.HI R33, RZ, 0x10, R15 ;  /* 0x00000010ff217819 */ /* 0x000fc8000001160f */
[----:B------:R-:W-:Y:S01]  /*1c30*/  LOP3.LUT R33, R33, 0xff, RZ, 0xc0, !PT ;  /* 0x000000ff21217812 */ /* 0x000fe200078ec0ff */
[----:B0-----:R-:W-:-:S04]  /*1c40*/  HADD2.F32 R46, -RZ, R12.H0_H0 ;  /* 0x2000000cff2e7230 */ /* 0x001fc80000004100 */
[----:B------:R-:W-:Y:S01]  /*1c50*/  VIADD R33, R33, 0xffffff80 ;  /* 0xffffff8021217836 */ /* 0x000fe20000000000 */
        /* <DEDUP_REMOVED lines=32> */
[----:B------:R-:W0:Y:S01]  /*1e60*/  LDS.64 R26, [UR4+0x18] ;  /* 0x00001804ff1a7984 */ /* 0x000e220008000a00 */
[----:B------:R-:W-:-:S03]  /*1e70*/  LEA.HI R15, R15, 0xffffff80, RZ, 0x8 ;  /* 0xffffff800f0f7811 */ /* 0x000fc600078f40ff */
[----:B------:R1:W3:Y:S03]  /*1e80*/  LDG.E.128.CONSTANT R8, desc[UR6][R52.64] ;  /* 0x0000000634087981 */ /* 0x0002e6000c1e9d00 */
[----:B------:R-:W4:Y:S08]  /*1e90*/  I2F.F16 R15, R15 ;  /* 0x0000000f000f7306 */ /* 0x000f300000200c00 */
[----:B------:R-:W5:Y:S01]  /*1ea0*/  I2F.F16 R33, R33 ;  /* 0x0000002100217306 */ /* 0x000f620000200c00 */
[----:B----4-:R-:W-:Y:S01]  /*1eb0*/  HADD2.F32 R40, -RZ, R15.H0_H0 ;  /* 0x2000000fff287230 */ /* 0x010fe20000004100 */
[----:B------:R-:W-:-:S06]  /*1ec0*/  LOP3.LUT R15, R18, 0xff, RZ, 0xc0, !PT ;  /* 0x000000ff120f7812 */ /* 0x000fcc00078ec0ff */
[----:B------:R-:W4:Y:S01]  /*1ed0*/  I2F.F16 R39, R39 ;  /* 0x0000002700277306 */ /* 0x000f220000200c00 */
[----:B------:R-:W-:Y:S01]  /*1ee0*/  VIADD R46, R15, 0xffffff80 ;  /* 0xffffff800f2e7836 */ /* 0x000fe20000000000 */
[----:B------:R-:W-:Y:S01]  /*1ef0*/  LOP3.LUT R15, R19, 0xff, RZ, 0xc0, !PT ;  /* 0x000000ff130f7812 */ /* 0x000fe200078ec0ff */
[----:B------:R-:W-:-:S05]  /*1f00*/  FFMA.FTZ R13, R14, R40, R13 ;  /* 0x000000280e0d7223 */ /* 0x000fca000001000d */
[----:B------:R-:W2:Y:S01]  /*1f10*/  I2F.F16 R14, R46 ;  /* 0x0000002e000e7306 */ /* 0x000ea20000200c00 */
[----:B------:R-:W-:Y:S02]  /*1f20*/  VIADD R44, R15, 0xffffff80 ;  /* 0xffffff800f2c7836 */ /* 0x000fe40000000000 */
[----:B-----5:R-:W-:-:S05]  /*1f30*/  HADD2.F32 R15, -RZ, R33.H0_H0 ;  /* 0x20000021ff0f7230 */ /* 0x020fca0000004100 */
[----:B------:R-:W5:Y:S01]  /*1f40*/  I2F.F16 R44, R44 ;  /* 0x0000002c002c7306 */ /* 0x000f620000200c00 */
[----:B0-----:R-:W-:-:S05]  /*1f50*/  HADD2.F32 R40, -RZ, R26.H0_H0 ;  /* 0x2000001aff287230 */ /* 0x001fca0000004100 */
[----:B------:R-:W-:Y:S01]  /*1f60*/  FFMA.FTZ R15, R15, R40, R12 ;  /* 0x000000280f0f7223 */ /* 0x000fe2000001000c */
[----:B----4-:R-:W-:Y:S02]  /*1f70*/  HADD2.F32 R12, -RZ, R39.H0_H0 ;  /* 0x20000027ff0c7230 */ /* 0x010fe40000004100 */
[----:B--2---:R-:W-:-:S03]  /*1f80*/  HADD2.F32 R48, -RZ, R14.H0_H0 ;  /* 0x2000000eff307230 */ /* 0x004fc60000004100 */
[----:B------:R-:W-:Y:S01]  /*1f90*/  FFMA.FTZ R14, R40, R12, R45 ;  /* 0x0000000c280e7223 */ /* 0x000fe2000001002d */
[----:B------:R-:W-:Y:S01]  /*1fa0*/  SHF.R.U32.HI R12, RZ, 0x8, R16 ;  /* 0x00000008ff0c7819 */ /* 0x000fe20000011610 */
[----:B-----5:R-:W-:-:S03]  /*1fb0*/  HADD2.F32 R44, -RZ, R44.H0_H0 ;  /* 0x2000002cff2c7230 */ /* 0x020fc60000004100 */
[----:B------:R-:W-:Y:S01]  /*1fc0*/  LOP3.LUT R12, R12, 0xff, RZ, 0xc0, !PT ;  /* 0x000000ff0c0c7812 */ /* 0x000fe200078ec0ff */
[C---:B------:R-:W-:Y:S01]  /*1fd0*/  FFMA.FTZ R41, R40.reuse, R48, R41 ;  /* 0x0000003028297223 */ /* 0x040fe20000010029 */
[----:B------:R-:W-:-:S03]  /*1fe0*/  FFMA.FTZ R13, R40, R44, R13 ;  /* 0x0000002c280d7223 */ /* 0x000fc6000001000d */
[----:B------:R-:W-:Y:S01]  /*1ff0*/  VIADD R40, R12, 0xffffff80 ;  /* 0xffffff800c287836 */ /* 0x000fe20000000000 */
[----:B------:R-:W-:Y:S02]  /*2000*/  SHF.R.U32.HI R44, RZ, 0x8, R17 ;  /* 0x00000008ff2c7819 */ /* 0x000fe40000011611 */
[----:B------:R-:W-:Y:S02]  /*2010*/  LEA.HI R39, R16, 0xffffff80, RZ, 0x8 ;  /* 0xffffff8010277811 */ /* 0x000fe400078f40ff */
[----:B------:R-:W-:Y:S01]  /*2020*/  LOP3.LUT R44, R44, 0xff, RZ, 0xc0, !PT ;  /* 0x000000ff2c2c7812 */ /* 0x000fe200078ec0ff */
[----:B------:R-:W0:Y:S01]  /*2030*/  I2F.F16 R40, R40 ;  /* 0x0000002800287306 */ /* 0x000e220000200c00 */
[----:B------:R-:W-:Y:S02]  /*2040*/  SHF.R.U32.HI R16, RZ, 0x10, R16 ;  /* 0x00000010ff107819 */ /* 0x000fe40000011610 */
[----:B------:R-:W-:Y:S02]  /*2050*/  IADD3 R44, PT, PT, R44, -0x80, RZ ;  /* 0xffffff802c2c7810 */ /* 0x000fe40007ffe0ff */
[----:B------:R-:W-:-:S03]  /*2060*/  LOP3.LUT R12, R16, 0xff, RZ, 0xc0, !PT ;  /* 0x000000ff100c7812 */ /* 0x000fc600078ec0ff */
[----:B------:R-:W2:Y:S01]  /*2070*/  I2F.F16 R16, R44 ;  /* 0x0000002c00107306 */ /* 0x000ea20000200c00 */
[----:B0-----:R-:W-:Y:S01]  /*2080*/  HADD2.F32 R46, -RZ, R40.H0_H0 ;  /* 0x20000028ff2e7230 */ /* 0x001fe20000004100 */
[----:B------:R-:W-:Y:S01]  /*2090*/  SHF.R.U32.HI R40, RZ, 0x8, R18 ;  /* 0x00000008ff287819 */ /* 0x000fe20000011612 */
[----:B------:R-:W-:-:S03]  /*20a0*/  HADD2.F32 R26, -RZ, R26.H1_H1 ;  /* 0x3000001aff1a7230 */ /* 0x000fc60000004100 */
[----:B------:R-:W-:Y:S01]  /*20b0*/  LOP3.LUT R40, R40, 0xff, RZ, 0xc0, !PT ;  /* 0x000000ff28287812 */ /* 0x000fe200078ec0ff */
[----:B--2---:R-:W-:-:S04]  /*20c0*/  HADD2.F32 R49, -RZ, R16.H0_H0 ;  /* 0x20000010ff317230 */ /* 0x004fc80000004100 */
[----:B------:R-:W-:Y:S01]  /*20d0*/  VIADD R44, R40, 0xffffff80 ;  /* 0xffffff80282c7836 */ /* 0x000fe20000000000 */
[----:B------:R-:W-:Y:S01]  /*20e0*/  SHF.R.U32.HI R16, RZ, 0x8, R19 ;  /* 0x00000008ff107819 */ /* 0x000fe20000011613 */
[----:B------:R-:W-:Y:S02]  /*20f0*/  FFMA.FTZ R49, R26, R49, R14 ;  /* 0x000000311a317223 */ /* 0x000fe4000001000e */
[----:B------:R-:W0:Y:S01]  /*2100*/  I2F.F16 R14, R44 ;  /* 0x0000002c000e7306 */ /* 0x000e220000200c00 */
[----:B------:R-:W-:Y:S02]  /*2110*/  LOP3.LUT R40, R16, 0xff, RZ, 0xc0, !PT ;  /* 0x000000ff10287812 */ /* 0x000fe400078ec0ff */
[----:B------:R-:W-:Y:S01]  /*2120*/  SHF.R.U32.HI R16, RZ, 0x10, R18 ;  /* 0x00000010ff107819 */ /* 0x000fe20000011612 */
[----:B------:R-:W-:Y:S01]  /*2130*/  FFMA.FTZ R15, R46, R26, R15 ;  /* 0x0000001a2e0f7223 */ /* 0x000fe2000001000f */
[----:B------:R-:W-:Y:S02]  /*2140*/  IADD3 R45, PT, PT, R40, -0x80, RZ ;  /* 0xffffff80282d7810 */ /* 0x000fe40007ffe0ff */
[----:B------:R-:W-:Y:S01]  /*2150*/  SHF.R.U32.HI R46, RZ, 0x10, R19 ;  /* 0x00000010ff2e7819 */ /* 0x000fe20000011613 */
[----:B------:R-:W-:Y:S01]  /*2160*/  VIADD R12, R12, 0xffffff80 ;  /* 0xffffff800c0c7836 */ /* 0x000fe20000000000 */
[----:B------:R-:W-:-:S02]  /*2170*/  LOP3.LUT R40, R16, 0xff, RZ, 0xc0, !PT ;  /* 0x000000ff10287812 */ /* 0x000fc400078ec0ff */
[----:B------:R-:W2:Y:S01]  /*2180*/  I2F.F16 R16, R45 ;  /* 0x0000002d00107306 */ /* 0x000ea20000200c00 */
[----:B------:R-:W-:Y:S02]  /*2190*/  LEA.HI R33, R17, 0xffffff80, RZ, 0x8 ;  /* 0xffffff8011217811 */ /* 0x000fe400078f40ff */
[----:B------:R-:W-:Y:S02]  /*21a0*/  LOP3.LUT R46, R46, 0xff, RZ, 0xc0, !PT ;  /* 0x000000ff2e2e7812 */ /* 0x000fe400078ec0ff */
[----:B------:R-:W-:Y:S01]  /*21b0*/  SHF.R.U32.HI R17, RZ, 0x10, R17 ;  /* 0x00000010ff117819 */ /* 0x000fe20000011611 */
[----:B------:R-:W-:Y:S02]  /*21c0*/  VIADD R40, R40, 0xffffff80 ;  /* 0xffffff8028287836 */ /* 0x000fe40000000000 */
[----:B0-----:R-:W-:Y:S01]  /*21d0*/  HADD2.F32 R47, -RZ, R14.H0_H0 ;  /* 0x2000000eff2f7230 */ /* 0x001fe20000004100 */
[----:B------:R-:W-:Y:S01]  /*21e0*/  LOP3.LUT R17, R17, 0xff, RZ, 0xc0, !PT ;  /* 0x000000ff11117812 */ /* 0x000fe200078ec0ff */
[----:B------:R-:W0:Y:S01]  /*21f0*/  I2F.F16 R12, R12 ;  /* 0x0000000c000c7306 */ /* 0x000e220000200c00 */
[----:B------:R-:W-:-:S03]  /*2200*/  VIADD R14, R46, 0xffffff80 ;  /* 0xffffff802e0e7836 */ /* 0x000fc60000000000 */
[----:B------:R-:W-:-:S04]  /*2210*/  VIADD R17, R17, 0xffffff80 ;  /* 0xffffff8011117836 */ /* 0x000fc80000000000 */
[----:B------:R-:W4:Y:S01]  /*2220*/  I2F.F16 R40, R40 ;  /* 0x0000002800287306 */ /* 0x000f220000200c00 */
[----:B--2---:R-:W-:-:S07]  /*2230*/  HADD2.F32 R16, -RZ, R16.H0_H0 ;  /* 0x20000010ff107230 */ /* 0x004fce0000004100 */
        /* <DEDUP_REMOVED lines=17> */
[----:B0-----:R-:W-:Y:S01]  /*2350*/  HADD2.F32 R17, -RZ, R17.H0_H0 ;  /* 0x20000011ff117230 */ /* 0x001fe20000004100 */
[----:B------:R-:W-:Y:S02]  /*2360*/  IADD3 R40, PT, PT, R15, -0x80, RZ ;  /* 0xffffff800f287810 */ /* 0x000fe40007ffe0ff */
[----:B------:R-:W2:Y:S02]  /*2370*/  LDG.E.128.CONSTANT R12, desc[UR6][R52.64] ;  /* 0x00000006340c7981 */ /* 0x000ea4000c1e9d00 */
[----:B------:R-:W-:-:S02]  /*2380*/  FFMA.FTZ R49, R16, R17, R49 ;  /* 0x0000001110317223 */ /* 0x000fc40000010031 */
[----:B------:R-:W0:Y:S01]  /*2390*/  LDS.64 R16, [UR4+0x20] ;  /* 0x00002004ff107984 */ /* 0x000e220008000a00 */
[----:B------:R-:W1:Y:S01]  /*23a0*/  I2F.F16 R39, R39 ;  /* 0x0000002700277306 */ /* 0x000e620000200c00 */
[----:B------:R-:W-:Y:S01]  /*23b0*/  HADD2.F32 R46, -RZ, R27.H1_H1 ;  /* 0x3000001bff2e7230 */ /* 0x000fe20000004100 */
[----:B------:R-:W-:-:S05]  /*23c0*/  LOP3.LUT R27, R22, 0xff, RZ, 0xc0, !PT ;  /* 0x000000ff161b7812 */ /* 0x000fca00078ec0ff */
[----:B------:R-:W-:Y:S01]  /*23d0*/  VIADD R51, R27, 0xffffff80 ;  /* 0xffffff801b337836 */ /* 0x000fe20000000000 */
        /* <DEDUP_REMOVED lines=30> */
[----:B------:R-:W-:Y:S01]  /*25c0*/  SHF.R.U32.HI R47, RZ, 0x8, R23 ;  /* 0x00000008ff2f7819 */ /* 0x000fe20000011617 */
[----:B------:R-:W-:Y:S01]  /*25d0*/  VIADD R18, R18, 0xffffff80 ;  /* 0xffffff8012127836 */ /* 0x000fe20000000000 */
[----:B------:R-:W-:Y:S02]  /*25e0*/  LOP3.LUT R44, R44, 0xff, RZ, 0xc0, !PT ;  /* 0x000000ff2c2c7812 */ /* 0x000fe400078ec0ff */
[----:B------:R-:W-:Y:S02]  /*25f0*/  LOP3.LUT R46, R46, 0xff, RZ, 0xc0, !PT ;  /* 0x000000ff2e2e7812 */ /* 0x000fe400078ec0ff */
[----:B------:R-:W-:Y:S01]  /*2600*/  LOP3.LUT R47, R47, 0xff, RZ, 0xc0, !PT ;  /* 0x000000ff2f2f7812 */ /* 0x000fe200078ec0ff */
[----:B------:R0:W1:Y:S01]  /*2610*/  I2F.F16 R48, R18 ;  /* 0x0000001200307306 */ /* 0x0000620000200c00 */
[----:B------:R-:W-:Y:S01]  /*2620*/  IADD3 R44, PT, PT, R44, -0x80, RZ ;  /* 0xffffff802c2c7810 */ /* 0x000fe20007ffe0ff */
[----:B------:R-:W-:-:S02]  /*2630*/  VIADD R46, R46, 0xffffff80 ;  /* 0xffffff802e2e7836 */ /* 0x000fc40000000000 */
[----:B------:R-:W-:-:S04]  /*2640*/  VIADD R47, R47, 0xffffff80 ;  /* 0xffffff802f2f7836 */ /* 0x000fc80000000000 */
        /* <DEDUP_REMOVED lines=12> */
[----:B------:R-:W-:-:S02]  /*2710*/  SHF.R.U32.HI R41, RZ, 0x10, R21 ;  /* 0x00000010ff297819 */ /* 0x000fc40000011615 */
[----:B------:R-:W-:Y:S02]  /*2720*/  SHF.R.U32.HI R40, RZ, 0x10, R20 ;  /* 0x00000010ff287819 */ /* 0x000fe40000011614 */
[----:B------:R-:W-:Y:S02]  /*2730*/  LOP3.LUT R41, R41, 0xff, RZ, 0xc0, !PT ;  /* 0x000000ff29297812 */ /* 0x000fe400078ec0ff */
[----:B------:R-:W-:Y:S02]  /*2740*/  LOP3.LUT R40, R40, 0xff, RZ, 0xc0, !PT ;  /* 0x000000ff28287812 */ /* 0x000fe400078ec0ff */
[----:B------:R-:W-:Y:S02]  /*2750*/  IADD3 R47, PT, PT, R41, -0x80, RZ ;  /* 0xffffff80292f7810 */ /* 0x000fe40007ffe0ff */
[----:B------:R-:W-:Y:S01]  /*2760*/  SHF.R.U32.HI R41, RZ, 0x10, R22 ;  /* 0x00000010ff297819 */ /* 0x000fe20000011616 */
[----:B------:R-:W-:Y:S01]  /*2770*/  VIADD R40, R40, 0xffffff80 ;  /* 0xffffff8028287836 */ /* 0x000fe20000000000 */
[----:B------:R-:W-:-:S02]  /*2780*/  SHF.R.U32.HI R44, RZ, 0x10, R23 ;  /* 0x00000010ff2c7819 */ /* 0x000fc40000011617 */
[----:B------:R-:W-:Y:S02]  /*2790*/  LOP3.LUT R41, R41, 0xff, RZ, 0xc0, !PT ;  /* 0x000000ff29297812 */ /* 0x000fe400078ec0ff */
[----:B------:R-:W-:-:S03]  /*27a0*/  LOP3.LUT R44, R44, 0xff, RZ, 0xc0, !PT ;  /* 0x000000ff2c2c7812 */ /* 0x000fc600078ec0ff */
[----:B------:R-:W-:Y:S01]  /*27b0*/  VIADD R48, R41, 0xffffff80 ;  /* 0xffffff8029307836 */ /* 0x000fe20000000000 */
[----:B------:R-:W0:Y:S01]  /*27c0*/  I2F.F16 R40, R40 ;  /* 0x0000002800287306 */ /* 0x000e220000200c00 */
[----:B------:R-:W-:-:S07]  /*27d0*/  VIADD R44, R44, 0xffffff80 ;  /* 0xffffff802c2c7836 */ /* 0x000fce0000000000 */
        /* <DEDUP_REMOVED lines=17> */
[----:B------:R-:W-:Y:S02]  /*28f0*/  LEA.HI R44, R21, 0xffffff80, RZ, 0x8 ;  /* 0xffffff80152c7811 */ /* 0x000fe400078f40ff */
[----:B------:R-:W-:Y:S01]  /*2900*/  LEA.HI R23, R23, 0xffffff80, RZ, 0x8 ;  /* 0xffffff8017177811 */ /* 0x000fe200078f40ff */
[----:B-1----:R-:W-:Y:S01]  /*2910*/  HADD2.F32 R21, -RZ, R41.H0_H0 ;  /* 0x20000029ff157230 */ /* 0x002fe20000004100 */
[----:B------:R-:W1:Y:S04]  /*2920*/  I2F.F16 R22, R22 ;  /* 0x0000001600167306 */ /* 0x000e680000200c00 */
[----:B------:R-:W-:Y:S01]  /*2930*/  FFMA.FTZ R21, R21, R17, R16 ;  /* 0x0000001115157223 */ /* 0x000fe20000010010 */
[----:B---3--:R-:W-:-:S03]  /*2940*/  LOP3.LUT R16, R8, 0xff, RZ, 0xc0, !PT ;  /* 0x000000ff08107812 */ /* 0x008fc600078ec0ff */
        /* <DEDUP_REMOVED lines=13> */
[----:B------:R-:W0:Y:S01]  /*2a20*/  I2F.F16 R41, R46 ;  /* 0x0000002e00297306 */ /* 0x000e220000200c00 */
[----:B------:R-:W-:Y:S02]  /*2a30*/  FFMA.FTZ R16, R17, R45, R40 ;  /* 0x0000002d11107223 */ /* 0x000fe40000010028 */
[----:B------:R-:W-:Y:S01]  /*2a40*/  FFMA.FTZ R17, R44, R22, R21 ;  /* 0x000000162c117223 */ /* 0x000fe20000010015 */
[----:B------:R-:W-:-:S02]  /*2a50*/  LOP3.LUT R44, R11, 0xff, RZ, 0xc0, !PT ;  /* 0x000000ff0b2c7812 */ /* 0x000fc400078ec0ff */
[----:B------:R-:W-:Y:S02]  /*2a60*/  LOP3.LUT R40, R9, 0xff, RZ, 0xc0, !PT ;  /* 0x000000ff09287812 */ /* 0x000fe400078ec0ff */
[----:B------:R-:W-:-:S03]  /*2a70*/  IADD3 R44, PT, PT, R44, -0x80, RZ ;  /* 0xffffff802c2c7810 */ /* 0x000fc60007ffe0ff */
[----:B------:R-:W-:-:S03]  /*2a80*/  VIADD R40, R40, 0xffffff80 ;  /* 0xffffff8028287836 */ /* 0x000fc60000000000 */
[----:B------:R-:W1:Y:S01]  /*2a90*/  I2F.F16 R44, R44 ;  /* 0x0000002c002c7306 */ /* 0x000e620000200c00 */
[----:B0-----:R-:W-:Y:S01]  /*2aa0*/  HADD2.F32 R41, -RZ, R41.H0_H0 ;  /* 0x20000029ff297230 */ /* 0x001fe20000004100 */
[----:B------:R-:W-:-:S04]  /*2ab0*/  SHF.R.U32.HI R21, RZ, 0x8, R8 ;  /* 0x00000008ff157819 */ /* 0x000fc80000011608 */
[----:B------:R-:W-:Y:S02]  /*2ac0*/  FFMA.FTZ R41, R22, R41, R20 ;  /* 0x0000002916297223 */ /* 0x000fe40000010014 */
[----:B------:R-:W0:Y:S01]  /*2ad0*/  I2F.F16 R40, R40 ;  /* 0x0000002800287306 */ /* 0x000e220000200c00 */
[----:B------:R-:W-:Y:S02]  /*2ae0*/  SHF.R.U32.HI R20, RZ, 0x8, R9 ;  /* 0x00000008ff147819 */ /* 0x000fe40000011609 */
[----:B------:R-:W-:Y:S02]  /*2af0*/  LOP3.LUT R21, R21, 0xff, RZ, 0xc0, !PT ;  /* 0x000000ff15157812 */ /* 0x000fe400078ec0ff */
[----:B------:R-:W-:Y:S01]  /*2b00*/  LOP3.LUT R20, R20, 0xff, RZ, 0xc0, !PT ;  /* 0x000000ff14147812 */ /* 0x000fe200078ec0ff */
[----:B-1----:R-:W-:Y:S02]  /*2b10*/  HADD2.F32 R46, -RZ, R44.H0_H0 ;  /* 0x2000002cff2e7230 */ /* 0x002fe40000004100 */
[----:B------:R-:W-:-:S02]  /*2b20*/  VIADD R45, R21, 0xffffff80 ;  /* 0xffffff80152d7836 */ /* 0x000fc40000000000 */
[----:B------:R-:W-:Y:S02]  /*2b30*/  VIADD R44, R20, 0xffffff80 ;  /* 0xffffff80142c7836 */ /* 0x000fe40000000000 */
[----:B0-----:R-:W-:Y:S02]  /*2b40*/  HADD2.F32 R21, -RZ, R40.H0_H0 ;  /* 0x20000028ff157230 */ /* 0x001fe40000004100 */
[----:B------:R-:W0:Y:S08]  /*2b50*/  I2F.F16 R40, R45 ;  /* 0x0000002d00287306 */ /* 0x000e300000200c00 */
[----:B------:R-:W1:Y:S01]  /*2b60*/  I2F.F16 R44, R44 ;  /* 0x0000002c002c7306 */ /* 0x000e620000200c00 */
[----:B------:R-:W-:-:S02]  /*2b70*/  HADD2.F32 R18, -RZ, R18.H1_H1 ;  /* 0x30000012ff127230 */ /* 0x000fc40000004100 */
        /* <DEDUP_REMOVED lines=12> */
[----:B------:R-:W-:Y:S01]  /*2c40*/  VIADD R16, R16, 0xffffff80 ;  /* 0xffffff8010107836 */ /* 0x000fe20000000000 */
[----:B------:R-:W-:Y:S02]  /*2c50*/  LEA.HI R21, R8, 0xffffff80, RZ, 0x8 ;  /* 0xffffff8008157811 */ /* 0x000fe400078f40ff */
[----:B------:R-:W-:Y:S02]  /*2c60*/  SHF.R.U32.HI R8, RZ, 0x10, R8 ;  /* 0x00000010ff087819 */ /* 0x000fe40000011608 */
[----:B------:R-:W-:Y:S02]  /*2c70*/  LEA.HI R20, R9, 0xffffff80, RZ, 0x8 ;  /* 0xffffff8009147811 */ /* 0x000fe400078f40ff */
[----:B------:R-:W-:Y:S01]  /*2c80*/  SHF.R.U32.HI R9, RZ, 0x10, R9 ;  /* 0x00000010ff097819 */ /* 0x000fe20000011609 */
[----:B------:R-:W1:Y:S01]  /*2c90*/  I2F.F16 R16, R16 ;  /* 0x0000001000107306 */ /* 0x000e620000200c00 */
[----:B------:R-:W-:-:S02]  /*2ca0*/  LOP3.LUT R8, R8, 0xff, RZ, 0xc0, !PT ;  /* 0x000000ff08087812 */ /* 0x000fc400078ec0ff */
[----:B------:R-:W-:Y:S02]  /*2cb0*/  LEA.HI R46, R10, 0xffffff80, RZ, 0x8 ;  /* 0xffffff800a2e7811 */ /* 0x000fe400078f40ff */
[----:B------:R-:W-:Y:S01]  /*2cc0*/  LOP3.LUT R9, R9, 0xff, RZ, 0xc0, !PT ;  /* 0x000000ff09097812 */ /* 0x000fe200078ec0ff */
[----:B------:R-:W-:Y:S01]  /*2cd0*/  VIADD R8, R8, 0xffffff80 ;  /* 0xffffff8008087836 */ /* 0x000fe20000000000 */
[----:B------:R-:W-:Y:S01]  /*2ce0*/  SHF.R.U32.HI R10, RZ, 0x10, R10 ;  /* 0x00000010ff0a7819 */ /* 0x000fe2000001160a */
[----:B------:R3:W-:Y:S01]  /*2cf0*/  I2F.F16 R22, R46 ;  /* 0x0000002e00167306 */ /* 0x0007e20000200c00 */
[----:B------:R-:W-:Y:S01]  /*2d00*/  IADD3 R44, PT, PT, R9, -0x80, RZ ;  /* 0xffffff80092c7810 */ /* 0x000fe20007ffe0ff */
[----:B0-----:R-:W-:Y:S01]  /*2d10*/  HADD2.F32 R9, -RZ, R40.H0_H0 ;  /* 0x20000028ff097230 */ /* 0x001fe20000004100 */
[----:B------:R-:W-:Y:S02]  /*2d20*/  LOP3.LUT R10, R10, 0xff, RZ, 0xc0, !PT ;  /* 0x000000ff0a0a7812 */ /* 0x000fe400078ec0ff */
[----:B---3--:R-:W-:-:S03]  /*2d30*/  SHF.R.U32.HI R46, RZ, 0x10, R11 ;  /* 0x00000010ff2e7819 */ /* 0x008fc6000001160b */
[----:B------:R-:W0:Y:S01]  /*2d40*/  I2F.F16 R8, R8 ;  /* 0x0000000800087306 */ /* 0x000e220000200c00 */
[----:B------:R-:W-:Y:S01]  /*2d50*/  FFMA.FTZ R41, R18, R9, R41 ;  /* 0x0000000912297223 */ /* 0x000fe20000010029 */
[----:B------:R-:W-:Y:S01]  /*2d60*/  LOP3.LUT R46, R46, 0xff, RZ, 0xc0, !PT ;  /* 0x000000ff2e2e7812 */ /* 0x000fe200078ec0ff */
[----:B------:R-:W-:Y:S02]  /*2d70*/  VIADD R9, R10, 0xffffff80 ;  /* 0xffffff800a097836 */ /* 0x000fe40000000000 */
[----:B-1----:R-:W-:Y:S02]  /*2d80*/  HADD2.F32 R16, -RZ, R16.H0_H0 ;  /* 0x20000010ff107230 */ /* 0x002fe40000004100 */
[----:B------:R-:W-:Y:S01]  /*2d90*/  VIADD R46, R46, 0xffffff80 ;  /* 0xffffff802e2e7836 */ /* 0x000fe20000000000 */
[----:B------:R-:W1:Y:S02]  /*2da0*/  I2F.F16 R40, R44 ;  /* 0x0000002c00287306 */ /* 0x000e640000200c00 */
[----:B------:R-:W-:-:S06]  /*2db0*/  FFMA.FTZ R23, R18, R16, R23 ;  /* 0x0000001012177223 */ /* 0x000fcc0000010017 */
        /* <DEDUP_REMOVED lines=24> */
[----:B------:R-:W-:Y:S02]  /*2f40*/  VIADD R8, R8, 0xffffff80 ;  /* 0xffffff8008087836 */ /* 0x000fe40000000000 */
[----:B------:R-:W-:-:S05]  /*2f50*/  IADD3 R23, PT, PT, R18, -0x80, RZ ;  /* 0xffffff8012177810 */ /* 0x000fca0007ffe0ff */
[----:B------:R-:W2:Y:S01]  /*2f60*/  I2F.F16 R9, R47 ;  /* 0x0000002f00097306 */ /* 0x000ea20000200c00 */
[----:B------:R-:W-:-:S07]  /*2f70*/  ISETP.NE.AND P0, PT, R36, R7, PT ;  /* 0x000000072400720c */ /* 0x000fce0003f05270 */
[----:B------:R-:W3:Y:S08]  /*2f80*/  I2F.F16 R8, R8 ;  /* 0x0000000800087306 */ /* 0x000ef00000200c00 */
[----:B------:R-:W4:Y:S08]  /*2f90*/  I2F.F16 R21, R21 ;  /* 0x0000001500157306 */ /* 0x000f300000200c00 */
[----:B------:R-:W5:Y:S01]  /*2fa0*/  I2F.F16 R23, R23 ;  /* 0x0000001700177306 */ /* 0x000f620000200c00 */
[----:B------:R-:W-:-:S02]  /*2fb0*/  HADD2.F32 R22, -RZ, R22.H0_H0 ;  /* 0x20000016ff167230 */ /* 0x000fc40000004100 */
[----:B0-----:R-:W-:Y:S02]  /*2fc0*/  HADD2.F32 R20, -RZ, R20.H0_H0 ;  /* 0x20000014ff147230 */ /* 0x001fe40000004100 */
[----:B------:R-:W-:Y:S02]  /*2fd0*/  HADD2.F32 R45, -RZ, R45.H0_H0 ;  /* 0x2000002dff2d7230 */ /* 0x000fe40000004100 */
[C---:B------:R-:W-:Y:S01]  /*2fe0*/  FFMA.FTZ R41, R11.reuse, R22, R41 ;  /* 0x000000160b297223 */ /* 0x040fe20000010029 */
[----:B--2---:R-:W-:Y:S02]  /*2ff0*/  HADD2.F32 R9, -RZ, R9.H0_H0 ;  /* 0x20000009ff097230 */ /* 0x004fe40000004100 */
[C---:B------:R-:W-:Y:S01]  /*3000*/  FFMA.FTZ R40, R11.reuse, R20, R40 ;  /* 0x000000140b287223 */ /* 0x040fe20000010028 */
[----:B-1----:R-:W-:Y:S02]  /*3010*/  HADD2.F32 R20, -RZ, R16.H0_H0 ;  /* 0x20000010ff147230 */ /* 0x002fe40000004100 */
[----:B------:R-:W-:Y:S01]  /*3020*/  FFMA.FTZ R22, R11, R45, R10 ;  /* 0x0000002d0b167223 */ /* 0x000fe2000001000a */
[----:B---3--:R-:W-:-:S02]  /*3030*/  HADD2.F32 R45, -RZ, R8.H0_H0 ;  /* 0x20000008ff2d7230 */ /* 0x008fc40000004100 */
[----:B----4-:R-:W-:Y:S02]  /*3040*/  HADD2.F32 R21, -RZ, R21.H0_H0 ;  /* 0x20000015ff157230 */ /* 0x010fe40000004100 */
[----:B-----5:R-:W-:Y:S02]  /*3050*/  HADD2.F32 R23, -RZ, R23.H0_H0 ;  /* 0x20000017ff177230 */ /* 0x020fe40000004100 */
[----:B------:R-:W-:Y:S01]  /*3060*/  FFMA.FTZ R46, R9, R20, RZ ;  /* 0x00000014092e7223 */ /* 0x000fe200000100ff */
[----:B------:R-:W-:Y:S02]  /*3070*/  @!P0 IMAD R18, R2, 0x8, R1 ;  /* 0x0000000802128824 */ /* 0x000fe400078e0201 */
[C---:B------:R-:W-:Y:S01]  /*3080*/  FFMA.FTZ R45, R20.reuse, R45, RZ ;  /* 0x0000002d142d7223 */ /* 0x040fe200000100ff */
[C---:B------:R-:W-:Y:S01]  /*3090*/  FFMA.FTZ R21, R20.reuse, R21, RZ ;  /* 0x0000001514157223 */ /* 0x040fe200000100ff */
[----:B------:R-:W-:Y:S01]  /*30a0*/  FFMA.FTZ R23, R20, R23, RZ ;  /* 0x0000001714177223 */ /* 0x000fe200000100ff */
[----:B------:R-:W-:Y:S01]  /*30b0*/  SHF.R.U32.HI R20, RZ, 0x8, R12 ;  /* 0x00000008ff147819 */ /* 0x000fe2000001160c */
[----:B------:R-:W-:Y:S01]  /*30c0*/  FFMA.FTZ R44, R19, R11, R44 ;  /* 0x0000000b132c7223 */ /* 0x000fe2000001002c */
[----:B------:R-:W-:Y:S01]  /*30d0*/  SHF.R.U32.HI R47, RZ, 0x8, R13 ;  /* 0x00000008ff2f7819 */ /* 0x000fe2000001160d */
[----:B------:R-:W2:Y:S01]  /*30e0*/  @!P0 LDL.64 R18, [R18+0x8] ;  /* 0x0000080012128983 */ /* 0x000ea20000100a00 */
[----:B------:R-:W-:-:S02]  /*30f0*/  LOP3.LUT R20, R20, 0xff, RZ, 0xc0, !PT ;  /* 0x000000ff14147812 */ /* 0x000fc400078ec0ff */
[----:B------:R-:W-:-:S03]  /*3100*/  LOP3.LUT R47, R47, 0xff, RZ, 0xc0, !PT ;  /* 0x000000ff2f2f7812 */ /* 0x000fc600078ec0ff */
[----:B------:R-:W-:Y:S01]  /*3110*/  VIADD R20, R20, 0xffffff80 ;  /* 0xffffff8014147836 */ /* 0x000fe20000000000 */
[----:B------:R-:W-:-:S05]  /*3120*/  IADD3 R47, PT, PT, R47, -0x80, RZ ;  /* 0xffffff802f2f7810 */ /* 0x000fca0007ffe0ff */
[----:B------:R-:W0:Y:S08]  /*3130*/  I2F.F16 R20, R20 ;  /* 0x0000001400147306 */ /* 0x000e300000200c00 */
[----:B------:R-:W1:Y:S01]  /*3140*/  I2F.F16 R47, R47 ;  /* 0x0000002f002f7306 */ /* 0x000e620000200c00 */
[----:B------:R-:W-:Y:S02]  /*3150*/  HADD2.F32 R48, -RZ, R16.H1_H1 ;  /* 0x30000010ff307230 */ /* 0x000fe40000004100 */
[----:B------:R-:W-:-:S04]  /*3160*/  IMAD.WIDE R52, R3, 0x4, R52 ;  /* 0x0000000403347825 */ /* 0x000fc800078e0234 */
[----:B0-----:R-:W-:Y:S01]  /*3170*/  HADD2.F32 R49, -RZ, R20.H0_H0 ;  /* 0x20000014ff317230 */ /* 0x001fe20000004100 */
[----:B------:R-:W3:Y:S01]  /*3180*/  LDG.E.128.CONSTANT R8, desc[UR6][R52.64] ;  /* 0x0000000634087981 */ /* 0x000ee2000c1e9d00 */
[----:B-1----:R-:W-:-:S03]  /*3190*/  HADD2.F32 R16, -RZ, R47.H0_H0 ;  /* 0x2000002fff107230 */ /* 0x002fc60000004100 */
[----:B------:R-:W-:Y:S01]  /*31a0*/  FFMA.FTZ R46, R49, R48, R46 ;  /* 0x00000030312e7223 */ /* 0x000fe2000001002e */
[----:B------:R-:W-:Y:S01]  /*31b0*/  SHF.R.U32.HI R49, RZ, 0x8, R15 ;  /* 0x00000008ff317819 */ /* 0x000fe2000001160f */
[----:B------:R-:W-:Y:S01]  /*31c0*/  FFMA.FTZ R16, R48, R16, R45 ;  /* 0x0000001030107223 */ /* 0x000fe2000001002d */
[----:B------:R-:W-:Y:S02]  /*31d0*/  SHF.R.U32.HI R45, RZ, 0x8, R14 ;  /* 0x00000008ff2d7819 */ /* 0x000fe4000001160e */
[----:B------:R-:W-:Y:S02]  /*31e0*/  LOP3.LUT R49, R49, 0xff, RZ, 0xc0, !PT ;  /* 0x000000ff31317812 */ /* 0x000fe400078ec0ff */
[----:B------:R-:W-:-:S03]  /*31f0*/  LOP3.LUT R45, R45, 0xff, RZ, 0xc0, !PT ;  /* 0x000000ff2d2d7812 */ /* 0x000fc600078ec0ff */
[----:B------:R-:W-:Y:S02]  /*3200*/  VIADD R49, R49, 0xffffff80 ;  /* 0xffffff8031317836 */ /* 0x000fe40000000000 */
[----:B------:R-:W-:-:S04]  /*3210*/  VIADD R45, R45, 0xffffff80 ;  /* 0xffffff802d2d7836 */ /* 0x000fc80000000000 */
        /* <DEDUP_REMOVED lines=12> */
[----:B------:R-:W-:Y:S01]  /*32e0*/  IADD3 R47, PT, PT, R21, -0x80, RZ ;  /* 0xffffff80152f7810 */ /* 0x000fe20007ffe0ff */
[----:B------:R-:W-:-:S06]  /*32f0*/  HADD2.F32 R21, -RZ, R17.H0_H0 ;  /* 0x20000011ff157230 */ /* 0x000fcc0000004100 */
[----:B------:R-:W1:Y:S01]  /*3300*/  I2F.F16 R47, R47 ;  /* 0x0000002f002f7306 */ /* 0x000e620000200c00 */
[----:B------:R-:W-:Y:S01]  /*3310*/  SHF.R.U32.HI R50, RZ, 0x10, R15 ;  /* 0x00000010ff327819 */ /* 0x000fe2000001160f */
[----:B0-----:R-:W-:-:S05]  /*3320*/  HADD2.F32 R23, -RZ, R49.H0_H0 ;  /* 0x20000031ff177230 */ /* 0x001fca0000004100 */
[----:B------:R-:W-:Y:S01]  /*3330*/  FFMA.FTZ R23, R21, R23, R16 ;  /* 0x0000001715177223 */ /* 0x000fe20000010010 */
[----:B------:R-:W-:Y:S01]  /*3340*/  SHF.R.U32.HI R16, RZ, 0x10, R14 ;  /* 0x00000010ff107819 */ /* 0x000fe2000001160e */
[----:B-1----:R-:W-:Y:S01]  /*3350*/  HADD2.F32 R45, -RZ, R47.H0_H0 ;  /* 0x2000002fff2d7230 */ /* 0x002fe20000004100 */
[----:B------:R-:W-:Y:S02]  /*3360*/  LOP3.LUT R50, R50, 0xff, RZ, 0xc0, !PT ;  /* 0x000000ff32327812 */ /* 0x000fe400078ec0ff */
[----:B------:R-:W-:Y:S02]  /*3370*/  LOP3.LUT R16, R16, 0xff, RZ, 0xc0, !PT ;  /* 0x000000ff10107812 */ /* 0x000fe400078ec0ff */
[----:B------:R-:W-:Y:S01]  /*3380*/  FFMA.FTZ R45, R45, R21, R46 ;  /* 0x000000152d2d7223 */ /* 0x000fe2000001002e */
[----:B------:R-:W-:Y:S02]  /*3390*/  IADD3 R50, PT, PT, R50, -0x80, RZ ;  /* 0xffffff8032327810 */ /* 0x000fe40007ffe0ff */
[----:B------:R-:W-:-:S04]  /*33a0*/  VIADD R46, R16, 0xffffff80 ;  /* 0xffffff80102e7836 */ /* 0x000fc80000000000 */
        /* <DEDUP_REMOVED lines=10> */
[----:B------:R-:W-:Y:S01]  /*3450*/  I2F.F16 R13, R13 ;  /* 0x0000000d000d7306 */ /* 0x000fe20000200c00 */
[----:B------:R-:W-:-:S07]  /*3460*/  LEA.HI R14, R15, 0xffffff80, RZ, 0x8 ;  /* 0xffffff800f0e7811 */ /* 0x000fce00078f40ff */
[----:B------:R-:W0:Y:S08]  /*3470*/  I2F.F16 R12, R12 ;  /* 0x0000000c000c7306 */ /* 0x000e300000200c00 */
[----:B------:R-:W1:Y:S08]  /*3480*/  I2F.F16 R46, R46 ;  /* 0x0000002e002e7306 */ /* 0x000e700000200c00 */
[----:B------:R-:W5:Y:S01]  /*3490*/  I2F.F16 R14, R14 ;  /* 0x0000000e000e7306 */ /* 0x000f620000200c00 */
[----:B------:R-:W-:-:S02]  /*34a0*/  HADD2.F32 R17, -RZ, R17.H1_H1 ;  /* 0x30000011ff117230 */ /* 0x000fc40000004100 */
[----:B0-----:R-:W-:Y:S02]  /*34b0*/  HADD2.F32 R12, -RZ, R12.H0_H0 ;  /* 0x2000000cff0c7230 */ /* 0x001fe40000004100 */
[----:B-1----:R-:W-:-:S03]  /*34c0*/  HADD2.F32 R15, -RZ, R46.H0_H0 ;  /* 0x2000002eff0f7230 */ /* 0x002fc60000004100 */
[----:B------:R-:W-:Y:S02]  /*34d0*/  FFMA.FTZ R12, R12, R17, R45 ;  /* 0x000000110c0c7223 */ /* 0x000fe4000001002d */
[----:B------:R-:W-:Y:S01]  /*34e0*/  FFMA.FTZ R20, R17, R15, R20 ;  /* 0x0000000f11147223 */ /* 0x000fe20000010014 */
[----:B--2---:R-:W-:-:S04]  /*34f0*/  @!P0 PRMT R0, R18, 0x7610, R0 ;  /* 0x0000761012008816 */ /* 0x004fc80000000000 */
[----:B------:R-:W-:Y:S01]  /*3500*/  @!P0 PRMT R0, R0, 0x7610, R18 ;  /* 0x0000761000008816 */ /* 0x000fe20000000012 */
[----:B------:R-:W-:Y:S01]  /*3510*/  HADD2.F32 R18, -RZ, R13.H0_H0 ;  /* 0x2000000dff127230 */ /* 0x000fe20000004100 */
[----:B------:R-:W-:-:S04]  /*3520*/  @!P0 PRMT R6, R19, 0x7610, R6 ;  /* 0x0000761013068816 */ /* 0x000fc80000000006 */
[C---:B------:R-:W-:Y:S01]  /*3530*/  FFMA.FTZ R23, R17.reuse, R18, R23 ;  /* 0x0000001211177223 */ /* 0x040fe20000010017 */
[----:B-----5:R-:W-:Y:S01]  /*3540*/  HADD2.F32 R18, -RZ, R14.H0_H0 ;  /* 0x2000000eff127230 */ /* 0x020fe20000004100 */
[----:B------:R-:W-:Y:S01]  /*3550*/  @!P0 PRMT R6, R6, 0x7610, R19 ;  /* 0x0000761006068816 */ /* 0x000fe20000000013 */
[--C-:B------:R-:W-:Y:S02]  /*3560*/  HADD2.F32 R13, -RZ, R0.reuse.H0_H0 ;  /* 0x20000000ff0d7230 */ /* 0x100fe40000004100 */
[----:B------:R-:W-:Y:S02]  /*3570*/  HADD2.F32 R15, -RZ, R0.H1_H1 ;  /* 0x30000000ff0f7230 */ /* 0x000fe40000004100 */
[----:B------:R-:W-:Y:S01]  /*3580*/  FFMA.FTZ R16, R17, R18, R16 ;  /* 0x0000001211107223 */ /* 0x000fe20000010010 */
[--C-:B------:R-:W-:Y:S02]  /*3590*/  HADD2.F32 R18, -RZ, R6.reuse.H0_H0 ;  /* 0x20000006ff127230 */ /* 0x100fe40000004100 */
        /* <DEDUP_REMOVED lines=10> */
[----:B------:R-:W-:Y:S01]  /*3640*/  PRMT R45, R45, 0x5410, R46 ;  /* 0x000054102d2d7816 */ /* 0x000fe2000000002e */
[----:B------:R-:W-:Y:S01]  /*3650*/  FMUL.FTZ R26, R13, R26 ;  /* 0x0000001a0d1a7220 */ /* 0x000fe20000410000 */
[----:B---3--:R-:W-:Y:S01]  /*3660*/  LOP3.LUT R30, R9, 0xff, RZ, 0xc0, !PT ;  /* 0x000000ff091e7812 */ /* 0x008fe200078ec0ff */
[----:B------:R-:W-:Y:S01]  /*3670*/  FMUL.FTZ R27, R15, R27 ;  /* 0x0000001b0f1b7220 */ /* 0x000fe20000410000 */
[----:B------:R-:W-:Y:S02]  /*3680*/  HFMA2 R5, R32, 1, 1, R5 ;  /* 0x3c003c0020057831 */ /* 0x000fe40000000005 */
[----:B------:R-:W-:Y:S02]  /*3690*/  HADD2 R4, R45, R4 ;  /* 0x000000042d047230 */ /* 0x000fe40000000000 */
[----:B------:R-:W-:Y:S01]  /*36a0*/  VIADD R45, R30, 0xffffff80 ;  /* 0xffffff801e2d7836 */ /* 0x000fe20000000000 */
[----:B------:R-:W-:-:S02]  /*36b0*/  F2FP.F16.F32.PACK_AB R30, RZ, R26 ;  /* 0x0000001aff1e723e */ /* 0x000fc400000000ff */
[----:B------:R-:W-:Y:S01]  /*36c0*/  F2FP.F16.F32.PACK_AB R32, RZ, R27 ;  /* 0x0000001bff20723e */ /* 0x000fe200000000ff */
[----:B------:R-:W-:Y:S01]  /*36d0*/  FMUL.FTZ R33, R18, R33 ;  /* 0x0000002112217220 */ /* 0x000fe20000410000 */
[----:B------:R-:W-:Y:S02]  /*36e0*/  FMUL.FTZ R39, R17, R39 ;  /* 0x0000002711277220 */ /* 0x000fe40000410000 */
[----:B------:R-:W-:Y:S02]  /*36f0*/  PRMT R46, R30, 0x5410, R32 ;  /* 0x000054101e2e7816 */ /* 0x000fe40000000020 */
[----:B------:R-:W-:Y:S02]  /*3700*/  F2FP.F16.F32.PACK_AB R30, RZ, R33 ;  /* 0x00000021ff1e723e */ /* 0x000fe400000000ff */
[----:B------:R-:W-:Y:S01]  /*3710*/  F2FP.F16.F32.PACK_AB R32, RZ, R39 ;  /* 0x00000027ff20723e */ /* 0x000fe200000000ff */
[----:B------:R0:W-:Y:S01]  /*3720*/  I2F.F16 R26, R45 ;  /* 0x0000002d001a7306 */ /* 0x0001e20000200c00 */
[----:B------:R-:W-:Y:S01]  /*3730*/  HFMA2 R39, R46, 1, 1, R5 ;  /* 0x3c003c002e277831 */ /* 0x000fe20000000005 */
[----:B------:R-:W-:-:S02]  /*3740*/  SHF.R.U32.HI R5, RZ, 0x8, R8 ;  /* 0x00000008ff057819 */ /* 0x000fc40000011608 */
[----:B------:R-:W-:Y:S02]  /*3750*/  LOP3.LUT R33, R11, 0xff, RZ, 0xc0, !PT ;  /* 0x000000ff0b217812 */ /* 0x000fe400078ec0ff */
[----:B------:R-:W-:Y:S02]  /*3760*/  LOP3.LUT R5, R5, 0xff, RZ, 0xc0, !PT ;  /* 0x000000ff05057812 */ /* 0x000fe400078ec0ff */
[----:B0-----:R-:W-:Y:S01]  /*3770*/  PRMT R45, R30, 0x5410, R32 ;  /* 0x000054101e2d7816 */ /* 0x001fe20000000020 */
[----:B------:R-:W-:Y:S01]  /*3780*/  VIADD R30, R33, 0xffffff80 ;  /* 0xffffff80211e7836 */ /* 0x000fe20000000000 */
[C---:B------:R-:W-:Y:S02]  /*3790*/  LEA.HI R14, R8.reuse, 0xffffff80, RZ, 0x8 ;  /* 0xffffff80080e7811 */ /* 0x040fe400078f40ff */
[----:B------:R-:W-:Y:S01]  /*37a0*/  LOP3.LUT R29, R8, 0xff, RZ, 0xc0, !PT ;  /* 0x000000ff081d7812 */ /* 0x000fe200078ec0ff */
[----:B------:R-:W-:Y:S01]  /*37b0*/  HFMA2 R33, R45, 1, 1, R4 ;  /* 0x3c003c002d217831 */ /* 0x000fe20000000004 */
[----:B------:R-:W-:Y:S01]  /*37c0*/  SHF.R.U32.HI R45, RZ, 0x10, R8 ;  /* 0x00000010ff2d7819 */ /* 0x000fe20000011608 */
[----:B------:R-:W-:-:S02]  /*37d0*/  VIADD R8, R5, 0xffffff80 ;  /* 0xffffff8005087836 */ /* 0x000fc40000000000 */
[----:B------:R-:W0:Y:S01]  /*37e0*/  LDS.64 R4, [UR4+0x38] ;  /* 0x00003804ff047984 */ /* 0x000e220008000a00 */
[----:B------:R-:W-:Y:S01]  /*37f0*/  FMUL.FTZ R44, R13, R44 ;  /* 0x0000002c0d2c7220 */ /* 0x000fe20000410000 */
[----:B------:R-:W-:Y:S01]  /*3800*/  FMUL.FTZ R32, R15, R40 ;  /* 0x000000280f207220 */ /* 0x000fe20000410000 */
[----:B------:R-:W-:Y:S01]  /*3810*/  VIADD R29, R29, 0xffffff80 ;  /* 0xffffff801d1d7836 */ /* 0x000fe20000000000 */
[----:B------:R-:W-:Y:S02]  /*3820*/  LOP3.LUT R45, R45, 0xff, RZ, 0xc0, !PT ;  /* 0x000000ff2d2d7812 */ /* 0x000fe400078ec0ff */
[----:B------:R-:W-:Y:S02]  /*3830*/  SHF.R.U32.HI R46, RZ, 0x8, R9 ;  /* 0x00000008ff2e7819 */ /* 0x000fe40000011609 */
[----:B------:R-:W-:Y:S02]  /*3840*/  F2FP.F16.F32.PACK_AB R40, RZ, R44 ;  /* 0x0000002cff28723e */ /* 0x000fe400000000ff */
[----:B------:R-:W-:-:S02]  /*3850*/  F2FP.F16.F32.PACK_AB R44, RZ, R32 ;  /* 0x00000020ff2c723e */ /* 0x000fc400000000ff */
[----:B------:R-:W-:Y:S01]  /*3860*/  IADD3 R32, PT, PT, R45, -0x80, RZ ;  /* 0xffffff802d207810 */ /* 0x000fe20007ffe0ff */
[----:B------:R-:W1:Y:S01]  /*3870*/  I2F.F16 R29, R29 ;  /* 0x0000001d001d7306 */ /* 0x000e620000200c00 */
[----:B------:R-:W-:Y:S01]  /*3880*/  LOP3.LUT R45, R46, 0xff, RZ, 0xc0, !PT ;  /* 0x000000ff2e2d7812 */ /* 0x000fe200078ec0ff */
[----:B------:R-:W-:Y:S01]  /*3890*/  FMUL.FTZ R41, R18, R41 ;  /* 0x0000002912297220 */ /* 0x000fe20000410000 */
[----:B------:R-:W-:Y:S01]  /*38a0*/  FMUL.FTZ R22, R17, R22 ;  /* 0x0000001611167220 */ /* 0x000fe20000410000 */
[----:B------:R-:W-:Y:S02]  /*38b0*/  LEA.HI R19, R9, 0xffffff80, RZ, 0x8 ;  /* 0xffffff8009137811 */ /* 0x000fe400078f40ff */
[----:B------:R-:W-:Y:S01]  /*38c0*/  SHF.R.U32.HI R46, RZ, 0x10, R9 ;  /* 0x00000010ff2e7819 */ /* 0x000fe20000011609 */
[----:B------:R-:W-:Y:S01]  /*38d0*/  VIADD R9, R45, 0xffffff80 ;  /* 0xffffff802d097836 */ /* 0x000fe20000000000 */
[----:B------:R-:W-:Y:S02]  /*38e0*/  LOP3.LUT R27, R10, 0xff, RZ, 0xc0, !PT ;  /* 0x000000ff0a1b7812 */ /* 0x000fe400078ec0ff */
[----:B------:R-:W-:-:S02]  /*38f0*/  PRMT R47, R40, 0x5410, R44 ;  /* 0x00005410282f7816 */ /* 0x000fc4000000002c */
[----:B------:R-:W-:Y:S02]  /*3900*/  F2FP.F16.F32.PACK_AB R41, RZ, R41 ;  /* 0x00000029ff29723e */ /* 0x000fe400000000ff */
[----:B------:R-:W-:Y:S02]  /*3910*/  F2FP.F16.F32.PACK_AB R45, RZ, R22 ;  /* 0x00000016ff2d723e */ /* 0x000fe400000000ff */
[----:B------:R-:W-:Y:S02]  /*3920*/  SHF.R.U32.HI R40, RZ, 0x8, R10 ;  /* 0x00000008ff287819 */ /* 0x000fe4000001160a */
[----:B------:R-:W-:Y:S02]  /*3930*/  IADD3 R27, PT, PT, R27, -0x80, RZ ;  /* 0xffffff801b1b7810 */ /* 0x000fe40007ffe0ff */
[----:B------:R-:W-:Y:S02]  /*3940*/  LOP3.LUT R40, R40, 0xff, RZ, 0xc0, !PT ;  /* 0x000000ff28287812 */ /* 0x000fe400078ec0ff */
[----:B------:R-:W-:-:S02]  /*3950*/  PRMT R44, R41, 0x5410, R45 ;  /* 0x00005410292c7816 */ /* 0x000fc4000000002d */
[----:B------:R-:W-:Y:S02]  /*3960*/  SHF.R.U32.HI R41, RZ, 0x10, R10 ;  /* 0x00000010ff297819 */ /* 0x000fe4000001160a */
[----:B------:R-:W-:Y:S01]  /*3970*/  LEA.HI R28, R10, 0xffffff80, RZ, 0x8 ;  /* 0xffffff800a1c7811 */ /* 0x000fe200078f40ff */
[----:B------:R-:W2:Y:S01]  /*3980*/  I2F.F16 R27, R27 ;  /* 0x0000001b001b7306 */ /* 0x000ea20000200c00 */
[----:B------:R-:W-:Y:S01]  /*3990*/  IADD3 R10, PT, PT, R40, -0x80, RZ ;  /* 0xffffff80280a7810 */ /* 0x000fe20007ffe0ff */
[----:B-1----:R-:W-:Y:S01]  /*39a0*/  HADD2.F32 R45, -RZ, R29.H0_H0 ;  /* 0x2000001dff2d7230 */ /* 0x002fe20000004100 */
[----:B------:R-:W-:Y:S01]  /*39b0*/  LOP3.LUT R40, R41, 0xff, RZ, 0xc0, !PT ;  /* 0x000000ff29287812 */ /* 0x000fe200078ec0ff */
[----:B0-----:R-:W-:Y:S01]  /*39c0*/  HADD2.F32 R41, -RZ, R4.H0_H0 ;  /* 0x20000004ff297230 */ /* 0x001fe20000004100 */
[----:B------:R-:W-:Y:S01]  /*39d0*/  SHF.R.U32.HI R29, RZ, 0x8, R11 ;  /* 0x00000008ff1d7819 */ /* 0x000fe2000001160b */
[----:B------:R-:W-:Y:S01]  /*39e0*/  HADD2 R33, R44, R33 ;  /* 0x000000212c217230 */ /* 0x000fe20000000000 */
[----:B------:R-:W-:Y:S01]  /*39f0*/  LOP3.LUT R46, R46, 0xff, RZ, 0xc0, !PT ;  /* 0x000000ff2e2e7812 */ /* 0x000fe200078ec0ff */
[----:B------:R-:W-:-:S02]  /*3a00*/  HADD2.F32 R44, -RZ, R26.H0_H0 ;  /* 0x2000001aff2c7230 */ /* 0x000fc40000004100 */
[----:B------:R-:W-:Y:S01]  /*3a10*/  FFMA.FTZ R12, R45, R41, R12 ;  /* 0x000000292d0c7223 */ /* 0x000fe2000001000c */
[----:B------:R-:W-:Y:S02]  /*3a20*/  LOP3.LUT R29, R29, 0xff, RZ, 0xc0, !PT ;  /* 0x000000ff1d1d7812 */ /* 0x000fe400078ec0ff */
[----:B------:R-:W-:Y:S01]  /*3a30*/  SHF.R.U32.HI R45, RZ, 0x10, R11 ;  /* 0x00000010ff2d7819 */ /* 0x000fe2000001160b */
[----:B------:R-:W0:Y:S01]  /*3a40*/  I2F.F16 R30, R30 ;  /* 0x0000001e001e7306 */ /* 0x000e220000200c00 */
[----:B------:R-:W-:Y:S02]  /*3a50*/  VIADD R22, R46, 0xffffff80 ;  /* 0xffffff802e167836 */ /* 0x000fe40000000000 */
[----:B------:R-:W-:Y:S01]  /*3a60*/  FFMA.FTZ R23, R41, R44, R23 ;  /* 0x0000002c29177223 */ /* 0x000fe20000010017 */
[----:B------:R-:W-:Y:S01]  /*3a70*/  LOP3.LUT R45, R45, 0xff, RZ, 0xc0, !PT ;  /* 0x000000ff2d2d7812 */ /* 0x000fe200078ec0ff */
[----:B------:R-:W-:Y:S01]  /*3a80*/  VIADD R44, R29, 0xffffff80 ;  /* 0xffffff801d2c7836 */ /* 0x000fe20000000000 */
[----:B------:R-:W-:Y:S01]  /*3a90*/  @!P0 IADD3 R29, PT, PT, R2, 0x1, RZ ;  /* 0x00000001021d8810 */ /* 0x000fe20007ffe0ff */
[----:B--2---:R-:W-:Y:S01]  /*3aa0*/  HADD2.F32 R46, -RZ, R27.H0_H0 ;  /* 0x2000001bff2e7230 */ /* 0x004fe20000004100 */
[----:B------:R-:W1:Y:S01]  /*3ab0*/  I2F.F16 R8, R8 ;  /* 0x0000000800087306 */ /* 0x000e620000200c00 */
[----:B------:R-:W-:-:S02]  /*3ac0*/  VIADD R40, R40, 0xffffff80 ;  /* 0xffffff8028287836 */ /* 0x000fc40000000000 */
[----:B------:R-:W-:-:S05]  /*3ad0*/  VIADD R45, R45, 0xffffff80 ;  /* 0xffffff802d2d7836 */ /* 0x000fca0000000000 */
[----:B------:R-:W2:Y:S01]  /*3ae0*/  I2F.F16 R9, R9 ;  /* 0x0000000900097306 */ /* 0x000ea20000200c00 */
[----:B------:R-:W-:Y:S01]  /*3af0*/  @!P0 IMAD.MOV.U32 R2, RZ, RZ, R29 ;  /* 0x000000ffff028224 */ /* 0x000fe200078e001d */
[----:B------:R-:W-:Y:S01]  /*3b00*/  LEA.HI R11, R11, 0xffffff80, RZ, 0x8 ;  /* 0xffffff800b0b7811 */ /* 0x000fe200078f40ff */
[----:B------:R-:W-:-:S05]  /*3b10*/  HADD2.F32 R29, -RZ, R4.H1_H1 ;  /* 0x30000004ff1d7230 */ /* 0x000fca0000004100 */
[----:B------:R-:W3:Y:S08]  /*3b20*/  I2F.F16 R10, R10 ;  /* 0x0000000a000a7306 */ /* 0x000ef00000200c00 */
[----:B------:R-:W5:Y:S08]  /*3b30*/  I2F.F16 R27, R44 ;  /* 0x0000002c001b7306 */ /* 0x000f700000200c00 */
[----:B------:R-:W4:Y:S08]  /*3b40*/  I2F.F16 R32, R32 ;  /* 0x0000002000207306 */ /* 0x000f300000200c00 */
[----:B------:R-:W4:Y:S01]  /*3b50*/  I2F.F16 R22, R22 ;  /* 0x0000001600167306 */ /* 0x000f220000200c00 */
[----:B------:R-:W-:-:S07]  /*3b60*/  HFMA2 R39, R47, 1, 1, R39 ;  /* 0x3c003c002f277831 */ /* 0x000fce0000000027 */
[----:B------:R0:W4:Y:S08]  /*3b70*/  I2F.F16 R26, R40 ;  /* 0x00000028001a7306 */ /* 0x0001300000200c00 */
[----:B------:R-:W4:Y:S01]  /*3b80*/  I2F.F16 R4, R45 ;  /* 0x0000002d00047306 */ /* 0x000f220000200c00 */
[----:B0-----:R-:W-:-:S07]  /*3b90*/  HADD2.F32 R40, -RZ, R30.H0_H0 ;  /* 0x2000001eff287230 */ /* 0x001fce0000004100 */
[----:B------:R-:W0:Y:S01]  /*3ba0*/  I2F.F16 R14, R14 ;  /* 0x0000000e000e7306 */ /* 0x000e220000200c00 */
[----:B-1----:R-:W-:-:S07]  /*3bb0*/  HADD2.F32 R47, -RZ, R8.H0_H0 ;  /* 0x20000008ff2f7230 */ /* 0x002fce0000004100 */
[----:B------:R-:W1:Y:S01]  /*3bc0*/  I2F.F16 R19, R19 ;  /* 0x0000001300137306 */ /* 0x000e620000200c00 */
[----:B--2---:R-:W-:Y:S02]  /*3bd0*/  HADD2.F32 R30, -RZ, R9.H0_H0 ;  /* 0x20000009ff1e7230 */ /* 0x004fe40000004100 */
[----:B------:R-:W-:Y:S01]  /*3be0*/  FFMA.FTZ R20, R41, R46, R20 ;  /* 0x0000002e29147223 */ /* 0x000fe20000010014 */
[----:B---3--:R-:W-:-:S04]  /*3bf0*/  HADD2.F32 R10, -RZ, R10.H0_H0 ;  /* 0x2000000aff0a7230 */ /* 0x008fc80000004100 */
[----:B------:R-:W2:Y:S01]  /*3c00*/  I2F.F16 R28, R28 ;  /* 0x0000001c001c7306 */ /* 0x000ea20000200c00 */
[----:B------:R-:W-:-:S07]  /*3c10*/  FFMA.FTZ R16, R41, R40, R16 ;  /* 0x0000002829107223 */ /* 0x000fce0000010010 */
[----:B------:R-:W3:Y:S01]  /*3c20*/  I2F.F16 R11, R11 ;  /* 0x0000000b000b7306 */ /* 0x000ee20000200c00 */
[----:B-----5:R-:W-:Y:S02]  /*3c30*/  HADD2.F32 R41, -RZ, R27.H0_H0 ;  /* 0x2000001bff297230 */ /* 0x020fe40000004100 */
[----:B------:R-:W-:Y:S01]  /*3c40*/  FFMA.FTZ R9, R47, R29, R12 ;  /* 0x0000001d2f097223 */ /* 0x000fe2000001000c */
[----:B------:R-:W-:Y:S02]  /*3c50*/  HADD2.F32 R8, -RZ, R5.H0_H0 ;  /* 0x20000005ff087230 */ /* 0x000fe40000004100 */
[C---:B------:R-:W-:Y:S01]  /*3c60*/  FFMA.FTZ R23, R29.reuse, R30, R23 ;  /* 0x0000001e1d177223 */ /* 0x040fe20000010017 */
[----:B----4-:R-:W-:Y:S02]  /*3c70*/  HADD2.F32 R32, -RZ, R32.H0_H0 ;  /* 0x20000020ff207230 */ /* 0x010fe40000004100 */
        /* <DEDUP_REMOVED lines=8> */
[----:B0-----:R-:W-:Y:S02]  /*3d00*/  HADD2.F32 R14, -RZ, R14.H0_H0 ;  /* 0x2000000eff0e7230 */ /* 0x001fe40000004100 */
[----:B-1----:R-:W-:Y:S02]  /*3d10*/  HADD2.F32 R4, -RZ, R19.H0_H0 ;  /* 0x20000013ff047230 */ /* 0x002fe40000004100 */
[----:B------:R-:W-:Y:S01]  /*3d20*/  FFMA.FTZ R27, R8, R26, R27 ;  /* 0x0000001a081b7223 */ /* 0x000fe2000001001b */
[----:B--2---:R-:W-:-:S02]  /*3d30*/  HADD2.F32 R28, -RZ, R28.H0_H0 ;  /* 0x2000001cff1c7230 */ /* 0x004fc40000004100 */
[----:B------:R-:W-:Y:S01]  /*3d40*/  FFMA.FTZ R41, R8, R10, R41 ;  /* 0x0000000a08297223 */ /* 0x000fe20000010029 */
[----:B---3--:R-:W-:Y:S02]  /*3d50*/  HADD2.F32 R12, -RZ, R11.H0_H0 ;  /* 0x2000000bff0c7230 */ /* 0x008fe40000004100 */
[----:B------:R-:W-:Y:S01]  /*3d60*/  FFMA.FTZ R14, R14, R5, R9 ;  /* 0x000000050e0e7223 */ /* 0x000fe20000010009 */
[----:B------:R-:W-:Y:S01]  /*3d70*/  FFMA.FTZ R4, R5, R4, R22 ;  /* 0x0000000405047223 */ /* 0x000fe20000010016 */
[----:B------:R-:W-:Y:S01]  /*3d80*/  @!P0 IADD3 R7, PT, PT, R21, R36, RZ ;  /* 0x0000002415078210 */ /* 0x000fe20007ffe0ff */
[----:B------:R-:W-:Y:S02]  /*3d90*/  VIADD R36, R36, 0x20 ;  /* 0x0000002024247836 */ /* 0x000fe40000000000 */
        /* <DEDUP_REMOVED lines=12> */
[----:B------:R-:W-:Y:S02]  /*3e60*/  IADD3 R24, P1, PT, R24, 0x80, RZ ;  /* 0x0000008018187810 */ /* 0x000fe40007f3e0ff */
[----:B------:R-:W-:Y:S01]  /*3e70*/  PRMT R27, R27, 0x5410, R12 ;  /* 0x000054101b1b7816 */ /* 0x000fe2000000000c */
[----:B------:R-:W-:Y:S01]  /*3e80*/  UIADD3 UR4, UPT, UPT, UR4, 0x40, URZ ;  /* 0x0000004004047890 */ /* 0x000fe2000fffe0ff */
[----:B------:R-:W-:-:S02]  /*3e90*/  HFMA2 R5, R14, 1, 1, R39 ;  /* 0x3c003c000e057831 */ /* 0x000fc40000000027 */
[----:B------:R-:W-:-:S04]  /*3ea0*/  IMAD.WIDE R52, R3, 0x4, R52 ;  /* 0x0000000403347825 */ /* 0x000fc800078e0234 */
[----:B------:R-:W-:Y:S02]  /*3eb0*/  HADD2 R4, R27, R33 ;  /* 0x000000211b047230 */ /* 0x000fe40000000000 */
[----:B------:R-:W-:Y:S01]  /*3ec0*/  IMAD.X R25, RZ, RZ, R25, P1 ;  /* 0x000000ffff197224 */ /* 0x000fe200008e0619 */
[----:B------:R-:W-:Y:S06]  /*3ed0*/  @!P0 BRA `(.L_x_4942) ;  /* 0xffffffcc00808947 */ /* 0x000fec000383ffff */
[----:B------:R-:W-:-:S07]  /*3ee0*/  IMAD.WIDE R44, R3, 0x20, R34 ;  /* 0x00000020032c7825 */ /* 0x000fce00078e0222 */
.L_x_4941:
[----:B------:R-:W-:-:S04]  /*3ef0*/  VIMNMX R41, PT, PT, R37, UR13, PT ;  /* 0x0000000d25297c48 */ /* 0x000fc8000bfe0100 */
[----:B------:R-:W-:-:S13]  /*3f00*/  ISETP.GT.AND P0, PT, R41, R36, PT ;  /* 0x000000242900720c */ /* 0x000fda0003f04270 */
[----:B------:R-:W-:Y:S05]  /*3f10*/  @!P0 BRA `(.L_x_4943) ;  /* 0x0000001800088947 */ /* 0x000fea0003800000 */
[----:B------:R-:W-:-:S03]  /*3f20*/  IMAD.WIDE.U32 R8, R36, 0x4, R42 ;  /* 0x0000000424087825 */ /* 0x000fc600078e002a */
[----:B------:R-:W-:-:S04]  /*3f30*/  IADD3 R40, P0, PT, R8, 0x2, RZ ;  /* 0x0000000208287810 */ /* 0x000fc80007f1e0ff */
[----:B------:R-:W-:-:S09]  /*3f40*/  IADD3.X R39, PT, PT, RZ, R9, RZ, P0, !PT ;  /* 0x00000009ff277210 */ /* 0x000fd200007fe4ff */
.L_x_4944:
        /* <DEDUP_REMOVED lines=8> */
[----:B------:R-:W-:Y:S02]  /*3fd0*/  ISETP.NE.AND P0, PT, R36, R7, PT ;  /* 0x000000072400720c */ /* 0x000fe40003f05270 */
[----:B--2---:R-:W-:Y:S02]  /*3fe0*/  LOP3.LUT R27, R10, 0x3f003f, RZ, 0xc0, !PT ;  /* 0x003f003f0a1b7812 */ /* 0x004fe400078ec0ff */
[----:B------:R-:W-:Y:S02]  /*3ff0*/  LOP3.LUT R23, R8, 0x3f003f, RZ, 0xc0, !PT ;  /* 0x003f003f08177812 */ /* 0x000fe400078ec0ff */
[----:B------:R-:W-:Y:S02]  /*4000*/  SHF.R.U32.HI R22, RZ, 0x6, R8 ;  /* 0x00000006ff167819 */ /* 0x000fe40000011608 */
[----:B------:R-:W-:-:S02]  /*4010*/  SHF.R.U32.HI R32, RZ, 0x6, R10 ;  /* 0x00000006ff207819 */ /* 0x000fc4000001160a */
[----:B------:R-:W-:Y:S02]  /*4020*/  LOP3.LUT R27, R27, 0x64006400, RZ, 0xfc, !PT ;  /* 0x640064001b1b7812 */ /* 0x000fe400078efcff */
[----:B------:R-:W-:Y:S02]  /*4030*/  SHF.R.U32.HI R25, RZ, 0x6, R9 ;  /* 0x00000006ff197819 */ /* 0x000fe40000011609 */
[----:B------:R-:W-:Y:S01]  /*4040*/  LOP3.LUT R23, R23, 0x64006400, RZ, 0xfc, !PT ;  /* 0x6400640017177812 */ /* 0x000fe200078efcff */
[----:B------:R-:W-:Y:S01]  /*4050*/  HADD2 R49, R27, -1056, -1056 ;  /* 0xe420e4201b317430 */ /* 0x000fe20000000000 */
[----:B------:R-:W-:Y:S02]  /*4060*/  LOP3.LUT R24, R9, 0x3f003f, RZ, 0xc0, !PT ;  /* 0x003f003f09187812 */ /* 0x000fe400078ec0ff */
[----:B------:R-:W-:Y:S01]  /*4070*/  LOP3.LUT R33, R11, 0x3f003f, RZ, 0xc0, !PT ;  /* 0x003f003f0b217812 */ /* 0x000fe200078ec0ff */
[----:B------:R-:W-:Y:S01]  /*4080*/  HADD2 R23, R23, -1056, -1056 ;  /* 0xe420e42017177430 */ /* 0x000fe20000000000 */
[----:B------:R-:W-:Y:S01]  /*4090*/  LOP3.LUT R21, R22, 0x3f003f, RZ, 0xc0, !PT ;  /* 0x003f003f16157812 */ /* 0x000fe200078ec0ff */
[----:B0-----:R-:W-:Y:S01]  /*40a0*/  HFMA2 R49, R49, R28, RZ ;  /* 0x0000001c31317231 */ /* 0x001fe200000000ff */
[----:B------:R-:W-:-:S02]  /*40b0*/  LOP3.LUT R22, R32, 0x3f003f, RZ, 0xc0, !PT ;  /* 0x003f003f20167812 */ /* 0x000fc400078ec0ff */
[----:B------:R-:W-:Y:S02]  /*40c0*/  SHF.R.U32.HI R20, RZ, 0x6, R11 ;  /* 0x00000006ff147819 */ /* 0x000fe4000001160b */
        /* <DEDUP_REMOVED lines=10> */
[-C--:B------:R-:W-:Y:S01]  /*4170*/  HFMA2 R26, R23, R28.reuse, RZ ;  /* 0x0000001c171a7231 */ /* 0x080fe200000000ff */
[----:B------:R-:W-:Y:S01]  /*4180*/  LOP3.LUT R25, R20, 0x64006400, RZ, 0xfc, !PT ;  /* 0x6400640014197812 */ /* 0x000fe200078efcff */
[----:B------:R-:W-:Y:S01]  /*4190*/  HADD2 R22, R22, -1056, -1056 ;  /* 0xe420e42016167430 */ /* 0x000fe20000000000 */
[----:B---3--:R-:W-:Y:S01]  /*41a0*/  LOP3.LUT R20, R12, 0x3f003f, RZ, 0xc0, !PT ;  /* 0x003f003f0c147812 */ /* 0x008fe200078ec0ff */
[-C--:B------:R-:W-:Y:S01]  /*41b0*/  HFMA2 R24, R24, R28.reuse, RZ.H0_H0 ;  /* 0x0000001c18187231 */ /* 0x080fe200000400ff */
[----:B------:R-:W-:Y:S01]  /*41c0*/  SHF.R.U32.HI R32, RZ, 0x6, R14 ;  /* 0x00000006ff207819 */ /* 0x000fe2000001160e */
[----:B------:R-:W-:Y:S01]  /*41d0*/  HFMA2 R23, R33, R28, RZ.H0_H0 ;  /* 0x0000001c21177231 */ /* 0x000fe200000400ff */
[----:B------:R-:W-:Y:S01]  /*41e0*/  LOP3.LUT R20, R20, 0x64006400, RZ, 0xfc, !PT ;  /* 0x6400640014147812 */ /* 0x000fe200078efcff */
[----:B------:R-:W-:-:S02]  /*41f0*/  HADD2 R28, R21, -1056, -1056 ;  /* 0xe420e420151c7430 */ /* 0x000fc40000000000 */
[-C--:B------:R-:W-:Y:S02]  /*4200*/  HFMA2 R49, R22, R29.reuse, R49 ;  /* 0x0000001d16317231 */ /* 0x080fe40000000031 */
[----:B------:R-:W-:Y:S01]  /*4210*/  HADD2 R25, R25, -1056, -1056 ;  /* 0xe420e42019197430 */ /* 0x000fe20000000000 */
[----:B------:R-:W-:Y:S01]  /*4220*/  LOP3.LUT R22, R14, 0x3f003f, RZ, 0xc0, !PT ;  /* 0x003f003f0e167812 */ /* 0x000fe200078ec0ff */
[-C--:B------:R-:W-:Y:S02]  /*4230*/  HFMA2 R46, R46, R29.reuse, R26 ;  /* 0x0000001d2e2e7231 */ /* 0x080fe4000000001a */
[-C--:B------:R-:W-:Y:S01]  /*4240*/  HFMA2 R28, R28, R29.reuse, R24 ;  /* 0x0000001d1c1c7231 */ /* 0x080fe20000000018 */
[----:B------:R-:W-:Y:S01]  /*4250*/  LOP3.LUT R21, R13, 0x3f003f, RZ, 0xc0, !PT ;  /* 0x003f003f0d157812 */ /* 0x000fe200078ec0ff */
[----:B------:R-:W-:Y:S01]  /*4260*/  HFMA2 R29, R25, R29, R23 ;  /* 0x0000001d191d7231 */ /* 0x000fe20000000017 */
[----:B------:R-:W-:Y:S01]  /*4270*/  LOP3.LUT R22, R22, 0x64006400, RZ, 0xfc, !PT ;  /* 0x6400640016167812 */ /* 0x000fe200078efcff */
[----:B------:R-:W-:Y:S01]  /*4280*/  HADD2 R23, R20, -1056, -1056 ;  /* 0xe420e42014177430 */ /* 0x000fe20000000000 */
[----:B------:R-:W-:-:S02]  /*4290*/  LOP3.LUT R21, R21, 0x64006400, RZ, 0xfc, !PT ;  /* 0x6400640015157812 */ /* 0x000fc400078efcff */
[----:B------:R-:W-:Y:S01]  /*42a0*/  SHF.R.U32.HI R20, RZ, 0x6, R12 ;  /* 0x00000006ff147819 */ /* 0x000fe2000001160c */
[----:B------:R-:W-:Y:S02]  /*42b0*/  HADD2 R22, R22, -1056, -1056 ;  /* 0xe420e42016167430 */ /* 0x000fe40000000000 */
[-C--:B------:R-:W-:Y:S01]  /*42c0*/  HFMA2 R46, R23, R30.reuse, R46 ;  /* 0x0000001e172e7231 */ /* 0x080fe2000000002e */
[----:B------:R-:W-:Y:S01]  /*42d0*/  LOP3.LUT R23, R15, 0x3f003f, RZ, 0xc0, !PT ;  /* 0x003f003f0f177812 */ /* 0x000fe200078ec0ff */
[----:B------:R-:W-:Y:S01]  /*42e0*/  HADD2 R21, R21, -1056, -1056 ;  /* 0xe420e42015157430 */ /* 0x000fe20000000000 */
[----:B------:R-:W-:Y:S01]  /*42f0*/  LOP3.LUT R20, R20, 0x3f003f, RZ, 0xc0, !PT ;  /* 0x003f003f14147812 */ /* 0x000fe200078ec0ff */
[-C--:B------:R-:W-:Y:S01]  /*4300*/  HFMA2 R49, R22, R30.reuse, R49 ;  /* 0x0000001e16317231 */ /* 0x080fe20000000031 */
[----:B------:R-:W-:Y:S01]  /*4310*/  LOP3.LUT R25, R23, 0x64006400, RZ, 0xfc, !PT ;  /* 0x6400640017197812 */ /* 0x000fe200078efcff */
[----:B------:R-:W-:Y:S01]  /*4320*/  HFMA2 R28, R21, R30, R28 ;  /* 0x0000001e151c7231 */ /* 0x000fe2000000001c */
[----:B------:R-:W-:-:S02]  /*4330*/  LOP3.LUT R24, R20, 0x64006400, RZ, 0xfc, !PT ;  /* 0x6400640014187812 */ /* 0x000fc400078efcff */
[----:B------:R-:W0:Y:S01]  /*4340*/  LDS.128 R20, [UR4+0x10] ;  /* 0x00001004ff147984 */ /* 0x000e220008000c00 */
[----:B------:R-:W-:Y:S01]  /*4350*/  HADD2 R26, R25, -1056, -1056 ;  /* 0xe420e420191a7430 */ /* 0x000fe20000000000 */
[----:B------:R-:W-:Y:S01]  /*4360*/  SHF.R.U32.HI R25, RZ, 0x6, R13 ;  /* 0x00000006ff197819 */ /* 0x000fe2000001160d */
[----:B------:R-:W-:Y:S02]  /*4370*/  HADD2 R24, R24, -1056, -1056 ;  /* 0xe420e42018187430 */ /* 0x000fe40000000000 */
[----:B------:R-:W-:Y:S01]  /*4380*/  HFMA2 R29, R26, R30, R29 ;  /* 0x0000001e1a1d7231 */ /* 0x000fe2000000001d */
[----:B------:R-:W-:Y:S02]  /*4390*/  LOP3.LUT R30, R25, 0x3f003f, RZ, 0xc0, !PT ;  /* 0x003f003f191e7812 */ /* 0x000fe400078ec0ff */
[----:B------:R-:W-:Y:S01]  /*43a0*/  SHF.R.U32.HI R34, RZ, 0x6, R15 ;  /* 0x00000006ff227819 */ /* 0x000fe2000001160f */
[----:B------:R-:W-:Y:S01]  /*43b0*/  HFMA2 R46, R24, R31, R46 ;  /* 0x0000001f182e7231 */ /* 0x000fe2000000002e */
[----:B------:R-:W-:Y:S01]  /*43c0*/  LOP3.LUT R33, R32, 0x3f003f, RZ, 0xc0, !PT ;  /* 0x003f003f20217812 */ /* 0x000fe200078ec0ff */
[----:B------:R1:W2:Y:S01]  /*43d0*/  LDG.E.128.CONSTANT R24, desc[UR6][R50.64] ;  /* 0x0000000632187981 */ /* 0x0002a2000c1e9d00 */
[----:B------:R-:W-:-:S02]  /*43e0*/  LOP3.LUT R32, R30, 0x64006400, RZ, 0xfc, !PT ;  /* 0x640064001e207812 */ /* 0x000fc400078efcff */
[----:B------:R-:W-:Y:S02]  /*43f0*/  LOP3.LUT R34, R34, 0x3f003f, RZ, 0xc0, !PT ;  /* 0x003f003f22227812 */ /* 0x000fe400078ec0ff */
        /* <DEDUP_REMOVED lines=73> */
[-C--:B------:R-:W-:Y:S02]  /*4890*/  HFMA2 R49, R9, R22.reuse, R49 ;  /* 0x0000001609317231 */ /* 0x080fe40000000031 */
[----:B------:R-:W-:Y:S02]  /*48a0*/  HFMA2 R48, R11, R22, R48 ;  /* 0x000000160b307231 */ /* 0x000fe40000000030 */
[----:B------:R-:W-:Y:S02]  /*48b0*/  @!P0 IMAD.MOV.U32 R9, RZ, RZ, R39 ;  /* 0x000000ffff098224 */ /* 0x000fe400078e0027 */
[----:B------:R-:W-:Y:S01]  /*48c0*/  HADD2 R11, R8, -1056, -1056 ;  /* 0xe420e420080b7430 */ /* 0x000fe20000000000 */
[----:B------:R-:W-:-:S03]  /*48d0*/  @!P0 MOV R8, R40 ;  /* 0x0000002800088202 */ /* 0x000fc60000000f00 */
[----:B------:R-:W-:Y:S02]  /*48e0*/  HFMA2 R22, R11, R22, R21 ;  /* 0x000000160b167231 */ /* 0x000fe40000000015 */
[----:B------:R0:W5:Y:S04]  /*48f0*/  @!P0 LDG.E.U16.CONSTANT R47, desc[UR6][R8.64] ;  /* 0x00000006082f8981 */ /* 0x000168000c1e9500 */
[----:B------:R-:W5:Y:S01]  /*4900*/  @!P0 LDL.64 R20, [R20+0x8] ;  /* 0x0000080014148983 */ /* 0x000f620000100a00 */
[----:B------:R-:W-:Y:S02]  /*4910*/  SHF.R.U32.HI R12, RZ, 0xc, R12 ;  /* 0x0000000cff0c7819 */ /* 0x000fe4000001160c */
[----:B------:R-:W-:Y:S02]  /*4920*/  SHF.R.U32.HI R10, RZ, 0xa, R16 ;  /* 0x0000000aff0a7819 */ /* 0x000fe40000011610 */
[----:B------:R-:W-:-:S02]  /*4930*/  LOP3.LUT R11, R12, 0xf000f, RZ, 0xc0, !PT ;  /* 0x000f000f0c0b7812 */ /* 0x000fc400078ec0ff */
[----:B------:R-:W-:Y:S02]  /*4940*/  SHF.R.U32.HI R13, RZ, 0xc, R13 ;  /* 0x0000000cff0d7819 */ /* 0x000fe4000001160d */
[----:B------:R-:W-:Y:S02]  /*4950*/  LOP3.LUT R10, R11, 0x300030, R10, 0xf8, !PT ;  /* 0x003000300b0a7812 */ /* 0x000fe400078ef80a */
[----:B------:R-:W-:Y:S02]  /*4960*/  SHF.R.U32.HI R14, RZ, 0xc, R14 ;  /* 0x0000000cff0e7819 */ /* 0x000fe4000001160e */
[----:B------:R-:W-:Y:S02]  /*4970*/  SHF.R.U32.HI R17, RZ, 0xa, R17 ;  /* 0x0000000aff117819 */ /* 0x000fe40000011611 */
[----:B------:R-:W-:Y:S02]  /*4980*/  LOP3.LUT R12, R13, 0xf000f, RZ, 0xc0, !PT ;  /* 0x000f000f0d0c7812 */ /* 0x000fe400078ec0ff */
[----:B0-----:R-:W-:-:S02]  /*4990*/  LOP3.LUT R9, R14, 0xf000f, RZ, 0xc0, !PT ;  /* 0x000f000f0e097812 */ /* 0x001fc400078ec0ff */
[----:B------:R-:W-:Y:S02]  /*49a0*/  LOP3.LUT R10, R10, 0x64006400, RZ, 0xfc, !PT ;  /* 0x640064000a0a7812 */ /* 0x000fe400078efcff */
[----:B------:R-:W-:Y:S02]  /*49b0*/  SHF.R.U32.HI R18, RZ, 0xa, R18 ;  /* 0x0000000aff127819 */ /* 0x000fe40000011612 */
[----:B------:R-:W-:Y:S01]  /*49c0*/  LOP3.LUT R13, R12, 0x300030, R17, 0xf8, !PT ;  /* 0x003000300c0d7812 */ /* 0x000fe200078ef811 */
[----:B------:R-:W-:Y:S01]  /*49d0*/  HADD2 R12, R10, -1056, -1056 ;  /* 0xe420e4200a0c7430 */ /* 0x000fe20000000000 */
        /* <DEDUP_REMOVED lines=12> */
[----:B------:R-:W-:Y:S02]  /*4aa0*/  LOP3.LUT R13, R13, 0x64006400, RZ, 0xfc, !PT ;  /* 0x640064000d0d7812 */ /* 0x000fe400078efcff */
        /* <DEDUP_REMOVED lines=18> */
[-C--:B0-----:R-:W-:Y:S02]  /*4bd0*/  HFMA2 R19, R19, R8.reuse, RZ ;  /* 0x0000000813137231 */ /* 0x081fe400000000ff */
[----:B------:R-:W-:-:S02]  /*4be0*/  HFMA2 R18, R18, R8, RZ.H0_H0 ;  /* 0x0000000812127231 */ /* 0x000fc400000400ff */
[-C--:B------:R-:W-:Y:S02]  /*4bf0*/  HFMA2 R17, R17, R8.reuse, RZ ;  /* 0x0000000811117231 */ /* 0x080fe400000000ff */
[----:B------:R-:W-:Y:S02]  /*4c00*/  HADD2 R15, R15, -1056, -1056 ;  /* 0xe420e4200f0f7430 */ /* 0x000fe40000000000 */
[----:B------:R-:W-:Y:S01]  /*4c10*/  HFMA2 R16, R16, R8, RZ.H0_H0 ;  /* 0x0000000810107231 */ /* 0x000fe200000400ff */
[----:B------:R-:W-:Y:S01]  /*4c20*/  SHF.R.U32.HI R8, RZ, 0x6, R26 ;  /* 0x00000006ff087819 */ /* 0x000fe2000001161a */
[----:B------:R-:W-:Y:S02]  /*4c30*/  HADD2 R14, R14, -1056, -1056 ;  /* 0xe420e4200e0e7430 */ /* 0x000fe40000000000 */
[-C--:B------:R-:W-:Y:S01]  /*4c40*/  HFMA2 R18, R15, R9.reuse, R18 ;  /* 0x000000090f127231 */ /* 0x080fe20000000012 */
[----:B------:R-:W-:Y:S02]  /*4c50*/  SHF.R.U32.HI R15, RZ, 0x6, R27 ;  /* 0x00000006ff0f7819 */ /* 0x000fe4000001161b */
[----:B------:R-:W-:Y:S01]  /*4c60*/  LOP3.LUT R8, R8, 0x3f003f, RZ, 0xc0, !PT ;  /* 0x003f003f08087812 */ /* 0x000fe200078ec0ff */
[----:B------:R-:W-:Y:S01]  /*4c70*/  HFMA2 R14, R14, R9, R19 ;  /* 0x000000090e0e7231 */ /* 0x000fe20000000013 */
[----:B------:R-:W-:-:S02]  /*4c80*/  LOP3.LUT R19, R15, 0x3f003f, RZ, 0xc0, !PT ;  /* 0x003f003f0f137812 */ /* 0x000fc400078ec0ff */
[----:B------:R-:W-:Y:S02]  /*4c90*/  LOP3.LUT R15, R8, 0x64006400, RZ, 0xfc, !PT ;  /* 0x64006400080f7812 */ /* 0x000fe400078efcff */
[----:B---3--:R-:W-:-:S04]  /*4ca0*/  LOP3.LUT R8, R28, 0x3f003f, RZ, 0xc0, !PT ;  /* 0x003f003f1c087812 */ /* 0x008fc800078ec0ff */
[----:B------:R-:W-:Y:S02]  /*4cb0*/  LOP3.LUT R8, R8, 0x64006400, RZ, 0xfc, !PT ;  /* 0x6400640008087812 */ /* 0x000fe400078efcff */
[----:B------:R-:W-:Y:S01]  /*4cc0*/  LOP3.LUT R19, R19, 0x64006400, RZ, 0xfc, !PT ;  /* 0x6400640013137812 */ /* 0x000fe200078efcff */
[----:B------:R-:W-:Y:S02]  /*4cd0*/  HADD2 R15, R15, -1056, -1056 ;  /* 0xe420e4200f0f7430 */ /* 0x000fe40000000000 */
[----:B------:R-:W-:Y:S02]  /*4ce0*/  HADD2 R8, R8, -1056, -1056 ;  /* 0xe420e42008087430 */ /* 0x000fe40000000000 */
[----:B------:R-:W-:Y:S02]  /*4cf0*/  HADD2 R19, R19, -1056, -1056 ;  /* 0xe420e42013137430 */ /* 0x000fe40000000000 */
        /* <DEDUP_REMOVED lines=12> */
[-C--:B------:R-:W-:Y:S02]  /*4dc0*/  HFMA2 R16, R9, R10.reuse, R18 ;  /* 0x0000000a09107231 */ /* 0x080fe40000000012 */
[-C--:B------:R-:W-:Y:S01]  /*4dd0*/  HFMA2 R15, R8, R10.reuse, R15 ;  /* 0x0000000a080f7231 */ /* 0x080fe2000000000f */
[----:B------:R-:W-:Y:S01]  /*4de0*/  SHF.R.U32.HI R8, RZ, 0x6, R28 ;  /* 0x00000006ff087819 */ /* 0x000fe2000001161c */
[----:B------:R-:W-:Y:S01]  /*4df0*/  HFMA2 R17, R19, R10, R17 ;  /* 0x0000000a13117231 */ /* 0x000fe20000000011 */
        /* <DEDUP_REMOVED lines=15> */
[-C--:B------:R-:W-:Y:S02]  /*4ef0*/  HFMA2 R14, R9, R11.reuse, R14 ;  /* 0x0000000b090e7231 */ /* 0x080fe4000000000e */
[----:B------:R-:W-:-:S02]  /*4f00*/  HFMA2 R16, R8, R11, R16 ;  /* 0x0000000b08107231 */ /* 0x000fc40000000010 */
[-C--:B------:R-:W-:Y:S02]  /*4f10*/  HFMA2 R15, R18, R11.reuse, R15 ;  /* 0x0000000b120f7231 */ /* 0x080fe4000000000f */
[----:B------:R-:W-:Y:S02]  /*4f20*/  HFMA2 R17, R19, R11, R17 ;  /* 0x0000000b13117231 */ /* 0x000fe40000000011 */
[----:B------:R-:W0:Y:S01]  /*4f30*/  LDS.128 R8, [UR4+0x30] ;  /* 0x00003004ff087984 */ /* 0x000e220008000c00 */
[----:B------:R-:W-:Y:S01]  /*4f40*/  @!P0 VIADD R18, R2, 0x1 ;  /* 0x0000000102128836 */ /* 0x000fe20000000000 */
[----:B------:R-:W-:Y:S01]  /*4f50*/  SHF.R.U32.HI R19, RZ, 0xc, R24 ;  /* 0x0000000cff137819 */ /* 0x000fe20000011618 */
[----:B------:R-:W-:Y:S01]  /*4f60*/  HADD2 R13, R13, -1056, -1056 ;  /* 0xe420e4200d0d7430 */ /* 0x000fe20000000000 */
[----:B----4-:R-:W-:Y:S02]  /*4f70*/  SHF.R.U32.HI R24, RZ, 0x8, R32 ;  /* 0x00000008ff187819 */ /* 0x010fe40000011620 */
[----:B------:R-:W-:-:S02]  /*4f80*/  LOP3.LUT R19, R19, 0xf000f, RZ, 0xc0, !PT ;  /* 0x000f000f13137812 */ /* 0x000fc400078ec0ff */
[----:B------:R-:W-:Y:S02]  /*4f90*/  @!P0 MOV R2, R18 ;  /* 0x0000001200028202 */ /* 0x000fe40000000f00 */
[----:B------:R-:W-:Y:S02]  /*4fa0*/  SHF.R.U32.HI R25, RZ, 0xc, R25 ;  /* 0x0000000cff197819 */ /* 0x000fe40000011619 */
[----:B------:R-:W-:Y:S01]  /*4fb0*/  SHF.R.U32.HI R18, RZ, 0xc, R28 ;  /* 0x0000000cff127819 */ /* 0x000fe2000001161c */
[-C--:B------:R-:W-:Y:S01]  /*4fc0*/  HFMA2 R12, R12, R23.reuse, R46 ;  /* 0x000000170c0c7231 */ /* 0x080fe2000000002e */
[----:B------:R-:W-:Y:S01]  /*4fd0*/  LOP3.LUT R19, R19, 0x300030, R24, 0xf8, !PT ;  /* 0x0030003013137812 */ /* 0x000fe200078ef818 */
[----:B------:R-:W-:Y:S01]  /*4fe0*/  HFMA2 R13, R13, R23, R48 ;  /* 0x000000170d0d7231 */ /* 0x000fe20000000030 */
[----:B------:R-:W-:Y:S02]  /*4ff0*/  LOP3.LUT R25, R25, 0xf000f, RZ, 0xc0, !PT ;  /* 0x000f000f19197812 */ /* 0x000fe400078ec0ff */
[----:B------:R-:W-:-:S02]  /*5000*/  SHF.R.U32.HI R24, RZ, 0x8, R33 ;  /* 0x00000008ff187819 */ /* 0x000fc40000011621 */
[----:B------:R-:W-:Y:S02]  /*5010*/  LOP3.LUT R18, R18, 0xf000f, RZ, 0xc0, !PT ;  /* 0x000f000f12127812 */ /* 0x000fe400078ec0ff */
[----:B------:R-:W-:Y:S02]  /*5020*/  SHF.R.U32.HI R23, RZ, 0xa, R32 ;  /* 0x0000000aff177819 */ /* 0x000fe40000011620 */
[----:B------:R-:W-:Y:S02]  /*5030*/  SHF.R.U32.HI R29, RZ, 0xc, R29 ;  /* 0x0000000cff1d7819 */ /* 0x000fe4000001161d */
[----:B------:R-:W-:Y:S02]  /*5040*/  LOP3.LUT R24, R25, 0x300030, R24, 0xf8, !PT ;  /* 0x0030003019187812 */ /* 0x000fe400078ef818 */
[----:B------:R-:W-:Y:S02]  /*5050*/  LOP3.LUT R18, R18, 0x300030, R23, 0xf8, !PT ;  /* 0x0030003012127812 */ /* 0x000fe400078ef817 */
[----:B------:R-:W-:-:S02]  /*5060*/  SHF.R.U32.HI R25, RZ, 0xc, R26 ;  /* 0x0000000cff197819 */ /* 0x000fc4000001161a */
[----:B------:R-:W-:Y:S02]  /*5070*/  LOP3.LUT R28, R29, 0xf000f, RZ, 0xc0, !PT ;  /* 0x000f000f1d1c7812 */ /* 0x000fe400078ec0ff */
[----:B------:R-:W-:Y:S02]  /*5080*/  SHF.R.U32.HI R23, RZ, 0xa, R33 ;  /* 0x0000000aff177819 */ /* 0x000fe40000011621 */
[----:B------:R-:W-:Y:S02]  /*5090*/  LOP3.LUT R26, R32, 0x3f003f, RZ, 0xc0, !PT ;  /* 0x003f003f201a7812 */ /* 0x000fe400078ec0ff */
[----:B------:R-:W-:Y:S02]  /*50a0*/  LOP3.LUT R23, R28, 0x300030, R23, 0xf8, !PT ;  /* 0x003000301c177812 */ /* 0x000fe400078ef817 */
[----:B------:R-:W-:Y:S02]  /*50b0*/  LOP3.LUT R26, R26, 0x64006400, RZ, 0xfc, !PT ;  /* 0x640064001a1a7812 */ /* 0x000fe400078efcff */
[----:B------:R-:W-:-:S03]  /*50c0*/  LOP3.LUT R28, R33, 0x3f003f, RZ, 0xc0, !PT ;  /* 0x003f003f211c7812 */ /* 0x000fc600078ec0ff */
[----:B------:R-:W-:Y:S01]  /*50d0*/  HADD2 R26, R26, -1056, -1056 ;  /* 0xe420e4201a1a7430 */ /* 0x000fe20000000000 */
[----:B------:R-:W-:Y:S02]  /*50e0*/  LOP3.LUT R28, R28, 0x64006400, RZ, 0xfc, !PT ;  /* 0x640064001c1c7812 */ /* 0x000fe400078efcff */
[----:B------:R-:W-:-:S03]  /*50f0*/  SHF.R.U32.HI R30, RZ, 0xc, R30 ;  /* 0x0000000cff1e7819 */ /* 0x000fc6000001161e */
[----:B------:R-:W-:Y:S02]  /*5100*/  HADD2 R28, R28, -1056, -1056 ;  /* 0xe420e4201c1c7430 */ /* 0x000fe40000000000 */
[-C--:B0-----:R-:W-:Y:S01]  /*5110*/  HFMA2 R14, R26, R8.reuse, R14 ;  /* 0x000000081a0e7231 */ /* 0x081fe2000000000e */
[----:B------:R-:W-:Y:S01]  /*5120*/  LOP3.LUT R26, R34, 0x3f003f, RZ, 0xc0, !PT ;  /* 0x003f003f221a7812 */ /* 0x000fe200078ec0ff */
[----:B------:R-:W-:Y:S01]  /*5130*/  HFMA2 R16, R28, R8, R16 ;  /* 0x000000081c107231 */ /* 0x000fe20000000010 */
[----:B------:R-:W-:Y:S02]  /*5140*/  LOP3.LUT R29, R30, 0xf000f, RZ, 0xc0, !PT ;  /* 0x000f000f1e1d7812 */ /* 0x000fe400078ec0ff */
[----:B------:R-:W-:Y:S02]  /*5150*/  SHF.R.U32.HI R28, RZ, 0xa, R34 ;  /* 0x0000000aff1c7819 */ /* 0x000fe40000011622 */
[----:B------:R-:W-:Y:S02]  /*5160*/  SHF.R.U32.HI R30, RZ, 0xc, R27 ;  /* 0x0000000cff1e7819 */ /* 0x000fe4000001161b */
[----:B------:R-:W-:-:S02]  /*5170*/  LOP3.LUT R27, R26, 0x64006400, RZ, 0xfc, !PT ;  /* 0x640064001a1b7812 */ /* 0x000fc400078efcff */
[----:B------:R-:W-:Y:S02]  /*5180*/  LOP3.LUT R26, R29, 0x300030, R28, 0xf8, !PT ;  /* 0x003000301d1a7812 */ /* 0x000fe400078ef81c */
[----:B------:R-:W-:Y:S01]  /*5190*/  LOP3.LUT R30, R30, 0xf000f, RZ, 0xc0, !PT ;  /* 0x000f000f1e1e7812 */ /* 0x000fe200078ec0ff */
[----:B------:R-:W-:Y:S01]  /*51a0*/  HADD2 R28, R27, -1056, -1056 ;  /* 0xe420e4201b1c7430 */ /* 0x000fe20000000000 */
[----:B------:R-:W-:Y:S02]  /*51b0*/  SHF.R.U32.HI R29, RZ, 0x8, R35 ;  /* 0x00000008ff1d7819 */ /* 0x000fe40000011623 */
[----:B------:R-:W-:Y:S02]  /*51c0*/  SHF.R.U32.HI R31, RZ, 0xc, R31 ;  /* 0x0000000cff1f7819 */ /* 0x000fe4000001161f */
[----:B------:R-:W-:Y:S02]  /*51d0*/  LOP3.LUT R27, R30, 0x300030, R29, 0xf8, !PT ;  /* 0x003000301e1b7812 */ /* 0x000fe400078ef81d */
[----:B------:R-:W-:Y:S01]  /*51e0*/  LOP3.LUT R29, R35, 0x3f003f, RZ, 0xc0, !PT ;  /* 0x003f003f231d7812 */ /* 0x000fe200078ec0ff */
[----:B------:R-:W-:Y:S01]  /*51f0*/  HFMA2 R15, R28, R8, R15 ;  /* 0x000000081c0f7231 */ /* 0x000fe2000000000f */
[----:B------:R-:W-:-:S02]  /*5200*/  SHF.R.U32.HI R32, RZ, 0x6, R32 ;  /* 0x00000006ff207819 */ /* 0x000fc40000011620 */
[----:B------:R-:W-:Y:S02]  /*5210*/  LOP3.LUT R28, R31, 0xf000f, RZ, 0xc0, !PT ;  /* 0x000f000f1f1c7812 */ /* 0x000fe400078ec0ff */
[--C-:B------:R-:W-:Y:S02]  /*5220*/  SHF.R.U32.HI R46, RZ, 0x8, R34.reuse ;  /* 0x00000008ff2e7819 */ /* 0x100fe40000011622 */
[----:B------:R-:W-:Y:S02]  /*5230*/  SHF.R.U32.HI R31, RZ, 0xa, R35 ;  /* 0x0000000aff1f7819 */ /* 0x000fe40000011623 */
[----:B------:R-:W-:Y:S02]  /*5240*/  LOP3.LUT R29, R29, 0x64006400, RZ, 0xfc, !PT ;  /* 0x640064001d1d7812 */ /* 0x000fe400078efcff */
[----:B------:R-:W-:Y:S02]  /*5250*/  SHF.R.U32.HI R34, RZ, 0x6, R34 ;  /* 0x00000006ff227819 */ /* 0x000fe40000011622 */
[----:B------:R-:W-:-:S02]  /*5260*/  LOP3.LUT R32, R32, 0x3f003f, RZ, 0xc0, !PT ;  /* 0x003f003f20207812 */ /* 0x000fc400078ec0ff */
[----:B------:R-:W-:Y:S01]  /*5270*/  LOP3.LUT R28, R28, 0x300030, R31, 0xf8, !PT ;  /* 0x003000301c1c7812 */ /* 0x000fe200078ef81f */
[----:B------:R-:W-:Y:S01]  /*5280*/  HADD2 R31, R29, -1056, -1056 ;  /* 0xe420e4201d1f7430 */ /* 0x000fe20000000000 */
[----:B------:R-:W-:Y:S02]  /*5290*/  LOP3.LUT R34, R34, 0x3f003f, RZ, 0xc0, !PT ;  /* 0x003f003f22227812 */ /* 0x000fe400078ec0ff */
[----:B------:R-:W-:Y:S02]  /*52a0*/  LOP3.LUT R29, R32, 0x64006400, RZ, 0xfc, !PT ;  /* 0x64006400201d7812 */ /* 0x000fe400078efcff */
[----:B------:R-:W-:Y:S02]  /*52b0*/  LOP3.LUT R25, R25, 0xf000f, RZ, 0xc0, !PT ;  /* 0x000f000f19197812 */ /* 0x000fe400078ec0ff */
[----:B------:R-:W-:Y:S01]  /*52c0*/  LOP3.LUT R34, R34, 0x64006400, RZ, 0xfc, !PT ;  /* 0x6400640022227812 */ /* 0x000fe200078efcff */
[----:B------:R-:W-:Y:S01]  /*52d0*/  HADD2 R29, R29, -1056, -1056 ;  /* 0xe420e4201d1d7430 */ /* 0x000fe20000000000 */
[----:B------:R-:W-:-:S02]  /*52e0*/  LOP3.LUT R25, R25, 0x300030, R46, 0xf8, !PT ;  /* 0x0030003019197812 */ /* 0x000fc400078ef82e */
[----:B------:R-:W-:Y:S01]  /*52f0*/  SHF.R.U32.HI R33, RZ, 0x6, R33 ;  /* 0x00000006ff217819 */ /* 0x000fe20000011621 */
[----:B------:R-:W-:Y:S01]  /*5300*/  HADD2 R34, R34, -1056, -1056 ;  /* 0xe420e42022227430 */ /* 0x000fe20000000000 */
[----:B------:R-:W-:Y:S01]  /*5310*/  LOP3.LUT R19, R19, 0x64006400, RZ, 0xfc, !PT ;  /* 0x6400640013137812 */ /* 0x000fe200078efcff */
[-C--:B------:R-:W-:Y:S01]  /*5320*/  HFMA2 R14, R29, R9.reuse, R14 ;  /* 0x000000091d0e7231 */ /* 0x080fe2000000000e */
[----:B------:R-:W-:Y:S02]  /*5330*/  LOP3.LUT R30, R33, 0x3f003f, RZ, 0xc0, !PT ;  /* 0x003f003f211e7812 */ /* 0x000fe400078ec0ff */
[----:B------:R-:W-:Y:S02]  /*5340*/  SHF.R.U32.HI R35, RZ, 0x6, R35 ;  /* 0x00000006ff237819 */ /* 0x000fe40000011623 */
[----:B------:R-:W-:Y:S01]  /*5350*/  LOP3.LUT R25, R25, 0x64006400, RZ, 0xfc, !PT ;  /* 0x6400640019197812 */ /* 0x000fe200078efcff */
[----:B------:R-:W-:Y:S02]  /*5360*/  HADD2 R19, R19, -1056, -1056 ;  /* 0xe420e42013137430 */ /* 0x000fe40000000000 */
[----:B------:R-:W-:Y:S01]  /*5370*/  HFMA2 R15, R34, R9, R15 ;  /* 0x00000009220f7231 */ /* 0x000fe2000000000f */
[----:B------:R-:W-:-:S02]  /*5380*/  LOP3.LUT R30, R30, 0x64006400, RZ, 0xfc, !PT ;  /* 0x640064001e1e7812 */ /* 0x000fc400078efcff */
[----:B------:R-:W-:Y:S01]  /*5390*/  LOP3.LUT R35, R35, 0x3f003f, RZ, 0xc0, !PT ;  /* 0x003f003f23237812 */ /* 0x000fe200078ec0ff */
[----:B------:R-:W-:Y:S01]  /*53a0*/  HADD2 R25, R25, -1056, -1056 ;  /* 0xe420e42019197430 */ /* 0x000fe20000000000 */
[----:B------:R-:W-:Y:S01]  /*53b0*/  LOP3.LUT R18, R18, 0x64006400, RZ, 0xfc, !PT ;  /* 0x6400640012127812 */ /* 0x000fe200078efcff */
[----:B------:R-:W-:Y:S01]  /*53c0*/  HFMA2 R17, R31, R8, R17 ;  /* 0x000000081f117231 */ /* 0x000fe20000000011 */
[----:B------:R-:W-:Y:S01]  /*53d0*/  LOP3.LUT R35, R35, 0x64006400, RZ, 0xfc, !PT ;  /* 0x6400640023237812 */ /* 0x000fe200078efcff */
[-C--:B------:R-:W-:Y:S01]  /*53e0*/  HFMA2 R14, R19, R10.reuse, R14 ;  /* 0x0000000a130e7231 */ /* 0x080fe2000000000e */
[----:B------:R-:W-:Y:S01]  /*53f0*/  LOP3.LUT R26, R26, 0x64006400, RZ, 0xfc, !PT ;  /* 0x640064001a1a7812 */ /* 0x000fe200078efcff */
[----:B------:R-:W-:Y:S01]  /*5400*/  HADD2 R8, R30, -1056, -1056 ;  /* 0xe420e4201e087430 */ /* 0x000fe20000000000 */
[----:B------:R-:W-:Y:S01]  /*5410*/  LOP3.LUT R24, R24, 0x64006400, RZ, 0xfc, !PT ;  /* 0x6400640018187812 */ /* 0x000fe200078efcff */
[----:B------:R-:W-:Y:S02]  /*5420*/  HADD2 R18, R18, -1056, -1056 ;  /* 0xe420e42012127430 */ /* 0x000fe40000000000 */
[----:B------:R-:W-:Y:S01]  /*5430*/  HFMA2 R15, R25, R10, R15 ;  /* 0x0000000a190f7231 */ /* 0x000fe2000000000f */
[----:B------:R-:W-:Y:S01]  /*5440*/  LOP3.LUT R27, R27, 0x64006400, RZ, 0xfc, !PT ;  /* 0x640064001b1b7812 */ /* 0x000fe200078efcff */
[----:B------:R-:W-:Y:S01]  /*5450*/  HFMA2 R16, R8, R9, R16 ;  /* 0x0000000908107231 */ /* 0x000fe20000000010 */
[----:B------:R-:W-:Y:S01]  /*5460*/  LOP3.LUT R23, R23, 0x64006400, RZ, 0xfc, !PT ;  /* 0x6400640017177812 */ /* 0x000fe200078efcff */
[----:B------:R-:W-:-:S02]  /*5470*/  HADD2 R35, R35, -1056, -1056 ;  /* 0xe420e42023237430 */ /* 0x000fc40000000000 */
[----:B------:R-:W-:Y:S02]  /*5480*/  HADD2 R26, R26, -1056, -1056 ;  /* 0xe420e4201a1a7430 */ /* 0x000fe40000000000 */
[----:B------:R-:W-:Y:S01]  /*5490*/  HADD2 R8, R24, -1056, -1056 ;  /* 0xe420e42018087430 */ /* 0x000fe20000000000 */
[----:B------:R-:W-:Y:S01]  /*54a0*/  LOP3.LUT R28, R28, 0x64006400, RZ, 0xfc, !PT ;  /* 0x640064001c1c7812 */ /* 0x000fe200078efcff */
[----:B------:R-:W-:Y:S02]  /*54b0*/  HFMA2 R14, R18, R11, R14 ;  /* 0x0000000b120e7231 */ /* 0x000fe4000000000e */
[----:B------:R-:W-:Y:S02]  /*54c0*/  HFMA2 R17, R35, R9, R17 ;  /* 0x0000000923117231 */ /* 0x000fe40000000011 */
[----:B-----5:R-:W-:Y:S02]  /*54d0*/  @!P0 IMAD.IADD R7, R47, 0x1, R36 ;  /* 0x000000012f078824 */ /* 0x020fe400078e0224 */
[----:B------:R-:W-:-:S02]  /*54e0*/  HADD2 R27, R27, -1056, -1056 ;  /* 0xe420e4201b1b7430 */ /* 0x000fc40000000000 */
[----:B------:R-:W-:Y:S02]  /*54f0*/  HFMA2 R15, R26, R11, R15 ;  /* 0x0000000b1a0f7231 */ /* 0x000fe4000000000f */
[----:B------:R-:W-:Y:S01]  /*5500*/  HADD2 R12, R12.H0_H0, R12.H1_H1 ;  /* 0x3000000c0c0c7230 */ /* 0x000fe20000000800 */
[----:B------:R-:W-:Y:S01]  /*5510*/  @!P0 PRMT R0, R20, 0x7610, R0 ;  /* 0x0000761014008816 */ /* 0x000fe20000000000 */
[----:B------:R-:W-:Y:S01]  /*5520*/  HADD2 R13, R13.H0_H0, R13.H1_H1 ;  /* 0x3000000d0d0d7230 */ /* 0x000fe20000000800 */
[----:B------:R-:W-:Y:S01]  /*5530*/  @!P0 PRMT R6, R21, 0x7610, R6 ;  /* 0x0000761015068816 */ /* 0x000fe20000000006 */
[----:B------:R-:W-:Y:S02]  /*5540*/  HFMA2 R8, R8, R10, R16 ;  /* 0x0000000a08087231 */ /* 0x000fe40000000010 */
[----:B------:R-:W-:Y:S02]  /*5550*/  VIADD R36, R36, 0x20 ;  /* 0x0000002024247836 */ /* 0x000fe40000000000 */
[----:B------:R-:W-:-:S02]  /*5560*/  HADD2 R23, R23, -1056, -1056 ;  /* 0xe420e42017177430 */ /* 0x000fc40000000000 */
[----:B------:R-:W-:Y:S02]  /*5570*/  HFMA2 R17, R27, R10, R17 ;  /* 0x0000000a1b117231 */ /* 0x000fe40000000011 */
[----:B------:R-:W-:Y:S01]  /*5580*/  HADD2 R28, R28, -1056, -1056 ;  /* 0xe420e4201c1c7430 */ /* 0x000fe20000000000 */
[----:B------:R-:W-:Y:S01]  /*5590*/  @!P0 PRMT R0, R0, 0x7610, R20 ;  /* 0x0000761000008816 */ /* 0x000fe20000000014 */
[----:B------:R-:W-:Y:S01]  /*55a0*/  HFMA2 R8, R23, R11, R8 ;  /* 0x0000000b17087231 */ /* 0x000fe20000000008 */
[----:B------:R-:W-:Y:S02]  /*55b0*/  @!P0 PRMT R6, R6, 0x7610, R21 ;  /* 0x0000761006068816 */ /* 0x000fe40000000015 */
[----:B------:R-:W-:Y:S01]  /*55c0*/  PRMT R12, R12, 0x5410, R13 ;  /* 0x000054100c0c7816 */ /* 0x000fe2000000000d */
[----:B------:R-:W-:Y:S01]  /*55d0*/  HADD2 R49, R49.H0_H0, R49.H1_H1 ;  /* 0x3000003131317230 */ /* 0x000fe20000000800 */
[----:B------:R-:W-:Y:S01]  /*55e0*/  ISETP.GE.AND P0, PT, R36, R41, PT ;  /* 0x000000292400720c */ /* 0x000fe20003f06270 */
[----:B------:R-:W-:-:S02]  /*55f0*/  HADD2 R22, R22.H0_H0, R22.H1_H1 ;  /* 0x3000001616167230 */ /* 0x000fc40000000800 */
[----:B------:R-:W-:Y:S02]  /*5600*/  HFMA2 R17, R28, R11, R17 ;  /* 0x0000000b1c117231 */ /* 0x000fe40000000011 */
[----:B------:R-:W-:Y:S02]  /*5610*/  HADD2 R14, R14.H0_H0, R14.H1_H1 ;  /* 0x3000000e0e0e7230 */ /* 0x000fe40000000800 */
[----:B------:R-:W-:Y:S02]  /*5620*/  HADD2 R8, R8.H0_H0, R8.H1_H1 ;  /* 0x3000000808087230 */ /* 0x000fe40000000800 */
[----:B------:R-:W-:Y:S02]  /*5630*/  HFMA2 R5, R12, R0, R5 ;  /* 0x000000000c057231 */ /* 0x000fe40000000005 */
[----:B------:R-:W-:Y:S01]  /*5640*/  HADD2 R15, R15.H0_H0, R15.H1_H1 ;  /* 0x3000000f0f0f7230 */ /* 0x000fe20000000800 */
[----:B------:R-:W-:Y:S01]  /*5650*/  PRMT R49, R49, 0x5410, R22 ;  /* 0x0000541031317816 */ /* 0x000fe20000000016 */
[----:B------:R-:W-:Y:S01]  /*5660*/  HADD2 R17, R17.H0_H0, R17.H1_H1 ;  /* 0x3000001111117230 */ /* 0x000fe20000000800 */
[----:B------:R-:W-:-:S02]  /*5670*/  PRMT R14, R14, 0x5410, R8 ;  /* 0x000054100e0e7816 */ /* 0x000fc40000000008 */
[----:B------:R-:W-:Y:S01]  /*5680*/  IADD3 R40, P1, PT, R40, 0x80, RZ ;  /* 0x0000008028287810 */ /* 0x000fe20007f3e0ff */
[----:B------:R-:W-:Y:S01]  /*5690*/  HFMA2 R4, R49, R6, R4 ;  /* 0x0000000631047231 */ /* 0x000fe20000000004 */
[----:B------:R-:W-:Y:S01]  /*56a0*/  PRMT R15, R15, 0x5410, R17 ;  /* 0x000054100f0f7816 */ /* 0x000fe20000000011 */
[----:B------:R-:W-:Y:S01]  /*56b0*/  UIADD3 UR4, UPT, UPT, UR4, 0x40, URZ ;  /* 0x0000004004047890 */ /* 0x000fe2000fffe0ff */
[----:B------:R-:W-:Y:S01]  /*56c0*/  HFMA2 R5, R14, R0, R5 ;  /* 0x000000000e057231 */ /* 0x000fe20000000005 */
[----:B------:R-:W-:Y:S01]  /*56d0*/  MOV R8, R44 ;  /* 0x0000002c00087202 */ /* 0x000fe20000000f00 */
[----:B------:R-:W-:Y:S02]  /*56e0*/  IMAD.MOV.U32 R9, RZ, RZ, R45 ;  /* 0x000000ffff097224 */ /* 0x000fe400078e002d */
[----:B------:R-:W-:Y:S02]  /*56f0*/  HFMA2 R4, R15, R6, R4 ;  /* 0x000000060f047231 */ /* 0x000fe40000000004 */
[----:B------:R-:W-:-:S02]  /*5700*/  IMAD.X R39, RZ, RZ, R39, P1 ;  /* 0x000000ffff277224 */ /* 0x000fc400008e0627 */
[----:B------:R-:W-:Y:S01]  /*5710*/  IMAD.WIDE R44, R3, 0x4, R50 ;  /* 0x00000004032c7825 */ /* 0x000fe200078e0232 */
[----:B------:R-:W-:Y:S06]  /*5720*/  @!P0 BRA `(.L_x_4944) ;  /* 0xffffffe800088947 */ /* 0x000fec000383ffff */
[----:B------:R-:W-:-:S07]  /*5730*/  IMAD.WIDE R44, R3, 0x18, R8 ;  /* 0x00000018032c7825 */ /* 0x000fce00078e0208 */
.L_x_4943:
[----:B------:R-:W-:-:S04]  /*5740*/  VIMNMX R37, PT, PT, R37, UR14, PT ;  /* 0x0000000e25257c48 */ /* 0x000fc8000bfe0100 */
[----:B------:R-:W-:-:S13]  /*5750*/  ISETP.GT.AND P0, PT, R37, R36, PT ;  /* 0x000000242500720c */ /* 0x000fda0003f04270 */
[----:B------:R-:W-:Y:S05]  /*5760*/  @!P0 BRA `(.L_x_4945) ;  /* 0x0000001400948947 */ /* 0x000fea0003800000 */
[----:B------:R-:W-:-:S03]  /*5770*/  IMAD.WIDE.U32 R42, R36, 0x4, R42 ;  /* 0x00000004242a7825 */ /* 0x000fc600078e002a */
[----:B------:R-:W-:-:S04]  /*5780*/  IADD3 R40, P0, PT, R42, 0x2, RZ ;  /* 0x000000022a287810 */ /* 0x000fc80007f1e0ff */
[----:B------:R-:W-:-:S09]  /*5790*/  IADD3.X R39, PT, PT, RZ, R43, RZ, P0, !PT ;  /* 0x0000002bff277210 */ /* 0x000fd200007fe4ff */
.L_x_4946:
[----:B------:R0:W2:Y:S01]  /*57a0*/  LDG.E.128.CONSTANT R8, desc[UR6][R44.64] ;  /* 0x000000062c087981 */ /* 0x0000a2000c1e9d00 */
[----:B------:R-:W-:-:S03]  /*57b0*/  IMAD.U32 R3, RZ, RZ, UR12 ;  /* 0x0000000cff037e24 */ /* 0x000fc6000f8e00ff */
[----:B------:R-:W1:Y:S01]  /*57c0*/  LDS.128 R24, [UR4] ;  /* 0x00000004ff187984 */ /* 0x000e620008000c00 */
[----:B------:R-:W-:-:S05]  /*57d0*/  IMAD.WIDE R32, R3, 0x4, R44 ;  /* 0x0000000403207825 */ /* 0x000fca00078e022c */
[----:B------:R2:W3:Y:S01]  /*57e0*/  LDG.E.128.CONSTANT R12, desc[UR6][R32.64] ;  /* 0x00000006200c7981 */ /* 0x0004e2000c1e9d00 */
[----:B------:R-:W-:-:S05]  /*57f0*/  IMAD.WIDE R34, R3, 0x4, R32 ;  /* 0x0000000403227825 */ /* 0x000fca00078e0220 */
[----:B------:R4:W5:Y:S01]  /*5800*/  LDG.E.128.CONSTANT R16, desc[UR6][R34.64] ;  /* 0x0000000622107981 */ /* 0x000962000c1e9d00 */
[----:B------:R-:W-:-:S05]  /*5810*/  IMAD.WIDE R46, R3, 0x4, R34 ;  /* 0x00000004032e7825 */ /* 0x000fca00078e0222 */
[----:B------:R4:W5:Y:S01]  /*5820*/  LDG.E.128.CONSTANT R20, desc[UR6][R46.64] ;  /* 0x000000062e147981 */ /* 0x000962000c1e9d00 */
[----:B------:R-:W-:-:S05]  /*5830*/  IMAD.WIDE R42, R3, 0x4, R46 ;  /* 0x00000004032a7825 */ /* 0x000fca00078e022e */
[----:B------:R-:W5:Y:S01]  /*5840*/  LDG.E.128.CONSTANT R28, desc[UR6][R42.64] ;  /* 0x000000062a1c7981 */ /* 0x000f62000c1e9d00 */
[----:B0-----:R-:W-:Y:S01]  /*5850*/  IMAD.MOV.U32 R44, RZ, RZ, 0x2800 ;  /* 0x00002800ff2c7424 */ /* 0x001fe200078e00ff */
[----:B------:R-:W-:Y:S02]  /*5860*/  ISETP.NE.AND P0, PT, R36, R7, PT ;  /* 0x000000072400720c */ /* 0x000fe40003f05270 */
[----:B--2---:R-:W-:Y:S02]  /*5870*/  LOP3.LUT R32, R9, 0x1f001f, RZ, 0xc0, !PT ;  /* 0x001f001f09207812 */ /* 0x004fe400078ec0ff */
[----:B------:R-:W-:Y:S02]  /*5880*/  LOP3.LUT R41, R8, 0x1f001f, RZ, 0xc0, !PT ;  /* 0x001f001f08297812 */ /* 0x000fe400078ec0ff */
[----:B------:R-:W-:Y:S02]  /*5890*/  LOP3.LUT R45, R10, 0x1f001f, RZ, 0xc0, !PT ;  /* 0x001f001f0a2d7812 */ /* 0x000fe400078ec0ff */
[----:B----4-:R-:W-:-:S02]  /*58a0*/  LOP3.LUT R34, R11, 0x1f001f, RZ, 0xc0, !PT ;  /* 0x001f001f0b227812 */ /* 0x010fc400078ec0ff */
        /* <DEDUP_REMOVED lines=11> */
[----:B-1----:R-:W-:-:S02]  /*5960*/  HFMA2 R46, R46, R24, RZ ;  /* 0x000000182e2e7231 */ /* 0x002fc400000000ff */
[-C--:B------:R-:W-:Y:S02]  /*5970*/  HFMA2 R47, R47, R24.reuse, RZ.H0_H0 ;  /* 0x000000182f2f7231 */ /* 0x080fe400000400ff */
[-C--:B------:R-:W-:Y:S02]  /*5980*/  HFMA2 R32, R32, R24.reuse, RZ ;  /* 0x0000001820207231 */ /* 0x080fe400000000ff */
[----:B------:R-:W-:Y:S01]  /*5990*/  HFMA2 R24, R35, R24, RZ.H0_H0 ;  /* 0x0000001823187231 */ /* 0x000fe200000400ff */
[----:B------:R-:W-:Y:S02]  /*59a0*/  LOP3.LUT R35, R34, 0x64006400, RZ, 0xfc, !PT ;  /* 0x6400640022237812 */ /* 0x000fe400078efcff */
[----:B------:R-:W-:Y:S02]  /*59b0*/  LOP3.LUT R34, R11, 0x3e003e0, RZ, 0xc0, !PT ;  /* 0x03e003e00b227812 */ /* 0x000fe400078ec0ff */
[----:B------:R-:W-:Y:S01]  /*59c0*/  LOP3.LUT R33, R33, 0x64006400, RZ, 0xfc, !PT ;  /* 0x6400640021217812 */ /* 0x000fe200078efcff */
[----:B------:R-:W-:Y:S01]  /*59d0*/  HFMA2 R35, R35, R44.H0_H0, -48, -48 ;  /* 0xd200d20023237431 */ /* 0x000fe2000004002c */
[----:B------:R-:W-:-:S02]  /*59e0*/  LOP3.LUT R41, R41, 0x64006400, RZ, 0xfc, !PT ;  /* 0x6400640029297812 */ /* 0x000fc400078efcff */
[----:B------:R-:W-:Y:S01]  /*59f0*/  LOP3.LUT R45, R34, 0x64006400, RZ, 0xfc, !PT ;  /* 0x64006400222d7812 */ /* 0x000fe200078efcff */
[-C--:B------:R-:W-:Y:S01]  /*5a00*/  HFMA2 R33, R33, R44.reuse.H0_H0, -48, -48 ;  /* 0xd200d20021217431 */ /* 0x080fe2000004002c */
[----:B------:R-:W-:Y:S01]  /*5a10*/  SHF.R.U32.HI R34, RZ, 0xa, R9 ;  /* 0x0000000aff227819 */ /* 0x000fe20000011609 */
[-C--:B------:R-:W-:Y:S02]  /*5a20*/  HFMA2 R41, R41, R44.reuse.H0_H0, -48, -48 ;  /* 0xd200d20029297431 */ /* 0x080fe4000004002c */
[-C--:B------:R-:W-:Y:S02]  /*5a30*/  HFMA2 R47, R35, R25.reuse, R47 ;  /* 0x00000019232f7231 */ /* 0x080fe4000000002f */
[----:B------:R-:W-:Y:S01]  /*5a40*/  HFMA2 R45, R45, R44.H0_H0, -48, -48 ;  /* 0xd200d2002d2d7431 */ /* 0x000fe2000004002c */
[----:B------:R-:W-:Y:S01]  /*5a50*/  SHF.R.U32.HI R35, RZ, 0xa, R11 ;  /* 0x0000000aff237819 */ /* 0x000fe2000001160b */
[-C--:B------:R-:W-:Y:S01]  /*5a60*/  HFMA2 R46, R33, R25.reuse, R46 ;  /* 0x00000019212e7231 */ /* 0x080fe2000000002e */
[----:B------:R-:W-:Y:S01]  /*5a70*/  SHF.R.U32.HI R33, RZ, 0xa, R8 ;  /* 0x0000000aff217819 */ /* 0x000fe20000011608 */
[----:B------:R-:W-:-:S02]  /*5a80*/  HFMA2 R32, R41, R25, R32 ;  /* 0x0000001929207231 */ /* 0x000fc40000000020 */
[----:B------:R-:W-:Y:S01]  /*5a90*/  HFMA2 R24, R45, R25, R24 ;  /* 0x000000192d187231 */ /* 0x000fe20000000018 */
[----:B------:R-:W-:Y:S01]  /*5aa0*/  SHF.R.U32.HI R25, RZ, 0xa, R10 ;  /* 0x0000000aff197819 */ /* 0x000fe2000001160a */
[----:B------:R-:W-:Y:S01]  /*5ab0*/  @!P0 IMAD.MOV.U32 R41, RZ, RZ, R39 ;  /* 0x000000ffff298224 */ /* 0x000fe200078e0027 */
[----:B------:R-:W-:Y:S02]  /*5ac0*/  LOP3.LUT R33, R33, 0x1f001f, RZ, 0xc0, !PT ;  /* 0x001f001f21217812 */ /* 0x000fe400078ec0ff */
[----:B------:R-:W-:Y:S02]  /*5ad0*/  LOP3.LUT R25, R25, 0x1f001f, RZ, 0xc0, !PT ;  /* 0x001f001f19197812 */ /* 0x000fe400078ec0ff */
[----:B------:R-:W-:Y:S01]  /*5ae0*/  LOP3.LUT R34, R34, 0x1f001f, RZ, 0xc0, !PT ;  /* 0x001f001f22227812 */ /* 0x000fe200078ec0ff */
[----:B------:R-:W2:Y:S01]  /*5af0*/  @!P0 LDG.E.U16.CONSTANT R41, desc[UR6][R40.64] ;  /* 0x0000000628298981 */ /* 0x000ea2000c1e9500 */
[----:B------:R-:W-:Y:S02]  /*5b00*/  LOP3.LUT R25, R25, 0x64006400, RZ, 0xfc, !PT ;  /* 0x6400640019197812 */ /* 0x000fe400078efcff */
[----:B------:R-:W-:-:S02]  /*5b10*/  LOP3.LUT R33, R33, 0x64006400, RZ, 0xfc, !PT ;  /* 0x6400640021217812 */ /* 0x000fc400078efcff */
[----:B------:R-:W-:Y:S01]  /*5b20*/  LOP3.LUT R35, R35, 0x1f001f, RZ, 0xc0, !PT ;  /* 0x001f001f23237812 */ /* 0x000fe200078ec0ff */
[----:B------:R-:W-:Y:S01]  /*5b30*/  HADD2 R45, R25, -1040, -1040 ;  /* 0xe410e410192d7430 */ /* 0x000fe20000000000 */
[----:B------:R-:W-:Y:S01]  /*5b40*/  LOP3.LUT R34, R34, 0x64006400, RZ, 0xfc, !PT ;  /* 0x6400640022227812 */ /* 0x000fe200078efcff */
[----:B------:R-:W-:Y:S01]  /*5b50*/  HADD2 R33, R33, -1040, -1040 ;  /* 0xe410e41021217430 */ /* 0x000fe20000000000 */
[----:B------:R-:W-:Y:S02]  /*5b60*/  LOP3.LUT R35, R35, 0x64006400, RZ, 0xfc, !PT ;  /* 0x6400640023237812 */ /* 0x000fe400078efcff */
[----:B---3--:R-:W-:Y:S01]  /*5b70*/  LOP3.LUT R25, R12, 0x1f001f, RZ, 0xc0, !PT ;  /* 0x001f001f0c197812 */ /* 0x008fe200078ec0ff */
[----:B------:R-:W-:Y:S02]  /*5b80*/  HADD2 R34, R34, -1040, -1040 ;  /* 0xe410e41022227430 */ /* 0x000fe40000000000 */
[-C--:B------:R-:W-:Y:S02]  /*5b90*/  HFMA2 R45, R45, R26.reuse, R32 ;  /* 0x0000001a2d2d7231 */ /* 0x080fe40000000020 */
[----:B------:R-:W-:Y:S01]  /*5ba0*/  HADD2 R35, R35, -1040, -1040 ;  /* 0xe410e41023237430 */ /* 0x000fe20000000000 */
[----:B------:R-:W-:Y:S01]  /*5bb0*/  LOP3.LUT R25, R25, 0x64006400, RZ, 0xfc, !PT ;  /* 0x6400640019197812 */ /* 0x000fe200078efcff */
[----:B------:R-:W-:-:S02]  /*5bc0*/  HFMA2 R46, R33, R26, R46 ;  /* 0x0000001a212e7231 */ /* 0x000fc4000000002e */
[-C--:B------:R-:W-:Y:S01]  /*5bd0*/  HFMA2 R47, R34, R26.reuse, R47 ;  /* 0x0000001a222f7231 */ /* 0x080fe2000000002f */
[----:B------:R-:W-:Y:S01]  /*5be0*/  LOP3.LUT R33, R13, 0x1f001f, RZ, 0xc0, !PT ;  /* 0x001f001f0d217812 */ /* 0x000fe200078ec0ff */
[----:B------:R-:W-:Y:S01]  /*5bf0*/  HFMA2 R26, R35, R26, R24 ;  /* 0x0000001a231a7231 */ /* 0x000fe20000000018 */
[----:B------:R-:W-:Y:S01]  /*5c00*/  @!P0 LEA R24, R2, R1, 0x3 ;  /* 0x0000000102188211 */ /* 0x000fe200078e18ff */
[----:B------:R-:W-:Y:S01]  /*5c10*/  HADD2 R25, R25, -1040, -1040 ;  /* 0xe410e41019197430 */ /* 0x000fe20000000000 */
[----:B------:R-:W-:-:S03]  /*5c20*/  LOP3.LUT R33, R33, 0x64006400, RZ, 0xfc, !PT ;  /* 0x6400640021217812 */ /* 0x000fc600078efcff */
[-C--:B------:R-:W-:Y:S02]  /*5c30*/  HFMA2 R46, R25, R27.reuse, R46 ;  /* 0x0000001b192e7231 */ /* 0x080fe4000000002e */
[----:B------:R-:W-:Y:S01]  /*5c40*/  HADD2 R33, R33, -1040, -1040 ;  /* 0xe410e41021217430 */ /* 0x000fe20000000000 */
[----:B------:R-:W3:Y:S01]  /*5c50*/  @!P0 LDL.64 R24, [R24+0x8] ;  /* 0x0000080018188983 */ /* 0x000ee20000100a00 */
[----:B------:R-:W-:Y:S02]  /*5c60*/  LOP3.LUT R32, R14, 0x1f001f, RZ, 0xc0, !PT ;  /* 0x001f001f0e207812 */ /* 0x000fe400078ec0ff */
[----:B------:R-:W-:Y:S02]  /*5c70*/  HFMA2 R47, R33, R27, R47 ;  /* 0x0000001b212f7231 */ /* 0x000fe4000000002f */
[----:B------:R-:W-:Y:S02]  /*5c80*/  LOP3.LUT R48, R32, 0x64006400, RZ, 0xfc, !PT ;  /* 0x6400640020307812 */ /* 0x000fe400078efcff */
[----:B------:R-:W0:Y:S03]  /*5c90*/  LDS.128 R32, [UR4+0x10] ;  /* 0x00001004ff207984 */ /* 0x000e260008000c00 */
[----:B------:R-:W-:-:S04]  /*5ca0*/  HADD2 R48, R48, -1040, -1040 ;  /* 0xe410e41030307430 */ /* 0x000fc80000000000 */
[----:B------:R-:W-:Y:S01]  /*5cb0*/  HFMA2 R48, R48, R27, R45 ;  /* 0x0000001b30307231 */ /* 0x000fe2000000002d */
        /* <DEDUP_REMOVED lines=8> */
[-C--:B------:R-:W-:Y:S02]  /*5d40*/  HFMA2 R45, R27, R44.reuse.H0_H0, -48, -48 ;  /* 0xd200d2001b2d7431 */ /* 0x080fe4000004002c */
[----:B------:R-:W-:Y:S01]  /*5d50*/  HFMA2 R49, R49, R44.H0_H0, -48, -48 ;  /* 0xd200d20031317431 */ /* 0x000fe2000004002c */
[----:B------:R-:W-:Y:S01]  /*5d60*/  LOP3.LUT R27, R14, 0x3e003e0, RZ, 0xc0, !PT ;  /* 0x03e003e00e1b7812 */ /* 0x000fe200078ec0ff */
[-C--:B0-----:R-:W-:Y:S02]  /*5d70*/  HFMA2 R45, R45, R32.reuse, R46 ;  /* 0x000000202d2d7231 */ /* 0x081fe4000000002e */
[----:B------:R-:W-:Y:S01]  /*5d80*/  HFMA2 R46, R49, R32, R47 ;  /* 0x00000020312e7231 */ /* 0x000fe2000000002f */
[----:B------:R-:W-:Y:S02]  /*5d90*/  LOP3.LUT R47, R15, 0x3e003e0, RZ, 0xc0, !PT ;  /* 0x03e003e00f2f7812 */ /* 0x000fe400078ec0ff */
[----:B------:R-:W-:Y:S02]  /*5da0*/  LOP3.LUT R27, R27, 0x64006400, RZ, 0xfc, !PT ;  /* 0x640064001b1b7812 */ /* 0x000fe400078efcff */
[----:B------:R-:W-:-:S03]  /*5db0*/  LOP3.LUT R49, R47, 0x64006400, RZ, 0xfc, !PT ;  /* 0x640064002f317812 */ /* 0x000fc600078efcff */
[-C--:B------:R-:W-:Y:S02]  /*5dc0*/  HFMA2 R47, R27, R44.reuse.H0_H0, -48, -48 ;  /* 0xd200d2001b2f7431 */ /* 0x080fe4000004002c */
[----:B------:R-:W-:Y:S02]  /*5dd0*/  HFMA2 R49, R49, R44.H0_H0, -48, -48 ;  /* 0xd200d20031317431 */ /* 0x000fe4000004002c */
[-C--:B------:R-:W-:Y:S02]  /*5de0*/  HFMA2 R47, R47, R32.reuse, R48 ;  /* 0x000000202f2f7231 */ /* 0x080fe40000000030 */
[----:B------:R-:W-:Y:S01]  /*5df0*/  HFMA2 R32, R49, R32, R26 ;  /* 0x0000002031207231 */ /* 0x000fe2000000001a */
[----:B------:R-:W-:Y:S02]  /*5e00*/  SHF.R.U32.HI R26, RZ, 0xa, R12 ;  /* 0x0000000aff1a7819 */ /* 0x000fe4000001160c */
[----:B------:R-:W-:Y:S02]  /*5e10*/  SHF.R.U32.HI R8, RZ, 0xf, R8 ;  /* 0x0000000fff087819 */ /* 0x000fe40000011608 */
[----:B------:R-:W-:-:S02]  /*5e20*/  LOP3.LUT R26, R26, 0x1f001f, RZ, 0xc0, !PT ;  /* 0x001f001f1a1a7812 */ /* 0x000fc400078ec0ff */
[----:B------:R-:W-:Y:S02]  /*5e30*/  LOP3.LUT R8, R8, 0x10001, RZ, 0xc0, !PT ;  /* 0x0001000108087812 */ /* 0x000fe400078ec0ff */
[----:B------:R-:W-:Y:S02]  /*5e40*/  SHF.R.U32.HI R27, RZ, 0xe, R12 ;  /* 0x0000000eff1b7819 */ /* 0x000fe4000001160c */
[----:B------:R-:W-:Y:S02]  /*5e50*/  LOP3.LUT R26, R26, 0x64006400, RZ, 0xfc, !PT ;  /* 0x640064001a1a7812 */ /* 0x000fe400078efcff */
[----:B------:R-:W-:-:S03]  /*5e60*/  LOP3.LUT R27, R8, 0x20002, R27, 0xf8, !PT ;  /* 0x00020002081b7812 */ /* 0x000fc600078ef81b */
[----:B------:R-:W-:Y:S01]  /*5e70*/  HADD2 R8, R26, -1040, -1040 ;  /* 0xe410e4101a087430 */ /* 0x000fe20000000000 */
[----:B------:R-:W-:Y:S02]  /*5e80*/  SHF.R.U32.HI R9, RZ, 0xf, R9 ;  /* 0x0000000fff097819 */ /* 0x000fe40000011609 */
[--C-:B------:R-:W-:Y:S02]  /*5e90*/  SHF.R.U32.HI R49, RZ, 0xe, R14.reuse ;  /* 0x0000000eff317819 */ /* 0x100fe4000001160e */
[----:B------:R-:W-:Y:S01]  /*5ea0*/  SHF.R.U32.HI R14, RZ, 0xa, R14 ;  /* 0x0000000aff0e7819 */ /* 0x000fe2000001160e */
[----:B------:R-:W-:Y:S01]  /*5eb0*/  HFMA2 R45, R8, R33, R45 ;  /* 0x00000021082d7231 */ /* 0x000fe2000000002d */
[----:B------:R-:W-:Y:S02]  /*5ec0*/  LOP3.LUT R9, R9, 0x10001, RZ, 0xc0, !PT ;  /* 0x0001000109097812 */ /* 0x000fe400078ec0ff */
[--C-:B------:R-:W-:Y:S02]  /*5ed0*/  SHF.R.U32.HI R26, RZ, 0xe, R13.reuse ;  /* 0x0000000eff1a7819 */ /* 0x100fe4000001160d */
[----:B------:R-:W-:-:S02]  /*5ee0*/  SHF.R.U32.HI R13, RZ, 0xa, R13 ;  /* 0x0000000aff0d7819 */ /* 0x000fc4000001160d */
[----:B------:R-:W-:Y:S02]  /*5ef0*/  SHF.R.U32.HI R8, RZ, 0xa, R15 ;  /* 0x0000000aff087819 */ /* 0x000fe4000001160f */
[----:B------:R-:W-:Y:S02]  /*5f00*/  LOP3.LUT R14, R14, 0x1f001f, RZ, 0xc0, !PT ;  /* 0x001f001f0e0e7812 */ /* 0x000fe400078ec0ff */
[----:B------:R-:W-:Y:S02]  /*5f10*/  SHF.R.U32.HI R10, RZ, 0xf, R10 ;  /* 0x0000000fff0a7819 */ /* 0x000fe4000001160a */
[----:B------:R-:W-:Y:S02]  /*5f20*/  LOP3.LUT R26, R9, 0x20002, R26, 0xf8, !PT ;  /* 0x00020002091a7812 */ /* 0x000fe400078ef81a */
[----:B------:R-:W-:Y:S02]  /*5f30*/  LOP3.LUT R13, R13, 0x1f001f, RZ, 0xc0, !PT ;  /* 0x001f001f0d0d7812 */ /* 0x000fe400078ec0ff */
[----:B------:R-:W-:-:S02]  /*5f40*/  LOP3.LUT R9, R8, 0x1f001f, RZ, 0xc0, !PT ;  /* 0x001f001f08097812 */ /* 0x000fc400078ec0ff */
[----:B------:R-:W-:Y:S02]  /*5f50*/  LOP3.LUT R8, R14, 0x64006400, RZ, 0xfc, !PT ;  /* 0x640064000e087812 */ /* 0x000fe400078efcff */
[----:B------:R-:W-:Y:S02]  /*5f60*/  LOP3.LUT R10, R10, 0x10001, RZ, 0xc0, !PT ;  /* 0x000100010a0a7812 */ /* 0x000fe400078ec0ff */
[----:B------:R-:W-:Y:S01]  /*5f70*/  LOP3.LUT R13, R13, 0x64006400, RZ, 0xfc, !PT ;  /* 0x640064000d0d7812 */ /* 0x000fe200078efcff */
[----:B------:R-:W-:Y:S01]  /*5f80*/  HADD2 R8, R8, -1040, -1040 ;  /* 0xe410e41008087430 */ /* 0x000fe20000000000 */
[----:B------:R-:W-:Y:S02]  /*5f90*/  LOP3.LUT R9, R9, 0x64006400, RZ, 0xfc, !PT ;  /* 0x6400640009097812 */ /* 0x000fe400078efcff */
[----:B------:R-:W-:Y:S01]  /*5fa0*/  LOP3.LUT R12, R10, 0x20002, R49, 0xf8, !PT ;  /* 0x000200020a0c7812 */ /* 0x000fe200078ef831 */
[----:B------:R-:W-:Y:S02]  /*5fb0*/  @!P0 VIADD R10, R2, 0x1 ;  /* 0x00000001020a8836 */ /* 0x000fe40000000000 */
[----:B------:R-:W-:Y:S01]  /*5fc0*/  HADD2 R14, R13, -1040, -1040 ;  /* 0xe410e4100d0e7430 */ /* 0x000fe20000000000 */
[----:B------:R-:W-:Y:S01]  /*5fd0*/  SHF.R.U32.HI R11, RZ, 0xf, R11 ;  /* 0x0000000fff0b7819 */ /* 0x000fe2000001160b */
[----:B------:R-:W-:Y:S01]  /*5fe0*/  HADD2 R9, R9, -1040, -1040 ;  /* 0xe410e41009097430 */ /* 0x000fe20000000000 */
[----:B------:R-:W-:Y:S01]  /*5ff0*/  SHF.R.U32.HI R13, RZ, 0xe, R15 ;  /* 0x0000000eff0d7819 */ /* 0x000fe2000001160f */
[-C--:B------:R-:W-:Y:S01]  /*6000*/  HFMA2 R15, R8, R33.reuse, R47 ;  /* 0x00000021080f7231 */ /* 0x080fe2000000002f */
[----:B------:R-:W-:Y:S01]  /*6010*/  @!P0 MOV R2, R10 ;  /* 0x0000000a00028202 */ /* 0x000fe20000000f00 */
[-C--:B------:R-:W-:Y:S01]  /*6020*/  HFMA2 R14, R14, R33.reuse, R46 ;  /* 0x000000210e0e7231 */ /* 0x080fe2000000002e */
[----:B-----5:R-:W-:Y:S01]  /*6030*/  LOP3.LUT R8, R16, 0x1f001f, RZ, 0xc0, !PT ;  /* 0x001f001f10087812 */ /* 0x020fe200078ec0ff */
[----:B------:R-:W-:Y:S01]  /*6040*/  HFMA2 R32, R9, R33, R32 ;  /* 0x0000002109207231 */ /* 0x000fe20000000020 */
        /* <DEDUP_REMOVED lines=17> */
[----:B------:R-:W-:Y:S02]  /*6160*/  LOP3.LUT R32, R16, 0x3e003e0, RZ, 0xc0, !PT ;  /* 0x03e003e010207812 */ /* 0x000fe400078ec0ff */
[----:B------:R-:W-:Y:S02]  /*6170*/  SHF.R.U32.HI R47, RZ, 0xd, R17 ;  /* 0x0000000dff2f7819 */ /* 0x000fe40000011611 */
[----:B------:R-:W-:Y:S02]  /*6180*/  LOP3.LUT R33, R32, 0x64006400, RZ, 0xfc, !PT ;  /* 0x6400640020217812 */ /* 0x000fe400078efcff */
[----:B------:R-:W-:-:S02]  /*6190*/  LOP3.LUT R32, R17, 0x3e003e0, RZ, 0xc0, !PT ;  /* 0x03e003e011207812 */ /* 0x000fc400078ec0ff */
[----:B------:R-:W-:Y:S02]  /*61a0*/  LOP3.LUT R13, R46, 0x20002, R13, 0xf8, !PT ;  /* 0x000200022e0d7812 */ /* 0x000fe400078ef80d */
[----:B------:R-:W-:Y:S02]  /*61b0*/  SHF.R.U32.HI R46, RZ, 0xd, R16 ;  /* 0x0000000dff2e7819 */ /* 0x000fe40000011610 */
[----:B------:R-:W-:Y:S01]  /*61c0*/  LOP3.LUT R26, R26, 0x40004, R47, 0xf8, !PT ;  /* 0x000400041a1a7812 */ /* 0x000fe200078ef82f */
[-C--:B------:R-:W-:Y:S01]  /*61d0*/  HFMA2 R33, R33, R44.reuse.H0_H0, -48, -48 ;  /* 0xd200d20021217431 */ /* 0x080fe2000004002c */
[----:B------:R-:W-:Y:S02]  /*61e0*/  LOP3.LUT R47, R32, 0x64006400, RZ, 0xfc, !PT ;  /* 0x64006400202f7812 */ /* 0x000fe400078efcff */
[----:B------:R-:W-:Y:S02]  /*61f0*/  LOP3.LUT R27, R27, 0x40004, R46, 0xf8, !PT ;  /* 0x000400041b1b7812 */ /* 0x000fe400078ef82e */
[----:B------:R-:W-:Y:S01]  /*6200*/  LOP3.LUT R32, R18, 0x3e003e0, RZ, 0xc0, !PT ;  /* 0x03e003e012207812 */ /* 0x000fe200078ec0ff */
[----:B------:R-:W-:Y:S01]  /*6210*/  HFMA2 R47, R47, R44.H0_H0, -48, -48 ;  /* 0xd200d2002f2f7431 */ /* 0x000fe2000004002c */
[----:B------:R-:W-:Y:S01]  /*6220*/  SHF.R.U32.HI R46, RZ, 0xd, R19 ;  /* 0x0000000dff2e7819 */ /* 0x000fe20000011613 */
[----:B------:R-:W-:Y:S01]  /*6230*/  HFMA2 R45, R33, R35, R45 ;  /* 0x00000023212d7231 */ /* 0x000fe2000000002d */
[----:B------:R-:W-:-:S02]  /*6240*/  SHF.R.U32.HI R17, RZ, 0xa, R17 ;  /* 0x0000000aff117819 */ /* 0x000fc40000011611 */
[----:B------:R-:W-:Y:S02]  /*6250*/  LOP3.LUT R33, R32, 0x64006400, RZ, 0xfc, !PT ;  /* 0x6400640020217812 */ /* 0x000fe400078efcff */
[----:B------:R-:W-:Y:S02]  /*6260*/  LOP3.LUT R13, R13, 0x40004, R46, 0xf8, !PT ;  /* 0x000400040d0d7812 */ /* 0x000fe400078ef82e */
[--C-:B------:R-:W-:Y:S02]  /*6270*/  SHF.R.U32.HI R49, RZ, 0xd, R18.reuse ;  /* 0x0000000dff317819 */ /* 0x100fe40000011612 */
[----:B------:R-:W-:Y:S02]  /*6280*/  LOP3.LUT R46, R19, 0x3e003e0, RZ, 0xc0, !PT ;  /* 0x03e003e0132e7812 */ /* 0x000fe400078ec0ff */
[----:B------:R-:W-:Y:S01]  /*6290*/  SHF.R.U32.HI R32, RZ, 0xa, R18 ;  /* 0x0000000aff207819 */ /* 0x000fe20000011612 */
[----:B------:R-:W-:Y:S01]  /*62a0*/  HFMA2 R14, R47, R35, R14 ;  /* 0x000000232f0e7231 */ /* 0x000fe2000000000e */
[----:B------:R-:W-:-:S02]  /*62b0*/  LOP3.LUT R18, R17, 0x1f001f, RZ, 0xc0, !PT ;  /* 0x001f001f11127812 */ /* 0x000fc400078ec0ff */
[----:B------:R-:W-:Y:S02]  /*62c0*/  SHF.R.U32.HI R16, RZ, 0xa, R16 ;  /* 0x0000000aff107819 */ /* 0x000fe40000011610 */
[----:B------:R-:W-:Y:S02]  /*62d0*/  SHF.R.U32.HI R47, RZ, 0xa, R19 ;  /* 0x0000000aff2f7819 */ /* 0x000fe40000011613 */
        /* <DEDUP_REMOVED lines=9> */
[-C--:B------:R-:W-:Y:S01]  /*6370*/  HFMA2 R15, R33, R35.reuse, R15 ;  /* 0x00000023210f7231 */ /* 0x080fe2000000000f */
[----:B------:R-:W-:Y:S01]  /*6380*/  LOP3.LUT R16, R47, 0x64006400, RZ, 0xfc, !PT ;  /* 0x640064002f107812 */ /* 0x000fe200078efcff */
[----:B------:R-:W-:Y:S01]  /*6390*/  HFMA2 R34, R19, R35, R34 ;  /* 0x0000002313227231 */ /* 0x000fe20000000022 */
[----:B------:R-:W-:Y:S01]  /*63a0*/  LOP3.LUT R32, R32, 0x64006400, RZ, 0xfc, !PT ;  /* 0x6400640020207812 */ /* 0x000fe200078efcff */
[----:B------:R-:W-:Y:S02]  /*63b0*/  HADD2 R17, R17, -1040, -1040 ;  /* 0xe410e41011117430 */ /* 0x000fe40000000000 */
[----:B0-----:R-:W-:Y:S02]  /*63c0*/  HFMA2 R14, R18, R8, R14 ;  /* 0x00000008120e7231 */ /* 0x001fe4000000000e */
[----:B------:R-:W-:Y:S02]  /*63d0*/  HADD2 R18, R16, -1040, -1040 ;  /* 0xe410e41010127430 */ /* 0x000fe40000000000 */
[----:B------:R-:W-:-:S02]  /*63e0*/  HADD2 R32, R32, -1040, -1040 ;  /* 0xe410e41020207430 */ /* 0x000fc40000000000 */
[-C--:B------:R-:W-:Y:S01]  /*63f0*/  HFMA2 R45, R17, R8.reuse, R45 ;  /* 0x00000008112d7231 */ /* 0x080fe2000000002d */
[----:B------:R-:W-:Y:S02]  /*6400*/  SHF.R.U32.HI R17, RZ, 0xc, R21 ;  /* 0x0000000cff117819 */ /* 0x000fe40000011615 */
[----:B------:R-:W-:Y:S01]  /*6410*/  SHF.R.U32.HI R16, RZ, 0xc, R20 ;  /* 0x0000000cff107819 */ /* 0x000fe20000011614 */
[-C--:B------:R-:W-:Y:S01]  /*6420*/  HFMA2 R15, R32, R8.reuse, R15 ;  /* 0x00000008200f7231 */ /* 0x080fe2000000000f */
[----:B------:R-:W-:Y:S01]  /*6430*/  LOP3.LUT R12, R12, 0x40004, R49, 0xf8, !PT ;  /* 0x000400040c0c7812 */ /* 0x000fe200078ef831 */
[----:B------:R-:W-:Y:S01]  /*6440*/  HFMA2 R18, R18, R8, R34 ;  /* 0x0000000812127231 */ /* 0x000fe20000000022 */
[----:B------:R-:W-:Y:S02]  /*6450*/  SHF.R.U32.HI R19, RZ, 0xc, R22 ;  /* 0x0000000cff137819 */ /* 0x000fe40000011616 */
[----:B------:R-:W-:Y:S02]  /*6460*/  LOP3.LUT R8, R26, 0x80008, R17, 0xf8, !PT ;  /* 0x000800081a087812 */ /* 0x000fe400078ef811 */
[----:B------:R-:W-:-:S02]  /*6470*/  LOP3.LUT R27, R27, 0x80008, R16, 0xf8, !PT ;  /* 0x000800081b1b7812 */ /* 0x000fc400078ef810 */
        /* <DEDUP_REMOVED lines=13> */
[-C--:B------:R-:W-:Y:S02]  /*6550*/  HFMA2 R14, R19, R9.reuse, R14 ;  /* 0x00000009130e7231 */ /* 0x080fe4000000000e */
[-C--:B------:R-:W-:Y:S02]  /*6560*/  HFMA2 R45, R12, R9.reuse, R45 ;  /* 0x000000090c2d7231 */ /* 0x080fe4000000002d */
[-C--:B------:R-:W-:Y:S02]  /*6570*/  HFMA2 R18, R32, R9.reuse, R18 ;  /* 0x0000000920127231 */ /* 0x080fe40000000012 */
[----:B------:R-:W-:Y:S01]  /*6580*/  HFMA2 R15, R26, R9, R15 ;  /* 0x000000091a0f7231 */ /* 0x000fe2000000000f */
[----:B------:R-:W-:Y:S02]  /*6590*/  LOP3.LUT R9, R20, 0x3e003e0, RZ, 0xc0, !PT ;  /* 0x03e003e014097812 */ /* 0x000fe400078ec0ff */
[----:B------:R-:W-:Y:S02]  /*65a0*/  SHF.R.U32.HI R34, RZ, 0xc, R23 ;  /* 0x0000000cff227819 */ /* 0x000fe40000011617 */
[----:B------:R-:W-:-:S02]  /*65b0*/  LOP3.LUT R9, R9, 0x64006400, RZ, 0xfc, !PT ;  /* 0x6400640009097812 */ /* 0x000fc400078efcff */
[----:B------:R-:W-:Y:S02]  /*65c0*/  LOP3.LUT R12, R21, 0x3e003e0, RZ, 0xc0, !PT ;  /* 0x03e003e0150c7812 */ /* 0x000fe400078ec0ff */
[----:B------:R-:W-:Y:S01]  /*65d0*/  SHF.R.U32.HI R20, RZ, 0xa, R20 ;  /* 0x0000000aff147819 */ /* 0x000fe20000011614 */
[----:B------:R-:W-:Y:S01]  /*65e0*/  HFMA2 R9, R9, R44.H0_H0, -48, -48 ;  /* 0xd200d20009097431 */ /* 0x000fe2000004002c */
[----:B------:R-:W-:Y:S02]  /*65f0*/  LOP3.LUT R17, R13, 0x80008, R34, 0xf8, !PT ;  /* 0x000800080d117812 */ /* 0x000fe400078ef822 */
[----:B------:R-:W-:Y:S02]  /*6600*/  LOP3.LUT R13, R12, 0x64006400, RZ, 0xfc, !PT ;  /* 0x640064000c0d7812 */ /* 0x000fe400078efcff */
[----:B------:R-:W-:Y:S02]  /*6610*/  LOP3.LUT R12, R20, 0x1f001f, RZ, 0xc0, !PT ;  /* 0x001f001f140c7812 */ /* 0x000fe400078ec0ff */
[----:B------:R-:W-:Y:S01]  /*6620*/  LOP3.LUT R19, R22, 0x3e003e0, RZ, 0xc0, !PT ;  /* 0x03e003e016137812 */ /* 0x000fe200078ec0ff */
[----:B------:R-:W-:Y:S01]  /*6630*/  HFMA2 R9, R9, R10, R45 ;  /* 0x0000000a09097231 */ /* 0x000fe2000000002d */
[----:B------:R-:W-:-:S02]  /*6640*/  LOP3.LUT R12, R12, 0x64006400, RZ, 0xfc, !PT ;  /* 0x640064000c0c7812 */ /* 0x000fc400078efcff */
[----:B------:R-:W-:Y:S01]  /*6650*/  LOP3.LUT R33, R19, 0x64006400, RZ, 0xfc, !PT ;  /* 0x6400640013217812 */ /* 0x000fe200078efcff */
[-C--:B------:R-:W-:Y:S02]  /*6660*/  HFMA2 R19, R13, R44.reuse.H0_H0, -48, -48 ;  /* 0xd200d2000d137431 */ /* 0x080fe4000004002c */
[----:B------:R-:W-:Y:S02]  /*6670*/  HADD2 R12, R12, -1040, -1040 ;  /* 0xe410e4100c0c7430 */ /* 0x000fe40000000000 */
[----:B------:R-:W-:Y:S01]  /*6680*/  HFMA2 R33, R33, R44.H0_H0, -48, -48 ;  /* 0xd200d20021217431 */ /* 0x000fe2000004002c */
[----:B------:R-:W-:Y:S01]  /*6690*/  LOP3.LUT R26, R23, 0x3e003e0, RZ, 0xc0, !PT ;  /* 0x03e003e0171a7812 */ /* 0x000fe200078ec0ff */
[-C--:B------:R-:W-:Y:S02]  /*66a0*/  HFMA2 R19, R19, R10.reuse, R14 ;  /* 0x0000000a13137231 */ /* 0x080fe4000000000e */
[----:B------:R-:W-:Y:S02]  /*66b0*/  HFMA2 R9, R12, R11, R9 ;  /* 0x0000000b0c097231 */ /* 0x000fe40000000009 */
[----:B------:R-:W-:-:S02]  /*66c0*/  HFMA2 R20, R33, R10, R15 ;  /* 0x0000000a21147231 */ /* 0x000fc4000000000f */
[----:B------:R-:W0:Y:S01]  /*66d0*/  LDS.128 R12, [UR4+0x30] ;  /* 0x00003004ff0c7984 */ /* 0x000e220008000c00 */
[----:B------:R-:W-:Y:S02]  /*66e0*/  SHF.R.U32.HI R21, RZ, 0xa, R21 ;  /* 0x0000000aff157819 */ /* 0x000fe40000011615 */
[----:B------:R-:W-:Y:S02]  /*66f0*/  SHF.R.U32.HI R22, RZ, 0xa, R22 ;  /* 0x0000000aff167819 */ /* 0x000fe40000011616 */
[----:B------:R-:W-:Y:S02]  /*6700*/  LOP3.LUT R35, R26, 0x64006400, RZ, 0xfc, !PT ;  /* 0x640064001a237812 */ /* 0x000fe400078efcff */
[----:B------:R-:W-:Y:S02]  /*6710*/  LOP3.LUT R21, R21, 0x1f001f, RZ, 0xc0, !PT ;  /* 0x001f001f15157812 */ /* 0x000fe400078ec0ff */
[----:B------:R-:W-:Y:S01]  /*6720*/  LOP3.LUT R22, R22, 0x1f001f, RZ, 0xc0, !PT ;  /* 0x001f001f16167812 */ /* 0x000fe200078ec0ff */
[----:B------:R-:W-:Y:S01]  /*6730*/  HFMA2 R26, R35, R44.H0_H0, -48, -48 ;  /* 0xd200d200231a7431 */ /* 0x000fe2000004002c */
[----:B------:R-:W-:-:S02]  /*6740*/  LOP3.LUT R21, R21, 0x64006400, RZ, 0xfc, !PT ;  /* 0x6400640015157812 */ /* 0x000fc400078efcff */
[----:B------:R-:W-:Y:S01]  /*6750*/  LOP3.LUT R22, R22, 0x64006400, RZ, 0xfc, !PT ;  /* 0x6400640016167812 */ /* 0x000fe200078efcff */
[----:B------:R-:W-:Y:S02]  /*6760*/  HFMA2 R26, R26, R10, R18 ;  /* 0x0000000a1a1a7231 */ /* 0x000fe40000000012 */
[----:B------:R-:W-:Y:S01]  /*6770*/  HADD2 R10, R21, -1040, -1040 ;  /* 0xe410e410150a7430 */ /* 0x000fe20000000000 */
[----:B------:R-:W-:Y:S01]  /*6780*/  SHF.R.U32.HI R23, RZ, 0xa, R23 ;  /* 0x0000000aff177819 */ /* 0x000fe20000011617 */
[----:B------:R-:W-:Y:S01]  /*6790*/  HADD2 R18, R22, -1040, -1040 ;  /* 0xe410e41016127430 */ /* 0x000fe20000000000 */
[----:B------:R-:W-:Y:S02]  /*67a0*/  SHF.R.U32.HI R22, RZ, 0xb, R28 ;  /* 0x0000000bff167819 */ /* 0x000fe4000001161c */
[----:B------:R-:W-:Y:S01]  /*67b0*/  LOP3.LUT R23, R23, 0x1f001f, RZ, 0xc0, !PT ;  /* 0x001f001f17177812 */ /* 0x000fe200078ec0ff */
[-C--:B------:R-:W-:Y:S01]  /*67c0*/  HFMA2 R10, R10, R11.reuse, R19 ;  /* 0x0000000b0a0a7231 */ /* 0x080fe20000000013 */
[----:B------:R-:W-:Y:S01]  /*67d0*/  LOP3.LUT R27, R27, 0x100010, R22, 0xf8, !PT ;  /* 0x001000101b1b7812 */ /* 0x000fe200078ef816 */
[----:B------:R-:W-:Y:S01]  /*67e0*/  HFMA2 R18, R18, R11, R20 ;  /* 0x0000000b12127231 */ /* 0x000fe20000000014 */
        /* <DEDUP_REMOVED lines=8> */
[----:B------:R-:W-:Y:S02]  /*6870*/  LOP3.LUT R23, R23, 0x64006400, RZ, 0xfc, !PT ;  /* 0x6400640017177812 */ /* 0x000fe400078efcff */
[----:B------:R-:W-:Y:S02]  /*6880*/  SHF.R.U32.HI R30, RZ, 0xb, R31 ;  /* 0x0000000bff1e7819 */ /* 0x000fe4000001161f */
[----:B------:R-:W-:Y:S01]  /*6890*/  LOP3.LUT R34, R28, 0x1f001f, RZ, 0xc0, !PT ;  /* 0x001f001f1c227812 */ /* 0x000fe200078ec0ff */
[----:B------:R-:W-:Y:S01]  /*68a0*/  HADD2 R23, R23, -1040, -1040 ;  /* 0xe410e41017177430 */ /* 0x000fe20000000000 */
[----:B------:R-:W-:Y:S02]  /*68b0*/  LOP3.LUT R17, R17, 0x100010, R30, 0xf8, !PT ;  /* 0x0010001011117812 */ /* 0x000fe400078ef81e */
[----:B------:R-:W-:-:S02]  /*68c0*/  LOP3.LUT R30, R34, 0x64006400, RZ, 0xfc, !PT ;  /* 0x64006400221e7812 */ /* 0x000fc400078efcff */
[----:B------:R-:W-:Y:S02]  /*68d0*/  LOP3.LUT R29, R29, 0x64006400, RZ, 0xfc, !PT ;  /* 0x640064001d1d7812 */ /* 0x000fe400078efcff */
[----:B------:R-:W-:Y:S01]  /*68e0*/  LOP3.LUT R32, R28, 0x3e003e0, RZ, 0xc0, !PT ;  /* 0x03e003e01c207812 */ /* 0x000fe200078ec0ff */
[----:B------:R-:W-:Y:S02]  /*68f0*/  HADD2 R30, R30, -1040, -1040 ;  /* 0xe410e4101e1e7430 */ /* 0x000fe40000000000 */
[----:B------:R-:W-:Y:S01]  /*6900*/  HFMA2 R11, R23, R11, R26 ;  /* 0x0000000b170b7231 */ /* 0x000fe2000000001a */
[----:B------:R-:W-:Y:S01]  /*6910*/  LOP3.LUT R26, R31, 0x3e003e0, RZ, 0xc0, !PT ;  /* 0x03e003e01f1a7812 */ /* 0x000fe200078ec0ff */
[----:B------:R-:W-:Y:S01]  /*6920*/  HADD2 R29, R29, -1040, -1040 ;  /* 0xe410e4101d1d7430 */ /* 0x000fe20000000000 */
[----:B------:R-:W-:Y:S02]  /*6930*/  LOP3.LUT R8, R8, 0x100010, R35, 0xf8, !PT ;  /* 0x0010001008087812 */ /* 0x000fe400078ef823 */
[----:B------:R-:W-:-:S02]  /*6940*/  SHF.R.U32.HI R28, RZ, 0xa, R28 ;  /* 0x0000000aff1c7819 */ /* 0x000fc4000001161c */
[----:B------:R-:W-:Y:S02]  /*6950*/  LOP3.LUT R23, R31, 0x1f001f, RZ, 0xc0, !PT ;  /* 0x001f001f1f177812 */ /* 0x000fe400078ec0ff */
[----:B------:R-:W-:Y:S01]  /*6960*/  LOP3.LUT R35, R32, 0x64006400, RZ, 0xfc, !PT ;  /* 0x6400640020237812 */ /* 0x000fe200078efcff */
[----:B0-----:R-:W-:Y:S01]  /*6970*/  HFMA2 R9, R30, R12, R9 ;  /* 0x0000000c1e097231 */ /* 0x001fe20000000009 */
[----:B------:R-:W-:Y:S02]  /*6980*/  LOP3.LUT R21, R21, 0x64006400, RZ, 0xfc, !PT ;  /* 0x6400640015157812 */ /* 0x000fe400078efcff */
[----:B------:R-:W-:Y:S02]  /*6990*/  LOP3.LUT R47, R26, 0x64006400, RZ, 0xfc, !PT ;  /* 0x640064001a2f7812 */ /* 0x000fe400078efcff */
[----:B------:R-:W-:Y:S01]  /*69a0*/  LOP3.LUT R26, R23, 0x64006400, RZ, 0xfc, !PT ;  /* 0x64006400171a7812 */ /* 0x000fe200078efcff */
[----:B------:R-:W-:Y:S01]  /*69b0*/  HFMA2 R23, R35, R44.H0_H0, -48, -48 ;  /* 0xd200d20023177431 */ /* 0x000fe2000004002c */
[----:B------:R-:W-:Y:S01]  /*69c0*/  LOP3.LUT R28, R28, 0x1f001f, RZ, 0xc0, !PT ;  /* 0x001f001f1c1c7812 */ /* 0x000fe200078ec0ff */
[----:B------:R-:W-:Y:S01]  /*69d0*/  HFMA2 R18, R29, R12, R18 ;  /* 0x0000000c1d127231 */ /* 0x000fe20000000012 */
[----:B------:R-:W-:Y:S01]  /*69e0*/  LOP3.LUT R20, R20, 0x1f001f, RZ, 0xc0, !PT ;  /* 0x001f001f14147812 */ /* 0x000fe200078ec0ff */
[----:B------:R-:W-:Y:S01]  /*69f0*/  HFMA2 R21, R21, R44.H0_H0, -48, -48 ;  /* 0xd200d20015157431 */ /* 0x000fe2000004002c */
[----:B------:R-:W-:Y:S01]  /*6a00*/  LOP3.LUT R28, R28, 0x64006400, RZ, 0xfc, !PT ;  /* 0x640064001c1c7812 */ /* 0x000fe200078efcff */
[----:B------:R-:W-:Y:S01]  /*6a10*/  HFMA2 R9, R23, R13, R9 ;  /* 0x0000000d17097231 */ /* 0x000fe20000000009 */
[----:B------:R-:W-:-:S02]  /*6a20*/  LOP3.LUT R20, R20, 0x64006400, RZ, 0xfc, !PT ;  /* 0x6400640014147812 */ /* 0x000fc400078efcff */
[----:B------:R-:W-:Y:S01]  /*6a30*/  LOP3.LUT R33, R33, 0x64006400, RZ, 0xfc, !PT ;  /* 0x6400640021217812 */ /* 0x000fe200078efcff */
[----:B------:R-:W-:Y:S02]  /*6a40*/  HADD2 R28, R28, -1040, -1040 ;  /* 0xe410e4101c1c7430 */ /* 0x000fe40000000000 */
[----:B------:R-:W-:Y:S01]  /*6a50*/  HFMA2 R18, R21, R13, R18 ;  /* 0x0000000d15127231 */ /* 0x000fe20000000012 */
[----:B------:R-:W-:Y:S01]  /*6a60*/  SHF.R.U32.HI R31, RZ, 0xa, R31 ;  /* 0x0000000aff1f7819 */ /* 0x000fe2000001161f */
[----:B------:R-:W-:Y:S01]  /*6a70*/  HADD2 R20, R20, -1040, -1040 ;  /* 0xe410e41014147430 */ /* 0x000fe20000000000 */
[----:B------:R-:W-:Y:S01]  /*6a80*/  LOP3.LUT R16, R16, 0x100010, R45, 0xf8, !PT ;  /* 0x0010001010107812 */ /* 0x000fe200078ef82d */
[----:B------:R-:W-:Y:S01]  /*6a90*/  HADD2 R33, R33, -1040, -1040 ;  /* 0xe410e41021217430 */ /* 0x000fe20000000000 */
[----:B------:R-:W-:Y:S02]  /*6aa0*/  LOP3.LUT R45, R22, 0x64006400, RZ, 0xfc, !PT ;  /* 0x64006400162d7812 */ /* 0x000fe400078efcff */
[----:B------:R-:W-:-:S02]  /*6ab0*/  LOP3.LUT R19, R19, 0x1f001f, RZ, 0xc0, !PT ;  /* 0x001f001f13137812 */ /* 0x000fc400078ec0ff */
[----:B------:R-:W-:Y:S01]  /*6ac0*/  LOP3.LUT R27, R27, 0x64006400, RZ, 0xfc, !PT ;  /* 0x640064001b1b7812 */ /* 0x000fe200078efcff */
[----:B------:R-:W-:Y:S01]  /*6ad0*/  HFMA2 R9, R28, R14, R9 ;  /* 0x0000000e1c097231 */ /* 0x000fe20000000009 */
[----:B------:R-:W-:Y:S01]  /*6ae0*/  LOP3.LUT R31, R31, 0x1f001f, RZ, 0xc0, !PT ;  /* 0x001f001f1f1f7812 */ /* 0x000fe200078ec0ff */
[----:B------:R-:W-:Y:S01]  /*6af0*/  HADD2 R26, R26, -1040, -1040 ;  /* 0xe410e4101a1a7430 */ /* 0x000fe20000000000 */
[----:B------:R-:W-:Y:S01]  /*6b00*/  LOP3.LUT R16, R16, 0x64006400, RZ, 0xfc, !PT ;  /* 0x6400640010107812 */ /* 0x000fe200078efcff */
[----:B------:R-:W-:Y:S01]  /*6b10*/  HFMA2 R22, R45, R44.H0_H0, -48, -48 ;  /* 0xd200d2002d167431 */ /* 0x000fe2000004002c */
[----:B------:R-:W-:Y:S01]  /*6b20*/  LOP3.LUT R19, R19, 0x64006400, RZ, 0xfc, !PT ;  /* 0x6400640013137812 */ /* 0x000fe200078efcff */
[----:B------:R-:W-:Y:S02]  /*6b30*/  HFMA2 R10, R33, R12, R10 ;  /* 0x0000000c210a7231 */ /* 0x000fe4000000000a */
[----:B------:R-:W-:Y:S02]  /*6b40*/  HFMA2 R18, R20, R14, R18 ;  /* 0x0000000e14127231 */ /* 0x000fe40000000012 */
[----:B------:R-:W-:Y:S01]  /*6b50*/  HADD2 R27, R27, -1040, -1040 ;  /* 0xe410e4101b1b7430 */ /* 0x000fe20000000000 */
        /* <DEDUP_REMOVED lines=10> */
[----:B--2---:R-:W-:-:S02]  /*6c00*/  @!P0 IMAD.IADD R7, R41, 0x1, R36 ;  /* 0x0000000129078824 */ /* 0x004fc400078e0224 */
[----:B------:R-:W-:Y:S02]  /*6c10*/  HADD2 R31, R31, -1040, -1040 ;  /* 0xe410e4101f1f7430 */ /* 0x000fe40000000000 */
[----:B------:R-:W-:Y:S02]  /*6c20*/  HFMA2 R16, R16, R15, R18 ;  /* 0x0000000f10107231 */ /* 0x000fe40000000012 */
[-C--:B------:R-:W-:Y:S01]  /*6c30*/  HFMA2 R10, R19, R14.reuse, R10 ;  /* 0x0000000e130a7231 */ /* 0x080fe2000000000a */
[----:B---3--:R-:W-:Y:S01]  /*6c40*/  @!P0 PRMT R0, R24, 0x7610, R0 ;  /* 0x0000761018008816 */ /* 0x008fe20000000000 */
[----:B------:R-:W-:Y:S01]  /*6c50*/  HADD2 R8, R8, -1040, -1040 ;  /* 0xe410e41008087430 */ /* 0x000fe20000000000 */
[----:B------:R-:W-:Y:S01]  /*6c60*/  @!P0 PRMT R6, R25, 0x7610, R6 ;  /* 0x0000761019068816 */ /* 0x000fe20000000006 */
[----:B------:R-:W-:Y:S02]  /*6c70*/  VIADD R36, R36, 0x20 ;  /* 0x0000002024247836 */ /* 0x000fe40000000000 */
[----:B------:R-:W-:-:S02]  /*6c80*/  HFMA2 R11, R31, R14, R11 ;  /* 0x0000000e1f0b7231 */ /* 0x000fc4000000000b */
[----:B------:R-:W-:Y:S01]  /*6c90*/  HADD2 R17, R17, -1040, -1040 ;  /* 0xe410e41011117430 */ /* 0x000fe20000000000 */
[----:B------:R-:W-:Y:S01]  /*6ca0*/  @!P0 PRMT R0, R0, 0x7610, R24 ;  /* 0x0000761000008816 */ /* 0x000fe20000000018 */
[-C--:B------:R-:W-:Y:S01]  /*6cb0*/  HFMA2 R8, R8, R15.reuse, R10 ;  /* 0x0000000f08087231 */ /* 0x080fe2000000000a */
[----:B------:R-:W-:Y:S01]  /*6cc0*/  @!P0 PRMT R6, R6, 0x7610, R25 ;  /* 0x0000761006068816 */ /* 0x000fe20000000019 */
[----:B------:R-:W-:Y:S01]  /*6cd0*/  HFMA2 R11, R17, R15, R11 ;  /* 0x0000000f110b7231 */ /* 0x000fe2000000000b */
[----:B------:R-:W-:Y:S01]  /*6ce0*/  ISETP.GE.AND P0, PT, R36, R37, PT ;  /* 0x000000252400720c */ /* 0x000fe20003f06270 */
[----:B------:R-:W-:Y:S02]  /*6cf0*/  HADD2 R9, R9.H0_H0, R9.H1_H1 ;  /* 0x3000000909097230 */ /* 0x000fe40000000800 */
[----:B------:R-:W-:Y:S02]  /*6d00*/  HADD2 R8, R8.H0_H0, R8.H1_H1 ;  /* 0x3000000808087230 */ /* 0x000fe40000000800 */
[----:B------:R-:W-:-:S02]  /*6d10*/  HADD2 R16, R16.H0_H0, R16.H1_H1 ;  /* 0x3000001010107230 */ /* 0x000fc40000000800 */
[----:B------:R-:W-:Y:S01]  /*6d20*/  HADD2 R11, R11.H0_H0, R11.H1_H1 ;  /* 0x3000000b0b0b7230 */ /* 0x000fe20000000800 */
[----:B------:R-:W-:Y:S01]  /*6d30*/  PRMT R9, R9, 0x5410, R8 ;  /* 0x0000541009097816 */ /* 0x000fe20000000008 */
[----:B------:R-:W-:Y:S01]  /*6d40*/  UIADD3 UR4, UPT, UPT, UR4, 0x40, URZ ;  /* 0x0000004004047890 */ /* 0x000fe2000fffe0ff */
[----:B------:R-:W-:Y:S02]  /*6d50*/  IADD3 R40, P1, PT, R40, 0x80, RZ ;  /* 0x0000008028287810 */ /* 0x000fe40007f3e0ff */
[----:B------:R-:W-:Y:S01]  /*6d60*/  PRMT R16, R16, 0x5410, R11 ;  /* 0x0000541010107816 */ /* 0x000fe2000000000b */
[----:B------:R-:W-:Y:S01]  /*6d70*/  HFMA2 R5, R9, R0, R5 ;  /* 0x0000000009057231 */ /* 0x000fe20000000005 */
[----:B------:R-:W-:Y:S01]  /*6d80*/  IADD3.X R39, PT, PT, RZ, R39, RZ, P1, !PT ;  /* 0x00000027ff277210 */ /* 0x000fe20000ffe4ff */
[----:B------:R-:W-:-:S04]  /*6d90*/  IMAD.WIDE R44, R3, 0x4, R42 ;  /* 0x00000004032c7825 */ /* 0x000fc800078e022a */
[----:B------:R-:W-:Y:S01]  /*6da0*/  HFMA2 R4, R16, R6, R4 ;  /* 0x0000000610047231 */ /* 0x000fe20000000004 */
[----:B------:R-:W-:Y:S06]  /*6db0*/  @!P0 BRA `(.L_x_4946) ;  /* 0xffffffe800788947 */ /* 0x000fec000383ffff */
.L_x_4945:
        /* <DEDUP_REMOVED lines=10> */
.L_x_4950:
[----:B------:R-:W0:Y:S02]  /*6e60*/  LDS R2, [R0] ;  /* 0x0000000000027984 */ /* 0x000e240000000800 */
[----:B0-----:R-:W-:-:S05]  /*6e70*/  HADD2 R3, R2, R5 ;  /* 0x0000000502037230 */ /* 0x001fca0000000000 */
[----:B------:R-:W0:Y:S02]  /*6e80*/  ATOMS.CAST.SPIN P0, [R0], R2, R3 ;  /* 0x000000020000758d */ /* 0x000e240001800003 */
[----:B0-----:R-:W-:Y:S05]  /*6e90*/  @!P0 BRA `(.L_x_4950) ;  /* 0xfffffffc00f08947 */ /* 0x001fea000383ffff */
[----:B------:R-:W-:Y:S05]  /*6ea0*/  BRA `(.L_x_4948) ;  /* 0x00000000000c7947 */ /* 0x000fea0003800000 */
.L_x_4949:
[----:B------:R-:W2:Y:S02]  /*6eb0*/  LD.E R0, desc[UR6][R6.64] ;  /* 0x0000000606007980 */ /* 0x000ea4000c101900 */
[----:B--2---:R-:W-:-:S05]  /*6ec0*/  IMAD.IADD R3, R5, 0x1, R0 ;  /* 0x0000000105037824 */ /* 0x004fca00078e0200 */
[----:B------:R0:W-:Y:S02]  /*6ed0*/  ST.E desc[UR6][R6.64], R3 ;  /* 0x0000000306007985 */ /* 0x0001e4000c101906 */
.L_x_4948:
[----:B------:R-:W-:Y:S05]  /*6ee0*/  BSYNC.RECONVERGENT B0 ;  /* 0x0000000000007941 */ /* 0x000fea0003800200 */
.L_x_4947:
[----:B------:R1:W-:Y:S02]  /*6ef0*/  ATOM.E.ADD.F16x2.RN.STRONG.GPU P0, RZ, desc[UR6][R6.64+0x4], R4 ;  /* 0x8000040406ff79a2 */ /* 0x0003e4000c10e106 */
[----:B-1----:R-:W-:Y:S05]  /*6f00*/  @P0 EXIT ;  /* 0x000000000000094d */ /* 0x002fea0003800000 */
[----:B------:R-:W1:Y:S02]  /*6f10*/  QSPC.E.S P0, RZ, [R6+0x4] ;  /* 0x0000040006ff73aa */ /* 0x000e640000000500 */
[----:B-1----:R-:W-:Y:S05]  /*6f20*/  @!P0 BRA `(.L_x_4951) ;  /* 0x00000000001c8947 */ /* 0x002fea0003800000 */
[----:B------:R-:W-:-:S04]  /*6f30*/  MOV R2, R6 ;  /* 0x0000000600027202 */ /* 0x000fc80000000f00 */
[----:B------:R-:W-:-:S07]  /*6f40*/  MOV R0, R2 ;  /* 0x0000000200007202 */ /* 0x000fce0000000f00 */
.L_x_4952:
[----:B------:R-:W0:Y:S02]  /*6f50*/  LDS R2, [R0+0x4] ;  /* 0x0000040000027984 */ /* 0x000e240000000800 */
[----:B0-----:R-:W-:-:S05]  /*6f60*/  HFMA2 R3, R2, 1, 1, R4 ;  /* 0x3c003c0002037831 */ /* 0x001fca0000000004 */
[----:B------:R-:W0:Y:S02]  /*6f70*/  ATOMS.CAST.SPIN P0, [R0+0x4], R2, R3 ;  /* 0x000004020000758d */ /* 0x000e240001800003 */
[----:B0-----:R-:W-:Y:S05]  /*6f80*/  @!P0 BRA `(.L_x_4952) ;  /* 0xfffffffc00f08947 */ /* 0x001fea000383ffff */
[----:B------:R-:W-:Y:S05]  /*6f90*/  EXIT ;  /* 0x000000000000794d */ /* 0x000fea0003800000 */
.L_x_4951:
[----:B------:R-:W0:Y:S02]  /*6fa0*/  LD.E R0, desc[UR6][R6.64+0x4] ;  /* 0x0000040606007980 */ /* 0x000e24000c101900 */
[----:B0-----:R-:W-:-:S05]  /*6fb0*/  IMAD.IADD R3, R4, 0x1, R0 ;  /* 0x0000000104037824 */ /* 0x001fca00078e0200 */
[----:B------:R-:W-:Y:S01]  /*6fc0*/  ST.E desc[UR6][R6.64+0x4], R3 ;  /* 0x0000040306007985 */ /* 0x000fe2000c101906 */
[----:B------:R-:W-:Y:S05]  /*6fd0*/  EXIT ;  /* 0x000000000000794d */ /* 0x000fea0003800000 */
.L_x_4953:
        /* <DEDUP_REMOVED lines=10> */
.L_x_5356:


//--------------------- .text._Z23gemm_half_q_half_kernelILi1ELi152ELb1ELb0ELi64EEvPK6__halfPKjS4_S2_PS0_iiiiPKtS7_iiiiiibS2_i --------------------------
	.section	.text._Z23gemm_half_q_half_kernelILi1ELi152ELb1ELb0ELi64EEvPK6__halfPKjS4_S2_PS0_iiiiPKtS7_iiiiiibS2_i,"ax",@progbits
	.align	128
        .global         _Z23gemm_half_q_half_kernelILi1ELi152ELb1ELb0ELi64EEvPK6__halfPKjS4_S2_PS0_iiiiPKtS7_iiiiiibS2_i
        .type           _Z23gemm_half_q_half_kernelILi1ELi152ELb1ELb0ELi64EEvPK6__halfPKjS4_S2_PS0_iiiiPKtS7_iiiiiibS2_i,@function
        .size           _Z23gemm_half_q_half_kernelILi1ELi152ELb1ELb0ELi64EEvPK6__halfPKjS4_S2_PS0_iiiiPKtS7_iiiiiibS2_i,(.L_x_5357 - _Z23gemm_half_q_half_kernelILi1ELi152ELb1ELb0ELi64EEvPK6__halfPKjS4_S2_PS0_iiiiPKtS7_iiiiiibS2_i)
        .other          _Z23gemm_half_q_half_kernelILi1ELi152ELb1ELb0ELi64EEvPK6__halfPKjS4_S2_PS0_iiiiPKtS7_iiiiiibS2_i,@"STO_CUDA_ENTRY STV_DEFAULT"
_Z23gemm_half_q_half_kernelILi1ELi152ELb1ELb0ELi64EEvPK6__halfPKjS4_S2_PS0_iiiiPKtS7_iiiiiibS2_i:
.text._Z23gemm_half_q_half_kernelILi1ELi152ELb1ELb0ELi64EEvPK6__halfPKjS4_S2_PS0_iiiiPKtS7_iiiiiibS2_i:
        /* <DEDUP_REMOVED lines=44> */
.L_x_4955:
[----:B------:R-:W-:Y:S05]  /*02c0*/  BSYNC.RECONVERGENT B0 ;  /* 0x0000000000007941 */ /* 0x000fea0003800200 */
.L_x_4954:
        /* <DEDUP_REMOVED lines=20> */
[----:B------:R-:W-:Y:S01]  /*0410*/  HFMA2 R4, -RZ, RZ, 0, 0 ;  /* 0x00000000ff047431 */ /* 0x000fe200000001ff */
[----:B------:R-:W-:Y:S02]  /*0420*/  MOV R9, R28 ;  /* 0x0000001c00097202 */ /* 0x000fe40000000f00 */
[----:B------:R-:W-:Y:S02]  /*0430*/  LOP3.LUT R6, R6, 0x10, RZ, 0xc0, !PT ;  /* 0x0000001006067812 */ /* 0x000fe400078ec0ff */
[----:B0-----:R-:W-:-:S07]  /*0440*/  SHF.R.S32.HI R8, RZ, 0x3, R8 ;  /* 0x00000003ff087819 */ /* 0x001fce0000011408 */
.L_x_4957:
        /* <DEDUP_REMOVED lines=44> */
.L_x_4956:
        /* <DEDUP_REMOVED lines=12> */
.L_x_4958:
        /* <DEDUP_REMOVED lines=11> */
.L_x_4959:
        /* <DEDUP_REMOVED lines=11> */
.L_x_4960:
        /* <DEDUP_REMOVED lines=11> */
.L_x_4961:
        /* <DEDUP_REMOVED lines=11> */
.L_x_4962:
        /* <DEDUP_REMOVED lines=8> */
[----:B------:R-:W-:-:S02]  /*0b10*/  PRMT R32, R9, 0x7610, R9 ;  /* 0x0000761009207816 */ /* 0x000fc40000000009 */
[----:B------:R-:W-:Y:S02]  /*0b20*/  SHF.R.S32.HI R15, RZ, 0x5, R15 ;  /* 0x00000005ff0f7819 */ /* 0x000fe4000001140f */
[----:B------:R-:W-:Y:S02]  /*0b30*/  PRMT R30, RZ, 0x5410, RZ ;  /* 0x00005410ff1e7816 */ /* 0x000fe400000000ff */
[----:B------:R-:W-:Y:S02]  /*0b40*/  LEA R2, R15, R2, 0x3 ;  /* 0x000000020f027211 */ /* 0x000fe400078e18ff */
[----:B------:R-:W-:Y:S02]  /*0b50*/  PRMT R29, RZ, 0x5410, RZ ;  /* 0x00005410ff1d7816 */ /* 0x000fe400000000ff */
[----:B------:R-:W-:Y:S02]  /*0b60*/  IADD3 R2, PT, PT, R11, R2, R4 ;  /* 0x000000020b027210 */ /* 0x000fe40007ffe004 */
[----:B------:R-:W-:-:S02]  /*0b70*/  SHF.R.S32.HI R11, RZ, 0x1f, R33 ;  /* 0x0000001fff0b7819 */ /* 0x000fc40000011421 */
        /* <DEDUP_REMOVED lines=9> */
[----:B------:R-:W-:-:S02]  /*0c10*/  MOV R2, RZ ;  /* 0x000000ff00027202 */ /* 0x000fc40000000f00 */
        /* <DEDUP_REMOVED lines=12> */
.L_x_4964:
[----:B------:R-:W-:Y:S01]  /*0ce0*/  MOV R24, R44 ;  /* 0x0000002c00187202 */ /* 0x000fe20000000f00 */
[----:B------:R-:W0:Y:S01]  /*0cf0*/  LDS.64 R16, [UR4] ;  /* 0x00000004ff107984 */ /* 0x000e220008000a00 */
[----:B------:R-:W-:-:S05]  /*0d00*/  MOV R25, R45 ;  /* 0x0000002d00197202 */ /* 0x000fca0000000f00 */
[----:B------:R-:W2:Y:S01]  /*0d10*/  LDG.E.128.CONSTANT R4, desc[UR6][R24.64] ;  /* 0x0000000618047981 */ /* 0x000ea2000c1e9d00 */
[----:B------:R-:W-:-:S05]  /*0d20*/  MOV R0, UR12 ;  /* 0x0000000c00007c02 */ /* 0x000fca0008000f00 */
[----:B------:R-:W-:-:S05]  /*0d30*/  IMAD.WIDE R40, R0, 0x4, R24 ;  /* 0x0000000400287825 */ /* 0x000fca00078e0218 */
[----:B------:R1:W3:Y:S02]  /*0d40*/  LDG.E.128.CONSTANT R8, desc[UR6][R40.64] ;  /* 0x0000000628087981 */ /* 0x0002e4000c1e9d00 */
[----:B-1----:R-:W-:-:S04]  /*0d50*/  IMAD.WIDE R40, R0, 0x4, R40 ;  /* 0x0000000400287825 */ /* 0x002fc800078e0228 */
[--C-:B0-----:R-:W-:Y:S02]  /*0d60*/  HADD2.F32 R18, -RZ, R16.reuse.H0_H0 ;  /* 0x20000010ff127230 */ /* 0x101fe40000004100 */
[----:B------:R-:W-:Y:S01]  /*0d70*/  HADD2.F32 R16, -RZ, R16.H1_H1 ;  /* 0x30000010ff107230 */ /* 0x000fe20000004100 */
[----:B--2---:R-:W-:Y:S02]  /*0d80*/  LOP3.LUT R12, R4, 0xff, RZ, 0xc0, !PT ;  /* 0x000000ff040c7812 */ /* 0x004fe400078ec0ff */
[----:B------:R-:W-:Y:S02]  /*0d90*/  LOP3.LUT R13, R5, 0xff, RZ, 0xc0, !PT ;  /* 0x000000ff050d7812 */ /* 0x000fe400078ec0ff */
[----:B------:R-:W-:Y:S02]  /*0da0*/  IADD3 R12, PT, PT, R12, -0x80, RZ ;  /* 0xffffff800c0c7810 */ /* 0x000fe40007ffe0ff */
[----:B------:R-:W-:Y:S02]  /*0db0*/  IADD3 R14, PT, PT, R13, -0x80, RZ ;  /* 0xffffff800d0e7810 */ /* 0x000fe40007ffe0ff */
[----:B------:R-:W-:-:S02]  /*0dc0*/  LOP3.LUT R13, R6, 0xff, RZ, 0xc0, !PT ;  /* 0x000000ff060d7812 */ /* 0x000fc400078ec0ff */
[----:B------:R-:W0:Y:S01]  /*0dd0*/  I2F.F16 R12, R12 ;  /* 0x0000000c000c7306 */ /* 0x000e220000200c00 */
[----:B------:R-:W-:Y:S02]  /*0de0*/  SHF.R.U32.HI R35, RZ, 0x8, R4 ;  /* 0x00000008ff237819 */ /* 0x000fe40000011604 */
[----:B------:R-:W-:Y:S02]  /*0df0*/  IADD3 R15, PT, PT, R13, -0x80, RZ ;  /* 0xffffff800d0f7810 */ /* 0x000fe40007ffe0ff */
[----:B------:R-:W-:-:S03]  /*0e00*/  LOP3.LUT R13, R7, 0xff, RZ, 0xc0, !PT ;  /* 0x000000ff070d7812 */ /* 0x000fc600078ec0ff */
[----:B------:R-:W1:Y:S01]  /*0e10*/  I2F.F16 R14, R14 ;  /* 0x0000000e000e7306 */ /* 0x000e620000200c00 */
[----:B------:R-:W-:Y:S01]  /*0e20*/  IADD3 R36, PT, PT, R13, -0x80, RZ ;  /* 0xffffff800d247810 */ /* 0x000fe20007ffe0ff */
[----:B0-----:R-:W-:-:S06]  /*0e30*/  HADD2.F32 R13, -RZ, R12.H0_H0 ;  /* 0x2000000cff0d7230 */ /* 0x001fcc0000004100 */
[----:B------:R-:W0:Y:S01]  /*0e40*/  I2F.F16 R15, R15 ;  /* 0x0000000f000f7306 */ /* 0x000e220000200c00 */
[----:B------:R-:W-:Y:S01]  /*0e50*/  FFMA.FTZ R22, R13, R18, RZ ;  /* 0x000000120d167223 */ /* 0x000fe200000100ff */
[----:B-1----:R-:W-:-:S06]  /*0e60*/  HADD2.F32 R37, -RZ, R14.H0_H0 ;  /* 0x2000000eff257230 */ /* 0x002fcc0000004100 */
[----:B------:R-:W1:Y:S01]  /*0e70*/  I2F.F16 R27, R36 ;  /* 0x00000024001b7306 */ /* 0x000e620000200c00 */
[C---:B------:R-:W-:Y:S01]  /*0e80*/  FFMA.FTZ R26, R18.reuse, R37, RZ ;  /* 0x00000025121a7223 */ /* 0x040fe200000100ff */
[----:B0-----:R-:W-:Y:S02]  /*0e90*/  HADD2.F32 R19, -RZ, R15.H0_H0 ;  /* 0x2000000fff137230 */ /* 0x001fe40000004100 */
[----:B------:R0:W2:Y:S01]  /*0ea0*/  LDG.E.128.CONSTANT R12, desc[UR6][R40.64] ;  /* 0x00000006280c7981 */ /* 0x0000a2000c1e9d00 */
[----:B-1----:R-:W-:Y:S02]  /*0eb0*/  HADD2.F32 R27, -RZ, R27.H0_H0 ;  /* 0x2000001bff1b7230 */ /* 0x002fe40000004100 */
[----:B------:R-:W-:-:S03]  /*0ec0*/  FFMA.FTZ R19, R18, R19, RZ ;  /* 0x0000001312137223 */ /* 0x000fc600000100ff */
[----:B------:R-:W-:Y:S01]  /*0ed0*/  FFMA.FTZ R27, R18, R27, RZ ;  /* 0x0000001b121b7223 */ /* 0x000fe200000100ff */
[----:B------:R-:W-:-:S04]  /*0ee0*/  SHF.R.U32.HI R18, RZ, 0x8, R5 ;  /* 0x00000008ff127819 */ /* 0x000fc80000011605 */
[----:B------:R-:W-:-:S04]  /*0ef0*/  LOP3.LUT R18, R18, 0xff, RZ, 0xc0, !PT ;  /* 0x000000ff12127812 */ /* 0x000fc800078ec0ff */
[----:B------:R-:W-:Y:S02]  /*0f00*/  IADD3 R36, PT, PT, R18, -0x80, RZ ;  /* 0xffffff8012247810 */ /* 0x000fe40007ffe0ff */
[----:B------:R-:W-:Y:S02]  /*0f10*/  SHF.R.U32.HI R18, RZ, 0x8, R6 ;  /* 0x00000008ff127819 */ /* 0x000fe40000011606 */
[----:B------:R-:W-:Y:S02]  /*0f20*/  SHF.R.U32.HI R42, RZ, 0x8, R7 ;  /* 0x00000008ff2a7819 */ /* 0x000fe40000011607 */
[----:B------:R-:W-:Y:S02]  /*0f30*/  LOP3.LUT R18, R18, 0xff, RZ, 0xc0, !PT ;  /* 0x000000ff12127812 */ /* 0x000fe400078ec0ff */
[----:B------:R-:W-:Y:S02]  /*0f40*/  LOP3.LUT R35, R35, 0xff, RZ, 0xc0, !PT ;  /* 0x000000ff23237812 */ /* 0x000fe400078ec0ff */
[----:B------:R-:W-:-:S02]  /*0f50*/  IADD3 R43, PT, PT, R18, -0x80, RZ ;  /* 0xffffff80122b7810 */ /* 0x000fc40007ffe0ff */
[----:B------:R-:W-:Y:S02]  /*0f60*/  LOP3.LUT R18, R42, 0xff, RZ, 0xc0, !PT ;  /* 0x000000ff2a127812 */ /* 0x000fe400078ec0ff */
[----:B------:R-:W-:Y:S01]  /*0f70*/  IADD3 R37, PT, PT, R35, -0x80, RZ ;  /* 0xffffff8023257810 */ /* 0x000fe20007ffe0ff */
[----:B------:R-:W1:Y:S01]  /*0f80*/  I2F.F16 R42, R43 ;  /* 0x0000002b002a7306 */ /* 0x000e620000200c00 */
[----:B------:R-:W-:-:S07]  /*0f90*/  IADD3 R44, PT, PT, R18, -0x80, RZ ;  /* 0xffffff80122c7810 */ /* 0x000fce0007ffe0ff */
[----:B------:R-:W4:Y:S08]  /*0fa0*/  I2F.F16 R37, R37 ;  /* 0x0000002500257306 */ /* 0x000f300000200c00 */
[----:B------:R-:W5:Y:S08]  /*0fb0*/  I2F.F16 R35, R36 ;  /* 0x0000002400237306 */ /* 0x000f700000200c00 */
[----:B------:R-:W3:Y:S01]  /*0fc0*/  I2F.F16 R18, R44 ;  /* 0x0000002c00127306 */ /* 0x000ee20000200c00 */
[----:B-1----:R-:W-:-:S02]  /*0fd0*/  HADD2.F32 R42, -RZ, R42.H0_H0 ;  /* 0x2000002aff2a7230 */ /* 0x002fc40000004100 */
[----:B----4-:R-:W-:-:S03]  /*0fe0*/  HADD2.F32 R37, -RZ, R37.H0_H0 ;  /* 0x20000025ff257230 */ /* 0x010fc60000004100 */
[C---:B------:R-:W-:Y:S01]  /*0ff0*/  FFMA.FTZ R42, R16.reuse, R42, R19 ;  /* 0x0000002a102a7223 */ /* 0x040fe20000010013 */
[----:B-----5:R-:W-:Y:S02]  /*1000*/  HADD2.F32 R35, -RZ, R35.H0_H0 ;  /* 0x20000023ff237230 */ /* 0x020fe40000004100 */
[----:B------:R-:W-:Y:S01]  /*1010*/  FFMA.FTZ R22, R37, R16, R22 ;  /* 0x0000001025167223 */ /* 0x000fe20000010016 */
[----:B---3--:R-:W-:Y:S02]  /*1020*/  HADD2.F32 R19, -RZ, R18.H0_H0 ;  /* 0x20000012ff137230 */ /* 0x008fe40000004100 */
[C---:B------:R-:W-:Y:S01]  /*1030*/  FFMA.FTZ R26, R16.reuse, R35, R26 ;  /* 0x00000023101a7223 */ /* 0x040fe2000001001a */
[----:B------:R-:W-:Y:S02]  /*1040*/  SHF.R.U32.HI R18, RZ, 0x10, R4 ;  /* 0x00000010ff127819 */ /* 0x000fe40000011604 */
[----:B------:R-:W-:Y:S01]  /*1050*/  FFMA.FTZ R16, R16, R19, R27 ;  /* 0x0000001310107223 */ /* 0x000fe2000001001b */
[----:B------:R-:W-:-:S02]  /*1060*/  SHF.R.U32.HI R19, RZ, 0x10, R5 ;  /* 0x00000010ff137819 */ /* 0x000fc40000011605 */
[----:B------:R-:W-:Y:S02]  /*1070*/  SHF.R.U32.HI R27, RZ, 0x10, R6 ;  /* 0x00000010ff1b7819 */ /* 0x000fe40000011606 */
[----:B------:R-:W-:Y:S02]  /*1080*/  LEA.HI R35, R4, 0xffffff80, RZ, 0x8 ;  /* 0xffffff8004237811 */ /* 0x000fe400078f40ff */
[----:B------:R-:W-:Y:S02]  /*1090*/  LOP3.LUT R4, R18, 0xff, RZ, 0xc0, !PT ;  /* 0x000000ff12047812 */ /* 0x000fe400078ec0ff */
[----:B------:R-:W-:Y:S02]  /*10a0*/  SHF.R.U32.HI R36, RZ, 0x10, R7 ;  /* 0x00000010ff247819 */ /* 0x000fe40000011607 */
[----:B------:R-:W-:Y:S02]  /*10b0*/  LOP3.LUT R19, R19, 0xff, RZ, 0xc0, !PT ;  /* 0x000000ff13137812 */ /* 0x000fe400078ec0ff */
[----:B------:R-:W-:-:S02]  /*10c0*/  LOP3.LUT R27, R27, 0xff, RZ, 0xc0, !PT ;  /* 0x000000ff1b1b7812 */ /* 0x000fc400078ec0ff */
[----:B------:R-:W-:Y:S02]  /*10d0*/  IADD3 R4, PT, PT, R4, -0x80, RZ ;  /* 0xffffff8004047810 */ /* 0x000fe40007ffe0ff */
[----:B------:R-:W-:Y:S02]  /*10e0*/  LOP3.LUT R36, R36, 0xff, RZ, 0xc0, !PT ;  /* 0x000000ff24247812 */ /* 0x000fe400078ec0ff */
[----:B------:R-:W-:Y:S02]  /*10f0*/  IADD3 R37, PT, PT, R19, -0x80, RZ ;  /* 0xffffff8013257810 */ /* 0x000fe40007ffe0ff */
[----:B------:R-:W-:Y:S02]  /*1100*/  IADD3 R27, PT, PT, R27, -0x80, RZ ;  /* 0xffffff801b1b7810 */ /* 0x000fe40007ffe0ff */
[----:B------:R-:W-:Y:S01]  /*1110*/  IADD3 R36, PT, PT, R36, -0x80, RZ ;  /* 0xffffff8024247810 */ /* 0x000fe20007ffe0ff */
[----:B------:R-:W1:Y:S08]  /*1120*/  I2F.F16 R19, R37 ;  /* 0x0000002500137306 */ /* 0x000e700000200c00 */
[----:B------:R-:W-:Y:S08]  /*1130*/  I2F.F16 R4, R4 ;  /* 0x0000000400047306 */ /* 0x000ff00000200c00 */
[----:B------:R-:W3:Y:S08]  /*1140*/  I2F.F16 R27, R27 ;  /* 0x0000001b001b7306 */ /* 0x000ef00000200c00 */
[----:B------:R-:W4:Y:S01]  /*1150*/  I2F.F16 R36, R36 ;  /* 0x0000002400247306 */ /* 0x000f220000200c00 */
[----:B-1----:R-:W-:-:S07]  /*1160*/  HADD2.F32 R43, -RZ, R19.H0_H0 ;  /* 0x20000013ff2b7230 */ /* 0x002fce0000004100 */
[----:B------:R1:W5:Y:S01]  /*1170*/  I2F.F16 R18, R35 ;  /* 0x0000002300127306 */ /* 0x0003620000200c00 */
[----:B------:R-:W-:Y:S02]  /*1180*/  HADD2.F32 R19, -RZ, R17.H0_H0 ;  /* 0x20000011ff137230 */ /* 0x000fe40000004100 */
[----:B---3--:R-:W-:Y:S02]  /*1190*/  HADD2.F32 R37, -RZ, R27.H0_H0 ;  /* 0x2000001bff257230 */ /* 0x008fe40000004100 */
[----:B-1----:R-:W-:Y:S02]  /*11a0*/  HADD2.F32 R35, -RZ, R4.H0_H0 ;  /* 0x20000004ff237230 */ /* 0x002fe40000004100 */
[----:B----4-:R-:W-:Y:S02]  /*11b0*/  HADD2.F32 R36, -RZ, R36.H0_H0 ;  /* 0x20000024ff247230 */ /* 0x010fe40000004100 */
[----:B0-----:R-:W-:-:S04]  /*11c0*/  IMAD.WIDE R40, R0, 0x4, R40 ;  /* 0x0000000400287825 */ /* 0x001fc800078e0228 */
[----:B------:R-:W-:Y:S01]  /*11d0*/  FFMA.FTZ R4, R35, R19, R22 ;  /* 0x0000001323047223 */ /* 0x000fe20000010016 */
[C---:B------:R-:W-:Y:S01]  /*11e0*/  FFMA.FTZ R22, R19.reuse, R43, R26 ;  /* 0x0000002b13167223 */ /* 0x040fe2000001001a */
[----:B------:R-:W-:Y:S01]  /*11f0*/  FFMA.FTZ R26, R19, R37, R42 ;  /* 0x00000025131a7223 */ /* 0x000fe2000001002a */
[----:B------:R-:W-:Y:S01]  /*1200*/  LEA.HI R35, R5, 0xffffff80, RZ, 0x8 ;  /* 0xffffff8005237811 */ /* 0x000fe200078f40ff */
[----:B------:R-:W-:Y:S01]  /*1210*/  HADD2.F32 R27, -RZ, R17.H1_H1 ;  /* 0x30000011ff1b7230 */ /* 0x000fe20000004100 */
[----:B------:R-:W-:Y:S01]  /*1220*/  LEA.HI R42, R6, 0xffffff80, RZ, 0x8 ;  /* 0xffffff80062a7811 */ /* 0x000fe200078f40ff */
[----:B-----5:R-:W-:Y:S02]  /*1230*/  HADD2.F32 R5, -RZ, R18.H0_H0 ;  /* 0x20000012ff057230 */ /* 0x020fe40000004100 */
[----:B------:R-:W-:Y:S02]  /*1240*/  FFMA.FTZ R6, R19, R36, R16 ;  /* 0x0000002413067223 */ /* 0x000fe40000010010 */
[----:B------:R-:W3:Y:S01]  /*1250*/  LDG.E.128.CONSTANT R16, desc[UR6][R40.64] ;  /* 0x0000000628107981 */ /* 0x000ee2000c1e9d00 */
[----:B------:R-:W0:Y:S01]  /*1260*/  I2F.F16 R35, R35 ;  /* 0x0000002300237306 */ /* 0x000e220000200c00 */
[----:B------:R-:W-:-:S02]  /*1270*/  FFMA.FTZ R36, R5, R27, R4 ;  /* 0x0000001b05247223 */ /* 0x000fc40000010004 */
[----:B------:R-:W1:Y:S01]  /*1280*/  LDS.64 R4, [UR4+0x8] ;  /* 0x00000804ff047984 */ /* 0x000e620008000a00 */
[----:B------:R-:W-:-:S04]  /*1290*/  LEA.HI R43, R7, 0xffffff80, RZ, 0x8 ;  /* 0xffffff80072b7811 */ /* 0x000fc800078f40ff */
[----:B------:R-:W4:Y:S01]  /*12a0*/  I2F.F16 R7, R43 ;  /* 0x0000002b00077306 */ /* 0x000f220000200c00 */
[----:B0-----:R-:W-:-:S07]  /*12b0*/  HADD2.F32 R35, -RZ, R35.H0_H0 ;  /* 0x20000023ff237230 */ /* 0x001fce0000004100 */
[----:B------:R-:W0:Y:S01]  /*12c0*/  I2F.F16 R37, R42 ;  /* 0x0000002a00257306 */ /* 0x000e220000200c00 */
[----:B------:R-:W-:Y:S01]  /*12d0*/  FFMA.FTZ R22, R27, R35, R22 ;  /* 0x000000231b167223 */ /* 0x000fe20000010016 */
[----:B------:R-:W-:-:S04]  /*12e0*/  LOP3.LUT R35, R8, 0xff, RZ, 0xc0, !PT ;  /* 0x000000ff08237812 */ /* 0x000fc800078ec0ff */
[----:B------:R-:W-:Y:S01]  /*12f0*/  IADD3 R35, PT, PT, R35, -0x80, RZ ;  /* 0xffffff8023237810 */ /* 0x000fe20007ffe0ff */
[----:B----4-:R-:W-:-:S05]  /*1300*/  HADD2.F32 R7, -RZ, R7.H0_H0 ;  /* 0x20000007ff077230 */ /* 0x010fca0000004100 */
[----:B------:R-:W4:Y:S01]  /*1310*/  I2F.F16 R35, R35 ;  /* 0x0000002300237306 */ /* 0x000f220000200c00 */
[----:B0-----:R-:W-:Y:S02]  /*1320*/  HADD2.F32 R37, -RZ, R37.H0_H0 ;  /* 0x20000025ff257230 */ /* 0x001fe40000004100 */
[----:B------:R-:W-:Y:S01]  /*1330*/  FFMA.FTZ R6, R27, R7, R6 ;  /* 0x000000071b067223 */ /* 0x000fe20000010006 */
[----:B------:R-:W-:Y:S02]  /*1340*/  LOP3.LUT R7, R9, 0xff, RZ, 0xc0, !PT ;  /* 0x000000ff09077812 */ /* 0x000fe400078ec0ff */
[----:B------:R-:W-:Y:S02]  /*1350*/  FFMA.FTZ R26, R27, R37, R26 ;  /* 0x000000251b1a7223 */ /* 0x000fe4000001001a */
[----:B------:R-:W-:Y:S02]  /*1360*/  IADD3 R27, PT, PT, R7, -0x80, RZ ;  /* 0xffffff80071b7810 */ /* 0x000fe40007ffe0ff */
[----:B------:R-:W-:Y:S01]  /*1370*/  LOP3.LUT R37, R10, 0xff, RZ, 0xc0, !PT ;  /* 0x000000ff0a257812 */ /* 0x000fe200078ec0ff */
[----:B-1----:R-:W-:-:S02]  /*1380*/  HADD2.F32 R7, -RZ, R4.H0_H0 ;  /* 0x20000004ff077230 */ /* 0x002fc40000004100 */
[----:B----4-:R-:W-:Y:S01]  /*1390*/  HADD2.F32 R43, -RZ, R35.H0_H0 ;  /* 0x20000023ff2b7230 */ /* 0x010fe20000004100 */
[----:B------:R-:W-:Y:S02]  /*13a0*/  LOP3.LUT R35, R11, 0xff, RZ, 0xc0, !PT ;  /* 0x000000ff0b237812 */ /* 0x000fe400078ec0ff */
[----:B------:R-:W-:Y:S02]  /*13b0*/  IADD3 R42, PT, PT, R37, -0x80, RZ ;  /* 0xffffff80252a7810 */ /* 0x000fe40007ffe0ff */
[----:B------:R-:W-:Y:S01]  /*13c0*/  FFMA.FTZ R36, R43, R7, R36 ;  /* 0x000000072b247223 */ /* 0x000fe20000010024 */
[----:B------:R-:W-:Y:S01]  /*13d0*/  IADD3 R43, PT, PT, R35, -0x80, RZ ;  /* 0xffffff80232b7810 */ /* 0x000fe20007ffe0ff */
[----:B------:R-:W0:Y:S08]  /*13e0*/  I2F.F16 R27, R27 ;  /* 0x0000001b001b7306 */ /* 0x000e300000200c00 */
[----:B------:R-:W1:Y:S08]  /*13f0*/  I2F.F16 R42, R42 ;  /* 0x0000002a002a7306 */ /* 0x000e700000200c00 */
[----:B------:R-:W4:Y:S01]  /*1400*/  I2F.F16 R35, R43 ;  /* 0x0000002b00237306 */ /* 0x000f220000200c00 */
[----:B0-----:R-:W-:-:S02]  /*1410*/  HADD2.F32 R37, -RZ, R27.H0_H0 ;  /* 0x2000001bff257230 */ /* 0x001fc40000004100 */
[----:B-1----:R-:W-:-:S03]  /*1420*/  HADD2.F32 R27, -RZ, R42.H0_H0 ;  /* 0x2000002aff1b7230 */ /* 0x002fc60000004100 */
[C---:B------:R-:W-:Y:S01]  /*1430*/  FFMA.FTZ R22, R7.reuse, R37, R22 ;  /* 0x0000002507167223 */ /* 0x040fe20000010016 */
[----:B----4-:R-:W-:Y:S02]  /*1440*/  HADD2.F32 R35, -RZ, R35.H0_H0 ;  /* 0x20000023ff237230 */ /* 0x010fe40000004100 */
[----:B------:R-:W-:-:S03]  /*1450*/  FFMA.FTZ R26, R7, R27, R26 ;  /* 0x0000001b071a7223 */ /* 0x000fc6000001001a */
[----:B------:R-:W-:Y:S01]  /*1460*/  FFMA.FTZ R6, R7, R35, R6 ;  /* 0x0000002307067223 */ /* 0x000fe20000010006 */
[----:B------:R-:W-:Y:S02]  /*1470*/  SHF.R.U32.HI R7, RZ, 0x8, R8 ;  /* 0x00000008ff077819 */ /* 0x000fe40000011608 */
[----:B------:R-:W-:Y:S02]  /*1480*/  SHF.R.U32.HI R27, RZ, 0x8, R9 ;  /* 0x00000008ff1b7819 */ /* 0x000fe40000011609 */
[----:B------:R-:W-:Y:S02]  /*1490*/  LOP3.LUT R7, R7, 0xff, RZ, 0xc0, !PT ;  /* 0x000000ff07077812 */ /* 0x000fe400078ec0ff */
[----:B------:R-:W-:Y:S02]  /*14a0*/  LOP3.LUT R27, R27, 0xff, RZ, 0xc0, !PT ;  /* 0x000000ff1b1b7812 */ /* 0x000fe400078ec0ff */
[----:B------:R-:W-:Y:S02]  /*14b0*/  IADD3 R37, PT, PT, R7, -0x80, RZ ;  /* 0xffffff8007257810 */ /* 0x000fe40007ffe0ff */
[----:B------:R-:W-:-:S02]  /*14c0*/  SHF.R.U32.HI R7, RZ, 0x8, R10 ;  /* 0x00000008ff077819 */ /* 0x000fc4000001160a */
[----:B------:R-:W-:Y:S02]  /*14d0*/  IADD3 R42, PT, PT, R27, -0x80, RZ ;  /* 0xffffff801b2a7810 */ /* 0x000fe40007ffe0ff */
[----:B------:R-:W-:Y:S02]  /*14e0*/  LOP3.LUT R7, R7, 0xff, RZ, 0xc0, !PT ;  /* 0x000000ff07077812 */ /* 0x000fe400078ec0ff */
[----:B------:R-:W-:Y:S02]  /*14f0*/  SHF.R.U32.HI R27, RZ, 0x8, R11 ;  /* 0x00000008ff1b7819 */ /* 0x000fe4000001160b */
[----:B------:R-:W-:Y:S02]  /*1500*/  IADD3 R43, PT, PT, R7, -0x80, RZ ;  /* 0xffffff80072b7810 */ /* 0x000fe40007ffe0ff */
[----:B------:R-:W-:Y:S02]  /*1510*/  LOP3.LUT R27, R27, 0xff, RZ, 0xc0, !PT ;  /* 0x000000ff1b1b7812 */ /* 0x000fe400078ec0ff */
[----:B------:R-:W0:Y:S02]  /*1520*/  I2F.F16 R35, R43 ;  /* 0x0000002b00237306 */ /* 0x000e240000200c00 */
[----:B------:R-:W-:-:S06]  /*1530*/  IADD3 R44, PT, PT, R27, -0x80, RZ ;  /* 0xffffff801b2c7810 */ /* 0x000fcc0007ffe0ff */
[----:B------:R-:W1:Y:S08]  /*1540*/  I2F.F16 R42, R42 ;  /* 0x0000002a002a7306 */ /* 0x000e700000200c00 */
[----:B------:R-:W4:Y:S08]  /*1550*/  I2F.F16 R37, R37 ;  /* 0x0000002500257306 */ /* 0x000f300000200c00 */
[----:B------:R-:W5:Y:S01]  /*1560*/  I2F.F16 R7, R44 ;  /* 0x0000002c00077306 */ /* 0x000f620000200c00 */
[----:B------:R-:W-:-:S02]  /*1570*/  HADD2.F32 R27, -RZ, R4.H1_H1 ;  /* 0x30000004ff1b7230 */ /* 0x000fc40000004100 */
[----:B0-----:R-:W-:Y:S02]  /*1580*/  HADD2.F32 R35, -RZ, R35.H0_H0 ;  /* 0x20000023ff237230 */ /* 0x001fe40000004100 */
[----:B-1----:R-:W-:Y:S02]  /*1590*/  HADD2.F32 R4, -RZ, R42.H0_H0 ;  /* 0x2000002aff047230 */ /* 0x002fe40000004100 */
[----:B----4-:R-:W-:Y:S02]  /*15a0*/  HADD2.F32 R37, -RZ, R37.H0_H0 ;  /* 0x20000025ff257230 */ /* 0x010fe40000004100 */
[C---:B------:R-:W-:Y:S01]  /*15b0*/  FFMA.FTZ R26, R27.reuse, R35, R26 ;  /* 0x000000231b1a7223 */ /* 0x040fe2000001001a */
[----:B------:R-:W-:Y:S01]  /*15c0*/  FFMA.FTZ R4, R27, R4, R22 ;  /* 0x000000041b047223 */ /* 0x000fe20000010016 */
[----:B------:R-:W-:Y:S01]  /*15d0*/  SHF.R.U32.HI R22, RZ, 0x10, R9 ;  /* 0x00000010ff167819 */ /* 0x000fe20000011609 */
[----:B-----5:R-:W-:Y:S01]  /*15e0*/  HADD2.F32 R35, -RZ, R7.H0_H0 ;  /* 0x20000007ff237230 */ /* 0x020fe20000004100 */
[----:B------:R-:W-:Y:S01]  /*15f0*/  SHF.R.U32.HI R7, RZ, 0x10, R8 ;  /* 0x00000010ff077819 */ /* 0x000fe20000011608 */
[----:B------:R-:W-:Y:S01]  /*1600*/  FFMA.FTZ R36, R37, R27, R36 ;  /* 0x0000001b25247223 */ /* 0x000fe20000010024 */
[----:B------:R-:W-:-:S02]  /*1610*/  LOP3.LUT R22, R22, 0xff, RZ, 0xc0, !PT ;  /* 0x000000ff16167812 */ /* 0x000fc400078ec0ff */
[----:B------:R-:W-:Y:S01]  /*1620*/  FFMA.FTZ R6, R27, R35, R6 ;  /* 0x000000231b067223 */ /* 0x000fe20000010006 */
[----:B------:R-:W-:Y:S02]  /*1630*/  LOP3.LUT R7, R7, 0xff, RZ, 0xc0, !PT ;  /* 0x000000ff07077812 */ /* 0x000fe400078ec0ff */
[----:B------:R-:W-:Y:S02]  /*1640*/  SHF.R.U32.HI R27, RZ, 0x10, R10 ;  /* 0x00000010ff1b7819 */ /* 0x000fe4000001160a */
[----:B------:R-:W-:Y:S02]  /*1650*/  IADD3 R7, PT, PT, R7, -0x80, RZ ;  /* 0xffffff8007077810 */ /* 0x000fe40007ffe0ff */
[----:B------:R-:W-:Y:S02]  /*1660*/  IADD3 R37, PT, PT, R22, -0x80, RZ ;  /* 0xffffff8016257810 */ /* 0x000fe40007ffe0ff */
[----:B------:R-:W-:Y:S02]  /*1670*/  LOP3.LUT R27, R27, 0xff, RZ, 0xc0, !PT ;  /* 0x000000ff1b1b7812 */ /* 0x000fe400078ec0ff */
[----:B------:R-:W-:Y:S01]  /*1680*/  SHF.R.U32.HI R22, RZ, 0x10, R11 ;  /* 0x00000010ff167819 */ /* 0x000fe2000001160b */
[----:B------:R-:W0:Y:S01]  /*1690*/  I2F.F16 R7, R7 ;  /* 0x0000000700077306 */ /* 0x000e220000200c00 */
[----:B------:R-:W-:-:S02]  /*16a0*/  IADD3 R42, PT, PT, R27, -0x80, RZ ;  /* 0xffffff801b2a7810 */ /* 0x000fc40007ffe0ff */
[----:B------:R-:W-:-:S04]  /*16b0*/  LOP3.LUT R27, R22, 0xff, RZ, 0xc0, !PT ;  /* 0x000000ff161b7812 */ /* 0x000fc800078ec0ff */
[----:B------:R-:W-:Y:S01]  /*16c0*/  IADD3 R27, PT, PT, R27, -0x80, RZ ;  /* 0xffffff801b1b7810 */ /* 0x000fe20007ffe0ff */
[----:B------:R-:W1:Y:S08]  /*16d0*/  I2F.F16 R35, R37 ;  /* 0x0000002500237306 */ /* 0x000e700000200c00 */
[----:B------:R-:W4:Y:S01]  /*16e0*/  I2F.F16 R22, R42 ;  /* 0x0000002a00167306 */ /* 0x000f220000200c00 */
[----:B0-----:R-:W-:-:S07]  /*16f0*/  HADD2.F32 R43, -RZ, R7.H0_H0 ;  /* 0x20000007ff2b7230 */ /* 0x001fce0000004100 */
[----:B------:R-:W0:Y:S01]  /*1700*/  I2F.F16 R27, R27 ;  /* 0x0000001b001b7306 */ /* 0x000e220000200c00 */
[----:B------:R-:W-:Y:S02]  /*1710*/  HADD2.F32 R7, -RZ, R5.H0_H0 ;  /* 0x20000005ff077230 */ /* 0x000fe40000004100 */
[----:B-1----:R-:W-:-:S03]  /*1720*/  HADD2.F32 R44, -RZ, R35.H0_H0 ;  /* 0x20000023ff2c7230 */ /* 0x002fc60000004100 */
[----:B------:R-:W-:Y:S01]  /*1730*/  FFMA.FTZ R35, R43, R7, R36 ;  /* 0x000000072b237223 */ /* 0x000fe20000010024 */
[----:B----4-:R-:W-:Y:S01]  /*1740*/  HADD2.F32 R36, -RZ, R22.H0_H0 ;  /* 0x20000016ff247230 */ /* 0x010fe20000004100 */
[----:B------:R-:W-:Y:S01]  /*1750*/  LEA.HI R22, R8, 0xffffff80, RZ, 0x8 ;  /* 0xffffff8008167811 */ /* 0x000fe200078f40ff */
[----:B------:R-:W-:Y:S01]  /*1760*/  FFMA.FTZ R4, R7, R44, R4 ;  /* 0x0000002c07047223 */ /* 0x000fe20000010004 */
[----:B0-----:R-:W-:-:S04]  /*1770*/  HADD2.F32 R37, -RZ, R27.H0_H0 ;  /* 0x2000001bff257230 */ /* 0x001fc80000004100 */
[----:B------:R-:W0:Y:S01]  /*1780*/  I2F.F16 R22, R22 ;  /* 0x0000001600167306 */ /* 0x000e220000200c00 */
[----:B------:R-:W-:Y:S01]  /*1790*/  LEA.HI R27, R9, 0xffffff80, RZ, 0x8 ;  /* 0xffffff80091b7811 */ /* 0x000fe200078f40ff */
[C---:B------:R-:W-:Y:S01]  /*17a0*/  FFMA.FTZ R26, R7.reuse, R36, R26 ;  /* 0x00000024071a7223 */ /* 0x040fe2000001001a */
[----:B------:R-:W-:Y:S02]  /*17b0*/  FFMA.FTZ R8, R7, R37, R6 ;  /* 0x0000002507087223 */ /* 0x000fe40000010006 */
[----:B------:R-:W1:Y:S01]  /*17c0*/  LDS.64 R6, [UR4+0x10] ;  /* 0x00001004ff067984 */ /* 0x000e620008000a00 */
[----:B------:R-:W-:Y:S02]  /*17d0*/  LEA.HI R36, R10, 0xffffff80, RZ, 0x8 ;  /* 0xffffff800a247811 */ /* 0x000fe400078f40ff */
[----:B------:R-:W4:Y:S01]  /*17e0*/  I2F.F16 R27, R27 ;  /* 0x0000001b001b7306 */ /* 0x000f220000200c00 */
[----:B------:R-:W-:Y:S01]  /*17f0*/  LEA.HI R11, R11, 0xffffff80, RZ, 0x8 ;  /* 0xffffff800b0b7811 */ /* 0x000fe200078f40ff */
[----:B------:R-:W-:-:S06]  /*1800*/  HADD2.F32 R9, -RZ, R5.H1_H1 ;  /* 0x30000005ff097230 */ /* 0x000fcc0000004100 */
[----:B------:R-:W5:Y:S01]  /*1810*/  I2F.F16 R36, R36 ;  /* 0x0000002400247306 */ /* 0x000f620000200c00 */
[----:B0-----:R-:W-:Y:S01]  /*1820*/  HADD2.F32 R10, -RZ, R22.H0_H0 ;  /* 0x20000016ff0a7230 */ /* 0x001fe20000004100 */
[----:B--2---:R-:W-:Y:S02]  /*1830*/  LOP3.LUT R22, R12, 0xff, RZ, 0xc0, !PT ;  /* 0x000000ff0c167812 */ /* 0x004fe400078ec0ff */
[----:B------:R-:W-:Y:S02]  /*1840*/  SHF.R.U32.HI R37, RZ, 0x8, R12 ;  /* 0x00000008ff257819 */ /* 0x000fe4000001160c */
[----:B------:R-:W-:Y:S02]  /*1850*/  FFMA.FTZ R35, R10, R9, R35 ;  /* 0x000000090a237223 */ /* 0x000fe40000010023 */
[----:B------:R0:W2:Y:S01]  /*1860*/  I2F.F16 R5, R11 ;  /* 0x0000000b00057306 */ /* 0x0000a20000200c00 */
[----:B------:R-:W-:Y:S01]  /*1870*/  IADD3 R10, PT, PT, R22, -0x80, RZ ;  /* 0xffffff80160a7810 */ /* 0x000fe20007ffe0ff */
[----:B----4-:R-:W-:Y:S01]  /*1880*/  HADD2.F32 R27, -RZ, R27.H0_H0 ;  /* 0x2000001bff1b7230 */ /* 0x010fe20000004100 */
[----:B------:R-:W-:Y:S01]  /*1890*/  LOP3.LUT R22, R37, 0xff, RZ, 0xc0, !PT ;  /* 0x000000ff25167812 */ /* 0x000fe200078ec0ff */
[----:B-----5:R-:W-:-:S03]  /*18a0*/  HADD2.F32 R37, -RZ, R36.H0_H0 ;  /* 0x20000024ff257230 */ /* 0x020fc60000004100 */
[C---:B------:R-:W-:Y:S01]  /*18b0*/  FFMA.FTZ R36, R9.reuse, R27, R4 ;  /* 0x0000001b09247223 */ /* 0x040fe20000010004 */
[----:B------:R-:W4:Y:S01]  /*18c0*/  I2F.F16 R10, R10 ;  /* 0x0000000a000a7306 */ /* 0x000f220000200c00 */
[----:B------:R-:W-:Y:S01]  /*18d0*/  IADD3 R4, PT, PT, R22, -0x80, RZ ;  /* 0xffffff8016047810 */ /* 0x000fe20007ffe0ff */
[----:B------:R-:W-:Y:S01]  /*18e0*/  FFMA.FTZ R27, R9, R37, R26 ;  /* 0x00000025091b7223 */ /* 0x000fe2000001001a */
[----:B0-----:R-:W-:Y:S02]  /*18f0*/  LOP3.LUT R11, R13, 0xff, RZ, 0xc0, !PT ;  /* 0x000000ff0d0b7812 */ /* 0x001fe400078ec0ff */
[----:B------:R-:W-:-:S03]  /*1900*/  SHF.R.U32.HI R22, RZ, 0x8, R13 ;  /* 0x00000008ff167819 */ /* 0x000fc6000001160d */
[----:B------:R4:W0:Y:S01]  /*1910*/  I2F.F16 R37, R4 ;  /* 0x0000000400257306 */ /* 0x0008220000200c00 */
[----:B--2---:R-:W-:Y:S01]  /*1920*/  HADD2.F32 R26, -RZ, R5.H0_H0 ;  /* 0x20000005ff1a7230 */ /* 0x004fe20000004100 */
[----:B------:R-:W-:Y:S02]  /*1930*/  IADD3 R5, PT, PT, R11, -0x80, RZ ;  /* 0xffffff800b057810 */ /* 0x000fe40007ffe0ff */
[----:B------:R-:W-:Y:S02]  /*1940*/  LOP3.LUT R22, R22, 0xff, RZ, 0xc0, !PT ;  /* 0x000000ff16167812 */ /* 0x000fe400078ec0ff */
[----:B------:R-:W-:Y:S01]  /*1950*/  FFMA.FTZ R26, R9, R26, R8 ;  /* 0x0000001a091a7223 */ /* 0x000fe20000010008 */
[----:B-1----:R-:W-:Y:S01]  /*1960*/  HADD2.F32 R11, -RZ, R6.H0_H0 ;  /* 0x20000006ff0b7230 */ /* 0x002fe20000004100 */
[----:B------:R-:W1:Y:S01]  /*1970*/  I2F.F16 R5, R5 ;  /* 0x0000000500057306 */ /* 0x000e620000200c00 */
[----:B------:R-:W-:Y:S01]  /*1980*/  IADD3 R9, PT, PT, R22, -0x80, RZ ;  /* 0xffffff8016097810 */ /* 0x000fe20007ffe0ff */
[----:B----4-:R-:W-:Y:S01]  /*1990*/  HADD2.F32 R4, -RZ, R10.H0_H0 ;  /* 0x2000000aff047230 */ /* 0x010fe20000004100 */
[----:B------:R-:W-:Y:S01]  /*19a0*/  SHF.R.U32.HI R10, RZ, 0x8, R14 ;  /* 0x00000008ff0a7819 */ /* 0x000fe2000001160e */
[----:B------:R-:W-:-:S02]  /*19b0*/  HADD2.F32 R22, -RZ, R6.H1_H1 ;  /* 0x30000006ff167230 */ /* 0x000fc40000004100 */
[----:B0-----:R-:W-:Y:S02]  /*19c0*/  HADD2.F32 R37, -RZ, R37.H0_H0 ;  /* 0x20000025ff257230 */ /* 0x001fe40000004100 */
[----:B------:R-:W0:Y:S01]  /*19d0*/  I2F.F16 R6, R9 ;  /* 0x0000000900067306 */ /* 0x000e220000200c00 */
[----:B------:R-:W-:Y:S01]  /*19e0*/  FFMA.FTZ R4, R4, R11, RZ ;  /* 0x0000000b04047223 */ /* 0x000fe200000100ff */
[----:B------:R-:W-:-:S03]  /*19f0*/  LOP3.LUT R10, R10, 0xff, RZ, 0xc0, !PT ;  /* 0x000000ff0a0a7812 */ /* 0x000fc600078ec0ff */
[----:B------:R-:W-:Y:S01]  /*1a00*/  FFMA.FTZ R37, R37, R22, R4 ;  /* 0x0000001625257223 */ /* 0x000fe20000010004 */
[----:B------:R-:W-:Y:S02]  /*1a10*/  IADD3 R4, PT, PT, R10, -0x80, RZ ;  /* 0xffffff800a047810 */ /* 0x000fe40007ffe0ff */
[----:B------:R-:W-:Y:S01]  /*1a20*/  LOP3.LUT R8, R14, 0xff, RZ, 0xc0, !PT ;  /* 0x000000ff0e087812 */ /* 0x000fe200078ec0ff */
[----:B-1----:R-:W-:-:S03]  /*1a30*/  HADD2.F32 R10, -RZ, R5.H0_H0 ;  /* 0x20000005ff0a7230 */ /* 0x002fc60000004100 */
[----:B------:R-:W-:Y:S01]  /*1a40*/  IADD3 R8, PT, PT, R8, -0x80, RZ ;  /* 0xffffff8008087810 */ /* 0x000fe20007ffe0ff */
[----:B------:R-:W1:Y:S01]  /*1a50*/  I2F.F16 R4, R4 ;  /* 0x0000000400047306 */ /* 0x000e620000200c00 */
[----:B------:R-:W-:Y:S01]  /*1a60*/  SHF.R.U32.HI R5, RZ, 0x10, R12 ;  /* 0x00000010ff057819 */ /* 0x000fe2000001160c */
[----:B0-----:R-:W-:Y:S02]  /*1a70*/  HADD2.F32 R9, -RZ, R6.H0_H0 ;  /* 0x20000006ff097230 */ /* 0x001fe40000004100 */
[----:B------:R-:W-:Y:S01]  /*1a80*/  FFMA.FTZ R43, R11, R10, RZ ;  /* 0x0000000a0b2b7223 */ /* 0x000fe200000100ff */
[----:B------:R-:W-:-:S03]  /*1a90*/  LOP3.LUT R6, R5, 0xff, RZ, 0xc0, !PT ;  /* 0x000000ff05067812 */ /* 0x000fc600078ec0ff */
[----:B------:R-:W0:Y:S01]  /*1aa0*/  I2F.F16 R8, R8 ;  /* 0x0000000800087306 */ /* 0x000e220000200c00 */
[----:B------:R-:W-:Y:S01]  /*1ab0*/  FFMA.FTZ R5, R22, R9, R43 ;  /* 0x0000000916057223 */ /* 0x000fe2000001002b */
[----:B------:R-:W-:Y:S02]  /*1ac0*/  SHF.R.U32.HI R9, RZ, 0x10, R13 ;  /* 0x00000010ff097819 */ /* 0x000fe4000001160d */
[----:B------:R-:W-:Y:S02]  /*1ad0*/  IADD3 R10, PT, PT, R6, -0x80, RZ ;  /* 0xffffff80060a7810 */ /* 0x000fe40007ffe0ff */
        /* <DEDUP_REMOVED lines=10> */
[----:B------:R-:W-:-:S03]  /*1b80*/  HADD2.F32 R6, -RZ, R7.H0_H0 ;  /* 0x20000007ff067230 */ /* 0x000fc60000004100 */
[----:B------:R-:W-:Y:S02]  /*1b90*/  IADD3 R42, PT, PT, R8, -0x80, RZ ;  /* 0xffffff80082a7810 */ /* 0x000fe40007ffe0ff */
        /* <DEDUP_REMOVED lines=11> */
[----:B---3--:R-:W-:-:S04]  /*1c50*/  LOP3.LUT R9, R16, 0xff, RZ, 0xc0, !PT ;  /* 0x000000ff10097812 */ /* 0x008fc800078ec0ff */
        /* <DEDUP_REMOVED lines=11> */
[----:B------:R-:W-:Y:S01]  /*1d10*/  IADD3 R12, PT, PT, R12, -0x80, RZ ;  /* 0xffffff800c0c7810 */ /* 0x000fe20007ffe0ff */
[----:B------:R-:W-:Y:S01]  /*1d20*/  FFMA.FTZ R43, R43, R9, R8 ;  /* 0x000000092b2b7223 */ /* 0x000fe20000010008 */
[----:B------:R-:W-:Y:S01]  /*1d30*/  LOP3.LUT R8, R18, 0xff, RZ, 0xc0, !PT ;  /* 0x000000ff12087812 */ /* 0x000fe200078ec0ff */
[----:B0-----:R-:W-:-:S04]  /*1d40*/  HADD2.F32 R13, -RZ, R13.H0_H0 ;  /* 0x2000000dff0d7230 */ /* 0x001fc80000004100 */
[----:B------:R-:W0:Y:S01]  /*1d50*/  I2F.F16 R12, R12 ;  /* 0x0000000c000c7306 */ /* 0x000e220000200c00 */
[----:B------:R-:W-:Y:S02]  /*1d60*/  IADD3 R42, PT, PT, R8, -0x80, RZ ;  /* 0xffffff80082a7810 */ /* 0x000fe40007ffe0ff */
[----:B------:R-:W-:Y:S01]  /*1d70*/  SHF.R.U32.HI R8, RZ, 0x8, R16 ;  /* 0x00000008ff087819 */ /* 0x000fe20000011610 */
[----:B------:R-:W-:-:S03]  /*1d80*/  FFMA.FTZ R10, R7, R13, R10 ;  /* 0x0000000d070a7223 */ /* 0x000fc6000001000a */
[----:B------:R-:W-:Y:S01]  /*1d90*/  LOP3.LUT R8, R8, 0xff, RZ, 0xc0, !PT ;  /* 0x000000ff08087812 */ /* 0x000fe200078ec0ff */
[----:B------:R-:W2:Y:S01]  /*1da0*/  I2F.F16 R13, R42 ;  /* 0x0000002a000d7306 */ /* 0x000ea20000200c00 */
[----:B-1----:R-:W-:Y:S02]  /*1db0*/  HADD2.F32 R37, -RZ, R37.H0_H0 ;  /* 0x20000025ff257230 */ /* 0x002fe40000004100 */
[----:B------:R-:W-:-:S03]  /*1dc0*/  IADD3 R8, PT, PT, R8, -0x80, RZ ;  /* 0xffffff8008087810 */ /* 0x000fc60007ffe0ff */
        /* <DEDUP_REMOVED lines=16> */
[----:B------:R-:W0:Y:S03]  /*1ed0*/  I2F.F16 R8, R14 ;  /* 0x0000000e00087306 */ /* 0x000e260000200c00 */
[----:B------:R-:W-:Y:S02]  /*1ee0*/  IADD3 R4, PT, PT, R4, -0x80, RZ ;  /* 0xffffff8004047810 */ /* 0x000fe40007ffe0ff */
[----:B------:R-:W-:-:S04]  /*1ef0*/  IADD3 R12, PT, PT, R12, -0x80, RZ ;  /* 0xffffff800c0c7810 */ /* 0x000fc80007ffe0ff */
[----:B------:R-:W1:Y:S08]  /*1f00*/  I2F.F16 R4, R4 ;  /* 0x0000000400047306 */ /* 0x000e700000200c00 */
[----:B------:R-:W2:Y:S01]  /*1f10*/  I2F.F16 R12, R12 ;  /* 0x0000000c000c7306 */ /* 0x000ea20000200c00 */
[----:B0-----:R-:W-:-:S05]  /*1f20*/  HADD2.F32 R8, -RZ, R8.H0_H0 ;  /* 0x20000008ff087230 */ /* 0x001fca0000004100 */
[----:B------:R-:W-:Y:S01]  /*1f30*/  FFMA.FTZ R13, R10, R8, R13 ;  /* 0x000000080a0d7223 */ /* 0x000fe2000001000d */
[----:B-1----:R-:W-:Y:S02]  /*1f40*/  HADD2.F32 R14, -RZ, R4.H0_H0 ;  /* 0x20000004ff0e7230 */ /* 0x002fe40000004100 */
[----:B------:R-:W-:Y:S02]  /*1f50*/  HADD2.F32 R8, -RZ, R5.H0_H0 ;  /* 0x20000005ff087230 */ /* 0x000fe40000004100 */
[----:B--2---:R-:W-:Y:S01]  /*1f60*/  HADD2.F32 R42, -RZ, R12.H0_H0 ;  /* 0x2000000cff2a7230 */ /* 0x004fe20000004100 */
[----:B------:R-:W-:Y:S02]  /*1f70*/  SHF.R.U32.HI R12, RZ, 0x10, R17 ;  /* 0x00000010ff0c7819 */ /* 0x000fe40000011611 */
[----:B------:R-:W-:Y:S01]  /*1f80*/  FFMA.FTZ R43, R14, R8, R43 ;  /* 0x000000080e2b7223 */ /* 0x000fe2000001002b */
[----:B------:R-:W-:Y:S02]  /*1f90*/  LOP3.LUT R14, R15, 0xff, RZ, 0xc0, !PT ;  /* 0x000000ff0f0e7812 */ /* 0x000fe400078ec0ff */
[----:B------:R-:W-:-:S02]  /*1fa0*/  LOP3.LUT R12, R12, 0xff, RZ, 0xc0, !PT ;  /* 0x000000ff0c0c7812 */ /* 0x000fc400078ec0ff */
[----:B------:R-:W-:Y:S02]  /*1fb0*/  IADD3 R14, PT, PT, R14, -0x80, RZ ;  /* 0xffffff800e0e7810 */ /* 0x000fe40007ffe0ff */
[----:B------:R-:W-:Y:S02]  /*1fc0*/  IADD3 R12, PT, PT, R12, -0x80, RZ ;  /* 0xffffff800c0c7810 */ /* 0x000fe40007ffe0ff */
[----:B------:R-:W0:Y:S08]  /*1fd0*/  I2F.F16 R4, R14 ;  /* 0x0000000e00047306 */ /* 0x000e300000200c00 */
[----:B------:R-:W1:Y:S01]  /*1fe0*/  I2F.F16 R12, R12 ;  /* 0x0000000c000c7306 */ /* 0x000e620000200c00 */
[----:B0-----:R-:W-:-:S05]  /*1ff0*/  HADD2.F32 R4, -RZ, R4.H0_H0 ;  /* 0x20000004ff047230 */ /* 0x001fca0000004100 */
[----:B------:R-:W-:Y:S01]  /*2000*/  FFMA.FTZ R11, R11, R4, RZ ;  /* 0x000000040b0b7223 */ /* 0x000fe200000100ff */
[----:B------:R-:W-:Y:S01]  /*2010*/  SHF.R.U32.HI R4, RZ, 0x8, R15 ;  /* 0x00000008ff047819 */ /* 0x000fe2000001160f */
[----:B-1----:R-:W-:-:S05]  /*2020*/  HADD2.F32 R45, -RZ, R12.H0_H0 ;  /* 0x2000000cff2d7230 */ /* 0x002fca0000004100 */
[----:B------:R-:W-:Y:S01]  /*2030*/  FFMA.FTZ R45, R8, R45, R13 ;  /* 0x0000002d082d7223 */ /* 0x000fe2000001000d */
[----:B------:R-:W-:Y:S02]  /*2040*/  LOP3.LUT R13, R4, 0xff, RZ, 0xc0, !PT ;  /* 0x000000ff040d7812 */ /* 0x000fe400078ec0ff */
[----:B------:R-:W-:Y:S02]  /*2050*/  SHF.R.U32.HI R4, RZ, 0x10, R18 ;  /* 0x00000010ff047819 */ /* 0x000fe40000011612 */
[----:B------:R-:W-:Y:S02]  /*2060*/  IADD3 R13, PT, PT, R13, -0x80, RZ ;  /* 0xffffff800d0d7810 */ /* 0x000fe40007ffe0ff */
[----:B------:R-:W-:-:S04]  /*2070*/  LOP3.LUT R4, R4, 0xff, RZ, 0xc0, !PT ;  /* 0x000000ff04047812 */ /* 0x000fc800078ec0ff */
[----:B------:R-:W0:Y:S01]  /*2080*/  I2F.F16 R13, R13 ;  /* 0x0000000d000d7306 */ /* 0x000e220000200c00 */
[----:B------:R-:W-:Y:S02]  /*2090*/  IADD3 R12, PT, PT, R4, -0x80, RZ ;  /* 0xffffff80040c7810 */ /* 0x000fe40007ffe0ff */
[----:B------:R-:W-:-:S05]  /*20a0*/  LEA.HI R4, R16, 0xffffff80, RZ, 0x8 ;  /* 0xffffff8010047811 */ /* 0x000fca00078f40ff */
[----:B------:R-:W1:Y:S01]  /*20b0*/  I2F.F16 R12, R12 ;  /* 0x0000000c000c7306 */ /* 0x000e620000200c00 */
[----:B------:R-:W-:-:S07]  /*20c0*/  ISETP.NE.AND P0, PT, R28, R3, PT ;  /* 0x000000031c00720c */ /* 0x000fce0003f05270 */
[----:B------:R-:W2:Y:S01]  /*20d0*/  I2F.F16 R4, R4 ;  /* 0x0000000400047306 */ /* 0x000ea20000200c00 */
[----:B0-----:R-:W-:Y:S02]  /*20e0*/  HADD2.F32 R14, -RZ, R13.H0_H0 ;  /* 0x2000000dff0e7230 */ /* 0x001fe40000004100 */
[----:B------:R-:W-:-:S03]  /*20f0*/  FFMA.FTZ R37, R10, R42, R37 ;  /* 0x0000002a0a257223 */ /* 0x000fc60000010025 */
[----:B------:R-:W-:Y:S01]  /*2100*/  FFMA.FTZ R11, R22, R14, R11 ;  /* 0x0000000e160b7223 */ /* 0x000fe2000001000b */
[----:B-1----:R-:W-:Y:S01]  /*2110*/  HADD2.F32 R14, -RZ, R12.H0_H0 ;  /* 0x2000000cff0e7230 */ /* 0x002fe20000004100 */
[----:B------:R-:W-:-:S04]  /*2120*/  SHF.R.U32.HI R16, RZ, 0x10, R15 ;  /* 0x00000010ff107819 */ /* 0x000fc8000001160f */
[----:B------:R-:W-:Y:S01]  /*2130*/  FFMA.FTZ R37, R8, R14, R37 ;  /* 0x0000000e08257223 */ /* 0x000fe20000010025 */
[----:B------:R-:W-:Y:S02]  /*2140*/  HADD2.F32 R14, -RZ, R5.H1_H1 ;  /* 0x30000005ff0e7230 */ /* 0x000fe40000004100 */
[----:B--2---:R-:W-:Y:S01]  /*2150*/  HADD2.F32 R22, -RZ, R4.H0_H0 ;  /* 0x20000004ff167230 */ /* 0x004fe20000004100 */
[----:B------:R-:W-:Y:S02]  /*2160*/  LOP3.LUT R16, R16, 0xff, RZ, 0xc0, !PT ;  /* 0x000000ff10107812 */ /* 0x000fe400078ec0ff */
[----:B------:R-:W-:Y:S02]  /*2170*/  @!P0 LEA R12, R2, R1, 0x3 ;  /* 0x00000001020c8211 */ /* 0x000fe400078e18ff */
[----:B------:R-:W-:Y:S01]  /*2180*/  FFMA.FTZ R43, R22, R14, R43 ;  /* 0x0000000e162b7223 */ /* 0x000fe2000001002b */
[----:B------:R-:W-:Y:S02]  /*2190*/  IADD3 R22, PT, PT, R16, -0x80, RZ ;  /* 0xffffff8010167810 */ /* 0x000fe40007ffe0ff */
[----:B------:R-:W-:Y:S01]  /*21a0*/  LEA.HI R15, R15, 0xffffff80, RZ, 0x8 ;  /* 0xffffff800f0f7811 */ /* 0x000fe200078f40ff */
[----:B------:R-:W2:Y:S01]  /*21b0*/  @!P0 LDL.64 R12, [R12+0x8] ;  /* 0x000008000c0c8983 */ /* 0x000ea20000100a00 */
[----:B------:R-:W0:Y:S08]  /*21c0*/  I2F.F16 R4, R22 ;  /* 0x0000001600047306 */ /* 0x000e300000200c00 */
[----:B------:R-:W1:Y:S01]  /*21d0*/  I2F.F16 R15, R15 ;  /* 0x0000000f000f7306 */ /* 0x000e620000200c00 */
[----:B------:R-:W-:-:S04]  /*21e0*/  IMAD.WIDE R40, R0, 0x4, R40 ;  /* 0x0000000400287825 */ /* 0x000fc800078e0228 */
[----:B0-----:R-:W-:-:S05]  /*21f0*/  HADD2.F32 R4, -RZ, R4.H0_H0 ;  /* 0x20000004ff047230 */ /* 0x001fca0000004100 */
[----:B------:R-:W-:Y:S01]  /*2200*/  FFMA.FTZ R4, R6, R4, R11 ;  /* 0x0000000406047223 */ /* 0x000fe2000001000b */
[----:B-1----:R-:W-:-:S05]  /*2210*/  HADD2.F32 R16, -RZ, R15.H0_H0 ;  /* 0x2000000fff107230 */ /* 0x002fca0000004100 */
[----:B------:R-:W-:Y:S02]  /*2220*/  FFMA.FTZ R16, R7, R16, R4 ;  /* 0x0000001007107223 */ /* 0x000fe40000010004 */
[----:B------:R0:W3:Y:S01]  /*2230*/  LDG.E.128.CONSTANT R4, desc[UR6][R40.64] ;  /* 0x0000000628047981 */ /* 0x0000e2000c1e9d00 */
[----:B------:R-:W-:-:S04]  /*2240*/  LOP3.LUT R11, R19, 0xff, RZ, 0xc0, !PT ;  /* 0x000000ff130b7812 */ /* 0x000fc800078ec0ff */
[----:B------:R-:W-:-:S06]  /*2250*/  IADD3 R22, PT, PT, R11, -0x80, RZ ;  /* 0xffffff800b167810 */ /* 0x000fcc0007ffe0ff */
[----:B------:R-:W1:Y:S01]  /*2260*/  I2F.F16 R22, R22 ;  /* 0x0000001600167306 */ /* 0x000e620000200c00 */
[----:B------:R-:W-:Y:S01]  /*2270*/  SHF.R.U32.HI R15, RZ, 0x10, R19 ;  /* 0x00000010ff0f7819 */ /* 0x000fe20000011613 */
[----:B-1----:R-:W-:-:S05]  /*2280*/  HADD2.F32 R11, -RZ, R22.H0_H0 ;  /* 0x20000016ff0b7230 */ /* 0x002fca0000004100 */
[----:B------:R-:W-:Y:S01]  /*2290*/  FFMA.FTZ R9, R9, R11, R16 ;  /* 0x0000000b09097223 */ /* 0x000fe20000010010 */
[----:B------:R-:W-:-:S04]  /*22a0*/  SHF.R.U32.HI R11, RZ, 0x8, R19 ;  /* 0x00000008ff0b7819 */ /* 0x000fc80000011613 */
[----:B------:R-:W-:Y:S02]  /*22b0*/  LOP3.LUT R11, R11, 0xff, RZ, 0xc0, !PT ;  /* 0x000000ff0b0b7812 */ /* 0x000fe400078ec0ff */
[----:B------:R-:W-:Y:S02]  /*22c0*/  LOP3.LUT R15, R15, 0xff, RZ, 0xc0, !PT ;  /* 0x000000ff0f0f7812 */ /* 0x000fe400078ec0ff */
[----:B------:R-:W-:Y:S02]  /*22d0*/  IADD3 R42, PT, PT, R11, -0x80, RZ ;  /* 0xffffff800b2a7810 */ /* 0x000fe40007ffe0ff */
[----:B------:R-:W-:Y:S02]  /*22e0*/  IADD3 R44, PT, PT, R15, -0x80, RZ ;  /* 0xffffff800f2c7810 */ /* 0x000fe40007ffe0ff */
        /* <DEDUP_REMOVED lines=14> */
[----:B0-----:R-:W-:-:S05]  /*23d0*/  HADD2.F32 R22, -RZ, R18.H0_H0 ;  /* 0x20000012ff167230 */ /* 0x001fca0000004100 */
[----:B------:R-:W-:Y:S01]  /*23e0*/  FFMA.FTZ R37, R14, R22, R37 ;  /* 0x000000160e257223 */ /* 0x000fe20000010025 */
[----:B-1----:R-:W-:-:S05]  /*23f0*/  HADD2.F32 R44, -RZ, R16.H0_H0 ;  /* 0x20000010ff2c7230 */ /* 0x002fca0000004100 */
[----:B------:R-:W-:Y:S01]  /*2400*/  FFMA.FTZ R44, R14, R44, R45 ;  /* 0x0000002c0e2c7223 */ /* 0x000fe2000001002d */
[----:B--2---:R-:W-:-:S04]  /*2410*/  @!P0 PRMT R31, R12, 0x7610, R31 ;  /* 0x000076100c1f8816 */ /* 0x004fc8000000001f */
[----:B------:R-:W-:Y:S01]  /*2420*/  @!P0 PRMT R31, R31, 0x7610, R12 ;  /* 0x000076101f1f8816 */ /* 0x000fe2000000000c */
[----:B-----5:R-:W-:Y:S01]  /*2430*/  HADD2.F32 R12, -RZ, R17.H0_H0 ;  /* 0x20000011ff0c7230 */ /* 0x020fe20000004100 */
[----:B------:R-:W-:-:S03]  /*2440*/  @!P0 PRMT R32, R13, 0x7610, R32 ;  /* 0x000076100d208816 */ /* 0x000fc60000000020 */
[--C-:B------:R-:W-:Y:S02]  /*2450*/  HADD2.F32 R22, -RZ, R31.reuse.H0_H0 ;  /* 0x2000001fff167230 */ /* 0x100fe40000004100 */
[----:B------:R-:W-:Y:S01]  /*2460*/  HADD2.F32 R19, -RZ, R31.H1_H1 ;  /* 0x3000001fff137230 */ /* 0x000fe20000004100 */
[----:B------:R-:W-:Y:S02]  /*2470*/  @!P0 PRMT R32, R32, 0x7610, R13 ;  /* 0x0000761020208816 */ /* 0x000fe4000000000d */
[----:B------:R-:W-:Y:S02]  /*2480*/  FMUL.FTZ R35, R35, R22 ;  /* 0x0000001623237220 */ /* 0x000fe40000410000 */
[----:B------:R-:W-:Y:S01]  /*2490*/  FMUL.FTZ R36, R36, R19 ;  /* 0x0000001324247220 */ /* 0x000fe20000410000 */
[----:B------:R-:W-:Y:S02]  /*24a0*/  FFMA.FTZ R14, R14, R12, R15 ;  /* 0x0000000c0e0e7223 */ /* 0x000fe4000001000f */
[----:B------:R-:W0:Y:S01]  /*24b0*/  LDS.64 R12, [UR4+0x20] ;  /* 0x00002004ff0c7984 */ /* 0x000e220008000a00 */
[----:B------:R-:W-:-:S02]  /*24c0*/  F2FP.F16.F32.PACK_AB R35, RZ, R35 ;  /* 0x00000023ff23723e */ /* 0x000fc400000000ff */
[----:B------:R-:W-:Y:S01]  /*24d0*/  F2FP.F16.F32.PACK_AB R36, RZ, R36 ;  /* 0x00000024ff24723e */ /* 0x000fe200000000ff */
[----:B------:R-:W-:-:S03]  /*24e0*/  HADD2.F32 R15, -RZ, R32.H1_H1 ;  /* 0x30000020ff0f7230 */ /* 0x000fc60000004100 */
[----:B------:R-:W-:Y:S02]  /*24f0*/  PRMT R35, R35, 0x5410, R36 ;  /* 0x0000541023237816 */ /* 0x000fe40000000024 */
[----:B------:R-:W-:Y:S01]  /*2500*/  FMUL.FTZ R17, R26, R15 ;  /* 0x0000000f1a117220 */ /* 0x000fe20000410000 */
[----:B---3--:R-:W-:Y:S02]  /*2510*/  LOP3.LUT R26, R4, 0xff, RZ, 0xc0, !PT ;  /* 0x000000ff041a7812 */ /* 0x008fe400078ec0ff */
[----:B------:R-:W-:Y:S02]  /*2520*/  HFMA2 R18, R35, 1, 1, R30 ;  /* 0x3c003c0023127831 */ /* 0x000fe4000000001e */
[----:B------:R-:W-:Y:S01]  /*2530*/  FMUL.FTZ R35, R22, R43 ;  /* 0x0000002b16237220 */ /* 0x000fe20000410000 */
[----:B------:R-:W-:Y:S02]  /*2540*/  IADD3 R43, PT, PT, R26, -0x80, RZ ;  /* 0xffffff801a2b7810 */ /* 0x000fe40007ffe0ff */
[----:B------:R-:W-:Y:S01]  /*2550*/  LOP3.LUT R26, R5, 0xff, RZ, 0xc0, !PT ;  /* 0x000000ff051a7812 */ /* 0x000fe200078ec0ff */
[----:B------:R-:W-:-:S03]  /*2560*/  HADD2.F32 R16, -RZ, R32.H0_H0 ;  /* 0x20000020ff107230 */ /* 0x000fc60000004100 */
[----:B------:R-:W-:Y:S02]  /*2570*/  IADD3 R26, PT, PT, R26, -0x80, RZ ;  /* 0xffffff801a1a7810 */ /* 0x000fe40007ffe0ff */
[----:B------:R-:W-:-:S04]  /*2580*/  FMUL.FTZ R42, R27, R16 ;  /* 0x000000101b2a7220 */ /* 0x000fc80000410000 */
[----:B------:R-:W1:Y:S01]  /*2590*/  I2F.F16 R26, R26 ;  /* 0x0000001a001a7306 */ /* 0x000e620000200c00 */
[----:B------:R-:W-:Y:S02]  /*25a0*/  F2FP.F16.F32.PACK_AB R42, RZ, R42 ;  /* 0x0000002aff2a723e */ /* 0x000fe400000000ff */
[----:B------:R-:W-:-:S04]  /*25b0*/  F2FP.F16.F32.PACK_AB R17, RZ, R17 ;  /* 0x00000011ff11723e */ /* 0x000fc800000000ff */
[----:B------:R-:W-:Y:S02]  /*25c0*/  PRMT R42, R42, 0x5410, R17 ;  /* 0x000054102a2a7816 */ /* 0x000fe40000000011 */
[----:B------:R-:W-:-:S03]  /*25d0*/  SHF.R.U32.HI R27, RZ, 0x8, R4 ;  /* 0x00000008ff1b7819 */ /* 0x000fc60000011604 */
[----:B------:R-:W-:Y:S02]  /*25e0*/  HADD2 R17, R42, R29 ;  /* 0x0000001d2a117230 */ /* 0x000fe40000000000 */
[----:B0-----:R-:W-:Y:S01]  /*25f0*/  HADD2.F32 R29, -RZ, R12.H0_H0 ;  /* 0x2000000cff1d7230 */ /* 0x001fe20000004100 */
[----:B------:R-:W-:Y:S01]  /*2600*/  SHF.R.U32.HI R30, RZ, 0x8, R5 ;  /* 0x00000008ff1e7819 */ /* 0x000fe20000011605 */
[----:B-1----:R-:W-:Y:S01]  /*2610*/  HADD2.F32 R26, -RZ, R26.H0_H0 ;  /* 0x2000001aff1a7230 */ /* 0x002fe20000004100 */
[----:B------:R-:W-:Y:S02]  /*2620*/  LOP3.LUT R27, R27, 0xff, RZ, 0xc0, !PT ;  /* 0x000000ff1b1b7812 */ /* 0x000fe400078ec0ff */
[----:B------:R-:W-:Y:S02]  /*2630*/  LOP3.LUT R30, R30, 0xff, RZ, 0xc0, !PT ;  /* 0x000000ff1e1e7812 */ /* 0x000fe400078ec0ff */
[----:B------:R-:W-:Y:S01]  /*2640*/  FFMA.FTZ R45, R29, R26, RZ ;  /* 0x0000001a1d2d7223 */ /* 0x000fe200000100ff */
[----:B------:R-:W-:-:S02]  /*2650*/  IADD3 R27, PT, PT, R27, -0x80, RZ ;  /* 0xffffff801b1b7810 */ /* 0x000fc40007ffe0ff */
[----:B------:R-:W-:Y:S01]  /*2660*/  LOP3.LUT R26, R6, 0xff, RZ, 0xc0, !PT ;  /* 0x000000ff061a7812 */ /* 0x000fe200078ec0ff */
[----:B------:R-:W0:Y:S01]  /*2670*/  I2F.F16 R43, R43 ;  /* 0x0000002b002b7306 */ /* 0x000e220000200c00 */
[----:B------:R-:W-:Y:S02]  /*2680*/  IADD3 R30, PT, PT, R30, -0x80, RZ ;  /* 0xffffff801e1e7810 */ /* 0x000fe40007ffe0ff */
[----:B------:R-:W-:Y:S01]  /*2690*/  IADD3 R26, PT, PT, R26, -0x80, RZ ;  /* 0xffffff801a1a7810 */ /* 0x000fe20007ffe0ff */
[----:B------:R-:W-:-:S04]  /*26a0*/  FMUL.FTZ R36, R19, R44 ;  /* 0x0000002c13247220 */ /* 0x000fc80000410000 */
[----:B------:R-:W1:Y:S01]  /*26b0*/  I2F.F16 R27, R27 ;  /* 0x0000001b001b7306 */ /* 0x000e620000200c00 */
[----:B------:R-:W-:Y:S02]  /*26c0*/  F2FP.F16.F32.PACK_AB R35, RZ, R35 ;  /* 0x00000023ff23723e */ /* 0x000fe400000000ff */
[----:B------:R-:W-:-:S05]  /*26d0*/  F2FP.F16.F32.PACK_AB R36, RZ, R36 ;  /* 0x00000024ff24723e */ /* 0x000fca00000000ff */
[----:B------:R-:W2:Y:S01]  /*26e0*/  I2F.F16 R30, R30 ;  /* 0x0000001e001e7306 */ /* 0x000ea20000200c00 */
[----:B------:R-:W-:-:S07]  /*26f0*/  PRMT R35, R35, 0x5410, R36 ;  /* 0x0000541023237816 */ /* 0x000fce0000000024 */
[----:B------:R-:W3:Y:S01]  /*2700*/  I2F.F16 R26, R26 ;  /* 0x0000001a001a7306 */ /* 0x000ee20000200c00 */
[----:B0-----:R-:W-:Y:S02]  /*2710*/  HADD2.F32 R36, -RZ, R43.H0_H0 ;  /* 0x2000002bff247230 */ /* 0x001fe40000004100 */
[----:B------:R-:W-:Y:S02]  /*2720*/  HADD2.F32 R12, -RZ, R12.H1_H1 ;  /* 0x3000000cff0c7230 */ /* 0x000fe40000004100 */
[----:B-1----:R-:W-:Y:S02]  /*2730*/  HADD2.F32 R27, -RZ, R27.H0_H0 ;  /* 0x2000001bff1b7230 */ /* 0x002fe40000004100 */
[----:B------:R-:W-:Y:S01]  /*2740*/  FFMA.FTZ R36, R36, R29, RZ ;  /* 0x0000001d24247223 */ /* 0x000fe200000100ff */
[----:B------:R-:W-:Y:S02]  /*2750*/  HFMA2 R18, R35, 1, 1, R18 ;  /* 0x3c003c0023127831 */ /* 0x000fe40000000012 */
[----:B--2---:R-:W-:-:S02]  /*2760*/  HADD2.F32 R35, -RZ, R30.H0_H0 ;  /* 0x2000001eff237230 */ /* 0x004fc40000004100 */
[----:B------:R-:W-:Y:S01]  /*2770*/  FFMA.FTZ R43, R27, R12, R36 ;  /* 0x0000000c1b2b7223 */ /* 0x000fe20000010024 */
[----:B------:R-:W-:Y:S01]  /*2780*/  SHF.R.U32.HI R27, RZ, 0x8, R6 ;  /* 0x00000008ff1b7819 */ /* 0x000fe20000011606 */
[----:B---3--:R-:W-:Y:S02]  /*2790*/  HADD2.F32 R42, -RZ, R26.H0_H0 ;  /* 0x2000001aff2a7230 */ /* 0x008fe40000004100 */
[----:B------:R-:W-:Y:S01]  /*27a0*/  FFMA.FTZ R35, R12, R35, R45 ;  /* 0x000000230c237223 */ /* 0x000fe2000001002d */
[----:B------:R-:W-:Y:S02]  /*27b0*/  LOP3.LUT R30, R27, 0xff, RZ, 0xc0, !PT ;  /* 0x000000ff1b1e7812 */ /* 0x000fe400078ec0ff */
[----:B------:R-:W-:Y:S01]  /*27c0*/  FFMA.FTZ R45, R29, R42, RZ ;  /* 0x0000002a1d2d7223 */ /* 0x000fe200000100ff */
[----:B------:R-:W-:Y:S02]  /*27d0*/  SHF.R.U32.HI R42, RZ, 0x10, R5 ;  /* 0x00000010ff2a7819 */ /* 0x000fe40000011605 */
[----:B------:R-:W-:-:S02]  /*27e0*/  SHF.R.U32.HI R27, RZ, 0x10, R4 ;  /* 0x00000010ff1b7819 */ /* 0x000fc40000011604 */
[----:B------:R-:W-:Y:S02]  /*27f0*/  IADD3 R44, PT, PT, R30, -0x80, RZ ;  /* 0xffffff801e2c7810 */ /* 0x000fe40007ffe0ff */
[----:B------:R-:W-:Y:S02]  /*2800*/  LOP3.LUT R42, R42, 0xff, RZ, 0xc0, !PT ;  /* 0x000000ff2a2a7812 */ /* 0x000fe400078ec0ff */
[----:B------:R-:W-:Y:S02]  /*2810*/  LOP3.LUT R30, R27, 0xff, RZ, 0xc0, !PT ;  /* 0x000000ff1b1e7812 */ /* 0x000fe400078ec0ff */
[----:B------:R-:W-:Y:S02]  /*2820*/  IADD3 R42, PT, PT, R42, -0x80, RZ ;  /* 0xffffff802a2a7810 */ /* 0x000fe40007ffe0ff */
[----:B------:R-:W-:-:S04]  /*2830*/  IADD3 R36, PT, PT, R30, -0x80, RZ ;  /* 0xffffff801e247810 */ /* 0x000fc80007ffe0ff */
[----:B------:R-:W0:Y:S08]  /*2840*/  I2F.F16 R30, R36 ;  /* 0x00000024001e7306 */ /* 0x000e300000200c00 */
[----:B------:R-:W1:Y:S08]  /*2850*/  I2F.F16 R42, R42 ;  /* 0x0000002a002a7306 */ /* 0x000e700000200c00 */
[----:B------:R2:W3:Y:S01]  /*2860*/  I2F.F16 R27, R44 ;  /* 0x0000002c001b7306 */ /* 0x0004e20000200c00 */
[----:B0-----:R-:W-:-:S02]  /*2870*/  HADD2.F32 R26, -RZ, R30.H0_H0 ;  /* 0x2000001eff1a7230 */ /* 0x001fc40000004100 */
[----:B------:R-:W-:Y:S01]  /*2880*/  HADD2.F32 R30, -RZ, R13.H0_H0 ;  /* 0x2000000dff1e7230 */ /* 0x000fe20000004100 */
[----:B--2---:R-:W-:Y:S01]  /*2890*/  LEA.HI R44, R4, 0xffffff80, RZ, 0x8 ;  /* 0xffffff80042c7811 */ /* 0x004fe200078f40ff */
[----:B-1----:R-:W-:-:S03]  /*28a0*/  HADD2.F32 R36, -RZ, R42.H0_H0 ;  /* 0x2000002aff247230 */ /* 0x002fc60000004100 */
[----:B------:R-:W0:Y:S02]  /*28b0*/  I2F.F16 R4, R44 ;  /* 0x0000002c00047306 */ /* 0x000e240000200c00 */
[----:B------:R-:W-:Y:S01]  /*28c0*/  FFMA.FTZ R36, R30, R36, R35 ;  /* 0x000000241e247223 */ /* 0x000fe20000010023 */
[----:B---3--:R-:W-:Y:S01]  /*28d0*/  HADD2.F32 R27, -RZ, R27.H0_H0 ;  /* 0x2000001bff1b7230 */ /* 0x008fe20000004100 */
[----:B------:R-:W-:-:S04]  /*28e0*/  SHF.R.U32.HI R35, RZ, 0x10, R6 ;  /* 0x00000010ff237819 */ /* 0x000fc80000011606 */
[----:B------:R-:W-:Y:S01]  /*28f0*/  LOP3.LUT R35, R35, 0xff, RZ, 0xc0, !PT ;  /* 0x000000ff23237812 */ /* 0x000fe200078ec0ff */
[----:B------:R-:W-:Y:S01]  /*2900*/  FFMA.FTZ R27, R12, R27, R45 ;  /* 0x0000001b0c1b7223 */ /* 0x000fe2000001002d */
[----:B------:R-:W-:Y:S01]  /*2910*/  LEA.HI R45, R5, 0xffffff80, RZ, 0x8 ;  /* 0xffffff80052d7811 */ /* 0x000fe200078f40ff */
[----:B------:R-:W-:Y:S01]  /*2920*/  FFMA.FTZ R26, R26, R30, R43 ;  /* 0x0000001e1a1a7223 */ /* 0x000fe2000001002b */
[----:B------:R-:W-:Y:S01]  /*2930*/  IADD3 R35, PT, PT, R35, -0x80, RZ ;  /* 0xffffff8023237810 */ /* 0x000fe20007ffe0ff */
[----:B------:R-:W-:Y:S02]  /*2940*/  HADD2.F32 R43, -RZ, R13.H1_H1 ;  /* 0x3000000dff2b7230 */ /* 0x000fe40000004100 */
[----:B0-----:R-:W-:Y:S01]  /*2950*/  HADD2.F32 R5, -RZ, R4.H0_H0 ;  /* 0x20000004ff057230 */ /* 0x001fe20000004100 */
[----:B------:R-:W0:Y:S04]  /*2960*/  I2F.F16 R13, R45 ;  /* 0x0000002d000d7306 */ /* 0x000e280000200c00 */
[----:B------:R-:W-:-:S02]  /*2970*/  FFMA.FTZ R26, R5, R43, R26 ;  /* 0x0000002b051a7223 */ /* 0x000fc4000001001a */
[----:B------:R-:W1:Y:S02]  /*2980*/  LDS.64 R4, [UR4+0x28] ;  /* 0x00002804ff047984 */ /* 0x000e640008000a00 */
[----:B------:R-:W2:Y:S01]  /*2990*/  I2F.F16 R35, R35 ;  /* 0x0000002300237306 */ /* 0x000ea20000200c00 */
[----:B------:R-:W-:Y:S01]  /*29a0*/  LEA.HI R6, R6, 0xffffff80, RZ, 0x8 ;  /* 0xffffff8006067811 */ /* 0x000fe200078f40ff */
[----:B0-----:R-:W-:-:S06]  /*29b0*/  HADD2.F32 R13, -RZ, R13.H0_H0 ;  /* 0x2000000dff0d7230 */ /* 0x001fcc0000004100 */
[----:B------:R-:W0:Y:S01]  /*29c0*/  I2F.F16 R6, R6 ;  /* 0x0000000600067306 */ /* 0x000e220000200c00 */
[----:B------:R-:W-:Y:S01]  /*29d0*/  FFMA.FTZ R36, R43, R13, R36 ;  /* 0x0000000d2b247223 */ /* 0x000fe20000010024 */
[----:B----4-:R-:W-:Y:S01]  /*29e0*/  LOP3.LUT R13, R8, 0xff, RZ, 0xc0, !PT ;  /* 0x000000ff080d7812 */ /* 0x010fe200078ec0ff */
[----:B--2---:R-:W-:-:S05]  /*29f0*/  HADD2.F32 R42, -RZ, R35.H0_H0 ;  /* 0x20000023ff2a7230 */ /* 0x004fca0000004100 */
[----:B------:R-:W-:Y:S01]  /*2a00*/  FFMA.FTZ R42, R30, R42, R27 ;  /* 0x0000002a1e2a7223 */ /* 0x000fe2000001001b */
[----:B------:R-:W-:-:S04]  /*2a10*/  IADD3 R27, PT, PT, R13, -0x80, RZ ;  /* 0xffffff800d1b7810 */ /* 0x000fc80007ffe0ff */
[----:B------:R-:W2:Y:S01]  /*2a20*/  I2F.F16 R13, R27 ;  /* 0x0000001b000d7306 */ /* 0x000ea20000200c00 */
[----:B0-----:R-:W-:-:S05]  /*2a30*/  HADD2.F32 R35, -RZ, R6.H0_H0 ;  /* 0x20000006ff237230 */ /* 0x001fca0000004100 */
[----:B------:R-:W-:Y:S01]  /*2a40*/  FFMA.FTZ R6, R43, R35, R42 ;  /* 0x000000232b067223 */ /* 0x000fe2000001002a */
[----:B--2---:R-:W-:Y:S02]  /*2a50*/  HADD2.F32 R35, -RZ, R13.H0_H0 ;  /* 0x2000000dff237230 */ /* 0x004fe40000004100 */
[----:B-1----:R-:W-:-:S05]  /*2a60*/  HADD2.F32 R13, -RZ, R4.H0_H0 ;  /* 0x20000004ff0d7230 */ /* 0x002fca0000004100 */
[----:B------:R-:W-:Y:S01]  /*2a70*/  FFMA.FTZ R26, R35, R13, R26 ;  /* 0x0000000d231a7223 */ /* 0x000fe2000001001a */
[----:B------:R-:W-:-:S04]  /*2a80*/  SHF.R.U32.HI R35, RZ, 0x8, R8 ;  /* 0x00000008ff237819 */ /* 0x000fc80000011608 */
[----:B------:R-:W-:-:S04]  /*2a90*/  LOP3.LUT R35, R35, 0xff, RZ, 0xc0, !PT ;  /* 0x000000ff23237812 */ /* 0x000fc800078ec0ff */
[----:B------:R-:W-:Y:S01]  /*2aa0*/  IADD3 R42, PT, PT, R35, -0x80, RZ ;  /* 0xffffff80232a7810 */ /* 0x000fe20007ffe0ff */
[----:B------:R-:W-:Y:S01]  /*2ab0*/  HADD2.F32 R35, -RZ, R4.H1_H1 ;  /* 0x30000004ff237230 */ /* 0x000fe20000004100 */
[----:B------:R-:W-:-:S04]  /*2ac0*/  SHF.R.U32.HI R4, RZ, 0x10, R8 ;  /* 0x00000010ff047819 */ /* 0x000fc80000011608 */
[----:B------:R-:W-:Y:S01]  /*2ad0*/  LOP3.LUT R4, R4, 0xff, RZ, 0xc0, !PT ;  /* 0x000000ff04047812 */ /* 0x000fe200078ec0ff */
[----:B------:R-:W0:Y:S03]  /*2ae0*/  I2F.F16 R42, R42 ;  /* 0x0000002a002a7306 */ /* 0x000e260000200c00 */
[----:B------:R-:W-:Y:S02]  /*2af0*/  IADD3 R44, PT, PT, R4, -0x80, RZ ;  /* 0xffffff80042c7810 */ /* 0x000fe40007ffe0ff */
[----:B------:R-:W-:-:S03]  /*2b00*/  LEA.HI R8, R8, 0xffffff80, RZ, 0x8 ;  /* 0xffffff8008087811 */ /* 0x000fc600078f40ff */
[----:B------:R-:W1:Y:S08]  /*2b10*/  I2F.F16 R4, R44 ;  /* 0x0000002c00047306 */ /* 0x000e700000200c00 */
[----:B------:R-:W2:Y:S01]  /*2b20*/  I2F.F16 R8, R8 ;  /* 0x0000000800087306 */ /* 0x000ea20000200c00 */
[----:B0-----:R-:W-:Y:S02]  /*2b30*/  HADD2.F32 R27, -RZ, R42.H0_H0 ;  /* 0x2000002aff1b7230 */ /* 0x001fe40000004100 */
[----:B------:R-:W-:-:S03]  /*2b40*/  HADD2.F32 R42, -RZ, R5.H0_H0 ;  /* 0x20000005ff2a7230 */ /* 0x000fc60000004100 */
[----:B------:R-:W-:Y:S01]  /*2b50*/  FFMA.FTZ R27, R27, R35, R26 ;  /* 0x000000231b1b7223 */ /* 0x000fe2000001001a */
[----:B-1----:R-:W-:Y:S02]  /*2b60*/  HADD2.F32 R4, -RZ, R4.H0_H0 ;  /* 0x20000004ff047230 */ /* 0x002fe40000004100 */
[----:B------:R-:W-:Y:S01]  /*2b70*/  FMUL.FTZ R26, R16, R37 ;  /* 0x00000025101a7220 */ /* 0x000fe20000410000 */
[----:B------:R-:W-:Y:S02]  /*2b80*/  HADD2.F32 R37, -RZ, R5.H1_H1 ;  /* 0x30000005ff257230 */ /* 0x000fe40000004100 */
[----:B------:R-:W-:Y:S01]  /*2b90*/  FFMA.FTZ R4, R4, R42, R27 ;  /* 0x0000002a04047223 */ /* 0x000fe2000001001b */
[----:B--2---:R-:W-:-:S05]  /*2ba0*/  HADD2.F32 R27, -RZ, R8.H0_H0 ;  /* 0x20000008ff1b7230 */ /* 0x004fca0000004100 */
[----:B------:R-:W-:Y:S01]  /*2bb0*/  FFMA.FTZ R27, R27, R37, R4 ;  /* 0x000000251b1b7223 */ /* 0x000fe20000010004 */
[----:B------:R-:W-:-:S04]  /*2bc0*/  LOP3.LUT R4, R9, 0xff, RZ, 0xc0, !PT ;  /* 0x000000ff09047812 */ /* 0x000fc800078ec0ff */
[----:B------:R-:W-:-:S06]  /*2bd0*/  IADD3 R4, PT, PT, R4, -0x80, RZ ;  /* 0xffffff8004047810 */ /* 0x000fcc0007ffe0ff */
        /* <DEDUP_REMOVED lines=15> */
[----:B------:R-:W-:-:S04]  /*2cd0*/  LOP3.LUT R5, R10, 0xff, RZ, 0xc0, !PT ;  /* 0x000000ff0a057812 */ /* 0x000fc800078ec0ff */
[----:B------:R-:W-:-:S06]  /*2ce0*/  IADD3 R44, PT, PT, R5, -0x80, RZ ;  /* 0xffffff80052c7810 */ /* 0x000fcc0007ffe0ff */
[----:B------:R-:W0:Y:S01]  /*2cf0*/  I2F.F16 R44, R44 ;  /* 0x0000002c002c7306 */ /* 0x000e220000200c00 */
[----:B------:R-:W-:Y:S01]  /*2d00*/  SHF.R.U32.HI R4, RZ, 0x10, R10 ;  /* 0x00000010ff047819 */ /* 0x000fe2000001160a */
[----:B0-----:R-:W-:-:S05]  /*2d10*/  HADD2.F32 R5, -RZ, R44.H0_H0 ;  /* 0x2000002cff057230 */ /* 0x001fca0000004100 */
[----:B------:R-:W-:Y:S01]  /*2d20*/  FFMA.FTZ R6, R13, R5, R6 ;  /* 0x000000050d067223 */ /* 0x000fe20000010006 */
[----:B------:R-:W-:-:S04]  /*2d30*/  SHF.R.U32.HI R5, RZ, 0x8, R10 ;  /* 0x00000008ff057819 */ /* 0x000fc8000001160a */
[----:B------:R-:W-:Y:S02]  /*2d40*/  LOP3.LUT R5, R5, 0xff, RZ, 0xc0, !PT ;  /* 0x000000ff05057812 */ /* 0x000fe400078ec0ff */
[----:B------:R-:W-:Y:S02]  /*2d50*/  LOP3.LUT R4, R4, 0xff, RZ, 0xc0, !PT ;  /* 0x000000ff04047812 */ /* 0x000fe400078ec0ff */
[----:B------:R-:W-:Y:S02]  /*2d60*/  IADD3 R45, PT, PT, R5, -0x80, RZ ;  /* 0xffffff80052d7810 */ /* 0x000fe40007ffe0ff */
[----:B------:R-:W-:-:S04]  /*2d70*/  IADD3 R4, PT, PT, R4, -0x80, RZ ;  /* 0xffffff8004047810 */ /* 0x000fc80007ffe0ff */
[----:B------:R-:W0:Y:S08]  /*2d80*/  I2F.F16 R45, R45 ;  /* 0x0000002d002d7306 */ /* 0x000e300000200c00 */
[----:B------:R-:W1:Y:S01]  /*2d90*/  I2F.F16 R4, R4 ;  /* 0x0000000400047306 */ /* 0x000e620000200c00 */
[----:B0-----:R-:W-:-:S05]  /*2da0*/  HADD2.F32 R5, -RZ, R45.H0_H0 ;  /* 0x2000002dff057230 */ /* 0x001fca0000004100 */
[----:B------:R-:W-:Y:S01]  /*2db0*/  FFMA.FTZ R5, R35, R5, R6 ;  /* 0x0000000523057223 */ /* 0x000fe20000010006 */
[----:B-1----:R-:W-:-:S05]  /*2dc0*/  HADD2.F32 R8, -RZ, R4.H0_H0 ;  /* 0x20000004ff087230 */ /* 0x002fca0000004100 */
[----:B------:R-:W-:Y:S01]  /*2dd0*/  FFMA.FTZ R8, R42, R8, R5 ;  /* 0x000000082a087223 */ /* 0x000fe20000010005 */
[----:B------:R-:W-:-:S04]  /*2de0*/  LOP3.LUT R5, R7, 0xff, RZ, 0xc0, !PT ;  /* 0x000000ff07057812 */ /* 0x000fc800078ec0ff */
[----:B------:R-:W-:-:S06]  /*2df0*/  IADD3 R5, PT, PT, R5, -0x80, RZ ;  /* 0xffffff8005057810 */ /* 0x000fcc0007ffe0ff */
        /* <DEDUP_REMOVED lines=15> */
[----:B------:R-:W-:-:S04]  /*2ef0*/  IMAD.WIDE R44, R0, 0x4, R40 ;  /* 0x00000004002c7825 */ /* 0x000fc800078e0228 */
[----:B0-----:R-:W-:-:S05]  /*2f00*/  HADD2.F32 R5, -RZ, R4.H0_H0 ;  /* 0x20000004ff057230 */ /* 0x001fca0000004100 */
[----:B------:R-:W-:Y:S01]  /*2f10*/  FFMA.FTZ R30, R30, R5, R29 ;  /* 0x000000051e1e7223 */ /* 0x000fe2000001001d */
[----:B-1----:R-:W-:Y:S02]  /*2f20*/  HADD2.F32 R12, -RZ, R7.H0_H0 ;  /* 0x20000007ff0c7230 */ /* 0x002fe40000004100 */
[----:B------:R0:W2:Y:S01]  /*2f30*/  LDG.E.128.CONSTANT R4, desc[UR6][R44.64] ;  /* 0x000000062c047981 */ /* 0x0000a2000c1e9d00 */
[----:B------:R-:W-:-:S04]  /*2f40*/  LOP3.LUT R29, R11, 0xff, RZ, 0xc0, !PT ;  /* 0x000000ff0b1d7812 */ /* 0x000fc800078ec0ff */
[----:B------:R-:W-:-:S06]  /*2f50*/  IADD3 R29, PT, PT, R29, -0x80, RZ ;  /* 0xffffff801d1d7810 */ /* 0x000fcc0007ffe0ff */
[----:B------:R-:W1:Y:S01]  /*2f60*/  I2F.F16 R29, R29 ;  /* 0x0000001d001d7306 */ /* 0x000e620000200c00 */
[----:B------:R-:W-:Y:S01]  /*2f70*/  FFMA.FTZ R12, R43, R12, R30 ;  /* 0x0000000c2b0c7223 */ /* 0x000fe2000001001e */
[----:B-1----:R-:W-:-:S05]  /*2f80*/  HADD2.F32 R30, -RZ, R29.H0_H0 ;  /* 0x2000001dff1e7230 */ /* 0x002fca0000004100 */
[----:B------:R-:W-:Y:S01]  /*2f90*/  FFMA.FTZ R30, R13, R30, R12 ;  /* 0x0000001e0d1e7223 */ /* 0x000fe2000001000c */
[----:B------:R-:W-:-:S04]  /*2fa0*/  SHF.R.U32.HI R12, RZ, 0x8, R11 ;  /* 0x00000008ff0c7819 */ /* 0x000fc8000001160b */
[----:B------:R-:W-:-:S04]  /*2fb0*/  LOP3.LUT R12, R12, 0xff, RZ, 0xc0, !PT ;  /* 0x000000ff0c0c7812 */ /* 0x000fc800078ec0ff */
[----:B------:R-:W-:Y:S02]  /*2fc0*/  IADD3 R13, PT, PT, R12, -0x80, RZ ;  /* 0xffffff800c0d7810 */ /* 0x000fe40007ffe0ff */
[----:B------:R-:W-:-:S04]  /*2fd0*/  SHF.R.U32.HI R12, RZ, 0x10, R11 ;  /* 0x00000010ff0c7819 */ /* 0x000fc8000001160b */
[----:B------:R-:W-:Y:S01]  /*2fe0*/  LOP3.LUT R12, R12, 0xff, RZ, 0xc0, !PT ;  /* 0x000000ff0c0c7812 */ /* 0x000fe200078ec0ff */
[----:B------:R-:W1:Y:S03]  /*2ff0*/  I2F.F16 R13, R13 ;  /* 0x0000000d000d7306 */ /* 0x000e660000200c00 */
[----:B------:R-:W-:-:S05]  /*3000*/  IADD3 R40, PT, PT, R12, -0x80, RZ ;  /* 0xffffff800c287810 */ /* 0x000fca0007ffe0ff */
[----:B------:R-:W3:Y:S01]  /*3010*/  I2F.F16 R12, R40 ;  /* 0x00000028000c7306 */ /* 0x000ee20000200c00 */
[----:B------:R-:W-:Y:S02]  /*3020*/  LEA.HI R9, R9, 0xffffff80, RZ, 0x8 ;  /* 0xffffff8009097811 */ /* 0x000fe400078f40ff */
[----:B------:R-:W-:Y:S02]  /*3030*/  LEA.HI R10, R10, 0xffffff80, RZ, 0x8 ;  /* 0xffffff800a0a7811 */ /* 0x000fe400078f40ff */
[----:B------:R-:W-:Y:S01]  /*3040*/  LEA.HI R11, R11, 0xffffff80, RZ, 0x8 ;  /* 0xffffff800b0b7811 */ /* 0x000fe200078f40ff */
[----:B-1----:R-:W-:Y:S02]  /*3050*/  HADD2.F32 R29, -RZ, R13.H0_H0 ;  /* 0x2000000dff1d7230 */ /* 0x002fe40000004100 */
[----:B------:R-:W1:Y:S03]  /*3060*/  I2F.F16 R9, R9 ;  /* 0x0000000900097306 */ /* 0x000e660000200c00 */
[----:B------:R-:W-:-:S05]  /*3070*/  FFMA.FTZ R35, R35, R29, R30 ;  /* 0x0000001d23237223 */ /* 0x000fca000001001e */
[----:B------:R-:W4:Y:S01]  /*3080*/  I2F.F16 R10, R10 ;  /* 0x0000000a000a7306 */ /* 0x000f220000200c00 */
[----:B---3--:R-:W-:-:S05]  /*3090*/  HADD2.F32 R12, -RZ, R12.H0_H0 ;  /* 0x2000000cff0c7230 */ /* 0x008fca0000004100 */
[----:B------:R-:W-:Y:S02]  /*30a0*/  FFMA.FTZ R30, R42, R12, R35 ;  /* 0x0000000c2a1e7223 */ /* 0x000fe40000010023 */
[----:B------:R-:W3:Y:S01]  /*30b0*/  I2F.F16 R11, R11 ;  /* 0x0000000b000b7306 */ /* 0x000ee20000200c00 */
[----:B------:R-:W5:Y:S01]  /*30c0*/  LDS.64 R12, [UR4+0x30] ;  /* 0x00003004ff0c7984 */ /* 0x000f620008000a00 */
[----:B-1----:R-:W-:Y:S02]  /*30d0*/  HADD2.F32 R29, -RZ, R9.H0_H0 ;  /* 0x20000009ff1d7230 */ /* 0x002fe40000004100 */
[----:B----4-:R-:W-:-:S03]  /*30e0*/  HADD2.F32 R35, -RZ, R10.H0_H0 ;  /* 0x2000000aff237230 */ /* 0x010fc60000004100 */
[C---:B------:R-:W-:Y:S02]  /*30f0*/  FFMA.FTZ R36, R37.reuse, R29, R36 ;  /* 0x0000001d25247223 */ /* 0x040fe40000010024 */
[----:B------:R-:W-:Y:S01]  /*3100*/  FFMA.FTZ R29, R37, R35, R8 ;  /* 0x00000023251d7223 */ /* 0x000fe20000010008 */
[----:B-----5:R-:W-:Y:S02]  /*3110*/  HADD2.F32 R42, -RZ, R12.H1_H1 ;  /* 0x3000000cff2a7230 */ /* 0x020fe40000004100 */
[----:B0-----:R-:W-:Y:S01]  /*3120*/  IMAD.WIDE R44, R0, 0x4, R44 ;  /* 0x00000004002c7825 */ /* 0x001fe200078e022c */
[----:B--2---:R-:W-:Y:S02]  /*3130*/  LOP3.LUT R9, R4, 0xff, RZ, 0xc0, !PT ;  /* 0x000000ff04097812 */ /* 0x004fe400078ec0ff */
[----:B------:R-:W-:Y:S02]  /*3140*/  SHF.R.U32.HI R35, RZ, 0x8, R4 ;  /* 0x00000008ff237819 */ /* 0x000fe40000011604 */
[----:B------:R-:W-:Y:S01]  /*3150*/  IADD3 R8, PT, PT, R9, -0x80, RZ ;  /* 0xffffff8009087810 */ /* 0x000fe20007ffe0ff */
[----:B---3--:R-:W-:Y:S01]  /*3160*/  HADD2.F32 R9, -RZ, R11.H0_H0 ;  /* 0x2000000bff097230 */ /* 0x008fe20000004100 */
[----:B------:R-:W-:-:S02]  /*3170*/  LOP3.LUT R35, R35, 0xff, RZ, 0xc0, !PT ;  /* 0x000000ff23237812 */ /* 0x000fc400078ec0ff */
[----:B------:R-:W-:Y:S02]  /*3180*/  SHF.R.U32.HI R11, RZ, 0x8, R5 ;  /* 0x00000008ff0b7819 */ /* 0x000fe40000011605 */
[----:B------:R-:W-:Y:S01]  /*3190*/  FFMA.FTZ R30, R37, R9, R30 ;  /* 0x00000009251e7223 */ /* 0x000fe2000001001e */
[----:B------:R-:W-:Y:S02]  /*31a0*/  LOP3.LUT R9, R5, 0xff, RZ, 0xc0, !PT ;  /* 0x000000ff05097812 */ /* 0x000fe400078ec0ff */
[----:B------:R-:W-:Y:S02]  /*31b0*/  IADD3 R10, PT, PT, R35, -0x80, RZ ;  /* 0xffffff80230a7810 */ /* 0x000fe40007ffe0ff */
[----:B------:R-:W-:Y:S02]  /*31c0*/  IADD3 R9, PT, PT, R9, -0x80, RZ ;  /* 0xffffff8009097810 */ /* 0x000fe40007ffe0ff */
[----:B------:R-:W-:Y:S01]  /*31d0*/  LOP3.LUT R11, R11, 0xff, RZ, 0xc0, !PT ;  /* 0x000000ff0b0b7812 */ /* 0x000fe200078ec0ff */
[----:B------:R-:W0:Y:S03]  /*31e0*/  I2F.F16 R8, R8 ;  /* 0x0000000800087306 */ /* 0x000e260000200c00 */
[----:B------:R-:W-:-:S05]  /*31f0*/  IADD3 R11, PT, PT, R11, -0x80, RZ ;  /* 0xffffff800b0b7810 */ /* 0x000fca0007ffe0ff */
[----:B------:R-:W1:Y:S08]  /*3200*/  I2F.F16 R10, R10 ;  /* 0x0000000a000a7306 */ /* 0x000e700000200c00 */
[----:B------:R-:W2:Y:S01]  /*3210*/  I2F.F16 R9, R9 ;  /* 0x0000000900097306 */ /* 0x000ea20000200c00 */
[----:B------:R-:W-:-:S07]  /*3220*/  HADD2.F32 R35, -RZ, R12.H0_H0 ;  /* 0x2000000cff237230 */ /* 0x000fce0000004100 */
[----:B------:R-:W3:Y:S01]  /*3230*/  I2F.F16 R11, R11 ;  /* 0x0000000b000b7306 */ /* 0x000ee20000200c00 */
[----:B0-----:R-:W-:Y:S02]  /*3240*/  HADD2.F32 R8, -RZ, R8.H0_H0 ;  /* 0x20000008ff087230 */ /* 0x001fe40000004100 */
[----:B-1----:R-:W-:-:S03]  /*3250*/  HADD2.F32 R37, -RZ, R10.H0_H0 ;  /* 0x2000000aff257230 */ /* 0x002fc60000004100 */
[----:B------:R-:W-:Y:S01]  /*3260*/  FFMA.FTZ R8, R8, R35, RZ ;  /* 0x0000002308087223 */ /* 0x000fe200000100ff */
[----:B--2---:R-:W-:-:S03]  /*3270*/  HADD2.F32 R10, -RZ, R9.H0_H0 ;  /* 0x20000009ff0a7230 */ /* 0x004fc60000004100 */
[----:B------:R-:W-:Y:S01]  /*3280*/  FFMA.FTZ R12, R37, R42, R8 ;  /* 0x0000002a250c7223 */ /* 0x000fe20000010008 */
[----:B------:R-:W-:Y:S01]  /*3290*/  LOP3.LUT R8, R6, 0xff, RZ, 0xc0, !PT ;  /* 0x000000ff06087812 */ /* 0x000fe200078ec0ff */
[----:B------:R-:W-:Y:S01]  /*32a0*/  FFMA.FTZ R9, R35, R10, RZ ;  /* 0x0000000a23097223 */ /* 0x000fe200000100ff */
[----:B---3--:R-:W-:Y:S02]  /*32b0*/  HADD2.F32 R41, -RZ, R11.H0_H0 ;  /* 0x2000000bff297230 */ /* 0x008fe40000004100 */
[----:B------:R-:W-:Y:S02]  /*32c0*/  IADD3 R37, PT, PT, R8, -0x80, RZ ;  /* 0xffffff8008257810 */ /* 0x000fe40007ffe0ff */
[----:B------:R-:W-:Y:S01]  /*32d0*/  SHF.R.U32.HI R8, RZ, 0x8, R6 ;  /* 0x00000008ff087819 */ /* 0x000fe20000011606 */
[----:B------:R-:W-:Y:S01]  /*32e0*/  FFMA.FTZ R41, R42, R41, R9 ;  /* 0x000000292a297223 */ /* 0x000fe20000010009 */
[----:B------:R-:W-:-:S04]  /*32f0*/  LOP3.LUT R9, R7, 0xff, RZ, 0xc0, !PT ;  /* 0x000000ff07097812 */ /* 0x000fc800078ec0ff */
[----:B------:R-:W-:Y:S02]  /*3300*/  IADD3 R43, PT, PT, R9, -0x80, RZ ;  /* 0xffffff80092b7810 */ /* 0x000fe40007ffe0ff */
[----:B------:R-:W-:Y:S01]  /*3310*/  LOP3.LUT R9, R8, 0xff, RZ, 0xc0, !PT ;  /* 0x000000ff08097812 */ /* 0x000fe200078ec0ff */
[----:B------:R-:W0:Y:S03]  /*3320*/  I2F.F16 R10, R37 ;  /* 0x00000025000a7306 */ /* 0x000e260000200c00 */
[----:B------:R-:W-:-:S05]  /*3330*/  IADD3 R40, PT, PT, R9, -0x80, RZ ;  /* 0xffffff8009287810 */ /* 0x000fca0007ffe0ff */
[----:B------:R-:W1:Y:S08]  /*3340*/  I2F.F16 R8, R43 ;  /* 0x0000002b00087306 */ /* 0x000e700000200c00 */
[----:B------:R-:W2:Y:S01]  /*3350*/  I2F.F16 R9, R40 ;  /* 0x0000002800097306 */ /* 0x000ea20000200c00 */
[----:B0-----:R-:W-:-:S05]  /*3360*/  HADD2.F32 R10, -RZ, R10.H0_H0 ;  /* 0x2000000aff0a7230 */ /* 0x001fca0000004100 */
[----:B------:R-:W-:Y:S01]  /*3370*/  FFMA.FTZ R37, R35, R10, RZ ;  /* 0x0000000a23257223 */ /* 0x000fe200000100ff */
[----:B-1----:R-:W-:Y:S02]  /*3380*/  HADD2.F32 R8, -RZ, R8.H0_H0 ;  /* 0x20000008ff087230 */ /* 0x002fe40000004100 */
[----:B--2---:R-:W-:-:S03]  /*3390*/  HADD2.F32 R9, -RZ, R9.H0_H0 ;  /* 0x20000009ff097230 */ /* 0x004fc60000004100 */
[----:B------:R-:W-:Y:S02]  /*33a0*/  FFMA.FTZ R35, R35, R8, RZ ;  /* 0x0000000823237223 */ /* 0x000fe400000100ff */
[----:B------:R-:W-:Y:S02]  /*33b0*/  FFMA.FTZ R37, R42, R9, R37 ;  /* 0x000000092a257223 */ /* 0x000fe40000010025 */
[----:B------:R-:W2:Y:S01]  /*33c0*/  LDG.E.128.CONSTANT R8, desc[UR6][R44.64] ;  /* 0x000000062c087981 */ /* 0x000ea2000c1e9d00 */
[----:B------:R-:W-:-:S04]  /*33d0*/  SHF.R.U32.HI R43, RZ, 0x8, R7 ;  /* 0x00000008ff2b7819 */ /* 0x000fc80000011607 */
[----:B------:R-:W-:-:S04]  /*33e0*/  LOP3.LUT R43, R43, 0xff, RZ, 0xc0, !PT ;  /* 0x000000ff2b2b7812 */ /* 0x000fc800078ec0ff */
[----:B------:R-:W-:-:S04]  /*33f0*/  IADD3 R43, PT, PT, R43, -0x80, RZ ;  /* 0xffffff802b2b7810 */ /* 0x000fc80007ffe0ff */
[----:B------:R-:W0:Y:S02]  /*3400*/  I2F.F16 R40, R43 ;  /* 0x0000002b00287306 */ /* 0x000e240000200c00 */
[----:B0-----:R-:W-:-:S05]  /*3410*/  HADD2.F32 R40, -RZ, R40.H0_H0 ;  /* 0x20000028ff287230 */ /* 0x001fca0000004100 */
[----:B------:R-:W-:Y:S01]  /*3420*/  FFMA.FTZ R35, R42, R40, R35 ;  /* 0x000000282a237223 */ /* 0x000fe20000010023 */
[----:B------:R-:W-:-:S04]  /*3430*/  SHF.R.U32.HI R40, RZ, 0x10, R4 ;  /* 0x00000010ff287819 */ /* 0x000fc80000011604 */
[----:B------:R-:W-:-:S04]  /*3440*/  LOP3.LUT R40, R40, 0xff, RZ, 0xc0, !PT ;  /* 0x000000ff28287812 */ /* 0x000fc800078ec0ff */
[----:B------:R-:W-:-:S04]  /*3450*/  IADD3 R40, PT, PT, R40, -0x80, RZ ;  /* 0xffffff8028287810 */ /* 0x000fc80007ffe0ff */
[----:B------:R0:W1:Y:S02]  /*3460*/  I2F.F16 R42, R40 ;  /* 0x00000028002a7306 */ /* 0x0000640000200c00 */
[----:B0-----:R-:W-:Y:S02]  /*3470*/  HADD2.F32 R40, -RZ, R13.H0_H0 ;  /* 0x2000000dff287230 */ /* 0x001fe40000004100 */
[----:B-1----:R-:W-:Y:S01]  /*3480*/  HADD2.F32 R43, -RZ, R42.H0_H0 ;  /* 0x2000002aff2b7230 */ /* 0x002fe20000004100 */
[----:B------:R-:W-:-:S04]  /*3490*/  SHF.R.U32.HI R42, RZ, 0x10, R5 ;  /* 0x00000010ff2a7819 */ /* 0x000fc80000011605 */
[----:B------:R-:W-:Y:S01]  /*34a0*/  FFMA.FTZ R12, R43, R40, R12 ;  /* 0x000000282b0c7223 */ /* 0x000fe2000001000c */
[----:B------:R-:W-:-:S04]  /*34b0*/  LOP3.LUT R43, R42, 0xff, RZ, 0xc0, !PT ;  /* 0x000000ff2a2b7812 */ /* 0x000fc800078ec0ff */
[----:B------:R-:W-:-:S04]  /*34c0*/  IADD3 R43, PT, PT, R43, -0x80, RZ ;  /* 0xffffff802b2b7810 */ /* 0x000fc80007ffe0ff */
[----:B------:R-:W0:Y:S02]  /*34d0*/  I2F.F16 R42, R43 ;  /* 0x0000002b002a7306 */ /* 0x000e240000200c00 */
[----:B0-----:R-:W-:-:S05]  /*34e0*/  HADD2.F32 R42, -RZ, R42.H0_H0 ;  /* 0x2000002aff2a7230 */ /* 0x001fca0000004100 */
[----:B------:R-:W-:Y:S01]  /*34f0*/  FFMA.FTZ R41, R40, R42, R41 ;  /* 0x0000002a28297223 */ /* 0x000fe20000010029 */
[----:B------:R-:W-:-:S04]  /*3500*/  SHF.R.U32.HI R42, RZ, 0x10, R6 ;  /* 0x00000010ff2a7819 */ /* 0x000fc80000011606 */
[----:B------:R-:W-:-:S04]  /*3510*/  LOP3.LUT R42, R42, 0xff, RZ, 0xc0, !PT ;  /* 0x000000ff2a2a7812 */ /* 0x000fc800078ec0ff */
[----:B------:R-:W-:-:S06]  /*3520*/  IADD3 R42, PT, PT, R42, -0x80, RZ ;  /* 0xffffff802a2a7810 */ /* 0x000fcc0007ffe0ff */
[----:B------:R-:W0:Y:S01]  /*3530*/  I2F.F16 R42, R42 ;  /* 0x0000002a002a7306 */ /* 0x000e220000200c00 */
[----:B------:R-:W-:-:S04]  /*3540*/  SHF.R.U32.HI R43, RZ, 0x10, R7 ;  /* 0x00000010ff2b7819 */ /* 0x000fc80000011607 */
[----:B------:R-:W-:-:S04]  /*3550*/  LOP3.LUT R43, R43, 0xff, RZ, 0xc0, !PT ;  /* 0x000000ff2b2b7812 */ /* 0x000fc800078ec0ff */
[----:B------:R-:W-:Y:S01]  /*3560*/  IADD3 R43, PT, PT, R43, -0x80, RZ ;  /* 0xffffff802b2b7810 */ /* 0x000fe20007ffe0ff */
[----:B0-----:R-:W-:-:S05]  /*3570*/  HADD2.F32 R42, -RZ, R42.H0_H0 ;  /* 0x2000002aff2a7230 */ /* 0x001fca0000004100 */
[----:B------:R-:W-:Y:S02]  /*3580*/  FFMA.FTZ R37, R40, R42, R37 ;  /* 0x0000002a28257223 */ /* 0x000fe40000010025 */
[----:B------:R-:W0:Y:S02]  /*3590*/  I2F.F16 R42, R43 ;  /* 0x0000002b002a7306 */ /* 0x000e240000200c00 */
[----:B0-----:R-:W-:-:S05]  /*35a0*/  HADD2.F32 R42, -RZ, R42.H0_H0 ;  /* 0x2000002aff2a7230 */ /* 0x001fca0000004100 */
[----:B------:R-:W-:Y:S01]  /*35b0*/  FFMA.FTZ R35, R40, R42, R35 ;  /* 0x0000002a28237223 */ /* 0x000fe20000010023 */
[----:B------:R-:W-:-:S04]  /*35c0*/  LEA.HI R40, R4, 0xffffff80, RZ, 0x8 ;  /* 0xffffff8004287811 */ /* 0x000fc800078f40ff */
[----:B------:R0:W1:Y:S01]  /*35d0*/  I2F.F16 R4, R40 ;  /* 0x0000002800047306 */ /* 0x0000620000200c00 */
[----:B------:R-:W-:Y:S01]  /*35e0*/  LEA.HI R42, R6, 0xffffff80, RZ, 0x8 ;  /* 0xffffff80062a7811 */ /* 0x000fe200078f40ff */
[----:B0-----:R-:W-:Y:S01]  /*35f0*/  HADD2.F32 R40, -RZ, R13.H1_H1 ;  /* 0x3000000dff287230 */ /* 0x001fe20000004100 */
[----:B------:R-:W-:Y:S01]  /*3600*/  LEA.HI R13, R5, 0xffffff80, RZ, 0x8 ;  /* 0xffffff80050d7811 */ /* 0x000fe200078f40ff */
[----:B-1----:R-:W-:-:S05]  /*3610*/  HADD2.F32 R4, -RZ, R4.H0_H0 ;  /* 0x20000004ff047230 */ /* 0x002fca0000004100 */
[----:B------:R-:W-:Y:S02]  /*3620*/  FFMA.FTZ R12, R4, R40, R12 ;  /* 0x00000028040c7223 */ /* 0x000fe4000001000c */
[----:B------:R-:W0:Y:S08]  /*3630*/  I2F.F16 R4, R13 ;  /* 0x0000000d00047306 */ /* 0x000e300000200c00 */
[----:B------:R-:W1:Y:S01]  /*3640*/  I2F.F16 R5, R42 ;  /* 0x0000002a00057306 */ /* 0x000e620000200c00 */
[----:B------:R-:W-:Y:S01]  /*3650*/  LEA.HI R43, R7, 0xffffff80, RZ, 0x8 ;  /* 0xffffff80072b7811 */ /* 0x000fe200078f40ff */
[----:B0-----:R-:W-:-:S06]  /*3660*/  HADD2.F32 R4, -RZ, R4.H0_H0 ;  /* 0x20000004ff047230 */ /* 0x001fcc0000004100 */
[----:B------:R-:W0:Y:S01]  /*3670*/  I2F.F16 R43, R43 ;  /* 0x0000002b002b7306 */ /* 0x000e220000200c00 */
[----:B------:R-:W-:Y:S01]  /*3680*/  FFMA.FTZ R41, R40, R4, R41 ;  /* 0x0000000428297223 */ /* 0x000fe20000010029 */
[----:B-1----:R-:W-:-:S05]  /*3690*/  HADD2.F32 R4, -RZ, R5.H0_H0 ;  /* 0x20000005ff047230 */ /* 0x002fca0000004100 */
[----:B------:R-:W-:Y:S02]  /*36a0*/  FFMA.FTZ R37, R40, R4, R37 ;  /* 0x0000000428257223 */ /* 0x000fe40000010025 */
[----:B------:R-:W1:Y:S01]  /*36b0*/  LDS.64 R4, [UR4+0x38] ;  /* 0x00003804ff047984 */ /* 0x000e620008000a00 */
[----:B0-----:R-:W-:-:S05]  /*36c0*/  HADD2.F32 R6, -RZ, R43.H0_H0 ;  /* 0x2000002bff067230 */ /* 0x001fca0000004100 */
[----:B------:R-:W-:Y:S01]  /*36d0*/  FFMA.FTZ R35, R40, R6, R35 ;  /* 0x0000000628237223 */ /* 0x000fe20000010023 */
[----:B-1----:R-:W-:Y:S01]  /*36e0*/  HADD2.F32 R40, -RZ, R4.H0_H0 ;  /* 0x20000004ff287230 */ /* 0x002fe20000004100 */
[----:B--2---:R-:W-:Y:S02]  /*36f0*/  LOP3.LUT R6, R8, 0xff, RZ, 0xc0, !PT ;  /* 0x000000ff08067812 */ /* 0x004fe400078ec0ff */
        /* <DEDUP_REMOVED lines=8> */
[----:B-1----:R-:W-:Y:S02]  /*3780*/  HADD2.F32 R12, -RZ, R6.H0_H0 ;  /* 0x20000006ff0c7230 */ /* 0x002fe40000004100 */
[----:B------:R-:W-:Y:S01]  /*3790*/  HADD2.F32 R6, -RZ, R4.H1_H1 ;  /* 0x30000004ff067230 */ /* 0x000fe20000004100 */
[----:B------:R-:W-:-:S04]  /*37a0*/  SHF.R.U32.HI R13, RZ, 0x8, R9 ;  /* 0x00000008ff0d7819 */ /* 0x000fc80000011609 */
[----:B------:R-:W-:Y:S01]  /*37b0*/  FFMA.FTZ R4, R12, R6, R7 ;  /* 0x000000060c047223 */ /* 0x000fe20000010007 */
        /* <DEDUP_REMOVED lines=18> */
[----:B------:R-:W0:Y:S01]  /*38e0*/  I2F.F16 R42, R42 ;  /* 0x0000002a002a7306 */ /* 0x000e220000200c00 */
[----:B------:R-:W-:Y:S01]  /*38f0*/  LOP3.LUT R13, R11, 0xff, RZ, 0xc0, !PT ;  /* 0x000000ff0b0d7812 */ /* 0x000fe200078ec0ff */
[----:B0-----:R-:W-:-:S05]  /*3900*/  HADD2.F32 R12, -RZ, R42.H0_H0 ;  /* 0x2000002aff0c7230 */ /* 0x001fca0000004100 */
[----:B------:R-:W-:Y:S01]  /*3910*/  FFMA.FTZ R12, R6, R12, R37 ;  /* 0x0000000c060c7223 */ /* 0x000fe20000010025 */
[----:B------:R-:W-:-:S06]  /*3920*/  IADD3 R37, PT, PT, R13, -0x80, RZ ;  /* 0xffffff800d257810 */ /* 0x000fcc0007ffe0ff */
[----:B------:R-:W0:Y:S02]  /*3930*/  I2F.F16 R37, R37 ;  /* 0x0000002500257306 */ /* 0x000e240000200c00 */
[----:B0-----:R-:W-:-:S05]  /*3940*/  HADD2.F32 R13, -RZ, R37.H0_H0 ;  /* 0x20000025ff0d7230 */ /* 0x001fca0000004100 */
[----:B------:R-:W-:Y:S02]  /*3950*/  FFMA.FTZ R35, R40, R13, R35 ;  /* 0x0000000d28237223 */ /* 0x000fe40000010023 */
[----:B------:R0:W2:Y:S01]  /*3960*/  @!P0 LDG.E.U16.CONSTANT R13, desc[UR6][R20.64] ;  /* 0x00000006140d8981 */ /* 0x0000a2000c1e9500 */
[----:B------:R-:W-:-:S04]  /*3970*/  SHF.R.U32.HI R40, RZ, 0x8, R11 ;  /* 0x00000008ff287819 */ /* 0x000fc8000001160b */
[----:B------:R-:W-:-:S04]  /*3980*/  LOP3.LUT R40, R40, 0xff, RZ, 0xc0, !PT ;  /* 0x000000ff28287812 */ /* 0x000fc800078ec0ff */
[----:B------:R-:W-:-:S06]  /*3990*/  IADD3 R40, PT, PT, R40, -0x80, RZ ;  /* 0xffffff8028287810 */ /* 0x000fcc0007ffe0ff */
[----:B------:R-:W1:Y:S01]  /*39a0*/  I2F.F16 R40, R40 ;  /* 0x0000002800287306 */ /* 0x000e620000200c00 */
[----:B------:R-:W-:Y:S01]  /*39b0*/  FMUL.FTZ R14, R15, R14 ;  /* 0x0000000e0f0e7220 */ /* 0x000fe20000410000 */
[----:B------:R-:W-:-:S04]  /*39c0*/  F2FP.F16.F32.PACK_AB R26, RZ, R26 ;  /* 0x0000001aff1a723e */ /* 0x000fc800000000ff */
[----:B------:R-:W-:-:S04]  /*39d0*/  F2FP.F16.F32.PACK_AB R14, RZ, R14 ;  /* 0x0000000eff0e723e */ /* 0x000fc800000000ff */
[----:B------:R-:W-:Y:S02]  /*39e0*/  PRMT R26, R26, 0x5410, R14 ;  /* 0x000054101a1a7816 */ /* 0x000fe4000000000e */
[----:B------:R-:W-:Y:S01]  /*39f0*/  LEA.HI R14, R8, 0xffffff80, RZ, 0x8 ;  /* 0xffffff80080e7811 */ /* 0x000fe200078f40ff */
[----:B-1----:R-:W-:Y:S01]  /*3a00*/  HADD2.F32 R37, -RZ, R40.H0_H0 ;  /* 0x20000028ff257230 */ /* 0x002fe20000004100 */
[----:B------:R-:W-:-:S04]  /*3a10*/  SHF.R.U32.HI R8, RZ, 0x10, R8 ;  /* 0x00000010ff087819 */ /* 0x000fc80000011608 */
[----:B------:R-:W-:Y:S01]  /*3a20*/  FFMA.FTZ R6, R6, R37, R35 ;  /* 0x0000002506067223 */ /* 0x000fe20000010023 */
[----:B------:R-:W-:Y:S01]  /*3a30*/  SHF.R.U32.HI R37, RZ, 0x10, R9 ;  /* 0x00000010ff257819 */ /* 0x000fe20000011609 */
[----:B------:R-:W-:Y:S01]  /*3a40*/  FMUL.FTZ R35, R19, R36 ;  /* 0x0000002413237220 */ /* 0x000fe20000410000 */
[----:B------:R-:W-:Y:S01]  /*3a50*/  LOP3.LUT R36, R8, 0xff, RZ, 0xc0, !PT ;  /* 0x000000ff08247812 */ /* 0x000fe200078ec0ff */
[----:B------:R-:W-:Y:S02]  /*3a60*/  HFMA2 R17, R26, 1, 1, R17 ;  /* 0x3c003c001a117831 */ /* 0x000fe40000000011 */
[----:B------:R-:W-:Y:S01]  /*3a70*/  FMUL.FTZ R26, R22, R27 ;  /* 0x0000001b161a7220 */ /* 0x000fe20000410000 */
[----:B------:R-:W-:Y:S02]  /*3a80*/  LOP3.LUT R37, R37, 0xff, RZ, 0xc0, !PT ;  /* 0x000000ff25257812 */ /* 0x000fe400078ec0ff */
[----:B------:R-:W-:Y:S02]  /*3a90*/  LEA.HI R27, R9, 0xffffff80, RZ, 0x8 ;  /* 0xffffff80091b7811 */ /* 0x000fe400078f40ff */
[----:B------:R-:W-:-:S02]  /*3aa0*/  IADD3 R9, PT, PT, R36, -0x80, RZ ;  /* 0xffffff8024097810 */ /* 0x000fc40007ffe0ff */
[----:B------:R-:W-:Y:S02]  /*3ab0*/  LEA.HI R40, R10, 0xffffff80, RZ, 0x8 ;  /* 0xffffff800a287811 */ /* 0x000fe400078f40ff */
[----:B------:R-:W-:Y:S02]  /*3ac0*/  SHF.R.U32.HI R36, RZ, 0x10, R10 ;  /* 0x00000010ff247819 */ /* 0x000fe4000001160a */
[----:B------:R-:W-:Y:S02]  /*3ad0*/  IADD3 R10, PT, PT, R37, -0x80, RZ ;  /* 0xffffff80250a7810 */ /* 0x000fe40007ffe0ff */
[----:B------:R-:W-:Y:S02]  /*3ae0*/  SHF.R.U32.HI R37, RZ, 0x10, R11 ;  /* 0x00000010ff257819 */ /* 0x000fe4000001160b */
[----:B------:R-:W-:Y:S02]  /*3af0*/  LOP3.LUT R36, R36, 0xff, RZ, 0xc0, !PT ;  /* 0x000000ff24247812 */ /* 0x000fe400078ec0ff */
[----:B------:R-:W-:Y:S01]  /*3b00*/  LOP3.LUT R37, R37, 0xff, RZ, 0xc0, !PT ;  /* 0x000000ff25257812 */ /* 0x000fe200078ec0ff */
[----:B------:R-:W-:Y:S01]  /*3b10*/  FMUL.FTZ R29, R16, R29 ;  /* 0x0000001d101d7220 */ /* 0x000fe20000410000 */
[----:B------:R-:W-:Y:S01]  /*3b20*/  FMUL.FTZ R30, R15, R30 ;  /* 0x0000001e0f1e7220 */ /* 0x000fe20000410000 */
[----:B------:R-:W1:Y:S01]  /*3b30*/  I2F.F16 R9, R9 ;  /* 0x0000000900097306 */ /* 0x000e620000200c00 */
[----:B------:R-:W-:-:S02]  /*3b40*/  IADD3 R36, PT, PT, R36, -0x80, RZ ;  /* 0xffffff8024247810 */ /* 0x000fc40007ffe0ff */
[----:B------:R-:W-:Y:S02]  /*3b50*/  IADD3 R37, PT, PT, R37, -0x80, RZ ;  /* 0xffffff8025257810 */ /* 0x000fe40007ffe0ff */
[----:B------:R-:W-:-:S03]  /*3b60*/  F2FP.F16.F32.PACK_AB R29, RZ, R29 ;  /* 0x0000001dff1d723e */ /* 0x000fc600000000ff */
[----:B------:R-:W3:Y:S01]  /*3b70*/  I2F.F16 R10, R10 ;  /* 0x0000000a000a7306 */ /* 0x000ee20000200c00 */
[----:B------:R-:W-:Y:S02]  /*3b80*/  F2FP.F16.F32.PACK_AB R30, RZ, R30 ;  /* 0x0000001eff1e723e */ /* 0x000fe400000000ff */
[----:B------:R-:W-:Y:S02]  /*3b90*/  LEA.HI R11, R11, 0xffffff80, RZ, 0x8 ;  /* 0xffffff800b0b7811 */ /* 0x000fe400078f40ff */
[----:B------:R-:W-:-:S03]  /*3ba0*/  PRMT R29, R29, 0x5410, R30 ;  /* 0x000054101d1d7816 */ /* 0x000fc6000000001e */
[----:B------:R-:W-:Y:S08]  /*3bb0*/  I2F.F16 R36, R36 ;  /* 0x0000002400247306 */ /* 0x000ff00000200c00 */
[----:B------:R-:W4:Y:S01]  /*3bc0*/  I2F.F16 R37, R37 ;  /* 0x0000002500257306 */ /* 0x000f220000200c00 */
[----:B------:R-:W-:-:S07]  /*3bd0*/  HFMA2 R17, R29, 1, 1, R17 ;  /* 0x3c003c001d117831 */ /* 0x000fce0000000011 */
[----:B------:R-:W5:Y:S08]  /*3be0*/  I2F.F16 R14, R14 ;  /* 0x0000000e000e7306 */ /* 0x000f700000200c00 */
[----:B------:R-:W0:Y:S01]  /*3bf0*/  I2F.F16 R27, R27 ;  /* 0x0000001b001b7306 */ /* 0x000e220000200c00 */
[----:B-1----:R-:W-:-:S07]  /*3c00*/  HADD2.F32 R29, -RZ, R9.H0_H0 ;  /* 0x20000009ff1d7230 */ /* 0x002fce0000004100 */
[----:B------:R-:W1:Y:S01]  /*3c10*/  I2F.F16 R8, R40 ;  /* 0x0000002800087306 */ /* 0x000e620000200c00 */
[----:B------:R-:W-:Y:S01]  /*3c20*/  F2FP.F16.F32.PACK_AB R26, RZ, R26 ;  /* 0x0000001aff1a723e */ /* 0x000fe200000000ff */
[----:B------:R-:W-:-:S06]  /*3c30*/  HADD2.F32 R9, -RZ, R5.H0_H0 ;  /* 0x20000005ff097230 */ /* 0x000fcc0000004100 */
[----:B------:R-:W1:Y:S01]  /*3c40*/  I2F.F16 R11, R11 ;  /* 0x0000000b000b7306 */ /* 0x000e620000200c00 */
[----:B------:R-:W-:Y:S01]  /*3c50*/  F2FP.F16.F32.PACK_AB R35, RZ, R35 ;  /* 0x00000023ff23723e */ /* 0x000fe200000000ff */
[----:B---3--:R-:W-:Y:S02]  /*3c60*/  HADD2.F32 R10, -RZ, R10.H0_H0 ;  /* 0x2000000aff0a7230 */ /* 0x008fe40000004100 */
[----:B----4-:R-:W-:Y:S01]  /*3c70*/  HADD2.F32 R37, -RZ, R37.H0_H0 ;  /* 0x20000025ff257230 */ /* 0x010fe20000004100 */
[----:B------:R-:W-:Y:S01]  /*3c80*/  PRMT R26, R26, 0x5410, R35 ;  /* 0x000054101a1a7816 */ /* 0x000fe20000000023 */
[----:B------:R-:W-:Y:S02]  /*3c90*/  HADD2.F32 R35, -RZ, R36.H0_H0 ;  /* 0x20000024ff237230 */ /* 0x000fe40000004100 */
[----:B------:R-:W-:Y:S01]  /*3ca0*/  FFMA.FTZ R10, R9, R10, R7 ;  /* 0x0000000a090a7223 */ /* 0x000fe20000010007 */
[----:B------:R-:W-:Y:S02]  /*3cb0*/  HADD2.F32 R5, -RZ, R5.H1_H1 ;  /* 0x30000005ff057230 */ /* 0x000fe40000004100 */
[----:B------:R-:W-:Y:S01]  /*3cc0*/  FFMA.FTZ R4, R29, R9, R4 ;  /* 0x000000091d047223 */ /* 0x000fe20000010004 */
[----:B-----5:R-:W-:-:S02]  /*3cd0*/  HADD2.F32 R7, -RZ, R14.H0_H0 ;  /* 0x2000000eff077230 */ /* 0x020fc40000004100 */
[----:B0-----:R-:W-:Y:S02]  /*3ce0*/  HADD2.F32 R27, -RZ, R27.H0_H0 ;  /* 0x2000001bff1b7230 */ /* 0x001fe40000004100 */
[----:B-1----:R-:W-:Y:S02]  /*3cf0*/  HADD2.F32 R29, -RZ, R8.H0_H0 ;  /* 0x20000008ff1d7230 */ /* 0x002fe40000004100 */
[C---:B------:R-:W-:Y:S01]  /*3d00*/  FFMA.FTZ R12, R9.reuse, R35, R12 ;  /* 0x00000023090c7223 */ /* 0x040fe2000001000c */
[----:B------:R-:W-:Y:S02]  /*3d10*/  HADD2.F32 R8, -RZ, R11.H0_H0 ;  /* 0x2000000bff087230 */ /* 0x000fe40000004100 */
[----:B------:R-:W-:Y:S01]  /*3d20*/  FFMA.FTZ R37, R9, R37, R6 ;  /* 0x0000002509257223 */ /* 0x000fe20000010006 */
[----:B------:R-:W-:Y:S02]  /*3d30*/  HADD2 R18, R26, R18 ;  /* 0x000000121a127230 */ /* 0x000fe40000000000 */
[----:B------:R-:W-:Y:S01]  /*3d40*/  FFMA.FTZ R7, R7, R5, R4 ;  /* 0x0000000507077223 */ /* 0x000fe20000010004 */
[C---:B------:R-:W-:Y:S01]  /*3d50*/  FFMA.FTZ R10, R5.reuse, R27, R10 ;  /* 0x0000001b050a7223 */ /* 0x040fe2000001000a */
[----:B------:R-:W-:Y:S01]  /*3d60*/  @!P0 IADD3 R26, PT, PT, R2, 0x1, RZ ;  /* 0x00000001021a8810 */ /* 0x000fe20007ffe0ff */
[C---:B------:R-:W-:Y:S01]  /*3d70*/  FFMA.FTZ R29, R5.reuse, R29, R12 ;  /* 0x0000001d051d7223 */ /* 0x040fe2000001000c */
[----:B------:R-:W-:Y:S01]  /*3d80*/  FFMA.FTZ R8, R5, R8, R37 ;  /* 0x0000000805087223 */ /* 0x000fe20000010025 */
[----:B------:R-:W-:Y:S01]  /*3d90*/  FMUL.FTZ R7, R22, R7 ;  /* 0x0000000716077220 */ /* 0x000fe20000410000 */
[----:B------:R-:W-:Y:S01]  /*3da0*/  FMUL.FTZ R10, R19, R10 ;  /* 0x0000000a130a7220 */ /* 0x000fe20000410000 */
[----:B------:R-:W-:Y:S01]  /*3db0*/  @!P0 MOV R2, R26 ;  /* 0x0000001a00028202 */ /* 0x000fe20000000f00 */
        /* <DEDUP_REMOVED lines=19> */
.L_x_4963:
[----:B------:R-:W-:-:S04]  /*3ef0*/  VIMNMX R37, PT, PT, R34, UR13, PT ;  /* 0x0000000d22257c48 */ /* 0x000fc8000bfe0100 */
[----:B------:R-:W-:-:S13]  /*3f00*/  ISETP.GT.AND P0, PT, R37, R28, PT ;  /* 0x0000001c2500720c */ /* 0x000fda0003f04270 */
[----:B------:R-:W-:Y:S05]  /*3f10*/  @!P0 BRA `(.L_x_4965) ;  /* 0x0000001400a48947 */ /* 0x000fea0003800000 */
[----:B------:R-:W-:-:S03]  /*3f20*/  IMAD.WIDE.U32 R4, R28, 0x4, R38 ;  /* 0x000000041c047825 */ /* 0x000fc600078e0026 */
[----:B------:R-:W-:-:S04]  /*3f30*/  IADD3 R36, P0, PT, R4, 0x2, RZ ;  /* 0x0000000204247810 */ /* 0x000fc80007f1e0ff */
[----:B------:R-:W-:-:S09]  /*3f40*/  IADD3.X R35, PT, PT, RZ, R5, RZ, P0, !PT ;  /* 0x00000005ff237210 */ /* 0x000fd200007fe4ff */
.L_x_4966:
[----:B------:R-:W2:Y:S01]  /*3f50*/  LDG.E.128.CONSTANT R4, desc[UR6][R40.64] ;  /* 0x0000000628047981 */ /* 0x000ea2000c1e9d00 */
[----:B------:R-:W-:-:S03]  /*3f60*/  MOV R0, UR12 ;  /* 0x0000000c00007c02 */ /* 0x000fc60008000f00 */
[----:B------:R-:W0:Y:S02]  /*3f70*/  LDS.128 R16, [UR4] ;  /* 0x00000004ff107984 */ /* 0x000e240008000c00 */
[----:B------:R-:W-:-:S05]  /*3f80*/  IMAD.WIDE R20, R0, 0x4, R40 ;  /* 0x0000000400147825 */ /* 0x000fca00078e0228 */
[----:B------:R-:W3:Y:S01]  /*3f90*/  LDG.E.128.CONSTANT R8, desc[UR6][R20.64] ;  /* 0x0000000614087981 */ /* 0x000ee2000c1e9d00 */
[----:B------:R-:W-:-:S05]  /*3fa0*/  IMAD.WIDE R44, R0, 0x4, R20 ;  /* 0x00000004002c7825 */ /* 0x000fca00078e0214 */
[----:B------:R1:W4:Y:S01]  /*3fb0*/  LDG.E.128.CONSTANT R12, desc[UR6][R44.64] ;  /* 0x000000062c0c7981 */ /* 0x000322000c1e9d00 */
[----:B------:R-:W-:Y:S01]  /*3fc0*/  MOV R42, 0x2800 ;  /* 0x00002800002a7802 */ /* 0x000fe20000000f00 */
[----:B-1----:R-:W-:Y:S01]  /*3fd0*/  IMAD.WIDE R44, R0, 0x4, R44 ;  /* 0x00000004002c7825 */ /* 0x002fe200078e022c */
        /* <DEDUP_REMOVED lines=10> */
[----:B------:R-:W-:Y:S01]  /*4080*/  HADD2 R22, R24, -1040, -1040 ;  /* 0xe410e41018167430 */ /* 0x000fe20000000000 */
[----:B------:R-:W-:Y:S01]  /*4090*/  LOP3.LUT R24, R4, 0x3e003e0, RZ, 0xc0, !PT ;  /* 0x03e003e004187812 */ /* 0x000fe200078ec0ff */
[----:B------:R-:W-:-:S02]  /*40a0*/  HADD2 R20, R26, -1040, -1040 ;  /* 0xe410e4101a147430 */ /* 0x000fc40000000000 */
[-C--:B0-----:R-:W-:Y:S02]  /*40b0*/  HFMA2 R23, R23, R16.reuse, RZ ;  /* 0x0000001017177231 */ /* 0x081fe400000000ff */
[-C--:B------:R-:W-:Y:S02]  /*40c0*/  HFMA2 R22, R22, R16.reuse, RZ.H0_H0 ;  /* 0x0000001016167231 */ /* 0x080fe400000400ff */
[-C--:B------:R-:W-:Y:S02]  /*40d0*/  HFMA2 R21, R21, R16.reuse, RZ ;  /* 0x0000001015157231 */ /* 0x080fe400000000ff */
[----:B------:R-:W-:Y:S01]  /*40e0*/  HFMA2 R20, R20, R16, RZ.H0_H0 ;  /* 0x0000001014147231 */ /* 0x000fe200000400ff */
[----:B------:R-:W-:Y:S02]  /*40f0*/  LOP3.LUT R25, R24, 0x64006400, RZ, 0xfc, !PT ;  /* 0x6400640018197812 */ /* 0x000fe400078efcff */
[----:B------:R-:W-:-:S03]  /*4100*/  LOP3.LUT R16, R5, 0x3e003e0, RZ, 0xc0, !PT ;  /* 0x03e003e005107812 */ /* 0x000fc600078ec0ff */
[-C--:B------:R-:W-:Y:S01]  /*4110*/  HFMA2 R25, R25, R42.reuse.H0_H0, -48, -48 ;  /* 0xd200d20019197431 */ /* 0x080fe2000004002a */
[----:B------:R-:W-:Y:S02]  /*4120*/  LOP3.LUT R27, R16, 0x64006400, RZ, 0xfc, !PT ;  /* 0x64006400101b7812 */ /* 0x000fe400078efcff */
[----:B------:R-:W-:Y:S02]  /*4130*/  LOP3.LUT R16, R6, 0x3e003e0, RZ, 0xc0, !PT ;  /* 0x03e003e006107812 */ /* 0x000fe400078ec0ff */
[----:B------:R-:W-:Y:S01]  /*4140*/  LOP3.LUT R24, R7, 0x3e003e0, RZ, 0xc0, !PT ;  /* 0x03e003e007187812 */ /* 0x000fe200078ec0ff */
[----:B------:R-:W-:Y:S02]  /*4150*/  HFMA2 R27, R27, R42.H0_H0, -48, -48 ;  /* 0xd200d2001b1b7431 */ /* 0x000fe4000004002a */
[-C--:B------:R-:W-:Y:S01]  /*4160*/  HFMA2 R23, R25, R17.reuse, R23 ;  /* 0x0000001119177231 */ /* 0x080fe20000000017 */
[----:B------:R-:W-:Y:S01]  /*4170*/  LOP3.LUT R25, R16, 0x64006400, RZ, 0xfc, !PT ;  /* 0x6400640010197812 */ /* 0x000fe200078efcff */
[----:B------:R-:W-:Y:S01]  /*4180*/  HFMA2 R22, R27, R17, R22 ;  /* 0x000000111b167231 */ /* 0x000fe20000000016 */
        /* <DEDUP_REMOVED lines=9> */
[----:B------:R-:W-:Y:S02]  /*4220*/  LOP3.LUT R20, R20, 0x64006400, RZ, 0xfc, !PT ;  /* 0x6400640014147812 */ /* 0x000fe400078efcff */
[----:B------:R-:W-:-:S03]  /*4230*/  LOP3.LUT R21, R21, 0x64006400, RZ, 0xfc, !PT ;  /* 0x6400640015157812 */ /* 0x000fc600078efcff */
[----:B------:R-:W-:Y:S01]  /*4240*/  HADD2 R24, R20, -1040, -1040 ;  /* 0xe410e41014187430 */ /* 0x000fe20000000000 */
[----:B------:R-:W-:Y:S01]  /*4250*/  SHF.R.U32.HI R20, RZ, 0xa, R6 ;  /* 0x0000000aff147819 */ /* 0x000fe20000011606 */
[----:B------:R-:W-:Y:S01]  /*4260*/  HADD2 R25, R21, -1040, -1040 ;  /* 0xe410e41015197430 */ /* 0x000fe20000000000 */
[----:B------:R-:W-:Y:S02]  /*4270*/  SHF.R.U32.HI R21, RZ, 0xa, R7 ;  /* 0x0000000aff157819 */ /* 0x000fe40000011607 */
[----:B------:R-:W-:Y:S01]  /*4280*/  LOP3.LUT R20, R20, 0x1f001f, RZ, 0xc0, !PT ;  /* 0x001f001f14147812 */ /* 0x000fe200078ec0ff */
[----:B------:R-:W-:Y:S01]  /*4290*/  HFMA2 R25, R25, R18, R22 ;  /* 0x0000001219197231 */ /* 0x000fe20000000016 */
[----:B------:R-:W-:Y:S02]  /*42a0*/  LOP3.LUT R21, R21, 0x1f001f, RZ, 0xc0, !PT ;  /* 0x001f001f15157812 */ /* 0x000fe400078ec0ff */
[----:B------:R-:W-:Y:S02]  /*42b0*/  LOP3.LUT R22, R20, 0x64006400, RZ, 0xfc, !PT ;  /* 0x6400640014167812 */ /* 0x000fe400078efcff */
[----:B---3--:R-:W-:-:S02]  /*42c0*/  LOP3.LUT R20, R8, 0x1f001f, RZ, 0xc0, !PT ;  /* 0x001f001f08147812 */ /* 0x008fc400078ec0ff */
[----:B------:R-:W-:Y:S01]  /*42d0*/  LOP3.LUT R21, R21, 0x64006400, RZ, 0xfc, !PT ;  /* 0x6400640015157812 */ /* 0x000fe200078efcff */
[----:B------:R-:W-:Y:S01]  /*42e0*/  HADD2 R22, R22, -1040, -1040 ;  /* 0xe410e41016167430 */ /* 0x000fe20000000000 */
[----:B------:R-:W-:Y:S01]  /*42f0*/  LOP3.LUT R20, R20, 0x64006400, RZ, 0xfc, !PT ;  /* 0x6400640014147812 */ /* 0x000fe200078efcff */
[-C--:B------:R-:W-:Y:S02]  /*4300*/  HFMA2 R24, R24, R18.reuse, R23 ;  /* 0x0000001218187231 */ /* 0x080fe40000000017 */
[----:B------:R-:W-:Y:S02]  /*4310*/  HADD2 R21, R21, -1040, -1040 ;  /* 0xe410e41015157430 */ /* 0x000fe40000000000 */
[----:B------:R-:W-:Y:S02]  /*4320*/  HADD2 R20, R20, -1040, -1040 ;  /* 0xe410e41014147430 */ /* 0x000fe40000000000 */
[-C--:B------:R-:W-:Y:S02]  /*4330*/  HFMA2 R16, R22, R18.reuse, R16 ;  /* 0x0000001216107231 */ /* 0x080fe40000000010 */
[----:B------:R-:W-:Y:S01]  /*4340*/  HFMA2 R17, R21, R18, R17 ;  /* 0x0000001215117231 */ /* 0x000fe20000000011 */
[----:B------:R-:W-:Y:S01]  /*4350*/  LOP3.LUT R18, R9, 0x1f001f, RZ, 0xc0, !PT ;  /* 0x001f001f09127812 */ /* 0x000fe200078ec0ff */
[----:B------:R-:W-:-:S03]  /*4360*/  HFMA2 R24, R20, R19, R24 ;  /* 0x0000001314187231 */ /* 0x000fc60000000018 */
        /* <DEDUP_REMOVED lines=10> */
[----:B------:R-:W-:Y:S02]  /*4410*/  HFMA2 R19, R21, R19, R17 ;  /* 0x0000001315137231 */ /* 0x000fe40000000011 */
[----:B------:R-:W0:Y:S01]  /*4420*/  LDS.128 R20, [UR4+0x10] ;  /* 0x00001004ff147984 */ /* 0x000e220008000c00 */
[----:B------:R-:W-:-:S04]  /*4430*/  LOP3.LUT R16, R8, 0x3e003e0, RZ, 0xc0, !PT ;  /* 0x03e003e008107812 */ /* 0x000fc800078ec0ff */
[----:B------:R-:W-:Y:S02]  /*4440*/  LOP3.LUT R17, R16, 0x64006400, RZ, 0xfc, !PT ;  /* 0x6400640010117812 */ /* 0x000fe400078efcff */
[----:B------:R-:W-:-:S03]  /*4450*/  LOP3.LUT R16, R9, 0x3e003e0, RZ, 0xc0, !PT ;  /* 0x03e003e009107812 */ /* 0x000fc600078ec0ff */
[----:B------:R-:W-:-:S04]  /*4460*/  HFMA2 R17, R17, R42.H0_H0, -48, -48 ;  /* 0xd200d20011117431 */ /* 0x000fc8000004002a */
[----:B0-----:R-:W-:Y:S01]  /*4470*/  HFMA2 R24, R17, R20, R24 ;  /* 0x0000001411187231 */ /* 0x001fe20000000018 */
[----:B------:R-:W-:Y:S02]  /*4480*/  LOP3.LUT R17, R16, 0x64006400, RZ, 0xfc, !PT ;  /* 0x6400640010117812 */ /* 0x000fe400078efcff */
[----:B------:R-:W-:-:S03]  /*4490*/  LOP3.LUT R16, R10, 0x3e003e0, RZ, 0xc0, !PT ;  /* 0x03e003e00a107812 */ /* 0x000fc600078ec0ff */
[----:B------:R-:W-:-:S04]  /*44a0*/  HFMA2 R17, R17, R42.H0_H0, -48, -48 ;  /* 0xd200d20011117431 */ /* 0x000fc8000004002a */
[----:B------:R-:W-:Y:S01]  /*44b0*/  HFMA2 R25, R17, R20, R25 ;  /* 0x0000001411197231 */ /* 0x000fe20000000019 */
[----:B------:R-:W-:Y:S02]  /*44c0*/  LOP3.LUT R17, R16, 0x64006400, RZ, 0xfc, !PT ;  /* 0x6400640010117812 */ /* 0x000fe400078efcff */
[----:B------:R-:W-:-:S03]  /*44d0*/  LOP3.LUT R16, R11, 0x3e003e0, RZ, 0xc0, !PT ;  /* 0x03e003e00b107812 */ /* 0x000fc600078ec0ff */
[----:B------:R-:W-:-:S04]  /*44e0*/  HFMA2 R17, R17, R42.H0_H0, -48, -48 ;  /* 0xd200d20011117431 */ /* 0x000fc8000004002a */
[----:B------:R-:W-:Y:S01]  /*44f0*/  HFMA2 R26, R17, R20, R26 ;  /* 0x00000014111a7231 */ /* 0x000fe2000000001a */
[----:B------:R-:W-:Y:S02]  /*4500*/  LOP3.LUT R17, R16, 0x64006400, RZ, 0xfc, !PT ;  /* 0x6400640010117812 */ /* 0x000fe400078efcff */
[----:B------:R-:W-:-:S04]  /*4510*/  SHF.R.U32.HI R16, RZ, 0xa, R8 ;  /* 0x0000000aff107819 */ /* 0x000fc80000011608 */
[----:B------:R-:W-:-:S04]  /*4520*/  LOP3.LUT R16, R16, 0x1f001f, RZ, 0xc0, !PT ;  /* 0x001f001f10107812 */ /* 0x000fc800078ec0ff */
[----:B------:R-:W-:Y:S01]  /*4530*/  LOP3.LUT R16, R16, 0x64006400, RZ, 0xfc, !PT ;  /* 0x6400640010107812 */ /* 0x000fe200078efcff */
[----:B------:R-:W-:-:S04]  /*4540*/  HFMA2 R17, R17, R42.H0_H0, -48, -48 ;  /* 0xd200d20011117431 */ /* 0x000fc8000004002a */
[----:B------:R-:W-:Y:S02]  /*4550*/  HADD2 R16, R16, -1040, -1040 ;  /* 0xe410e41010107430 */ /* 0x000fe40000000000 */
[----:B------:R-:W-:Y:S02]  /*4560*/  HFMA2 R20, R17, R20, R19 ;  /* 0x0000001411147231 */ /* 0x000fe40000000013 */
[----:B------:R-:W-:Y:S01]  /*4570*/  HFMA2 R24, R16, R21, R24 ;  /* 0x0000001510187231 */ /* 0x000fe20000000018 */
[----:B------:R-:W-:Y:S02]  /*4580*/  SHF.R.U32.HI R16, RZ, 0xa, R9 ;  /* 0x0000000aff107819 */ /* 0x000fe40000011609 */
        /* <DEDUP_REMOVED lines=8> */
[----:B------:R-:W-:Y:S02]  /*4610*/  HFMA2 R26, R17, R21, R26 ;  /* 0x00000015111a7231 */ /* 0x000fe4000000001a */
[----:B------:R0:W2:Y:S01]  /*4620*/  LDG.E.128.CONSTANT R16, desc[UR6][R44.64] ;  /* 0x000000062c107981 */ /* 0x0000a2000c1e9d00 */
[----:B------:R-:W-:-:S04]  /*4630*/  SHF.R.U32.HI R27, RZ, 0xa, R11 ;  /* 0x0000000aff1b7819 */ /* 0x000fc8000001160b */
[----:B------:R-:W-:-:S04]  /*4640*/  LOP3.LUT R27, R27, 0x1f001f, RZ, 0xc0, !PT ;  /* 0x001f001f1b1b7812 */ /* 0x000fc800078ec0ff */
[----:B------:R-:W-:-:S05]  /*4650*/  LOP3.LUT R27, R27, 0x64006400, RZ, 0xfc, !PT ;  /* 0x640064001b1b7812 */ /* 0x000fca00078efcff */
[----:B------:R-:W-:-:S04]  /*4660*/  HADD2 R27, R27, -1040, -1040 ;  /* 0xe410e4101b1b7430 */ /* 0x000fc80000000000 */
[----:B------:R-:W-:Y:S01]  /*4670*/  HFMA2 R21, R27, R21, R20 ;  /* 0x000000151b157231 */ /* 0x000fe20000000014 */
[----:B----4-:R-:W-:-:S04]  /*4680*/  LOP3.LUT R20, R12, 0x1f001f, RZ, 0xc0, !PT ;  /* 0x001f001f0c147812 */ /* 0x010fc800078ec0ff */
[----:B------:R-:W-:-:S05]  /*4690*/  LOP3.LUT R20, R20, 0x64006400, RZ, 0xfc, !PT ;  /* 0x6400640014147812 */ /* 0x000fca00078efcff */
[----:B------:R-:W-:-:S04]  /*46a0*/  HADD2 R20, R20, -1040, -1040 ;  /* 0xe410e41014147430 */ /* 0x000fc80000000000 */
[----:B------:R-:W-:Y:S01]  /*46b0*/  HFMA2 R24, R20, R22, R24 ;  /* 0x0000001614187231 */ /* 0x000fe20000000018 */
[----:B------:R-:W-:-:S04]  /*46c0*/  LOP3.LUT R20, R13, 0x1f001f, RZ, 0xc0, !PT ;  /* 0x001f001f0d147812 */ /* 0x000fc800078ec0ff */
        /* <DEDUP_REMOVED lines=25> */
[----:B------:R-:W-:-:S03]  /*4860*/  SHF.R.U32.HI R4, RZ, 0xf, R4 ;  /* 0x0000000fff047819 */ /* 0x000fc60000011604 */
[----:B------:R-:W-:Y:S01]  /*4870*/  HFMA2 R27, R27, R42.H0_H0, -48, -48 ;  /* 0xd200d2001b1b7431 */ /* 0x000fe2000004002a */
[----:B------:R-:W-:Y:S02]  /*4880*/  SHF.R.U32.HI R20, RZ, 0xf, R5 ;  /* 0x0000000fff147819 */ /* 0x000fe40000011605 */
[----:B------:R-:W-:Y:S01]  /*4890*/  LOP3.LUT R5, R4, 0x10001, RZ, 0xc0, !PT ;  /* 0x0001000104057812 */ /* 0x000fe200078ec0ff */
[----:B------:R-:W-:Y:S01]  /*48a0*/  HFMA2 R27, R27, R23, R21 ;  /* 0x000000171b1b7231 */ /* 0x000fe20000000015 */
[----:B------:R-:W-:Y:S02]  /*48b0*/  SHF.R.U32.HI R21, RZ, 0xe, R9 ;  /* 0x0000000eff157819 */ /* 0x000fe40000011609 */
[----:B------:R-:W-:-:S04]  /*48c0*/  LOP3.LUT R4, R20, 0x10001, RZ, 0xc0, !PT ;  /* 0x0001000114047812 */ /* 0x000fc800078ec0ff */
[----:B------:R-:W-:Y:S02]  /*48d0*/  LOP3.LUT R4, R4, 0x20002, R21, 0xf8, !PT ;  /* 0x0002000204047812 */ /* 0x000fe400078ef815 */
[----:B------:R-:W1:Y:S01]  /*48e0*/  LDS.128 R20, [UR4+0x20] ;  /* 0x00002004ff147984 */ /* 0x000e620008000c00 */
[----:B------:R-:W-:-:S04]  /*48f0*/  SHF.R.U32.HI R8, RZ, 0xe, R8 ;  /* 0x0000000eff087819 */ /* 0x000fc80000011608 */
[----:B------:R-:W-:Y:S02]  /*4900*/  LOP3.LUT R9, R5, 0x20002, R8, 0xf8, !PT ;  /* 0x0002000205097812 */ /* 0x000fe400078ef808 */
[----:B------:R-:W-:-:S04]  /*4910*/  SHF.R.U32.HI R5, RZ, 0xa, R12 ;  /* 0x0000000aff057819 */ /* 0x000fc8000001160c */
[----:B------:R-:W-:-:S04]  /*4920*/  LOP3.LUT R5, R5, 0x1f001f, RZ, 0xc0, !PT ;  /* 0x001f001f05057812 */ /* 0x000fc800078ec0ff */
[----:B------:R-:W-:-:S05]  /*4930*/  LOP3.LUT R5, R5, 0x64006400, RZ, 0xfc, !PT ;  /* 0x6400640005057812 */ /* 0x000fca00078efcff */
[----:B------:R-:W-:-:S04]  /*4940*/  HADD2 R5, R5, -1040, -1040 ;  /* 0xe410e41005057430 */ /* 0x000fc80000000000 */
[----:B-1----:R-:W-:Y:S01]  /*4950*/  HFMA2 R24, R5, R20, R24 ;  /* 0x0000001405187231 */ /* 0x002fe20000000018 */
        /* <DEDUP_REMOVED lines=11> */
[----:B------:R-:W-:Y:S02]  /*4a10*/  LOP3.LUT R5, R5, 0x1f001f, RZ, 0xc0, !PT ;  /* 0x001f001f05057812 */ /* 0x000fe400078ec0ff */
[----:B------:R-:W-:Y:S02]  /*4a20*/  SHF.R.U32.HI R6, RZ, 0xf, R6 ;  /* 0x0000000fff067819 */ /* 0x000fe40000011606 */
[----:B------:R-:W-:Y:S02]  /*4a30*/  LOP3.LUT R5, R5, 0x64006400, RZ, 0xfc, !PT ;  /* 0x6400640005057812 */ /* 0x000fe400078efcff */
[----:B------:R-:W-:Y:S02]  /*4a40*/  LOP3.LUT R6, R6, 0x10001, RZ, 0xc0, !PT ;  /* 0x0001000106067812 */ /* 0x000fe400078ec0ff */
[----:B------:R-:W-:Y:S01]  /*4a50*/  SHF.R.U32.HI R43, RZ, 0xe, R10 ;  /* 0x0000000eff2b7819 */ /* 0x000fe2000001160a */
[----:B------:R-:W-:-:S03]  /*4a60*/  HADD2 R5, R5, -1040, -1040 ;  /* 0xe410e41005057430 */ /* 0x000fc60000000000 */
[----:B------:R-:W-:Y:S01]  /*4a70*/  LOP3.LUT R43, R6, 0x20002, R43, 0xf8, !PT ;  /* 0x00020002062b7812 */ /* 0x000fe200078ef82b */
[----:B------:R-:W-:Y:S02]  /*4a80*/  HFMA2 R27, R5, R20, R27 ;  /* 0x00000014051b7231 */ /* 0x000fe4000000001b */
[----:B0-----:R-:W-:Y:S01]  /*4a90*/  IMAD.WIDE R44, R0, 0x4, R44 ;  /* 0x00000004002c7825 */ /* 0x001fe200078e022c */
[----:B--2---:R-:W-:Y:S02]  /*4aa0*/  LOP3.LUT R6, R17, 0x1f001f, RZ, 0xc0, !PT ;  /* 0x001f001f11067812 */ /* 0x004fe400078ec0ff */
        /* <DEDUP_REMOVED lines=14> */
[----:B------:R-:W-:Y:S02]  /*4b90*/  HFMA2 R21, R10, R21, R27 ;  /* 0x000000150a157231 */ /* 0x000fe4000000001b */
[----:B------:R-:W2:Y:S01]  /*4ba0*/  LDG.E.128.CONSTANT R24, desc[UR6][R44.64] ;  /* 0x000000062c187981 */ /* 0x000ea2000c1e9d00 */
[----:B------:R-:W-:-:S04]  /*4bb0*/  LOP3.LUT R10, R16, 0x3e003e0, RZ, 0xc0, !PT ;  /* 0x03e003e0100a7812 */ /* 0x000fc800078ec0ff */
[----:B------:R-:W-:-:S05]  /*4bc0*/  LOP3.LUT R10, R10, 0x64006400, RZ, 0xfc, !PT ;  /* 0x640064000a0a7812 */ /* 0x000fca00078efcff */
[----:B------:R-:W-:-:S04]  /*4bd0*/  HFMA2 R10, R10, R42.H0_H0, -48, -48 ;  /* 0xd200d2000a0a7431 */ /* 0x000fc8000004002a */
[----:B------:R-:W-:Y:S01]  /*4be0*/  HFMA2 R10, R10, R22, R5 ;  /* 0x000000160a0a7231 */ /* 0x000fe20000000005 */
        /* <DEDUP_REMOVED lines=12> */
[----:B------:R-:W-:Y:S02]  /*4cb0*/  SHF.R.U32.HI R8, RZ, 0xa, R16 ;  /* 0x0000000aff087819 */ /* 0x000fe40000011610 */
[----:B------:R-:W-:Y:S02]  /*4cc0*/  SHF.R.U32.HI R20, RZ, 0xa, R18 ;  /* 0x0000000aff147819 */ /* 0x000fe40000011612 */
[----:B------:R-:W-:Y:S02]  /*4cd0*/  LOP3.LUT R8, R8, 0x1f001f, RZ, 0xc0, !PT ;  /* 0x001f001f08087812 */ /* 0x000fe400078ec0ff */
[----:B------:R-:W-:Y:S02]  /*4ce0*/  LOP3.LUT R20, R20, 0x1f001f, RZ, 0xc0, !PT ;  /* 0x001f001f14147812 */ /* 0x000fe400078ec0ff */
[----:B------:R-:W-:Y:S02]  /*4cf0*/  LOP3.LUT R8, R8, 0x64006400, RZ, 0xfc, !PT ;  /* 0x6400640008087812 */ /* 0x000fe400078efcff */
[----:B------:R-:W-:-:S03]  /*4d00*/  LOP3.LUT R20, R20, 0x64006400, RZ, 0xfc, !PT ;  /* 0x6400640014147812 */ /* 0x000fc600078efcff */
[----:B------:R-:W-:Y:S02]  /*4d10*/  HADD2 R8, R8, -1040, -1040 ;  /* 0xe410e41008087430 */ /* 0x000fe40000000000 */
[----:B------:R-:W-:Y:S02]  /*4d20*/  HADD2 R20, R20, -1040, -1040 ;  /* 0xe410e41014147430 */ /* 0x000fe40000000000 */
[-C--:B------:R-:W-:Y:S01]  /*4d30*/  HFMA2 R8, R8, R23.reuse, R10 ;  /* 0x0000001708087231 */ /* 0x080fe2000000000a */
[----:B------:R-:W-:Y:S01]  /*4d40*/  SHF.R.U32.HI R10, RZ, 0xa, R17 ;  /* 0x0000000aff0a7819 */ /* 0x000fe20000011611 */
[----:B------:R-:W-:Y:S01]  /*4d50*/  HFMA2 R20, R20, R23, R5 ;  /* 0x0000001714147231 */ /* 0x000fe20000000005 */
[----:B------:R-:W-:Y:S02]  /*4d60*/  SHF.R.U32.HI R5, RZ, 0xa, R19 ;  /* 0x0000000aff057819 */ /* 0x000fe40000011613 */
[----:B------:R-:W-:Y:S02]  /*4d70*/  LOP3.LUT R10, R10, 0x1f001f, RZ, 0xc0, !PT ;  /* 0x001f001f0a0a7812 */ /* 0x000fe400078ec0ff */
[----:B------:R-:W-:-:S02]  /*4d80*/  LOP3.LUT R5, R5, 0x1f001f, RZ, 0xc0, !PT ;  /* 0x001f001f05057812 */ /* 0x000fc400078ec0ff */
[----:B------:R-:W-:Y:S02]  /*4d90*/  LOP3.LUT R10, R10, 0x64006400, RZ, 0xfc, !PT ;  /* 0x640064000a0a7812 */ /* 0x000fe400078efcff */
[----:B------:R-:W-:-:S03]  /*4da0*/  LOP3.LUT R5, R5, 0x64006400, RZ, 0xfc, !PT ;  /* 0x6400640005057812 */ /* 0x000fc600078efcff */
[----:B------:R-:W-:Y:S01]  /*4db0*/  HADD2 R10, R10, -1040, -1040 ;  /* 0xe410e4100a0a7430 */ /* 0x000fe20000000000 */
[----:B------:R-:W-:Y:S01]  /*4dc0*/  SHF.R.U32.HI R7, RZ, 0xf, R7 ;  /* 0x0000000fff077819 */ /* 0x000fe20000011607 */
[----:B------:R-:W-:Y:S01]  /*4dd0*/  HADD2 R5, R5, -1040, -1040 ;  /* 0xe410e41005057430 */ /* 0x000fe20000000000 */
[----:B------:R-:W-:Y:S01]  /*4de0*/  SHF.R.U32.HI R12, RZ, 0xd, R12 ;  /* 0x0000000dff0c7819 */ /* 0x000fe2000001160c */
[-C--:B------:R-:W-:Y:S01]  /*4df0*/  HFMA2 R10, R10, R23.reuse, R6 ;  /* 0x000000170a0a7231 */ /* 0x080fe20000000006 */
[----:B------:R-:W-:Y:S02]  /*4e00*/  LOP3.LUT R6, R7, 0x10001, RZ, 0xc0, !PT ;  /* 0x0001000107067812 */ /* 0x000fe400078ec0ff */
[----:B------:R-:W-:Y:S02]  /*4e10*/  SHF.R.U32.HI R11, RZ, 0xe, R11 ;  /* 0x0000000eff0b7819 */ /* 0x000fe4000001160b */
[----:B------:R-:W-:Y:S01]  /*4e20*/  SHF.R.U32.HI R13, RZ, 0xd, R13 ;  /* 0x0000000dff0d7819 */ /* 0x000fe2000001160d */
[----:B------:R-:W-:Y:S01]  /*4e30*/  HFMA2 R21, R5, R23, R21 ;  /* 0x0000001705157231 */ /* 0x000fe20000000015 */
[----:B------:R-:W-:-:S02]  /*4e40*/  LOP3.LUT R9, R9, 0x40004, R12, 0xf8, !PT ;  /* 0x0004000409097812 */ /* 0x000fc400078ef80c */
[----:B------:R-:W-:Y:S02]  /*4e50*/  LOP3.LUT R11, R6, 0x20002, R11, 0xf8, !PT ;  /* 0x00020002060b7812 */ /* 0x000fe400078ef80b */
[----:B------:R-:W-:Y:S02]  /*4e60*/  LOP3.LUT R12, R4, 0x40004, R13, 0xf8, !PT ;  /* 0x00040004040c7812 */ /* 0x000fe400078ef80d */
[----:B------:R-:W0:Y:S01]  /*4e70*/  LDS.128 R4, [UR4+0x30] ;  /* 0x00003004ff047984 */ /* 0x000e220008000c00 */
[----:B------:R-:W-:Y:S02]  /*4e80*/  SHF.R.U32.HI R14, RZ, 0xd, R14 ;  /* 0x0000000dff0e7819 */ /* 0x000fe4000001160e */
[----:B------:R-:W-:Y:S02]  /*4e90*/  SHF.R.U32.HI R16, RZ, 0xc, R16 ;  /* 0x0000000cff107819 */ /* 0x000fe40000011610 */
[----:B------:R-:W-:Y:S02]  /*4ea0*/  LOP3.LUT R43, R43, 0x40004, R14, 0xf8, !PT ;  /* 0x000400042b2b7812 */ /* 0x000fe400078ef80e */
[----:B------:R-:W-:-:S02]  /*4eb0*/  SHF.R.U32.HI R14, RZ, 0xd, R15 ;  /* 0x0000000dff0e7819 */ /* 0x000fc4000001160f */
[----:B------:R-:W-:Y:S02]  /*4ec0*/  LOP3.LUT R13, R9, 0x80008, R16, 0xf8, !PT ;  /* 0x00080008090d7812 */ /* 0x000fe400078ef810 */
[----:B------:R-:W-:Y:S02]  /*4ed0*/  LOP3.LUT R11, R11, 0x40004, R14, 0xf8, !PT ;  /* 0x000400040b0b7812 */ /* 0x000fe400078ef80e */
[----:B------:R-:W-:Y:S02]  /*4ee0*/  SHF.R.U32.HI R14, RZ, 0xc, R19 ;  /* 0x0000000cff0e7819 */ /* 0x000fe40000011613 */
[----:B------:R-:W-:Y:S02]  /*4ef0*/  SHF.R.U32.HI R17, RZ, 0xc, R17 ;  /* 0x0000000cff117819 */ /* 0x000fe40000011611 */
[----:B------:R-:W-:Y:S02]  /*4f00*/  LOP3.LUT R14, R11, 0x80008, R14, 0xf8, !PT ;  /* 0x000800080b0e7812 */ /* 0x000fe400078ef80e */
[----:B------:R-:W-:-:S02]  /*4f10*/  LOP3.LUT R12, R12, 0x80008, R17, 0xf8, !PT ;  /* 0x000800080c0c7812 */ /* 0x000fc400078ef811 */
[----:B------:R-:W-:Y:S02]  /*4f20*/  ISETP.NE.AND P0, PT, R28, R3, PT ;  /* 0x000000031c00720c */ /* 0x000fe40003f05270 */
        /* <DEDUP_REMOVED lines=9> */
[----:B------:R-:W-:Y:S02]  /*4fc0*/  HADD2 R9, R9, -1040, -1040 ;  /* 0xe410e41009097430 */ /* 0x000fe40000000000 */
[----:B------:R-:W-:Y:S02]  /*4fd0*/  HADD2 R11, R11, -1040, -1040 ;  /* 0xe410e4100b0b7430 */ /* 0x000fe40000000000 */
[-C--:B0-----:R-:W-:Y:S02]  /*4fe0*/  HFMA2 R8, R16, R4.reuse, R8 ;  /* 0x0000000410087231 */ /* 0x081fe40000000008 */
[----:B------:R-:W-:Y:S02]  /*4ff0*/  HADD2 R16, R15, -1040, -1040 ;  /* 0xe410e4100f107430 */ /* 0x000fe40000000000 */
[-C--:B------:R-:W-:Y:S01]  /*5000*/  HFMA2 R15, R9, R4.reuse, R10 ;  /* 0x00000004090f7231 */ /* 0x080fe2000000000a */
[----:B------:R-:W-:Y:S01]  /*5010*/  LOP3.LUT R9, R25, 0x3e003e0, RZ, 0xc0, !PT ;  /* 0x03e003e019097812 */ /* 0x000fe200078ec0ff */
[----:B------:R-:W-:-:S02]  /*5020*/  HFMA2 R21, R11, R4, R21 ;  /* 0x000000040b157231 */ /* 0x000fc40000000015 */
[----:B------:R-:W-:Y:S01]  /*5030*/  HFMA2 R20, R16, R4, R20 ;  /* 0x0000000410147231 */ /* 0x000fe20000000014 */
        /* <DEDUP_REMOVED lines=9> */
[----:B------:R-:W-:Y:S01]  /*50d0*/  @!P0 LEA R9, R2, R1, 0x3 ;  /* 0x0000000102098211 */ /* 0x000fe200078e18ff */
[----:B------:R-:W-:Y:S01]  /*50e0*/  HFMA2 R4, R11, R42.H0_H0, -48, -48 ;  /* 0xd200d2000b047431 */ /* 0x000fe2000004002a */
[----:B------:R-:W-:-:S02]  /*50f0*/  @!P0 MOV R11, R35 ;  /* 0x00000023000b8202 */ /* 0x000fc40000000f00 */
[----:B------:R-:W-:Y:S01]  /*5100*/  @!P0 MOV R10, R36 ;  /* 0x00000024000a8202 */ /* 0x000fe20000000f00 */
[-C--:B------:R-:W-:Y:S02]  /*5110*/  HFMA2 R17, R17, R5.reuse, R8 ;  /* 0x0000000511117231 */ /* 0x080fe40000000008 */
[----:B------:R-:W2:Y:S04]  /*5120*/  @!P0 LDL.64 R8, [R9+0x8] ;  /* 0x0000080009088983 */ /* 0x000ea80000100a00 */
[----:B------:R-:W3:Y:S01]  /*5130*/  @!P0 LDG.E.U16.CONSTANT R11, desc[UR6][R10.64] ;  /* 0x000000060a0b8981 */ /* 0x000ee2000c1e9500 */
[----:B------:R-:W-:Y:S01]  /*5140*/  HFMA2 R15, R16, R5, R15 ;  /* 0x00000005100f7231 */ /* 0x000fe2000000000f */
[--C-:B------:R-:W-:Y:S02]  /*5150*/  SHF.R.U32.HI R16, RZ, 0xb, R24.reuse ;  /* 0x0000000bff107819 */ /* 0x100fe40000011618 */
[----:B------:R-:W-:-:S02]  /*5160*/  SHF.R.U32.HI R24, RZ, 0xa, R24 ;  /* 0x0000000aff187819 */ /* 0x000fc40000011618 */
[----:B------:R-:W-:Y:S02]  /*5170*/  LOP3.LUT R13, R13, 0x100010, R16, 0xf8, !PT ;  /* 0x001000100d0d7812 */ /* 0x000fe400078ef810 */
[--C-:B------:R-:W-:Y:S02]  /*5180*/  SHF.R.U32.HI R16, RZ, 0xb, R26.reuse ;  /* 0x0000000bff107819 */ /* 0x100fe4000001161a */
[----:B------:R-:W-:Y:S02]  /*5190*/  SHF.R.U32.HI R26, RZ, 0xa, R26 ;  /* 0x0000000aff1a7819 */ /* 0x000fe4000001161a */
[----:B------:R-:W-:Y:S01]  /*51a0*/  LOP3.LUT R24, R24, 0x1f001f, RZ, 0xc0, !PT ;  /* 0x001f001f18187812 */ /* 0x000fe200078ec0ff */
[----:B------:R-:W-:Y:S01]  /*51b0*/  HFMA2 R42, R19, R42.H0_H0, -48, -48 ;  /* 0xd200d200132a7431 */ /* 0x000fe2000004002a */
[----:B------:R-:W-:Y:S02]  /*51c0*/  SHF.R.U32.HI R18, RZ, 0xc, R18 ;  /* 0x0000000cff127819 */ /* 0x000fe40000011612 */
[----:B------:R-:W-:-:S02]  /*51d0*/  LOP3.LUT R26, R26, 0x1f001f, RZ, 0xc0, !PT ;  /* 0x001f001f1a1a7812 */ /* 0x000fc400078ec0ff */
[----:B------:R-:W-:Y:S02]  /*51e0*/  SHF.R.U32.HI R19, RZ, 0xb, R25 ;  /* 0x0000000bff137819 */ /* 0x000fe40000011619 */
[----:B------:R-:W-:Y:S02]  /*51f0*/  LOP3.LUT R24, R24, 0x64006400, RZ, 0xfc, !PT ;  /* 0x6400640018187812 */ /* 0x000fe400078efcff */
[----:B------:R-:W-:Y:S02]  /*5200*/  LOP3.LUT R43, R43, 0x80008, R18, 0xf8, !PT ;  /* 0x000800082b2b7812 */ /* 0x000fe400078ef812 */
[----:B------:R-:W-:Y:S01]  /*5210*/  LOP3.LUT R26, R26, 0x64006400, RZ, 0xfc, !PT ;  /* 0x640064001a1a7812 */ /* 0x000fe200078efcff */
[----:B------:R-:W-:Y:S01]  /*5220*/  HFMA2 R4, R4, R5, R20 ;  /* 0x0000000504047231 */ /* 0x000fe20000000014 */
[----:B------:R-:W-:Y:S01]  /*5230*/  LOP3.LUT R12, R12, 0x100010, R19, 0xf8, !PT ;  /* 0x001000100c0c7812 */ /* 0x000fe200078ef813 */
[----:B------:R-:W-:Y:S01]  /*5240*/  HADD2 R24, R24, -1040, -1040 ;  /* 0xe410e41018187430 */ /* 0x000fe20000000000 */
[----:B------:R-:W-:-:S02]  /*5250*/  SHF.R.U32.HI R19, RZ, 0xb, R27 ;  /* 0x0000000bff137819 */ /* 0x000fc4000001161b */
[----:B------:R-:W-:Y:S01]  /*5260*/  SHF.R.U32.HI R25, RZ, 0xa, R25 ;  /* 0x0000000aff197819 */ /* 0x000fe20000011619 */
[----:B------:R-:W-:Y:S01]  /*5270*/  HADD2 R26, R26, -1040, -1040 ;  /* 0xe410e4101a1a7430 */ /* 0x000fe20000000000 */
[----:B------:R-:W-:Y:S02]  /*5280*/  LOP3.LUT R43, R43, 0x100010, R16, 0xf8, !PT ;  /* 0x001000102b2b7812 */ /* 0x000fe400078ef810 */
[----:B------:R-:W-:Y:S02]  /*5290*/  SHF.R.U32.HI R27, RZ, 0xa, R27 ;  /* 0x0000000aff1b7819 */ /* 0x000fe4000001161b */
[----:B------:R-:W-:Y:S02]  /*52a0*/  LOP3.LUT R25, R25, 0x1f001f, RZ, 0xc0, !PT ;  /* 0x001f001f19197812 */ /* 0x000fe400078ec0ff */
[----:B------:R-:W-:Y:S02]  /*52b0*/  LOP3.LUT R13, R13, 0x64006400, RZ, 0xfc, !PT ;  /* 0x640064000d0d7812 */ /* 0x000fe400078efcff */
[----:B------:R-:W-:-:S02]  /*52c0*/  LOP3.LUT R27, R27, 0x1f001f, RZ, 0xc0, !PT ;  /* 0x001f001f1b1b7812 */ /* 0x000fc400078ec0ff */
[----:B------:R-:W-:Y:S01]  /*52d0*/  LOP3.LUT R43, R43, 0x64006400, RZ, 0xfc, !PT ;  /* 0x640064002b2b7812 */ /* 0x000fe200078efcff */
[-C--:B------:R-:W-:Y:S01]  /*52e0*/  HFMA2 R17, R24, R6.reuse, R17 ;  /* 0x0000000618117231 */ /* 0x080fe20000000011 */
[----:B------:R-:W-:Y:S01]  /*52f0*/  LOP3.LUT R25, R25, 0x64006400, RZ, 0xfc, !PT ;  /* 0x6400640019197812 */ /* 0x000fe200078efcff */
[----:B------:R-:W-:Y:S01]  /*5300*/  HFMA2 R4, R26, R6, R4 ;  /* 0x000000061a047231 */ /* 0x000fe20000000004 */
[----:B------:R-:W-:Y:S01]  /*5310*/  LOP3.LUT R14, R14, 0x100010, R19, 0xf8, !PT ;  /* 0x001000100e0e7812 */ /* 0x000fe200078ef813 */
[----:B------:R-:W-:Y:S01]  /*5320*/  HADD2 R13, R13, -1040, -1040 ;  /* 0xe410e4100d0d7430 */ /* 0x000fe20000000000 */
[----:B------:R-:W-:Y:S01]  /*5330*/  LOP3.LUT R27, R27, 0x64006400, RZ, 0xfc, !PT ;  /* 0x640064001b1b7812 */ /* 0x000fe200078efcff */
[----:B------:R-:W-:Y:S01]  /*5340*/  HADD2 R43, R43, -1040, -1040 ;  /* 0xe410e4102b2b7430 */ /* 0x000fe20000000000 */
[----:B------:R-:W-:Y:S01]  /*5350*/  LOP3.LUT R12, R12, 0x64006400, RZ, 0xfc, !PT ;  /* 0x640064000c0c7812 */ /* 0x000fe200078efcff */
[----:B------:R-:W-:Y:S01]  /*5360*/  HADD2 R25, R25, -1040, -1040 ;  /* 0xe410e41019197430 */ /* 0x000fe20000000000 */
[----:B------:R-:W-:Y:S01]  /*5370*/  LOP3.LUT R14, R14, 0x64006400, RZ, 0xfc, !PT ;  /* 0x640064000e0e7812 */ /* 0x000fe200078efcff */
[----:B------:R-:W-:-:S02]  /*5380*/  HFMA2 R21, R42, R5, R21 ;  /* 0x000000052a157231 */ /* 0x000fc40000000015 */
[-C--:B------:R-:W-:Y:S02]  /*5390*/  HFMA2 R13, R13, R7.reuse, R17 ;  /* 0x000000070d0d7231 */ /* 0x080fe40000000011 */
[----:B------:R-:W-:Y:S02]  /*53a0*/  HADD2 R27, R27, -1040, -1040 ;  /* 0xe410e4101b1b7430 */ /* 0x000fe40000000000 */
[----:B------:R-:W-:Y:S02]  /*53b0*/  HFMA2 R4, R43, R7, R4 ;  /* 0x000000072b047231 */ /* 0x000fe40000000004 */
[-C--:B------:R-:W-:Y:S01]  /*53c0*/  HFMA2 R15, R25, R6.reuse, R15 ;  /* 0x00000006190f7231 */ /* 0x080fe2000000000f */
[----:B------:R-:W-:Y:S01]  /*53d0*/  @!P0 IADD3 R18, PT, PT, R2, 0x1, RZ ;  /* 0x0000000102128810 */ /* 0x000fe20007ffe0ff */
[----:B------:R-:W-:Y:S02]  /*53e0*/  HADD2 R12, R12, -1040, -1040 ;  /* 0xe410e4100c0c7430 */ /* 0x000fe40000000000 */
[----:B------:R-:W-:-:S02]  /*53f0*/  HFMA2 R21, R27, R6, R21 ;  /* 0x000000061b157231 */ /* 0x000fc40000000015 */
[----:B------:R-:W-:Y:S01]  /*5400*/  HADD2 R14, R14, -1040, -1040 ;  /* 0xe410e4100e0e7430 */ /* 0x000fe20000000000 */
[----:B------:R-:W-:Y:S01]  /*5410*/  @!P0 MOV R2, R18 ;  /* 0x0000001200028202 */ /* 0x000fe20000000f00 */
[-C--:B------:R-:W-:Y:S02]  /*5420*/  HFMA2 R12, R12, R7.reuse, R15 ;  /* 0x000000070c0c7231 */ /* 0x080fe4000000000f */
[----:B------:R-:W-:Y:S02]  /*5430*/  HFMA2 R14, R14, R7, R21 ;  /* 0x000000070e0e7231 */ /* 0x000fe40000000015 */
[----:B------:R-:W-:Y:S02]  /*5440*/  HADD2 R13, R13.H0_H0, R13.H1_H1 ;  /* 0x3000000d0d0d7230 */ /* 0x000fe40000000800 */
[----:B------:R-:W-:Y:S02]  /*5450*/  HADD2 R12, R12.H0_H0, R12.H1_H1 ;  /* 0x3000000c0c0c7230 */ /* 0x000fe40000000800 */
[----:B------:R-:W-:-:S02]  /*5460*/  HADD2 R4, R4.H0_H0, R4.H1_H1 ;  /* 0x3000000404047230 */ /* 0x000fc40000000800 */
[----:B------:R-:W-:Y:S01]  /*5470*/  HADD2 R14, R14.H0_H0, R14.H1_H1 ;  /* 0x3000000e0e0e7230 */ /* 0x000fe20000000800 */
[----:B------:R-:W-:-:S04]  /*5480*/  PRMT R13, R13, 0x5410, R12 ;  /* 0x000054100d0d7816 */ /* 0x000fc8000000000c */
[----:B------:R-:W-:Y:S01]  /*5490*/  PRMT R4, R4, 0x5410, R14 ;  /* 0x0000541004047816 */ /* 0x000fe2000000000e */
[----:B------:R-:W-:Y:S01]  /*54a0*/  UIADD3 UR4, UPT, UPT, UR4, 0x40, URZ ;  /* 0x0000004004047890 */ /* 0x000fe2000fffe0ff */
[----:B------:R-:W-:Y:S02]  /*54b0*/  IADD3 R36, P1, PT, R36, 0x80, RZ ;  /* 0x0000008024247810 */ /* 0x000fe40007f3e0ff */
[----:B------:R-:W-:Y:S02]  /*54c0*/  MOV R5, R41 ;  /* 0x0000002900057202 */ /* 0x000fe40000000f00 */
[----:B------:R-:W-:Y:S02]  /*54d0*/  IADD3.X R35, PT, PT, RZ, R35, RZ, P1, !PT ;  /* 0x00000023ff237210 */ /* 0x000fe40000ffe4ff */
[----:B--2---:R-:W-:Y:S02]  /*54e0*/  @!P0 PRMT R31, R8, 0x7610, R31 ;  /* 0x00007610081f8816 */ /* 0x004fe4000000001f */
[----:B------:R-:W-:-:S02]  /*54f0*/  @!P0 PRMT R32, R9, 0x7610, R32 ;  /* 0x0000761009208816 */ /* 0x000fc40000000020 */
[----:B---3--:R-:W-:Y:S02]  /*5500*/  @!P0 IADD3 R3, PT, PT, R11, R28, RZ ;  /* 0x0000001c0b038210 */ /* 0x008fe40007ffe0ff */
[----:B------:R-:W-:Y:S02]  /*5510*/  IADD3 R28, PT, PT, R28, 0x20, RZ ;  /* 0x000000201c1c7810 */ /* 0x000fe40007ffe0ff */
[----:B------:R-:W-:Y:S02]  /*5520*/  @!P0 PRMT R31, R31, 0x7610, R8 ;  /* 0x000076101f1f8816 */ /* 0x000fe40000000008 */
[----:B------:R-:W-:Y:S02]  /*5530*/  @!P0 PRMT R32, R32, 0x7610, R9 ;  /* 0x0000761020208816 */ /* 0x000fe40000000009 */
[----:B------:R-:W-:Y:S01]  /*5540*/  ISETP.GE.AND P0, PT, R28, R37, PT ;  /* 0x000000251c00720c */ /* 0x000fe20003f06270 */
[----:B------:R-:W-:Y:S02]  /*5550*/  HFMA2 R30, R13, R31, R30 ;  /* 0x0000001f0d1e7231 */ /* 0x000fe4000000001e */
[----:B------:R-:W-:Y:S01]  /*5560*/  HFMA2 R29, R4, R32, R29 ;  /* 0x00000020041d7231 */ /* 0x000fe2000000001d */
[----:B------:R-:W-:Y:S01]  /*5570*/  MOV R4, R40 ;  /* 0x0000002800047202 */ /* 0x000fe20000000f00 */
[----:B------:R-:W-:-:S08]  /*5580*/  IMAD.WIDE R40, R0, 0x4, R44 ;  /* 0x0000000400287825 */ /* 0x000fd000078e022c */
[----:B------:R-:W-:Y:S05]  /*5590*/  @!P0 BRA `(.L_x_4966) ;  /* 0xffffffe8006c8947 */ /* 0x000fea000383ffff */
[----:B------:R-:W-:-:S07]  /*55a0*/  IMAD.WIDE R40, R0, 0x14, R4 ;  /* 0x0000001400287825 */ /* 0x000fce00078e0204 */
.L_x_4965:
[----:B------:R-:W-:-:S04]  /*55b0*/  VIMNMX R17, PT, PT, R34, UR14, PT ;  /* 0x0000000e22117c48 */ /* 0x000fc8000bfe0100 */
[----:B------:R-:W-:-:S13]  /*55c0*/  ISETP.GT.AND P0, PT, R17, R28, PT ;  /* 0x0000001c1100720c */ /* 0x000fda0003f04270 */
[----:B------:R-:W-:Y:S05]  /*55d0*/  @!P0 BRA `(.L_x_4967) ;  /* 0x0000002400288947 */ /* 0x000fea0003800000 */
[----:B------:R-:W-:-:S03]  /*55e0*/  IMAD.WIDE.U32 R38, R28, 0x4, R38 ;  /* 0x000000041c267825 */ /* 0x000fc600078e0026 */
[----:B------:R-:W-:-:S04]  /*55f0*/  IADD3 R22, P0, PT, R38, 0x2, RZ ;  /* 0x0000000226167810 */ /* 0x000fc80007f1e0ff */
[----:B------:R-:W-:-:S09]  /*5600*/  IADD3.X R23, PT, PT, RZ, R39, RZ, P0, !PT ;  /* 0x00000027ff177210 */ /* 0x000fd200007fe4ff */
.L_x_4968:
[----:B------:R-:W2:Y:S01]  /*5610*/  LDG.E.128.CONSTANT R4, desc[UR6][R40.64] ;  /* 0x0000000628047981 */ /* 0x000ea2000c1e9d00 */
[----:B------:R-:W-:-:S03]  /*5620*/  MOV R0, UR12 ;  /* 0x0000000c00007c02 */ /* 0x000fc60008000f00 */
[----:B------:R-:W0:Y:S02]  /*5630*/  LDS.64 R18, [UR4] ;  /* 0x00000004ff127984 */ /* 0x000e240008000a00 */
[----:B------:R-:W-:-:S05]  /*5640*/  IMAD.WIDE R20, R0, 0x4, R40 ;  /* 0x0000000400147825 */ /* 0x000fca00078e0228 */
[----:B------:R1:W3:Y:S01]  /*5650*/  LDG.E.128.CONSTANT R8, desc[UR6][R20.64] ;  /* 0x0000000614087981 */ /* 0x0002e2000c1e9d00 */
[----:B------:R-:W-:-:S05]  /*5660*/  IMAD.WIDE R24, R0, 0x4, R20 ;  /* 0x0000000400187825 */ /* 0x000fca00078e0214 */
[----:B------:R-:W4:Y:S01]  /*5670*/  LDG.E.128.CONSTANT R12, desc[UR6][R24.64] ;  /* 0x00000006180c7981 */ /* 0x000f22000c1e9d00 */
[----:B------:R-:W-:Y:S01]  /*5680*/  HFMA2 R44, -RZ, RZ, 0, 0.0625 ;  /* 0x00002c00ff2c7431 */ /* 0x000fe200000001ff */
[----:B------:R-:W-:Y:S01]  /*5690*/  ISETP.NE.AND P2, PT, R28, R3, PT ;  /* 0x000000031c00720c */ /* 0x000fe20003f45270 */
[----:B0-----:R-:W-:Y:S01]  /*56a0*/  HADD2.F32 R36, -RZ, R18.H1_H1 ;  /* 0x30000012ff247230 */ /* 0x001fe20000004100 */
[----:B--2---:R-:W-:Y:S02]  /*56b0*/  LOP3.LUT R16, R4, 0xf000f, RZ, 0xc0, !PT ;  /* 0x000f000f04107812 */ /* 0x004fe400078ec0ff */
[----:B------:R-:W-:Y:S02]  /*56c0*/  LOP3.LUT R26, R5, 0xf000f, RZ, 0xc0, !PT ;  /* 0x000f000f051a7812 */ /* 0x000fe400078ec0ff */
[----:B------:R-:W-:Y:S02]  /*56d0*/  LOP3.LUT R27, R6, 0xf000f, RZ, 0xc0, !PT ;  /* 0x000f000f061b7812 */ /* 0x000fe400078ec0ff */
[----:B------:R-:W-:-:S02]  /*56e0*/  LOP3.LUT R34, R7, 0xf000f, RZ, 0xc0, !PT ;  /* 0x000f000f07227812 */ /* 0x000fc400078ec0ff */
[----:B------:R-:W-:Y:S02]  /*56f0*/  LOP3.LUT R16, R16, 0x64006400, RZ, 0xfc, !PT ;  /* 0x6400640010107812 */ /* 0x000fe400078efcff */
[----:B------:R-:W-:Y:S02]  /*5700*/  LOP3.LUT R26, R26, 0x64006400, RZ, 0xfc, !PT ;  /* 0x640064001a1a7812 */ /* 0x000fe400078efcff */
[----:B------:R-:W-:Y:S01]  /*5710*/  LOP3.LUT R27, R27, 0x64006400, RZ, 0xfc, !PT ;  /* 0x640064001b1b7812 */ /* 0x000fe200078efcff */
[----:B-1----:R-:W-:Y:S01]  /*5720*/  HADD2 R20, R16, -1032, -1032 ;  /* 0xe408e40810147430 */ /* 0x002fe20000000000 */
[----:B------:R-:W-:Y:S01]  /*5730*/  LOP3.LUT R21, R34, 0x64006400, RZ, 0xfc, !PT ;  /* 0x6400640022157812 */ /* 0x000fe200078efcff */
[----:B------:R-:W-:Y:S01]  /*5740*/  HADD2 R34, R26, -1032, -1032 ;  /* 0xe408e4081a227430 */ /* 0x000fe20000000000 */
[----:B------:R-:W-:Y:S01]  /*5750*/  LOP3.LUT R43, R7, 0xf000f0, RZ, 0xc0, !PT ;  /* 0x00f000f0072b7812 */ /* 0x000fe200078ec0ff */
[----:B------:R-:W-:Y:S02]  /*5760*/  HADD2 R35, R27, -1032, -1032 ;  /* 0xe408e4081b237430 */ /* 0x000fe40000000000 */
[----:B------:R-:W-:-:S02]  /*5770*/  HADD2.F32 R16, -RZ, R20.H0_H0 ;  /* 0x20000014ff107230 */ /* 0x000fc40000004100 */
[----:B------:R-:W-:Y:S02]  /*5780*/  HADD2 R27, R21, -1032, -1032 ;  /* 0xe408e408151b7430 */ /* 0x000fe40000000000 */
[----:B------:R-:W-:Y:S01]  /*5790*/  HADD2.F32 R21, -RZ, R18.H0_H0 ;  /* 0x20000012ff157230 */ /* 0x000fe20000004100 */
[----:B------:R-:W-:Y:S01]  /*57a0*/  LOP3.LUT R43, R43, 0x64006400, RZ, 0xfc, !PT ;  /* 0x640064002b2b7812 */ /* 0x000fe200078efcff */
[----:B------:R-:W-:Y:S01]  /*57b0*/  HADD2.F32 R37, -RZ, R20.H1_H1 ;  /* 0x30000014ff257230 */ /* 0x000fe20000004100 */
[----:B---3--:R-:W-:Y:S01]  /*57c0*/  LOP3.LUT R40, R11, 0xf000f0, RZ, 0xc0, !PT ;  /* 0x00f000f00b287812 */ /* 0x008fe200078ec0ff */
[----:B------:R-:W-:Y:S02]  /*57d0*/  HADD2.F32 R38, -RZ, R34.H0_H0 ;  /* 0x20000022ff267230 */ /* 0x000fe40000004100 */
[----:B------:R-:W-:Y:S01]  /*57e0*/  FFMA.FTZ R16, R16, R21, RZ ;  /* 0x0000001510107223 */ /* 0x000fe200000100ff */
[----:B------:R-:W-:Y:S02]  /*57f0*/  HADD2.F32 R20, -RZ, R35.H0_H0 ;  /* 0x20000023ff147230 */ /* 0x000fe40000004100 */
[----:B------:R-:W-:-:S02]  /*5800*/  HADD2.F32 R26, -RZ, R27.H0_H0 ;  /* 0x2000001bff1a7230 */ /* 0x000fc40000004100 */
[C---:B------:R-:W-:Y:S01]  /*5810*/  FFMA.FTZ R41, R21.reuse, R38, RZ ;  /* 0x0000002615297223 */ /* 0x040fe200000100ff */
[----:B------:R-:W-:Y:S02]  /*5820*/  HADD2.F32 R18, -RZ, R34.H1_H1 ;  /* 0x30000022ff127230 */ /* 0x000fe40000004100 */
[C---:B------:R-:W-:Y:S01]  /*5830*/  FFMA.FTZ R39, R21.reuse, R20, RZ ;  /* 0x0000001415277223 */ /* 0x040fe200000100ff */
[----:B------:R-:W-:Y:S02]  /*5840*/  HADD2.F32 R34, -RZ, R35.H1_H1 ;  /* 0x30000023ff227230 */ /* 0x000fe40000004100 */
[----:B------:R-:W-:Y:S01]  /*5850*/  FFMA.FTZ R21, R21, R26, RZ ;  /* 0x0000001a15157223 */ /* 0x000fe200000100ff */
[----:B------:R-:W-:Y:S02]  /*5860*/  HADD2.F32 R20, -RZ, R27.H1_H1 ;  /* 0x3000001bff147230 */ /* 0x000fe40000004100 */
[----:B------:R-:W-:Y:S01]  /*5870*/  FFMA.FTZ R26, R37, R36, R16 ;  /* 0x00000024251a7223 */ /* 0x000fe20000010010 */
[----:B------:R-:W-:Y:S01]  /*5880*/  LOP3.LUT R16, R4, 0xf000f0, RZ, 0xc0, !PT ;  /* 0x00f000f004107812 */ /* 0x000fe200078ec0ff */
[C---:B------:R-:W-:Y:S01]  /*5890*/  FFMA.FTZ R18, R36.reuse, R18, R41 ;  /* 0x0000001224127223 */ /* 0x040fe20000010029 */
[C---:B------:R-:W-:Y:S01]  /*58a0*/  FFMA.FTZ R34, R36.reuse, R34, R39 ;  /* 0x0000002224227223 */ /* 0x040fe20000010027 */
[----:B------:R-:W-:Y:S01]  /*58b0*/  LOP3.LUT R27, R5, 0xf000f0, RZ, 0xc0, !PT ;  /* 0x00f000f0051b7812 */ /* 0x000fe200078ec0ff */
[----:B------:R-:W-:Y:S01]  /*58c0*/  FFMA.FTZ R36, R36, R20, R21 ;  /* 0x0000001424247223 */ /* 0x000fe20000010015 */
[----:B------:R-:W-:Y:S01]  /*58d0*/  LOP3.LUT R37, R16, 0x64006400, RZ, 0xfc, !PT ;  /* 0x6400640010257812 */ /* 0x000fe200078efcff */
[----:B------:R-:W0:Y:S01]  /*58e0*/  LDS.64 R20, [UR4+0x8] ;  /* 0x00000804ff147984 */ /* 0x000e220008000a00 */
[----:B------:R-:W-:Y:S01]  /*58f0*/  LOP3.LUT R16, R6, 0xf000f0, RZ, 0xc0, !PT ;  /* 0x00f000f006107812 */ /* 0x000fe200078ec0ff */
[----:B------:R-:W-:Y:S01]  /*5900*/  HADD2.F32 R39, -RZ, R19.H0_H0 ;  /* 0x20000013ff277230 */ /* 0x000fe20000004100 */
[----:B------:R-:W-:Y:S01]  /*5910*/  LOP3.LUT R27, R27, 0x64006400, RZ, 0xfc, !PT ;  /* 0x640064001b1b7812 */ /* 0x000fe200078efcff */
[-C--:B------:R-:W-:Y:S01]  /*5920*/  HFMA2 R37, R37, R44.reuse.H0_H0, -72, -72 ;  /* 0xd480d48025257431 */ /* 0x080fe2000004002c */
[----:B------:R-:W-:Y:S01]  /*5930*/  LOP3.LUT R35, R16, 0x64006400, RZ, 0xfc, !PT ;  /* 0x6400640010237812 */ /* 0x000fe200078efcff */
[----:B------:R-:W-:-:S02]  /*5940*/  HFMA2 R16, R43, R44.H0_H0, -72, -72 ;  /* 0xd480d4802b107431 */ /* 0x000fc4000004002c */
[----:B------:R-:W-:Y:S02]  /*5950*/  HADD2.F32 R19, -RZ, R19.H1_H1 ;  /* 0x30000013ff137230 */ /* 0x000fe40000004100 */
[-C--:B------:R-:W-:Y:S02]  /*5960*/  HFMA2 R27, R27, R44.reuse.H0_H0, -72, -72 ;  /* 0xd480d4801b1b7431 */ /* 0x080fe4000004002c */
[--C-:B------:R-:W-:Y:S02]  /*5970*/  HADD2.F32 R41, -RZ, R37.reuse.H0_H0 ;  /* 0x20000025ff297230 */ /* 0x100fe40000004100 */
[----:B------:R-:W-:Y:S01]  /*5980*/  HFMA2 R35, R35, R44.H0_H0, -72, -72 ;  /* 0xd480d48023237431 */ /* 0x000fe2000004002c */
[----:B------:R-:W-:Y:S01]  /*5990*/  SHF.R.U32.HI R4, RZ, 0x8, R4 ;  /* 0x00000008ff047819 */ /* 0x000fe20000011604 */
[----:B------:R-:W-:Y:S02]  /*59a0*/  HADD2.F32 R37, -RZ, R37.H1_H1 ;  /* 0x30000025ff257230 */ /* 0x000fe40000004100 */
[----:B------:R-:W-:-:S02]  /*59b0*/  HADD2.F32 R38, -RZ, R27.H0_H0 ;  /* 0x2000001bff267230 */ /* 0x000fc40000004100 */
[----:B------:R-:W-:Y:S01]  /*59c0*/  FFMA.FTZ R26, R41, R39, R26 ;  /* 0x00000027291a7223 */ /* 0x000fe2000001001a */
[----:B------:R-:W-:Y:S02]  /*59d0*/  HADD2.F32 R41, -RZ, R35.H0_H0 ;  /* 0x20000023ff297230 */ /* 0x000fe40000004100 */
[----:B------:R-:W-:Y:S02]  /*59e0*/  HADD2.F32 R27, -RZ, R27.H1_H1 ;  /* 0x3000001bff1b7230 */ /* 0x000fe40000004100 */
[C---:B------:R-:W-:Y:S01]  /*59f0*/  FFMA.FTZ R18, R39.reuse, R38, R18 ;  /* 0x0000002627127223 */ /* 0x040fe20000010012 */
[--C-:B------:R-:W-:Y:S02]  /*5a00*/  HADD2.F32 R38, -RZ, R16.reuse.H0_H0 ;  /* 0x20000010ff267230 */ /* 0x100fe40000004100 */
[----:B------:R-:W-:Y:S01]  /*5a10*/  FFMA.FTZ R34, R39, R41, R34 ;  /* 0x0000002927227223 */ /* 0x000fe20000010022 */
[----:B------:R-:W-:Y:S02]  /*5a20*/  HADD2.F32 R35, -RZ, R35.H1_H1 ;  /* 0x30000023ff237230 */ /* 0x000fe40000004100 */
[----:B------:R-:W-:Y:S01]  /*5a30*/  FFMA.FTZ R18, R19, R27, R18 ;  /* 0x0000001b13127223 */ /* 0x000fe20000010012 */
[----:B------:R-:W-:Y:S01]  /*5a40*/  SHF.R.U32.HI R27, RZ, 0x8, R5 ;  /* 0x00000008ff1b7819 */ /* 0x000fe20000011605 */
[----:B------:R-:W-:Y:S01]  /*5a50*/  FFMA.FTZ R36, R39, R38, R36 ;  /* 0x0000002627247223 */ /* 0x000fe20000010024 */
[----:B------:R-:W-:Y:S01]  /*5a60*/  SHF.R.U32.HI R5, RZ, 0x8, R6 ;  /* 0x00000008ff057819 */ /* 0x000fe20000011606 */
[----:B------:R-:W-:Y:S01]  /*5a70*/  FFMA.FTZ R34, R19, R35, R34 ;  /* 0x0000002313227223 */ /* 0x000fe20000010022 */
[----:B------:R-:W-:Y:S01]  /*5a80*/  LOP3.LUT R6, R4, 0xf000f, RZ, 0xc0, !PT ;  /* 0x000f000f04067812 */ /* 0x000fe200078ec0ff */
[----:B------:R-:W-:Y:S01]  /*5a90*/  HADD2.F32 R38, -RZ, R16.H1_H1 ;  /* 0x30000010ff267230 */ /* 0x000fe20000004100 */
[----:B------:R-:W-:Y:S01]  /*5aa0*/  LOP3.LUT R35, R27, 0xf000f, RZ, 0xc0, !PT ;  /* 0x000f000f1b237812 */ /* 0x000fe200078ec0ff */
[----:B------:R-:W-:Y:S01]  /*5ab0*/  FFMA.FTZ R26, R37, R19, R26 ;  /* 0x00000013251a7223 */ /* 0x000fe2000001001a */
[----:B------:R-:W-:-:S02]  /*5ac0*/  SHF.R.U32.HI R16, RZ, 0x8, R7 ;  /* 0x00000008ff107819 */ /* 0x000fc40000011607 */
[----:B------:R-:W-:Y:S01]  /*5ad0*/  LOP3.LUT R37, R5, 0xf000f, RZ, 0xc0, !PT ;  /* 0x000f000f05257812 */ /* 0x000fe200078ec0ff */
[----:B------:R-:W-:Y:S01]  /*5ae0*/  FFMA.FTZ R36, R19, R38, R36 ;  /* 0x0000002613247223 */ /* 0x000fe20000010024 */
[----:B------:R-:W-:Y:S02]  /*5af0*/  LOP3.LUT R6, R6, 0x64006400, RZ, 0xfc, !PT ;  /* 0x6400640006067812 */ /* 0x000fe400078efcff */
[----:B------:R-:W-:Y:S02]  /*5b00*/  LOP3.LUT R35, R35, 0x64006400, RZ, 0xfc, !PT ;  /* 0x6400640023237812 */ /* 0x000fe400078efcff */
[----:B------:R-:W-:Y:S02]  /*5b10*/  LOP3.LUT R19, R16, 0xf000f, RZ, 0xc0, !PT ;  /* 0x000f000f10137812 */ /* 0x000fe400078ec0ff */
[----:B------:R-:W-:Y:S01]  /*5b20*/  LOP3.LUT R7, R37, 0x64006400, RZ, 0xfc, !PT ;  /* 0x6400640025077812 */ /* 0x000fe200078efcff */
[----:B------:R-:W-:Y:S01]  /*5b30*/  HADD2 R37, R6, -1032, -1032 ;  /* 0xe408e40806257430 */ /* 0x000fe20000000000 */
[----:B------:R-:W-:Y:S01]  /*5b40*/  LOP3.LUT R19, R19, 0x64006400, RZ, 0xfc, !PT ;  /* 0x6400640013137812 */ /* 0x000fe200078efcff */
[----:B------:R-:W-:-:S02]  /*5b50*/  HADD2 R6, R35, -1032, -1032 ;  /* 0xe408e40823067430 */ /* 0x000fc40000000000 */
[----:B0-----:R-:W-:Y:S02]  /*5b60*/  HADD2.F32 R35, -RZ, R20.H0_H0 ;  /* 0x20000014ff237230 */ /* 0x001fe40000004100 */
[----:B------:R-:W-:Y:S02]  /*5b70*/  HADD2 R7, R7, -1032, -1032 ;  /* 0xe408e40807077430 */ /* 0x000fe40000000000 */
[----:B------:R-:W-:Y:S02]  /*5b80*/  HADD2.F32 R41, -RZ, R37.H0_H0 ;  /* 0x20000025ff297230 */ /* 0x000fe40000004100 */
[----:B------:R-:W-:Y:S02]  /*5b90*/  HADD2 R19, R19, -1032, -1032 ;  /* 0xe408e40813137430 */ /* 0x000fe40000000000 */
[----:B------:R-:W-:Y:S01]  /*5ba0*/  HADD2.F32 R38, -RZ, R6.H0_H0 ;  /* 0x20000006ff267230 */ /* 0x000fe20000004100 */
[----:B------:R-:W-:Y:S01]  /*5bb0*/  LOP3.LUT R4, R4, 0xf000f0, RZ, 0xc0, !PT ;  /* 0x00f000f004047812 */ /* 0x000fe200078ec0ff */
[----:B------:R-:W-:-:S02]  /*5bc0*/  HADD2.F32 R39, -RZ, R7.H0_H0 ;  /* 0x20000007ff277230 */ /* 0x000fc40000004100 */
[----:B------:R-:W-:Y:S01]  /*5bd0*/  FFMA.FTZ R26, R41, R35, R26 ;  /* 0x00000023291a7223 */ /* 0x000fe2000001001a */
[----:B------:R-:W-:Y:S02]  /*5be0*/  HADD2.F32 R7, -RZ, R7.H1_H1 ;  /* 0x30000007ff077230 */ /* 0x000fe40000004100 */
[C---:B------:R-:W-:Y:S01]  /*5bf0*/  FFMA.FTZ R18, R35.reuse, R38, R18 ;  /* 0x0000002623127223 */ /* 0x040fe20000010012 */
[----:B------:R-:W-:Y:S02]  /*5c00*/  HADD2.F32 R38, -RZ, R19.H0_H0 ;  /* 0x20000013ff267230 */ /* 0x000fe40000004100 */
[C---:B------:R-:W-:Y:S01]  /*5c10*/  FFMA.FTZ R34, R35.reuse, R39, R34 ;  /* 0x0000002723227223 */ /* 0x040fe20000010022 */
[----:B------:R-:W-:Y:S01]  /*5c20*/  HADD2.F32 R39, -RZ, R37.H1_H1 ;  /* 0x30000025ff277230 */ /* 0x000fe20000004100 */
[----:B------:R-:W-:Y:S01]  /*5c30*/  LOP3.LUT R41, R4, 0x64006400, RZ, 0xfc, !PT ;  /* 0x6400640004297812 */ /* 0x000fe200078efcff */
[----:B------:R-:W-:Y:S02]  /*5c40*/  HADD2.F32 R37, -RZ, R20.H1_H1 ;  /* 0x30000014ff257230 */ /* 0x000fe40000004100 */
[----:B------:R-:W-:Y:S01]  /*5c50*/  FFMA.FTZ R36, R35, R38, R36 ;  /* 0x0000002623247223 */ /* 0x000fe20000010024 */
[----:B------:R-:W-:Y:S01]  /*5c60*/  HADD2.F32 R35, -RZ, R6.H1_H1 ;  /* 0x30000006ff237230 */ /* 0x000fe20000004100 */
[----:B------:R-:W-:Y:S01]  /*5c70*/  LOP3.LUT R6, R27, 0xf000f0, RZ, 0xc0, !PT ;  /* 0x00f000f01b067812 */ /* 0x000fe200078ec0ff */
[----:B------:R-:W-:Y:S01]  /*5c80*/  HADD2.F32 R20, -RZ, R21.H0_H0 ;  /* 0x20000015ff147230 */ /* 0x000fe20000004100 */
[----:B------:R-:W-:Y:S01]  /*5c90*/  LOP3.LUT R4, R5, 0xf000f0, RZ, 0xc0, !PT ;  /* 0x00f000f005047812 */ /* 0x000fe200078ec0ff */
[----:B------:R-:W-:-:S02]  /*5ca0*/  HFMA2 R5, R41, R44.H0_H0, -72, -72 ;  /* 0xd480d48029057431 */ /* 0x000fc4000004002c */
[C---:B------:R-:W-:Y:S01]  /*5cb0*/  FFMA.FTZ R27, R37.reuse, R35, R18 ;  /* 0x00000023251b7223 */ /* 0x040fe20000010012 */
[----:B------:R-:W-:Y:S01]  /*5cc0*/  FFMA.FTZ R35, R37, R7, R34 ;  /* 0x0000000725237223 */ /* 0x000fe20000010022 */
[----:B------:R-:W-:Y:S01]  /*5cd0*/  LOP3.LUT R43, R6, 0x64006400, RZ, 0xfc, !PT ;  /* 0x64006400062b7812 */ /* 0x000fe200078efcff */
[----:B------:R-:W-:Y:S01]  /*5ce0*/  FFMA.FTZ R39, R39, R37, R26 ;  /* 0x0000002527277223 */ /* 0x000fe2000001001a */
[----:B------:R-:W0:Y:S01]  /*5cf0*/  LDS.64 R6, [UR4+0x10] ;  /* 0x00001004ff067984 */ /* 0x000e220008000a00 */
[----:B------:R-:W-:Y:S01]  /*5d00*/  LOP3.LUT R18, R16, 0xf000f0, RZ, 0xc0, !PT ;  /* 0x00f000f010127812 */ /* 0x000fe200078ec0ff */
[----:B------:R-:W-:Y:S02]  /*5d10*/  HADD2.F32 R34, -RZ, R19.H1_H1 ;  /* 0x30000013ff227230 */ /* 0x000fe40000004100 */
[----:B------:R-:W-:Y:S01]  /*5d20*/  HFMA2 R16, R43, R44.H0_H0, -72, -72 ;  /* 0xd480d4802b107431 */ /* 0x000fe2000004002c */
[----:B------:R-:W-:Y:S01]  /*5d30*/  LOP3.LUT R41, R4, 0x64006400, RZ, 0xfc, !PT ;  /* 0x6400640004297812 */ /* 0x000fe200078efcff */
[----:B------:R-:W-:Y:S01]  /*5d40*/  HADD2.F32 R26, -RZ, R5.H0_H0 ;  /* 0x20000005ff1a7230 */ /* 0x000fe20000004100 */
[----:B------:R-:W-:Y:S01]  /*5d50*/  LOP3.LUT R43, R18, 0x64006400, RZ, 0xfc, !PT ;  /* 0x64006400122b7812 */ /* 0x000fe200078efcff */
[----:B------:R-:W-:-:S02]  /*5d60*/  HADD2.F32 R21, -RZ, R21.H1_H1 ;  /* 0x30000015ff157230 */ /* 0x000fc40000004100 */
[----:B------:R-:W-:Y:S01]  /*5d70*/  FFMA.FTZ R37, R37, R34, R36 ;  /* 0x0000002225257223 */ /* 0x000fe20000010024 */
[----:B------:R-:W-:Y:S02]  /*5d80*/  HADD2.F32 R19, -RZ, R16.H0_H0 ;  /* 0x20000010ff137230 */ /* 0x000fe40000004100 */
[-C--:B------:R-:W-:Y:S02]  /*5d90*/  HFMA2 R18, R41, R44.reuse.H0_H0, -72, -72 ;  /* 0xd480d48029127431 */ /* 0x080fe4000004002c */
[----:B------:R-:W-:Y:S02]  /*5da0*/  HADD2.F32 R5, -RZ, R5.H1_H1 ;  /* 0x30000005ff057230 */ /* 0x000fe40000004100 */
[----:B------:R-:W-:Y:S02]  /*5db0*/  HFMA2 R4, R43, R44.H0_H0, -72, -72 ;  /* 0xd480d4802b047431 */ /* 0x000fe4000004002c */
[----:B------:R-:W-:Y:S01]  /*5dc0*/  FFMA.FTZ R26, R26, R20, R39 ;  /* 0x000000141a1a7223 */ /* 0x000fe20000010027 */
[----:B------:R-:W-:Y:S01]  /*5dd0*/  FFMA.FTZ R34, R20, R19, R27 ;  /* 0x0000001314227223 */ /* 0x000fe2000001001b */
[----:B------:R-:W-:-:S02]  /*5de0*/  HADD2.F32 R27, -RZ, R18.H0_H0 ;  /* 0x20000012ff1b7230 */ /* 0x000fc40000004100 */
[----:B------:R-:W-:Y:S02]  /*5df0*/  HADD2.F32 R36, -RZ, R4.H0_H0 ;  /* 0x20000004ff247230 */ /* 0x000fe40000004100 */
[----:B------:R-:W-:Y:S02]  /*5e00*/  HADD2.F32 R19, -RZ, R16.H1_H1 ;  /* 0x30000010ff137230 */ /* 0x000fe40000004100 */
[----:B------:R-:W-:Y:S01]  /*5e10*/  FFMA.FTZ R16, R5, R21, R26 ;  /* 0x0000001505107223 */ /* 0x000fe2000001001a */
[----:B------:R-:W-:Y:S01]  /*5e20*/  LOP3.LUT R5, R8, 0xf000f, RZ, 0xc0, !PT ;  /* 0x000f000f08057812 */ /* 0x000fe200078ec0ff */
[----:B------:R-:W-:Y:S02]  /*5e30*/  HADD2.F32 R18, -RZ, R18.H1_H1 ;  /* 0x30000012ff127230 */ /* 0x000fe40000004100 */
[C---:B------:R-:W-:Y:S01]  /*5e40*/  FFMA.FTZ R27, R20.reuse, R27, R35 ;  /* 0x0000001b141b7223 */ /* 0x040fe20000010023 */
[----:B------:R-:W-:Y:S01]  /*5e50*/  FFMA.FTZ R36, R20, R36, R37 ;  /* 0x0000002414247223 */ /* 0x000fe20000010025 */
[----:B------:R-:W-:Y:S01]  /*5e60*/  FFMA.FTZ R20, R21, R19, R34 ;  /* 0x0000001315147223 */ /* 0x000fe20000010022 */
[----:B------:R-:W-:Y:S01]  /*5e70*/  LOP3.LUT R19, R9, 0xf000f, RZ, 0xc0, !PT ;  /* 0x000f000f09137812 */ /* 0x000fe200078ec0ff */
[----:B------:R-:W-:Y:S01]  /*5e80*/  FFMA.FTZ R18, R21, R18, R27 ;  /* 0x0000001215127223 */ /* 0x000fe2000001001b */
[----:B------:R-:W-:Y:S01]  /*5e90*/  LOP3.LUT R5, R5, 0x64006400, RZ, 0xfc, !PT ;  /* 0x6400640005057812 */ /* 0x000fe200078efcff */
[----:B------:R-:W-:Y:S01]  /*5ea0*/  HADD2.F32 R4, -RZ, R4.H1_H1 ;  /* 0x30000004ff047230 */ /* 0x000fe20000004100 */
[----:B------:R-:W-:-:S02]  /*5eb0*/  LOP3.LUT R26, R10, 0xf000f, RZ, 0xc0, !PT ;  /* 0x000f000f0a1a7812 */ /* 0x000fc400078ec0ff */
[----:B------:R-:W-:Y:S01]  /*5ec0*/  LOP3.LUT R34, R11, 0xf000f, RZ, 0xc0, !PT ;  /* 0x000f000f0b227812 */ /* 0x000fe200078ec0ff */
[----:B------:R-:W-:Y:S01]  /*5ed0*/  HADD2 R5, R5, -1032, -1032 ;  /* 0xe408e40805057430 */ /* 0x000fe20000000000 */
[----:B------:R-:W-:Y:S01]  /*5ee0*/  LOP3.LUT R27, R19, 0x64006400, RZ, 0xfc, !PT ;  /* 0x64006400131b7812 */ /* 0x000fe200078efcff */
[----:B------:R-:W-:Y:S01]  /*5ef0*/  FFMA.FTZ R19, R21, R4, R36 ;  /* 0x0000000415137223 */ /* 0x000fe20000010024 */
[----:B------:R-:W-:Y:S02]  /*5f00*/  LOP3.LUT R26, R26, 0x64006400, RZ, 0xfc, !PT ;  /* 0x640064001a1a7812 */ /* 0x000fe400078efcff */
[----:B------:R-:W-:Y:S01]  /*5f10*/  LOP3.LUT R34, R34, 0x64006400, RZ, 0xfc, !PT ;  /* 0x6400640022227812 */ /* 0x000fe200078efcff */
[----:B------:R-:W-:Y:S02]  /*5f20*/  HADD2 R27, R27, -1032, -1032 ;  /* 0xe408e4081b1b7430 */ /* 0x000fe40000000000 */
[----:B------:R-:W-:Y:S02]  /*5f30*/  HADD2.F32 R4, -RZ, R5.H0_H0 ;  /* 0x20000005ff047230 */ /* 0x000fe40000004100 */
[----:B------:R-:W-:-:S02]  /*5f40*/  HADD2 R35, R26, -1032, -1032 ;  /* 0xe408e4081a237430 */ /* 0x000fc40000000000 */
[----:B------:R-:W-:Y:S02]  /*5f50*/  HADD2.F32 R37, -RZ, R5.H1_H1 ;  /* 0x30000005ff257230 */ /* 0x000fe40000004100 */
[----:B------:R-:W-:Y:S02]  /*5f60*/  HADD2 R21, R34, -1032, -1032 ;  /* 0xe408e40822157430 */ /* 0x000fe40000000000 */
[--C-:B0-----:R-:W-:Y:S01]  /*5f70*/  HADD2.F32 R5, -RZ, R6.reuse.H0_H0 ;  /* 0x20000006ff057230 */ /* 0x101fe20000004100 */
[----:B------:R-:W-:Y:S01]  /*5f80*/  SHF.R.U32.HI R11, RZ, 0x8, R11 ;  /* 0x00000008ff0b7819 */ /* 0x000fe2000001160b */
[----:B------:R-:W-:Y:S02]  /*5f90*/  HADD2.F32 R36, -RZ, R27.H0_H0 ;  /* 0x2000001bff247230 */ /* 0x000fe40000004100 */
[----:B------:R-:W-:Y:S02]  /*5fa0*/  HADD2.F32 R26, -RZ, R35.H0_H0 ;  /* 0x20000023ff1a7230 */ /* 0x000fe40000004100 */
[----:B------:R-:W-:Y:S01]  /*5fb0*/  FFMA.FTZ R4, R4, R5, RZ ;  /* 0x0000000504047223 */ /* 0x000fe200000100ff */
[----:B------:R-:W-:-:S02]  /*5fc0*/  HADD2.F32 R38, -RZ, R6.H1_H1 ;  /* 0x30000006ff267230 */ /* 0x000fc40000004100 */
[C---:B------:R-:W-:Y:S01]  /*5fd0*/  FFMA.FTZ R39, R5.reuse, R36, RZ ;  /* 0x0000002405277223 */ /* 0x040fe200000100ff */
[----:B------:R-:W-:Y:S02]  /*5fe0*/  HADD2.F32 R34, -RZ, R21.H0_H0 ;  /* 0x20000015ff227230 */ /* 0x000fe40000004100 */
[----:B------:R-:W-:Y:S01]  /*5ff0*/  FFMA.FTZ R41, R5, R26, RZ ;  /* 0x0000001a05297223 */ /* 0x000fe200000100ff */
[----:B------:R-:W-:Y:S02]  /*6000*/  HADD2.F32 R27, -RZ, R27.H1_H1 ;  /* 0x3000001bff1b7230 */ /* 0x000fe40000004100 */
[----:B------:R-:W-:Y:S01]  /*6010*/  FFMA.FTZ R36, R37, R38, R4 ;  /* 0x0000002625247223 */ /* 0x000fe20000010004 */
[----:B------:R-:W-:Y:S02]  /*6020*/  HADD2.F32 R6, -RZ, R35.H1_H1 ;  /* 0x30000023ff067230 */ /* 0x000fe40000004100 */
[----:B------:R-:W-:Y:S01]  /*6030*/  FFMA.FTZ R5, R5, R34, RZ ;  /* 0x0000002205057223 */ /* 0x000fe200000100ff */
[----:B------:R-:W-:Y:S01]  /*6040*/  HADD2.F32 R26, -RZ, R21.H1_H1 ;  /* 0x30000015ff1a7230 */ /* 0x000fe20000004100 */
[----:B------:R-:W-:Y:S01]  /*6050*/  LOP3.LUT R4, R8, 0xf000f0, RZ, 0xc0, !PT ;  /* 0x00f000f008047812 */ /* 0x000fe200078ec0ff */
[C---:B------:R-:W-:Y:S01]  /*6060*/  FFMA.FTZ R34, R38.reuse, R27, R39 ;  /* 0x0000001b26227223 */ /* 0x040fe20000010027 */
[C---:B------:R-:W-:Y:S01]  /*6070*/  FFMA.FTZ R6, R38.reuse, R6, R41 ;  /* 0x0000000626067223 */ /* 0x040fe20000010029 */
[----:B------:R-:W-:Y:S01]  /*6080*/  LOP3.LUT R21, R9, 0xf000f0, RZ, 0xc0, !PT ;  /* 0x00f000f009157812 */ /* 0x000fe200078ec0ff */
[----:B------:R-:W-:Y:S01]  /*6090*/  FFMA.FTZ R38, R38, R26, R5 ;  /* 0x0000001a26267223 */ /* 0x000fe20000010005 */
[----:B------:R-:W-:Y:S01]  /*60a0*/  LOP3.LUT R27, R4, 0x64006400, RZ, 0xfc, !PT ;  /* 0x64006400041b7812 */ /* 0x000fe200078efcff */
[--C-:B------:R-:W-:Y:S01]  /*60b0*/  HADD2.F32 R35, -RZ, R7.reuse.H0_H0 ;  /* 0x20000007ff237230 */ /* 0x100fe20000004100 */
[----:B------:R-:W-:Y:S01]  /*60c0*/  LOP3.LUT R26, R10, 0xf000f0, RZ, 0xc0, !PT ;  /* 0x00f000f00a1a7812 */ /* 0x000fe200078ec0ff */
[----:B------:R-:W0:Y:S01]  /*60d0*/  LDS.64 R4, [UR4+0x18] ;  /* 0x00001804ff047984 */ /* 0x000e220008000a00 */
[----:B------:R-:W-:Y:S01]  /*60e0*/  LOP3.LUT R21, R21, 0x64006400, RZ, 0xfc, !PT ;  /* 0x6400640015157812 */ /* 0x000fe200078efcff */
[-C--:B------:R-:W-:Y:S01]  /*60f0*/  HFMA2 R27, R27, R44.reuse.H0_H0, -72, -72 ;  /* 0xd480d4801b1b7431 */ /* 0x080fe2000004002c */
[----:B------:R-:W-:Y:S01]  /*6100*/  LOP3.LUT R41, R26, 0x64006400, RZ, 0xfc, !PT ;  /* 0x640064001a297812 */ /* 0x000fe200078efcff */
[----:B------:R-:W-:Y:S01]  /*6110*/  HADD2.F32 R7, -RZ, R7.H1_H1 ;  /* 0x30000007ff077230 */ /* 0x000fe20000004100 */
[----:B------:R-:W-:Y:S01]  /*6120*/  SHF.R.U32.HI R8, RZ, 0x8, R8 ;  /* 0x00000008ff087819 */ /* 0x000fe20000011608 */
[----:B------:R-:W-:-:S02]  /*6130*/  HFMA2 R37, R21, R44.H0_H0, -72, -72 ;  /* 0xd480d48015257431 */ /* 0x000fc4000004002c */
[--C-:B------:R-:W-:Y:S02]  /*6140*/  HADD2.F32 R39, -RZ, R27.reuse.H0_H0 ;  /* 0x2000001bff277230 */ /* 0x100fe40000004100 */
[-C--:B------:R-:W-:Y:S01]  /*6150*/  HFMA2 R26, R41, R44.reuse.H0_H0, -72, -72 ;  /* 0xd480d480291a7431 */ /* 0x080fe2000004002c */
[----:B------:R-:W-:Y:S01]  /*6160*/  LOP3.LUT R21, R40, 0x64006400, RZ, 0xfc, !PT ;  /* 0x6400640028157812 */ /* 0x000fe200078efcff */
[----:B------:R-:W-:Y:S01]  /*6170*/  HADD2.F32 R27, -RZ, R27.H1_H1 ;  /* 0x3000001bff1b7230 */ /* 0x000fe20000004100 */
[----:B------:R-:W-:Y:S01]  /*6180*/  SHF.R.U32.HI R9, RZ, 0x8, R9 ;  /* 0x00000008ff097819 */ /* 0x000fe20000011609 */
[----:B------:R-:W-:Y:S01]  /*6190*/  FFMA.FTZ R36, R39, R35, R36 ;  /* 0x0000002327247223 */ /* 0x000fe20000010024 */
[----:B------:R-:W-:Y:S02]  /*61a0*/  HADD2.F32 R39, -RZ, R26.H0_H0 ;  /* 0x2000001aff277230 */ /* 0x000fe40000004100 */
[----:B------:R-:W-:Y:S02]  /*61b0*/  HFMA2 R21, R21, R44.H0_H0, -72, -72 ;  /* 0xd480d48015157431 */ /* 0x000fe4000004002c */
        /* <DEDUP_REMOVED lines=10> */
[----:B------:R-:W-:Y:S01]  /*6260*/  LOP3.LUT R35, R9, 0xf000f, RZ, 0xc0, !PT ;  /* 0x000f000f09237812 */ /* 0x000fe200078ec0ff */
[C---:B------:R-:W-:Y:S01]  /*6270*/  FFMA.FTZ R6, R7.reuse, R26, R6 ;  /* 0x0000001a07067223 */ /* 0x040fe20000010006 */
[----:B------:R-:W-:Y:S01]  /*6280*/  SHF.R.U32.HI R10, RZ, 0x8, R10 ;  /* 0x00000008ff0a7819 */ /* 0x000fe2000001160a */
[----:B------:R-:W-:Y:S01]  /*6290*/  FFMA.FTZ R34, R7, R37, R34 ;  /* 0x0000002507227223 */ /* 0x000fe20000010022 */
[----:B------:R-:W-:Y:S01]  /*62a0*/  LOP3.LUT R27, R27, 0x64006400, RZ, 0xfc, !PT ;  /* 0x640064001b1b7812 */ /* 0x000fe200078efcff */
[----:B------:R-:W-:Y:S01]  /*62b0*/  FFMA.FTZ R38, R7, R21, R38 ;  /* 0x0000001507267223 */ /* 0x000fe20000010026 */
[----:B------:R-:W-:-:S02]  /*62c0*/  LOP3.LUT R26, R35, 0x64006400, RZ, 0xfc, !PT ;  /* 0x64006400231a7812 */ /* 0x000fc400078efcff */
[----:B------:R-:W-:Y:S01]  /*62d0*/  LOP3.LUT R7, R10, 0xf000f, RZ, 0xc0, !PT ;  /* 0x000f000f0a077812 */ /* 0x000fe200078ec0ff */
[----:B------:R-:W-:Y:S01]  /*62e0*/  HADD2 R35, R27, -1032, -1032 ;  /* 0xe408e4081b237430 */ /* 0x000fe20000000000 */
[----:B------:R-:W-:Y:S01]  /*62f0*/  LOP3.LUT R37, R11, 0xf000f, RZ, 0xc0, !PT ;  /* 0x000f000f0b257812 */ /* 0x000fe200078ec0ff */
[----:B------:R-:W-:Y:S01]  /*6300*/  HADD2 R21, R26, -1032, -1032 ;  /* 0xe408e4081a157430 */ /* 0x000fe20000000000 */
[----:B------:R-:W-:Y:S02]  /*6310*/  LOP3.LUT R26, R7, 0x64006400, RZ, 0xfc, !PT ;  /* 0x64006400071a7812 */ /* 0x000fe400078efcff */
[----:B------:R-:W-:Y:S01]  /*6320*/  LOP3.LUT R27, R37, 0x64006400, RZ, 0xfc, !PT ;  /* 0x64006400251b7812 */ /* 0x000fe200078efcff */
[----:B0-----:R-:W-:Y:S01]  /*6330*/  HADD2.F32 R7, -RZ, R4.H0_H0 ;  /* 0x20000004ff077230 */ /* 0x001fe20000004100 */
[----:B------:R-:W-:Y:S01]  /*6340*/  LOP3.LUT R11, R11, 0xf000f0, RZ, 0xc0, !PT ;  /* 0x00f000f00b0b7812 */ /* 0x000fe200078ec0ff */
[----:B------:R-:W-:Y:S02]  /*6350*/  HADD2.F32 R39, -RZ, R35.H0_H0 ;  /* 0x20000023ff277230 */ /* 0x000fe40000004100 */
[----:B------:R-:W-:-:S02]  /*6360*/  HADD2 R26, R26, -1032, -1032 ;  /* 0xe408e4081a1a7430 */ /* 0x000fc40000000000 */
[----:B------:R-:W-:Y:S02]  /*6370*/  HADD2.F32 R37, -RZ, R21.H0_H0 ;  /* 0x20000015ff257230 */ /* 0x000fe40000004100 */
[----:B------:R-:W-:Y:S02]  /*6380*/  HADD2 R27, R27, -1032, -1032 ;  /* 0xe408e4081b1b7430 */ /* 0x000fe40000000000 */
[----:B------:R-:W-:Y:S01]  /*6390*/  FFMA.FTZ R36, R39, R7, R36 ;  /* 0x0000000727247223 */ /* 0x000fe20000010024 */
[----:B------:R-:W-:Y:S02]  /*63a0*/  HADD2.F32 R40, -RZ, R26.H0_H0 ;  /* 0x2000001aff287230 */ /* 0x000fe40000004100 */
[----:B------:R-:W-:Y:S01]  /*63b0*/  FFMA.FTZ R34, R7, R37, R34 ;  /* 0x0000002507227223 */ /* 0x000fe20000010022 */
[----:B------:R-:W-:Y:S02]  /*63c0*/  HADD2.F32 R39, -RZ, R27.H0_H0 ;  /* 0x2000001bff277230 */ /* 0x000fe40000004100 */
[----:B------:R-:W-:-:S02]  /*63d0*/  HADD2.F32 R37, -RZ, R35.H1_H1 ;  /* 0x30000023ff257230 */ /* 0x000fc40000004100 */
[----:B------:R-:W-:Y:S02]  /*63e0*/  HADD2.F32 R35, -RZ, R4.H1_H1 ;  /* 0x30000004ff237230 */ /* 0x000fe40000004100 */
[C---:B------:R-:W-:Y:S01]  /*63f0*/  FFMA.FTZ R4, R7.reuse, R40, R6 ;  /* 0x0000002807047223 */ /* 0x040fe20000010006 */
[----:B------:R-:W-:Y:S01]  /*6400*/  FFMA.FTZ R38, R7, R39, R38 ;  /* 0x0000002707267223 */ /* 0x000fe20000010026 */
[----:B------:R-:W-:Y:S01]  /*6410*/  LOP3.LUT R40, R9, 0xf000f0, RZ, 0xc0, !PT ;  /* 0x00f000f009287812 */ /* 0x000fe200078ec0ff */
[----:B------:R-:W0:Y:S01]  /*6420*/  LDS.64 R6, [UR4+0x20] ;  /* 0x00002004ff067984 */ /* 0x000e220008000a00 */
[----:B------:R-:W-:Y:S01]  /*6430*/  FFMA.FTZ R36, R37, R35, R36 ;  /* 0x0000002325247223 */ /* 0x000fe20000010024 */
[----:B------:R-:W-:Y:S01]  /*6440*/  HADD2.F32 R37, -RZ, R26.H1_H1 ;  /* 0x3000001aff257230 */ /* 0x000fe20000004100 */
[----:B------:R-:W-:Y:S01]  /*6450*/  LOP3.LUT R26, R8, 0xf000f0, RZ, 0xc0, !PT ;  /* 0x00f000f0081a7812 */ /* 0x000fe200078ec0ff */
[----:B------:R-:W-:Y:S02]  /*6460*/  HADD2.F32 R39, -RZ, R21.H1_H1 ;  /* 0x30000015ff277230 */ /* 0x000fe40000004100 */
[--C-:B------:R-:W-:Y:S01]  /*6470*/  HADD2.F32 R21, -RZ, R5.reuse.H0_H0 ;  /* 0x20000005ff157230 */ /* 0x100fe20000004100 */
[----:B------:R-:W-:Y:S01]  /*6480*/  LOP3.LUT R9, R26, 0x64006400, RZ, 0xfc, !PT ;  /* 0x640064001a097812 */ /* 0x000fe200078efcff */
[----:B------:R-:W-:Y:S01]  /*6490*/  HADD2.F32 R8, -RZ, R5.H1_H1 ;  /* 0x30000005ff087230 */ /* 0x000fe20000004100 */
[----:B------:R-:W-:Y:S01]  /*64a0*/  LOP3.LUT R5, R40, 0x64006400, RZ, 0xfc, !PT ;  /* 0x6400640028057812 */ /* 0x000fe200078efcff */
[----:B------:R-:W-:Y:S01]  /*64b0*/  FFMA.FTZ R26, R35, R37, R4 ;  /* 0x00000025231a7223 */ /* 0x000fe20000010004 */
[----:B------:R-:W-:Y:S01]  /*64c0*/  LOP3.LUT R4, R10, 0xf000f0, RZ, 0xc0, !PT ;  /* 0x00f000f00a047812 */ /* 0x000fe200078ec0ff */
[----:B------:R-:W-:-:S02]  /*64d0*/  HFMA2 R9, R9, R44.H0_H0, -72, -72 ;  /* 0xd480d48009097431 */ /* 0x000fc4000004002c */
[----:B------:R-:W-:Y:S01]  /*64e0*/  FFMA.FTZ R34, R35, R39, R34 ;  /* 0x0000002723227223 */ /* 0x000fe20000010022 */
[-C--:B------:R-:W-:Y:S01]  /*64f0*/  HFMA2 R10, R5, R44.reuse.H0_H0, -72, -72 ;  /* 0xd480d480050a7431 */ /* 0x080fe2000004002c */
[----:B------:R-:W-:Y:S01]  /*6500*/  LOP3.LUT R5, R4, 0x64006400, RZ, 0xfc, !PT ;  /* 0x6400640004057812 */ /* 0x000fe200078efcff */
[----:B------:R-:W-:Y:S01]  /*6510*/  HADD2.F32 R39, -RZ, R27.H1_H1 ;  /* 0x3000001bff277230 */ /* 0x000fe20000004100 */
[----:B------:R-:W-:Y:S01]  /*6520*/  LOP3.LUT R27, R11, 0x64006400, RZ, 0xfc, !PT ;  /* 0x640064000b1b7812 */ /* 0x000fe200078efcff */
[----:B------:R-:W-:Y:S02]  /*6530*/  HADD2.F32 R37, -RZ, R9.H0_H0 ;  /* 0x20000009ff257230 */ /* 0x000fe40000004100 */
[-C--:B------:R-:W-:Y:S02]  /*6540*/  HFMA2 R4, R5, R44.reuse.H0_H0, -72, -72 ;  /* 0xd480d48005047431 */ /* 0x080fe4000004002c */
[----:B------:R-:W-:Y:S01]  /*6550*/  FFMA.FTZ R38, R35, R39, R38 ;  /* 0x0000002723267223 */ /* 0x000fe20000010026 */
[----:B------:R-:W-:-:S02]  /*6560*/  HFMA2 R5, R27, R44.H0_H0, -72, -72 ;  /* 0xd480d4801b057431 */ /* 0x000fc4000004002c */
[----:B------:R-:W-:Y:S01]  /*6570*/  FFMA.FTZ R35, R37, R21, R36 ;  /* 0x0000001525237223 */ /* 0x000fe20000010024 */
[----:B------:R-:W-:Y:S01]  /*6580*/  HADD2.F32 R11, -RZ, R10.H0_H0 ;  /* 0x2000000aff0b7230 */ /* 0x000fe20000004100 */
[----:B----4-:R-:W-:Y:S01]  /*6590*/  LOP3.LUT R36, R12, 0xf000f, RZ, 0xc0, !PT ;  /* 0x000f000f0c247812 */ /* 0x010fe200078ec0ff */
[----:B------:R-:W-:Y:S02]  /*65a0*/  HADD2.F32 R27, -RZ, R4.H0_H0 ;  /* 0x20000004ff1b7230 */ /* 0x000fe40000004100 */
[----:B------:R-:W-:Y:S01]  /*65b0*/  HADD2.F32 R37, -RZ, R5.H0_H0 ;  /* 0x20000005ff257230 */ /* 0x000fe20000004100 */
[----:B------:R-:W-:Y:S01]  /*65c0*/  LOP3.LUT R36, R36, 0x64006400, RZ, 0xfc, !PT ;  /* 0x6400640024247812 */ /* 0x000fe200078efcff */
[----:B------:R-:W-:Y:S01]  /*65d0*/  FFMA.FTZ R11, R21, R11, R34 ;  /* 0x0000000b150b7223 */ /* 0x000fe20000010022 */
[----:B------:R-:W-:Y:S02]  /*65e0*/  HADD2.F32 R10, -RZ, R10.H1_H1 ;  /* 0x3000000aff0a7230 */ /* 0x000fe40000004100 */
[----:B------:R-:W-:-:S02]  /*65f0*/  HADD2.F32 R34, -RZ, R9.H1_H1 ;  /* 0x30000009ff227230 */ /* 0x000fc40000004100 */
[C---:B------:R-:W-:Y:S01]  /*6600*/  FFMA.FTZ R9, R21.reuse, R27, R26 ;  /* 0x0000001b15097223 */ /* 0x040fe2000001001a */
[----:B------:R-:W-:Y:S01]  /*6610*/  FFMA.FTZ R27, R21, R37, R38 ;  /* 0x00000025151b7223 */ /* 0x000fe20000010026 */
[----:B------:R-:W-:Y:S02]  /*6620*/  HADD2 R36, R36, -1032, -1032 ;  /* 0xe408e40824247430 */ /* 0x000fe40000000000 */
[----:B------:R-:W-:Y:S01]  /*6630*/  FFMA.FTZ R21, R8, R10, R11 ;  /* 0x0000000a08157223 */ /* 0x000fe2000001000b */
[----:B------:R-:W-:Y:S01]  /*6640*/  FFMA.FTZ R26, R34, R8, R35 ;  /* 0x00000008221a7223 */ /* 0x000fe20000010023 */
[----:B------:R-:W-:Y:S01]  /*6650*/  LOP3.LUT R11, R13, 0xf000f, RZ, 0xc0, !PT ;  /* 0x000f000f0d0b7812 */ /* 0x000fe200078ec0ff */
[----:B------:R-:W-:Y:S01]  /*6660*/  HADD2.F32 R10, -RZ, R5.H1_H1 ;  /* 0x30000005ff0a7230 */ /* 0x000fe20000004100 */
[----:B------:R-:W-:Y:S01]  /*6670*/  LOP3.LUT R35, R14, 0xf000f, RZ, 0xc0, !PT ;  /* 0x000f000f0e237812 */ /* 0x000fe200078ec0ff */
[----:B0-----:R-:W-:Y:S01]  /*6680*/  HADD2.F32 R40, -RZ, R6.H0_H0 ;  /* 0x20000006ff287230 */ /* 0x001fe20000004100 */
[----:B------:R-:W-:Y:S01]  /*6690*/  LOP3.LUT R34, R11, 0x64006400, RZ, 0xfc, !PT ;  /* 0x640064000b227812 */ /* 0x000fe200078efcff */
[--C-:B------:R-:W-:Y:S01]  /*66a0*/  HADD2.F32 R5, -RZ, R36.reuse.H0_H0 ;  /* 0x20000024ff057230 */ /* 0x100fe20000004100 */
[----:B------:R-:W-:Y:S01]  /*66b0*/  LOP3.LUT R35, R35, 0x64006400, RZ, 0xfc, !PT ;  /* 0x6400640023237812 */ /* 0x000fe200078efcff */
[----:B------:R-:W-:-:S02]  /*66c0*/  HADD2.F32 R11, -RZ, R36.H1_H1 ;  /* 0x30000024ff0b7230 */ /* 0x000fc40000004100 */
[----:B------:R-:W-:Y:S01]  /*66d0*/  FFMA.FTZ R27, R8, R10, R27 ;  /* 0x0000000a081b7223 */ /* 0x000fe2000001001b */
[----:B------:R-:W-:Y:S02]  /*66e0*/  HADD2.F32 R6, -RZ, R6.H1_H1 ;  /* 0x30000006ff067230 */ /* 0x000fe40000004100 */
[----:B------:R-:W-:Y:S01]  /*66f0*/  FFMA.FTZ R38, R5, R40, RZ ;  /* 0x0000002805267223 */ /* 0x000fe200000100ff */
[----:B------:R-:W-:Y:S02]  /*6700*/  HADD2 R5, R34, -1032, -1032 ;  /* 0xe408e40822057430 */ /* 0x000fe40000000000 */
[----:B------:R-:W-:Y:S02]  /*6710*/  HADD2.F32 R4, -RZ, R4.H1_H1 ;  /* 0x30000004ff047230 */ /* 0x000fe40000004100 */
[----:B------:R-:W-:Y:S02]  /*6720*/  HADD2 R35, R35, -1032, -1032 ;  /* 0xe408e40823237430 */ /* 0x000fe40000000000 */
[----:B------:R-:W-:Y:S01]  /*6730*/  FFMA.FTZ R38, R11, R6, R38 ;  /* 0x000000060b267223 */ /* 0x000fe20000010026 */
[----:B------:R-:W-:Y:S01]  /*6740*/  LOP3.LUT R37, R12, 0xf000f0, RZ, 0xc0, !PT ;  /* 0x00f000f00c257812 */ /* 0x000fe200078ec0ff */
[----:B------:R-:W-:-:S02]  /*6750*/  HADD2.F32 R39, -RZ, R5.H0_H0 ;  /* 0x20000005ff277230 */ /* 0x000fc40000004100 */
[----:B------:R-:W-:Y:S01]  /*6760*/  FFMA.FTZ R34, R8, R4, R9 ;  /* 0x0000000408227223 */ /* 0x000fe20000010009 */
[----:B------:R-:W-:Y:S01]  /*6770*/  HADD2.F32 R11, -RZ, R5.H1_H1 ;  /* 0x30000005ff0b7230 */ /* 0x000fe20000004100 */
[----:B------:R-:W-:Y:S01]  /*6780*/  LOP3.LUT R4, R13, 0xf000f0, RZ, 0xc0, !PT ;  /* 0x00f000f00d047812 */ /* 0x000fe200078ec0ff */
[--C-:B------:R-:W-:Y:S01]  /*6790*/  HADD2.F32 R5, -RZ, R35.reuse.H0_H0 ;  /* 0x20000023ff057230 */ /* 0x100fe20000004100 */
[----:B------:R-:W0:Y:S01]  /*67a0*/  LDS.64 R8, [UR4+0x28] ;  /* 0x00002804ff087984 */ /* 0x000e220008000a00 */
[----:B------:R-:W-:Y:S01]  /*67b0*/  HADD2.F32 R41, -RZ, R35.H1_H1 ;  /* 0x30000023ff297230 */ /* 0x000fe20000004100 */
[----:B------:R-:W-:Y:S01]  /*67c0*/  LOP3.LUT R35, R4, 0x64006400, RZ, 0xfc, !PT ;  /* 0x6400640004237812 */ /* 0x000fe200078efcff */
[C---:B------:R-:W-:Y:S01]  /*67d0*/  FFMA.FTZ R39, R40.reuse, R39, RZ ;  /* 0x0000002728277223 */ /* 0x040fe200000100ff */
[----:B------:R-:W-:Y:S01]  /*67e0*/  FFMA.FTZ R10, R40, R5, RZ ;  /* 0x00000005280a7223 */ /* 0x000fe200000100ff */
[----:B------:R-:W-:Y:S01]  /*67f0*/  LOP3.LUT R37, R37, 0x64006400, RZ, 0xfc, !PT ;  /* 0x6400640025257812 */ /* 0x000fe200078efcff */
[----:B------:R-:W-:-:S02]  /*6800*/  HADD2.F32 R5, -RZ, R7.H0_H0 ;  /* 0x20000007ff057230 */ /* 0x000fc40000004100 */
[-C--:B------:R-:W-:Y:S02]  /*6810*/  HFMA2 R35, R35, R44.reuse.H0_H0, -72, -72 ;  /* 0xd480d48023237431 */ /* 0x080fe4000004002c */
[----:B------:R-:W-:Y:S01]  /*6820*/  FFMA.FTZ R4, R6, R41, R10 ;  /* 0x0000002906047223 */ /* 0x000fe2000001000a */
[----:B------:R-:W-:Y:S01]  /*6830*/  @!P2 LEA R10, R2, R1, 0x3 ;  /* 0x00000001020aa211 */ /* 0x000fe200078e18ff */
[----:B------:R-:W-:Y:S01]  /*6840*/  FFMA.FTZ R36, R6, R11, R39 ;  /* 0x0000000b06247223 */ /* 0x000fe20000010027 */
[----:B------:R-:W-:Y:S02]  /*6850*/  HFMA2 R37, R37, R44.H0_H0, -72, -72 ;  /* 0xd480d48025257431 */ /* 0x000fe4000004002c */
[----:B------:R-:W-:Y:S02]  /*6860*/  HADD2.F32 R39, -RZ, R35.H0_H0 ;  /* 0x20000023ff277230 */ /* 0x000fe40000004100 */
[----:B------:R-:W2:Y:S01]  /*6870*/  @!P2 LDL.64 R10, [R10+0x8] ;  /* 0x000008000a0aa983 */ /* 0x000ea20000100a00 */
[----:B------:R-:W-:-:S02]  /*6880*/  SHF.R.U32.HI R12, RZ, 0x8, R12 ;  /* 0x00000008ff0c7819 */ /* 0x000fc4000001160c */
[----:B------:R-:W-:Y:S01]  /*6890*/  FFMA.FTZ R36, R5, R39, R36 ;  /* 0x0000002705247223 */ /* 0x000fe20000010024 */
[--C-:B------:R-:W-:Y:S02]  /*68a0*/  HADD2.F32 R41, -RZ, R37.reuse.H0_H0 ;  /* 0x20000025ff297230 */ /* 0x100fe40000004100 */
[----:B------:R-:W-:Y:S01]  /*68b0*/  HADD2.F32 R39, -RZ, R37.H1_H1 ;  /* 0x30000025ff277230 */ /* 0x000fe20000004100 */
[----:B------:R-:W-:-:S04]  /*68c0*/  LOP3.LUT R37, R12, 0xf000f, RZ, 0xc0, !PT ;  /* 0x000f000f0c257812 */ /* 0x000fc800078ec0ff */
[----:B------:R-:W-:Y:S01]  /*68d0*/  LOP3.LUT R37, R37, 0x64006400, RZ, 0xfc, !PT ;  /* 0x6400640025257812 */ /* 0x000fe200078efcff */
[----:B------:R-:W-:-:S04]  /*68e0*/  HADD2.F32 R43, -RZ, R35.H1_H1 ;  /* 0x30000023ff2b7230 */ /* 0x000fc80000004100 */
[----:B------:R-:W-:Y:S01]  /*68f0*/  HADD2 R35, R37, -1032, -1032 ;  /* 0xe408e40825237430 */ /* 0x000fe20000000000 */
[----:B------:R-:W-:Y:S01]  /*6900*/  SHF.R.U32.HI R37, RZ, 0x8, R13 ;  /* 0x00000008ff257819 */ /* 0x000fe2000001160d */
[----:B------:R-:W-:-:S03]  /*6910*/  HADD2.F32 R7, -RZ, R7.H1_H1 ;  /* 0x30000007ff077230 */ /* 0x000fc60000004100 */
[----:B------:R-:W-:Y:S01]  /*6920*/  LOP3.LUT R13, R37, 0xf000f, RZ, 0xc0, !PT ;  /* 0x000f000f250d7812 */ /* 0x000fe200078ec0ff */
[----:B------:R-:W-:Y:S01]  /*6930*/  FFMA.FTZ R38, R41, R5, R38 ;  /* 0x0000000529267223 */ /* 0x000fe20000010026 */
[----:B------:R-:W-:Y:S02]  /*6940*/  LOP3.LUT R41, R15, 0xf000f, RZ, 0xc0, !PT ;  /* 0x000f000f0f297812 */ /* 0x000fe400078ec0ff */
[----:B------:R-:W-:Y:S01]  /*6950*/  LOP3.LUT R13, R13, 0x64006400, RZ, 0xfc, !PT ;  /* 0x640064000d0d7812 */ /* 0x000fe200078efcff */
[----:B------:R-:W-:Y:S01]  /*6960*/  FFMA.FTZ R39, R39, R7, R38 ;  /* 0x0000000727277223 */ /* 0x000fe20000010026 */
[----:B------:R-:W-:Y:S01]  /*6970*/  FFMA.FTZ R43, R7, R43, R36 ;  /* 0x0000002b072b7223 */ /* 0x000fe20000010024 */
[----:B0-----:R-:W-:Y:S02]  /*6980*/  HADD2.F32 R36, -RZ, R8.H0_H0 ;  /* 0x20000008ff247230 */ /* 0x001fe40000004100 */
[----:B------:R-:W-:Y:S02]  /*6990*/  HADD2.F32 R38, -RZ, R35.H0_H0 ;  /* 0x20000023ff267230 */ /* 0x000fe40000004100 */
[----:B------:R-:W-:Y:S01]  /*69a0*/  HADD2 R13, R13, -1032, -1032 ;  /* 0xe408e4080d0d7430 */ /* 0x000fe20000000000 */
[----:B------:R-:W-:-:S02]  /*69b0*/  LOP3.LUT R41, R41, 0x64006400, RZ, 0xfc, !PT ;  /* 0x6400640029297812 */ /* 0x000fc400078efcff */
[----:B------:R-:W-:Y:S02]  /*69c0*/  FFMA.FTZ R39, R38, R36, R39 ;  /* 0x0000002426277223 */ /* 0x000fe40000010027 */
[----:B------:R-:W-:Y:S02]  /*69d0*/  HADD2.F32 R38, -RZ, R13.H0_H0 ;  /* 0x2000000dff267230 */ /* 0x000fe40000004100 */
[----:B------:R-:W-:-:S03]  /*69e0*/  HADD2 R41, R41, -1032, -1032 ;  /* 0xe408e40829297430 */ /* 0x000fc60000000000 */
[----:B------:R-:W-:Y:S02]  /*69f0*/  FFMA.FTZ R38, R36, R38, R43 ;  /* 0x0000002624267223 */ /* 0x000fe4000001002b */
[----:B------:R-:W-:-:S05]  /*6a00*/  HADD2.F32 R43, -RZ, R41.H0_H0 ;  /* 0x20000029ff2b7230 */ /* 0x000fca0000004100 */
[----:B------:R-:W-:Y:S01]  /*6a10*/  FFMA.FTZ R43, R40, R43, RZ ;  /* 0x0000002b282b7223 */ /* 0x000fe200000100ff */
[----:B------:R-:W-:Y:S01]  /*6a20*/  HADD2.F32 R40, -RZ, R41.H1_H1 ;  /* 0x30000029ff287230 */ /* 0x000fe20000004100 */
[----:B------:R-:W-:-:S04]  /*6a30*/  LOP3.LUT R41, R15, 0xf000f0, RZ, 0xc0, !PT ;  /* 0x00f000f00f297812 */ /* 0x000fc800078ec0ff */
[----:B------:R-:W-:Y:S01]  /*6a40*/  FFMA.FTZ R40, R6, R40, R43 ;  /* 0x0000002806287223 */ /* 0x000fe2000001002b */
[----:B------:R-:W-:Y:S02]  /*6a50*/  LOP3.LUT R43, R14, 0xf000f0, RZ, 0xc0, !PT ;  /* 0x00f000f00e2b7812 */ /* 0x000fe400078ec0ff */
[----:B------:R-:W-:Y:S02]  /*6a60*/  LOP3.LUT R41, R41, 0x64006400, RZ, 0xfc, !PT ;  /* 0x6400640029297812 */ /* 0x000fe400078efcff */
[----:B------:R-:W-:-:S03]  /*6a70*/  LOP3.LUT R43, R43, 0x64006400, RZ, 0xfc, !PT ;  /* 0x640064002b2b7812 */ /* 0x000fc600078efcff */
[-C--:B------:R-:W-:Y:S02]  /*6a80*/  HFMA2 R41, R41, R44.reuse.H0_H0, -72, -72 ;  /* 0xd480d48029297431 */ /* 0x080fe4000004002c */
[----:B------:R-:W-:-:S03]  /*6a90*/  HFMA2 R6, R43, R44.H0_H0, -72, -72 ;  /* 0xd480d4802b067431 */ /* 0x000fc6000004002c */
[--C-:B------:R-:W-:Y:S02]  /*6aa0*/  HADD2.F32 R43, -RZ, R41.reuse.H0_H0 ;  /* 0x20000029ff2b7230 */ /* 0x100fe40000004100 */
[--C-:B------:R-:W-:Y:S02]  /*6ab0*/  HADD2.F32 R42, -RZ, R6.reuse.H0_H0 ;  /* 0x20000006ff2a7230 */ /* 0x100fe40000004100 */
[----:B------:R-:W-:Y:S02]  /*6ac0*/  HADD2.F32 R6, -RZ, R6.H1_H1 ;  /* 0x30000006ff067230 */ /* 0x000fe40000004100 */
[C---:B------:R-:W-:Y:S01]  /*6ad0*/  FFMA.FTZ R40, R5.reuse, R43, R40 ;  /* 0x0000002b05287223 */ /* 0x040fe20000010028 */
[----:B------:R-:W-:Y:S02]  /*6ae0*/  HADD2.F32 R41, -RZ, R41.H1_H1 ;  /* 0x30000029ff297230 */ /* 0x000fe40000004100 */
[----:B------:R-:W-:Y:S01]  /*6af0*/  FFMA.FTZ R4, R5, R42, R4 ;  /* 0x0000002a05047223 */ /* 0x000fe20000010004 */
[----:B------:R-:W-:-:S04]  /*6b00*/  IMAD.WIDE R42, R0, 0x4, R24 ;  /* 0x00000004002a7825 */ /* 0x000fc800078e0218 */
[C---:B------:R-:W-:Y:S01]  /*6b10*/  FFMA.FTZ R25, R7.reuse, R6, R4 ;  /* 0x0000000607197223 */ /* 0x040fe20000010004 */
        /* <DEDUP_REMOVED lines=9> */
[----:B------:R-:W-:-:S05]  /*6bb0*/  HADD2.F32 R25, -RZ, R8.H1_H1 ;  /* 0x30000008ff197230 */ /* 0x000fca0000004100 */
[----:B------:R-:W-:Y:S01]  /*6bc0*/  FFMA.FTZ R35, R35, R25, R39 ;  /* 0x0000001923237223 */ /* 0x000fe20000010027 */
[----:B------:R-:W-:-:S04]  /*6bd0*/  SHF.R.U32.HI R39, RZ, 0x8, R15 ;  /* 0x00000008ff277819 */ /* 0x000fc8000001160f */
[----:B------:R-:W-:-:S04]  /*6be0*/  LOP3.LUT R8, R39, 0xf000f, RZ, 0xc0, !PT ;  /* 0x000f000f27087812 */ /* 0x000fc800078ec0ff */
[----:B------:R-:W-:-:S05]  /*6bf0*/  LOP3.LUT R8, R8, 0x64006400, RZ, 0xfc, !PT ;  /* 0x6400640008087812 */ /* 0x000fca00078efcff */
[----:B------:R-:W-:-:S05]  /*6c00*/  HADD2 R8, R8, -1032, -1032 ;  /* 0xe408e40808087430 */ /* 0x000fca0000000000 */
[----:B------:R-:W-:-:S05]  /*6c10*/  HADD2.F32 R15, -RZ, R8.H0_H0 ;  /* 0x20000008ff0f7230 */ /* 0x000fca0000004100 */
[----:B------:R-:W-:Y:S01]  /*6c20*/  FFMA.FTZ R36, R36, R15, R41 ;  /* 0x0000000f24247223 */ /* 0x000fe20000010029 */
[----:B------:R-:W-:Y:S02]  /*6c30*/  HADD2.F32 R15, -RZ, R13.H1_H1 ;  /* 0x3000000dff0f7230 */ /* 0x000fe40000004100 */
[----:B------:R-:W-:-:S05]  /*6c40*/  HADD2.F32 R13, -RZ, R14.H1_H1 ;  /* 0x3000000eff0d7230 */ /* 0x000fca0000004100 */
[----:B------:R-:W-:Y:S01]  /*6c50*/  FFMA.FTZ R24, R25, R13, R24 ;  /* 0x0000000d19187223 */ /* 0x000fe20000010018 */
[----:B------:R-:W-:-:S05]  /*6c60*/  HADD2.F32 R13, -RZ, R8.H1_H1 ;  /* 0x30000008ff0d7230 */ /* 0x000fca0000004100 */
[C---:B------:R-:W-:Y:S02]  /*6c70*/  FFMA.FTZ R36, R25.reuse, R13, R36 ;  /* 0x0000000d19247223 */ /* 0x040fe40000010024 */
[----:B------:R-:W4:Y:S01]  /*6c80*/  @!P2 LDG.E.U16.CONSTANT R13, desc[UR6][R22.64] ;  /* 0x00000006160da981 */ /* 0x000f22000c1e9500 */
[----:B------:R-:W-:Y:S01]  /*6c90*/  FFMA.FTZ R38, R25, R15, R38 ;  /* 0x0000000f19267223 */ /* 0x000fe20000010026 */
[----:B------:R-:W-:Y:S02]  /*6ca0*/  LOP3.LUT R12, R12, 0xf000f0, RZ, 0xc0, !PT ;  /* 0x00f000f00c0c7812 */ /* 0x000fe400078ec0ff */
[----:B------:R-:W-:Y:S02]  /*6cb0*/  LOP3.LUT R37, R37, 0xf000f0, RZ, 0xc0, !PT ;  /* 0x00f000f025257812 */ /* 0x000fe400078ec0ff */
[----:B------:R-:W-:Y:S02]  /*6cc0*/  LOP3.LUT R40, R40, 0xf000f0, RZ, 0xc0, !PT ;  /* 0x00f000f028287812 */ /* 0x000fe400078ec0ff */
[----:B------:R-:W-:-:S04]  /*6cd0*/  LOP3.LUT R39, R39, 0xf000f0, RZ, 0xc0, !PT ;  /* 0x00f000f027277812 */ /* 0x000fc800078ec0ff */
[----:B------:R-:W-:Y:S02]  /*6ce0*/  LOP3.LUT R39, R39, 0x64006400, RZ, 0xfc, !PT ;  /* 0x6400640027277812 */ /* 0x000fe400078efcff */
[----:B--2---:R-:W-:Y:S02]  /*6cf0*/  @!P2 PRMT R31, R10, 0x7610, R31 ;  /* 0x000076100a1fa816 */ /* 0x004fe4000000001f */
[----:B------:R-:W-:Y:S02]  /*6d00*/  @!P2 PRMT R32, R11, 0x7610, R32 ;  /* 0x000076100b20a816 */ /* 0x000fe40000000020 */
[----:B------:R-:W-:Y:S02]  /*6d10*/  @!P2 PRMT R31, R31, 0x7610, R10 ;  /* 0x000076101f1fa816 */ /* 0x000fe4000000000a */
[----:B------:R-:W-:-:S03]  /*6d20*/  @!P2 PRMT R32, R32, 0x7610, R11 ;  /* 0x000076102020a816 */ /* 0x000fc6000000000b */
[--C-:B------:R-:W-:Y:S02]  /*6d30*/  HADD2.F32 R25, -RZ, R31.reuse.H0_H0 ;  /* 0x2000001fff197230 */ /* 0x100fe40000004100 */
[----:B------:R-:W-:Y:S02]  /*6d40*/  HADD2.F32 R10, -RZ, R31.H1_H1 ;  /* 0x3000001fff0a7230 */ /* 0x000fe40000004100 */
[--C-:B------:R-:W-:Y:S02]  /*6d50*/  HADD2.F32 R11, -RZ, R32.reuse.H0_H0 ;  /* 0x20000020ff0b7230 */ /* 0x100fe40000004100 */
[----:B------:R-:W-:Y:S01]  /*6d60*/  FMUL.FTZ R14, R16, R25 ;  /* 0x00000019100e7220 */ /* 0x000fe20000410000 */
[----:B------:R-:W-:Y:S02]  /*6d70*/  HADD2.F32 R16, -RZ, R32.H1_H1 ;  /* 0x30000020ff107230 */ /* 0x000fe40000004100 */
[----:B------:R-:W-:Y:S01]  /*6d80*/  FMUL.FTZ R15, R20, R10 ;  /* 0x0000000a140f7220 */ /* 0x000fe20000410000 */
[----:B------:R-:W-:-:S02]  /*6d90*/  FMUL.FTZ R8, R18, R11 ;  /* 0x0000000b12087220 */ /* 0x000fc40000410000 */
[----:B------:R-:W-:Y:S01]  /*6da0*/  FMUL.FTZ R19, R19, R16 ;  /* 0x0000001013137220 */ /* 0x000fe20000410000 */
[----:B------:R-:W-:Y:S02]  /*6db0*/  F2FP.F16.F32.PACK_AB R14, RZ, R14 ;  /* 0x0000000eff0e723e */ /* 0x000fe400000000ff */
[----:B------:R-:W-:Y:S02]  /*6dc0*/  F2FP.F16.F32.PACK_AB R15, RZ, R15 ;  /* 0x0000000fff0f723e */ /* 0x000fe400000000ff */
[----:B------:R-:W-:Y:S02]  /*6dd0*/  F2FP.F16.F32.PACK_AB R8, RZ, R8 ;  /* 0x00000008ff08723e */ /* 0x000fe400000000ff */
[----:B------:R-:W-:Y:S02]  /*6de0*/  F2FP.F16.F32.PACK_AB R19, RZ, R19 ;  /* 0x00000013ff13723e */ /* 0x000fe400000000ff */
[----:B------:R-:W-:Y:S02]  /*6df0*/  PRMT R14, R14, 0x5410, R15 ;  /* 0x000054100e0e7816 */ /* 0x000fe4000000000f */
[----:B------:R-:W-:-:S02]  /*6e00*/  PRMT R8, R8, 0x5410, R19 ;  /* 0x0000541008087816 */ /* 0x000fc40000000013 */
[----:B------:R-:W-:Y:S02]  /*6e10*/  LOP3.LUT R15, R12, 0x64006400, RZ, 0xfc, !PT ;  /* 0x640064000c0f7812 */ /* 0x000fe400078efcff */
[----:B------:R-:W-:Y:S02]  /*6e20*/  LOP3.LUT R19, R37, 0x64006400, RZ, 0xfc, !PT ;  /* 0x6400640025137812 */ /* 0x000fe400078efcff */
[----:B------:R-:W-:Y:S01]  /*6e30*/  LOP3.LUT R37, R40, 0x64006400, RZ, 0xfc, !PT ;  /* 0x6400640028257812 */ /* 0x000fe200078efcff */
[----:B------:R-:W-:Y:S02]  /*6e40*/  HADD2 R12, R8, R29 ;  /* 0x0000001d080c7230 */ /* 0x000fe40000000000 */
[-C--:B------:R-:W-:Y:S02]  /*6e50*/  HFMA2 R8, R15, R44.reuse.H0_H0, -72, -72 ;  /* 0xd480d4800f087431 */ /* 0x080fe4000004002c */
[-C--:B------:R-:W-:Y:S02]  /*6e60*/  HFMA2 R19, R19, R44.reuse.H0_H0, -72, -72 ;  /* 0xd480d48013137431 */ /* 0x080fe4000004002c */
[----:B------:R-:W-:-:S02]  /*6e70*/  HFMA2 R18, R37, R44.H0_H0, -72, -72 ;  /* 0xd480d48025127431 */ /* 0x000fc4000004002c */
[----:B------:R-:W-:Y:S02]  /*6e80*/  HFMA2 R15, R39, R44.H0_H0, -72, -72 ;  /* 0xd480d480270f7431 */ /* 0x000fe4000004002c */
[----:B------:R-:W-:Y:S02]  /*6e90*/  HFMA2 R14, R14, 1, 1, R30 ;  /* 0x3c003c000e0e7831 */ /* 0x000fe4000000001e */
[----:B------:R-:W-:Y:S02]  /*6ea0*/  HADD2.F32 R29, -RZ, R9.H0_H0 ;  /* 0x20000009ff1d7230 */ /* 0x000fe40000004100 */
[----:B------:R-:W-:Y:S02]  /*6eb0*/  HADD2.F32 R30, -RZ, R8.H0_H0 ;  /* 0x20000008ff1e7230 */ /* 0x000fe40000004100 */
[----:B------:R-:W-:Y:S02]  /*6ec0*/  HADD2.F32 R20, -RZ, R19.H0_H0 ;  /* 0x20000013ff147230 */ /* 0x000fe40000004100 */
[----:B------:R-:W-:-:S02]  /*6ed0*/  HADD2.F32 R39, -RZ, R18.H0_H0 ;  /* 0x20000012ff277230 */ /* 0x000fc40000004100 */
[----:B------:R-:W-:Y:S02]  /*6ee0*/  HADD2.F32 R37, -RZ, R15.H0_H0 ;  /* 0x2000000fff257230 */ /* 0x000fe40000004100 */
[----:B------:R-:W-:Y:S01]  /*6ef0*/  FFMA.FTZ R35, R30, R29, R35 ;  /* 0x0000001d1e237223 */ /* 0x000fe20000010023 */
[C---:B------:R-:W-:Y:S01]  /*6f00*/  FFMA.FTZ R38, R29.reuse, R20, R38 ;  /* 0x000000141d267223 */ /* 0x040fe20000010026 */
[C---:B------:R-:W-:Y:S01]  /*6f10*/  FFMA.FTZ R24, R29.reuse, R39, R24 ;  /* 0x000000271d187223 */ /* 0x040fe20000010018 */
[----:B------:R-:W-:Y:S02]  /*6f20*/  HADD2.F32 R9, -RZ, R9.H1_H1 ;  /* 0x30000009ff097230 */ /* 0x000fe40000004100 */
[----:B------:R-:W-:Y:S01]  /*6f30*/  FFMA.FTZ R36, R29, R37, R36 ;  /* 0x000000251d247223 */ /* 0x000fe20000010024 */
[----:B------:R-:W-:Y:S02]  /*6f40*/  HADD2.F32 R8, -RZ, R8.H1_H1 ;  /* 0x30000008ff087230 */ /* 0x000fe40000004100 */
        /* <DEDUP_REMOVED lines=8> */
[-C--:B------:R-:W-:Y:S01]  /*6fd0*/  FMUL.FTZ R19, R26, R25.reuse ;  /* 0x000000191a137220 */ /* 0x080fe20000410000 */
[----:B------:R-:W-:Y:S01]  /*6fe0*/  FMUL.FTZ R21, R21, R10 ;  /* 0x0000000a15157220 */ /* 0x000fe20000410000 */
[----:B------:R-:W-:-:S03]  /*6ff0*/  FMUL.FTZ R18, R18, R25 ;  /* 0x0000001912127220 */ /* 0x000fc60000410000 */
[----:B------:R-:W-:Y:S02]  /*7000*/  F2FP.F16.F32.PACK_AB R19, RZ, R19 ;  /* 0x00000013ff13723e */ /* 0x000fe400000000ff */
[----:B------:R-:W-:Y:S01]  /*7010*/  F2FP.F16.F32.PACK_AB R21, RZ, R21 ;  /* 0x00000015ff15723e */ /* 0x000fe200000000ff */
[----:B------:R-:W-:-:S03]  /*7020*/  FMUL.FTZ R29, R29, R10 ;  /* 0x0000000a1d1d7220 */ /* 0x000fc60000410000 */
[----:B------:R-:W-:Y:S01]  /*7030*/  PRMT R19, R19, 0x5410, R21 ;  /* 0x0000541013137816 */ /* 0x000fe20000000015 */
[----:B------:R-:W-:Y:S01]  /*7040*/  FMUL.FTZ R34, R34, R11 ;  /* 0x0000000b22227220 */ /* 0x000fe20000410000 */
[----:B------:R-:W-:Y:S01]  /*7050*/  FMUL.FTZ R27, R27, R16 ;  /* 0x000000101b1b7220 */ /* 0x000fe20000410000 */
[----:B------:R-:W-:Y:S02]  /*7060*/  F2FP.F16.F32.PACK_AB R18, RZ, R18 ;  /* 0x00000012ff12723e */ /* 0x000fe400000000ff */
[----:B------:R-:W-:Y:S01]  /*7070*/  F2FP.F16.F32.PACK_AB R29, RZ, R29 ;  /* 0x0000001dff1d723e */ /* 0x000fe200000000ff */
[----:B------:R-:W-:Y:S01]  /*7080*/  HFMA2 R14, R19, 1, 1, R14 ;  /* 0x3c003c00130e7831 */ /* 0x000fe2000000000e */
[----:B------:R-:W-:Y:S01]  /*7090*/  F2FP.F16.F32.PACK_AB R34, RZ, R34 ;  /* 0x00000022ff22723e */ /* 0x000fe200000000ff */
[----:B------:R-:W-:Y:S01]  /*70a0*/  FMUL.FTZ R24, R24, R11 ;  /* 0x0000000b18187220 */ /* 0x000fe20000410000 */
[----:B------:R-:W-:Y:S01]  /*70b0*/  F2FP.F16.F32.PACK_AB R27, RZ, R27 ;  /* 0x0000001bff1b723e */ /* 0x000fe200000000ff */
[----:B------:R-:W-:Y:S01]  /*70c0*/  FMUL.FTZ R15, R15, R16 ;  /* 0x000000100f0f7220 */ /* 0x000fe20000410000 */
[----:B------:R-:W-:-:S02]  /*70d0*/  PRMT R18, R18, 0x5410, R29 ;  /* 0x0000541012127816 */ /* 0x000fc4000000001d */
[----:B------:R-:W-:Y:S02]  /*70e0*/  PRMT R34, R34, 0x5410, R27 ;  /* 0x0000541022227816 */ /* 0x000fe4000000001b */
[----:B------:R-:W-:Y:S02]  /*70f0*/  F2FP.F16.F32.PACK_AB R24, RZ, R24 ;  /* 0x00000018ff18723e */ /* 0x000fe400000000ff */
[----:B------:R-:W-:Y:S01]  /*7100*/  F2FP.F16.F32.PACK_AB R15, RZ, R15 ;  /* 0x0000000fff0f723e */ /* 0x000fe200000000ff */
[----:B------:R-:W-:Y:S01]  /*7110*/  HFMA2 R30, R18, 1, 1, R14 ;  /* 0x3c003c00121e7831 */ /* 0x000fe2000000000e */
[----:B---3--:R-:W-:Y:S01]  /*7120*/  LOP3.LUT R18, R5, 0xf000f, RZ, 0xc0, !PT ;  /* 0x000f000f05127812 */ /* 0x008fe200078ec0ff */
[----:B------:R-:W-:Y:S01]  /*7130*/  HADD2 R12, R34, R12 ;  /* 0x0000000c220c7230 */ /* 0x000fe20000000000 */
[----:B------:R-:W-:Y:S02]  /*7140*/  LOP3.LUT R20, R7, 0xf000f, RZ, 0xc0, !PT ;  /* 0x000f000f07147812 */ /* 0x000fe400078ec0ff */
[----:B------:R-:W-:-:S02]  /*7150*/  LOP3.LUT R14, R4, 0xf000f, RZ, 0xc0, !PT ;  /* 0x000f000f040e7812 */ /* 0x000fc400078ec0ff */
[----:B------:R-:W-:Y:S02]  /*7160*/  PRMT R24, R24, 0x5410, R15 ;  /* 0x0000541018187816 */ /* 0x000fe4000000000f */
[----:B------:R-:W-:Y:S02]  /*7170*/  LOP3.LUT R18, R18, 0x64006400, RZ, 0xfc, !PT ;  /* 0x6400640012127812 */ /* 0x000fe400078efcff */
[----:B------:R-:W-:Y:S02]  /*7180*/  LOP3.LUT R20, R20, 0x64006400, RZ, 0xfc, !PT ;  /* 0x6400640014147812 */ /* 0x000fe400078efcff */
[----:B------:R-:W-:Y:S02]  /*7190*/  LOP3.LUT R19, R6, 0xf000f, RZ, 0xc0, !PT ;  /* 0x000f000f06137812 */ /* 0x000fe400078ec0ff */
[----:B------:R-:W-:Y:S01]  /*71a0*/  LOP3.LUT R14, R14, 0x64006400, RZ, 0xfc, !PT ;  /* 0x640064000e0e7812 */ /* 0x000fe200078efcff */
[----:B------:R-:W-:Y:S02]  /*71b0*/  HFMA2 R29, R24, 1, 1, R12 ;  /* 0x3c003c00181d7831 */ /* 0x000fe4000000000c */
        /* <DEDUP_REMOVED lines=9> */
[C---:B------:R-:W-:Y:S01]  /*7250*/  FFMA.FTZ R21, R15.reuse, R26, RZ ;  /* 0x0000001a0f157223 */ /* 0x040fe200000100ff */
[----:B------:R-:W-:Y:S02]  /*7260*/  HADD2.F32 R8, -RZ, R8.H1_H1 ;  /* 0x30000008ff087230 */ /* 0x000fe40000004100 */
[----:B------:R-:W-:Y:S02]  /*7270*/  HADD2.F32 R24, -RZ, R24.H1_H1 ;  /* 0x30000018ff187230 */ /* 0x000fe40000004100 */
[----:B------:R-:W-:Y:S01]  /*7280*/  FFMA.FTZ R35, R15, R18, RZ ;  /* 0x000000120f237223 */ /* 0x000fe200000100ff */
[----:B------:R-:W-:Y:S02]  /*7290*/  HADD2.F32 R37, -RZ, R14.H1_H1 ;  /* 0x3000000eff257230 */ /* 0x000fe40000004100 */
[----:B------:R-:W-:Y:S01]  /*72a0*/  FFMA.FTZ R12, R12, R15, RZ ;  /* 0x0000000f0c0c7223 */ /* 0x000fe200000100ff */
[----:B------:R-:W-:Y:S01]  /*72b0*/  HADD2.F32 R14, -RZ, R19.H0_H0 ;  /* 0x20000013ff0e7230 */ /* 0x000fe20000004100 */
[----:B------:R-:W-:Y:S01]  /*72c0*/  LOP3.LUT R18, R4, 0xf000f0, RZ, 0xc0, !PT ;  /* 0x00f000f004127812 */ /* 0x000fe200078ec0ff */
[----:B------:R-:W-:Y:S01]  /*72d0*/  FFMA.FTZ R21, R8, R24, R21 ;  /* 0x0000001808157223 */ /* 0x000fe20000010015 */
[----:B------:R-:W-:-:S02]  /*72e0*/  LOP3.LUT R26, R5, 0xf000f0, RZ, 0xc0, !PT ;  /* 0x00f000f0051a7812 */ /* 0x000fc400078ec0ff */
[----:B------:R-:W-:Y:S01]  /*72f0*/  LOP3.LUT R36, R6, 0xf000f0, RZ, 0xc0, !PT ;  /* 0x00f000f006247812 */ /* 0x000fe200078ec0ff */
[----:B------:R-:W-:Y:S02]  /*7300*/  HADD2.F32 R24, -RZ, R19.H1_H1 ;  /* 0x30000013ff187230 */ /* 0x000fe40000004100 */
[----:B------:R-:W-:Y:S01]  /*7310*/  FFMA.FTZ R27, R15, R14, RZ ;  /* 0x0000000e0f1b7223 */ /* 0x000fe200000100ff */
[----:B------:R-:W-:Y:S02]  /*7320*/  HADD2.F32 R20, -RZ, R20.H1_H1 ;  /* 0x30000014ff147230 */ /* 0x000fe40000004100 */
[----:B------:R-:W-:Y:S01]  /*7330*/  FFMA.FTZ R12, R37, R8, R12 ;  /* 0x00000008250c7223 */ /* 0x000fe2000001000c */
[----:B------:R-:W-:Y:S01]  /*7340*/  LOP3.LUT R19, R18, 0x64006400, RZ, 0xfc, !PT ;  /* 0x6400640012137812 */ /* 0x000fe200078efcff */
[----:B------:R-:W0:Y:S01]  /*7350*/  LDS.64 R14, [UR4+0x38] ;  /* 0x00003804ff0e7984 */ /* 0x000e220008000a00 */
[----:B------:R-:W-:Y:S02]  /*7360*/  LOP3.LUT R37, R26, 0x64006400, RZ, 0xfc, !PT ;  /* 0x640064001a257812 */ /* 0x000fe400078efcff */
[----:B------:R-:W-:Y:S01]  /*7370*/  LOP3.LUT R39, R36, 0x64006400, RZ, 0xfc, !PT ;  /* 0x6400640024277812 */ /* 0x000fe200078efcff */
[C---:B------:R-:W-:Y:S01]  /*7380*/  FFMA.FTZ R27, R8.reuse, R24, R27 ;  /* 0x00000018081b7223 */ /* 0x040fe2000001001b */
[----:B------:R-:W-:Y:S01]  /*7390*/  LOP3.LUT R34, R7, 0xf000f0, RZ, 0xc0, !PT ;  /* 0x00f000f007227812 */ /* 0x000fe200078ec0ff */
[----:B------:R-:W-:Y:S01]  /*73a0*/  FFMA.FTZ R35, R8, R20, R35 ;  /* 0x0000001408237223 */ /* 0x000fe20000010023 */
[----:B------:R-:W-:-:S02]  /*73b0*/  HFMA2 R8, R19, R44.H0_H0, -72, -72 ;  /* 0xd480d48013087431 */ /* 0x000fc4000004002c */
[-C--:B------:R-:W-:Y:S01]  /*73c0*/  HFMA2 R18, R37, R44.reuse.H0_H0, -72, -72 ;  /* 0xd480d48025127431 */ /* 0x080fe2000004002c */
[----:B------:R-:W-:Y:S01]  /*73d0*/  LOP3.LUT R37, R34, 0x64006400, RZ, 0xfc, !PT ;  /* 0x6400640022257812 */ /* 0x000fe200078efcff */
[-C--:B------:R-:W-:Y:S02]  /*73e0*/  HFMA2 R19, R39, R44.reuse.H0_H0, -72, -72 ;  /* 0xd480d48027137431 */ /* 0x080fe4000004002c */
[----:B------:R-:W-:Y:S02]  /*73f0*/  HADD2.F32 R20, -RZ, R9.H0_H0 ;  /* 0x20000009ff147230 */ /* 0x000fe40000004100 */
[----:B------:R-:W-:Y:S02]  /*7400*/  HFMA2 R24, R37, R44.H0_H0, -72, -72 ;  /* 0xd480d48025187431 */ /* 0x000fe4000004002c */
[----:B------:R-:W-:Y:S02]  /*7410*/  HADD2.F32 R26, -RZ, R19.H0_H0 ;  /* 0x20000013ff1a7230 */ /* 0x000fe40000004100 */
[----:B------:R-:W-:-:S03]  /*7420*/  HADD2.F32 R34, -RZ, R18.H0_H0 ;  /* 0x20000012ff227230 */ /* 0x000fc60000004100 */
[C---:B------:R-:W-:Y:S01]  /*7430*/  FFMA.FTZ R36, R20.reuse, R26, R27 ;  /* 0x0000001a14247223 */ /* 0x040fe2000001001b */
[----:B------:R-:W-:Y:S02]  /*7440*/  HADD2.F32 R26, -RZ, R24.H0_H0 ;  /* 0x20000018ff1a7230 */ /* 0x000fe40000004100 */
[C---:B------:R-:W-:Y:S01]  /*7450*/  FFMA.FTZ R34, R20.reuse, R34, R21 ;  /* 0x0000002214227223 */ /* 0x040fe20000010015 */
[--C-:B------:R-:W-:Y:S02]  /*7460*/  HADD2.F32 R39, -RZ, R8.reuse.H0_H0 ;  /* 0x20000008ff277230 */ /* 0x100fe40000004100 */
[----:B------:R-:W-:Y:S02]  /*7470*/  HADD2.F32 R21, -RZ, R8.H1_H1 ;  /* 0x30000008ff157230 */ /* 0x000fe40000004100 */
[----:B------:R-:W-:Y:S01]  /*7480*/  FFMA.FTZ R35, R20, R26, R35 ;  /* 0x0000001a14237223 */ /* 0x000fe20000010023 */
[----:B------:R-:W-:Y:S02]  /*7490*/  HADD2.F32 R9, -RZ, R9.H1_H1 ;  /* 0x30000009ff097230 */ /* 0x000fe40000004100 */
[----:B------:R-:W-:Y:S01]  /*74a0*/  HADD2.F32 R8, -RZ, R24.H1_H1 ;  /* 0x30000018ff087230 */ /* 0x000fe20000004100 */
[----:B------:R-:W-:Y:S01]  /*74b0*/  SHF.R.U32.HI R4, RZ, 0x8, R4 ;  /* 0x00000008ff047819 */ /* 0x000fe20000011604 */
[----:B------:R-:W-:-:S02]  /*74c0*/  HADD2.F32 R18, -RZ, R18.H1_H1 ;  /* 0x30000012ff127230 */ /* 0x000fc40000004100 */
[----:B------:R-:W-:Y:S01]  /*74d0*/  FFMA.FTZ R12, R39, R20, R12 ;  /* 0x00000014270c7223 */ /* 0x000fe2000001000c */
[----:B------:R-:W-:Y:S01]  /*74e0*/  HADD2.F32 R19, -RZ, R19.H1_H1 ;  /* 0x30000013ff137230 */ /* 0x000fe20000004100 */
[----:B------:R-:W-:Y:S02]  /*74f0*/  SHF.R.U32.HI R5, RZ, 0x8, R5 ;  /* 0x00000008ff057819 */ /* 0x000fe40000011605 */
[----:B------:R-:W-:Y:S01]  /*7500*/  SHF.R.U32.HI R6, RZ, 0x8, R6 ;  /* 0x00000008ff067819 */ /* 0x000fe20000011606 */
[----:B------:R-:W-:Y:S01]  /*7510*/  FFMA.FTZ R20, R9, R8, R35 ;  /* 0x0000000809147223 */ /* 0x000fe20000010023 */
[----:B------:R-:W-:Y:S01]  /*7520*/  SHF.R.U32.HI R7, RZ, 0x8, R7 ;  /* 0x00000008ff077819 */ /* 0x000fe20000011607 */
[----:B------:R-:W-:Y:S01]  /*7530*/  FFMA.FTZ R24, R21, R9, R12 ;  /* 0x0000000915187223 */ /* 0x000fe2000001000c */
[C---:B------:R-:W-:Y:S01]  /*7540*/  FFMA.FTZ R26, R9.reuse, R18, R34 ;  /* 0x00000012091a7223 */ /* 0x040fe20000010022 */
[----:B------:R-:W-:Y:S01]  /*7550*/  FFMA.FTZ R19, R9, R19, R36 ;  /* 0x0000001309137223 */ /* 0x000fe20000010024 */
        /* <DEDUP_REMOVED lines=17> */
[----:B------:R-:W-:Y:S01]  /*7670*/  FFMA.FTZ R24, R35, R21, R24 ;  /* 0x0000001523187223 */ /* 0x000fe20000010018 */
[----:B------:R-:W-:Y:S02]  /*7680*/  HADD2.F32 R37, -RZ, R27.H1_H1 ;  /* 0x3000001bff257230 */ /* 0x000fe40000004100 */
[C---:B------:R-:W-:Y:S01]  /*7690*/  FFMA.FTZ R35, R21.reuse, R36, R26 ;  /* 0x0000002415237223 */ /* 0x040fe2000001001a */
[----:B------:R-:W-:Y:S01]  /*76a0*/  FFMA.FTZ R27, R21, R34, R19 ;  /* 0x00000022151b7223 */ /* 0x000fe20000010013 */
[----:B------:R-:W-:-:S02]  /*76b0*/  HADD2.F32 R14, -RZ, R14.H1_H1 ;  /* 0x3000000eff0e7230 */ /* 0x000fc40000004100 */
[----:B------:R-:W-:Y:S01]  /*76c0*/  FFMA.FTZ R21, R21, R39, R20 ;  /* 0x0000002715157223 */ /* 0x000fe20000010014 */
[----:B------:R-:W-:Y:S01]  /*76d0*/  HADD2.F32 R20, -RZ, R8.H1_H1 ;  /* 0x30000008ff147230 */ /* 0x000fe20000004100 */
[----:B------:R-:W-:Y:S02]  /*76e0*/  LOP3.LUT R4, R4, 0xf000f0, RZ, 0xc0, !PT ;  /* 0x00f000f004047812 */ /* 0x000fe400078ec0ff */
[----:B------:R-:W-:Y:S01]  /*76f0*/  LOP3.LUT R8, R5, 0xf000f0, RZ, 0xc0, !PT ;  /* 0x00f000f005087812 */ /* 0x000fe200078ec0ff */
[----:B------:R-:W-:Y:S01]  /*7700*/  FFMA.FTZ R19, R37, R14, R24 ;  /* 0x0000000e25137223 */ /* 0x000fe20000010018 */
[----:B------:R-:W-:Y:S02]  /*7710*/  LOP3.LUT R6, R6, 0xf000f0, RZ, 0xc0, !PT ;  /* 0x00f000f006067812 */ /* 0x000fe400078ec0ff */
[----:B------:R-:W-:Y:S02]  /*7720*/  LOP3.LUT R5, R4, 0x64006400, RZ, 0xfc, !PT ;  /* 0x6400640004057812 */ /* 0x000fe400078efcff */
[----:B------:R-:W-:-:S02]  /*7730*/  LOP3.LUT R37, R8, 0x64006400, RZ, 0xfc, !PT ;  /* 0x6400640008257812 */ /* 0x000fc400078efcff */
[----:B------:R-:W-:Y:S02]  /*7740*/  LOP3.LUT R7, R7, 0xf000f0, RZ, 0xc0, !PT ;  /* 0x00f000f007077812 */ /* 0x000fe400078ec0ff */
[----:B------:R-:W-:Y:S01]  /*7750*/  LOP3.LUT R39, R6, 0x64006400, RZ, 0xfc, !PT ;  /* 0x6400640006277812 */ /* 0x000fe200078efcff */
[-C--:B------:R-:W-:Y:S01]  /*7760*/  HFMA2 R6, R5, R44.reuse.H0_H0, -72, -72 ;  /* 0xd480d48005067431 */ /* 0x080fe2000004002c */
[----:B------:R-:W-:Y:S01]  /*7770*/  LOP3.LUT R7, R7, 0x64006400, RZ, 0xfc, !PT ;  /* 0x6400640007077812 */ /* 0x000fe200078efcff */
[-C--:B------:R-:W-:Y:S02]  /*7780*/  HFMA2 R5, R37, R44.reuse.H0_H0, -72, -72 ;  /* 0xd480d48025057431 */ /* 0x080fe4000004002c */
[----:B------:R-:W-:Y:S02]  /*7790*/  HADD2.F32 R18, -RZ, R18.H1_H1 ;  /* 0x30000012ff127230 */ /* 0x000fe40000004100 */
[----:B------:R-:W-:Y:S01]  /*77a0*/  FFMA.FTZ R35, R14, R20, R35 ;  /* 0x000000140e237223 */ /* 0x000fe20000010023 */
[----:B------:R-:W-:-:S02]  /*77b0*/  HFMA2 R4, R39, R44.H0_H0, -72, -72 ;  /* 0xd480d48027047431 */ /* 0x000fc4000004002c */
[----:B------:R-:W-:Y:S02]  /*77c0*/  HADD2.F32 R20, -RZ, R9.H1_H1 ;  /* 0x30000009ff147230 */ /* 0x000fe40000004100 */
[----:B------:R-:W-:Y:S02]  /*77d0*/  HFMA2 R7, R7, R44.H0_H0, -72, -72 ;  /* 0xd480d48007077431 */ /* 0x000fe4000004002c */
[----:B------:R-:W-:Y:S02]  /*77e0*/  HADD2.F32 R12, -RZ, R15.H0_H0 ;  /* 0x2000000fff0c7230 */ /* 0x000fe40000004100 */
[----:B------:R-:W-:Y:S02]  /*77f0*/  HADD2.F32 R9, -RZ, R5.H0_H0 ;  /* 0x20000005ff097230 */ /* 0x000fe40000004100 */
[----:B------:R-:W-:Y:S02]  /*7800*/  HADD2.F32 R8, -RZ, R6.H0_H0 ;  /* 0x20000006ff087230 */ /* 0x000fe40000004100 */
[----:B------:R-:W-:Y:S01]  /*7810*/  FFMA.FTZ R27, R14, R18, R27 ;  /* 0x000000120e1b7223 */ /* 0x000fe2000001001b */
[----:B------:R-:W-:-:S02]  /*7820*/  HADD2.F32 R18, -RZ, R4.H0_H0 ;  /* 0x20000004ff127230 */ /* 0x000fc40000004100 */
[----:B------:R-:W-:Y:S01]  /*7830*/  FFMA.FTZ R21, R14, R20, R21 ;  /* 0x000000140e157223 */ /* 0x000fe20000010015 */
[----:B------:R-:W-:Y:S01]  /*7840*/  FFMA.FTZ R14, R12, R9, R35 ;  /* 0x000000090c0e7223 */ /* 0x000fe20000010023 */
[----:B------:R-:W-:Y:S01]  /*7850*/  FFMA.FTZ R19, R8, R12, R19 ;  /* 0x0000000c08137223 */ /* 0x000fe20000010013 */
[----:B------:R-:W-:Y:S02]  /*7860*/  HADD2.F32 R9, -RZ, R7.H0_H0 ;  /* 0x20000007ff097230 */ /* 0x000fe40000004100 */
[----:B------:R-:W-:Y:S02]  /*7870*/  HADD2.F32 R15, -RZ, R15.H1_H1 ;  /* 0x3000000fff0f7230 */ /* 0x000fe40000004100 */
[----:B------:R-:W-:Y:S02]  /*7880*/  HADD2.F32 R6, -RZ, R6.H1_H1 ;  /* 0x30000006ff067230 */ /* 0x000fe40000004100 */
[----:B------:R-:W-:Y:S02]  /*7890*/  HADD2.F32 R8, -RZ, R5.H1_H1 ;  /* 0x30000005ff087230 */ /* 0x000fe40000004100 */
[----:B------:R-:W-:Y:S01]  /*78a0*/  FFMA.FTZ R27, R12, R18, R27 ;  /* 0x000000120c1b7223 */ /* 0x000fe2000001001b */
[----:B------:R-:W-:-:S02]  /*78b0*/  HADD2.F32 R4, -RZ, R4.H1_H1 ;  /* 0x30000004ff047230 */ /* 0x000fc40000004100 */
        /* <DEDUP_REMOVED lines=20> */
[----:B------:R-:W-:-:S02]  /*7a00*/  @!P2 IADD3 R7, PT, PT, R2, 0x1, RZ ;  /* 0x000000010207a810 */ /* 0x000fc40007ffe0ff */
[----:B------:R-:W-:Y:S01]  /*7a10*/  IADD3 R22, P1, PT, R22, 0x80, RZ ;  /* 0x0000008016167810 */ /* 0x000fe20007f3e0ff */
[----:B------:R-:W-:Y:S01]  /*7a20*/  HFMA2 R30, R6, 1, 1, R30 ;  /* 0x3c003c00061e7831 */ /* 0x000fe2000000001e */
[----:B------:R-:W-:Y:S01]  /*7a30*/  @!P2 MOV R2, R7 ;  /* 0x000000070002a202 */ /* 0x000fe20000000f00 */
[----:B------:R-:W-:Y:S01]  /*7a40*/  HADD2 R29, R4, R29 ;  /* 0x0000001d041d7230 */ /* 0x000fe20000000000 */
[----:B------:R-:W-:Y:S01]  /*7a50*/  IADD3.X R23, PT, PT, RZ, R23, RZ, P1, !PT ;  /* 0x00000017ff177210 */ /* 0x000fe20000ffe4ff */
[----:B------:R-:W-:Y:S01]  /*7a60*/  IMAD.WIDE R40, R0, 0x4, R42 ;  /* 0x0000000400287825 */ /* 0x000fe200078e022a */
[----:B------:R-:W-:Y:S07]  /*7a70*/  @!P0 BRA `(.L_x_4968) ;  /* 0xffffffd800e48947 */ /* 0x000fee000383ffff */
.L_x_4967:
        /* <DEDUP_REMOVED lines=10> */
.L_x_4972:
[----:B------:R-:W0:Y:S02]  /*7b20*/  LDS R2, [R0] ;  /* 0x0000000000027984 */ /* 0x000e240000000800 */
[----:B0-----:R-:W-:-:S05]  /*7b30*/  HFMA2 R3, R2, 1, 1, R30 ;  /* 0x3c003c0002037831 */ /* 0x001fca000000001e */
[----:B------:R-:W0:Y:S02]  /*7b40*/  ATOMS.CAST.SPIN P0, [R0], R2, R3 ;  /* 0x000000020000758d */ /* 0x000e240001800003 */
[----:B0-----:R-:W-:Y:S05]  /*7b50*/  @!P0 BRA `(.L_x_4972) ;  /* 0xfffffffc00f08947 */ /* 0x001fea000383ffff */
[----:B------:R-:W-:Y:S05]  /*7b60*/  BRA `(.L_x_4970) ;  /* 0x00000000000c7947 */ /* 0x000fea0003800000 */
.L_x_4971:
[----:B------:R-:W2:Y:S02]  /*7b70*/  LD.E R0, desc[UR6][R4.64] ;  /* 0x0000000604007980 */ /* 0x000ea4000c101900 */
[----:B--2---:R-:W-:-:S05]  /*7b80*/  IADD3 R3, PT, PT, R30, R0, RZ ;  /* 0x000000001e037210 */ /* 0x004fca0007ffe0ff */
[----:B------:R0:W-:Y:S02]  /*7b90*/  ST.E desc[UR6][R4.64], R3 ;  /* 0x0000000304007985 */ /* 0x0001e4000c101906 */
.L_x_4970:
[----:B------:R-:W-:Y:S05]  /*7ba0*/  BSYNC.RECONVERGENT B0 ;  /* 0x0000000000007941 */ /* 0x000fea0003800200 */
.L_x_4969:
[----:B------:R1:W-:Y:S02]  /*7bb0*/  ATOM.E.ADD.F16x2.RN.STRONG.GPU P0, RZ, desc[UR6][R4.64+0x4], R29 ;  /* 0x8000041d04ff79a2 */ /* 0x0003e4000c10e106 */
[----:B-1----:R-:W-:Y:S05]  /*7bc0*/  @P0 EXIT ;  /* 0x000000000000094d */ /* 0x002fea0003800000 */
[----:B------:R-:W1:Y:S02]  /*7bd0*/  QSPC.E.S P0, RZ, [R4+0x4] ;  /* 0x0000040004ff73aa */ /* 0x000e640000000500 */
[----:B-1----:R-:W-:Y:S05]  /*7be0*/  @!P0 BRA `(.L_x_4973) ;  /* 0x00000000001c8947 */ /* 0x002fea0003800000 */
[----:B------:R-:W-:-:S04]  /*7bf0*/  MOV R2, R4 ;  /* 0x0000000400027202 */ /* 0x000fc80000000f00 */
[----:B------:R-:W-:-:S07]  /*7c00*/  MOV R0, R2 ;  /* 0x0000000200007202 */ /* 0x000fce0000000f00 */
.L_x_4974:
[----:B------:R-:W0:Y:S02]  /*7c10*/  LDS R2, [R0+0x4] ;  /* 0x0000040000027984 */ /* 0x000e240000000800 */
[----:B0-----:R-:W-:-:S05]  /*7c20*/  HADD2 R3, R2, R29 ;  /* 0x0000001d02037230 */ /* 0x001fca0000000000 */
[----:B------:R-:W0:Y:S02]  /*7c30*/  ATOMS.CAST.SPIN P0, [R0+0x4], R2, R3 ;  /* 0x000004020000758d */ /* 0x000e240001800003 */
[----:B0-----:R-:W-:Y:S05]  /*7c40*/  @!P0 BRA `(.L_x_4974) ;  /* 0xfffffffc00f08947 */ /* 0x001fea000383ffff */
[----:B------:R-:W-:Y:S05]  /*7c50*/  EXIT ;  /* 0x000000000000794d */ /* 0x000fea0003800000 */
.L_x_4973:
[----:B------:R-:W0:Y:S02]  /*7c60*/  LD.E R0, desc[UR6][R4.64+0x4] ;  /* 0x0000040604007980 */ /* 0x000e24000c101900 */
[----:B0-----:R-:W-:-:S05]  /*7c70*/  IADD3 R3, PT, PT, R29, R0, RZ ;  /* 0x000000001d037210 */ /* 0x001fca0007ffe0ff */
[----:B------:R-:W-:Y:S01]  /*7c80*/  ST.E desc[UR6][R4.64+0x4], R3 ;  /* 0x0000040304007985 */ /* 0x000fe2000c101906 */
[----:B------:R-:W-:Y:S05]  /*7c90*/  EXIT ;  /* 0x000000000000794d */ /* 0x000fea0003800000 */
.L_x_4975:
        /* <DEDUP_REMOVED lines=14> */
.L_x_5357:


//--------------------- .text._Z23gemm_half_q_half_kernelILi1ELi140ELb1ELb0ELi64EEvPK6__halfPKjS4_S2_PS0_iiiiPKtS7_iiiiiibS2_i --------------------------
	.section	.text._Z23gemm_half_q_half_kernelILi1ELi140ELb1ELb0ELi64EEvPK6__halfPKjS4_S2_PS0_iiiiPKtS7_iiiiiibS2_i,"ax",@progbits
	.align	128
        .global         _Z23gemm_half_q_half_kernelILi1ELi140ELb1ELb0ELi64EEvPK6__halfPKjS4_S2_PS0_iiiiPKtS7_iiiiiibS2_i
        .type           _Z23gemm_half_q_half_kernelILi1ELi140ELb1ELb0ELi64EEvPK6__halfPKjS4_S2_PS0_iiiiPKtS7_iiiiiibS2_i,@function
        .size           _Z23gemm_half_q_half_kernelILi1ELi140ELb1ELb0ELi64EEvPK6__halfPKjS4_S2_PS0_iiiiPKtS7_iiiiiibS2_i,(.L_x_5358 - _Z23gemm_half_q_half_kernelILi1ELi140ELb1ELb0ELi64EEvPK6__halfPKjS4_S2_PS0_iiiiPKtS7_iiiiiibS2_i)
        .other          _Z23gemm_half_q_half_kernelILi1ELi140ELb1ELb0ELi64EEvPK6__halfPKjS4_S2_PS0_iiiiPKtS7_iiiiiibS2_i,@"STO_CUDA_ENTRY STV_DEFAULT"
_Z23gemm_half_q_half_kernelILi1ELi140ELb1ELb0ELi64EEvPK6__halfPKjS4_S2_PS0_iiiiPKtS7_iiiiiibS2_i:
.text._Z23gemm_half_q_half_kernelILi1ELi140ELb1ELb0ELi64EEvPK6__halfPKjS4_S2_PS0_iiiiPKtS7_iiiiiibS2_i:
        /* <DEDUP_REMOVED lines=44> */
.L_x_4977:
[----:B------:R-:W-:Y:S05]  /*02c0*/  BSYNC.RECONVERGENT B0 ;  /* 0x0000000000007941 */ /* 0x000fea0003800200 */
.L_x_4976:
        /* <DEDUP_REMOVED lines=19> */
[----:B------:R-:W-:Y:S02]  /*0400*/  SHF.L.U32 R6, R17, 0x4, RZ ;  /* 0x0000000411067819 */ /* 0x000fe400000006ff */
[----:B------:R-:W-:Y:S02]  /*0410*/  LEA.HI R8, R8, R7, RZ, 0x3 ;  /* 0x0000000708087211 */ /* 0x000fe400078f18ff */
[----:B-1----:R-:W-:Y:S02]  /*0420*/  MOV R13, R4 ;  /* 0x00000004000d7202 */ /* 0x002fe40000000f00 */
[----:B------:R-:W-:Y:S02]  /*0430*/  LOP3.LUT R6, R6, 0x10, RZ, 0xc0, !PT ;  /* 0x0000001006067812 */ /* 0x000fe400078ec0ff */
[----:B0-----:R-:W-:-:S07]  /*0440*/  SHF.R.S32.HI R8, RZ, 0x3, R8 ;  /* 0x00000003ff087819 */ /* 0x001fce0000011408 */
.L_x_4979:
        /* <DEDUP_REMOVED lines=12> */
[----:B------:R-:W-:-:S06]  /*0510*/  IMAD.WIDE.U32 R18, R19, 0x2, R30 ;  /* 0x0000000213127825 */ /* 0x000fcc00078e001e */
        /* <DEDUP_REMOVED lines=13> */
[----:B------:R-:W-:Y:S02]  /*05f0*/  IADD3 R21, PT, PT, R12, 0x1, R21 ;  /* 0x000000010c157810 */ /* 0x000fe40007ffe015 */
[----:B------:R-:W-:Y:S01]  /*0600*/  IADD3 R14, PT, PT, R14, 0x1, R15 ;  /* 0x000000010e0e7810 */ /* 0x000fe20007ffe00f */
[C---:B------:R-:W-:Y:S01]  /*0610*/  IMAD R15, R10.reuse, R10, R10 ;  /* 0x0000000a0a0f7224 */ /* 0x040fe200078e020a */
[----:B------:R-:W-:Y:S04]  /*0620*/  I2F.F16 R20, R20 ;  /* 0x0000001400147306 */ /* 0x000fe80000200c00 */
[----:B------:R-:W-:-:S02]  /*0630*/  IADD3 R15, PT, PT, R10, 0x1, R15 ;  /* 0x000000010a0f7810 */ /* 0x000fc40007ffe00f */
[C---:B------:R-:W-:Y:S02]  /*0640*/  LEA R10, R5.reuse, R1, 0x3 ;  /* 0x00000001050a7211 */ /* 0x040fe400078e18ff */
[----:B------:R-:W0:Y:S01]  /*0650*/  I2F.F16 R21, R21 ;  /* 0x0000001500157306 */ /* 0x000e220000200c00 */
[----:B----4-:R-:W-:Y:S02]  /*0660*/  IADD3 R13, PT, PT, R18, R13, RZ ;  /* 0x0000000d120d7210 */ /* 0x010fe40007ffe0ff */
[----:B------:R-:W-:Y:S02]  /*0670*/  IADD3 R5, PT, PT, R5, 0x1, RZ ;  /* 0x0000000105057810 */ /* 0x000fe40007ffe0ff */
        /* <DEDUP_REMOVED lines=9> */
.L_x_4978:
[----:B------:R2:W5:Y:S01]  /*0710*/  LDL.64 R28, [R1] ;  /* 0x00000000011c7983 */ /* 0x0005620000100a00 */
[----:B------:R-:W3:Y:S01]  /*0720*/  LDCU UR9, c[0x0][0x3c8] ;  /* 0x00007900ff0977ac */ /* 0x000ee20008000800 */
[----:B------:R-:W-:Y:S01]  /*0730*/  HFMA2 R2, -RZ, RZ, 0, 0 ;  /* 0x00000000ff027431 */ /* 0x000fe200000001ff */
[----:B---3--:R-:W-:-:S13]  /*0740*/  ISETP.GT.AND P0, PT, R4, UR9, PT ;  /* 0x0000000904007c0c */ /* 0x008fda000bf04270 */
[----:B--2---:R-:W-:Y:S05]  /*0750*/  @!P0 BRA `(.L_x_4980) ;  /* 0x00000000001c8947 */ /* 0x004fea0003800000 */
[----:B------:R-:W2:Y:S02]  /*0760*/  LDC R5, c[0x0][0x3cc] ;  /* 0x0000f300ff057b82 */ /* 0x000ea40000000800 */
[----:B--2---:R-:W-:-:S04]  /*0770*/  VIMNMX R2, PT, PT, R4, R5, PT ;  /* 0x0000000504027248 */ /* 0x004fc80003fe0100 */
[----:B------:R-:W-:-:S04]  /*0780*/  IADD3 R2, PT, PT, R2, -UR9, RZ ;  /* 0x8000000902027c10 */ /* 0x000fc8000fffe0ff */
[----:B------:R-:W-:-:S04]  /*0790*/  SHF.R.S32.HI R5, RZ, 0x1f, R2 ;  /* 0x0000001fff057819 */ /* 0x000fc80000011402 */
[----:B------:R-:W-:-:S04]  /*07a0*/  LEA.HI R5, R5, R2, RZ, 0x5 ;  /* 0x0000000205057211 */ /* 0x000fc800078f28ff */
[----:B------:R-:W-:-:S05]  /*07b0*/  SHF.R.S32.HI R5, RZ, 0x5, R5 ;  /* 0x00000005ff057819 */ /* 0x000fca0000011405 */
[----:B------:R-:W-:-:S07]  /*07c0*/  IMAD R2, R5, 0x6, RZ ;  /* 0x0000000605027824 */ /* 0x000fce00078e02ff */
.L_x_4980:
[----:B------:R-:W2:Y:S01]  /*07d0*/  LDCU UR4, c[0x0][0x3cc] ;  /* 0x00007980ff0477ac */ /* 0x000ea20008000800 */
[----:B------:R-:W-:Y:S02]  /*07e0*/  MOV R5, RZ ;  /* 0x000000ff00057202 */ /* 0x000fe40000000f00 */
[----:B--2---:R-:W-:-:S13]  /*07f0*/  ISETP.GT.AND P0, PT, R4, UR4, PT ;  /* 0x0000000404007c0c */ /* 0x004fda000bf04270 */
[----:B------:R-:W-:Y:S05]  /*0800*/  @!P0 BRA `(.L_x_4981) ;  /* 0x00000000001c8947 */ /* 0x000fea0003800000 */
[----:B------:R-:W2:Y:S02]  /*0810*/  LDC R5, c[0x0][0x3d0] ;  /* 0x0000f400ff057b82 */ /* 0x000ea40000000800 */
[----:B--2---:R-:W-:-:S04]  /*0820*/  VIMNMX R5, PT, PT, R4, R5, PT ;  /* 0x0000000504057248 */ /* 0x004fc80003fe0100 */
[----:B------:R-:W-:-:S04]  /*0830*/  IADD3 R5, PT, PT, R5, -UR4, RZ ;  /* 0x8000000405057c10 */ /* 0x000fc8000fffe0ff */
[----:B------:R-:W-:-:S04]  /*0840*/  SHF.R.S32.HI R6, RZ, 0x1f, R5 ;  /* 0x0000001fff067819 */ /* 0x000fc80000011405 */
[----:B------:R-:W-:-:S04]  /*0850*/  LEA.HI R6, R6, R5, RZ, 0x5 ;  /* 0x0000000506067211 */ /* 0x000fc800078f28ff */
[----:B------:R-:W-:-:S04]  /*0860*/  SHF.R.S32.HI R6, RZ, 0x5, R6 ;  /* 0x00000005ff067819 */ /* 0x000fc80000011406 */
[----:B------:R-:W-:-:S07]  /*0870*/  LEA R5, R6, R6, 0x2 ;  /* 0x0000000606057211 */ /* 0x000fce00078e10ff */
.L_x_4981:
[----:B------:R-:W2:Y:S01]  /*0880*/  LDCU UR4, c[0x0][0x3d0] ;  /* 0x00007a00ff0477ac */ /* 0x000ea20008000800 */
[----:B------:R-:W-:Y:S02]  /*0890*/  MOV R6, RZ ;  /* 0x000000ff00067202 */ /* 0x000fe40000000f00 */
[----:B--2---:R-:W-:-:S13]  /*08a0*/  ISETP.GT.AND P0, PT, R4, UR4, PT ;  /* 0x0000000404007c0c */ /* 0x004fda000bf04270 */
[----:B------:R-:W-:Y:S05]  /*08b0*/  @!P0 BRA `(.L_x_4982) ;  /* 0x00000000001c8947 */ /* 0x000fea0003800000 */
[----:B-1----:R-:W1:Y:S02]  /*08c0*/  LDC R13, c[0x0][0x3d4] ;  /* 0x0000f500ff0d7b82 */ /* 0x002e640000000800 */
[----:B-1----:R-:W-:-:S04]  /*08d0*/  VIMNMX R6, PT, PT, R4, R13, PT ;  /* 0x0000000d04067248 */ /* 0x002fc80003fe0100 */
[----:B------:R-:W-:-:S04]  /*08e0*/  IADD3 R6, PT, PT, R6, -UR4, RZ ;  /* 0x8000000406067c10 */ /* 0x000fc8000fffe0ff */
[----:B------:R-:W-:-:S04]  /*08f0*/  SHF.R.S32.HI R13, RZ, 0x1f, R6 ;  /* 0x0000001fff0d7819 */ /* 0x000fc80000011406 */
[----:B------:R-:W-:-:S04]  /*0900*/  LEA.HI R13, R13, R6, RZ, 0x5 ;  /* 0x000000060d0d7211 */ /* 0x000fc800078f28ff */
[----:B------:R-:W-:-:S04]  /*0910*/  SHF.R.S32.HI R13, RZ, 0x5, R13 ;  /* 0x00000005ff0d7819 */ /* 0x000fc8000001140d */
[----:B------:R-:W-:-:S07]  /*0920*/  SHF.L.U32 R6, R13, 0x2, RZ ;  /* 0x000000020d067819 */ /* 0x000fce00000006ff */
.L_x_4982:
[----:B------:R-:W2:Y:S01]  /*0930*/  LDCU UR13, c[0x0][0x3d4] ;  /* 0x00007a80ff0d77ac */ /* 0x000ea20008000800 */
[----:B------:R-:W-:Y:S01]  /*0940*/  HFMA2 R8, -RZ, RZ, 0, 0 ;  /* 0x00000000ff087431 */ /* 0x000fe200000001ff */
        /* <DEDUP_REMOVED lines=8> */
[----:B------:R-:W-:-:S07]  /*09d0*/  LEA R8, R13, R13, 0x1 ;  /* 0x0000000d0d087211 */ /* 0x000fce00078e08ff */
.L_x_4983:
[----:B------:R-:W2:Y:S01]  /*09e0*/  LDCU UR14, c[0x0][0x3d8] ;  /* 0x00007b00ff0e77ac */ /* 0x000ea20008000800 */
[----:B-1----:R-:W-:Y:S02]  /*09f0*/  MOV R13, RZ ;  /* 0x000000ff000d7202 */ /* 0x002fe40000000f00 */
[----:B--2---:R-:W-:-:S13]  /*0a00*/  ISETP.GT.AND P0, PT, R4, UR14, PT ;  /* 0x0000000e04007c0c */ /* 0x004fda000bf04270 */
        /* <DEDUP_REMOVED lines=8> */
.L_x_4984:
[----:B0-----:R-:W-:Y:S01]  /*0a90*/  VIMNMX R10, PT, PT, R4, UR9, PT ;  /* 0x00000009040a7c48 */ /* 0x001fe2000bfe0100 */
[----:B------:R-:W0:Y:S01]  /*0aa0*/  S2UR UR5, SR_CgaCtaId ;  /* 0x00000000000579c3 */ /* 0x000e220000008800 */
[----:B------:R-:W1:Y:S01]  /*0ab0*/  LDCU.64 UR10, c[0x0][0x388] ;  /* 0x00007100ff0a77ac */ /* 0x000e620008000a00 */
[----:B------:R-:W-:Y:S02]  /*0ac0*/  VIMNMX R3, PT, PT, R3, UR9, PT ;  /* 0x0000000903037c48 */ /* 0x000fe4000bfe0100 */
[----:B------:R-:W-:Y:S01]  /*0ad0*/  SHF.R.S32.HI R15, RZ, 0x1f, R10 ;  /* 0x0000001fff0f7819 */ /* 0x000fe2000001140a */
[----:B------:R-:W-:-:S03]  /*0ae0*/  UMOV UR4, 0x400 ;  /* 0x0000040000047882 */ /* 0x000fc60000000000 */
[----:B------:R-:W-:-:S04]  /*0af0*/  LEA.HI R15, R15, R10, RZ, 0x5 ;  /* 0x0000000a0f0f7211 */ /* 0x000fc800078f28ff */
        /* <DEDUP_REMOVED lines=28> */
.L_x_4986:
        /* <DEDUP_REMOVED lines=33> */
[----:B------:R-:W-:Y:S02]  /*0ed0*/  LOP3.LUT R22, R22, 0xff, RZ, 0xc0, !PT ;  /* 0x000000ff16167812 */ /* 0x000fe400078ec0ff */
[----:B------:R-:W-:Y:S02]  /*0ee0*/  LOP3.LUT R40, R40, 0xff, RZ, 0xc0, !PT ;  /* 0x000000ff28287812 */ /* 0x000fe400078ec0ff */
[----:B------:R-:W-:Y:S02]  /*0ef0*/  IADD3 R42, PT, PT, R22, -0x80, RZ ;  /* 0xffffff80162a7810 */ /* 0x000fe40007ffe0ff */
[----:B------:R-:W-:Y:S02]  /*0f00*/  SHF.R.U32.HI R22, RZ, 0x8, R10 ;  /* 0x00000008ff167819 */ /* 0x000fe4000001160a */
[----:B------:R-:W-:Y:S02]  /*0f10*/  IADD3 R23, PT, PT, R40, -0x80, RZ ;  /* 0xffffff8028177810 */ /* 0x000fe40007ffe0ff */
[----:B------:R-:W-:-:S02]  /*0f20*/  LOP3.LUT R22, R22, 0xff, RZ, 0xc0, !PT ;  /* 0x000000ff16167812 */ /* 0x000fc400078ec0ff */
[----:B------:R-:W-:Y:S02]  /*0f30*/  SHF.R.U32.HI R40, RZ, 0x8, R11 ;  /* 0x00000008ff287819 */ /* 0x000fe4000001160b */
[----:B------:R-:W-:Y:S02]  /*0f40*/  IADD3 R43, PT, PT, R22, -0x80, RZ ;  /* 0xffffff80162b7810 */ /* 0x000fe40007ffe0ff */
[----:B------:R-:W-:Y:S01]  /*0f50*/  LOP3.LUT R22, R40, 0xff, RZ, 0xc0, !PT ;  /* 0x000000ff28167812 */ /* 0x000fe200078ec0ff */
[----:B------:R-:W1:Y:S03]  /*0f60*/  I2F.F16 R35, R42 ;  /* 0x0000002a00237306 */ /* 0x000e660000200c00 */
[----:B------:R-:W-:-:S05]  /*0f70*/  IADD3 R44, PT, PT, R22, -0x80, RZ ;  /* 0xffffff80162c7810 */ /* 0x000fca0007ffe0ff */
[----:B------:R-:W4:Y:S08]  /*0f80*/  I2F.F16 R22, R44 ;  /* 0x0000002c00167306 */ /* 0x000f300000200c00 */
[----:B------:R-:W5:Y:S01]  /*0f90*/  I2F.F16 R23, R23 ;  /* 0x0000001700177306 */ /* 0x000f620000200c00 */
[----:B-1----:R-:W-:-:S05]  /*0fa0*/  HADD2.F32 R35, -RZ, R35.H0_H0 ;  /* 0x20000023ff237230 */ /* 0x002fca0000004100 */
[----:B------:R-:W-:Y:S02]  /*0fb0*/  FFMA.FTZ R35, R20, R35, R34 ;  /* 0x0000002314237223 */ /* 0x000fe40000010022 */
[----:B------:R-:W1:Y:S01]  /*0fc0*/  I2F.F16 R40, R43 ;  /* 0x0000002b00287306 */ /* 0x000e620000200c00 */
[----:B----4-:R-:W-:Y:S01]  /*0fd0*/  HADD2.F32 R34, -RZ, R22.H0_H0 ;  /* 0x20000016ff227230 */ /* 0x010fe20000004100 */
[----:B------:R-:W-:Y:S01]  /*0fe0*/  SHF.R.U32.HI R22, RZ, 0x10, R8 ;  /* 0x00000010ff167819 */ /* 0x000fe20000011608 */
[----:B-----5:R-:W-:-:S03]  /*0ff0*/  HADD2.F32 R23, -RZ, R23.H0_H0 ;  /* 0x20000017ff177230 */ /* 0x020fc60000004100 */
[----:B------:R-:W-:Y:S01]  /*1000*/  LOP3.LUT R22, R22, 0xff, RZ, 0xc0, !PT ;  /* 0x000000ff16167812 */ /* 0x000fe200078ec0ff */
[----:B------:R-:W-:Y:S01]  /*1010*/  FFMA.FTZ R41, R20, R34, R41 ;  /* 0x0000002214297223 */ /* 0x000fe20000010029 */
[----:B------:R-:W-:Y:S01]  /*1020*/  SHF.R.U32.HI R34, RZ, 0x10, R9 ;  /* 0x00000010ff227819 */ /* 0x000fe20000011609 */
[----:B------:R-:W-:Y:S01]  /*1030*/  FFMA.FTZ R23, R23, R20, R36 ;  /* 0x0000001417177223 */ /* 0x000fe20000010024 */
[----:B------:R-:W-:Y:S02]  /*1040*/  LEA.HI R36, R8, 0xffffff80, RZ, 0x8 ;  /* 0xffffff8008247811 */ /* 0x000fe400078f40ff */
[----:B------:R-:W-:Y:S02]  /*1050*/  IADD3 R8, PT, PT, R22, -0x80, RZ ;  /* 0xffffff8016087810 */ /* 0x000fe40007ffe0ff */
[----:B------:R-:W-:Y:S01]  /*1060*/  SHF.R.U32.HI R22, RZ, 0x10, R10 ;  /* 0x00000010ff167819 */ /* 0x000fe2000001160a */
[----:B-1----:R-:W-:Y:S01]  /*1070*/  HADD2.F32 R40, -RZ, R40.H0_H0 ;  /* 0x20000028ff287230 */ /* 0x002fe20000004100 */
[----:B------:R-:W-:-:S02]  /*1080*/  LOP3.LUT R34, R34, 0xff, RZ, 0xc0, !PT ;  /* 0x000000ff22227812 */ /* 0x000fc400078ec0ff */
[----:B------:R-:W-:Y:S02]  /*1090*/  LOP3.LUT R22, R22, 0xff, RZ, 0xc0, !PT ;  /* 0x000000ff16167812 */ /* 0x000fe400078ec0ff */
[----:B------:R-:W-:Y:S02]  /*10a0*/  SHF.R.U32.HI R42, RZ, 0x10, R11 ;  /* 0x00000010ff2a7819 */ /* 0x000fe4000001160b */
[----:B------:R-:W-:Y:S01]  /*10b0*/  IADD3 R34, PT, PT, R34, -0x80, RZ ;  /* 0xffffff8022227810 */ /* 0x000fe20007ffe0ff */
[----:B------:R-:W-:Y:S01]  /*10c0*/  FFMA.FTZ R37, R20, R40, R37 ;  /* 0x0000002814257223 */ /* 0x000fe20000010025 */
[----:B------:R-:W-:Y:S02]  /*10d0*/  IADD3 R40, PT, PT, R22, -0x80, RZ ;  /* 0xffffff8016287810 */ /* 0x000fe40007ffe0ff */
        /* <DEDUP_REMOVED lines=30> */
[----:B---3--:R-:W-:-:S04]  /*12c0*/  LOP3.LUT R37, R12, 0xff, RZ, 0xc0, !PT ;  /* 0x000000ff0c257812 */ /* 0x008fc800078ec0ff */
[----:B------:R-:W-:Y:S01]  /*12d0*/  IADD3 R37, PT, PT, R37, -0x80, RZ ;  /* 0xffffff8025257810 */ /* 0x000fe20007ffe0ff */
[----:B-----5:R-:W-:Y:S02]  /*12e0*/  HADD2.F32 R42, -RZ, R40.H0_H0 ;  /* 0x20000028ff2a7230 */ /* 0x020fe40000004100 */
[----:B-1----:R-:W-:-:S03]  /*12f0*/  HADD2.F32 R40, -RZ, R11.H0_H0 ;  /* 0x2000000bff287230 */ /* 0x002fc60000004100 */
[----:B------:R-:W1:Y:S01]  /*1300*/  I2F.F16 R37, R37 ;  /* 0x0000002500257306 */ /* 0x000e620000200c00 */
[C---:B------:R-:W-:Y:S01]  /*1310*/  FFMA.FTZ R35, R36.reuse, R42, R35 ;  /* 0x0000002a24237223 */ /* 0x040fe20000010023 */
[----:B------:R-:W-:Y:S01]  /*1320*/  FFMA.FTZ R11, R36, R40, R41 ;  /* 0x00000028240b7223 */ /* 0x000fe20000010029 */
[----:B------:R-:W-:Y:S02]  /*1330*/  LOP3.LUT R36, R13, 0xff, RZ, 0xc0, !PT ;  /* 0x000000ff0d247812 */ /* 0x000fe400078ec0ff */
[----:B------:R-:W-:Y:S02]  /*1340*/  LOP3.LUT R40, R14, 0xff, RZ, 0xc0, !PT ;  /* 0x000000ff0e287812 */ /* 0x000fe400078ec0ff */
[----:B------:R-:W-:Y:S02]  /*1350*/  IADD3 R36, PT, PT, R36, -0x80, RZ ;  /* 0xffffff8024247810 */ /* 0x000fe40007ffe0ff */
[----:B------:R-:W-:Y:S01]  /*1360*/  IADD3 R42, PT, PT, R40, -0x80, RZ ;  /* 0xffffff80282a7810 */ /* 0x000fe20007ffe0ff */
[----:B0-----:R-:W-:-:S03]  /*1370*/  HADD2.F32 R41, -RZ, R8.H0_H0 ;  /* 0x20000008ff297230 */ /* 0x001fc60000004100 */
        /* <DEDUP_REMOVED lines=13> */
[----:B---3--:R-:W-:Y:S01]  /*1450*/  HADD2.F32 R40, -RZ, R40.H0_H0 ;  /* 0x20000028ff287230 */ /* 0x008fe20000004100 */
[----:B------:R-:W-:Y:S02]  /*1460*/  LOP3.LUT R37, R37, 0xff, RZ, 0xc0, !PT ;  /* 0x000000ff25257812 */ /* 0x000fe400078ec0ff */
[----:B------:R-:W-:Y:S02]  /*1470*/  LOP3.LUT R36, R36, 0xff, RZ, 0xc0, !PT ;  /* 0x000000ff24247812 */ /* 0x000fe400078ec0ff */
[----:B------:R-:W-:Y:S01]  /*1480*/  IADD3 R42, PT, PT, R37, -0x80, RZ ;  /* 0xffffff80252a7810 */ /* 0x000fe20007ffe0ff */
[----:B------:R-:W-:Y:S01]  /*1490*/  FFMA.FTZ R11, R41, R40, R11 ;  /* 0x00000028290b7223 */ /* 0x000fe2000001000b */
[----:B------:R-:W-:-:S02]  /*14a0*/  SHF.R.U32.HI R37, RZ, 0x8, R15 ;  /* 0x00000008ff257819 */ /* 0x000fc4000001160f */
[----:B------:R-:W-:Y:S02]  /*14b0*/  IADD3 R41, PT, PT, R36, -0x80, RZ ;  /* 0xffffff8024297810 */ /* 0x000fe40007ffe0ff */
[----:B------:R-:W-:Y:S02]  /*14c0*/  SHF.R.U32.HI R36, RZ, 0x8, R14 ;  /* 0x00000008ff247819 */ /* 0x000fe4000001160e */
[----:B------:R-:W-:Y:S01]  /*14d0*/  LOP3.LUT R37, R37, 0xff, RZ, 0xc0, !PT ;  /* 0x000000ff25257812 */ /* 0x000fe200078ec0ff */
[----:B------:R-:W0:Y:S01]  /*14e0*/  I2F.F16 R42, R42 ;  /* 0x0000002a002a7306 */ /* 0x000e220000200c00 */
[----:B------:R-:W-:Y:S02]  /*14f0*/  LOP3.LUT R36, R36, 0xff, RZ, 0xc0, !PT ;  /* 0x000000ff24247812 */ /* 0x000fe400078ec0ff */
[----:B------:R-:W-:Y:S02]  /*1500*/  IADD3 R44, PT, PT, R37, -0x80, RZ ;  /* 0xffffff80252c7810 */ /* 0x000fe40007ffe0ff */
[----:B------:R-:W-:-:S03]  /*1510*/  IADD3 R43, PT, PT, R36, -0x80, RZ ;  /* 0xffffff80242b7810 */ /* 0x000fc60007ffe0ff */
[----:B------:R-:W1:Y:S01]  /*1520*/  I2F.F16 R36, R44 ;  /* 0x0000002c00247306 */ /* 0x000e620000200c00 */
[----:B------:R-:W-:-:S07]  /*1530*/  HADD2.F32 R37, -RZ, R8.H1_H1 ;  /* 0x30000008ff257230 */ /* 0x000fce0000004100 */
[----:B------:R-:W3:Y:S01]  /*1540*/  I2F.F16 R41, R41 ;  /* 0x0000002900297306 */ /* 0x000ee20000200c00 */
[----:B0-----:R-:W-:-:S07]  /*1550*/  HADD2.F32 R8, -RZ, R42.H0_H0 ;  /* 0x2000002aff087230 */ /* 0x001fce0000004100 */
[----:B------:R-:W0:Y:S01]  /*1560*/  I2F.F16 R40, R43 ;  /* 0x0000002b00287306 */ /* 0x000e220000200c00 */
[----:B------:R-:W-:Y:S01]  /*1570*/  FFMA.FTZ R8, R37, R8, R34 ;  /* 0x0000000825087223 */ /* 0x000fe20000010022 */
[----:B-1----:R-:W-:Y:S01]  /*1580*/  HADD2.F32 R34, -RZ, R36.H0_H0 ;  /* 0x20000024ff227230 */ /* 0x002fe20000004100 */
[----:B------:R-:W-:Y:S01]  /*1590*/  SHF.R.U32.HI R36, RZ, 0x10, R12 ;  /* 0x00000010ff247819 */ /* 0x000fe2000001160c */
[----:B---3--:R-:W-:-:S03]  /*15a0*/  HADD2.F32 R41, -RZ, R41.H0_H0 ;  /* 0x20000029ff297230 */ /* 0x008fc60000004100 */
[----:B------:R-:W-:Y:S01]  /*15b0*/  LOP3.LUT R36, R36, 0xff, RZ, 0xc0, !PT ;  /* 0x000000ff24247812 */ /* 0x000fe200078ec0ff */
[----:B------:R-:W-:Y:S01]  /*15c0*/  FFMA.FTZ R34, R37, R34, R11 ;  /* 0x0000002225227223 */ /* 0x000fe2000001000b */
[----:B0-----:R-:W-:Y:S02]  /*15d0*/  HADD2.F32 R40, -RZ, R40.H0_H0 ;  /* 0x20000028ff287230 */ /* 0x001fe40000004100 */
[----:B------:R-:W-:Y:S01]  /*15e0*/  FFMA.FTZ R10, R41, R37, R10 ;  /* 0x00000025290a7223 */ /* 0x000fe2000001000a */
[----:B------:R-:W-:Y:S02]  /*15f0*/  IADD3 R11, PT, PT, R36, -0x80, RZ ;  /* 0xffffff80240b7810 */ /* 0x000fe40007ffe0ff */
[----:B------:R-:W-:Y:S01]  /*1600*/  SHF.R.U32.HI R36, RZ, 0x10, R14 ;  /* 0x00000010ff247819 */ /* 0x000fe2000001160e */
[----:B------:R-:W-:Y:S01]  /*1610*/  FFMA.FTZ R35, R37, R40, R35 ;  /* 0x0000002825237223 */ /* 0x000fe20000010023 */
[----:B------:R-:W-:Y:S02]  /*1620*/  SHF.R.U32.HI R37, RZ, 0x10, R13 ;  /* 0x00000010ff257819 */ /* 0x000fe4000001160d */
[----:B------:R-:W-:-:S02]  /*1630*/  SHF.R.U32.HI R40, RZ, 0x10, R15 ;  /* 0x00000010ff287819 */ /* 0x000fc4000001160f */
[----:B------:R-:W-:Y:S02]  /*1640*/  LOP3.LUT R37, R37, 0xff, RZ, 0xc0, !PT ;  /* 0x000000ff25257812 */ /* 0x000fe400078ec0ff */
[----:B------:R-:W-:Y:S02]  /*1650*/  LOP3.LUT R36, R36, 0xff, RZ, 0xc0, !PT ;  /* 0x000000ff24247812 */ /* 0x000fe400078ec0ff */
[----:B------:R-:W-:Y:S01]  /*1660*/  LOP3.LUT R40, R40, 0xff, RZ, 0xc0, !PT ;  /* 0x000000ff28287812 */ /* 0x000fe200078ec0ff */
[----:B------:R-:W0:Y:S01]  /*1670*/  I2F.F16 R11, R11 ;  /* 0x0000000b000b7306 */ /* 0x000e220000200c00 */
[----:B------:R-:W-:Y:S02]  /*1680*/  IADD3 R41, PT, PT, R37, -0x80, RZ ;  /* 0xffffff8025297810 */ /* 0x000fe40007ffe0ff */
[----:B------:R-:W-:Y:S02]  /*1690*/  IADD3 R36, PT, PT, R36, -0x80, RZ ;  /* 0xffffff8024247810 */ /* 0x000fe40007ffe0ff */
[----:B------:R-:W-:-:S03]  /*16a0*/  IADD3 R40, PT, PT, R40, -0x80, RZ ;  /* 0xffffff8028287810 */ /* 0x000fc60007ffe0ff */
        /* <DEDUP_REMOVED lines=16> */
[----:B------:R-:W-:Y:S01]  /*17b0*/  LEA.HI R36, R13, 0xffffff80, RZ, 0x8 ;  /* 0xffffff800d247811 */ /* 0x000fe200078f40ff */
[----:B------:R-:W-:-:S03]  /*17c0*/  HADD2.F32 R13, -RZ, R9.H1_H1 ;  /* 0x30000009ff0d7230 */ /* 0x000fc60000004100 */
[----:B------:R-:W3:Y:S01]  /*17d0*/  I2F.F16 R14, R14 ;  /* 0x0000000e000e7306 */ /* 0x000ee20000200c00 */
[----:B0-----:R-:W-:Y:S01]  /*17e0*/  HADD2.F32 R40, -RZ, R12.H0_H0 ;  /* 0x2000000cff287230 */ /* 0x001fe20000004100 */
[----:B------:R-:W-:Y:S02]  /*17f0*/  LEA.HI R15, R15, 0xffffff80, RZ, 0x8 ;  /* 0xffffff800f0f7811 */ /* 0x000fe400078f40ff */
[----:B--2---:R-:W-:-:S04]  /*1800*/  LOP3.LUT R12, R16, 0xff, RZ, 0xc0, !PT ;  /* 0x000000ff100c7812 */ /* 0x004fc800078ec0ff */
[----:B------:R-:W0:Y:S01]  /*1810*/  I2F.F16 R36, R36 ;  /* 0x0000002400247306 */ /* 0x000e220000200c00 */
[----:B------:R-:W-:Y:S01]  /*1820*/  FFMA.FTZ R37, R40, R13, R37 ;  /* 0x0000000d28257223 */ /* 0x000fe20000010025 */
[----:B------:R-:W-:Y:S02]  /*1830*/  SHF.R.U32.HI R40, RZ, 0x8, R16 ;  /* 0x00000008ff287819 */ /* 0x000fe40000011610 */
[----:B------:R-:W-:-:S04]  /*1840*/  IADD3 R12, PT, PT, R12, -0x80, RZ ;  /* 0xffffff800c0c7810 */ /* 0x000fc80007ffe0ff */
[----:B------:R2:W5:Y:S01]  /*1850*/  I2F.F16 R9, R15 ;  /* 0x0000000f00097306 */ /* 0x0005620000200c00 */
[----:B------:R-:W-:Y:S01]  /*1860*/  LOP3.LUT R40, R40, 0xff, RZ, 0xc0, !PT ;  /* 0x000000ff28287812 */ /* 0x000fe200078ec0ff */
[----:B---3--:R-:W-:-:S03]  /*1870*/  HADD2.F32 R14, -RZ, R14.H0_H0 ;  /* 0x2000000eff0e7230 */ /* 0x008fc60000004100 */
        /* <DEDUP_REMOVED lines=8> */
[----:B-----5:R-:W-:Y:S01]  /*1900*/  HADD2.F32 R8, -RZ, R9.H0_H0 ;  /* 0x20000009ff087230 */ /* 0x020fe20000004100 */
[----:B------:R-:W-:Y:S02]  /*1910*/  IADD3 R9, PT, PT, R15, -0x80, RZ ;  /* 0xffffff800f097810 */ /* 0x000fe40007ffe0ff */
[----:B------:R-:W-:Y:S02]  /*1920*/  LOP3.LUT R40, R40, 0xff, RZ, 0xc0, !PT ;  /* 0x000000ff28287812 */ /* 0x000fe400078ec0ff */
[----:B------:R-:W-:Y:S01]  /*1930*/  LOP3.LUT R42, R18, 0xff, RZ, 0xc0, !PT ;  /* 0x000000ff122a7812 */ /* 0x000fe200078ec0ff */
[----:B------:R-:W-:Y:S01]  /*1940*/  FFMA.FTZ R34, R13, R8, R34 ;  /* 0x000000080d227223 */ /* 0x000fe20000010022 */
[----:B------:R-:W3:Y:S01]  /*1950*/  I2F.F16 R9, R9 ;  /* 0x0000000900097306 */ /* 0x000ee20000200c00 */
[----:B------:R-:W-:Y:S01]  /*1960*/  IADD3 R13, PT, PT, R40, -0x80, RZ ;  /* 0xffffff80280d7810 */ /* 0x000fe20007ffe0ff */
[----:B-1----:R-:W-:-:S02]  /*1970*/  HADD2.F32 R15, -RZ, R10.H0_H0 ;  /* 0x2000000aff0f7230 */ /* 0x002fc40000004100 */
[----:B0-----:R-:W-:Y:S01]  /*1980*/  HADD2.F32 R8, -RZ, R12.H0_H0 ;  /* 0x2000000cff087230 */ /* 0x001fe20000004100 */
[----:B------:R-:W-:Y:S01]  /*1990*/  IADD3 R12, PT, PT, R42, -0x80, RZ ;  /* 0xffffff802a0c7810 */ /* 0x000fe20007ffe0ff */
[----:B------:R-:W-:Y:S01]  /*19a0*/  HADD2.F32 R40, -RZ, R10.H1_H1 ;  /* 0x3000000aff287230 */ /* 0x000fe20000004100 */
[----:B------:R-:W-:Y:S01]  /*19b0*/  SHF.R.U32.HI R42, RZ, 0x8, R18 ;  /* 0x00000008ff2a7819 */ /* 0x000fe20000011612 */
        /* <DEDUP_REMOVED lines=36> */
[----:B0-----:R-:W-:-:S05]  /*1c00*/  HADD2.F32 R41, -RZ, R41.H0_H0 ;  /* 0x20000029ff297230 */ /* 0x001fca0000004100 */
[----:B------:R-:W-:Y:S01]  /*1c10*/  FFMA.FTZ R18, R10, R41, R13 ;  /* 0x000000290a127223 */ /* 0x000fe2000001000d */
[----:B----4-:R-:W-:Y:S01]  /*1c20*/  LOP3.LUT R13, R20, 0xff, RZ, 0xc0, !PT ;  /* 0x000000ff140d7812 */ /* 0x010fe200078ec0ff */
[----:B------:R-:W0:Y:S03]  /*1c30*/  I2F.F16 R41, R45 ;  /* 0x0000002d00297306 */ /* 0x000e260000200c00 */
[----:B------:R-:W-:-:S05]  /*1c40*/  IADD3 R42, PT, PT, R13, -0x80, RZ ;  /* 0xffffff800d2a7810 */ /* 0x000fca0007ffe0ff */
[----:B------:R-:W2:Y:S01]  /*1c50*/  I2F.F16 R16, R16 ;  /* 0x0000001000107306 */ /* 0x000ea20000200c00 */
[----:B------:R-:W-:-:S07]  /*1c60*/  LEA.HI R44, R17, 0xffffff80, RZ, 0x8 ;  /* 0xffffff80112c7811 */ /* 0x000fce00078f40ff */
[----:B------:R-:W3:Y:S01]  /*1c70*/  I2F.F16 R13, R42 ;  /* 0x0000002a000d7306 */ /* 0x000ee20000200c00 */
[----:B------:R-:W-:Y:S02]  /*1c80*/  HADD2.F32 R11, -RZ, R11.H1_H1 ;  /* 0x3000000bff0b7230 */ /* 0x000fe40000004100 */
[----:B0-----:R-:W-:-:S05]  /*1c90*/  HADD2.F32 R41, -RZ, R41.H0_H0 ;  /* 0x20000029ff297230 */ /* 0x001fca0000004100 */
[----:B------:R-:W0:Y:S01]  /*1ca0*/  I2F.F16 R17, R44 ;  /* 0x0000002c00117306 */ /* 0x000e220000200c00 */
[----:B--2---:R-:W-:Y:S02]  /*1cb0*/  HADD2.F32 R43, -RZ, R16.H0_H0 ;  /* 0x20000010ff2b7230 */ /* 0x004fe40000004100 */
[----:B------:R-:W-:Y:S01]  /*1cc0*/  FFMA.FTZ R18, R11, R41, R18 ;  /* 0x000000290b127223 */ /* 0x000fe20000010012 */
[----:B------:R-:W-:Y:S01]  /*1cd0*/  LOP3.LUT R16, R21, 0xff, RZ, 0xc0, !PT ;  /* 0x000000ff15107812 */ /* 0x000fe200078ec0ff */
[----:B---3--:R-:W-:Y:S02]  /*1ce0*/  HADD2.F32 R41, -RZ, R13.H0_H0 ;  /* 0x2000000dff297230 */ /* 0x008fe40000004100 */
[----:B------:R-:W-:Y:S01]  /*1cf0*/  FFMA.FTZ R12, R43, R11, R12 ;  /* 0x0000000b2b0c7223 */ /* 0x000fe2000001000c */
[----:B-1----:R-:W-:Y:S01]  /*1d00*/  HADD2.F32 R13, -RZ, R8.H0_H0 ;  /* 0x20000008ff0d7230 */ /* 0x002fe20000004100 */
[----:B------:R-:W-:-:S04]  /*1d10*/  IADD3 R16, PT, PT, R16, -0x80, RZ ;  /* 0xffffff8010107810 */ /* 0x000fc80007ffe0ff */
[----:B------:R-:W-:Y:S01]  /*1d20*/  FFMA.FTZ R41, R41, R13, R12 ;  /* 0x0000000d29297223 */ /* 0x000fe2000001000c */
[----:B------:R-:W-:Y:S01]  /*1d30*/  LOP3.LUT R12, R22, 0xff, RZ, 0xc0, !PT ;  /* 0x000000ff160c7812 */ /* 0x000fe200078ec0ff */
[----:B0-----:R-:W-:Y:S01]  /*1d40*/  HADD2.F32 R17, -RZ, R17.H0_H0 ;  /* 0x20000011ff117230 */ /* 0x001fe20000004100 */
[----:B------:R-:W0:Y:S02]  /*1d50*/  I2F.F16 R16, R16 ;  /* 0x0000001000107306 */ /* 0x000e240000200c00 */
[----:B------:R-:W-:Y:S02]  /*1d60*/  IADD3 R42, PT, PT, R12, -0x80, RZ ;  /* 0xffffff800c2a7810 */ /* 0x000fe40007ffe0ff */
[----:B------:R-:W-:Y:S01]  /*1d70*/  SHF.R.U32.HI R12, RZ, 0x8, R20 ;  /* 0x00000008ff0c7819 */ /* 0x000fe20000011614 */
[----:B------:R-:W-:-:S03]  /*1d80*/  FFMA.FTZ R14, R11, R17, R14 ;  /* 0x000000110b0e7223 */ /* 0x000fc6000001000e */
[----:B------:R-:W1:Y:S01]  /*1d90*/  I2F.F16 R17, R42 ;  /* 0x0000002a00117306 */ /* 0x000e620000200c00 */
[----:B------:R-:W-:-:S04]  /*1da0*/  LOP3.LUT R12, R12, 0xff, RZ, 0xc0, !PT ;  /* 0x000000ff0c0c7812 */ /* 0x000fc800078ec0ff */
[----:B------:R-:W-:Y:S01]  /*1db0*/  IADD3 R12, PT, PT, R12, -0x80, RZ ;  /* 0xffffff800c0c7810 */ /* 0x000fe20007ffe0ff */
[----:B0-----:R-:W-:-:S05]  /*1dc0*/  HADD2.F32 R43, -RZ, R16.H0_H0 ;  /* 0x20000010ff2b7230 */ /* 0x001fca0000004100 */
[----:B------:R-:W0:Y:S01]  /*1dd0*/  I2F.F16 R12, R12 ;  /* 0x0000000c000c7306 */ /* 0x000e220000200c00 */
[----:B-1----:R-:W-:Y:S02]  /*1de0*/  HADD2.F32 R45, -RZ, R17.H0_H0 ;  /* 0x20000011ff2d7230 */ /* 0x002fe40000004100 */
        /* <DEDUP_REMOVED lines=41> */
[----:B------:R-:W-:-:S05]  /*2080*/  ISETP.NE.AND P0, PT, R4, R3, PT ;  /* 0x000000030400720c */ /* 0x000fca0003f05270 */
[----:B------:R-:W1:Y:S01]  /*2090*/  I2F.F16 R16, R16 ;  /* 0x0000001000107306 */ /* 0x000e620000200c00 */
[----:B------:R-:W-:Y:S01]  /*20a0*/  LEA.HI R8, R20, 0xffffff80, RZ, 0x8 ;  /* 0xffffff8014087811 */ /* 0x000fe200078f40ff */
[----:B0-----:R-:W-:-:S06]  /*20b0*/  HADD2.F32 R18, -RZ, R17.H0_H0 ;  /* 0x20000011ff127230 */ /* 0x001fcc0000004100 */
[----:B------:R-:W0:Y:S01]  /*20c0*/  I2F.F16 R8, R8 ;  /* 0x0000000800087306 */ /* 0x000e220000200c00 */
[----:B------:R-:W-:Y:S01]  /*20d0*/  FFMA.FTZ R15, R40, R18, R15 ;  /* 0x00000012280f7223 */ /* 0x000fe2000001000f */
[----:B-1----:R-:W-:Y:S01]  /*20e0*/  HADD2.F32 R18, -RZ, R16.H0_H0 ;  /* 0x20000010ff127230 */ /* 0x002fe20000004100 */
[----:B------:R-:W-:Y:S01]  /*20f0*/  @!P0 LEA R16, R2, R1, 0x3 ;  /* 0x0000000102108211 */ /* 0x000fe200078e18ff */
[----:B------:R-:W-:Y:S01]  /*2100*/  FFMA.FTZ R43, R14, R42, R43 ;  /* 0x0000002a0e2b7223 */ /* 0x000fe2000001002b */
[----:B------:R-:W-:-:S04]  /*2110*/  SHF.R.U32.HI R20, RZ, 0x10, R19 ;  /* 0x00000010ff147819 */ /* 0x000fc80000011613 */
[----:B------:R-:W2:Y:S01]  /*2120*/  @!P0 LDL.64 R16, [R16+0x8] ;  /* 0x0000080010108983 */ /* 0x000ea20000100a00 */
[----:B------:R-:W-:Y:S01]  /*2130*/  FFMA.FTZ R43, R12, R18, R43 ;  /* 0x000000120c2b7223 */ /* 0x000fe2000001002b */
[----:B------:R-:W-:Y:S02]  /*2140*/  HADD2.F32 R18, -RZ, R9.H1_H1 ;  /* 0x30000009ff127230 */ /* 0x000fe40000004100 */
[----:B0-----:R-:W-:Y:S01]  /*2150*/  HADD2.F32 R40, -RZ, R8.H0_H0 ;  /* 0x20000008ff287230 */ /* 0x001fe20000004100 */
[----:B------:R-:W-:-:S04]  /*2160*/  LOP3.LUT R20, R20, 0xff, RZ, 0xc0, !PT ;  /* 0x000000ff14147812 */ /* 0x000fc800078ec0ff */
[----:B------:R-:W-:Y:S01]  /*2170*/  FFMA.FTZ R41, R40, R18, R41 ;  /* 0x0000001228297223 */ /* 0x000fe20000010029 */
[----:B------:R-:W-:Y:S02]  /*2180*/  IADD3 R40, PT, PT, R20, -0x80, RZ ;  /* 0xffffff8014287810 */ /* 0x000fe40007ffe0ff */
[----:B------:R-:W-:Y:S02]  /*2190*/  LEA.HI R19, R19, 0xffffff80, RZ, 0x8 ;  /* 0xffffff8013137811 */ /* 0x000fe400078f40ff */
        /* <DEDUP_REMOVED lines=29> */
[----:B------:R-:W-:-:S04]  /*2370*/  LEA.HI R21, R23, 0xffffff80, RZ, 0x8 ;  /* 0xffffff8017157811 */ /* 0x000fc800078f40ff */
[----:B------:R-:W0:Y:S08]  /*2380*/  I2F.F16 R22, R22 ;  /* 0x0000001600167306 */ /* 0x000e300000200c00 */
[----:B------:R-:W-:Y:S08]  /*2390*/  I2F.F16 R21, R21 ;  /* 0x0000001500157306 */ /* 0x000ff00000200c00 */
[----:B------:R-:W1:Y:S01]  /*23a0*/  I2F.F16 R20, R20 ;  /* 0x0000001400147306 */ /* 0x000e620000200c00 */
[----:B0-----:R-:W-:-:S05]  /*23b0*/  HADD2.F32 R42, -RZ, R22.H0_H0 ;  /* 0x20000016ff2a7230 */ /* 0x001fca0000004100 */
[----:B------:R-:W-:Y:S01]  /*23c0*/  FFMA.FTZ R23, R18, R42, R43 ;  /* 0x0000002a12177223 */ /* 0x000fe2000001002b */
[----:B-1----:R-:W-:-:S05]  /*23d0*/  HADD2.F32 R40, -RZ, R20.H0_H0 ;  /* 0x20000014ff287230 */ /* 0x002fca0000004100 */
[----:B------:R-:W-:Y:S01]  /*23e0*/  FFMA.FTZ R40, R18, R40, R45 ;  /* 0x0000002812287223 */ /* 0x000fe2000001002d */
[----:B--2---:R-:W-:-:S04]  /*23f0*/  @!P0 PRMT R28, R16, 0x7610, R28 ;  /* 0x00007610101c8816 */ /* 0x004fc8000000001c */
[----:B------:R-:W-:Y:S01]  /*2400*/  @!P0 PRMT R28, R28, 0x7610, R16 ;  /* 0x000076101c1c8816 */ /* 0x000fe20000000010 */
[----:B------:R-:W-:-:S04]  /*2410*/  HADD2.F32 R16, -RZ, R21.H0_H0 ;  /* 0x20000015ff107230 */ /* 0x000fc80000004100 */
[--C-:B------:R-:W-:Y:S02]  /*2420*/  HADD2.F32 R22, -RZ, R28.reuse.H0_H0 ;  /* 0x2000001cff167230 */ /* 0x100fe40000004100 */
[----:B------:R-:W-:-:S03]  /*2430*/  HADD2.F32 R21, -RZ, R28.H1_H1 ;  /* 0x3000001cff157230 */ /* 0x000fc60000004100 */
[----:B------:R-:W-:Y:S02]  /*2440*/  FMUL.FTZ R37, R37, R22 ;  /* 0x0000001625257220 */ /* 0x000fe40000410000 */
[----:B------:R-:W-:Y:S01]  /*2450*/  FMUL.FTZ R36, R36, R21 ;  /* 0x0000001524247220 */ /* 0x000fe20000410000 */
[----:B------:R-:W-:Y:S02]  /*2460*/  @!P0 PRMT R29, R17, 0x7610, R29 ;  /* 0x00007610111d8816 */ /* 0x000fe4000000001d */
[----:B------:R-:W-:Y:S02]  /*2470*/  F2FP.F16.F32.PACK_AB R37, RZ, R37 ;  /* 0x00000025ff25723e */ /* 0x000fe400000000ff */
[----:B------:R-:W-:Y:S01]  /*2480*/  F2FP.F16.F32.PACK_AB R36, RZ, R36 ;  /* 0x00000024ff24723e */ /* 0x000fe200000000ff */
[----:B------:R-:W-:Y:S01]  /*2490*/  FFMA.FTZ R18, R18, R16, R19 ;  /* 0x0000001012127223 */ /* 0x000fe20000010013 */
[----:B------:R-:W-:Y:S02]  /*24a0*/  @!P0 PRMT R29, R29, 0x7610, R17 ;  /* 0x000076101d1d8816 */ /* 0x000fe40000000011 */
[----:B------:R-:W-:-:S03]  /*24b0*/  PRMT R16, R37, 0x5410, R36 ;  /* 0x0000541025107816 */ /* 0x000fc60000000024 */
[--C-:B------:R-:W-:Y:S02]  /*24c0*/  HADD2.F32 R19, -RZ, R29.reuse.H1_H1 ;  /* 0x3000001dff137230 */ /* 0x100fe40000004100 */
[----:B------:R-:W-:Y:S02]  /*24d0*/  HFMA2 R6, R16, 1, 1, R6 ;  /* 0x3c003c0010067831 */ /* 0x000fe40000000006 */
[----:B------:R-:W0:Y:S01]  /*24e0*/  LDS.64 R16, [UR4+0x20] ;  /* 0x00002004ff107984 */ /* 0x000e220008000a00 */
[----:B------:R-:W-:Y:S01]  /*24f0*/  FMUL.FTZ R34, R34, R19 ;  /* 0x0000001322227220 */ /* 0x000fe20000410000 */
[----:B------:R-:W-:Y:S02]  /*2500*/  HADD2.F32 R20, -RZ, R29.H0_H0 ;  /* 0x2000001dff147230 */ /* 0x000fe40000004100 */
[----:B------:R-:W-:Y:S02]  /*2510*/  FMUL.FTZ R41, R22, R41 ;  /* 0x0000002916297220 */ /* 0x000fe40000410000 */
[----:B------:R-:W-:Y:S01]  /*2520*/  F2FP.F16.F32.PACK_AB R37, RZ, R34 ;  /* 0x00000022ff25723e */ /* 0x000fe200000000ff */
[----:B------:R-:W-:Y:S01]  /*2530*/  FMUL.FTZ R42, R35, R20 ;  /* 0x00000014232a7220 */ /* 0x000fe20000410000 */
[----:B------:R-:W-:Y:S01]  /*2540*/  FMUL.FTZ R34, R21, R40 ;  /* 0x0000002815227220 */ /* 0x000fe20000410000 */
[----:B---3--:R-:W-:-:S02]  /*2550*/  LOP3.LUT R35, R8, 0xff, RZ, 0xc0, !PT ;  /* 0x000000ff08237812 */ /* 0x008fc400078ec0ff */
[----:B------:R-:W-:Y:S02]  /*2560*/  F2FP.F16.F32.PACK_AB R40, RZ, R41 ;  /* 0x00000029ff28723e */ /* 0x000fe400000000ff */
[----:B------:R-:W-:Y:S02]  /*2570*/  F2FP.F16.F32.PACK_AB R41, RZ, R34 ;  /* 0x00000022ff29723e */ /* 0x000fe400000000ff */
[----:B------:R-:W-:Y:S02]  /*2580*/  IADD3 R43, PT, PT, R35, -0x80, RZ ;  /* 0xffffff80232b7810 */ /* 0x000fe40007ffe0ff */
[----:B------:R-:W-:Y:S02]  /*2590*/  LOP3.LUT R34, R9, 0xff, RZ, 0xc0, !PT ;  /* 0x000000ff09227812 */ /* 0x000fe400078ec0ff */
[----:B------:R-:W-:Y:S02]  /*25a0*/  SHF.R.U32.HI R35, RZ, 0x8, R8 ;  /* 0x00000008ff237819 */ /* 0x000fe40000011608 */
[----:B------:R-:W-:-:S02]  /*25b0*/  SHF.R.U32.HI R36, RZ, 0x8, R9 ;  /* 0x00000008ff247819 */ /* 0x000fc40000011609 */
[----:B------:R-:W-:Y:S02]  /*25c0*/  IADD3 R34, PT, PT, R34, -0x80, RZ ;  /* 0xffffff8022227810 */ /* 0x000fe40007ffe0ff */
[----:B------:R-:W-:Y:S02]  /*25d0*/  LOP3.LUT R35, R35, 0xff, RZ, 0xc0, !PT ;  /* 0x000000ff23237812 */ /* 0x000fe400078ec0ff */
[----:B------:R-:W-:Y:S02]  /*25e0*/  LOP3.LUT R36, R36, 0xff, RZ, 0xc0, !PT ;  /* 0x000000ff24247812 */ /* 0x000fe400078ec0ff */
[----:B------:R-:W-:Y:S01]  /*25f0*/  IADD3 R35, PT, PT, R35, -0x80, RZ ;  /* 0xffffff8023237810 */ /* 0x000fe20007ffe0ff */
[----:B------:R-:W1:Y:S01]  /*2600*/  I2F.F16 R34, R34 ;  /* 0x0000002200227306 */ /* 0x000e620000200c00 */
[----:B------:R-:W-:-:S07]  /*2610*/  IADD3 R36, PT, PT, R36, -0x80, RZ ;  /* 0xffffff8024247810 */ /* 0x000fce0007ffe0ff */
[----:B------:R-:W2:Y:S01]  /*2620*/  I2F.F16 R35, R35 ;  /* 0x0000002300237306 */ /* 0x000ea20000200c00 */
[----:B------:R-:W-:-:S07]  /*2630*/  F2FP.F16.F32.PACK_AB R42, RZ, R42 ;  /* 0x0000002aff2a723e */ /* 0x000fce00000000ff */
[----:B------:R-:W3:Y:S01]  /*2640*/  I2F.F16 R36, R36 ;  /* 0x0000002400247306 */ /* 0x000ee20000200c00 */
[----:B------:R-:W-:Y:S01]  /*2650*/  PRMT R42, R42, 0x5410, R37 ;  /* 0x000054102a2a7816 */ /* 0x000fe20000000025 */
[----:B-1----:R-:W-:-:S06]  /*2660*/  HADD2.F32 R37, -RZ, R34.H0_H0 ;  /* 0x20000022ff257230 */ /* 0x002fcc0000004100 */
[----:B------:R-:W1:Y:S01]  /*2670*/  I2F.F16 R43, R43 ;  /* 0x0000002b002b7306 */ /* 0x000e620000200c00 */
[--C-:B0-----:R-:W-:Y:S01]  /*2680*/  HADD2.F32 R34, -RZ, R16.reuse.H0_H0 ;  /* 0x20000010ff227230 */ /* 0x101fe20000004100 */
[----:B------:R-:W-:Y:S01]  /*2690*/  PRMT R40, R40, 0x5410, R41 ;  /* 0x0000541028287816 */ /* 0x000fe20000000029 */
[----:B--2---:R-:W-:Y:S02]  /*26a0*/  HADD2.F32 R41, -RZ, R35.H0_H0 ;  /* 0x20000023ff297230 */ /* 0x004fe40000004100 */
[----:B------:R-:W-:Y:S02]  /*26b0*/  HADD2.F32 R16, -RZ, R16.H1_H1 ;  /* 0x30000010ff107230 */ /* 0x000fe40000004100 */
[----:B------:R-:W-:Y:S01]  /*26c0*/  FFMA.FTZ R37, R34, R37, RZ ;  /* 0x0000002522257223 */ /* 0x000fe200000100ff */
[----:B---3--:R-:W-:Y:S02]  /*26d0*/  HADD2.F32 R35, -RZ, R36.H0_H0 ;  /* 0x20000024ff237230 */ /* 0x008fe40000004100 */
[----:B------:R-:W-:-:S03]  /*26e0*/  HADD2 R5, R42, R5 ;  /* 0x000000052a057230 */ /* 0x000fc60000000000 */
[----:B------:R-:W-:Y:S01]  /*26f0*/  FFMA.FTZ R37, R16, R35, R37 ;  /* 0x0000002310257223 */ /* 0x000fe20000010025 */
[----:B------:R-:W-:Y:S01]  /*2700*/  LOP3.LUT R35, R10, 0xff, RZ, 0xc0, !PT ;  /* 0x000000ff0a237812 */ /* 0x000fe200078ec0ff */
[----:B-1----:R-:W-:-:S03]  /*2710*/  HADD2.F32 R43, -RZ, R43.H0_H0 ;  /* 0x2000002bff2b7230 */ /* 0x002fc60000004100 */
[----:B------:R-:W-:Y:S02]  /*2720*/  IADD3 R42, PT, PT, R35, -0x80, RZ ;  /* 0xffffff80232a7810 */ /* 0x000fe40007ffe0ff */
[----:B------:R-:W-:Y:S01]  /*2730*/  SHF.R.U32.HI R35, RZ, 0x8, R10 ;  /* 0x00000008ff237819 */ /* 0x000fe2000001160a */
[----:B------:R-:W-:Y:S01]  /*2740*/  FFMA.FTZ R36, R43, R34, RZ ;  /* 0x000000222b247223 */ /* 0x000fe200000100ff */
[----:B------:R-:W-:Y:S02]  /*2750*/  HFMA2 R6, R40, 1, 1, R6 ;  /* 0x3c003c0028067831 */ /* 0x000fe40000000006 */
[----:B------:R-:W-:Y:S01]  /*2760*/  LOP3.LUT R40, R35, 0xff, RZ, 0xc0, !PT ;  /* 0x000000ff23287812 */ /* 0x000fe200078ec0ff */
[----:B------:R-:W-:Y:S01]  /*2770*/  FFMA.FTZ R41, R41, R16, R36 ;  /* 0x0000001029297223 */ /* 0x000fe20000010024 */
[----:B------:R-:W-:Y:S02]  /*2780*/  SHF.R.U32.HI R36, RZ, 0x10, R8 ;  /* 0x00000010ff247819 */ /* 0x000fe40000011608 */
[----:B------:R-:W-:-:S02]  /*2790*/  IADD3 R43, PT, PT, R40, -0x80, RZ ;  /* 0xffffff80282b7810 */ /* 0x000fc40007ffe0ff */
[----:B------:R-:W-:-:S04]  /*27a0*/  LOP3.LUT R40, R36, 0xff, RZ, 0xc0, !PT ;  /* 0x000000ff24287812 */ /* 0x000fc800078ec0ff */
[----:B------:R-:W-:Y:S01]  /*27b0*/  IADD3 R40, PT, PT, R40, -0x80, RZ ;  /* 0xffffff8028287810 */ /* 0x000fe20007ffe0ff */
[----:B------:R-:W0:Y:S08]  /*27c0*/  I2F.F16 R36, R43 ;  /* 0x0000002b00247306 */ /* 0x000e300000200c00 */
[----:B------:R-:W1:Y:S01]  /*27d0*/  I2F.F16 R40, R40 ;  /* 0x0000002800287306 */ /* 0x000e620000200c00 */
[----:B0-----:R-:W-:-:S07]  /*27e0*/  HADD2.F32 R45, -RZ, R36.H0_H0 ;  /* 0x20000024ff2d7230 */ /* 0x001fce0000004100 */
[----:B------:R1:W0:Y:S01]  /*27f0*/  I2F.F16 R35, R42 ;  /* 0x0000002a00237306 */ /* 0x0002220000200c00 */
[----:B------:R-:W-:Y:S02]  /*2800*/  HADD2.F32 R36, -RZ, R17.H0_H0 ;  /* 0x20000011ff247230 */ /* 0x000fe40000004100 */
[----:B-1----:R-:W-:-:S05]  /*2810*/  HADD2.F32 R42, -RZ, R40.H0_H0 ;  /* 0x20000028ff2a7230 */ /* 0x002fca0000004100 */
[----:B------:R-:W-:Y:S01]  /*2820*/  FFMA.FTZ R42, R42, R36, R41 ;  /* 0x000000242a2a7223 */ /* 0x000fe20000010029 */
[----:B------:R-:W-:-:S04]  /*2830*/  SHF.R.U32.HI R41, RZ, 0x10, R9 ;  /* 0x00000010ff297819 */ /* 0x000fc80000011609 */
[----:B------:R-:W-:-:S04]  /*2840*/  LOP3.LUT R41, R41, 0xff, RZ, 0xc0, !PT ;  /* 0x000000ff29297812 */ /* 0x000fc800078ec0ff */
[----:B------:R-:W-:-:S06]  /*2850*/  IADD3 R44, PT, PT, R41, -0x80, RZ ;  /* 0xffffff80292c7810 */ /* 0x000fcc0007ffe0ff */
[----:B------:R-:W1:Y:S01]  /*2860*/  I2F.F16 R44, R44 ;  /* 0x0000002c002c7306 */ /* 0x000e620000200c00 */
[----:B------:R-:W-:Y:S01]  /*2870*/  LEA.HI R41, R8, 0xffffff80, RZ, 0x8 ;  /* 0xffffff8008297811 */ /* 0x000fe200078f40ff */
[----:B0-----:R-:W-:-:S06]  /*2880*/  HADD2.F32 R35, -RZ, R35.H0_H0 ;  /* 0x20000023ff237230 */ /* 0x001fcc0000004100 */
[----:B------:R-:W0:Y:S01]  /*2890*/  I2F.F16 R8, R41 ;  /* 0x0000002900087306 */ /* 0x000e220000200c00 */
[----:B-1----:R-:W-:Y:S02]  /*28a0*/  HADD2.F32 R40, -RZ, R44.H0_H0 ;  /* 0x2000002cff287230 */ /* 0x002fe40000004100 */
[----:B------:R-:W-:-:S03]  /*28b0*/  FFMA.FTZ R35, R34, R35, RZ ;  /* 0x0000002322237223 */ /* 0x000fc600000100ff */
[----:B------:R-:W-:Y:S01]  /*28c0*/  FFMA.FTZ R40, R36, R40, R37 ;  /* 0x0000002824287223 */ /* 0x000fe20000010025 */
[----:B------:R-:W-:Y:S01]  /*28d0*/  SHF.R.U32.HI R37, RZ, 0x10, R10 ;  /* 0x00000010ff257819 */ /* 0x000fe2000001160a */
[----:B------:R-:W-:Y:S01]  /*28e0*/  FFMA.FTZ R35, R16, R45, R35 ;  /* 0x0000002d10237223 */ /* 0x000fe20000010023 */
[----:B------:R-:W-:Y:S02]  /*28f0*/  LEA.HI R45, R9, 0xffffff80, RZ, 0x8 ;  /* 0xffffff80092d7811 */ /* 0x000fe400078f40ff */
[----:B------:R-:W-:Y:S01]  /*2900*/  LOP3.LUT R37, R37, 0xff, RZ, 0xc0, !PT ;  /* 0x000000ff25257812 */ /* 0x000fe200078ec0ff */
[----:B------:R-:W-:Y:S02]  /*2910*/  HADD2.F32 R43, -RZ, R17.H1_H1 ;  /* 0x30000011ff2b7230 */ /* 0x000fe40000004100 */
[----:B0-----:R-:W-:Y:S01]  /*2920*/  HADD2.F32 R9, -RZ, R8.H0_H0 ;  /* 0x20000008ff097230 */ /* 0x001fe20000004100 */
[----:B------:R-:W-:Y:S01]  /*2930*/  IADD3 R37, PT, PT, R37, -0x80, RZ ;  /* 0xffffff8025257810 */ /* 0x000fe20007ffe0ff */
[----:B------:R-:W0:Y:S03]  /*2940*/  I2F.F16 R17, R45 ;  /* 0x0000002d00117306 */ /* 0x000e260000200c00 */
[----:B------:R-:W-:-:S02]  /*2950*/  FFMA.FTZ R42, R9, R43, R42 ;  /* 0x0000002b092a7223 */ /* 0x000fc4000001002a */
[----:B------:R-:W1:Y:S03]  /*2960*/  LDS.64 R8, [UR4+0x28] ;  /* 0x00002804ff087984 */ /* 0x000e660008000a00 */
[----:B------:R-:W2:Y:S01]  /*2970*/  I2F.F16 R37, R37 ;  /* 0x0000002500257306 */ /* 0x000ea20000200c00 */
[----:B0-----:R-:W-:-:S05]  /*2980*/  HADD2.F32 R17, -RZ, R17.H0_H0 ;  /* 0x20000011ff117230 */ /* 0x001fca0000004100 */
[----:B------:R-:W-:Y:S01]  /*2990*/  FFMA.FTZ R40, R43, R17, R40 ;  /* 0x000000112b287223 */ /* 0x000fe20000010028 */
[----:B----4-:R-:W-:Y:S01]  /*29a0*/  LOP3.LUT R17, R12, 0xff, RZ, 0xc0, !PT ;  /* 0x000000ff0c117812 */ /* 0x010fe200078ec0ff */
[----:B--2---:R-:W-:-:S05]  /*29b0*/  HADD2.F32 R44, -RZ, R37.H0_H0 ;  /* 0x20000025ff2c7230 */ /* 0x004fca0000004100 */
[----:B------:R-:W-:Y:S01]  /*29c0*/  FFMA.FTZ R44, R36, R44, R35 ;  /* 0x0000002c242c7223 */ /* 0x000fe20000010023 */
[----:B------:R-:W-:-:S04]  /*29d0*/  IADD3 R35, PT, PT, R17, -0x80, RZ ;  /* 0xffffff8011237810 */ /* 0x000fc80007ffe0ff */
[----:B------:R-:W0:Y:S01]  /*29e0*/  I2F.F16 R17, R35 ;  /* 0x0000002300117306 */ /* 0x000e220000200c00 */
[----:B------:R-:W-:-:S07]  /*29f0*/  LEA.HI R46, R10, 0xffffff80, RZ, 0x8 ;  /* 0xffffff800a2e7811 */ /* 0x000fce00078f40ff */
[----:B------:R-:W2:Y:S01]  /*2a00*/  I2F.F16 R10, R46 ;  /* 0x0000002e000a7306 */ /* 0x000ea20000200c00 */
[----:B0-----:R-:W-:Y:S02]  /*2a10*/  HADD2.F32 R37, -RZ, R17.H0_H0 ;  /* 0x20000011ff257230 */ /* 0x001fe40000004100 */
[----:B-1----:R-:W-:-:S05]  /*2a20*/  HADD2.F32 R17, -RZ, R8.H0_H0 ;  /* 0x20000008ff117230 */ /* 0x002fca0000004100 */
[----:B------:R-:W-:Y:S01]  /*2a30*/  FFMA.FTZ R42, R37, R17, R42 ;  /* 0x00000011252a7223 */ /* 0x000fe2000001002a */
[----:B------:R-:W-:-:S04]  /*2a40*/  SHF.R.U32.HI R37, RZ, 0x8, R12 ;  /* 0x00000008ff257819 */ /* 0x000fc8000001160c */
[----:B------:R-:W-:-:S04]  /*2a50*/  LOP3.LUT R37, R37, 0xff, RZ, 0xc0, !PT ;  /* 0x000000ff25257812 */ /* 0x000fc800078ec0ff */
[----:B------:R-:W-:Y:S01]  /*2a60*/  IADD3 R41, PT, PT, R37, -0x80, RZ ;  /* 0xffffff8025297810 */ /* 0x000fe20007ffe0ff */
[----:B------:R-:W-:Y:S01]  /*2a70*/  HADD2.F32 R37, -RZ, R8.H1_H1 ;  /* 0x30000008ff257230 */ /* 0x000fe20000004100 */
[----:B------:R-:W-:Y:S01]  /*2a80*/  SHF.R.U32.HI R8, RZ, 0x10, R12 ;  /* 0x00000010ff087819 */ /* 0x000fe2000001160c */
[----:B--2---:R-:W-:-:S03]  /*2a90*/  HADD2.F32 R10, -RZ, R10.H0_H0 ;  /* 0x2000000aff0a7230 */ /* 0x004fc60000004100 */
[----:B------:R-:W-:Y:S01]  /*2aa0*/  LOP3.LUT R8, R8, 0xff, RZ, 0xc0, !PT ;  /* 0x000000ff08087812 */ /* 0x000fe200078ec0ff */
[----:B------:R-:W0:Y:S01]  /*2ab0*/  I2F.F16 R41, R41 ;  /* 0x0000002900297306 */ /* 0x000e220000200c00 */
[----:B------:R-:W-:Y:S02]  /*2ac0*/  FFMA.FTZ R10, R43, R10, R44 ;  /* 0x0000000a2b0a7223 */ /* 0x000fe4000001002c */
[----:B------:R-:W-:Y:S02]  /*2ad0*/  IADD3 R44, PT, PT, R8, -0x80, RZ ;  /* 0xffffff80082c7810 */ /* 0x000fe40007ffe0ff */
[----:B------:R-:W-:-:S03]  /*2ae0*/  LEA.HI R12, R12, 0xffffff80, RZ, 0x8 ;  /* 0xffffff800c0c7811 */ /* 0x000fc600078f40ff */
[----:B------:R-:W1:Y:S08]  /*2af0*/  I2F.F16 R8, R44 ;  /* 0x0000002c00087306 */ /* 0x000e700000200c00 */
[----:B------:R-:W2:Y:S01]  /*2b00*/  I2F.F16 R12, R12 ;  /* 0x0000000c000c7306 */ /* 0x000ea20000200c00 */
[----:B0-----:R-:W-:-:S05]  /*2b10*/  HADD2.F32 R35, -RZ, R41.H0_H0 ;  /* 0x20000029ff237230 */ /* 0x001fca0000004100 */
[----:B------:R-:W-:Y:S01]  /*2b20*/  FFMA.FTZ R35, R35, R37, R42 ;  /* 0x0000002523237223 */ /* 0x000fe2000001002a */
[--C-:B------:R-:W-:Y:S02]  /*2b30*/  HADD2.F32 R42, -RZ, R9.reuse.H0_H0 ;  /* 0x20000009ff2a7230 */ /* 0x100fe40000004100 */
[----:B-1----:R-:W-:Y:S02]  /*2b40*/  HADD2.F32 R8, -RZ, R8.H0_H0 ;  /* 0x20000008ff087230 */ /* 0x002fe40000004100 */
[----:B------:R-:W-:-:S03]  /*2b50*/  HADD2.F32 R41, -RZ, R9.H1_H1 ;  /* 0x30000009ff297230 */ /* 0x000fc60000004100 */
        /* <DEDUP_REMOVED lines=57> */
[----:B-1----:R-:W-:-:S05]  /*2ef0*/  HADD2.F32 R16, -RZ, R45.H0_H0 ;  /* 0x2000002dff107230 */ /* 0x002fca0000004100 */
[----:B------:R-:W-:Y:S02]  /*2f00*/  FFMA.FTZ R16, R43, R16, R8 ;  /* 0x000000102b107223 */ /* 0x000fe40000010008 */
[----:B------:R-:W2:Y:S01]  /*2f10*/  LDG.E.128.CONSTANT R8, desc[UR6][R38.64] ;  /* 0x0000000626087981 */ /* 0x000ea2000c1e9d00 */
        /* <DEDUP_REMOVED lines=8> */
[----:B------:R-:W-:-:S04]  /*2fa0*/  SHF.R.U32.HI R16, RZ, 0x10, R15 ;  /* 0x00000010ff107819 */ /* 0x000fc8000001160f */
[----:B------:R-:W-:Y:S01]  /*2fb0*/  LOP3.LUT R16, R16, 0xff, RZ, 0xc0, !PT ;  /* 0x000000ff10107812 */ /* 0x000fe200078ec0ff */
[----:B------:R-:W0:Y:S03]  /*2fc0*/  I2F.F16 R17, R17 ;  /* 0x0000001100117306 */ /* 0x000e260000200c00 */
[----:B------:R-:W-:-:S05]  /*2fd0*/  IADD3 R43, PT, PT, R16, -0x80, RZ ;  /* 0xffffff80102b7810 */ /* 0x000fca0007ffe0ff */
[----:B------:R-:W1:Y:S01]  /*2fe0*/  I2F.F16 R16, R43 ;  /* 0x0000002b00107306 */ /* 0x000e620000200c00 */
[----:B------:R-:W-:Y:S02]  /*2ff0*/  LEA.HI R14, R14, 0xffffff80, RZ, 0x8 ;  /* 0xffffff800e0e7811 */ /* 0x000fe400078f40ff */
[----:B------:R-:W-:Y:S01]  /*3000*/  LEA.HI R13, R13, 0xffffff80, RZ, 0x8 ;  /* 0xffffff800d0d7811 */ /* 0x000fe200078f40ff */
[----:B0-----:R-:W-:-:S04]  /*3010*/  HADD2.F32 R36, -RZ, R17.H0_H0 ;  /* 0x20000011ff247230 */ /* 0x001fc80000004100 */
[----:B------:R-:W0:Y:S01]  /*3020*/  I2F.F16 R14, R14 ;  /* 0x0000000e000e7306 */ /* 0x000e220000200c00 */
[----:B------:R-:W-:Y:S01]  /*3030*/  LEA.HI R15, R15, 0xffffff80, RZ, 0x8 ;  /* 0xffffff800f0f7811 */ /* 0x000fe200078f40ff */
[----:B------:R-:W-:Y:S01]  /*3040*/  FFMA.FTZ R37, R37, R36, R34 ;  /* 0x0000002425257223 */ /* 0x000fe20000010022 */
[----:B-1----:R-:W-:-:S05]  /*3050*/  HADD2.F32 R16, -RZ, R16.H0_H0 ;  /* 0x20000010ff107230 */ /* 0x002fca0000004100 */
[----:B------:R-:W1:Y:S01]  /*3060*/  I2F.F16 R13, R13 ;  /* 0x0000000d000d7306 */ /* 0x000e620000200c00 */
[----:B------:R-:W-:Y:S02]  /*3070*/  FFMA.FTZ R34, R42, R16, R37 ;  /* 0x000000102a227223 */ /* 0x000fe40000010025 */
[----:B------:R-:W3:Y:S05]  /*3080*/  LDS.64 R16, [UR4+0x30] ;  /* 0x00003004ff107984 */ /* 0x000eea0008000a00 */
[----:B------:R-:W4:Y:S01]  /*3090*/  I2F.F16 R15, R15 ;  /* 0x0000000f000f7306 */ /* 0x000f220000200c00 */
[----:B0-----:R-:W-:-:S05]  /*30a0*/  HADD2.F32 R37, -RZ, R14.H0_H0 ;  /* 0x2000000eff257230 */ /* 0x001fca0000004100 */
[----:B------:R-:W-:Y:S01]  /*30b0*/  FFMA.FTZ R37, R41, R37, R12 ;  /* 0x0000002529257223 */ /* 0x000fe2000001000c */
[----:B-1----:R-:W-:-:S05]  /*30c0*/  HADD2.F32 R36, -RZ, R13.H0_H0 ;  /* 0x2000000dff247230 */ /* 0x002fca0000004100 */
[----:B------:R-:W-:Y:S01]  /*30d0*/  FFMA.FTZ R40, R41, R36, R40 ;  /* 0x0000002429287223 */ /* 0x000fe20000010028 */
[--C-:B---3--:R-:W-:Y:S02]  /*30e0*/  HADD2.F32 R36, -RZ, R16.reuse.H0_H0 ;  /* 0x20000010ff247230 */ /* 0x108fe40000004100 */
[----:B------:R-:W-:Y:S01]  /*30f0*/  HADD2.F32 R43, -RZ, R16.H1_H1 ;  /* 0x30000010ff2b7230 */ /* 0x000fe20000004100 */
[----:B--2---:R-:W-:Y:S02]  /*3100*/  SHF.R.U32.HI R12, RZ, 0x8, R8 ;  /* 0x00000008ff0c7819 */ /* 0x004fe40000011608 */
[----:B------:R-:W-:Y:S02]  /*3110*/  LOP3.LUT R13, R8, 0xff, RZ, 0xc0, !PT ;  /* 0x000000ff080d7812 */ /* 0x000fe400078ec0ff */
[----:B------:R-:W-:Y:S01]  /*3120*/  LOP3.LUT R14, R12, 0xff, RZ, 0xc0, !PT ;  /* 0x000000ff0c0e7812 */ /* 0x000fe200078ec0ff */
[----:B----4-:R-:W-:Y:S01]  /*3130*/  HADD2.F32 R12, -RZ, R15.H0_H0 ;  /* 0x2000000fff0c7230 */ /* 0x010fe20000004100 */
[----:B------:R-:W-:-:S02]  /*3140*/  IADD3 R13, PT, PT, R13, -0x80, RZ ;  /* 0xffffff800d0d7810 */ /* 0x000fc40007ffe0ff */
[----:B------:R-:W-:Y:S02]  /*3150*/  SHF.R.U32.HI R15, RZ, 0x8, R9 ;  /* 0x00000008ff0f7819 */ /* 0x000fe40000011609 */
[----:B------:R-:W-:Y:S01]  /*3160*/  FFMA.FTZ R34, R41, R12, R34 ;  /* 0x0000000c29227223 */ /* 0x000fe20000010022 */
[----:B------:R-:W-:Y:S02]  /*3170*/  LOP3.LUT R12, R9, 0xff, RZ, 0xc0, !PT ;  /* 0x000000ff090c7812 */ /* 0x000fe400078ec0ff */
[----:B------:R-:W-:Y:S01]  /*3180*/  IADD3 R14, PT, PT, R14, -0x80, RZ ;  /* 0xffffff800e0e7810 */ /* 0x000fe20007ffe0ff */
[----:B------:R-:W0:Y:S01]  /*3190*/  I2F.F16 R13, R13 ;  /* 0x0000000d000d7306 */ /* 0x000e220000200c00 */
[----:B------:R-:W-:Y:S02]  /*31a0*/  IADD3 R12, PT, PT, R12, -0x80, RZ ;  /* 0xffffff800c0c7810 */ /* 0x000fe40007ffe0ff */
[----:B------:R-:W-:-:S04]  /*31b0*/  LOP3.LUT R15, R15, 0xff, RZ, 0xc0, !PT ;  /* 0x000000ff0f0f7812 */ /* 0x000fc800078ec0ff */
[----:B------:R-:W-:Y:S01]  /*31c0*/  IADD3 R15, PT, PT, R15, -0x80, RZ ;  /* 0xffffff800f0f7810 */ /* 0x000fe20007ffe0ff */
[----:B------:R-:W1:Y:S08]  /*31d0*/  I2F.F16 R14, R14 ;  /* 0x0000000e000e7306 */ /* 0x000e700000200c00 */
[----:B------:R-:W2:Y:S01]  /*31e0*/  I2F.F16 R12, R12 ;  /* 0x0000000c000c7306 */ /* 0x000ea20000200c00 */
[----:B0-----:R-:W-:-:S07]  /*31f0*/  HADD2.F32 R13, -RZ, R13.H0_H0 ;  /* 0x2000000dff0d7230 */ /* 0x001fce0000004100 */
[----:B------:R-:W0:Y:S01]  /*3200*/  I2F.F16 R15, R15 ;  /* 0x0000000f000f7306 */ /* 0x000e220000200c00 */
[----:B-1----:R-:W-:Y:S02]  /*3210*/  HADD2.F32 R42, -RZ, R14.H0_H0 ;  /* 0x2000000eff2a7230 */ /* 0x002fe40000004100 */
[----:B------:R-:W-:Y:S01]  /*3220*/  FFMA.FTZ R13, R13, R36, RZ ;  /* 0x000000240d0d7223 */ /* 0x000fe200000100ff */
[----:B--2---:R-:W-:-:S03]  /*3230*/  HADD2.F32 R45, -RZ, R12.H0_H0 ;  /* 0x2000000cff2d7230 */ /* 0x004fc60000004100 */
[----:B------:R-:W-:Y:S02]  /*3240*/  FFMA.FTZ R41, R42, R43, R13 ;  /* 0x0000002b2a297223 */ /* 0x000fe4000001000d */
[----:B------:R-:W-:Y:S01]  /*3250*/  FFMA.FTZ R12, R36, R45, RZ ;  /* 0x0000002d240c7223 */ /* 0x000fe200000100ff */
[----:B0-----:R-:W-:Y:S01]  /*3260*/  HADD2.F32 R42, -RZ, R15.H0_H0 ;  /* 0x2000000fff2a7230 */ /* 0x001fe20000004100 */
[----:B------:R-:W-:Y:S02]  /*3270*/  LOP3.LUT R14, R11, 0xff, RZ, 0xc0, !PT ;  /* 0x000000ff0b0e7812 */ /* 0x000fe400078ec0ff */
[----:B------:R-:W-:Y:S02]  /*3280*/  LOP3.LUT R13, R10, 0xff, RZ, 0xc0, !PT ;  /* 0x000000ff0a0d7812 */ /* 0x000fe400078ec0ff */
[----:B------:R-:W-:Y:S01]  /*3290*/  FFMA.FTZ R42, R43, R42, R12 ;  /* 0x0000002a2b2a7223 */ /* 0x000fe2000001000c */
[----:B------:R-:W-:Y:S02]  /*32a0*/  SHF.R.U32.HI R12, RZ, 0x8, R10 ;  /* 0x00000008ff0c7819 */ /* 0x000fe4000001160a */
[----:B------:R-:W-:-:S02]  /*32b0*/  IADD3 R46, PT, PT, R14, -0x80, RZ ;  /* 0xffffff800e2e7810 */ /* 0x000fc40007ffe0ff */
[----:B------:R-:W-:Y:S02]  /*32c0*/  IADD3 R16, PT, PT, R13, -0x80, RZ ;  /* 0xffffff800d107810 */ /* 0x000fe40007ffe0ff */
[----:B------:R-:W-:Y:S02]  /*32d0*/  LOP3.LUT R14, R12, 0xff, RZ, 0xc0, !PT ;  /* 0x000000ff0c0e7812 */ /* 0x000fe400078ec0ff */
[----:B------:R-:W0:Y:S02]  /*32e0*/  I2F.F16 R13, R16 ;  /* 0x00000010000d7306 */ /* 0x000e240000200c00 */
[----:B------:R-:W-:-:S06]  /*32f0*/  IADD3 R47, PT, PT, R14, -0x80, RZ ;  /* 0xffffff800e2f7810 */ /* 0x000fcc0007ffe0ff */
[----:B------:R-:W1:Y:S08]  /*3300*/  I2F.F16 R12, R46 ;  /* 0x0000002e000c7306 */ /* 0x000e700000200c00 */
[----:B------:R-:W2:Y:S01]  /*3310*/  I2F.F16 R14, R47 ;  /* 0x0000002f000e7306 */ /* 0x000ea20000200c00 */
[----:B0-----:R-:W-:Y:S02]  /*3320*/  HADD2.F32 R13, -RZ, R13.H0_H0 ;  /* 0x2000000dff0d7230 */ /* 0x001fe40000004100 */
[----:B------:R-:W-:-:S04]  /*3330*/  IMAD.WIDE R44, R0, 0x4, R38 ;  /* 0x00000004002c7825 */ /* 0x000fc800078e0226 */
        /* <DEDUP_REMOVED lines=15> */
[----:B------:R-:W0:Y:S01]  /*3430*/  I2F.F16 R16, R43 ;  /* 0x0000002b00107306 */ /* 0x000e220000200c00 */
[----:B------:R-:W-:Y:S01]  /*3440*/  SHF.R.U32.HI R47, RZ, 0x10, R9 ;  /* 0x00000010ff2f7819 */ /* 0x000fe20000011609 */
[----:B------:R-:W-:-:S03]  /*3450*/  HADD2.F32 R39, -RZ, R17.H0_H0 ;  /* 0x20000011ff277230 */ /* 0x000fc60000004100 */
[----:B------:R-:W-:-:S04]  /*3460*/  LOP3.LUT R47, R47, 0xff, RZ, 0xc0, !PT ;  /* 0x000000ff2f2f7812 */ /* 0x000fc800078ec0ff */
[----:B------:R-:W-:Y:S01]  /*3470*/  IADD3 R47, PT, PT, R47, -0x80, RZ ;  /* 0xffffff802f2f7810 */ /* 0x000fe20007ffe0ff */
[----:B0-----:R-:W-:-:S05]  /*3480*/  HADD2.F32 R16, -RZ, R16.H0_H0 ;  /* 0x20000010ff107230 */ /* 0x001fca0000004100 */
[----:B------:R-:W-:Y:S02]  /*3490*/  FFMA.FTZ R16, R16, R39, R41 ;  /* 0x0000002710107223 */ /* 0x000fe40000010029 */
[----:B------:R-:W0:Y:S01]  /*34a0*/  I2F.F16 R41, R47 ;  /* 0x0000002f00297306 */ /* 0x000e220000200c00 */
[----:B------:R-:W-:-:S04]  /*34b0*/  SHF.R.U32.HI R46, RZ, 0x10, R10 ;  /* 0x00000010ff2e7819 */ /* 0x000fc8000001160a */
        /* <DEDUP_REMOVED lines=14> */
[----:B------:R-:W0:Y:S01]  /*35a0*/  I2F.F16 R39, R42 ;  /* 0x0000002a00277306 */ /* 0x000e220000200c00 */
[----:B------:R-:W-:Y:S01]  /*35b0*/  HADD2.F32 R17, -RZ, R17.H1_H1 ;  /* 0x30000011ff117230 */ /* 0x000fe20000004100 */
[----:B------:R-:W-:Y:S01]  /*35c0*/  LEA.HI R46, R10, 0xffffff80, RZ, 0x8 ;  /* 0xffffff800a2e7811 */ /* 0x000fe200078f40ff */
[----:B0-----:R-:W-:-:S05]  /*35d0*/  HADD2.F32 R39, -RZ, R39.H0_H0 ;  /* 0x20000027ff277230 */ /* 0x001fca0000004100 */
[----:B------:R-:W-:Y:S01]  /*35e0*/  FFMA.FTZ R16, R39, R17, R16 ;  /* 0x0000001127107223 */ /* 0x000fe20000010010 */
[----:B------:R-:W-:Y:S02]  /*35f0*/  LEA.HI R39, R9, 0xffffff80, RZ, 0x8 ;  /* 0xffffff8009277811 */ /* 0x000fe400078f40ff */
[----:B------:R-:W0:Y:S08]  /*3600*/  I2F.F16 R9, R46 ;  /* 0x0000002e00097306 */ /* 0x000e300000200c00 */
[----:B------:R-:W1:Y:S01]  /*3610*/  I2F.F16 R8, R39 ;  /* 0x0000002700087306 */ /* 0x000e620000200c00 */
[----:B------:R-:W-:Y:S01]  /*3620*/  LEA.HI R42, R11, 0xffffff80, RZ, 0x8 ;  /* 0xffffff800b2a7811 */ /* 0x000fe200078f40ff */
[----:B0-----:R-:W-:-:S06]  /*3630*/  HADD2.F32 R9, -RZ, R9.H0_H0 ;  /* 0x20000009ff097230 */ /* 0x001fcc0000004100 */
[----:B------:R-:W0:Y:S01]  /*3640*/  I2F.F16 R42, R42 ;  /* 0x0000002a002a7306 */ /* 0x000e220000200c00 */
[----:B-1----:R-:W-:Y:S02]  /*3650*/  HADD2.F32 R8, -RZ, R8.H0_H0 ;  /* 0x20000008ff087230 */ /* 0x002fe40000004100 */
[----:B------:R-:W-:-:S03]  /*3660*/  FFMA.FTZ R38, R17, R9, R38 ;  /* 0x0000000911267223 */ /* 0x000fc60000010026 */
[----:B------:R-:W-:Y:S02]  /*3670*/  FFMA.FTZ R41, R17, R8, R41 ;  /* 0x0000000811297223 */ /* 0x000fe40000010029 */
[----:B------:R-:W1:Y:S01]  /*3680*/  LDS.64 R8, [UR4+0x38] ;  /* 0x00003804ff087984 */ /* 0x000e620008000a00 */
[----:B0-----:R-:W-:-:S05]  /*3690*/  HADD2.F32 R10, -RZ, R42.H0_H0 ;  /* 0x2000002aff0a7230 */ /* 0x001fca0000004100 */
[----:B------:R-:W-:Y:S01]  /*36a0*/  FFMA.FTZ R36, R17, R10, R36 ;  /* 0x0000000a11247223 */ /* 0x000fe20000010024 */
[----:B--2---:R-:W-:Y:S02]  /*36b0*/  LOP3.LUT R10, R12, 0xff, RZ, 0xc0, !PT ;  /* 0x000000ff0c0a7812 */ /* 0x004fe400078ec0ff */
[----:B------:R-:W-:Y:S02]  /*36c0*/  SHF.R.U32.HI R11, RZ, 0x8, R12 ;  /* 0x00000008ff0b7819 */ /* 0x000fe4000001160c */
[----:B------:R-:W-:Y:S02]  /*36d0*/  IADD3 R39, PT, PT, R10, -0x80, RZ ;  /* 0xffffff800a277810 */ /* 0x000fe40007ffe0ff */
[----:B------:R-:W-:Y:S02]  /*36e0*/  LOP3.LUT R11, R11, 0xff, RZ, 0xc0, !PT ;  /* 0x000000ff0b0b7812 */ /* 0x000fe400078ec0ff */
[----:B------:R-:W0:Y:S02]  /*36f0*/  I2F.F16 R17, R39 ;  /* 0x0000002700117306 */ /* 0x000e240000200c00 */
[----:B------:R-:W-:-:S06]  /*3700*/  IADD3 R10, PT, PT, R11, -0x80, RZ ;  /* 0xffffff800b0a7810 */ /* 0x000fcc0007ffe0ff */
[----:B------:R-:W2:Y:S01]  /*3710*/  I2F.F16 R10, R10 ;  /* 0x0000000a000a7306 */ /* 0x000ea20000200c00 */
[----:B-1----:R-:W-:Y:S02]  /*3720*/  HADD2.F32 R11, -RZ, R8.H0_H0 ;  /* 0x20000008ff0b7230 */ /* 0x002fe40000004100 */
[----:B0-----:R-:W-:-:S05]  /*3730*/  HADD2.F32 R17, -RZ, R17.H0_H0 ;  /* 0x20000011ff117230 */ /* 0x001fca0000004100 */
[----:B------:R-:W-:Y:S01]  /*3740*/  FFMA.FTZ R17, R17, R11, R16 ;  /* 0x0000000b11117223 */ /* 0x000fe20000010010 */
[----:B------:R-:W-:Y:S02]  /*3750*/  HADD2.F32 R16, -RZ, R8.H1_H1 ;  /* 0x30000008ff107230 */ /* 0x000fe40000004100 */
[----:B--2---:R-:W-:Y:S01]  /*3760*/  HADD2.F32 R42, -RZ, R10.H0_H0 ;  /* 0x2000000aff2a7230 */ /* 0x004fe20000004100 */
        /* <DEDUP_REMOVED lines=26> */
[----:B-1----:R-:W-:Y:S01]  /*3910*/  HADD2.F32 R39, -RZ, R10.H0_H0 ;  /* 0x2000000aff277230 */ /* 0x002fe20000004100 */
[----:B------:R-:W-:-:S04]  /*3920*/  @!P0 MOV R10, R26 ;  /* 0x0000001a000a8202 */ /* 0x000fc80000000f00 */
[----:B------:R-:W-:Y:S01]  /*3930*/  FFMA.FTZ R39, R11, R39, R36 ;  /* 0x000000270b277223 */ /* 0x000fe20000010024 */
[----:B------:R-:W-:-:S06]  /*3940*/  @!P0 MOV R11, R25 ;  /* 0x00000019000b8202 */ /* 0x000fcc0000000f00 */
[----:B------:R0:W2:Y:S01]  /*3950*/  @!P0 LDG.E.U16.CONSTANT R11, desc[UR6][R10.64] ;  /* 0x000000060a0b8981 */ /* 0x0000a2000c1e9500 */
[----:B------:R-:W-:-:S04]  /*3960*/  SHF.R.U32.HI R36, RZ, 0x8, R15 ;  /* 0x00000008ff247819 */ /* 0x000fc8000001160f */
[----:B------:R-:W-:-:S04]  /*3970*/  LOP3.LUT R36, R36, 0xff, RZ, 0xc0, !PT ;  /* 0x000000ff24247812 */ /* 0x000fc800078ec0ff */
[----:B------:R-:W-:-:S06]  /*3980*/  IADD3 R36, PT, PT, R36, -0x80, RZ ;  /* 0xffffff8024247810 */ /* 0x000fcc0007ffe0ff */
[----:B------:R-:W1:Y:S01]  /*3990*/  I2F.F16 R36, R36 ;  /* 0x0000002400247306 */ /* 0x000e620000200c00 */
[----:B------:R-:W-:Y:S01]  /*39a0*/  FMUL.FTZ R23, R20, R23 ;  /* 0x0000001714177220 */ /* 0x000fe20000410000 */
[----:B------:R-:W-:Y:S01]  /*39b0*/  FMUL.FTZ R18, R19, R18 ;  /* 0x0000001213127220 */ /* 0x000fe20000410000 */
[----:B0-----:R-:W-:-:S03]  /*39c0*/  LEA.HI R10, R12, 0xffffff80, RZ, 0x8 ;  /* 0xffffff800c0a7811 */ /* 0x001fc600078f40ff */
[----:B------:R-:W-:Y:S02]  /*39d0*/  F2FP.F16.F32.PACK_AB R23, RZ, R23 ;  /* 0x00000017ff17723e */ /* 0x000fe400000000ff */
[----:B------:R-:W-:Y:S02]  /*39e0*/  F2FP.F16.F32.PACK_AB R18, RZ, R18 ;  /* 0x00000012ff12723e */ /* 0x000fe400000000ff */
[----:B------:R-:W-:Y:S01]  /*39f0*/  SHF.R.U32.HI R12, RZ, 0x10, R12 ;  /* 0x00000010ff0c7819 */ /* 0x000fe2000001160c */
[----:B-1----:R-:W-:Y:S01]  /*3a00*/  HADD2.F32 R41, -RZ, R36.H0_H0 ;  /* 0x20000024ff297230 */ /* 0x002fe20000004100 */
[----:B------:R-:W-:-:S04]  /*3a10*/  PRMT R23, R23, 0x5410, R18 ;  /* 0x0000541017177816 */ /* 0x000fc80000000012 */
[----:B------:R-:W-:Y:S01]  /*3a20*/  FFMA.FTZ R16, R16, R41, R39 ;  /* 0x0000002910107223 */ /* 0x000fe20000010027 */
[----:B------:R-:W-:Y:S02]  /*3a30*/  SHF.R.U32.HI R39, RZ, 0x10, R13 ;  /* 0x00000010ff277819 */ /* 0x000fe4000001160d */
[----:B------:R-:W-:Y:S01]  /*3a40*/  LOP3.LUT R36, R12, 0xff, RZ, 0xc0, !PT ;  /* 0x000000ff0c247812 */ /* 0x000fe200078ec0ff */
[----:B------:R-:W-:Y:S01]  /*3a50*/  HFMA2 R5, R23, 1, 1, R5 ;  /* 0x3c003c0017057831 */ /* 0x000fe20000000005 */
[----:B------:R-:W-:Y:S01]  /*3a60*/  LOP3.LUT R39, R39, 0xff, RZ, 0xc0, !PT ;  /* 0x000000ff27277812 */ /* 0x000fe200078ec0ff */
[----:B------:R-:W-:Y:S01]  /*3a70*/  FMUL.FTZ R18, R22, R35 ;  /* 0x0000002316127220 */ /* 0x000fe20000410000 */
[----:B------:R-:W-:Y:S01]  /*3a80*/  LEA.HI R23, R13, 0xffffff80, RZ, 0x8 ;  /* 0xffffff800d177811 */ /* 0x000fe200078f40ff */
[----:B------:R-:W-:Y:S01]  /*3a90*/  FMUL.FTZ R35, R21, R40 ;  /* 0x0000002815237220 */ /* 0x000fe20000410000 */
[----:B------:R-:W-:Y:S02]  /*3aa0*/  IADD3 R13, PT, PT, R36, -0x80, RZ ;  /* 0xffffff80240d7810 */ /* 0x000fe40007ffe0ff */
[----:B------:R-:W-:-:S02]  /*3ab0*/  LEA.HI R40, R14, 0xffffff80, RZ, 0x8 ;  /* 0xffffff800e287811 */ /* 0x000fc400078f40ff */
[----:B------:R-:W-:Y:S02]  /*3ac0*/  SHF.R.U32.HI R36, RZ, 0x10, R14 ;  /* 0x00000010ff247819 */ /* 0x000fe4000001160e */
[----:B------:R-:W-:Y:S02]  /*3ad0*/  IADD3 R14, PT, PT, R39, -0x80, RZ ;  /* 0xffffff80270e7810 */ /* 0x000fe40007ffe0ff */
[----:B------:R-:W-:Y:S02]  /*3ae0*/  SHF.R.U32.HI R39, RZ, 0x10, R15 ;  /* 0x00000010ff277819 */ /* 0x000fe4000001160f */
[----:B------:R-:W-:Y:S02]  /*3af0*/  LOP3.LUT R36, R36, 0xff, RZ, 0xc0, !PT ;  /* 0x000000ff24247812 */ /* 0x000fe400078ec0ff */
[----:B------:R-:W-:Y:S01]  /*3b00*/  LOP3.LUT R39, R39, 0xff, RZ, 0xc0, !PT ;  /* 0x000000ff27277812 */ /* 0x000fe200078ec0ff */
[----:B------:R-:W0:Y:S01]  /*3b10*/  I2F.F16 R13, R13 ;  /* 0x0000000d000d7306 */ /* 0x000e220000200c00 */
[----:B------:R-:W-:-:S02]  /*3b20*/  IADD3 R36, PT, PT, R36, -0x80, RZ ;  /* 0xffffff8024247810 */ /* 0x000fc40007ffe0ff */
[----:B------:R-:W-:Y:S01]  /*3b30*/  IADD3 R39, PT, PT, R39, -0x80, RZ ;  /* 0xffffff8027277810 */ /* 0x000fe20007ffe0ff */
[----:B------:R-:W-:Y:S01]  /*3b40*/  FMUL.FTZ R37, R20, R37 ;  /* 0x0000002514257220 */ /* 0x000fe20000410000 */
[----:B------:R-:W-:-:S03]  /*3b50*/  LEA.HI R15, R15, 0xffffff80, RZ, 0x8 ;  /* 0xffffff800f0f7811 */ /* 0x000fc600078f40ff */
[----:B------:R-:W1:Y:S01]  /*3b60*/  I2F.F16 R14, R14 ;  /* 0x0000000e000e7306 */ /* 0x000e620000200c00 */
[----:B------:R-:W-:Y:S01]  /*3b70*/  FMUL.FTZ R34, R19, R34 ;  /* 0x0000002213227220 */ /* 0x000fe20000410000 */
[----:B------:R-:W-:Y:S02]  /*3b80*/  F2FP.F16.F32.PACK_AB R18, RZ, R18 ;  /* 0x00000012ff12723e */ /* 0x000fe400000000ff */
[----:B------:R-:W-:-:S04]  /*3b90*/  F2FP.F16.F32.PACK_AB R35, RZ, R35 ;  /* 0x00000023ff23723e */ /* 0x000fc800000000ff */
[----:B------:R-:W3:Y:S01]  /*3ba0*/  I2F.F16 R36, R36 ;  /* 0x0000002400247306 */ /* 0x000ee20000200c00 */
[----:B------:R-:W-:Y:S02]  /*3bb0*/  F2FP.F16.F32.PACK_AB R37, RZ, R37 ;  /* 0x00000025ff25723e */ /* 0x000fe400000000ff */
[----:B------:R-:W-:-:S05]  /*3bc0*/  F2FP.F16.F32.PACK_AB R34, RZ, R34 ;  /* 0x00000022ff22723e */ /* 0x000fca00000000ff */
[----:B------:R-:W4:Y:S01]  /*3bd0*/  I2F.F16 R39, R39 ;  /* 0x0000002700277306 */ /* 0x000f220000200c00 */
[----:B------:R-:W-:-:S07]  /*3be0*/  PRMT R18, R18, 0x5410, R35 ;  /* 0x0000541012127816 */ /* 0x000fce0000000023 */
[----:B------:R-:W5:Y:S01]  /*3bf0*/  I2F.F16 R10, R10 ;  /* 0x0000000a000a7306 */ /* 0x000f620000200c00 */
[----:B------:R-:W-:-:S07]  /*3c00*/  PRMT R37, R37, 0x5410, R34 ;  /* 0x0000541025257816 */ /* 0x000fce0000000022 */
[----:B------:R-:W5:Y:S01]  /*3c10*/  I2F.F16 R23, R23 ;  /* 0x0000001700177306 */ /* 0x000f620000200c00 */
[----:B0-----:R-:W-:-:S07]  /*3c20*/  HADD2.F32 R35, -RZ, R13.H0_H0 ;  /* 0x2000000dff237230 */ /* 0x001fce0000004100 */
[----:B------:R-:W0:Y:S01]  /*3c30*/  I2F.F16 R12, R40 ;  /* 0x00000028000c7306 */ /* 0x000e220000200c00 */
[----:B------:R-:W-:-:S07]  /*3c40*/  HADD2.F32 R13, -RZ, R9.H0_H0 ;  /* 0x20000009ff0d7230 */ /* 0x000fce0000004100 */
[----:B------:R-:W0:Y:S01]  /*3c50*/  I2F.F16 R15, R15 ;  /* 0x0000000f000f7306 */ /* 0x000e220000200c00 */
[----:B-1----:R-:W-:Y:S02]  /*3c60*/  HADD2.F32 R14, -RZ, R14.H0_H0 ;  /* 0x2000000eff0e7230 */ /* 0x002fe40000004100 */
[----:B------:R-:W-:Y:S02]  /*3c70*/  HFMA2 R5, R37, 1, 1, R5 ;  /* 0x3c003c0025057831 */ /* 0x000fe40000000005 */
[----:B---3--:R-:W-:Y:S02]  /*3c80*/  HADD2.F32 R37, -RZ, R36.H0_H0 ;  /* 0x20000024ff257230 */ /* 0x008fe40000004100 */
[----:B----4-:R-:W-:Y:S02]  /*3c90*/  HADD2.F32 R39, -RZ, R39.H0_H0 ;  /* 0x20000027ff277230 */ /* 0x010fe40000004100 */
[----:B------:R-:W-:Y:S01]  /*3ca0*/  FFMA.FTZ R14, R13, R14, R17 ;  /* 0x0000000e0d0e7223 */ /* 0x000fe20000010011 */
[----:B------:R-:W-:-:S02]  /*3cb0*/  HADD2.F32 R9, -RZ, R9.H1_H1 ;  /* 0x30000009ff097230 */ /* 0x000fc40000004100 */
[----:B------:R-:W-:Y:S01]  /*3cc0*/  FFMA.FTZ R8, R35, R13, R8 ;  /* 0x0000000d23087223 */ /* 0x000fe20000010008 */
[----:B-----5:R-:W-:Y:S02]  /*3cd0*/  HADD2.F32 R17, -RZ, R10.H0_H0 ;  /* 0x2000000aff117230 */ /* 0x020fe40000004100 */
[----:B------:R-:W-:Y:S02]  /*3ce0*/  HADD2.F32 R23, -RZ, R23.H0_H0 ;  /* 0x20000017ff177230 */ /* 0x000fe40000004100 */
[C---:B------:R-:W-:Y:S01]  /*3cf0*/  FFMA.FTZ R38, R13.reuse, R37, R38 ;  /* 0x000000250d267223 */ /* 0x040fe20000010026 */
[----:B0-----:R-:W-:Y:S02]  /*3d00*/  HADD2.F32 R35, -RZ, R12.H0_H0 ;  /* 0x2000000cff237230 */ /* 0x001fe40000004100 */
[----:B------:R-:W-:Y:S01]  /*3d10*/  FFMA.FTZ R39, R13, R39, R16 ;  /* 0x000000270d277223 */ /* 0x000fe20000010010 */
[----:B------:R-:W-:Y:S02]  /*3d20*/  HADD2.F32 R10, -RZ, R15.H0_H0 ;  /* 0x2000000fff0a7230 */ /* 0x000fe40000004100 */
[----:B------:R-:W-:-:S02]  /*3d30*/  HADD2 R6, R18, R6 ;  /* 0x0000000612067230 */ /* 0x000fc40000000000 */
        /* <DEDUP_REMOVED lines=27> */
.L_x_4985:
        /* <DEDUP_REMOVED lines=8> */
.L_x_4988:
[----:B------:R-:W2:Y:S01]  /*3f70*/  LDG.E.128.CONSTANT R12, desc[UR6][R26.64] ;  /* 0x000000061a0c7981 */ /* 0x000ea2000c1e9d00 */
[----:B------:R-:W-:-:S03]  /*3f80*/  MOV R0, UR12 ;  /* 0x0000000c00007c02 */ /* 0x000fc60008000f00 */
[----:B------:R-:W0:Y:S02]  /*3f90*/  LDS.64 R18, [UR4] ;  /* 0x00000004ff127984 */ /* 0x000e240008000a00 */
        /* <DEDUP_REMOVED lines=34> */
[----:B------:R-:W-:Y:S01]  /*41c0*/  FFMA.FTZ R25, R18, R36, R25 ;  /* 0x0000002412197223 */ /* 0x000fe20000010019 */
[----:B------:R-:W-:-:S02]  /*41d0*/  HFMA2 R22, -RZ, RZ, 0, 0.0625 ;  /* 0x00002c00ff167431 */ /* 0x000fc400000001ff */
[----:B------:R-:W-:Y:S01]  /*41e0*/  FFMA.FTZ R18, R18, R35, R32 ;  /* 0x0000002312127223 */ /* 0x000fe20000010020 */
[----:B------:R-:W-:Y:S02]  /*41f0*/  LOP3.LUT R35, R20, 0x64006400, RZ, 0xfc, !PT ;  /* 0x6400640014237812 */ /* 0x000fe400078efcff */
[----:B------:R-:W-:Y:S02]  /*4200*/  LOP3.LUT R37, R21, 0x64006400, RZ, 0xfc, !PT ;  /* 0x6400640015257812 */ /* 0x000fe400078efcff */
[----:B------:R-:W-:Y:S01]  /*4210*/  LOP3.LUT R32, R14, 0xf000f0, RZ, 0xc0, !PT ;  /* 0x00f000f00e207812 */ /* 0x000fe200078ec0ff */
[----:B------:R-:W0:Y:S01]  /*4220*/  LDS.64 R20, [UR4+0x8] ;  /* 0x00000804ff147984 */ /* 0x000e220008000a00 */
[----:B------:R-:W-:Y:S02]  /*4230*/  LOP3.LUT R34, R15, 0xf000f0, RZ, 0xc0, !PT ;  /* 0x00f000f00f227812 */ /* 0x000fe400078ec0ff */
[----:B------:R-:W-:Y:S01]  /*4240*/  LOP3.LUT R39, R32, 0x64006400, RZ, 0xfc, !PT ;  /* 0x6400640020277812 */ /* 0x000fe200078efcff */
[-C--:B------:R-:W-:Y:S01]  /*4250*/  HFMA2 R32, R35, R22.reuse.H0_H0, -72, -72 ;  /* 0xd480d48023207431 */ /* 0x080fe20000040016 */
[----:B------:R-:W-:Y:S01]  /*4260*/  LOP3.LUT R41, R34, 0x64006400, RZ, 0xfc, !PT ;  /* 0x6400640022297812 */ /* 0x000fe200078efcff */
[----:B------:R-:W-:-:S02]  /*4270*/  HFMA2 R37, R37, R22.H0_H0, -72, -72 ;  /* 0xd480d48025257431 */ /* 0x000fc40000040016 */
[----:B------:R-:W-:Y:S02]  /*4280*/  HADD2.F32 R34, -RZ, R19.H0_H0 ;  /* 0x20000013ff227230 */ /* 0x000fe40000004100 */
        /* <DEDUP_REMOVED lines=18> */
[----:B------:R-:W-:Y:S01]  /*43b0*/  SHF.R.U32.HI R15, RZ, 0x8, R15 ;  /* 0x00000008ff0f7819 */ /* 0x000fe2000001160f */
[----:B------:R-:W-:-:S02]  /*43c0*/  HADD2.F32 R35, -RZ, R35.H1_H1 ;  /* 0x30000023ff237230 */ /* 0x000fc40000004100 */
[----:B------:R-:W-:Y:S01]  /*43d0*/  FFMA.FTZ R41, R32, R34, R41 ;  /* 0x0000002220297223 */ /* 0x000fe20000010029 */
[----:B------:R-:W-:Y:S01]  /*43e0*/  LOP3.LUT R32, R13, 0xf000f, RZ, 0xc0, !PT ;  /* 0x000f000f0d207812 */ /* 0x000fe200078ec0ff */
[C---:B------:R-:W-:Y:S01]  /*43f0*/  FFMA.FTZ R33, R34.reuse, R37, R33 ;  /* 0x0000002522217223 */ /* 0x040fe20000010021 */
[C---:B------:R-:W-:Y:S01]  /*4400*/  FFMA.FTZ R25, R34.reuse, R36, R25 ;  /* 0x0000002422197223 */ /* 0x040fe20000010019 */
[----:B------:R-:W-:Y:S01]  /*4410*/  FFMA.FTZ R34, R34, R35, R18 ;  /* 0x0000002322227223 */ /* 0x000fe20000010012 */
[----:B------:R-:W-:Y:S02]  /*4420*/  LOP3.LUT R19, R19, 0x64006400, RZ, 0xfc, !PT ;  /* 0x6400640013137812 */ /* 0x000fe400078efcff */
[----:B------:R-:W-:Y:S02]  /*4430*/  LOP3.LUT R18, R32, 0x64006400, RZ, 0xfc, !PT ;  /* 0x6400640020127812 */ /* 0x000fe400078efcff */
[----:B------:R-:W-:Y:S01]  /*4440*/  LOP3.LUT R35, R14, 0xf000f, RZ, 0xc0, !PT ;  /* 0x000f000f0e237812 */ /* 0x000fe200078ec0ff */
[----:B------:R-:W-:Y:S01]  /*4450*/  HADD2 R19, R19, -1032, -1032 ;  /* 0xe408e40813137430 */ /* 0x000fe20000000000 */
[----:B------:R-:W-:Y:S01]  /*4460*/  LOP3.LUT R32, R15, 0xf000f, RZ, 0xc0, !PT ;  /* 0x000f000f0f207812 */ /* 0x000fe200078ec0ff */
[----:B------:R-:W-:Y:S01]  /*4470*/  HADD2 R18, R18, -1032, -1032 ;  /* 0xe408e40812127430 */ /* 0x000fe20000000000 */
[----:B------:R-:W-:Y:S01]  /*4480*/  LOP3.LUT R35, R35, 0x64006400, RZ, 0xfc, !PT ;  /* 0x6400640023237812 */ /* 0x000fe200078efcff */
[----:B0-----:R-:W-:Y:S01]  /*4490*/  HADD2.F32 R36, -RZ, R20.H0_H0 ;  /* 0x20000014ff247230 */ /* 0x001fe20000004100 */
[----:B------:R-:W-:Y:S01]  /*44a0*/  LOP3.LUT R32, R32, 0x64006400, RZ, 0xfc, !PT ;  /* 0x6400640020207812 */ /* 0x000fe200078efcff */
[----:B------:R-:W-:Y:S01]  /*44b0*/  HADD2.F32 R38, -RZ, R19.H0_H0 ;  /* 0x20000013ff267230 */ /* 0x000fe20000004100 */
[----:B------:R-:W-:Y:S01]  /*44c0*/  LOP3.LUT R12, R12, 0xf000f0, RZ, 0xc0, !PT ;  /* 0x00f000f00c0c7812 */ /* 0x000fe200078ec0ff */
[----:B------:R-:W-:-:S02]  /*44d0*/  HADD2.F32 R37, -RZ, R18.H0_H0 ;  /* 0x20000012ff257230 */ /* 0x000fc40000004100 */
[----:B------:R-:W-:Y:S01]  /*44e0*/  HADD2 R35, R35, -1032, -1032 ;  /* 0xe408e40823237430 */ /* 0x000fe20000000000 */
[----:B------:R-:W-:Y:S01]  /*44f0*/  LOP3.LUT R13, R13, 0xf000f0, RZ, 0xc0, !PT ;  /* 0x00f000f00d0d7812 */ /* 0x000fe200078ec0ff */
[----:B------:R-:W-:Y:S02]  /*4500*/  HADD2 R32, R32, -1032, -1032 ;  /* 0xe408e40820207430 */ /* 0x000fe40000000000 */
[----:B------:R-:W-:Y:S01]  /*4510*/  FFMA.FTZ R41, R38, R36, R41 ;  /* 0x0000002426297223 */ /* 0x000fe20000010029 */
[----:B------:R-:W-:Y:S01]  /*4520*/  FFMA.FTZ R33, R36, R37, R33 ;  /* 0x0000002524217223 */ /* 0x000fe20000010021 */
[----:B------:R-:W-:Y:S01]  /*4530*/  HADD2.F32 R38, -RZ, R35.H0_H0 ;  /* 0x20000023ff267230 */ /* 0x000fe20000004100 */
[----:B------:R-:W-:Y:S01]  /*4540*/  LOP3.LUT R14, R14, 0xf000f0, RZ, 0xc0, !PT ;  /* 0x00f000f00e0e7812 */ /* 0x000fe200078ec0ff */
[----:B------:R-:W-:Y:S01]  /*4550*/  HADD2.F32 R37, -RZ, R32.H0_H0 ;  /* 0x20000020ff257230 */ /* 0x000fe20000004100 */
[----:B---3--:R-:W-:Y:S01]  /*4560*/  SHF.R.U32.HI R40, RZ, 0x8, R9 ;  /* 0x00000008ff287819 */ /* 0x008fe20000011609 */
[----:B------:R-:W-:-:S02]  /*4570*/  HADD2.F32 R20, -RZ, R20.H1_H1 ;  /* 0x30000014ff147230 */ /* 0x000fc40000004100 */
[C---:B------:R-:W-:Y:S01]  /*4580*/  FFMA.FTZ R25, R36.reuse, R38, R25 ;  /* 0x0000002624197223 */ /* 0x040fe20000010019 */
[----:B------:R-:W-:Y:S02]  /*4590*/  HADD2.F32 R38, -RZ, R19.H1_H1 ;  /* 0x30000013ff267230 */ /* 0x000fe40000004100 */
[----:B------:R-:W-:Y:S01]  /*45a0*/  FFMA.FTZ R37, R36, R37, R34 ;  /* 0x0000002524257223 */ /* 0x000fe20000010022 */
[----:B------:R-:W-:Y:S01]  /*45b0*/  HADD2.F32 R34, -RZ, R35.H1_H1 ;  /* 0x30000023ff227230 */ /* 0x000fe20000004100 */
[----:B------:R-:W-:Y:S01]  /*45c0*/  LOP3.LUT R19, R12, 0x64006400, RZ, 0xfc, !PT ;  /* 0x640064000c137812 */ /* 0x000fe200078efcff */
[----:B------:R-:W-:Y:S01]  /*45d0*/  HADD2.F32 R18, -RZ, R18.H1_H1 ;  /* 0x30000012ff127230 */ /* 0x000fe20000004100 */
[----:B------:R-:W-:Y:S01]  /*45e0*/  LOP3.LUT R35, R13, 0x64006400, RZ, 0xfc, !PT ;  /* 0x640064000d237812 */ /* 0x000fe200078efcff */
[----:B------:R-:W-:Y:S01]  /*45f0*/  HADD2.F32 R32, -RZ, R32.H1_H1 ;  /* 0x30000020ff207230 */ /* 0x000fe20000004100 */
[----:B------:R-:W0:Y:S01]  /*4600*/  LDS.64 R12, [UR4+0x10] ;  /* 0x00001004ff0c7984 */ /* 0x000e220008000a00 */
[----:B------:R-:W-:Y:S01]  /*4610*/  FFMA.FTZ R41, R38, R20, R41 ;  /* 0x0000001426297223 */ /* 0x000fe20000010029 */
[C---:B------:R-:W-:Y:S01]  /*4620*/  FFMA.FTZ R33, R20.reuse, R18, R33 ;  /* 0x0000001214217223 */ /* 0x040fe20000010021 */
        /* <DEDUP_REMOVED lines=20> */
[----:B------:R-:W-:Y:S01]  /*4770*/  LOP3.LUT R15, R8, 0xf000f, RZ, 0xc0, !PT ;  /* 0x000f000f080f7812 */ /* 0x000fe200078ec0ff */
        /* <DEDUP_REMOVED lines=16> */
[--C-:B------:R-:W-:Y:S02]  /*4880*/  HADD2.F32 R15, -RZ, R18.reuse.H0_H0 ;  /* 0x20000012ff0f7230 */ /* 0x100fe40000004100 */
[----:B------:R-:W-:Y:S02]  /*4890*/  HADD2.F32 R25, -RZ, R18.H1_H1 ;  /* 0x30000012ff197230 */ /* 0x000fe40000004100 */
[----:B------:R-:W-:Y:S02]  /*48a0*/  HADD2 R18, R14, -1032, -1032 ;  /* 0xe408e4080e127430 */ /* 0x000fe40000000000 */
[----:B0-----:R-:W-:Y:S02]  /*48b0*/  HADD2.F32 R14, -RZ, R12.H0_H0 ;  /* 0x2000000cff0e7230 */ /* 0x001fe40000004100 */
[----:B------:R-:W-:-:S02]  /*48c0*/  HADD2 R20, R20, -1032, -1032 ;  /* 0xe408e40814147430 */ /* 0x000fc40000000000 */
[--C-:B------:R-:W-:Y:S02]  /*48d0*/  HADD2.F32 R35, -RZ, R19.reuse.H0_H0 ;  /* 0x20000013ff237230 */ /* 0x100fe40000004100 */
        /* <DEDUP_REMOVED lines=21> */
[--C-:B------:R-:W-:Y:S01]  /*4a30*/  HADD2.F32 R12, -RZ, R13.reuse.H0_H0 ;  /* 0x2000000dff0c7230 */ /* 0x100fe20000004100 */
[----:B------:R-:W-:Y:S01]  /*4a40*/  SHF.R.U32.HI R35, RZ, 0x8, R8 ;  /* 0x00000008ff237819 */ /* 0x000fe20000011608 */
        /* <DEDUP_REMOVED lines=39> */
[----:B------:R-:W-:Y:S02]  /*4cc0*/  LOP3.LUT R10, R10, 0x64006400, RZ, 0xfc, !PT ;  /* 0x640064000a0a7812 */ /* 0x000fe400078efcff */
[----:B------:R-:W-:-:S03]  /*4cd0*/  LOP3.LUT R35, R35, 0xf000f0, RZ, 0xc0, !PT ;  /* 0x00f000f023237812 */ /* 0x000fc600078ec0ff */
[----:B------:R-:W-:Y:S01]  /*4ce0*/  HADD2 R10, R10, -1032, -1032 ;  /* 0xe408e4080a0a7430 */ /* 0x000fe20000000000 */
[----:B------:R-:W-:Y:S01]  /*4cf0*/  LOP3.LUT R35, R35, 0x64006400, RZ, 0xfc, !PT ;  /* 0x6400640023237812 */ /* 0x000fe200078efcff */
[----:B------:R-:W-:Y:S02]  /*4d00*/  HADD2.F32 R43, -RZ, R33.H1_H1 ;  /* 0x30000021ff2b7230 */ /* 0x000fe40000004100 */
[----:B------:R-:W-:Y:S02]  /*4d10*/  HADD2.F32 R33, -RZ, R18.H1_H1 ;  /* 0x30000012ff217230 */ /* 0x000fe40000004100 */
[----:B------:R-:W-:Y:S02]  /*4d20*/  HADD2.F32 R32, -RZ, R10.H0_H0 ;  /* 0x2000000aff207230 */ /* 0x000fe40000004100 */
[----:B------:R-:W-:Y:S02]  /*4d30*/  HFMA2 R35, R35, R22.H0_H0, -72, -72 ;  /* 0xd480d48023237431 */ /* 0x000fe40000040016 */
[----:B------:R-:W-:-:S02]  /*4d40*/  HADD2.F32 R36, -RZ, R36.H1_H1 ;  /* 0x30000024ff247230 */ /* 0x000fc40000004100 */
[----:B------:R-:W-:Y:S01]  /*4d50*/  FFMA.FTZ R43, R43, R33, R46 ;  /* 0x000000212b2b7223 */ /* 0x000fe2000001002e */
[----:B------:R-:W-:Y:S01]  /*4d60*/  FFMA.FTZ R32, R20, R32, R41 ;  /* 0x0000002014207223 */ /* 0x000fe20000010029 */
[----:B------:R-:W-:Y:S02]  /*4d70*/  HADD2.F32 R46, -RZ, R35.H0_H0 ;  /* 0x20000023ff2e7230 */ /* 0x000fe40000004100 */
[----:B------:R-:W-:Y:S01]  /*4d80*/  FFMA.FTZ R41, R33, R36, R42 ;  /* 0x0000002421297223 */ /* 0x000fe2000001002a */
[----:B------:R-:W-:-:S05]  /*4d90*/  HADD2.F32 R36, -RZ, R19.H0_H0 ;  /* 0x20000013ff247230 */ /* 0x000fca0000004100 */
        /* <DEDUP_REMOVED lines=8> */
[----:B------:R-:W-:Y:S02]  /*4e20*/  LOP3.LUT R11, R11, 0x64006400, RZ, 0xfc, !PT ;  /* 0x640064000b0b7812 */ /* 0x000fe400078efcff */
[----:B------:R-:W-:-:S03]  /*4e30*/  LOP3.LUT R41, R41, 0xf000f0, RZ, 0xc0, !PT ;  /* 0x00f000f029297812 */ /* 0x000fc600078ec0ff */
[----:B------:R-:W-:Y:S01]  /*4e40*/  HADD2 R11, R11, -1032, -1032 ;  /* 0xe408e4080b0b7430 */ /* 0x000fe20000000000 */
[----:B------:R-:W-:Y:S02]  /*4e50*/  LOP3.LUT R25, R25, 0xf000f0, RZ, 0xc0, !PT ;  /* 0x00f000f019197812 */ /* 0x000fe400078ec0ff */
[----:B------:R-:W-:Y:S02]  /*4e60*/  LOP3.LUT R41, R41, 0x64006400, RZ, 0xfc, !PT ;  /* 0x6400640029297812 */ /* 0x000fe400078efcff */
[--C-:B------:R-:W-:Y:S01]  /*4e70*/  HADD2.F32 R40, -RZ, R11.reuse.H0_H0 ;  /* 0x2000000bff287230 */ /* 0x100fe20000004100 */
[----:B------:R-:W-:Y:S01]  /*4e80*/  LOP3.LUT R25, R25, 0x64006400, RZ, 0xfc, !PT ;  /* 0x6400640019197812 */ /* 0x000fe200078efcff */
[----:B------:R-:W-:Y:S02]  /*4e90*/  HADD2.F32 R10, -RZ, R10.H1_H1 ;  /* 0x3000000aff0a7230 */ /* 0x000fe40000004100 */
[----:B------:R-:W-:Y:S02]  /*4ea0*/  HADD2.F32 R11, -RZ, R11.H1_H1 ;  /* 0x3000000bff0b7230 */ /* 0x000fe40000004100 */
[----:B------:R-:W-:Y:S01]  /*4eb0*/  FFMA.FTZ R40, R20, R40, R21 ;  /* 0x0000002814287223 */ /* 0x000fe20000010015 */
[----:B------:R-:W-:-:S02]  /*4ec0*/  HFMA2 R20, R41, R22.H0_H0, -72, -72 ;  /* 0xd480d48029147431 */ /* 0x000fc40000040016 */
[C---:B------:R-:W-:Y:S01]  /*4ed0*/  FFMA.FTZ R21, R33.reuse, R10, R32 ;  /* 0x0000000a21157223 */ /* 0x040fe20000010020 */
[----:B------:R-:W-:Y:S02]  /*4ee0*/  HFMA2 R25, R25, R22.H0_H0, -72, -72 ;  /* 0xd480d48019197431 */ /* 0x000fe40000040016 */
[----:B------:R-:W-:Y:S01]  /*4ef0*/  FFMA.FTZ R11, R33, R11, R40 ;  /* 0x0000000b210b7223 */ /* 0x000fe20000010028 */
[----:B------:R-:W-:Y:S02]  /*4f00*/  HADD2.F32 R32, -RZ, R20.H0_H0 ;  /* 0x20000014ff207230 */ /* 0x000fe40000004100 */
[----:B------:R-:W-:-:S03]  /*4f10*/  HADD2.F32 R40, -RZ, R25.H0_H0 ;  /* 0x20000019ff287230 */ /* 0x000fc60000004100 */
[C---:B------:R-:W-:Y:S02]  /*4f20*/  FFMA.FTZ R32, R36.reuse, R32, R11 ;  /* 0x0000002024207223 */ /* 0x040fe4000001000b */
[----:B------:R-:W0:Y:S01]  /*4f30*/  LDS.64 R10, [UR4+0x20] ;  /* 0x00002004ff0a7984 */ /* 0x000e220008000a00 */
[----:B------:R-:W-:Y:S02]  /*4f40*/  HADD2.F32 R19, -RZ, R19.H1_H1 ;  /* 0x30000013ff137230 */ /* 0x000fe40000004100 */
[----:B------:R-:W-:Y:S01]  /*4f50*/  FFMA.FTZ R40, R36, R40, R21 ;  /* 0x0000002824287223 */ /* 0x000fe20000010015 */
[----:B------:R-:W-:Y:S02]  /*4f60*/  HADD2.F32 R18, -RZ, R18.H1_H1 ;  /* 0x30000012ff127230 */ /* 0x000fe40000004100 */
[----:B------:R-:W-:-:S03]  /*4f70*/  HADD2.F32 R33, -RZ, R20.H1_H1 ;  /* 0x30000014ff217230 */ /* 0x000fc60000004100 */
[C---:B------:R-:W-:Y:S01]  /*4f80*/  FFMA.FTZ R42, R19.reuse, R18, R42 ;  /* 0x00000012132a7223 */ /* 0x040fe2000001002a */
[----:B------:R-:W-:Y:S02]  /*4f90*/  HADD2.F32 R25, -RZ, R25.H1_H1 ;  /* 0x30000019ff197230 */ /* 0x000fe40000004100 */
[----:B------:R-:W-:Y:S02]  /*4fa0*/  HADD2.F32 R35, -RZ, R35.H1_H1 ;  /* 0x30000023ff237230 */ /* 0x000fe40000004100 */
[C---:B------:R-:W-:Y:S01]  /*4fb0*/  FFMA.FTZ R33, R19.reuse, R33, R32 ;  /* 0x0000002113217223 */ /* 0x040fe20000010020 */
[----:B------:R-:W-:Y:S02]  /*4fc0*/  FFMA.FTZ R36, R19, R25, R40 ;  /* 0x0000001913247223 */ /* 0x000fe40000010028 */
[----:B------:R-:W-:Y:S01]  /*4fd0*/  FFMA.FTZ R35, R35, R19, R46 ;  /* 0x0000001323237223 */ /* 0x000fe2000001002e */
[----:B--2---:R-:W-:-:S04]  /*4fe0*/  @!P0 PRMT R28, R8, 0x7610, R28 ;  /* 0x00007610081c8816 */ /* 0x004fc8000000001c */
[----:B------:R-:W-:Y:S02]  /*4ff0*/  @!P0 PRMT R28, R28, 0x7610, R8 ;  /* 0x000076101c1c8816 */ /* 0x000fe40000000008 */
[----:B------:R-:W-:-:S03]  /*5000*/  @!P0 PRMT R29, R9, 0x7610, R29 ;  /* 0x00007610091d8816 */ /* 0x000fc6000000001d */
[--C-:B------:R-:W-:Y:S02]  /*5010*/  HADD2.F32 R21, -RZ, R28.reuse.H1_H1 ;  /* 0x3000001cff157230 */ /* 0x100fe40000004100 */
[----:B------:R-:W-:Y:S01]  /*5020*/  HADD2.F32 R20, -RZ, R28.H0_H0 ;  /* 0x2000001cff147230 */ /* 0x000fe20000004100 */
[----:B------:R-:W-:Y:S02]  /*5030*/  @!P0 PRMT R29, R29, 0x7610, R9 ;  /* 0x000076101d1d8816 */ /* 0x000fe40000000009 */
[----:B------:R-:W-:Y:S02]  /*5040*/  FMUL.FTZ R18, R38, R21 ;  /* 0x0000001526127220 */ /* 0x000fe40000410000 */
[----:B------:R-:W-:-:S03]  /*5050*/  FMUL.FTZ R9, R39, R20 ;  /* 0x0000001427097220 */ /* 0x000fc60000410000 */
[----:B------:R-:W-:Y:S02]  /*5060*/  F2FP.F16.F32.PACK_AB R18, RZ, R18 ;  /* 0x00000012ff12723e */ /* 0x000fe400000000ff */
[----:B------:R-:W-:Y:S01]  /*5070*/  F2FP.F16.F32.PACK_AB R9, RZ, R9 ;  /* 0x00000009ff09723e */ /* 0x000fe200000000ff */
[--C-:B------:R-:W-:Y:S02]  /*5080*/  HADD2.F32 R25, -RZ, R29.reuse.H0_H0 ;  /* 0x2000001dff197230 */ /* 0x100fe40000004100 */
[----:B------:R-:W-:Y:S01]  /*5090*/  HADD2.F32 R32, -RZ, R29.H1_H1 ;  /* 0x3000001dff207230 */ /* 0x000fe20000004100 */
[----:B------:R-:W-:Y:S02]  /*50a0*/  PRMT R9, R9, 0x5410, R18 ;  /* 0x0000541009097816 */ /* 0x000fe40000000012 */
[----:B------:R-:W1:Y:S01]  /*50b0*/  LDS.64 R18, [UR4+0x28] ;  /* 0x00002804ff127984 */ /* 0x000e620008000a00 */
[----:B------:R-:W-:Y:S01]  /*50c0*/  FMUL.FTZ R34, R34, R25 ;  /* 0x0000001922227220 */ /* 0x000fe20000410000 */
[----:B------:R-:W-:Y:S01]  /*50d0*/  FMUL.FTZ R37, R37, R32 ;  /* 0x0000002025257220 */ /* 0x000fe20000410000 */
[----:B---3--:R-:W-:-:S03]  /*50e0*/  LOP3.LUT R8, R12, 0xf000f, RZ, 0xc0, !PT ;  /* 0x000f000f0c087812 */ /* 0x008fc600078ec0ff */
[----:B------:R-:W-:Y:S02]  /*50f0*/  F2FP.F16.F32.PACK_AB R34, RZ, R34 ;  /* 0x00000022ff22723e */ /* 0x000fe400000000ff */
[----:B------:R-:W-:Y:S02]  /*5100*/  F2FP.F16.F32.PACK_AB R37, RZ, R37 ;  /* 0x00000025ff25723e */ /* 0x000fe400000000ff */
[----:B------:R-:W-:Y:S01]  /*5110*/  LOP3.LUT R8, R8, 0x64006400, RZ, 0xfc, !PT ;  /* 0x6400640008087812 */ /* 0x000fe200078efcff */
[----:B------:R-:W-:Y:S01]  /*5120*/  HFMA2 R6, R9, 1, 1, R6 ;  /* 0x3c003c0009067831 */ /* 0x000fe20000000006 */
[----:B------:R-:W-:Y:S02]  /*5130*/  PRMT R34, R34, 0x5410, R37 ;  /* 0x0000541022227816 */ /* 0x000fe40000000025 */
[----:B------:R-:W-:Y:S01]  /*5140*/  LOP3.LUT R39, R12, 0xf000f0, RZ, 0xc0, !PT ;  /* 0x00f000f00c277812 */ /* 0x000fe200078ec0ff */
[----:B------:R-:W-:Y:S02]  /*5150*/  HADD2 R9, R8, -1032, -1032 ;  /* 0xe408e40808097430 */ /* 0x000fe40000000000 */
[----:B------:R-:W-:-:S02]  /*5160*/  HFMA2 R34, R34, 1, 1, R5 ;  /* 0x3c003c0022227831 */ /* 0x000fc40000000005 */
[--C-:B0-----:R-:W-:Y:S01]  /*5170*/  HADD2.F32 R5, -RZ, R10.reuse.H0_H0 ;  /* 0x2000000aff057230 */ /* 0x101fe20000004100 */
[----:B------:R-:W-:Y:S01]  /*5180*/  LOP3.LUT R39, R39, 0x64006400, RZ, 0xfc, !PT ;  /* 0x6400640027277812 */ /* 0x000fe200078efcff */
[--C-:B------:R-:W-:Y:S01]  /*5190*/  HADD2.F32 R8, -RZ, R9.reuse.H0_H0 ;  /* 0x20000009ff087230 */ /* 0x100fe20000004100 */
[----:B------:R-:W-:Y:S01]  /*51a0*/  SHF.R.U32.HI R12, RZ, 0x8, R12 ;  /* 0x00000008ff0c7819 */ /* 0x000fe2000001160c */
[----:B------:R-:W-:Y:S02]  /*51b0*/  HADD2.F32 R37, -RZ, R9.H1_H1 ;  /* 0x30000009ff257230 */ /* 0x000fe40000004100 */
[----:B------:R-:W-:Y:S02]  /*51c0*/  HADD2.F32 R10, -RZ, R10.H1_H1 ;  /* 0x3000000aff0a7230 */ /* 0x000fe40000004100 */
[----:B------:R-:W-:Y:S01]  /*51d0*/  FFMA.FTZ R8, R8, R5, RZ ;  /* 0x0000000508087223 */ /* 0x000fe200000100ff */
[----:B------:R-:W-:Y:S01]  /*51e0*/  HFMA2 R9, R39, R22.H0_H0, -72, -72 ;  /* 0xd480d48027097431 */ /* 0x000fe20000040016 */
[----:B------:R-:W-:-:S02]  /*51f0*/  LOP3.LUT R39, R12, 0xf000f, RZ, 0xc0, !PT ;  /* 0x000f000f0c277812 */ /* 0x000fc400078ec0ff */
[----:B------:R-:W-:Y:S01]  /*5200*/  FFMA.FTZ R37, R37, R10, R8 ;  /* 0x0000000a25257223 */ /* 0x000fe20000010008 */
[----:B------:R-:W-:Y:S01]  /*5210*/  HADD2.F32 R8, -RZ, R11.H0_H0 ;  /* 0x2000000bff087230 */ /* 0x000fe20000004100 */
[----:B------:R-:W-:Y:S01]  /*5220*/  LOP3.LUT R39, R39, 0x64006400, RZ, 0xfc, !PT ;  /* 0x6400640027277812 */ /* 0x000fe200078efcff */
[----:B------:R-:W-:Y:S02]  /*5230*/  HADD2.F32 R38, -RZ, R9.H0_H0 ;  /* 0x20000009ff267230 */ /* 0x000fe40000004100 */
[----:B------:R-:W-:Y:S02]  /*5240*/  HADD2.F32 R11, -RZ, R11.H1_H1 ;  /* 0x3000000bff0b7230 */ /* 0x000fe40000004100 */
[----:B------:R-:W-:Y:S02]  /*5250*/  HADD2.F32 R9, -RZ, R9.H1_H1 ;  /* 0x30000009ff097230 */ /* 0x000fe40000004100 */
[----:B------:R-:W-:Y:S01]  /*5260*/  FFMA.FTZ R38, R38, R8, R37 ;  /* 0x0000000826267223 */ /* 0x000fe20000010025 */
[----:B------:R-:W-:-:S02]  /*5270*/  HADD2 R39, R39, -1032, -1032 ;  /* 0xe408e40827277430 */ /* 0x000fc40000000000 */
[----:B-1----:R-:W-:Y:S02]  /*5280*/  HADD2.F32 R40, -RZ, R18.H0_H0 ;  /* 0x20000012ff287230 */ /* 0x002fe40000004100 */
        /* <DEDUP_REMOVED lines=10> */
[----:B------:R-:W-:Y:S01]  /*5330*/  LOP3.LUT R9, R13, 0xf000f0, RZ, 0xc0, !PT ;  /* 0x00f000f00d097812 */ /* 0x000fe200078ec0ff */
[----:B------:R-:W-:Y:S01]  /*5340*/  FMUL.FTZ R37, R42, R21 ;  /* 0x000000152a257220 */ /* 0x000fe20000410000 */
[----:B------:R-:W-:Y:S02]  /*5350*/  SHF.R.U32.HI R42, RZ, 0x8, R13 ;  /* 0x00000008ff2a7819 */ /* 0x000fe4000001160d */
[----:B------:R-:W-:Y:S02]  /*5360*/  LOP3.LUT R9, R9, 0x64006400, RZ, 0xfc, !PT ;  /* 0x6400640009097812 */ /* 0x000fe400078efcff */
[----:B------:R-:W-:-:S03]  /*5370*/  LOP3.LUT R13, R42, 0xf000f, RZ, 0xc0, !PT ;  /* 0x000f000f2a0d7812 */ /* 0x000fc600078ec0ff */
[----:B------:R-:W-:Y:S01]  /*5380*/  HFMA2 R9, R9, R22.H0_H0, -72, -72 ;  /* 0xd480d48009097431 */ /* 0x000fe20000040016 */
[----:B------:R-:W-:-:S04]  /*5390*/  LOP3.LUT R13, R13, 0x64006400, RZ, 0xfc, !PT ;  /* 0x640064000d0d7812 */ /* 0x000fc800078efcff */
[--C-:B------:R-:W-:Y:S02]  /*53a0*/  HADD2.F32 R46, -RZ, R9.reuse.H0_H0 ;  /* 0x20000009ff2e7230 */ /* 0x100fe40000004100 */
[----:B------:R-:W-:Y:S02]  /*53b0*/  HADD2 R13, R13, -1032, -1032 ;  /* 0xe408e4080d0d7430 */ /* 0x000fe40000000000 */
[----:B------:R-:W-:Y:S02]  /*53c0*/  HADD2.F32 R9, -RZ, R9.H1_H1 ;  /* 0x30000009ff097230 */ /* 0x000fe40000004100 */
[----:B------:R-:W-:Y:S01]  /*53d0*/  FFMA.FTZ R46, R8, R46, R41 ;  /* 0x0000002e082e7223 */ /* 0x000fe20000010029 */
[----:B------:R-:W-:-:S03]  /*53e0*/  HADD2.F32 R41, -RZ, R13.H0_H0 ;  /* 0x2000000dff297230 */ /* 0x000fc60000004100 */
[----:B------:R-:W-:-:S04]  /*53f0*/  FFMA.FTZ R9, R11, R9, R46 ;  /* 0x000000090b097223 */ /* 0x000fc8000001002e */
        /* <DEDUP_REMOVED lines=16> */
[----:B------:R-:W-:Y:S02]  /*5500*/  LOP3.LUT R5, R5, 0x64006400, RZ, 0xfc, !PT ;  /* 0x6400640005057812 */ /* 0x000fe400078efcff */
[----:B------:R-:W-:-:S03]  /*5510*/  LOP3.LUT R9, R15, 0xf000f0, RZ, 0xc0, !PT ;  /* 0x00f000f00f097812 */ /* 0x000fc600078ec0ff */
[----:B------:R-:W-:Y:S01]  /*5520*/  HFMA2 R5, R5, R22.H0_H0, -72, -72 ;  /* 0xd480d48005057431 */ /* 0x000fe20000040016 */
[----:B------:R-:W-:-:S04]  /*5530*/  LOP3.LUT R9, R9, 0x64006400, RZ, 0xfc, !PT ;  /* 0x6400640009097812 */ /* 0x000fc800078efcff */
[----:B------:R-:W-:Y:S02]  /*5540*/  HADD2.F32 R10, -RZ, R5.H0_H0 ;  /* 0x20000005ff0a7230 */ /* 0x000fe40000004100 */
[----:B------:R-:W-:-:S03]  /*5550*/  HFMA2 R9, R9, R22.H0_H0, -72, -72 ;  /* 0xd480d48009097431 */ /* 0x000fc60000040016 */
[C---:B------:R-:W-:Y:S02]  /*5560*/  FFMA.FTZ R10, R8.reuse, R10, R43 ;  /* 0x0000000a080a7223 */ /* 0x040fe4000001002b */
[----:B------:R-:W-:Y:S02]  /*5570*/  HADD2.F32 R43, -RZ, R9.H0_H0 ;  /* 0x20000009ff2b7230 */ /* 0x000fe40000004100 */
[----:B------:R-:W-:Y:S02]  /*5580*/  HADD2.F32 R5, -RZ, R5.H1_H1 ;  /* 0x30000005ff057230 */ /* 0x000fe40000004100 */
[----:B------:R-:W-:Y:S02]  /*5590*/  HADD2.F32 R9, -RZ, R9.H1_H1 ;  /* 0x30000009ff097230 */ /* 0x000fe40000004100 */
[----:B------:R-:W-:Y:S01]  /*55a0*/  FFMA.FTZ R8, R8, R43, R47 ;  /* 0x0000002b08087223 */ /* 0x000fe2000001002f */
[----:B------:R-:W-:-:S04]  /*55b0*/  IMAD.WIDE R44, R0, 0x4, R44 ;  /* 0x00000004002c7825 */ /* 0x000fc800078e022c */
[C---:B------:R-:W-:Y:S01]  /*55c0*/  FFMA.FTZ R5, R11.reuse, R5, R10 ;  /* 0x000000050b057223 */ /* 0x040fe2000001000a */
[----:B------:R-:W-:Y:S02]  /*55d0*/  FFMA.FTZ R43, R11, R9, R8 ;  /* 0x000000090b2b7223 */ /* 0x000fe40000010008 */
[----:B------:R-:W2:Y:S01]  /*55e0*/  LDG.E.128.CONSTANT R8, desc[UR6][R44.64] ;  /* 0x000000062c087981 */ /* 0x000ea2000c1e9d00 */
[----:B------:R-:W-:-:S04]  /*55f0*/  SHF.R.U32.HI R46, RZ, 0x8, R14 ;  /* 0x00000008ff2e7819 */ /* 0x000fc8000001160e */
[----:B------:R-:W-:-:S04]  /*5600*/  LOP3.LUT R14, R46, 0xf000f, RZ, 0xc0, !PT ;  /* 0x000f000f2e0e7812 */ /* 0x000fc800078ec0ff */
[----:B------:R-:W-:-:S05]  /*5610*/  LOP3.LUT R14, R14, 0x64006400, RZ, 0xfc, !PT ;  /* 0x640064000e0e7812 */ /* 0x000fca00078efcff */
[----:B------:R-:W-:-:S05]  /*5620*/  HADD2 R14, R14, -1032, -1032 ;  /* 0xe408e4080e0e7430 */ /* 0x000fca0000000000 */
[----:B------:R-:W-:-:S05]  /*5630*/  HADD2.F32 R47, -RZ, R14.H0_H0 ;  /* 0x2000000eff2f7230 */ /* 0x000fca0000004100 */
[----:B------:R-:W-:Y:S01]  /*5640*/  FFMA.FTZ R47, R40, R47, R5 ;  /* 0x0000002f282f7223 */ /* 0x000fe20000010005 */
[----:B------:R-:W-:-:S04]  /*5650*/  LOP3.LUT R5, R12, 0xf000f0, RZ, 0xc0, !PT ;  /* 0x00f000f00c057812 */ /* 0x000fc800078ec0ff */
[----:B------:R-:W-:Y:S01]  /*5660*/  LOP3.LUT R5, R5, 0x64006400, RZ, 0xfc, !PT ;  /* 0x6400640005057812 */ /* 0x000fe200078efcff */
[----:B------:R-:W-:Y:S02]  /*5670*/  HADD2.F32 R39, -RZ, R39.H1_H1 ;  /* 0x30000027ff277230 */ /* 0x000fe40000004100 */
[----:B------:R-:W-:Y:S02]  /*5680*/  HADD2.F32 R48, -RZ, R18.H1_H1 ;  /* 0x30000012ff307230 */ /* 0x000fe40000004100 */
[----:B------:R-:W-:Y:S02]  /*5690*/  HADD2.F32 R13, -RZ, R13.H1_H1 ;  /* 0x3000000dff0d7230 */ /* 0x000fe40000004100 */
[----:B------:R-:W-:Y:S01]  /*56a0*/  HFMA2 R5, R5, R22.H0_H0, -72, -72 ;  /* 0xd480d48005057431 */ /* 0x000fe20000040016 */
[----:B------:R-:W-:Y:S01]  /*56b0*/  SHF.R.U32.HI R15, RZ, 0x8, R15 ;  /* 0x00000008ff0f7819 */ /* 0x000fe2000001160f */
[----:B------:R-:W-:Y:S01]  /*56c0*/  FFMA.FTZ R38, R39, R48, R38 ;  /* 0x0000003027267223 */ /* 0x000fe20000010026 */
[----:B------:R-:W-:-:S02]  /*56d0*/  HADD2.F32 R39, -RZ, R19.H0_H0 ;  /* 0x20000013ff277230 */ /* 0x000fc40000004100 */
[----:B------:R-:W-:Y:S01]  /*56e0*/  FFMA.FTZ R50, R48, R13, R41 ;  /* 0x0000000d30327223 */ /* 0x000fe20000010029 */
[----:B------:R-:W-:Y:S01]  /*56f0*/  HADD2.F32 R13, -RZ, R5.H0_H0 ;  /* 0x20000005ff0d7230 */ /* 0x000fe20000004100 */
[----:B------:R-:W-:-:S04]  /*5700*/  LOP3.LUT R12, R15, 0xf000f, RZ, 0xc0, !PT ;  /* 0x000f000f0f0c7812 */ /* 0x000fc800078ec0ff */
[----:B------:R-:W-:Y:S01]  /*5710*/  FFMA.FTZ R38, R13, R39, R38 ;  /* 0x000000270d267223 */ /* 0x000fe20000010026 */
[----:B------:R-:W-:Y:S02]  /*5720*/  LOP3.LUT R13, R42, 0xf000f0, RZ, 0xc0, !PT ;  /* 0x00f000f02a0d7812 */ /* 0x000fe400078ec0ff */
[----:B------:R-:W-:Y:S02]  /*5730*/  LOP3.LUT R12, R12, 0x64006400, RZ, 0xfc, !PT ;  /* 0x640064000c0c7812 */ /* 0x000fe400078efcff */
[----:B------:R-:W-:-:S03]  /*5740*/  LOP3.LUT R13, R13, 0x64006400, RZ, 0xfc, !PT ;  /* 0x640064000d0d7812 */ /* 0x000fc600078efcff */
[----:B------:R-:W-:Y:S02]  /*5750*/  HADD2 R12, R12, -1032, -1032 ;  /* 0xe408e4080c0c7430 */ /* 0x000fe40000000000 */
[----:B------:R-:W-:-:S03]  /*5760*/  HFMA2 R18, R13, R22.H0_H0, -72, -72 ;  /* 0xd480d4800d127431 */ /* 0x000fc60000040016 */
[----:B------:R-:W-:-:S05]  /*5770*/  HADD2.F32 R13, -RZ, R12.H0_H0 ;  /* 0x2000000cff0d7230 */ /* 0x000fca0000004100 */
[----:B------:R-:W-:Y:S02]  /*5780*/  FFMA.FTZ R13, R40, R13, R43 ;  /* 0x0000000d280d7223 */ /* 0x000fe4000001002b */
[----:B------:R-:W3:Y:S01]  /*5790*/  @!P0 LDG.E.U16.CONSTANT R43, desc[UR6][R16.64] ;  /* 0x00000006102b8981 */ /* 0x000ee2000c1e9500 */
[----:B------:R-:W-:Y:S02]  /*57a0*/  HADD2.F32 R14, -RZ, R14.H1_H1 ;  /* 0x3000000eff0e7230 */ /* 0x000fe40000004100 */
[----:B------:R-:W-:Y:S01]  /*57b0*/  HADD2.F32 R12, -RZ, R12.H1_H1 ;  /* 0x3000000cff0c7230 */ /* 0x000fe20000004100 */
[----:B------:R-:W-:Y:S02]  /*57c0*/  LOP3.LUT R46, R46, 0xf000f0, RZ, 0xc0, !PT ;  /* 0x00f000f02e2e7812 */ /* 0x000fe400078ec0ff */
[C---:B------:R-:W-:Y:S02]  /*57d0*/  FFMA.FTZ R40, R48.reuse, R14, R47 ;  /* 0x0000000e30287223 */ /* 0x040fe4000001002f */
[----:B------:R-:W-:Y:S01]  /*57e0*/  FFMA.FTZ R48, R48, R12, R13 ;  /* 0x0000000c30307223 */ /* 0x000fe2000001000d */
[----:B------:R-:W-:-:S05]  /*57f0*/  LOP3.LUT R13, R46, 0x64006400, RZ, 0xfc, !PT ;  /* 0x640064002e0d7812 */ /* 0x000fca00078efcff */
[----:B------:R-:W-:-:S05]  /*5800*/  HFMA2 R14, R13, R22.H0_H0, -72, -72 ;  /* 0xd480d4800d0e7431 */ /* 0x000fca0000040016 */
[----:B------:R-:W-:-:S05]  /*5810*/  HADD2.F32 R12, -RZ, R14.H0_H0 ;  /* 0x2000000eff0c7230 */ /* 0x000fca0000004100 */
[----:B------:R-:W-:Y:S02]  /*5820*/  FFMA.FTZ R40, R39, R12, R40 ;  /* 0x0000000c27287223 */ /* 0x000fe40000010028 */
[----:B------:R-:W0:Y:S01]  /*5830*/  LDS.64 R12, [UR4+0x30] ;  /* 0x00003004ff0c7984 */ /* 0x000e220008000a00 */
[----:B------:R-:W-:Y:S01]  /*5840*/  FMUL.FTZ R35, R35, R20 ;  /* 0x0000001423237220 */ /* 0x000fe20000410000 */
[--C-:B------:R-:W-:Y:S01]  /*5850*/  HADD2.F32 R41, -RZ, R18.reuse.H0_H0 ;  /* 0x20000012ff297230 */ /* 0x100fe20000004100 */
[----:B------:R-:W-:Y:S01]  /*5860*/  LOP3.LUT R15, R15, 0xf000f0, RZ, 0xc0, !PT ;  /* 0x00f000f00f0f7812 */ /* 0x000fe200078ec0ff */
[----:B------:R-:W-:Y:S01]  /*5870*/  FMUL.FTZ R36, R36, R25 ;  /* 0x0000001924247220 */ /* 0x000fe20000410000 */
[----:B------:R-:W-:Y:S01]  /*5880*/  FMUL.FTZ R33, R33, R32 ;  /* 0x0000002021217220 */ /* 0x000fe20000410000 */
[----:B------:R-:W-:Y:S01]  /*5890*/  F2FP.F16.F32.PACK_AB R35, RZ, R35 ;  /* 0x00000023ff23723e */ /* 0x000fe200000000ff */
[----:B------:R-:W-:Y:S01]  /*58a0*/  HADD2.F32 R19, -RZ, R19.H1_H1 ;  /* 0x30000013ff137230 */ /* 0x000fe20000004100 */
[----:B------:R-:W-:Y:S01]  /*58b0*/  F2FP.F16.F32.PACK_AB R37, RZ, R37 ;  /* 0x00000025ff25723e */ /* 0x000fe200000000ff */
[----:B------:R-:W-:Y:S01]  /*58c0*/  HADD2.F32 R5, -RZ, R5.H1_H1 ;  /* 0x30000005ff057230 */ /* 0x000fe20000004100 */
[----:B------:R-:W-:Y:S01]  /*58d0*/  LOP3.LUT R15, R15, 0x64006400, RZ, 0xfc, !PT ;  /* 0x640064000f0f7812 */ /* 0x000fe200078efcff */
[----:B------:R-:W-:-:S02]  /*58e0*/  HADD2.F32 R18, -RZ, R18.H1_H1 ;  /* 0x30000012ff127230 */ /* 0x000fc40000004100 */
[----:B------:R-:W-:Y:S01]  /*58f0*/  FFMA.FTZ R41, R39, R41, R50 ;  /* 0x0000002927297223 */ /* 0x000fe20000010032 */
[----:B------:R-:W-:Y:S02]  /*5900*/  F2FP.F16.F32.PACK_AB R36, RZ, R36 ;  /* 0x00000024ff24723e */ /* 0x000fe400000000ff */
[----:B------:R-:W-:Y:S01]  /*5910*/  PRMT R35, R35, 0x5410, R37 ;  /* 0x0000541023237816 */ /* 0x000fe20000000025 */
[----:B------:R-:W-:Y:S01]  /*5920*/  FFMA.FTZ R37, R5, R19, R38 ;  /* 0x0000001305257223 */ /* 0x000fe20000010026 */
[----:B------:R-:W-:Y:S01]  /*5930*/  F2FP.F16.F32.PACK_AB R33, RZ, R33 ;  /* 0x00000021ff21723e */ /* 0x000fe200000000ff */
[----:B------:R-:W-:Y:S02]  /*5940*/  HFMA2 R15, R15, R22.H0_H0, -72, -72 ;  /* 0xd480d4800f0f7431 */ /* 0x000fe40000040016 */
[----:B------:R-:W-:Y:S01]  /*5950*/  FFMA.FTZ R38, R19, R18, R41 ;  /* 0x0000001213267223 */ /* 0x000fe20000010029 */
[----:B------:R-:W-:Y:S02]  /*5960*/  PRMT R36, R36, 0x5410, R33 ;  /* 0x0000541024247816 */ /* 0x000fe40000000021 */
[----:B------:R-:W-:-:S02]  /*5970*/  HADD2.F32 R42, -RZ, R15.H0_H0 ;  /* 0x2000000fff2a7230 */ /* 0x000fc40000004100 */
[----:B------:R-:W-:Y:S02]  /*5980*/  HADD2.F32 R14, -RZ, R14.H1_H1 ;  /* 0x3000000eff0e7230 */ /* 0x000fe40000004100 */
[----:B------:R-:W-:Y:S02]  /*5990*/  HFMA2 R34, R36, 1, 1, R34 ;  /* 0x3c003c0024227831 */ /* 0x000fe40000000022 */
[----:B------:R-:W-:Y:S02]  /*59a0*/  HADD2.F32 R36, -RZ, R15.H1_H1 ;  /* 0x3000000fff247230 */ /* 0x000fe40000004100 */
[----:B------:R-:W-:Y:S01]  /*59b0*/  FFMA.FTZ R39, R39, R42, R48 ;  /* 0x0000002a27277223 */ /* 0x000fe20000010030 */
[----:B------:R-:W-:Y:S02]  /*59c0*/  HFMA2 R6, R35, 1, 1, R6 ;  /* 0x3c003c0023067831 */ /* 0x000fe40000000006 */
[C---:B------:R-:W-:Y:S01]  /*59d0*/  FFMA.FTZ R40, R19.reuse, R14, R40 ;  /* 0x0000000e13287223 */ /* 0x040fe20000010028 */
[----:B------:R-:W-:Y:S01]  /*59e0*/  FFMA.FTZ R39, R19, R36, R39 ;  /* 0x0000002413277223 */ /* 0x000fe20000010027 */
[----:B0-----:R-:W-:-:S02]  /*59f0*/  HADD2.F32 R14, -RZ, R12.H0_H0 ;  /* 0x2000000cff0e7230 */ /* 0x001fc40000004100 */
[----:B------:R-:W-:Y:S01]  /*5a00*/  HADD2.F32 R42, -RZ, R12.H1_H1 ;  /* 0x3000000cff2a7230 */ /* 0x000fe20000004100 */
[----:B--2---:R-:W-:Y:S02]  /*5a10*/  LOP3.LUT R5, R8, 0xf000f, RZ, 0xc0, !PT ;  /* 0x000f000f08057812 */ /* 0x004fe400078ec0ff */
[----:B------:R-:W-:Y:S02]  /*5a20*/  LOP3.LUT R18, R9, 0xf000f, RZ, 0xc0, !PT ;  /* 0x000f000f09127812 */ /* 0x000fe400078ec0ff */
[----:B------:R-:W-:Y:S02]  /*5a30*/  LOP3.LUT R5, R5, 0x64006400, RZ, 0xfc, !PT ;  /* 0x6400640005057812 */ /* 0x000fe400078efcff */
[----:B------:R-:W-:-:S03]  /*5a40*/  LOP3.LUT R33, R18, 0x64006400, RZ, 0xfc, !PT ;  /* 0x6400640012217812 */ /* 0x000fc600078efcff */
[----:B------:R-:W-:Y:S02]  /*5a50*/  HADD2 R18, R5, -1032, -1032 ;  /* 0xe408e40805127430 */ /* 0x000fe40000000000 */
[----:B------:R-:W-:Y:S01]  /*5a60*/  HADD2 R15, R33, -1032, -1032 ;  /* 0xe408e408210f7430 */ /* 0x000fe20000000000 */
[----:B------:R-:W-:Y:S02]  /*5a70*/  LOP3.LUT R35, R10, 0xf000f, RZ, 0xc0, !PT ;  /* 0x000f000f0a237812 */ /* 0x000fe400078ec0ff */
[--C-:B------:R-:W-:Y:S02]  /*5a80*/  HADD2.F32 R5, -RZ, R18.reuse.H0_H0 ;  /* 0x20000012ff057230 */ /* 0x100fe40000004100 */
[--C-:B------:R-:W-:Y:S02]  /*5a90*/  HADD2.F32 R33, -RZ, R15.reuse.H0_H0 ;  /* 0x2000000fff217230 */ /* 0x100fe40000004100 */
[----:B------:R-:W-:Y:S01]  /*5aa0*/  HADD2.F32 R19, -RZ, R18.H1_H1 ;  /* 0x30000012ff137230 */ /* 0x000fe20000004100 */
[----:B------:R-:W-:Y:S01]  /*5ab0*/  LOP3.LUT R18, R35, 0x64006400, RZ, 0xfc, !PT ;  /* 0x6400640023127812 */ /* 0x000fe200078efcff */
[----:B------:R-:W-:-:S02]  /*5ac0*/  HADD2.F32 R15, -RZ, R15.H1_H1 ;  /* 0x3000000fff0f7230 */ /* 0x000fc40000004100 */
[----:B------:R-:W-:Y:S01]  /*5ad0*/  FFMA.FTZ R12, R5, R14, RZ ;  /* 0x0000000e050c7223 */ /* 0x000fe200000100ff */
[----:B------:R-:W-:Y:S01]  /*5ae0*/  FFMA.FTZ R33, R14, R33, RZ ;  /* 0x000000210e217223 */ /* 0x000fe200000100ff */
[----:B------:R-:W-:Y:S02]  /*5af0*/  HADD2 R5, R18, -1032, -1032 ;  /* 0xe408e40812057430 */ /* 0x000fe40000000000 */
[----:B------:R-:W-:Y:S01]  /*5b00*/  FFMA.FTZ R12, R19, R42, R12 ;  /* 0x0000002a130c7223 */ /* 0x000fe2000001000c */
[----:B------:R-:W-:Y:S01]  /*5b10*/  FFMA.FTZ R36, R42, R15, R33 ;  /* 0x0000000f2a247223 */ /* 0x000fe20000010021 */
[----:B------:R-:W-:Y:S01]  /*5b20*/  LOP3.LUT R15, R8, 0xf000f0, RZ, 0xc0, !PT ;  /* 0x00f000f0080f7812 */ /* 0x000fe200078ec0ff */
[----:B------:R-:W-:-:S03]  /*5b30*/  HADD2.F32 R19, -RZ, R5.H0_H0 ;  /* 0x20000005ff137230 */ /* 0x000fc60000004100 */
[----:B------:R-:W-:Y:S01]  /*5b40*/  LOP3.LUT R15, R15, 0x64006400, RZ, 0xfc, !PT ;  /* 0x640064000f0f7812 */ /* 0x000fe200078efcff */
[----:B------:R-:W-:Y:S02]  /*5b50*/  HADD2.F32 R5, -RZ, R5.H1_H1 ;  /* 0x30000005ff057230 */ /* 0x000fe40000004100 */
[----:B------:R-:W-:Y:S02]  /*5b60*/  FFMA.FTZ R19, R14, R19, RZ ;  /* 0x000000130e137223 */ /* 0x000fe400000100ff */
[----:B------:R-:W-:Y:S02]  /*5b70*/  HFMA2 R18, R15, R22.H0_H0, -72, -72 ;  /* 0xd480d4800f127431 */ /* 0x000fe40000040016 */
[----:B------:R-:W-:Y:S01]  /*5b80*/  FFMA.FTZ R15, R42, R5, R19 ;  /* 0x000000052a0f7223 */ /* 0x000fe20000010013 */
[----:B------:R-:W-:-:S04]  /*5b90*/  LOP3.LUT R5, R9, 0xf000f0, RZ, 0xc0, !PT ;  /* 0x00f000f009057812 */ /* 0x000fc800078ec0ff */
[----:B------:R-:W-:Y:S01]  /*5ba0*/  LOP3.LUT R5, R5, 0x64006400, RZ, 0xfc, !PT ;  /* 0x6400640005057812 */ /* 0x000fe200078efcff */
[----:B------:R-:W-:Y:S02]  /*5bb0*/  HADD2.F32 R33, -RZ, R13.H0_H0 ;  /* 0x2000000dff217230 */ /* 0x000fe40000004100 */
[----:B------:R-:W-:Y:S02]  /*5bc0*/  HADD2.F32 R41, -RZ, R18.H0_H0 ;  /* 0x20000012ff297230 */ /* 0x000fe40000004100 */
[----:B------:R-:W-:Y:S01]  /*5bd0*/  HFMA2 R5, R5, R22.H0_H0, -72, -72 ;  /* 0xd480d48005057431 */ /* 0x000fe20000040016 */
[----:B------:R-:W-:Y:S02]  /*5be0*/  LOP3.LUT R19, R10, 0xf000f0, RZ, 0xc0, !PT ;  /* 0x00f000f00a137812 */ /* 0x000fe400078ec0ff */
[----:B------:R-:W-:Y:S02]  /*5bf0*/  FFMA.FTZ R41, R41, R33, R12 ;  /* 0x0000002129297223 */ /* 0x000fe4000001000c */
[----:B------:R-:W-:Y:S01]  /*5c00*/  HADD2.F32 R12, -RZ, R5.H0_H0 ;  /* 0x20000005ff0c7230 */ /* 0x000fe20000004100 */
[----:B------:R-:W-:-:S04]  /*5c10*/  LOP3.LUT R19, R19, 0x64006400, RZ, 0xfc, !PT ;  /* 0x6400640013137812 */ /* 0x000fc800078efcff */
[----:B------:R-:W-:Y:S01]  /*5c20*/  FFMA.FTZ R35, R33, R12, R36 ;  /* 0x0000000c21237223 */ /* 0x000fe20000010024 */
[----:B------:R-:W-:Y:S01]  /*5c30*/  LOP3.LUT R12, R11, 0xf000f, RZ, 0xc0, !PT ;  /* 0x000f000f0b0c7812 */ /* 0x000fe200078ec0ff */
[----:B------:R-:W-:-:S03]  /*5c40*/  HFMA2 R19, R19, R22.H0_H0, -72, -72 ;  /* 0xd480d48013137431 */ /* 0x000fc60000040016 */
[----:B------:R-:W-:Y:S02]  /*5c50*/  LOP3.LUT R12, R12, 0x64006400, RZ, 0xfc, !PT ;  /* 0x640064000c0c7812 */ /* 0x000fe400078efcff */
[----:B------:R-:W-:-:S03]  /*5c60*/  HADD2.F32 R36, -RZ, R19.H0_H0 ;  /* 0x20000013ff247230 */ /* 0x000fc60000004100 */
[----:B------:R-:W-:Y:S02]  /*5c70*/  HADD2 R12, R12, -1032, -1032 ;  /* 0xe408e4080c0c7430 */ /* 0x000fe40000000000 */
[----:B------:R-:W-:-:S03]  /*5c80*/  FFMA.FTZ R36, R33, R36, R15 ;  /* 0x0000002421247223 */ /* 0x000fc6000001000f */
[--C-:B------:R-:W-:Y:S02]  /*5c90*/  HADD2.F32 R15, -RZ, R12.reuse.H0_H0 ;  /* 0x2000000cff0f7230 */ /* 0x100fe40000004100 */
[----:B------:R-:W-:-:S03]  /*5ca0*/  HADD2.F32 R12, -RZ, R12.H1_H1 ;  /* 0x3000000cff0c7230 */ /* 0x000fc60000004100 */
[----:B------:R-:W-:-:S04]  /*5cb0*/  FFMA.FTZ R15, R14, R15, RZ ;  /* 0x0000000f0e0f7223 */ /* 0x000fc800000100ff */
[----:B------:R-:W-:Y:S01]  /*5cc0*/  FFMA.FTZ R42, R42, R12, R15 ;  /* 0x0000000c2a2a7223 */ /* 0x000fe2000001000f */
[----:B------:R-:W-:-:S04]  /*5cd0*/  LOP3.LUT R12, R11, 0xf000f0, RZ, 0xc0, !PT ;  /* 0x00f000f00b0c7812 */ /* 0x000fc800078ec0ff */
[----:B------:R-:W-:-:S05]  /*5ce0*/  LOP3.LUT R15, R12, 0x64006400, RZ, 0xfc, !PT ;  /* 0x640064000c0f7812 */ /* 0x000fca00078efcff */
[----:B------:R-:W-:-:S05]  /*5cf0*/  HFMA2 R12, R15, R22.H0_H0, -72, -72 ;  /* 0xd480d4800f0c7431 */ /* 0x000fca0000040016 */
[----:B------:R-:W-:Y:S02]  /*5d00*/  HADD2.F32 R14, -RZ, R12.H0_H0 ;  /* 0x2000000cff0e7230 */ /* 0x000fe40000004100 */
[----:B------:R-:W-:-:S03]  /*5d10*/  FMUL.FTZ R15, R37, R20 ;  /* 0x00000014250f7220 */ /* 0x000fc60000410000 */
[----:B------:R-:W-:Y:S01]  /*5d20*/  FFMA.FTZ R33, R33, R14, R42 ;  /* 0x0000000e21217223 */ /* 0x000fe2000001002a */
[----:B------:R-:W-:Y:S01]  /*5d30*/  FMUL.FTZ R14, R38, R21 ;  /* 0x00000015260e7220 */ /* 0x000fe20000410000 */
[----:B------:R-:W-:Y:S01]  /*5d40*/  FMUL.FTZ R38, R40, R25 ;  /* 0x0000001928267220 */ /* 0x000fe20000410000 */
[----:B------:R-:W-:Y:S01]  /*5d50*/  FMUL.FTZ R37, R39, R32 ;  /* 0x0000002027257220 */ /* 0x000fe20000410000 */
[----:B------:R-:W-:Y:S02]  /*5d60*/  F2FP.F16.F32.PACK_AB R40, RZ, R15 ;  /* 0x0000000fff28723e */ /* 0x000fe400000000ff */
[----:B------:R-:W-:Y:S02]  /*5d70*/  F2FP.F16.F32.PACK_AB R39, RZ, R14 ;  /* 0x0000000eff27723e */ /* 0x000fe400000000ff */
[----:B------:R-:W0:Y:S01]  /*5d80*/  LDS.64 R14, [UR4+0x38] ;  /* 0x00003804ff0e7984 */ /* 0x000e220008000a00 */
[----:B------:R-:W-:Y:S02]  /*5d90*/  F2FP.F16.F32.PACK_AB R38, RZ, R38 ;  /* 0x00000026ff26723e */ /* 0x000fe400000000ff */
[----:B------:R-:W-:-:S04]  /*5da0*/  F2FP.F16.F32.PACK_AB R37, RZ, R37 ;  /* 0x00000025ff25723e */ /* 0x000fc800000000ff */
[----:B------:R-:W-:Y:S01]  /*5db0*/  PRMT R38, R38, 0x5410, R37 ;  /* 0x0000541026267816 */ /* 0x000fe20000000025 */
[----:B------:R-:W-:Y:S01]  /*5dc0*/  HADD2.F32 R5, -RZ, R5.H1_H1 ;  /* 0x30000005ff057230 */ /* 0x000fe20000004100 */
[----:B------:R-:W-:-:S03]  /*5dd0*/  SHF.R.U32.HI R8, RZ, 0x8, R8 ;  /* 0x00000008ff087819 */ /* 0x000fc60000011608 */
[----:B------:R-:W-:Y:S02]  /*5de0*/  HADD2 R34, R38, R34 ;  /* 0x0000002226227230 */ /* 0x000fe40000000000 */
[----:B------:R-:W-:Y:S01]  /*5df0*/  HADD2.F32 R38, -RZ, R13.H1_H1 ;  /* 0x3000000dff267230 */ /* 0x000fe20000004100 */
[----:B------:R-:W-:-:S04]  /*5e00*/  SHF.R.U32.HI R9, RZ, 0x8, R9 ;  /* 0x00000008ff097819 */ /* 0x000fc80000011609 */
[----:B------:R-:W-:Y:S01]  /*5e10*/  FFMA.FTZ R35, R38, R5, R35 ;  /* 0x0000000526237223 */ /* 0x000fe20000010023 */
[----:B------:R-:W-:Y:S02]  /*5e20*/  LOP3.LUT R5, R8, 0xf000f, RZ, 0xc0, !PT ;  /* 0x000f000f08057812 */ /* 0x000fe400078ec0ff */
[----:B------:R-:W-:Y:S02]  /*5e30*/  LOP3.LUT R13, R9, 0xf000f, RZ, 0xc0, !PT ;  /* 0x000f000f090d7812 */ /* 0x000fe400078ec0ff */
[----:B------:R-:W-:Y:S01]  /*5e40*/  LOP3.LUT R5, R5, 0x64006400, RZ, 0xfc, !PT ;  /* 0x6400640005057812 */ /* 0x000fe200078efcff */
[----:B------:R-:W-:Y:S02]  /*5e50*/  HADD2.F32 R18, -RZ, R18.H1_H1 ;  /* 0x30000012ff127230 */ /* 0x000fe40000004100 */
[----:B------:R-:W-:Y:S01]  /*5e60*/  HADD2.F32 R19, -RZ, R19.H1_H1 ;  /* 0x30000013ff137230 */ /* 0x000fe20000004100 */
[----:B------:R-:W-:Y:S01]  /*5e70*/  LOP3.LUT R13, R13, 0x64006400, RZ, 0xfc, !PT ;  /* 0x640064000d0d7812 */ /* 0x000fe200078efcff */
[----:B------:R-:W-:-:S02]  /*5e80*/  HADD2 R5, R5, -1032, -1032 ;  /* 0xe408e40805057430 */ /* 0x000fc40000000000 */
[----:B------:R-:W-:Y:S01]  /*5e90*/  FFMA.FTZ R41, R18, R38, R41 ;  /* 0x0000002612297223 */ /* 0x000fe20000010029 */
[----:B------:R-:W-:Y:S01]  /*5ea0*/  FFMA.FTZ R19, R38, R19, R36 ;  /* 0x0000001326137223 */ /* 0x000fe20000010024 */
[----:B------:R-:W-:Y:S02]  /*5eb0*/  HADD2 R13, R13, -1032, -1032 ;  /* 0xe408e4080d0d7430 */ /* 0x000fe40000000000 */
[----:B------:R-:W-:Y:S02]  /*5ec0*/  HADD2.F32 R36, -RZ, R5.H0_H0 ;  /* 0x20000005ff247230 */ /* 0x000fe40000004100 */
[----:B0-----:R-:W-:Y:S01]  /*5ed0*/  HADD2.F32 R18, -RZ, R14.H0_H0 ;  /* 0x2000000eff127230 */ /* 0x001fe20000004100 */
[----:B------:R-:W-:-:S04]  /*5ee0*/  SHF.R.U32.HI R10, RZ, 0x8, R10 ;  /* 0x00000008ff0a7819 */ /* 0x000fc8000001160a */
[----:B------:R-:W-:Y:S01]  /*5ef0*/  FFMA.FTZ R41, R36, R18, R41 ;  /* 0x0000001224297223 */ /* 0x000fe20000010029 */
[----:B------:R-:W-:Y:S02]  /*5f00*/  HADD2.F32 R36, -RZ, R13.H0_H0 ;  /* 0x2000000dff247230 */ /* 0x000fe40000004100 */
[----:B------:R-:W-:-:S03]  /*5f10*/  HADD2.F32 R12, -RZ, R12.H1_H1 ;  /* 0x3000000cff0c7230 */ /* 0x000fc60000004100 */
[----:B------:R-:W-:Y:S01]  /*5f20*/  FFMA.FTZ R35, R18, R36, R35 ;  /* 0x0000002412237223 */ /* 0x000fe20000010023 */
[----:B------:R-:W-:Y:S02]  /*5f30*/  LOP3.LUT R36, R10, 0xf000f, RZ, 0xc0, !PT ;  /* 0x000f000f0a247812 */ /* 0x000fe400078ec0ff */
[----:B------:R-:W-:Y:S02]  /*5f40*/  SHF.R.U32.HI R11, RZ, 0x8, R11 ;  /* 0x00000008ff0b7819 */ /* 0x000fe4000001160b */
[----:B------:R-:W-:Y:S01]  /*5f50*/  LOP3.LUT R36, R36, 0x64006400, RZ, 0xfc, !PT ;  /* 0x6400640024247812 */ /* 0x000fe200078efcff */
[----:B------:R-:W-:Y:S01]  /*5f60*/  FFMA.FTZ R37, R38, R12, R33 ;  /* 0x0000000c26257223 */ /* 0x000fe20000010021 */
[----:B------:R-:W-:-:S03]  /*5f70*/  LOP3.LUT R12, R11, 0xf000f, RZ, 0xc0, !PT ;  /* 0x000f000f0b0c7812 */ /* 0x000fc600078ec0ff */
[----:B------:R-:W-:Y:S01]  /*5f80*/  HADD2 R33, R36, -1032, -1032 ;  /* 0xe408e40824217430 */ /* 0x000fe20000000000 */
[----:B------:R-:W-:-:S04]  /*5f90*/  LOP3.LUT R12, R12, 0x64006400, RZ, 0xfc, !PT ;  /* 0x640064000c0c7812 */ /* 0x000fc800078efcff */
[----:B------:R-:W-:Y:S02]  /*5fa0*/  HADD2.F32 R36, -RZ, R33.H0_H0 ;  /* 0x20000021ff247230 */ /* 0x000fe40000004100 */
[----:B------:R-:W-:-:S03]  /*5fb0*/  HADD2 R12, R12, -1032, -1032 ;  /* 0xe408e4080c0c7430 */ /* 0x000fc60000000000 */
[----:B------:R-:W-:Y:S01]  /*5fc0*/  FFMA.FTZ R19, R18, R36, R19 ;  /* 0x0000002412137223 */ /* 0x000fe20000010013 */
[----:B------:R-:W-:Y:S02]  /*5fd0*/  HADD2.F32 R36, -RZ, R5.H1_H1 ;  /* 0x30000005ff247230 */ /* 0x000fe40000004100 */
[----:B------:R-:W-:Y:S01]  /*5fe0*/  HADD2.F32 R5, -RZ, R12.H0_H0 ;  /* 0x2000000cff057230 */ /* 0x000fe20000004100 */
[----:B------:R-:W-:Y:S01]  /*5ff0*/  LOP3.LUT R8, R8, 0xf000f0, RZ, 0xc0, !PT ;  /* 0x00f000f008087812 */ /* 0x000fe200078ec0ff */
[----:B------:R-:W-:-:S03]  /*6000*/  HADD2.F32 R14, -RZ, R14.H1_H1 ;  /* 0x3000000eff0e7230 */ /* 0x000fc60000004100 */
[----:B------:R-:W-:Y:S01]  /*6010*/  FFMA.FTZ R5, R18, R5, R37 ;  /* 0x0000000512057223 */ /* 0x000fe20000010025 */
[----:B------:R-:W-:Y:S01]  /*6020*/  HADD2.F32 R18, -RZ, R13.H1_H1 ;  /* 0x3000000dff127230 */ /* 0x000fe20000004100 */
[----:B------:R-:W-:Y:S02]  /*6030*/  @!P0 IADD3 R13, PT, PT, R2, 0x1, RZ ;  /* 0x00000001020d8810 */ /* 0x000fe40007ffe0ff */
[----:B------:R-:W-:Y:S02]  /*6040*/  LOP3.LUT R9, R9, 0xf000f0, RZ, 0xc0, !PT ;  /* 0x00f000f009097812 */ /* 0x000fe400078ec0ff */
[----:B------:R-:W-:Y:S01]  /*6050*/  @!P0 MOV R2, R13 ;  /* 0x0000000d00028202 */ /* 0x000fe20000000f00 */
[----:B------:R-:W-:Y:S01]  /*6060*/  FFMA.FTZ R35, R14, R18, R35 ;  /* 0x000000120e237223 */ /* 0x000fe20000010023 */
[----:B------:R-:W-:Y:S02]  /*6070*/  LOP3.LUT R13, R8, 0x64006400, RZ, 0xfc, !PT ;  /* 0x64006400080d7812 */ /* 0x000fe400078efcff */
[----:B------:R-:W-:-:S02]  /*6080*/  LOP3.LUT R18, R10, 0xf000f0, RZ, 0xc0, !PT ;  /* 0x00f000f00a127812 */ /* 0x000fc400078ec0ff */
[----:B------:R-:W-:Y:S01]  /*6090*/  LOP3.LUT R9, R9, 0x64006400, RZ, 0xfc, !PT ;  /* 0x6400640009097812 */ /* 0x000fe200078efcff */
[-C--:B------:R-:W-:Y:S01]  /*60a0*/  HFMA2 R8, R13, R22.reuse.H0_H0, -72, -72 ;  /* 0xd480d4800d087431 */ /* 0x080fe20000040016 */
[----:B------:R-:W-:Y:S01]  /*60b0*/  LOP3.LUT R13, R18, 0x64006400, RZ, 0xfc, !PT ;  /* 0x64006400120d7812 */ /* 0x000fe200078efcff */
[----:B------:R-:W-:Y:S01]  /*60c0*/  FFMA.FTZ R41, R36, R14, R41 ;  /* 0x0000000e24297223 */ /* 0x000fe20000010029 */
[----:B------:R-:W-:Y:S01]  /*60d0*/  LOP3.LUT R36, R11, 0xf000f0, RZ, 0xc0, !PT ;  /* 0x00f000f00b247812 */ /* 0x000fe200078ec0ff */
[-C--:B------:R-:W-:Y:S02]  /*60e0*/  HFMA2 R11, R9, R22.reuse.H0_H0, -72, -72 ;  /* 0xd480d480090b7431 */ /* 0x080fe40000040016 */
[----:B------:R-:W-:Y:S02]  /*60f0*/  HADD2.F32 R33, -RZ, R33.H1_H1 ;  /* 0x30000021ff217230 */ /* 0x000fe40000004100 */
[----:B------:R-:W-:Y:S01]  /*6100*/  HFMA2 R9, R13, R22.H0_H0, -72, -72 ;  /* 0xd480d4800d097431 */ /* 0x000fe20000040016 */
[----:B------:R-:W-:Y:S01]  /*6110*/  LOP3.LUT R13, R36, 0x64006400, RZ, 0xfc, !PT ;  /* 0x64006400240d7812 */ /* 0x000fe200078efcff */
[----:B------:R-:W-:-:S02]  /*6120*/  HADD2.F32 R36, -RZ, R12.H1_H1 ;  /* 0x3000000cff247230 */ /* 0x000fc40000004100 */
[----:B------:R-:W-:Y:S02]  /*6130*/  HADD2.F32 R10, -RZ, R15.H0_H0 ;  /* 0x2000000fff0a7230 */ /* 0x000fe40000004100 */
[----:B------:R-:W-:Y:S01]  /*6140*/  FFMA.FTZ R19, R14, R33, R19 ;  /* 0x000000210e137223 */ /* 0x000fe20000010013 */
[----:B------:R-:W-:Y:S02]  /*6150*/  HADD2.F32 R12, -RZ, R9.H0_H0 ;  /* 0x20000009ff0c7230 */ /* 0x000fe40000004100 */
[----:B------:R-:W-:Y:S02]  /*6160*/  HFMA2 R22, R13, R22.H0_H0, -72, -72 ;  /* 0xd480d4800d167431 */ /* 0x000fe40000040016 */
[----:B------:R-:W-:Y:S02]  /*6170*/  HADD2.F32 R18, -RZ, R8.H0_H0 ;  /* 0x20000008ff127230 */ /* 0x000fe40000004100 */
[----:B------:R-:W-:Y:S02]  /*6180*/  HADD2.F32 R33, -RZ, R11.H0_H0 ;  /* 0x2000000bff217230 */ /* 0x000fe40000004100 */
[----:B------:R-:W-:Y:S01]  /*6190*/  FFMA.FTZ R19, R10, R12, R19 ;  /* 0x0000000c0a137223 */ /* 0x000fe20000010013 */
[----:B------:R-:W-:-:S02]  /*61a0*/  HADD2.F32 R12, -RZ, R22.H0_H0 ;  /* 0x20000016ff0c7230 */ /* 0x000fc40000004100 */
[----:B------:R-:W-:Y:S01]  /*61b0*/  FFMA.FTZ R5, R14, R36, R5 ;  /* 0x000000240e057223 */ /* 0x000fe20000010005 */
[----:B------:R-:W-:Y:S02]  /*61c0*/  HADD2.F32 R15, -RZ, R15.H1_H1 ;  /* 0x3000000fff0f7230 */ /* 0x000fe40000004100 */
        /* <DEDUP_REMOVED lines=8> */
[----:B------:R-:W-:Y:S01]  /*6250*/  FFMA.FTZ R14, R15, R11, R14 ;  /* 0x0000000b0f0e7223 */ /* 0x000fe2000001000e */
[----:B---3--:R-:W-:Y:S01]  /*6260*/  @!P0 IADD3 R3, PT, PT, R43, R4, RZ ;  /* 0x000000042b038210 */ /* 0x008fe20007ffe0ff */
[C---:B------:R-:W-:Y:S01]  /*6270*/  FFMA.FTZ R8, R15.reuse, R8, R19 ;  /* 0x000000080f087223 */ /* 0x040fe20000010013 */
[----:B------:R-:W-:Y:S01]  /*6280*/  IADD3 R4, PT, PT, R4, 0x20, RZ ;  /* 0x0000002004047810 */ /* 0x000fe20007ffe0ff */
[----:B------:R-:W-:Y:S01]  /*6290*/  FFMA.FTZ R5, R15, R22, R5 ;  /* 0x000000160f057223 */ /* 0x000fe20000010005 */
[----:B------:R-:W-:Y:S01]  /*62a0*/  FMUL.FTZ R13, R13, R20 ;  /* 0x000000140d0d7220 */ /* 0x000fe20000410000 */
[----:B------:R-:W-:Y:S01]  /*62b0*/  FMUL.FTZ R14, R14, R21 ;  /* 0x000000150e0e7220 */ /* 0x000fe20000410000 */
[----:B------:R-:W-:Y:S01]  /*62c0*/  PRMT R40, R40, 0x5410, R39 ;  /* 0x0000541028287816 */ /* 0x000fe20000000027 */
[----:B------:R-:W-:Y:S01]  /*62d0*/  FMUL.FTZ R8, R8, R25 ;  /* 0x0000001908087220 */ /* 0x000fe20000410000 */
[----:B------:R-:W-:Y:S01]  /*62e0*/  ISETP.GE.AND P0, PT, R4, R23, PT ;  /* 0x000000170400720c */ /* 0x000fe20003f06270 */
        /* <DEDUP_REMOVED lines=18> */
.L_x_4987:
[----:B------:R-:W-:-:S04]  /*6410*/  VIMNMX R33, PT, PT, R24, UR14, PT ;  /* 0x0000000e18217c48 */ /* 0x000fc8000bfe0100 */
[----:B------:R-:W-:-:S13]  /*6420*/  ISETP.GT.AND P0, PT, R33, R4, PT ;  /* 0x000000042100720c */ /* 0x000fda0003f04270 */
[----:B------:R-:W-:Y:S05]  /*6430*/  @!P0 BRA `(.L_x_4989) ;  /* 0x00000014002c8947 */ /* 0x000fea0003800000 */
[----:B------:R-:W-:-:S03]  /*6440*/  IMAD.WIDE.U32 R30, R4, 0x4, R30 ;  /* 0x00000004041e7825 */ /* 0x000fc600078e001e */
[----:B------:R-:W-:-:S04]  /*6450*/  IADD3 R32, P0, PT, R30, 0x2, RZ ;  /* 0x000000021e207810 */ /* 0x000fc80007f1e0ff */
[----:B------:R-:W-:-:S09]  /*6460*/  IADD3.X R35, PT, PT, RZ, R31, RZ, P0, !PT ;  /* 0x0000001fff237210 */ /* 0x000fd200007fe4ff */
.L_x_4990:
        /* <DEDUP_REMOVED lines=9> */
[----:B--2---:R-:W-:Y:S02]  /*6500*/  LOP3.LUT R36, R8, 0x70007, RZ, 0xc0, !PT ;  /* 0x0007000708247812 */ /* 0x004fe400078ec0ff */
[----:B------:R-:W-:Y:S02]  /*6510*/  LOP3.LUT R13, R10, 0x70007, RZ, 0xc0, !PT ;  /* 0x000700070a0d7812 */ /* 0x000fe400078ec0ff */
[----:B------:R-:W-:Y:S02]  /*6520*/  LOP3.LUT R12, R8, 0x380038, RZ, 0xc0, !PT ;  /* 0x00380038080c7812 */ /* 0x000fe400078ec0ff */
[----:B------:R-:W-:-:S02]  /*6530*/  LOP3.LUT R36, R36, 0x64006400, RZ, 0xfc, !PT ;  /* 0x6400640024247812 */ /* 0x000fc400078efcff */
[----:B-1----:R-:W-:Y:S02]  /*6540*/  LOP3.LUT R14, R13, 0x64006400, RZ, 0xfc, !PT ;  /* 0x640064000d0e7812 */ /* 0x002fe400078efcff */
[----:B------:R-:W-:Y:S01]  /*6550*/  LOP3.LUT R13, R12, 0x64006400, RZ, 0xfc, !PT ;  /* 0x640064000c0d7812 */ /* 0x000fe200078efcff */
[----:B------:R-:W-:Y:S01]  /*6560*/  HADD2 R12, R36, -1028, -1028 ;  /* 0xe404e404240c7430 */ /* 0x000fe20000000000 */
[----:B------:R-:W-:Y:S01]  /*6570*/  LOP3.LUT R37, R9, 0x70007, RZ, 0xc0, !PT ;  /* 0x0007000709257812 */ /* 0x000fe200078ec0ff */
[----:B------:R-:W-:Y:S01]  /*6580*/  HADD2 R15, R14, -1028, -1028 ;  /* 0xe404e4040e0f7430 */ /* 0x000fe20000000000 */
[----:B------:R-:W-:Y:S01]  /*6590*/  LOP3.LUT R38, R11, 0x70007, RZ, 0xc0, !PT ;  /* 0x000700070b267812 */ /* 0x000fe200078ec0ff */
[----:B------:R-:W-:Y:S01]  /*65a0*/  HFMA2 R14, R13, R34.H0_H0, -132, -132 ;  /* 0xd820d8200d0e7431 */ /* 0x000fe20000040022 */
[----:B------:R-:W-:Y:S01]  /*65b0*/  LOP3.LUT R37, R37, 0x64006400, RZ, 0xfc, !PT ;  /* 0x6400640025257812 */ /* 0x000fe200078efcff */
[-C--:B0-----:R-:W-:Y:S01]  /*65c0*/  HFMA2 R36, R12, R24.reuse, RZ ;  /* 0x000000180c247231 */ /* 0x081fe200000000ff */
[----:B------:R-:W-:Y:S01]  /*65d0*/  LOP3.LUT R38, R38, 0x64006400, RZ, 0xfc, !PT ;  /* 0x6400640026267812 */ /* 0x000fe200078efcff */
[-C--:B------:R-:W-:Y:S01]  /*65e0*/  HFMA2 R13, R15, R24.reuse, RZ ;  /* 0x000000180f0d7231 */ /* 0x080fe200000000ff */
[----:B------:R-:W-:Y:S01]  /*65f0*/  LOP3.LUT R15, R9, 0x380038, RZ, 0xc0, !PT ;  /* 0x00380038090f7812 */ /* 0x000fe200078ec0ff */
[----:B------:R-:W-:Y:S01]  /*6600*/  HADD2 R37, R37, -1028, -1028 ;  /* 0xe404e40425257430 */ /* 0x000fe20000000000 */
[--C-:B------:R-:W-:Y:S01]  /*6610*/  SHF.R.U32.HI R40, RZ, 0x6, R8.reuse ;  /* 0x00000006ff287819 */ /* 0x100fe20000011608 */
[----:B------:R-:W-:Y:S01]  /*6620*/  HADD2 R38, R38, -1028, -1028 ;  /* 0xe404e40426267430 */ /* 0x000fe20000000000 */
[----:B------:R-:W-:Y:S01]  /*6630*/  SHF.R.U32.HI R8, RZ, 0xf, R8 ;  /* 0x0000000fff087819 */ /* 0x000fe20000011608 */
[----:B------:R-:W-:Y:S01]  /*6640*/  HFMA2 R14, R14, R25, R36 ;  /* 0x000000190e0e7231 */ /* 0x000fe20000000024 */
[----:B------:R-:W-:Y:S01]  /*6650*/  LOP3.LUT R36, R10, 0x380038, RZ, 0xc0, !PT ;  /* 0x003800380a247812 */ /* 0x000fe200078ec0ff */
[-C--:B------:R-:W-:Y:S01]  /*6660*/  HFMA2 R12, R37, R24.reuse, RZ.H0_H0 ;  /* 0x00000018250c7231 */ /* 0x080fe200000400ff */
[----:B------:R-:W-:Y:S01]  /*6670*/  LOP3.LUT R37, R15, 0x64006400, RZ, 0xfc, !PT ;  /* 0x640064000f257812 */ /* 0x000fe200078efcff */
[----:B------:R-:W-:Y:S01]  /*6680*/  HFMA2 R24, R38, R24, RZ.H0_H0 ;  /* 0x0000001826187231 */ /* 0x000fe200000400ff */
[----:B------:R-:W-:-:S02]  /*6690*/  LOP3.LUT R39, R36, 0x64006400, RZ, 0xfc, !PT ;  /* 0x6400640024277812 */ /* 0x000fc400078efcff */
[----:B------:R-:W-:Y:S01]  /*66a0*/  LOP3.LUT R38, R11, 0x380038, RZ, 0xc0, !PT ;  /* 0x003800380b267812 */ /* 0x000fe200078ec0ff */
[-C--:B------:R-:W-:Y:S01]  /*66b0*/  HFMA2 R37, R37, R34.reuse.H0_H0, -132, -132 ;  /* 0xd820d82025257431 */ /* 0x080fe20000040022 */
[----:B------:R-:W-:Y:S01]  /*66c0*/  LOP3.LUT R36, R40, 0x70007, RZ, 0xc0, !PT ;  /* 0x0007000728247812 */ /* 0x000fe200078ec0ff */
[-C--:B------:R-:W-:Y:S01]  /*66d0*/  HFMA2 R39, R39, R34.reuse.H0_H0, -132, -132 ;  /* 0xd820d82027277431 */ /* 0x080fe20000040022 */
[----:B------:R-:W-:Y:S02]  /*66e0*/  LOP3.LUT R15, R38, 0x64006400, RZ, 0xfc, !PT ;  /* 0x64006400260f7812 */ /* 0x000fe400078efcff */
[----:B------:R-:W-:Y:S01]  /*66f0*/  LOP3.LUT R36, R36, 0x64006400, RZ, 0xfc, !PT ;  /* 0x6400640024247812 */ /* 0x000fe200078efcff */
[-C--:B------:R-:W-:Y:S01]  /*6700*/  HFMA2 R13, R39, R25.reuse, R13 ;  /* 0x00000019270d7231 */ /* 0x080fe2000000000d */
[----:B------:R-:W-:Y:S01]  /*6710*/  SHF.R.U32.HI R39, RZ, 0x6, R9 ;  /* 0x00000006ff277819 */ /* 0x000fe20000011609 */
[----:B------:R-:W-:Y:S02]  /*6720*/  HFMA2 R38, R15, R34.H0_H0, -132, -132 ;  /* 0xd820d8200f267431 */ /* 0x000fe40000040022 */
[----:B------:R-:W-:-:S02]  /*6730*/  HFMA2 R12, R37, R25, R12 ;  /* 0x00000019250c7231 */ /* 0x000fc4000000000c */
[----:B------:R-:W-:Y:S01]  /*6740*/  HADD2 R36, R36, -1028, -1028 ;  /* 0xe404e40424247430 */ /* 0x000fe20000000000 */
[----:B------:R-:W-:Y:S02]  /*6750*/  LOP3.LUT R15, R39, 0x70007, RZ, 0xc0, !PT ;  /* 0x00070007270f7812 */ /* 0x000fe400078ec0ff */
[----:B------:R-:W-:Y:S01]  /*6760*/  LOP3.LUT R8, R8, 0x10001, RZ, 0xc0, !PT ;  /* 0x0001000108087812 */ /* 0x000fe200078ec0ff */
[----:B------:R-:W-:Y:S01]  /*6770*/  HFMA2 R38, R38, R25, R24 ;  /* 0x0000001926267231 */ /* 0x000fe20000000018 */
[----:B------:R-:W-:Y:S01]  /*6780*/  SHF.R.U32.HI R25, RZ, 0x6, R10 ;  /* 0x00000006ff197819 */ /* 0x000fe2000001160a */
[----:B------:R-:W-:Y:S01]  /*6790*/  HFMA2 R14, R36, R26, R14 ;  /* 0x0000001a240e7231 */ /* 0x000fe2000000000e */
[----:B------:R-:W-:Y:S02]  /*67a0*/  LOP3.LUT R36, R15, 0x64006400, RZ, 0xfc, !PT ;  /* 0x640064000f247812 */ /* 0x000fe400078efcff */
[----:B------:R-:W-:Y:S02]  /*67b0*/  LOP3.LUT R15, R25, 0x70007, RZ, 0xc0, !PT ;  /* 0x00070007190f7812 */ /* 0x000fe400078ec0ff */
[----:B------:R-:W-:Y:S01]  /*67c0*/  SHF.R.U32.HI R24, RZ, 0x6, R11 ;  /* 0x00000006ff187819 */ /* 0x000fe2000001160b */
[----:B------:R-:W-:Y:S01]  /*67d0*/  HADD2 R36, R36, -1028, -1028 ;  /* 0xe404e40424247430 */ /* 0x000fe20000000000 */
[----:B------:R-:W-:-:S02]  /*67e0*/  LOP3.LUT R15, R15, 0x64006400, RZ, 0xfc, !PT ;  /* 0x640064000f0f7812 */ /* 0x000fc400078efcff */
[----:B------:R-:W-:Y:S02]  /*67f0*/  LOP3.LUT R37, R24, 0x70007, RZ, 0xc0, !PT ;  /* 0x0007000718257812 */ /* 0x000fe400078ec0ff */
[----:B------:R-:W-:Y:S01]  /*6800*/  SHF.R.U32.HI R11, RZ, 0xf, R11 ;  /* 0x0000000fff0b7819 */ /* 0x000fe2000001160b */
        /* <DEDUP_REMOVED lines=10> */
[----:B------:R-:W-:Y:S02]  /*68b0*/  HFMA2 R38, R37, R26, R38 ;  /* 0x0000001a25267231 */ /* 0x000fe40000000026 */
[-C--:B------:R-:W-:Y:S02]  /*68c0*/  HFMA2 R26, R15, R34.reuse.H0_H0, -132, -132 ;  /* 0xd820d8200f1a7431 */ /* 0x080fe40000040022 */
[----:B------:R-:W-:Y:S01]  /*68d0*/  HFMA2 R37, R13, R34.H0_H0, -132, -132 ;  /* 0xd820d8200d257431 */ /* 0x000fe20000040022 */
[C---:B------:R-:W-:Y:S01]  /*68e0*/  LOP3.LUT R13, R25.reuse, 0x380038, RZ, 0xc0, !PT ;  /* 0x00380038190d7812 */ /* 0x040fe200078ec0ff */
[----:B------:R-:W-:Y:S01]  /*68f0*/  HFMA2 R26, R26, R27, R12 ;  /* 0x0000001b1a1a7231 */ /* 0x000fe2000000000c */
[----:B------:R-:W-:-:S02]  /*6900*/  LOP3.LUT R25, R25, 0x1c001c0, RZ, 0xc0, !PT ;  /* 0x01c001c019197812 */ /* 0x000fc400078ec0ff */
[----:B------:R-:W-:Y:S01]  /*6910*/  LOP3.LUT R41, R13, 0x64006400, RZ, 0xfc, !PT ;  /* 0x640064000d297812 */ /* 0x000fe200078efcff */
[----:B------:R-:W-:Y:S01]  /*6920*/  HFMA2 R37, R37, R27, R14 ;  /* 0x0000001b25257231 */ /* 0x000fe2000000000e */
[----:B------:R-:W-:Y:S01]  /*6930*/  LOP3.LUT R25, R25, 0x64006400, RZ, 0xfc, !PT ;  /* 0x6400640019197812 */ /* 0x000fe200078efcff */
[----:B------:R-:W0:Y:S01]  /*6940*/  LDS.128 R12, [UR4+0x10] ;  /* 0x00001004ff0c7984 */ /* 0x000e220008000c00 */
[----:B------:R-:W-:Y:S01]  /*6950*/  LOP3.LUT R39, R39, 0x64006400, RZ, 0xfc, !PT ;  /* 0x6400640027277812 */ /* 0x000fe200078efcff */
[----:B------:R-:W-:-:S04]  /*6960*/  HFMA2 R41, R41, R34.H0_H0, -132, -132 ;  /* 0xd820d82029297431 */ /* 0x000fc80000040022 */
[----:B------:R-:W-:Y:S01]  /*6970*/  HFMA2 R36, R41, R27, R36 ;  /* 0x0000001b29247231 */ /* 0x000fe20000000024 */
[C---:B------:R-:W-:Y:S02]  /*6980*/  LOP3.LUT R41, R24.reuse, 0x380038, RZ, 0xc0, !PT ;  /* 0x0038003818297812 */ /* 0x040fe400078ec0ff */
[----:B------:R-:W-:Y:S02]  /*6990*/  LOP3.LUT R24, R24, 0x1c001c0, RZ, 0xc0, !PT ;  /* 0x01c001c018187812 */ /* 0x000fe400078ec0ff */
[----:B------:R-:W-:-:S05]  /*69a0*/  LOP3.LUT R41, R41, 0x64006400, RZ, 0xfc, !PT ;  /* 0x6400640029297812 */ /* 0x000fca00078efcff */
[----:B------:R-:W-:-:S04]  /*69b0*/  HFMA2 R41, R41, R34.H0_H0, -132, -132 ;  /* 0xd820d82029297431 */ /* 0x000fc80000040022 */
[----:B------:R-:W-:Y:S01]  /*69c0*/  HFMA2 R38, R41, R27, R38 ;  /* 0x0000001b29267231 */ /* 0x000fe20000000026 */
[----:B------:R-:W-:Y:S02]  /*69d0*/  LOP3.LUT R27, R40, 0x1c001c0, RZ, 0xc0, !PT ;  /* 0x01c001c0281b7812 */ /* 0x000fe400078ec0ff */
[----:B------:R-:W-:Y:S02]  /*69e0*/  MOV R40, 0x2400 ;  /* 0x0000240000287802 */ /* 0x000fe40000000f00 */
[----:B------:R-:W-:Y:S02]  /*69f0*/  LOP3.LUT R27, R27, 0x64006400, RZ, 0xfc, !PT ;  /* 0x640064001b1b7812 */ /* 0x000fe400078efcff */
[----:B------:R-:W-:Y:S02]  /*6a00*/  PRMT R34, R34, 0x5410, R40 ;  /* 0x0000541022227816 */ /* 0x000fe40000000028 */
[----:B------:R-:W-:Y:S02]  /*6a10*/  LOP3.LUT R41, R24, 0x64006400, RZ, 0xfc, !PT ;  /* 0x6400640018297812 */ /* 0x000fe400078efcff */
[----:B------:R-:W-:Y:S01]  /*6a20*/  SHF.R.U32.HI R24, RZ, 0xf, R10 ;  /* 0x0000000fff187819 */ /* 0x000fe2000001160a */
[-C--:B------:R-:W-:Y:S01]  /*6a30*/  HFMA2 R27, R27, R34.reuse.H1_H1, -20, -20 ;  /* 0xcd00cd001b1b7431 */ /* 0x080fe20000060022 */
[----:B---3--:R-:W-:Y:S01]  /*6a40*/  LOP3.LUT R40, R19, 0x70007, RZ, 0xc0, !PT ;  /* 0x0007000713287812 */ /* 0x008fe200078ec0ff */
[----:B------:R-:W-:-:S02]  /*6a50*/  HFMA2 R39, R39, R34.H1_H1, -20, -20 ;  /* 0xcd00cd0027277431 */ /* 0x000fc40000060022 */
[----:B------:R-:W-:Y:S02]  /*6a60*/  HFMA2 R41, R41, R34.H1_H1, -20, -20 ;  /* 0xcd00cd0029297431 */ /* 0x000fe40000060022 */
[----:B0-----:R-:W-:Y:S02]  /*6a70*/  HFMA2 R27, R27, R12, R37 ;  /* 0x0000000c1b1b7231 */ /* 0x001fe40000000025 */
[----:B------:R-:W-:Y:S01]  /*6a80*/  HFMA2 R37, R25, R34.H1_H1, -20, -20 ;  /* 0xcd00cd0019257431 */ /* 0x000fe20000060022 */
[----:B------:R-:W-:Y:S01]  /*6a90*/  SHF.R.U32.HI R25, RZ, 0xe, R16 ;  /* 0x0000000eff197819 */ /* 0x000fe20000011610 */
[-C--:B------:R-:W-:Y:S02]  /*6aa0*/  HFMA2 R26, R39, R12.reuse, R26 ;  /* 0x0000000c271a7231 */ /* 0x080fe4000000001a */
[-C--:B------:R-:W-:Y:S01]  /*6ab0*/  HFMA2 R38, R41, R12.reuse, R38 ;  /* 0x0000000c29267231 */ /* 0x080fe20000000026 */
[----:B------:R-:W-:Y:S01]  /*6ac0*/  LOP3.LUT R10, R8, 0x20002, R25, 0xf8, !PT ;  /* 0x00020002080a7812 */ /* 0x000fe200078ef819 */
[----:B------:R-:W-:Y:S01]  /*6ad0*/  HFMA2 R36, R37, R12, R36 ;  /* 0x0000000c25247231 */ /* 0x000fe20000000024 */
        /* <DEDUP_REMOVED lines=8> */
[----:B------:R-:W-:Y:S01]  /*6b60*/  LOP3.LUT R8, R8, 0x20002, R37, 0xf8, !PT ;  /* 0x0002000208087812 */ /* 0x000fe200078ef825 */
[----:B------:R-:W-:Y:S01]  /*6b70*/  HADD2 R37, R25, -1028, -1028 ;  /* 0xe404e40419257430 */ /* 0x000fe20000000000 */
[----:B------:R-:W-:Y:S01]  /*6b80*/  LOP3.LUT R25, R40, 0x64006400, RZ, 0xfc, !PT ;  /* 0x6400640028197812 */ /* 0x000fe200078efcff */
[----:B------:R-:W-:Y:S02]  /*6b90*/  HADD2 R24, R24, -1028, -1028 ;  /* 0xe404e40418187430 */ /* 0x000fe40000000000 */
[----:B------:R-:W-:Y:S02]  /*6ba0*/  HADD2 R39, R12, -1028, -1028 ;  /* 0xe404e4040c277430 */ /* 0x000fe40000000000 */
[-C--:B------:R-:W-:Y:S02]  /*6bb0*/  HFMA2 R27, R37, R13.reuse, R27 ;  /* 0x0000000d251b7231 */ /* 0x080fe4000000001b */
        /* <DEDUP_REMOVED lines=9> */
[----:B------:R-:W-:Y:S01]  /*6c50*/  HFMA2 R36, R37, R34.H0_H0, -132, -132 ;  /* 0xd820d82025247431 */ /* 0x000fe20000040022 */
[----:B------:R-:W-:-:S02]  /*6c60*/  LOP3.LUT R26, R19, 0x380038, RZ, 0xc0, !PT ;  /* 0x00380038131a7812 */ /* 0x000fc400078ec0ff */
[----:B------:R-:W-:Y:S01]  /*6c70*/  LOP3.LUT R13, R25, 0x64006400, RZ, 0xfc, !PT ;  /* 0x64006400190d7812 */ /* 0x000fe200078efcff */
[----:B------:R-:W-:Y:S01]  /*6c80*/  HFMA2 R39, R39, R34.H0_H0, -132, -132 ;  /* 0xd820d82027277431 */ /* 0x000fe20000040022 */
[----:B------:R-:W-:Y:S01]  /*6c90*/  SHF.R.U32.HI R16, RZ, 0x6, R16 ;  /* 0x00000006ff107819 */ /* 0x000fe20000011610 */
[----:B------:R-:W-:Y:S01]  /*6ca0*/  HFMA2 R36, R36, R14, R27 ;  /* 0x0000000e24247231 */ /* 0x000fe2000000001b */
[----:B------:R-:W-:Y:S01]  /*6cb0*/  LOP3.LUT R37, R26, 0x64006400, RZ, 0xfc, !PT ;  /* 0x640064001a257812 */ /* 0x000fe200078efcff */
[----:B------:R-:W-:Y:S01]  /*6cc0*/  HFMA2 R13, R13, R34.H0_H0, -132, -132 ;  /* 0xd820d8200d0d7431 */ /* 0x000fe20000040022 */
[----:B------:R-:W-:Y:S01]  /*6cd0*/  LOP3.LUT R25, R16, 0x70007, RZ, 0xc0, !PT ;  /* 0x0007000710197812 */ /* 0x000fe200078ec0ff */
[----:B------:R-:W-:Y:S01]  /*6ce0*/  HFMA2 R12, R39, R14, R12 ;  /* 0x0000000e270c7231 */ /* 0x000fe2000000000c */
[----:B------:R-:W-:Y:S01]  /*6cf0*/  SHF.R.U32.HI R39, RZ, 0xe, R17 ;  /* 0x0000000eff277819 */ /* 0x000fe20000011611 */
[----:B------:R-:W-:Y:S01]  /*6d00*/  HFMA2 R26, R37, R34.H0_H0, -132, -132 ;  /* 0xd820d820251a7431 */ /* 0x000fe20000040022 */
[----:B------:R-:W-:Y:S01]  /*6d10*/  SHF.R.U32.HI R37, RZ, 0xf, R9 ;  /* 0x0000000fff257819 */ /* 0x000fe20000011609 */
[-C--:B------:R-:W-:Y:S01]  /*6d20*/  HFMA2 R13, R13, R14.reuse, R24 ;  /* 0x0000000e0d0d7231 */ /* 0x080fe20000000018 */
[----:B------:R-:W-:Y:S01]  /*6d30*/  LOP3.LUT R9, R25, 0x64006400, RZ, 0xfc, !PT ;  /* 0x6400640019097812 */ /* 0x000fe200078efcff */
[----:B------:R-:W-:Y:S01]  /*6d40*/  HFMA2 R38, R26, R14, R38 ;  /* 0x0000000e1a267231 */ /* 0x000fe20000000026 */
[----:B------:R-:W-:Y:S01]  /*6d50*/  LOP3.LUT R14, R37, 0x10001, RZ, 0xc0, !PT ;  /* 0x00010001250e7812 */ /* 0x000fe200078ec0ff */
[----:B------:R-:W0:Y:S01]  /*6d60*/  LDS.128 R24, [UR4+0x20] ;  /* 0x00002004ff187984 */ /* 0x000e220008000c00 */
[----:B------:R-:W-:Y:S01]  /*6d70*/  SHF.R.U32.HI R18, RZ, 0x6, R18 ;  /* 0x00000006ff127819 */ /* 0x000fe20000011612 */
[----:B------:R-:W-:Y:S01]  /*6d80*/  HADD2 R37, R9, -1028, -1028 ;  /* 0xe404e40409257430 */ /* 0x000fe20000000000 */
[----:B------:R-:W-:-:S02]  /*6d90*/  SHF.R.U32.HI R9, RZ, 0x6, R19 ;  /* 0x00000006ff097819 */ /* 0x000fc40000011613 */
[----:B------:R-:W-:Y:S02]  /*6da0*/  LOP3.LUT R14, R14, 0x20002, R39, 0xf8, !PT ;  /* 0x000200020e0e7812 */ /* 0x000fe400078ef827 */
[----:B------:R-:W-:Y:S01]  /*6db0*/  LOP3.LUT R39, R9, 0x70007, RZ, 0xc0, !PT ;  /* 0x0007000709277812 */ /* 0x000fe200078ec0ff */
[----:B------:R-:W-:Y:S01]  /*6dc0*/  HFMA2 R36, R37, R15, R36 ;  /* 0x0000000f25247231 */ /* 0x000fe20000000024 */
[----:B------:R-:W-:Y:S02]  /*6dd0*/  SHF.R.U32.HI R37, RZ, 0x6, R17 ;  /* 0x00000006ff257819 */ /* 0x000fe40000011611 */
[----:B------:R-:W-:Y:S02]  /*6de0*/  LOP3.LUT R39, R39, 0x64006400, RZ, 0xfc, !PT ;  /* 0x6400640027277812 */ /* 0x000fe400078efcff */
[----:B------:R-:W-:Y:S02]  /*6df0*/  LOP3.LUT R40, R18, 0x70007, RZ, 0xc0, !PT ;  /* 0x0007000712287812 */ /* 0x000fe400078ec0ff */
[----:B------:R-:W-:Y:S01]  /*6e00*/  LOP3.LUT R17, R37, 0x70007, RZ, 0xc0, !PT ;  /* 0x0007000725117812 */ /* 0x000fe200078ec0ff */
[----:B------:R-:W-:Y:S01]  /*6e10*/  HADD2 R39, R39, -1028, -1028 ;  /* 0xe404e40427277430 */ /* 0x000fe20000000000 */
[----:B------:R-:W-:-:S02]  /*6e20*/  LOP3.LUT R40, R40, 0x64006400, RZ, 0xfc, !PT ;  /* 0x6400640028287812 */ /* 0x000fc400078efcff */
[----:B------:R-:W-:Y:S01]  /*6e30*/  LOP3.LUT R17, R17, 0x64006400, RZ, 0xfc, !PT ;  /* 0x6400640011117812 */ /* 0x000fe200078efcff */
[-C--:B------:R-:W-:Y:S02]  /*6e40*/  HFMA2 R38, R39, R15.reuse, R38 ;  /* 0x0000000f27267231 */ /* 0x080fe40000000026 */
[----:B------:R-:W-:Y:S02]  /*6e50*/  HADD2 R40, R40, -1028, -1028 ;  /* 0xe404e40428287430 */ /* 0x000fe40000000000 */
[----:B------:R-:W-:Y:S01]  /*6e60*/  HADD2 R39, R17, -1028, -1028 ;  /* 0xe404e40411277430 */ /* 0x000fe20000000000 */
[----:B------:R-:W-:Y:S01]  /*6e70*/  SHF.R.U32.HI R17, RZ, 0xe, R19 ;  /* 0x0000000eff117819 */ /* 0x000fe20000011613 */
[-C--:B------:R-:W-:Y:S01]  /*6e80*/  HFMA2 R13, R40, R15.reuse, R13 ;  /* 0x0000000f280d7231 */ /* 0x080fe2000000000d */
[----:B------:R-:W-:Y:S01]  /*6e90*/  LOP3.LUT R19, R16, 0x380038, RZ, 0xc0, !PT ;  /* 0x0038003810137812 */ /* 0x000fe200078ec0ff */
[----:B------:R-:W-:Y:S01]  /*6ea0*/  HFMA2 R12, R39, R15, R12 ;  /* 0x0000000f270c7231 */ /* 0x000fe2000000000c */
        /* <DEDUP_REMOVED lines=10> */
[----:B------:R-:W-:-:S02]  /*6f50*/  HFMA2 R39, R11, R34.H0_H0, -132, -132 ;  /* 0xd820d8200b277431 */ /* 0x000fc40000040022 */
[-C--:B0-----:R-:W-:Y:S01]  /*6f60*/  HFMA2 R13, R15, R24.reuse, R13 ;  /* 0x000000180f0d7231 */ /* 0x081fe2000000000d */
[----:B------:R-:W-:Y:S01]  /*6f70*/  LOP3.LUT R15, R9, 0x380038, RZ, 0xc0, !PT ;  /* 0x00380038090f7812 */ /* 0x000fe200078ec0ff */
[-C--:B------:R-:W-:Y:S02]  /*6f80*/  HFMA2 R12, R39, R24.reuse, R12 ;  /* 0x00000018270c7231 */ /* 0x080fe4000000000c */
[----:B------:R-:W-:Y:S01]  /*6f90*/  HFMA2 R11, R19, R24, R36 ;  /* 0x00000018130b7231 */ /* 0x000fe20000000024 */
[----:B------:R-:W-:Y:S02]  /*6fa0*/  LOP3.LUT R39, R15, 0x64006400, RZ, 0xfc, !PT ;  /* 0x640064000f277812 */ /* 0x000fe400078efcff */
[----:B------:R-:W-:Y:S02]  /*6fb0*/  LOP3.LUT R36, R9, 0x1c001c0, RZ, 0xc0, !PT ;  /* 0x01c001c009247812 */ /* 0x000fe400078ec0ff */
[----:B------:R-:W-:Y:S01]  /*6fc0*/  LOP3.LUT R37, R37, 0x64006400, RZ, 0xfc, !PT ;  /* 0x6400640025257812 */ /* 0x000fe200078efcff */
[----:B------:R-:W-:Y:S01]  /*6fd0*/  HFMA2 R39, R39, R34.H0_H0, -132, -132 ;  /* 0xd820d82027277431 */ /* 0x000fe20000040022 */
[----:B------:R-:W-:-:S02]  /*6fe0*/  LOP3.LUT R9, R16, 0x64006400, RZ, 0xfc, !PT ;  /* 0x6400640010097812 */ /* 0x000fc400078efcff */
[----:B------:R-:W-:Y:S01]  /*6ff0*/  LOP3.LUT R18, R18, 0x1c001c0, RZ, 0xc0, !PT ;  /* 0x01c001c012127812 */ /* 0x000fe200078ec0ff */
[-C--:B------:R-:W-:Y:S01]  /*7000*/  HFMA2 R37, R37, R34.reuse.H1_H1, -20, -20 ;  /* 0xcd00cd0025257431 */ /* 0x080fe20000060022 */
[----:B------:R-:W-:Y:S01]  /*7010*/  LOP3.LUT R15, R36, 0x64006400, RZ, 0xfc, !PT ;  /* 0x64006400240f7812 */ /* 0x000fe200078efcff */
[----:B------:R-:W-:Y:S01]  /*7020*/  HFMA2 R9, R9, R34.H1_H1, -20, -20 ;  /* 0xcd00cd0009097431 */ /* 0x000fe20000060022 */
[----:B------:R-:W-:Y:S01]  /*7030*/  LOP3.LUT R19, R18, 0x64006400, RZ, 0xfc, !PT ;  /* 0x6400640012137812 */ /* 0x000fe200078efcff */
[----:B------:R-:W-:Y:S01]  /*7040*/  HFMA2 R38, R39, R24, R38 ;  /* 0x0000001827267231 */ /* 0x000fe20000000026 */
[----:B----4-:R-:W-:Y:S01]  /*7050*/  LOP3.LUT R18, R20, 0x70007, RZ, 0xc0, !PT ;  /* 0x0007000714127812 */ /* 0x010fe200078ec0ff */
[-C--:B------:R-:W-:Y:S02]  /*7060*/  HFMA2 R11, R9, R25.reuse, R11 ;  /* 0x00000019090b7231 */ /* 0x080fe4000000000b */
[----:B------:R-:W-:Y:S02]  /*7070*/  HFMA2 R9, R37, R25, R12 ;  /* 0x0000001925097231 */ /* 0x000fe4000000000c */
[-C--:B------:R-:W-:Y:S01]  /*7080*/  HFMA2 R37, R15, R34.reuse.H1_H1, -20, -20 ;  /* 0xcd00cd000f257431 */ /* 0x080fe20000060022 */
[----:B------:R-:W-:Y:S01]  /*7090*/  LOP3.LUT R24, R21, 0x70007, RZ, 0xc0, !PT ;  /* 0x0007000715187812 */ /* 0x000fe200078ec0ff */
[----:B------:R-:W-:Y:S01]  /*70a0*/  HFMA2 R36, R19, R34.H1_H1, -20, -20 ;  /* 0xcd00cd0013247431 */ /* 0x000fe20000060022 */
[----:B------:R-:W-:-:S02]  /*70b0*/  SHF.R.U32.HI R19, RZ, 0xd, R22 ;  /* 0x0000000dff137819 */ /* 0x000fc40000011616 */
[----:B------:R-:W-:Y:S01]  /*70c0*/  LOP3.LUT R12, R22, 0x70007, RZ, 0xc0, !PT ;  /* 0x00070007160c7812 */ /* 0x000fe200078ec0ff */
[-C--:B------:R-:W-:Y:S02]  /*70d0*/  HFMA2 R36, R36, R25.reuse, R13 ;  /* 0x0000001924247231 */ /* 0x080fe4000000000d */
[----:B------:R-:W-:Y:S01]  /*70e0*/  HFMA2 R37, R37, R25, R38 ;  /* 0x0000001925257231 */ /* 0x000fe20000000026 */
[----:B------:R-:W-:Y:S02]  /*70f0*/  LOP3.LUT R25, R18, 0x64006400, RZ, 0xfc, !PT ;  /* 0x6400640012197812 */ /* 0x000fe400078efcff */
[----:B------:R-:W-:Y:S02]  /*7100*/  LOP3.LUT R16, R8, 0x40004, R19, 0xf8, !PT ;  /* 0x0004000408107812 */ /* 0x000fe400078ef813 */
[----:B------:R-:W-:Y:S01]  /*7110*/  LOP3.LUT R8, R20, 0x380038, RZ, 0xc0, !PT ;  /* 0x0038003814087812 */ /* 0x000fe200078ec0ff */
[----:B------:R-:W-:Y:S01]  /*7120*/  HADD2 R25, R25, -1028, -1028 ;  /* 0xe404e40419197430 */ /* 0x000fe20000000000 */
[----:B------:R-:W-:-:S02]  /*7130*/  LOP3.LUT R17, R40, 0x20002, R17, 0xf8, !PT ;  /* 0x0002000228117812 */ /* 0x000fc400078ef811 */
[----:B------:R-:W-:Y:S01]  /*7140*/  SHF.R.U32.HI R38, RZ, 0xd, R23 ;  /* 0x0000000dff267819 */ /* 0x000fe20000011617 */
[----:B------:R-:W-:Y:S01]  /*7150*/  HFMA2 R11, R25, R26, R11 ;  /* 0x0000001a190b7231 */ /* 0x000fe2000000000b */
[----:B------:R-:W-:Y:S02]  /*7160*/  LOP3.LUT R18, R23, 0x70007, RZ, 0xc0, !PT ;  /* 0x0007000717127812 */ /* 0x000fe400078ec0ff */
[----:B------:R-:W-:Y:S02]  /*7170*/  LOP3.LUT R24, R24, 0x64006400, RZ, 0xfc, !PT ;  /* 0x6400640018187812 */ /* 0x000fe400078efcff */
[----:B------:R-:W-:Y:S02]  /*7180*/  LOP3.LUT R12, R12, 0x64006400, RZ, 0xfc, !PT ;  /* 0x640064000c0c7812 */ /* 0x000fe400078efcff */
[----:B------:R-:W-:Y:S02]  /*7190*/  SHF.R.U32.HI R15, RZ, 0xd, R20 ;  /* 0x0000000dff0f7819 */ /* 0x000fe40000011614 */
[----:B------:R-:W-:Y:S01]  /*71a0*/  LOP3.LUT R25, R8, 0x64006400, RZ, 0xfc, !PT ;  /* 0x6400640008197812 */ /* 0x000fe200078efcff */
[----:B------:R-:W-:Y:S01]  /*71b0*/  HADD2 R8, R12, -1028, -1028 ;  /* 0xe404e4040c087430 */ /* 0x000fe20000000000 */
[----:B------:R-:W-:-:S02]  /*71c0*/  LOP3.LUT R17, R17, 0x40004, R38, 0xf8, !PT ;  /* 0x0004000411117812 */ /* 0x000fc400078ef826 */
[----:B------:R-:W-:Y:S01]  /*71d0*/  LOP3.LUT R38, R18, 0x64006400, RZ, 0xfc, !PT ;  /* 0x6400640012267812 */ /* 0x000fe200078efcff */
[----:B------:R-:W-:Y:S01]  /*71e0*/  HADD2 R18, R24, -1028, -1028 ;  /* 0xe404e40418127430 */ /* 0x000fe20000000000 */
[----:B------:R-:W-:Y:S01]  /*71f0*/  LOP3.LUT R15, R10, 0x40004, R15, 0xf8, !PT ;  /* 0x000400040a0f7812 */ /* 0x000fe200078ef80f */
[----:B------:R-:W-:Y:S01]  /*7200*/  HFMA2 R12, R25, R34.H0_H0, -132, -132 ;  /* 0xd820d820190c7431 */ /* 0x000fe20000040022 */
[----:B------:R-:W-:Y:S01]  /*7210*/  LOP3.LUT R10, R21, 0x380038, RZ, 0xc0, !PT ;  /* 0x00380038150a7812 */ /* 0x000fe200078ec0ff */
[-C--:B------:R-:W-:Y:S01]  /*7220*/  HFMA2 R36, R8, R26.reuse, R36 ;  /* 0x0000001a08247231 */ /* 0x080fe20000000024 */
[----:B------:R-:W-:Y:S01]  /*7230*/  SHF.R.U32.HI R13, RZ, 0xd, R21 ;  /* 0x0000000dff0d7819 */ /* 0x000fe20000011615 */
[----:B------:R-:W-:Y:S01]  /*7240*/  HFMA2 R18, R18, R26, R9 ;  /* 0x0000001a12127231 */ /* 0x000fe20000000009 */
[----:B------:R-:W-:Y:S01]  /*7250*/  LOP3.LUT R39, R10, 0x64006400, RZ, 0xfc, !PT ;  /* 0x640064000a277812 */ /* 0x000fe200078efcff */
[----:B------:R-:W-:Y:S01]  /*7260*/  HFMA2 R12, R12, R27, R11 ;  /* 0x0000001b0c0c7231 */ /* 0x000fe2000000000b */
[----:B------:R-:W-:Y:S01]  /*7270*/  LOP3.LUT R14, R14, 0x40004, R13, 0xf8, !PT ;  /* 0x000400040e0e7812 */ /* 0x000fe200078ef80d */
[----:B------:R-:W0:Y:S01]  /*7280*/  LDS.128 R8, [UR4+0x30] ;  /* 0x00003004ff087984 */ /* 0x000e220008000c00 */
[----:B------:R-:W-:Y:S01]  /*7290*/  LOP3.LUT R13, R22, 0x380038, RZ, 0xc0, !PT ;  /* 0x00380038160d7812 */ /* 0x000fe200078ec0ff */
[----:B------:R-:W-:Y:S01]  /*72a0*/  HFMA2 R39, R39, R34.H0_H0, -132, -132 ;  /* 0xd820d82027277431 */ /* 0x000fe20000040022 */
[----:B------:R-:W-:Y:S01]  /*72b0*/  LOP3.LUT R19, R23, 0x380038, RZ, 0xc0, !PT ;  /* 0x0038003817137812 */ /* 0x000fe200078ec0ff */
[----:B------:R-:W-:Y:S01]  /*72c0*/  HADD2 R38, R38, -1028, -1028 ;  /* 0xe404e40426267430 */ /* 0x000fe20000000000 */
[----:B------:R-:W-:-:S02]  /*72d0*/  SHF.R.U32.HI R23, RZ, 0x6, R23 ;  /* 0x00000006ff177819 */ /* 0x000fc40000011617 */
[----:B------:R-:W-:Y:S01]  /*72e0*/  SHF.R.U32.HI R20, RZ, 0x6, R20 ;  /* 0x00000006ff147819 */ /* 0x000fe20000011614 */
[----:B------:R-:W-:Y:S01]  /*72f0*/  HFMA2 R18, R39, R27, R18 ;  /* 0x0000001b27127231 */ /* 0x000fe20000000012 */
[----:B------:R-:W-:Y:S01]  /*7300*/  SHF.R.U32.HI R21, RZ, 0x6, R21 ;  /* 0x00000006ff157819 */ /* 0x000fe20000011615 */
[----:B------:R-:W-:Y:S01]  /*7310*/  HFMA2 R37, R38, R26, R37 ;  /* 0x0000001a26257231 */ /* 0x000fe20000000025 */
        /* <DEDUP_REMOVED lines=8> */
[-C--:B------:R-:W-:Y:S01]  /*73a0*/  HFMA2 R36, R38, R27.reuse, R36 ;  /* 0x0000001b26247231 */ /* 0x080fe20000000024 */
[----:B------:R-:W-:Y:S01]  /*73b0*/  LOP3.LUT R41, R41, 0x64006400, RZ, 0xfc, !PT ;  /* 0x6400640029297812 */ /* 0x000fe200078efcff */
[----:B------:R-:W-:Y:S01]  /*73c0*/  HFMA2 R27, R39, R27, R37 ;  /* 0x0000001b271b7231 */ /* 0x000fe20000000025 */
[----:B------:R-:W-:Y:S01]  /*73d0*/  LOP3.LUT R43, R43, 0x64006400, RZ, 0xfc, !PT ;  /* 0x640064002b2b7812 */ /* 0x000fe200078efcff */
[-C--:B------:R-:W-:Y:S01]  /*73e0*/  HFMA2 R26, R13, R34.reuse.H0_H0, -132, -132 ;  /* 0xd820d8200d1a7431 */ /* 0x080fe20000040022 */
[----:B------:R-:W-:Y:S01]  /*73f0*/  SHF.R.U32.HI R22, RZ, 0x6, R22 ;  /* 0x00000006ff167819 */ /* 0x000fe20000011616 */
[-C--:B------:R-:W-:Y:S01]  /*7400*/  HFMA2 R19, R41, R34.reuse.H0_H0, -132, -132 ;  /* 0xd820d82029137431 */ /* 0x080fe20000040022 */
[C---:B------:R-:W-:Y:S01]  /*7410*/  LOP3.LUT R13, R20.reuse, 0x70007, RZ, 0xc0, !PT ;  /* 0x00070007140d7812 */ /* 0x040fe200078ec0ff */
        /* <DEDUP_REMOVED lines=11> */
[----:B------:R-:W-:Y:S01]  /*74d0*/  HADD2 R40, R13, -1028, -1028 ;  /* 0xe404e4040d287430 */ /* 0x000fe20000000000 */
[----:B------:R-:W-:Y:S01]  /*74e0*/  LOP3.LUT R43, R43, 0x64006400, RZ, 0xfc, !PT ;  /* 0x640064002b2b7812 */ /* 0x000fe200078efcff */
[-C--:B------:R-:W-:Y:S01]  /*74f0*/  HFMA2 R25, R25, R34.reuse.H0_H0, -132, -132 ;  /* 0xd820d82019197431 */ /* 0x080fe20000040022 */
[----:B------:R-:W-:Y:S01]  /*7500*/  LOP3.LUT R39, R39, 0x64006400, RZ, 0xfc, !PT ;  /* 0x6400640027277812 */ /* 0x000fe200078efcff */
[-C--:B------:R-:W-:Y:S01]  /*7510*/  HFMA2 R37, R41, R34.reuse.H1_H1, -20, -20 ;  /* 0xcd00cd0029257431 */ /* 0x080fe20000060022 */
[----:B------:R-:W-:Y:S01]  /*7520*/  @!P0 LEA R13, R2, R1, 0x3 ;  /* 0x00000001020d8211 */ /* 0x000fe200078e18ff */
[----:B------:R-:W-:Y:S02]  /*7530*/  HFMA2 R20, R43, R34.H1_H1, -20, -20 ;  /* 0xcd00cd002b147431 */ /* 0x000fe40000060022 */
[----:B0-----:R-:W-:-:S02]  /*7540*/  HFMA2 R40, R40, R8, R12 ;  /* 0x0000000828287231 */ /* 0x001fc4000000000c */
[----:B------:R-:W-:Y:S01]  /*7550*/  HFMA2 R39, R39, R34.H1_H1, -20, -20 ;  /* 0xcd00cd0027277431 */ /* 0x000fe20000060022 */
[----:B------:R-:W-:Y:S01]  /*7560*/  @!P0 MOV R34, R32 ;  /* 0x0000002000228202 */ /* 0x000fe20000000f00 */
[----:B------:R-:W2:Y:S04]  /*7570*/  @!P0 LDL.64 R12, [R13+0x8] ;  /* 0x000008000d0c8983 */ /* 0x000ea80000100a00 */
[----:B------:R0:W3:Y:S01]  /*7580*/  @!P0 LDG.E.U16.CONSTANT R41, desc[UR6][R34.64] ;  /* 0x0000000622298981 */ /* 0x0000e2000c1e9500 */
[----:B------:R-:W-:Y:S01]  /*7590*/  LOP3.LUT R22, R22, 0x70007, RZ, 0xc0, !PT ;  /* 0x0007000716167812 */ /* 0x000fe200078ec0ff */
[----:B------:R-:W-:Y:S01]  /*75a0*/  HFMA2 R19, R19, R9, R40 ;  /* 0x0000000913137231 */ /* 0x000fe20000000028 */
[----:B------:R-:W-:Y:S01]  /*75b0*/  LOP3.LUT R21, R21, 0x70007, RZ, 0xc0, !PT ;  /* 0x0007000715157812 */ /* 0x000fe200078ec0ff */
[----:B------:R-:W-:Y:S01]  /*75c0*/  UIADD3 UR4, UPT, UPT, UR4, 0x40, URZ ;  /* 0x0000004004047890 */ /* 0x000fe2000fffe0ff */
[----:B------:R-:W-:-:S02]  /*75d0*/  LOP3.LUT R22, R22, 0x64006400, RZ, 0xfc, !PT ;  /* 0x6400640016167812 */ /* 0x000fc400078efcff */
[----:B------:R-:W-:Y:S02]  /*75e0*/  LOP3.LUT R23, R23, 0x70007, RZ, 0xc0, !PT ;  /* 0x0007000717177812 */ /* 0x000fe400078ec0ff */
[----:B------:R-:W-:Y:S01]  /*75f0*/  LOP3.LUT R21, R21, 0x64006400, RZ, 0xfc, !PT ;  /* 0x6400640015157812 */ /* 0x000fe200078efcff */
[----:B------:R-:W-:Y:S01]  /*7600*/  HADD2 R22, R22, -1028, -1028 ;  /* 0xe404e40416167430 */ /* 0x000fe20000000000 */
[----:B------:R-:W-:Y:S01]  /*7610*/  LOP3.LUT R23, R23, 0x64006400, RZ, 0xfc, !PT ;  /* 0x6400640017177812 */ /* 0x000fe200078efcff */
[----:B------:R-:W-:Y:S01]  /*7620*/  HFMA2 R19, R38, R10, R19 ;  /* 0x0000000a26137231 */ /* 0x000fe20000000013 */
[----:B------:R-:W-:Y:S01]  /*7630*/  LOP3.LUT R15, R15, 0x64006400, RZ, 0xfc, !PT ;  /* 0x640064000f0f7812 */ /* 0x000fe200078efcff */
[----:B------:R-:W-:Y:S01]  /*7640*/  HADD2 R21, R21, -1028, -1028 ;  /* 0xe404e40415157430 */ /* 0x000fe20000000000 */
[----:B------:R-:W-:Y:S01]  /*7650*/  LOP3.LUT R16, R16, 0x64006400, RZ, 0xfc, !PT ;  /* 0x6400640010107812 */ /* 0x000fe200078efcff */
[-C--:B------:R-:W-:Y:S02]  /*7660*/  HFMA2 R36, R22, R8.reuse, R36 ;  /* 0x0000000816247231 */ /* 0x080fe40000000024 */
[----:B------:R-:W-:Y:S01]  /*7670*/  HADD2 R23, R23, -1028, -1028 ;  /* 0xe404e40417177430 */ /* 0x000fe20000000000 */
[----:B------:R-:W-:Y:S01]  /*7680*/  LOP3.LUT R14, R14, 0x64006400, RZ, 0xfc, !PT ;  /* 0x640064000e0e7812 */ /* 0x000fe200078efcff */
[-C--:B------:R-:W-:Y:S01]  /*7690*/  HFMA2 R18, R21, R8.reuse, R18 ;  /* 0x0000000815127231 */ /* 0x080fe20000000012 */
[----:B------:R-:W-:Y:S01]  /*76a0*/  LOP3.LUT R17, R17, 0x64006400, RZ, 0xfc, !PT ;  /* 0x6400640011117812 */ /* 0x000fe200078efcff */
[----:B------:R-:W-:Y:S01]  /*76b0*/  HFMA2 R23, R23, R8, R27 ;  /* 0x0000000817177231 */ /* 0x000fe2000000001b */
[----:B------:R-:W-:Y:S01]  /*76c0*/  @!P0 IADD3 R21, PT, PT, R2, 0x1, RZ ;  /* 0x0000000102158810 */ /* 0x000fe20007ffe0ff */
[----:B------:R-:W-:-:S02]  /*76d0*/  HADD2 R15, R15, -1028, -1028 ;  /* 0xe404e4040f0f7430 */ /* 0x000fc40000000000 */
[-C--:B------:R-:W-:Y:S02]  /*76e0*/  HFMA2 R25, R25, R9.reuse, R36 ;  /* 0x0000000919197231 */ /* 0x080fe40000000024 */
[----:B------:R-:W-:Y:S01]  /*76f0*/  HADD2 R16, R16, -1028, -1028 ;  /* 0xe404e40410107430 */ /* 0x000fe20000000000 */
[----:B------:R-:W-:Y:S01]  /*7700*/  @!P0 MOV R2, R21 ;  /* 0x0000001500028202 */ /* 0x000fe20000000f00 */
[----:B------:R-:W-:Y:S01]  /*7710*/  HFMA2 R18, R24, R9, R18 ;  /* 0x0000000918127231 */ /* 0x000fe20000000012 */
[----:B------:R-:W-:Y:S01]  /*7720*/  IADD3 R32, P1, PT, R32, 0x80, RZ ;  /* 0x0000008020207810 */ /* 0x000fe20007f3e0ff */
[----:B------:R-:W-:Y:S02]  /*7730*/  HFMA2 R15, R15, R11, R19 ;  /* 0x0000000b0f0f7231 */ /* 0x000fe40000000013 */
[----:B------:R-:W-:Y:S02]  /*7740*/  HFMA2 R23, R26, R9, R23 ;  /* 0x000000091a177231 */ /* 0x000fe40000000017 */
[----:B------:R-:W-:-:S02]  /*7750*/  HFMA2 R8, R20, R10, R25 ;  /* 0x0000000a14087231 */ /* 0x000fc40000000019 */
[-C--:B------:R-:W-:Y:S01]  /*7760*/  HFMA2 R18, R37, R10.reuse, R18 ;  /* 0x0000000a25127231 */ /* 0x080fe20000000012 */
[----:B0-----:R-:W-:Y:S01]  /*7770*/  IADD3.X R35, PT, PT, RZ, R35, RZ, P1, !PT ;  /* 0x00000023ff237210 */ /* 0x001fe20000ffe4ff */
[----:B------:R-:W-:Y:S02]  /*7780*/  HADD2 R14, R14, -1028, -1028 ;  /* 0xe404e4040e0e7430 */ /* 0x000fe40000000000 */
[----:B------:R-:W-:Y:S02]  /*7790*/  HFMA2 R23, R39, R10, R23 ;  /* 0x0000000a27177231 */ /* 0x000fe40000000017 */
[----:B------:R-:W-:Y:S02]  /*77a0*/  HADD2 R17, R17, -1028, -1028 ;  /* 0xe404e40411117430 */ /* 0x000fe40000000000 */
[-C--:B------:R-:W-:Y:S02]  /*77b0*/  HFMA2 R8, R16, R11.reuse, R8 ;  /* 0x0000000b10087231 */ /* 0x080fe40000000008 */
[----:B------:R-:W-:-:S02]  /*77c0*/  HFMA2 R14, R14, R11, R18 ;  /* 0x0000000b0e0e7231 */ /* 0x000fc40000000012 */
[----:B------:R-:W-:Y:S02]  /*77d0*/  HFMA2 R17, R17, R11, R23 ;  /* 0x0000000b11117231 */ /* 0x000fe40000000017 */
[----:B------:R-:W-:Y:S02]  /*77e0*/  HADD2 R15, R15.H0_H0, R15.H1_H1 ;  /* 0x3000000f0f0f7230 */ /* 0x000fe40000000800 */
[----:B------:R-:W-:Y:S02]  /*77f0*/  HADD2 R14, R14.H0_H0, R14.H1_H1 ;  /* 0x3000000e0e0e7230 */ /* 0x000fe40000000800 */
[----:B------:R-:W-:Y:S02]  /*7800*/  HADD2 R17, R17.H0_H0, R17.H1_H1 ;  /* 0x3000001111117230 */ /* 0x000fe40000000800 */
[----:B------:R-:W-:Y:S01]  /*7810*/  HADD2 R8, R8.H0_H0, R8.H1_H1 ;  /* 0x3000000808087230 */ /* 0x000fe20000000800 */
[----:B------:R-:W-:-:S04]  /*7820*/  PRMT R15, R15, 0x5410, R14 ;  /* 0x000054100f0f7816 */ /* 0x000fc8000000000e */
[----:B------:R-:W-:Y:S02]  /*7830*/  PRMT R8, R8, 0x5410, R17 ;  /* 0x0000541008087816 */ /* 0x000fe40000000011 */
[----:B--2---:R-:W-:Y:S02]  /*7840*/  @!P0 PRMT R28, R12, 0x7610, R28 ;  /* 0x000076100c1c8816 */ /* 0x004fe4000000001c */
[----:B------:R-:W-:Y:S02]  /*7850*/  @!P0 PRMT R29, R13, 0x7610, R29 ;  /* 0x000076100d1d8816 */ /* 0x000fe4000000001d */
[----:B---3--:R-:W-:Y:S02]  /*7860*/  @!P0 IADD3 R3, PT, PT, R41, R4, RZ ;  /* 0x0000000429038210 */ /* 0x008fe40007ffe0ff */
[----:B------:R-:W-:Y:S02]  /*7870*/  IADD3 R4, PT, PT, R4, 0x20, RZ ;  /* 0x0000002004047810 */ /* 0x000fe40007ffe0ff */
[----:B------:R-:W-:-:S02]  /*7880*/  @!P0 PRMT R28, R28, 0x7610, R12 ;  /* 0x000076101c1c8816 */ /* 0x000fc4000000000c */
[----:B------:R-:W-:Y:S01]  /*7890*/  @!P0 PRMT R29, R29, 0x7610, R13 ;  /* 0x000076101d1d8816 */ /* 0x000fe2000000000d */
[----:B------:R-:W-:Y:S01]  /*78a0*/  IMAD.WIDE R12, R0, 0x4, R30 ;  /* 0x00000004000c7825 */ /* 0x000fe200078e021e */
[----:B------:R-:W-:-:S03]  /*78b0*/  ISETP.GE.AND P0, PT, R4, R33, PT ;  /* 0x000000210400720c */ /* 0x000fc60003f06270 */
[----:B------:R-:W-:Y:S02]  /*78c0*/  HFMA2 R6, R15, R28, R6 ;  /* 0x0000001c0f067231 */ /* 0x000fe40000000006 */
[----:B------:R-:W-:-:S08]  /*78d0*/  HFMA2 R5, R8, R29, R5 ;  /* 0x0000001d08057231 */ /* 0x000fd00000000005 */
[----:B------:R-:W-:Y:S05]  /*78e0*/  @!P0 BRA `(.L_x_4990) ;  /* 0xffffffe800e08947 */ /* 0x000fea000383ffff */
.L_x_4989:
        /* <DEDUP_REMOVED lines=10> */
.L_x_4994:
[----:B------:R-:W0:Y:S02]  /*7990*/  LDS R2, [R0] ;  /* 0x0000000000027984 */ /* 0x000e240000000800 */
[----:B0-----:R-:W-:-:S05]  /*79a0*/  HADD2 R3, R2, R6 ;  /* 0x0000000602037230 */ /* 0x001fca0000000000 */
[----:B------:R-:W0:Y:S02]  /*79b0*/  ATOMS.CAST.SPIN P0, [R0], R2, R3 ;  /* 0x000000020000758d */ /* 0x000e240001800003 */
[----:B0-----:R-:W-:Y:S05]  /*79c0*/  @!P0 BRA `(.L_x_4994) ;  /* 0xfffffffc00f08947 */ /* 0x001fea000383ffff */
[----:B------:R-:W-:Y:S05]  /*79d0*/  BRA `(.L_x_4992) ;  /* 0x00000000000c7947 */ /* 0x000fea0003800000 */
.L_x_4993:
[----:B------:R-:W2:Y:S02]  /*79e0*/  LD.E R0, desc[UR6][R8.64] ;  /* 0x0000000608007980 */ /* 0x000ea4000c101900 */
[----:B--2---:R-:W-:-:S05]  /*79f0*/  IADD3 R3, PT, PT, R6, R0, RZ ;  /* 0x0000000006037210 */ /* 0x004fca0007ffe0ff */
[----:B------:R0:W-:Y:S02]  /*7a00*/  ST.E desc[UR6][R8.64], R3 ;  /* 0x0000000308007985 */ /* 0x0001e4000c101906 */
.L_x_4992:
[----:B------:R-:W-:Y:S05]  /*7a10*/  BSYNC.RECONVERGENT B0 ;  /* 0x0000000000007941 */ /* 0x000fea0003800200 */
.L_x_4991:
[----:B------:R1:W-:Y:S02]  /*7a20*/  ATOM.E.ADD.F16x2.RN.STRONG.GPU P0, RZ, desc[UR6][R8.64+0x4], R5 ;  /* 0x8000040508ff79a2 */ /* 0x0003e4000c10e106 */
[----:B-1----:R-:W-:Y:S05]  /*7a30*/  @P0 EXIT ;  /* 0x000000000000094d */ /* 0x002fea0003800000 */
[----:B------:R-:W1:Y:S02]  /*7a40*/  QSPC.E.S P0, RZ, [R8+0x4] ;  /* 0x0000040008ff73aa */ /* 0x000e640000000500 */
[----:B-1----:R-:W-:Y:S05]  /*7a50*/  @!P0 BRA `(.L_x_4995) ;  /* 0x00000000001c8947 */ /* 0x002fea0003800000 */
[----:B------:R-:W-:-:S04]  /*7a60*/  MOV R2, R8 ;  /* 0x0000000800027202 */ /* 0x000fc80000000f00 */
[----:B------:R-:W-:-:S07]  /*7a70*/  MOV R0, R2 ;  /* 0x0000000200007202 */ /* 0x000fce0000000f00 */
.L_x_4996:
[----:B------:R-:W0:Y:S02]  /*7a80*/  LDS R2, [R0+0x4] ;  /* 0x0000040000027984 */ /* 0x000e240000000800 */
[----:B0-----:R-:W-:-:S05]  /*7a90*/  HFMA2 R3, R2, 1, 1, R5 ;  /* 0x3c003c0002037831 */ /* 0x001fca0000000005 */
[----:B------:R-:W0:Y:S02]  /*7aa0*/  ATOMS.CAST.SPIN P0, [R0+0x4], R2, R3 ;  /* 0x000004020000758d */ /* 0x000e240001800003 */
[----:B0-----:R-:W-:Y:S05]  /*7ab0*/  @!P0 BRA `(.L_x_4996) ;  /* 0xfffffffc00f08947 */ /* 0x001fea000383ffff */
[----:B------:R-:W-:Y:S05]  /*7ac0*/  EXIT ;  /* 0x000000000000794d */ /* 0x000fea0003800000 */
.L_x_4995:
[----:B------:R-:W0:Y:S02]  /*7ad0*/  LD.E R0, desc[UR6][R8.64+0x4] ;  /* 0x0000040608007980 */ /* 0x000e24000c101900 */
[----:B0-----:R-:W-:-:S05]  /*7ae0*/  IADD3 R3, PT, PT, R5, R0, RZ ;  /* 0x0000000005037210 */ /* 0x001fca0007ffe0ff */
[----:B------:R-:W-:Y:S01]  /*7af0*/  ST.E desc[UR6][R8.64+0x4], R3 ;  /* 0x0000040308007985 */ /* 0x000fe2000c101906 */
[----:B------:R-:W-:Y:S05]  /*7b00*/  EXIT ;  /* 0x000000000000794d */ /* 0x000fea0003800000 */
.L_x_4997:
        /* <DEDUP_REMOVED lines=15> */
.L_x_5358:


//--------------------- .text._Z23gemm_half_q_half_kernelILi1ELi20ELb1ELb0ELi64EEvPK6__halfPKjS4_S2_PS0_iiiiPKtS7_iiiiiibS2_i --------------------------
	.section	.text._Z23gemm_half_q_half_kernelILi1ELi20ELb1ELb0ELi64EEvPK6__halfPKjS4_S2_PS0_iiiiPKtS7_iiiiiibS2_i,"ax",@progbits
	.align	128
        .global         _Z23gemm_half_q_half_kernelILi1ELi20ELb1ELb0ELi64EEvPK6__halfPKjS4_S2_PS0_iiiiPKtS7_iiiiiibS2_i
        .type           _Z23gemm_half_q_half_kernelILi1ELi20ELb1ELb0ELi64EEvPK6__halfPKjS4_S2_PS0_iiiiPKtS7_iiiiiibS2_i,@function
        .size           _Z23gemm_half_q_half_kernelILi1ELi20ELb1ELb0ELi64EEvPK6__halfPKjS4_S2_PS0_iiiiPKtS7_iiiiiibS2_i,(.L_x_5359 - _Z23gemm_half_q_half_kernelILi1ELi20ELb1ELb0ELi64EEvPK6__halfPKjS4_S2_PS0_iiiiPKtS7_iiiiiibS2_i)
        .other          _Z23gemm_half_q_half_kernelILi1ELi20ELb1ELb0ELi64EEvPK6__halfPKjS4_S2_PS0_iiiiPKtS7_iiiiiibS2_i,@"STO_CUDA_ENTRY STV_DEFAULT"
_Z23gemm_half_q_half_kernelILi1ELi20ELb1ELb0ELi64EEvPK6__halfPKjS4_S2_PS0_iiiiPKtS7_iiiiiibS2_i:
.text._Z23gemm_half_q_half_kernelILi1ELi20ELb1ELb0ELi64EEvPK6__halfPKjS4_S2_PS0_iiiiPKtS7_iiiiiibS2_i:
        /* <DEDUP_REMOVED lines=18> */
[----:B------:R-:W-:Y:S02]  /*0120*/  IMAD.SHL.U32 R7, R0, 0x4, RZ ;  /* 0x0000000400077824 */ /* 0x000fe400078e00ff */
        /* <DEDUP_REMOVED lines=25> */
.L_x_4999:
[----:B------:R-:W-:Y:S05]  /*02c0*/  BSYNC.RECONVERGENT B0 ;  /* 0x0000000000007941 */ /* 0x000fea0003800200 */
.L_x_4998:
[----:B------:R-:W-:Y:S05]  /*02d0*/  @P1 EXIT ;  /* 0x000000000000194d */ /* 0x000fea0003800000 */
[----:B------:R-:W1:Y:S01]  /*02e0*/  LDC.64 R36, c[0x0][0x3b8] ;  /* 0x0000ee00ff247b82 */ /* 0x000e620000000a00 */
[----:B------:R-:W-:Y:S01]  /*02f0*/  IMAD.SHL.U32 R13, R9, 0x80, RZ ;  /* 0x00000080090d7824 */ /* 0x000fe200078e00ff */
[----:B------:R-:W2:Y:S03]  /*0300*/  LDCU.U8 UR4, c[0x0][0x3e0] ;  /* 0x00007c00ff0477ac */ /* 0x000ea60008000000 */
[----:B-1----:R-:W-:-:S05]  /*0310*/  IMAD.WIDE.U32 R12, R13, 0x2, R36 ;  /* 0x000000020d0c7825 */ /* 0x002fca00078e0024 */
[----:B0-----:R0:W5:Y:S01]  /*0320*/  LDG.E.U16.CONSTANT R11, desc[UR6][R12.64+0x2] ;  /* 0x000002060c0b7981 */ /* 0x001162000c1e9500 */
[----:B--2---:R-:W-:Y:S01]  /*0330*/  UPRMT UR4, UR4, 0x8880, URZ ;  /* 0x0000888004047896 */ /* 0x004fe200080000ff */
[----:B------:R-:W-:-:S05]  /*0340*/  ISETP.GE.AND P1, PT, R6, R3, PT ;  /* 0x000000030600720c */ /* 0x000fca0003f26270 */
[----:B------:R-:W-:-:S04]  /*0350*/  ISETP.NE.AND P0, PT, RZ, UR4, PT ;  /* 0x00000004ff007c0c */ /* 0x000fc8000bf05270 */
[----:B------:R-:W-:-:S13]  /*0360*/  ISETP.NE.OR P0, PT, R9, RZ, !P0 ;  /* 0x000000ff0900720c */ /* 0x000fda0004705670 */
[----:B------:R-:W1:Y:S01]  /*0370*/  @!P0 LDC.64 R4, c[0x0][0x3a0] ;  /* 0x0000e800ff048b82 */ /* 0x000e620000000a00 */
[----:B------:R-:W-:-:S04]  /*0380*/  @!P0 IMAD R15, R0, UR8, R7 ;  /* 0x00000008000f8c24 */ /* 0x000fc8000f8e0207 */
[----:B-1----:R-:W-:-:S05]  /*0390*/  @!P0 IMAD.WIDE R4, R15, 0x2, R4 ;  /* 0x000000020f048825 */ /* 0x002fca00078e0204 */
[----:B------:R0:W-:Y:S01]  /*03a0*/  @!P0 STG.E.64 desc[UR6][R4.64], RZ ;  /* 0x000000ff04008986 */ /* 0x0001e2000c101b06 */
[----:B------:R-:W-:Y:S06]  /*03b0*/  BAR.SYNC.DEFER_BLOCKING 0x0 ;  /* 0x0000000000007b1d */ /* 0x000fec0000010000 */
[----:B------:R-:W-:Y:S05]  /*03c0*/  @P1 BRA `(.L_x_5000) ;  /* 0x0000000000d01947 */ /* 0x000fea0003800000 */
[----:B------:R1:W5:Y:S01]  /*03d0*/  LDG.E.U16.CONSTANT R2, desc[UR6][R12.64] ;  /* 0x000000060c027981 */ /* 0x000362000c1e9500 */
[----:B0-----:R-:W-:Y:S01]  /*03e0*/  SHF.R.S32.HI R4, RZ, 0x1f, R7 ;  /* 0x0000001fff047819 */ /* 0x001fe20000011407 */
[----:B------:R-:W-:Y:S02]  /*03f0*/  IMAD.SHL.U32 R8, R17, 0x10, RZ ;  /* 0x0000001011087824 */ /* 0x000fe400078e00ff */
[----:B------:R-:W-:Y:S01]  /*0400*/  IMAD.MOV.U32 R5, RZ, RZ, R6 ;  /* 0x000000ffff057224 */ /* 0x000fe200078e0006 */
[----:B------:R-:W-:Y:S01]  /*0410*/  LEA.HI R10, R4, R7, RZ, 0x3 ;  /* 0x00000007040a7211 */ /* 0x000fe200078f18ff */
[----:B------:R-:W-:Y:S01]  /*0420*/  IMAD.MOV.U32 R4, RZ, RZ, RZ ;  /* 0x000000ffff047224 */ /* 0x000fe200078e00ff */
[----:B------:R-:W-:Y:S02]  /*0430*/  LOP3.LUT R8, R8, 0x10, RZ, 0xc0, !PT ;  /* 0x0000001008087812 */ /* 0x000fe400078ec0ff */
[----:B------:R-:W-:-:S07]  /*0440*/  SHF.R.S32.HI R10, RZ, 0x3, R10 ;  /* 0x00000003ff0a7819 */ /* 0x000fce000001140a */
.L_x_5001:
[----:B-12---:R-:W0:Y:S01]  /*0450*/  LDC.64 R12, c[0x0][0x390] ;  /* 0x0000e400ff0c7b82 */ /* 0x006e220000000a00 */
        /* <DEDUP_REMOVED lines=43> */
.L_x_5000:
[----:B------:R1:W5:Y:S01]  /*0710*/  LDL.64 R40, [R1] ;  /* 0x0000000001287983 */ /* 0x0003620000100a00 */
[----:B------:R-:W3:Y:S01]  /*0720*/  LDCU UR4, c[0x0][0x3c8] ;  /* 0x00007900ff0477ac */ /* 0x000ee20008000800 */
[----:B------:R-:W-:Y:S01]  /*0730*/  IMAD.MOV.U32 R2, RZ, RZ, RZ ;  /* 0x000000ffff027224 */ /* 0x000fe200078e00ff */
[----:B---3--:R-:W-:-:S13]  /*0740*/  ISETP.GT.AND P0, PT, R6, UR4, PT ;  /* 0x0000000406007c0c */ /* 0x008fda000bf04270 */
[----:B-1----:R-:W-:Y:S05]  /*0750*/  @!P0 BRA `(.L_x_5002) ;  /* 0x00000000001c8947 */ /* 0x002fea0003800000 */
[----:B0-----:R-:W0:Y:S02]  /*0760*/  LDC R5, c[0x0][0x3cc] ;  /* 0x0000f300ff057b82 */ /* 0x001e240000000800 */
[----:B0-----:R-:W-:-:S05]  /*0770*/  VIMNMX R2, PT, PT, R6, R5, PT ;  /* 0x0000000506027248 */ /* 0x001fca0003fe0100 */
[----:B------:R-:W-:-:S05]  /*0780*/  VIADD R2, R2, -UR4 ;  /* 0x8000000402027c36 */ /* 0x000fca0008000000 */
[----:B------:R-:W-:-:S04]  /*0790*/  SHF.R.S32.HI R5, RZ, 0x1f, R2 ;  /* 0x0000001fff057819 */ /* 0x000fc80000011402 */
[----:B------:R-:W-:-:S04]  /*07a0*/  LEA.HI R5, R5, R2, RZ, 0x5 ;  /* 0x0000000205057211 */ /* 0x000fc800078f28ff */
[----:B------:R-:W-:-:S05]  /*07b0*/  SHF.R.S32.HI R5, RZ, 0x5, R5 ;  /* 0x00000005ff057819 */ /* 0x000fca0000011405 */
[----:B------:R-:W-:-:S07]  /*07c0*/  IMAD R2, R5, 0x6, RZ ;  /* 0x0000000605027824 */ /* 0x000fce00078e02ff */
.L_x_5002:
[----:B------:R-:W1:Y:S01]  /*07d0*/  LDCU UR5, c[0x0][0x3cc] ;  /* 0x00007980ff0577ac */ /* 0x000e620008000800 */
[----:B0-----:R-:W-:Y:S01]  /*07e0*/  IMAD.MOV.U32 R4, RZ, RZ, RZ ;  /* 0x000000ffff047224 */ /* 0x001fe200078e00ff */
[----:B-1----:R-:W-:-:S13]  /*07f0*/  ISETP.GT.AND P0, PT, R6, UR5, PT ;  /* 0x0000000506007c0c */ /* 0x002fda000bf04270 */
        /* <DEDUP_REMOVED lines=8> */
.L_x_5003:
        /* <DEDUP_REMOVED lines=11> */
.L_x_5004:
        /* <DEDUP_REMOVED lines=11> */
.L_x_5005:
        /* <DEDUP_REMOVED lines=11> */
.L_x_5006:
[----:B------:R-:W-:Y:S01]  /*0a90*/  VIMNMX R10, PT, PT, R6, UR4, PT ;  /* 0x00000004060a7c48 */ /* 0x000fe2000bfe0100 */
[----:B------:R-:W0:Y:S01]  /*0aa0*/  S2UR UR5, SR_CgaCtaId ;  /* 0x00000000000579c3 */ /* 0x000e220000008800 */
[----:B------:R-:W1:Y:S01]  /*0ab0*/  LDCU.64 UR10, c[0x0][0x388] ;  /* 0x00007100ff0a77ac */ /* 0x000e620008000a00 */
[----:B------:R-:W-:Y:S02]  /*0ac0*/  VIMNMX R3, PT, PT, R3, UR12, PT ;  /* 0x0000000c03037c48 */ /* 0x000fe4000bfe0100 */
[----:B------:R-:W-:Y:S01]  /*0ad0*/  SHF.R.S32.HI R15, RZ, 0x1f, R10 ;  /* 0x0000001fff0f7819 */ /* 0x000fe2000001140a */
[----:B------:R-:W-:-:S03]  /*0ae0*/  UMOV UR4, 0x400 ;  /* 0x0000040000047882 */ /* 0x000fc60000000000 */
        /* <DEDUP_REMOVED lines=10> */
[----:B------:R-:W-:Y:S01]  /*0b90*/  IMAD.SHL.U32 R2, R4, 0x4, RZ ;  /* 0x0000000404027824 */ /* 0x000fe200078e00ff */
[----:B------:R-:W-:Y:S01]  /*0ba0*/  ISETP.GT.AND P0, PT, R3, R6, PT ;  /* 0x000000060300720c */ /* 0x000fe20003f04270 */
[----:B-----5:R-:W-:Y:S01]  /*0bb0*/  IMAD.IADD R3, R6, 0x1, R11 ;  /* 0x0000000106037824 */ /* 0x020fe200078e020b */
[----:B------:R-:W-:Y:S02]  /*0bc0*/  SHF.L.U64.HI R5, R4, 0x2, R5 ;  /* 0x0000000204057819 */ /* 0x000fe40000010205 */
[----:B-1----:R-:W-:Y:S01]  /*0bd0*/  IADD3 R44, P1, PT, R2, UR10, RZ ;  /* 0x0000000a022c7c10 */ /* 0x002fe2000ff3e0ff */
[----:B------:R-:W-:Y:S01]  /*0be0*/  IMAD.MOV.U32 R2, RZ, RZ, RZ ;  /* 0x000000ffff027224 */ /* 0x000fe200078e00ff */
[----:B------:R-:W-:Y:S02]  /*0bf0*/  PRMT R4, RZ, 0x5410, RZ ;  /* 0x00005410ff047816 */ /* 0x000fe400000000ff */
[----:B------:R-:W-:Y:S01]  /*0c00*/  IADD3.X R45, PT, PT, R5, UR11, RZ, P1, !PT ;  /* 0x0000000b052d7c10 */ /* 0x000fe20008ffe4ff */
[----:B------:R-:W-:Y:S01]  /*0c10*/  IMAD.MOV.U32 R38, RZ, RZ, R44 ;  /* 0x000000ffff267224 */ /* 0x000fe200078e002c */
[----:B------:R-:W-:-:S03]  /*0c20*/  PRMT R5, RZ, 0x5410, RZ ;  /* 0x00005410ff057816 */ /* 0x000fc600000000ff */
[----:B------:R-:W-:Y:S01]  /*0c30*/  IMAD.MOV.U32 R39, RZ, RZ, R45 ;  /* 0x000000ffff277224 */ /* 0x000fe200078e002d */
[----:B------:R-:W-:Y:S06]  /*0c40*/  @!P0 BRA `(.L_x_5007) ;  /* 0x0000001400ac8947 */ /* 0x000fec0003800000 */
[----:B------:R-:W-:Y:S01]  /*0c50*/  IMAD.WIDE.U32 R4, R9, 0x100, R36 ;  /* 0x0000010009047825 */ /* 0x000fe200078e0024 */
[----:B------:R-:W-:-:S03]  /*0c60*/  VIMNMX R35, PT, PT, R34, UR12, PT ;  /* 0x0000000c22237c48 */ /* 0x000fc6000bfe0100 */
[----:B------:R-:W-:Y:S01]  /*0c70*/  IMAD.MOV.U32 R2, RZ, RZ, RZ ;  /* 0x000000ffff027224 */ /* 0x000fe200078e00ff */
[----:B------:R-:W-:Y:S02]  /*0c80*/  IADD3 R32, P0, PT, R4, 0x2, RZ ;  /* 0x0000000204207810 */ /* 0x000fe40007f1e0ff */
[----:B------:R-:W-:-:S03]  /*0c90*/  PRMT R4, RZ, 0x5410, RZ ;  /* 0x00005410ff047816 */ /* 0x000fc600000000ff */
[----:B------:R-:W-:Y:S01]  /*0ca0*/  IMAD.X R33, RZ, RZ, R5, P0 ;  /* 0x000000ffff217224 */ /* 0x000fe200000e0605 */
[----:B------:R-:W-:-:S07]  /*0cb0*/  PRMT R5, RZ, 0x5410, RZ ;  /* 0x00005410ff057816 */ /* 0x000fce00000000ff */
.L_x_5008:
[----:B------:R-:W-:Y:S01]  /*0cc0*/  IMAD.MOV.U32 R38, RZ, RZ, R44 ;  /* 0x000000ffff267224 */ /* 0x000fe200078e002c */
[----:B------:R-:W0:Y:S01]  /*0cd0*/  LDS.128 R20, [UR4] ;  /* 0x00000004ff147984 */ /* 0x000e220008000c00 */
[----:B------:R-:W-:-:S05]  /*0ce0*/  IMAD.MOV.U32 R39, RZ, RZ, R45 ;  /* 0x000000ffff277224 */ /* 0x000fca00078e002d */
[----:B------:R-:W3:Y:S01]  /*0cf0*/  LDG.E.128.CONSTANT R8, desc[UR6][R38.64] ;  /* 0x0000000626087981 */ /* 0x000ee2000c1e9d00 */
[----:B------:R-:W-:-:S04]  /*0d00*/  IMAD.U32 R0, RZ, RZ, UR9 ;  /* 0x00000009ff007e24 */ /* 0x000fc8000f8e00ff */
[----:B------:R-:W-:-:S05]  /*0d10*/  IMAD.WIDE R24, R0, 0x4, R38 ;  /* 0x0000000400187825 */ /* 0x000fca00078e0226 */
[----:B--2---:R1:W2:Y:S01]  /*0d20*/  LDG.E.128.CONSTANT R12, desc[UR6][R24.64] ;  /* 0x00000006180c7981 */ /* 0x0042a2000c1e9d00 */
[----:B------:R-:W-:-:S04]  /*0d30*/  IMAD.WIDE R44, R0, 0x4, R24 ;  /* 0x00000004002c7825 */ /* 0x000fc800078e0218 */
[----:B------:R-:W-:Y:S01]  /*0d40*/  IMAD.MOV.U32 R42, RZ, RZ, 0x2800 ;  /* 0x00002800ff2a7424 */ /* 0x000fe200078e00ff */
[----:B---3--:R-:W-:Y:S02]  /*0d50*/  LOP3.LUT R16, R8, 0x1f001f, RZ, 0xc0, !PT ;  /* 0x001f001f08107812 */ /* 0x008fe400078ec0ff */
[----:B------:R-:W-:Y:S02]  /*0d60*/  LOP3.LUT R29, R10, 0x1f001f, RZ, 0xc0, !PT ;  /* 0x001f001f0a1d7812 */ /* 0x000fe400078ec0ff */
[----:B------:R-:W-:Y:S02]  /*0d70*/  LOP3.LUT R26, R16, 0x64006400, RZ, 0xfc, !PT ;  /* 0x64006400101a7812 */ /* 0x000fe400078efcff */
[----:B------:R3:W4:Y:S01]  /*0d80*/  LDG.E.128.CONSTANT R16, desc[UR6][R44.64] ;  /* 0x000000062c107981 */ /* 0x000722000c1e9d00 */
[----:B------:R-:W-:Y:S02]  /*0d90*/  LOP3.LUT R27, R9, 0x1f001f, RZ, 0xc0, !PT ;  /* 0x001f001f091b7812 */ /* 0x000fe400078ec0ff */
[----:B------:R-:W-:-:S02]  /*0da0*/  LOP3.LUT R30, R11, 0x1f001f, RZ, 0xc0, !PT ;  /* 0x001f001f0b1e7812 */ /* 0x000fc400078ec0ff */
[----:B------:R-:W-:Y:S02]  /*0db0*/  LOP3.LUT R29, R29, 0x64006400, RZ, 0xfc, !PT ;  /* 0x640064001d1d7812 */ /* 0x000fe400078efcff */
[----:B------:R-:W-:Y:S02]  /*0dc0*/  LOP3.LUT R28, R27, 0x64006400, RZ, 0xfc, !PT ;  /* 0x640064001b1c7812 */ /* 0x000fe400078efcff */
[----:B------:R-:W-:Y:S01]  /*0dd0*/  LOP3.LUT R30, R30, 0x64006400, RZ, 0xfc, !PT ;  /* 0x640064001e1e7812 */ /* 0x000fe200078efcff */
[----:B------:R-:W-:Y:S02]  /*0de0*/  HADD2 R27, R26, -1040, -1040 ;  /* 0xe410e4101a1b7430 */ /* 0x000fe40000000000 */
[----:B-1----:R-:W-:Y:S02]  /*0df0*/  HADD2 R25, R29, -1040, -1040 ;  /* 0xe410e4101d197430 */ /* 0x002fe40000000000 */
        /* <DEDUP_REMOVED lines=36> */
[----:B--2---:R-:W-:-:S02]  /*1040*/  LOP3.LUT R24, R12, 0x1f001f, RZ, 0xc0, !PT ;  /* 0x001f001f0c187812 */ /* 0x004fc400078ec0ff */
        /* <DEDUP_REMOVED lines=48> */
[----:B------:R-:W-:Y:S01]  /*1350*/  LOP3.LUT R21, R21, 0x64006400, RZ, 0xfc, !PT ;  /* 0x6400640015157812 */ /* 0x000fe200078efcff */
[----:B---3--:R-:W-:-:S04]  /*1360*/  IMAD.WIDE R44, R0, 0x4, R44 ;  /* 0x00000004002c7825 */ /* 0x008fc800078e022c */
[----:B------:R-:W-:Y:S02]  /*1370*/  HADD2 R20, R20, -1040, -1040 ;  /* 0xe410e41014147430 */ /* 0x000fe40000000000 */
[----:B------:R-:W-:Y:S02]  /*1380*/  HADD2 R21, R21, -1040, -1040 ;  /* 0xe410e41015157430 */ /* 0x000fe40000000000 */
[-C--:B------:R-:W-:Y:S02]  /*1390*/  HFMA2 R29, R20, R25.reuse, R29 ;  /* 0x00000019141d7231 */ /* 0x080fe4000000001d */
[----:B------:R-:W-:Y:S02]  /*13a0*/  HFMA2 R30, R21, R25, R30 ;  /* 0x00000019151e7231 */ /* 0x000fe4000000001e */
[----:B------:R-:W2:Y:S01]  /*13b0*/  LDG.E.128.CONSTANT R20, desc[UR6][R44.64] ;  /* 0x000000062c147981 */ /* 0x000ea2000c1e9d00 */
        /* <DEDUP_REMOVED lines=34> */
[----:B------:R-:W-:-:S05]  /*15e0*/  LOP3.LUT R31, R24, 0x64006400, RZ, 0xfc, !PT ;  /* 0x64006400181f7812 */ /* 0x000fca00078efcff */
[----:B------:R-:W-:-:S04]  /*15f0*/  HFMA2 R31, R31, R42.H0_H0, -48, -48 ;  /* 0xd200d2001f1f7431 */ /* 0x000fc8000004002a */
[----:B------:R-:W-:Y:S02]  /*1600*/  HFMA2 R31, R31, R27, R25 ;  /* 0x0000001b1f1f7231 */ /* 0x000fe40000000019 */
[----:B------:R-:W0:Y:S01]  /*1610*/  LDS.128 R24, [UR4+0x20] ;  /* 0x00002004ff187984 */ /* 0x000e220008000c00 */
[----:B------:R-:W-:Y:S02]  /*1620*/  SHF.R.U32.HI R8, RZ, 0xf, R8 ;  /* 0x0000000fff087819 */ /* 0x000fe40000011608 */
[----:B------:R-:W-:Y:S02]  /*1630*/  SHF.R.U32.HI R9, RZ, 0xf, R9 ;  /* 0x0000000fff097819 */ /* 0x000fe40000011609 */
[----:B------:R-:W-:Y:S02]  /*1640*/  SHF.R.U32.HI R43, RZ, 0xe, R12 ;  /* 0x0000000eff2b7819 */ /* 0x000fe4000001160c */
[----:B------:R-:W-:Y:S02]  /*1650*/  LOP3.LUT R8, R8, 0x10001, RZ, 0xc0, !PT ;  /* 0x0001000108087812 */ /* 0x000fe400078ec0ff */
[----:B------:R-:W-:-:S02]  /*1660*/  SHF.R.U32.HI R13, RZ, 0xe, R13 ;  /* 0x0000000eff0d7819 */ /* 0x000fc4000001160d */
[----:B------:R-:W-:Y:S02]  /*1670*/  LOP3.LUT R12, R9, 0x10001, RZ, 0xc0, !PT ;  /* 0x00010001090c7812 */ /* 0x000fe400078ec0ff */
[----:B------:R-:W-:Y:S02]  /*1680*/  LOP3.LUT R43, R8, 0x20002, R43, 0xf8, !PT ;  /* 0x00020002082b7812 */ /* 0x000fe400078ef82b */
[----:B------:R-:W-:Y:S02]  /*1690*/  LOP3.LUT R8, R12, 0x20002, R13, 0xf8, !PT ;  /* 0x000200020c087812 */ /* 0x000fe400078ef80d */
[----:B------:R-:W-:-:S04]  /*16a0*/  SHF.R.U32.HI R12, RZ, 0xa, R16 ;  /* 0x0000000aff0c7819 */ /* 0x000fc80000011610 */
[----:B------:R-:W-:-:S04]  /*16b0*/  LOP3.LUT R12, R12, 0x1f001f, RZ, 0xc0, !PT ;  /* 0x001f001f0c0c7812 */ /* 0x000fc800078ec0ff */
[----:B------:R-:W-:-:S05]  /*16c0*/  LOP3.LUT R12, R12, 0x64006400, RZ, 0xfc, !PT ;  /* 0x640064000c0c7812 */ /* 0x000fca00078efcff */
[----:B------:R-:W-:-:S04]  /*16d0*/  HADD2 R12, R12, -1040, -1040 ;  /* 0xe410e4100c0c7430 */ /* 0x000fc80000000000 */
[----:B0-----:R-:W-:Y:S01]  /*16e0*/  HFMA2 R28, R12, R24, R28 ;  /* 0x000000180c1c7231 */ /* 0x001fe2000000001c */
        /* <DEDUP_REMOVED lines=12> */
[----:B------:R-:W-:Y:S02]  /*17b0*/  LOP3.LUT R12, R12, 0x64006400, RZ, 0xfc, !PT ;  /* 0x640064000c0c7812 */ /* 0x000fe400078efcff */
[----:B------:R-:W-:-:S03]  /*17c0*/  SHF.R.U32.HI R10, RZ, 0xf, R10 ;  /* 0x0000000fff0a7819 */ /* 0x000fc6000001160a */
[----:B------:R-:W-:Y:S01]  /*17d0*/  HADD2 R12, R12, -1040, -1040 ;  /* 0xe410e4100c0c7430 */ /* 0x000fe20000000000 */
[----:B------:R-:W-:Y:S02]  /*17e0*/  SHF.R.U32.HI R9, RZ, 0xe, R14 ;  /* 0x0000000eff097819 */ /* 0x000fe4000001160e */
[----:B------:R-:W-:Y:S01]  /*17f0*/  LOP3.LUT R10, R10, 0x10001, RZ, 0xc0, !PT ;  /* 0x000100010a0a7812 */ /* 0x000fe200078ec0ff */
[----:B------:R-:W-:-:S03]  /*1800*/  HFMA2 R31, R12, R24, R31 ;  /* 0x000000180c1f7231 */ /* 0x000fc6000000001f */
[----:B------:R-:W-:Y:S02]  /*1810*/  LOP3.LUT R24, R10, 0x20002, R9, 0xf8, !PT ;  /* 0x000200020a187812 */ /* 0x000fe400078ef809 */
[----:B--2---:R-:W-:-:S04]  /*1820*/  LOP3.LUT R9, R20, 0x1f001f, RZ, 0xc0, !PT ;  /* 0x001f001f14097812 */ /* 0x004fc800078ec0ff */
[----:B------:R-:W-:Y:S02]  /*1830*/  LOP3.LUT R9, R9, 0x64006400, RZ, 0xfc, !PT ;  /* 0x6400640009097812 */ /* 0x000fe400078efcff */
[----:B------:R-:W-:-:S03]  /*1840*/  LOP3.LUT R12, R23, 0x1f001f, RZ, 0xc0, !PT ;  /* 0x001f001f170c7812 */ /* 0x000fc600078ec0ff */
[----:B------:R-:W-:Y:S01]  /*1850*/  HADD2 R14, R9, -1040, -1040 ;  /* 0xe410e410090e7430 */ /* 0x000fe20000000000 */
[----:B------:R-:W-:Y:S02]  /*1860*/  LOP3.LUT R9, R21, 0x1f001f, RZ, 0xc0, !PT ;  /* 0x001f001f15097812 */ /* 0x000fe400078ec0ff */
[----:B------:R-:W-:Y:S02]  /*1870*/  LOP3.LUT R10, R22, 0x1f001f, RZ, 0xc0, !PT ;  /* 0x001f001f160a7812 */ /* 0x000fe400078ec0ff */
[----:B------:R-:W-:Y:S02]  /*1880*/  LOP3.LUT R9, R9, 0x64006400, RZ, 0xfc, !PT ;  /* 0x6400640009097812 */ /* 0x000fe400078efcff */
[----:B------:R-:W-:Y:S02]  /*1890*/  LOP3.LUT R12, R12, 0x64006400, RZ, 0xfc, !PT ;  /* 0x640064000c0c7812 */ /* 0x000fe400078efcff */
[----:B------:R-:W-:Y:S01]  /*18a0*/  LOP3.LUT R10, R10, 0x64006400, RZ, 0xfc, !PT ;  /* 0x640064000a0a7812 */ /* 0x000fe200078efcff */
[----:B------:R-:W-:-:S02]  /*18b0*/  HADD2 R9, R9, -1040, -1040 ;  /* 0xe410e41009097430 */ /* 0x000fc40000000000 */
[----:B------:R-:W-:Y:S02]  /*18c0*/  HADD2 R12, R12, -1040, -1040 ;  /* 0xe410e4100c0c7430 */ /* 0x000fe40000000000 */
[----:B------:R-:W-:-:S04]  /*18d0*/  IMAD.WIDE R44, R0, 0x4, R44 ;  /* 0x00000004002c7825 */ /* 0x000fc800078e022c */
        /* <DEDUP_REMOVED lines=31> */
[----:B------:R-:W-:-:S03]  /*1ad0*/  SHF.R.U32.HI R14, RZ, 0xa, R22 ;  /* 0x0000000aff0e7819 */ /* 0x000fc60000011616 */
[----:B------:R-:W-:Y:S01]  /*1ae0*/  HFMA2 R13, R13, R27, R9 ;  /* 0x0000001b0d0d7231 */ /* 0x000fe20000000009 */
[----:B------:R-:W-:Y:S02]  /*1af0*/  SHF.R.U32.HI R9, RZ, 0xa, R23 ;  /* 0x0000000aff097819 */ /* 0x000fe40000011617 */
[----:B------:R-:W-:Y:S02]  /*1b00*/  LOP3.LUT R14, R14, 0x1f001f, RZ, 0xc0, !PT ;  /* 0x001f001f0e0e7812 */ /* 0x000fe400078ec0ff */
[----:B------:R-:W-:Y:S02]  /*1b10*/  LOP3.LUT R9, R9, 0x1f001f, RZ, 0xc0, !PT ;  /* 0x001f001f09097812 */ /* 0x000fe400078ec0ff */
[----:B------:R-:W-:Y:S02]  /*1b20*/  LOP3.LUT R14, R14, 0x64006400, RZ, 0xfc, !PT ;  /* 0x640064000e0e7812 */ /* 0x000fe400078efcff */
[----:B------:R-:W-:Y:S02]  /*1b30*/  LOP3.LUT R9, R9, 0x64006400, RZ, 0xfc, !PT ;  /* 0x6400640009097812 */ /* 0x000fe400078efcff */
[----:B------:R-:W-:Y:S01]  /*1b40*/  SHF.R.U32.HI R11, RZ, 0xf, R11 ;  /* 0x0000000fff0b7819 */ /* 0x000fe2000001160b */
[----:B------:R-:W-:-:S02]  /*1b50*/  HADD2 R14, R14, -1040, -1040 ;  /* 0xe410e4100e0e7430 */ /* 0x000fc40000000000 */
[----:B------:R-:W-:Y:S01]  /*1b60*/  HADD2 R9, R9, -1040, -1040 ;  /* 0xe410e41009097430 */ /* 0x000fe20000000000 */
[----:B------:R-:W-:Y:S01]  /*1b70*/  SHF.R.U32.HI R16, RZ, 0xd, R16 ;  /* 0x0000000dff107819 */ /* 0x000fe20000011610 */
[-C--:B------:R-:W-:Y:S01]  /*1b80*/  HFMA2 R14, R14, R27.reuse, R10 ;  /* 0x0000001b0e0e7231 */ /* 0x080fe2000000000a */
[----:B------:R-:W-:Y:S01]  /*1b90*/  LOP3.LUT R10, R11, 0x10001, RZ, 0xc0, !PT ;  /* 0x000100010b0a7812 */ /* 0x000fe200078ec0ff */
[----:B------:R-:W-:Y:S01]  /*1ba0*/  HFMA2 R25, R9, R27, R25 ;  /* 0x0000001b09197231 */ /* 0x000fe20000000019 */
[----:B------:R-:W-:Y:S02]  /*1bb0*/  SHF.R.U32.HI R9, RZ, 0xd, R18 ;  /* 0x0000000dff097819 */ /* 0x000fe40000011612 */
[----:B------:R-:W-:Y:S02]  /*1bc0*/  SHF.R.U32.HI R15, RZ, 0xe, R15 ;  /* 0x0000000eff0f7819 */ /* 0x000fe4000001160f */
[----:B------:R-:W-:Y:S02]  /*1bd0*/  SHF.R.U32.HI R17, RZ, 0xd, R17 ;  /* 0x0000000dff117819 */ /* 0x000fe40000011611 */
[----:B------:R-:W-:-:S02]  /*1be0*/  LOP3.LUT R43, R43, 0x40004, R16, 0xf8, !PT ;  /* 0x000400042b2b7812 */ /* 0x000fc400078ef810 */
[----:B------:R-:W-:Y:S02]  /*1bf0*/  LOP3.LUT R15, R10, 0x20002, R15, 0xf8, !PT ;  /* 0x000200020a0f7812 */ /* 0x000fe400078ef80f */
[----:B------:R-:W-:Y:S02]  /*1c00*/  LOP3.LUT R16, R8, 0x40004, R17, 0xf8, !PT ;  /* 0x0004000408107812 */ /* 0x000fe400078ef811 */
[----:B------:R-:W-:Y:S02]  /*1c10*/  LOP3.LUT R24, R24, 0x40004, R9, 0xf8, !PT ;  /* 0x0004000418187812 */ /* 0x000fe400078ef809 */
[----:B------:R-:W0:Y:S01]  /*1c20*/  LDS.128 R8, [UR4+0x30] ;  /* 0x00003004ff087984 */ /* 0x000e220008000c00 */
[----:B------:R-:W-:Y:S02]  /*1c30*/  SHF.R.U32.HI R18, RZ, 0xd, R19 ;  /* 0x0000000dff127819 */ /* 0x000fe40000011613 */
[----:B------:R-:W-:Y:S02]  /*1c40*/  SHF.R.U32.HI R17, RZ, 0xc, R22 ;  /* 0x0000000cff117819 */ /* 0x000fe40000011616 */
[----:B------:R-:W-:-:S02]  /*1c50*/  LOP3.LUT R15, R15, 0x40004, R18, 0xf8, !PT ;  /* 0x000400040f0f7812 */ /* 0x000fc400078ef812 */
[----:B------:R-:W-:Y:S02]  /*1c60*/  SHF.R.U32.HI R18, RZ, 0xc, R23 ;  /* 0x0000000cff127819 */ /* 0x000fe40000011617 */
[----:B------:R-:W-:Y:S02]  /*1c70*/  LOP3.LUT R24, R24, 0x80008, R17, 0xf8, !PT ;  /* 0x0008000818187812 */ /* 0x000fe400078ef811 */
[----:B------:R-:W-:Y:S02]  /*1c80*/  SHF.R.U32.HI R21, RZ, 0xc, R21 ;  /* 0x0000000cff157819 */ /* 0x000fe40000011615 */
[----:B------:R-:W-:Y:S02]  /*1c90*/  LOP3.LUT R15, R15, 0x80008, R18, 0xf8, !PT ;  /* 0x000800080f0f7812 */ /* 0x000fe400078ef812 */
[----:B------:R-:W-:Y:S02]  /*1ca0*/  SHF.R.U32.HI R20, RZ, 0xc, R20 ;  /* 0x0000000cff147819 */ /* 0x000fe40000011614 */
[----:B------:R-:W-:-:S02]  /*1cb0*/  LOP3.LUT R16, R16, 0x80008, R21, 0xf8, !PT ;  /* 0x0008000810107812 */ /* 0x000fc400078ef815 */
[----:B------:R-:W-:Y:S02]  /*1cc0*/  LOP3.LUT R43, R43, 0x80008, R20, 0xf8, !PT ;  /* 0x000800082b2b7812 */ /* 0x000fe400078ef814 */
[----:B------:R-:W-:Y:S02]  /*1cd0*/  ISETP.NE.AND P0, PT, R6, R3, PT ;  /* 0x000000030600720c */ /* 0x000fe40003f05270 */
[----:B--2---:R-:W-:Y:S02]  /*1ce0*/  LOP3.LUT R17, R28, 0x1f001f, RZ, 0xc0, !PT ;  /* 0x001f001f1c117812 */ /* 0x004fe400078ec0ff */
        /* <DEDUP_REMOVED lines=8> */
[----:B------:R-:W-:Y:S02]  /*1d70*/  HADD2 R17, R17, -1040, -1040 ;  /* 0xe410e41011117430 */ /* 0x000fe40000000000 */
[----:B------:R-:W-:Y:S02]  /*1d80*/  HADD2 R18, R18, -1040, -1040 ;  /* 0xe410e41012127430 */ /* 0x000fe40000000000 */
[----:B------:R-:W-:-:S02]  /*1d90*/  HADD2 R19, R19, -1040, -1040 ;  /* 0xe410e41013137430 */ /* 0x000fc40000000000 */
[-C--:B0-----:R-:W-:Y:S02]  /*1da0*/  HFMA2 R12, R20, R8.reuse, R12 ;  /* 0x00000008140c7231 */ /* 0x081fe4000000000c */
        /* <DEDUP_REMOVED lines=11> */
[----:B------:R-:W-:Y:S02]  /*1e60*/  @!P0 IMAD R13, R2, 0x8, R1 ;  /* 0x00000008020d8824 */ /* 0x000fe400078e0201 */
[----:B------:R-:W-:-:S02]  /*1e70*/  HFMA2 R8, R21, R42.H0_H0, -48, -48 ;  /* 0xd200d20015087431 */ /* 0x000fc4000004002a */
[-C--:B------:R-:W-:Y:S01]  /*1e80*/  HFMA2 R19, R19, R9.reuse, R12 ;  /* 0x0000000913137231 */ /* 0x080fe2000000000c */
[----:B------:R0:W2:Y:S04]  /*1e90*/  @!P0 LDG.E.U16.CONSTANT R21, desc[UR6][R32.64] ;  /* 0x0000000620158981 */ /* 0x0000a8000c1e9500 */
[----:B------:R-:W3:Y:S01]  /*1ea0*/  @!P0 LDL.64 R12, [R13+0x8] ;  /* 0x000008000d0c8983 */ /* 0x000ee20000100a00 */
[----:B------:R-:W-:Y:S01]  /*1eb0*/  HFMA2 R17, R18, R9, R17 ;  /* 0x0000000912117231 */ /* 0x000fe20000000011 */
[--C-:B------:R-:W-:Y:S02]  /*1ec0*/  SHF.R.U32.HI R18, RZ, 0xb, R28.reuse ;  /* 0x0000000bff127819 */ /* 0x100fe4000001161c */
[----:B------:R-:W-:Y:S02]  /*1ed0*/  SHF.R.U32.HI R28, RZ, 0xa, R28 ;  /* 0x0000000aff1c7819 */ /* 0x000fe4000001161c */
[----:B------:R-:W-:-:S02]  /*1ee0*/  LOP3.LUT R20, R31, 0x3e003e0, RZ, 0xc0, !PT ;  /* 0x03e003e01f147812 */ /* 0x000fc400078ec0ff */
[--C-:B------:R-:W-:Y:S02]  /*1ef0*/  SHF.R.U32.HI R27, RZ, 0xb, R30.reuse ;  /* 0x0000000bff1b7819 */ /* 0x100fe4000001161e */
[----:B------:R-:W-:Y:S02]  /*1f00*/  SHF.R.U32.HI R30, RZ, 0xa, R30 ;  /* 0x0000000aff1e7819 */ /* 0x000fe4000001161e */
[----:B------:R-:W-:Y:S02]  /*1f10*/  LOP3.LUT R28, R28, 0x1f001f, RZ, 0xc0, !PT ;  /* 0x001f001f1c1c7812 */ /* 0x000fe400078ec0ff */
[----:B------:R-:W-:Y:S01]  /*1f20*/  LOP3.LUT R23, R20, 0x64006400, RZ, 0xfc, !PT ;  /* 0x6400640014177812 */ /* 0x000fe200078efcff */
[----:B------:R-:W-:Y:S01]  /*1f30*/  HFMA2 R8, R8, R9, R14 ;  /* 0x0000000908087231 */ /* 0x000fe2000000000e */
[----:B------:R-:W-:Y:S01]  /*1f40*/  LOP3.LUT R30, R30, 0x1f001f, RZ, 0xc0, !PT ;  /* 0x001f001f1e1e7812 */ /* 0x000fe200078ec0ff */
[----:B------:R-:W-:Y:S01]  /*1f50*/  @!P0 VIADD R14, R2, 0x1 ;  /* 0x00000001020e8836 */ /* 0x000fe20000000000 */
[----:B------:R-:W-:Y:S01]  /*1f60*/  LOP3.LUT R28, R28, 0x64006400, RZ, 0xfc, !PT ;  /* 0x640064001c1c7812 */ /* 0x000fe200078efcff */
[----:B------:R-:W-:Y:S01]  /*1f70*/  HFMA2 R42, R23, R42.H0_H0, -48, -48 ;  /* 0xd200d200172a7431 */ /* 0x000fe2000004002a */
[----:B------:R-:W-:-:S02]  /*1f80*/  SHF.R.U32.HI R23, RZ, 0xb, R29 ;  /* 0x0000000bff177819 */ /* 0x000fc4000001161d */
[----:B------:R-:W-:Y:S01]  /*1f90*/  LOP3.LUT R30, R30, 0x64006400, RZ, 0xfc, !PT ;  /* 0x640064001e1e7812 */ /* 0x000fe200078efcff */
[----:B------:R-:W-:Y:S01]  /*1fa0*/  @!P0 IMAD.MOV.U32 R2, RZ, RZ, R14 ;  /* 0x000000ffff028224 */ /* 0x000fe200078e000e */
[----:B------:R-:W-:Y:S01]  /*1fb0*/  LOP3.LUT R43, R43, 0x100010, R18, 0xf8, !PT ;  /* 0x001000102b2b7812 */ /* 0x000fe200078ef812 */
[----:B------:R-:W-:Y:S01]  /*1fc0*/  HADD2 R28, R28, -1040, -1040 ;  /* 0xe410e4101c1c7430 */ /* 0x000fe20000000000 */
[----:B------:R-:W-:Y:S02]  /*1fd0*/  SHF.R.U32.HI R29, RZ, 0xa, R29 ;  /* 0x0000000aff1d7819 */ /* 0x000fe4000001161d */
[----:B------:R-:W-:Y:S01]  /*1fe0*/  SHF.R.U32.HI R14, RZ, 0xb, R31 ;  /* 0x0000000bff0e7819 */ /* 0x000fe2000001161f */
[----:B------:R-:W-:Y:S01]  /*1ff0*/  HADD2 R30, R30, -1040, -1040 ;  /* 0xe410e4101e1e7430 */ /* 0x000fe20000000000 */
[----:B------:R-:W-:Y:S02]  /*2000*/  LOP3.LUT R24, R24, 0x100010, R27, 0xf8, !PT ;  /* 0x0010001018187812 */ /* 0x000fe400078ef81b */
[----:B------:R-:W-:-:S02]  /*2010*/  SHF.R.U32.HI R31, RZ, 0xa, R31 ;  /* 0x0000000aff1f7819 */ /* 0x000fc4000001161f */
[----:B------:R-:W-:Y:S02]  /*2020*/  LOP3.LUT R29, R29, 0x1f001f, RZ, 0xc0, !PT ;  /* 0x001f001f1d1d7812 */ /* 0x000fe400078ec0ff */
[----:B------:R-:W-:Y:S01]  /*2030*/  LOP3.LUT R43, R43, 0x64006400, RZ, 0xfc, !PT ;  /* 0x640064002b2b7812 */ /* 0x000fe200078efcff */
[-C--:B------:R-:W-:Y:S01]  /*2040*/  HFMA2 R19, R28, R10.reuse, R19 ;  /* 0x0000000a1c137231 */ /* 0x080fe20000000013 */
[----:B------:R-:W-:Y:S02]  /*2050*/  LOP3.LUT R31, R31, 0x1f001f, RZ, 0xc0, !PT ;  /* 0x001f001f1f1f7812 */ /* 0x000fe400078ec0ff */
[----:B------:R-:W-:Y:S01]  /*2060*/  LOP3.LUT R24, R24, 0x64006400, RZ, 0xfc, !PT ;  /* 0x6400640018187812 */ /* 0x000fe200078efcff */
[----:B------:R-:W-:Y:S01]  /*2070*/  HADD2 R43, R43, -1040, -1040 ;  /* 0xe410e4102b2b7430 */ /* 0x000fe20000000000 */
[----:B------:R-:W-:Y:S02]  /*2080*/  LOP3.LUT R16, R16, 0x100010, R23, 0xf8, !PT ;  /* 0x0010001010107812 */ /* 0x000fe400078ef817 */
        /* <DEDUP_REMOVED lines=9> */
[----:B------:R-:W-:-:S02]  /*2120*/  HFMA2 R25, R42, R9, R25 ;  /* 0x000000092a197231 */ /* 0x000fc40000000019 */
[----:B------:R-:W-:Y:S02]  /*2130*/  HADD2 R31, R31, -1040, -1040 ;  /* 0xe410e4101f1f7430 */ /* 0x000fe40000000000 */
[----:B------:R-:W-:Y:S02]  /*2140*/  HFMA2 R8, R24, R11, R8 ;  /* 0x0000000b18087231 */ /* 0x000fe40000000008 */
[-C--:B------:R-:W-:Y:S02]  /*2150*/  HFMA2 R17, R29, R10.reuse, R17 ;  /* 0x0000000a1d117231 */ /* 0x080fe40000000011 */
[----:B------:R-:W-:Y:S02]  /*2160*/  HADD2 R16, R16, -1040, -1040 ;  /* 0xe410e41010107430 */ /* 0x000fe40000000000 */
[----:B------:R-:W-:Y:S02]  /*2170*/  HFMA2 R25, R31, R10, R25 ;  /* 0x0000000a1f197231 */ /* 0x000fe40000000019 */
[----:B------:R-:W-:-:S02]  /*2180*/  HADD2 R15, R15, -1040, -1040 ;  /* 0xe410e4100f0f7430 */ /* 0x000fc40000000000 */
[-C--:B------:R-:W-:Y:S02]  /*2190*/  HFMA2 R16, R16, R11.reuse, R17 ;  /* 0x0000000b10107231 */ /* 0x080fe40000000011 */
[----:B------:R-:W-:Y:S02]  /*21a0*/  HFMA2 R15, R15, R11, R25 ;  /* 0x0000000b0f0f7231 */ /* 0x000fe40000000019 */
[----:B------:R-:W-:Y:S02]  /*21b0*/  HADD2 R19, R19.H0_H0, R19.H1_H1 ;  /* 0x3000001313137230 */ /* 0x000fe40000000800 */
[----:B------:R-:W-:Y:S02]  /*21c0*/  HADD2 R16, R16.H0_H0, R16.H1_H1 ;  /* 0x3000001010107230 */ /* 0x000fe40000000800 */
[----:B------:R-:W-:Y:S02]  /*21d0*/  HADD2 R8, R8.H0_H0, R8.H1_H1 ;  /* 0x3000000808087230 */ /* 0x000fe40000000800 */
[----:B------:R-:W-:Y:S01]  /*21e0*/  HADD2 R15, R15.H0_H0, R15.H1_H1 ;  /* 0x3000000f0f0f7230 */ /* 0x000fe20000000800 */
[----:B------:R-:W-:-:S02]  /*21f0*/  PRMT R19, R19, 0x5410, R16 ;  /* 0x0000541013137816 */ /* 0x000fc40000000010 */
[----:B0-----:R-:W-:Y:S02]  /*2200*/  IADD3 R32, P1, PT, R32, 0x80, RZ ;  /* 0x0000008020207810 */ /* 0x001fe40007f3e0ff */
[----:B------:R-:W-:Y:S01]  /*2210*/  PRMT R8, R8, 0x5410, R15 ;  /* 0x0000541008087816 */ /* 0x000fe2000000000f */
[----:B------:R-:W-:Y:S01]  /*2220*/  UIADD3 UR4, UPT, UPT, UR4, 0x40, URZ ;  /* 0x0000004004047890 */ /* 0x000fe2000fffe0ff */
[----:B------:R-:W-:-:S04]  /*2230*/  IMAD.WIDE R44, R0, 0x4, R44 ;  /* 0x00000004002c7825 */ /* 0x000fc800078e022c */
[----:B------:R-:W-:Y:S02]  /*2240*/  IMAD.X R33, RZ, RZ, R33, P1 ;  /* 0x000000ffff217224 */ /* 0x000fe400008e0621 */
[----:B--2---:R-:W-:Y:S02]  /*2250*/  @!P0 IMAD.IADD R3, R21, 0x1, R6 ;  /* 0x0000000115038824 */ /* 0x004fe400078e0206 */
[----:B------:R-:W-:Y:S01]  /*2260*/  VIADD R6, R6, 0x20 ;  /* 0x0000002006067836 */ /* 0x000fe20000000000 */
[----:B---3--:R-:W-:Y:S02]  /*2270*/  @!P0 PRMT R40, R12, 0x7610, R40 ;  /* 0x000076100c288816 */ /* 0x008fe40000000028 */
[----:B------:R-:W-:Y:S02]  /*2280*/  @!P0 PRMT R41, R13, 0x7610, R41 ;  /* 0x000076100d298816 */ /* 0x000fe40000000029 */
[----:B------:R-:W-:Y:S02]  /*2290*/  @!P0 PRMT R40, R40, 0x7610, R12 ;  /* 0x0000761028288816 */ /* 0x000fe4000000000c */
[----:B------:R-:W-:-:S02]  /*22a0*/  @!P0 PRMT R41, R41, 0x7610, R13 ;  /* 0x0000761029298816 */ /* 0x000fc4000000000d */
[----:B------:R-:W-:Y:S01]  /*22b0*/  ISETP.GE.AND P0, PT, R6, R35, PT ;  /* 0x000000230600720c */ /* 0x000fe20003f06270 */
[----:B------:R-:W-:Y:S02]  /*22c0*/  HFMA2 R5, R19, R40, R5 ;  /* 0x0000002813057231 */ /* 0x000fe40000000005 */
[----:B------:R-:W-:-:S10]  /*22d0*/  HFMA2 R4, R8, R41, R4 ;  /* 0x0000002908047231 */ /* 0x000fd40000000004 */
[----:B------:R-:W-:Y:S05]  /*22e0*/  @!P0 BRA `(.L_x_5008) ;  /* 0xffffffe800748947 */ /* 0x000fea000383ffff */
[----:B------:R-:W-:-:S07]  /*22f0*/  IMAD.WIDE R38, R0, 0x14, R38 ;  /* 0x0000001400267825 */ /* 0x000fce00078e0226 */
.L_x_5007:
[----:B------:R-:W-:-:S04]  /*2300*/  VIMNMX R31, PT, PT, R34, UR13, PT ;  /* 0x0000000d221f7c48 */ /* 0x000fc8000bfe0100 */
[----:B------:R-:W-:-:S13]  /*2310*/  ISETP.GT.AND P0, PT, R31, R6, PT ;  /* 0x000000061f00720c */ /* 0x000fda0003f04270 */
[----:B------:R-:W-:Y:S05]  /*2320*/  @!P0 BRA `(.L_x_5009) ;  /* 0x00000014002c8947 */ /* 0x000fea0003800000 */
[----:B------:R-:W-:-:S03]  /*2330*/  IMAD.WIDE.U32 R36, R6, 0x4, R36 ;  /* 0x0000000406247825 */ /* 0x000fc600078e0024 */
[----:B------:R-:W-:-:S05]  /*2340*/  IADD3 R30, P0, PT, R36, 0x2, RZ ;  /* 0x00000002241e7810 */ /* 0x000fca0007f1e0ff */
[----:B------:R-:W-:-:S08]  /*2350*/  IMAD.X R33, RZ, RZ, R37, P0 ;  /* 0x000000ffff217224 */ /* 0x000fd000000e0625 */
.L_x_5010:
[----:B------:R-:W3:Y:S01]  /*2360*/  LDG.E.128.CONSTANT R8, desc[UR6][R38.64] ;  /* 0x0000000626087981 */ /* 0x000ee2000c1e9d00 */
[----:B------:R-:W-:-:S03]  /*2370*/  IMAD.U32 R0, RZ, RZ, UR9 ;  /* 0x00000009ff007e24 */ /* 0x000fc6000f8e00ff */
[----:B------:R-:W0:Y:S01]  /*2380*/  LDS.128 R24, [UR4] ;  /* 0x00000004ff187984 */ /* 0x000e220008000c00 */
[----:B--2---:R-:W-:-:S05]  /*2390*/  IMAD.WIDE R12, R0, 0x4, R38 ;  /* 0x00000004000c7825 */ /* 0x004fca00078e0226 */
[----:B------:R1:W2:Y:S01]  /*23a0*/  LDG.E.128.CONSTANT R16, desc[UR6][R12.64] ;  /* 0x000000060c107981 */ /* 0x0002a2000c1e9d00 */
[----:B------:R-:W-:-:S05]  /*23b0*/  IMAD.WIDE R28, R0, 0x4, R12 ;  /* 0x00000004001c7825 */ /* 0x000fca00078e020c */
[----:B------:R-:W4:Y:S01]  /*23c0*/  LDG.E.128.CONSTANT R20, desc[UR6][R28.64] ;  /* 0x000000061c147981 */ /* 0x000f22000c1e9d00 */
[----:B------:R-:W-:Y:S01]  /*23d0*/  IMAD.MOV.U32 R32, RZ, RZ, 0x3000 ;  /* 0x00003000ff207424 */ /* 0x000fe200078e00ff */
[----:B------:R-:W-:Y:S02]  /*23e0*/  ISETP.NE.AND P0, PT, R6, R3, PT ;  /* 0x000000030600720c */ /* 0x000fe40003f05270 */
[----:B---3--:R-:W-:Y:S02]  /*23f0*/  LOP3.LUT R14, R8, 0x70007, RZ, 0xc0, !PT ;  /* 0x00070007080e7812 */ /* 0x008fe400078ec0ff */
[----:B------:R-:W-:Y:S02]  /*2400*/  LOP3.LUT R34, R9, 0x70007, RZ, 0xc0, !PT ;  /* 0x0007000709227812 */ /* 0x000fe400078ec0ff */
[----:B------:R-:W-:Y:S02]  /*2410*/  LOP3.LUT R14, R14, 0x64006400, RZ, 0xfc, !PT ;  /* 0x640064000e0e7812 */ /* 0x000fe400078efcff */
[----:B------:R-:W-:-:S02]  /*2420*/  LOP3.LUT R35, R10, 0x70007, RZ, 0xc0, !PT ;  /* 0x000700070a237812 */ /* 0x000fc400078ec0ff */
[----:B------:R-:W-:Y:S01]  /*2430*/  LOP3.LUT R34, R34, 0x64006400, RZ, 0xfc, !PT ;  /* 0x6400640022227812 */ /* 0x000fe200078efcff */
[----:B-1----:R-:W-:Y:S01]  /*2440*/  HADD2 R12, R14, -1028, -1028 ;  /* 0xe404e4040e0c7430 */ /* 0x002fe20000000000 */
[----:B------:R-:W-:Y:S02]  /*2450*/  LOP3.LUT R36, R11, 0x70007, RZ, 0xc0, !PT ;  /* 0x000700070b247812 */ /* 0x000fe400078ec0ff */
[----:B------:R-:W-:Y:S01]  /*2460*/  LOP3.LUT R15, R8, 0x380038, RZ, 0xc0, !PT ;  /* 0x00380038080f7812 */ /* 0x000fe200078ec0ff */
[----:B------:R-:W-:Y:S01]  /*2470*/  HADD2 R34, R34, -1028, -1028 ;  /* 0xe404e40422227430 */ /* 0x000fe20000000000 */
[----:B------:R-:W-:Y:S02]  /*2480*/  LOP3.LUT R35, R35, 0x64006400, RZ, 0xfc, !PT ;  /* 0x6400640023237812 */ /* 0x000fe400078efcff */
[----:B------:R-:W-:Y:S02]  /*2490*/  LOP3.LUT R36, R36, 0x64006400, RZ, 0xfc, !PT ;  /* 0x6400640024247812 */ /* 0x000fe400078efcff */
[----:B------:R-:W-:Y:S01]  /*24a0*/  LOP3.LUT R15, R15, 0x64006400, RZ, 0xfc, !PT ;  /* 0x640064000f0f7812 */ /* 0x000fe200078efcff */
[----:B------:R-:W-:-:S02]  /*24b0*/  HADD2 R13, R35, -1028, -1028 ;  /* 0xe404e404230d7430 */ /* 0x000fc40000000000 */
[-C--:B0-----:R-:W-:Y:S02]  /*24c0*/  HFMA2 R35, R12, R24.reuse, RZ ;  /* 0x000000180c237231 */ /* 0x081fe400000000ff */
[----:B------:R-:W-:Y:S01]  /*24d0*/  HFMA2 R12, R34, R24, RZ.H0_H0 ;  /* 0x00000018220c7231 */ /* 0x000fe200000400ff */
[----:B------:R-:W-:Y:S01]  /*24e0*/  LOP3.LUT R34, R10, 0x380038, RZ, 0xc0, !PT ;  /* 0x003800380a227812 */ /* 0x000fe200078ec0ff */
[----:B------:R-:W-:Y:S01]  /*24f0*/  HADD2 R36, R36, -1028, -1028 ;  /* 0xe404e40424247430 */ /* 0x000fe20000000000 */
[----:B------:R-:W-:Y:S01]  /*2500*/  SHF.R.U32.HI R38, RZ, 0x6, R8 ;  /* 0x00000006ff267819 */ /* 0x000fe20000011608 */
[----:B------:R-:W-:Y:S02]  /*2510*/  HFMA2 R14, R15, R32.H0_H0, -132, -132 ;  /* 0xd820d8200f0e7431 */ /* 0x000fe40000040020 */
[-C--:B------:R-:W-:Y:S02]  /*2520*/  HFMA2 R13, R13, R24.reuse, RZ ;  /* 0x000000180d0d7231 */ /* 0x080fe400000000ff */
[----:B------:R-:W-:Y:S01]  /*2530*/  HFMA2 R24, R36, R24, RZ.H0_H0 ;  /* 0x0000001824187231 */ /* 0x000fe200000400ff */
[----:B------:R-:W-:-:S02]  /*2540*/  LOP3.LUT R15, R9, 0x380038, RZ, 0xc0, !PT ;  /* 0x00380038090f7812 */ /* 0x000fc400078ec0ff */
[----:B------:R-:W-:Y:S01]  /*2550*/  LOP3.LUT R37, R34, 0x64006400, RZ, 0xfc, !PT ;  /* 0x6400640022257812 */ /* 0x000fe200078efcff */
[-C--:B------:R-:W-:Y:S01]  /*2560*/  HFMA2 R14, R14, R25.reuse, R35 ;  /* 0x000000190e0e7231 */ /* 0x080fe20000000023 */
[----:B------:R-:W-:Y:S02]  /*2570*/  LOP3.LUT R36, R11, 0x380038, RZ, 0xc0, !PT ;  /* 0x003800380b247812 */ /* 0x000fe400078ec0ff */
[----:B------:R-:W-:Y:S01]  /*2580*/  LOP3.LUT R35, R15, 0x64006400, RZ, 0xfc, !PT ;  /* 0x640064000f237812 */ /* 0x000fe200078efcff */
[-C--:B------:R-:W-:Y:S01]  /*2590*/  HFMA2 R37, R37, R32.reuse.H0_H0, -132, -132 ;  /* 0xd820d82025257431 */ /* 0x080fe20000040020 */
[----:B------:R-:W-:Y:S02]  /*25a0*/  LOP3.LUT R34, R38, 0x70007, RZ, 0xc0, !PT ;  /* 0x0007000726227812 */ /* 0x000fe400078ec0ff */
[----:B------:R-:W-:Y:S01]  /*25b0*/  LOP3.LUT R15, R36, 0x64006400, RZ, 0xfc, !PT ;  /* 0x64006400240f7812 */ /* 0x000fe200078efcff */
[-C--:B------:R-:W-:Y:S01]  /*25c0*/  HFMA2 R13, R37, R25.reuse, R13 ;  /* 0x00000019250d7231 */ /* 0x080fe2000000000d */
[----:B------:R-:W-:Y:S01]  /*25d0*/  LOP3.LUT R34, R34, 0x64006400, RZ, 0xfc, !PT ;  /* 0x6400640022227812 */ /* 0x000fe200078efcff */
[-C--:B------:R-:W-:Y:S01]  /*25e0*/  HFMA2 R35, R35, R32.reuse.H0_H0, -132, -132 ;  /* 0xd820d82023237431 */ /* 0x080fe20000040020 */
[----:B------:R-:W-:Y:S01]  /*25f0*/  SHF.R.U32.HI R37, RZ, 0x6, R9 ;  /* 0x00000006ff257819 */ /* 0x000fe20000011609 */
[----:B------:R-:W-:Y:S01]  /*2600*/  HFMA2 R36, R15, R32.H0_H0, -132, -132 ;  /* 0xd820d8200f247431 */ /* 0x000fe20000040020 */
[----:B------:R-:W-:Y:S01]  /*2610*/  SHF.R.U32.HI R8, RZ, 0xf, R8 ;  /* 0x0000000fff087819 */ /* 0x000fe20000011608 */
[----:B------:R-:W-:Y:S01]  /*2620*/  HADD2 R34, R34, -1028, -1028 ;  /* 0xe404e40422227430 */ /* 0x000fe20000000000 */
[----:B------:R-:W-:Y:S01]  /*2630*/  LOP3.LUT R15, R37, 0x70007, RZ, 0xc0, !PT ;  /* 0x00070007250f7812 */ /* 0x000fe200078ec0ff */
[-C--:B------:R-:W-:Y:S01]  /*2640*/  HFMA2 R12, R35, R25.reuse, R12 ;  /* 0x00000019230c7231 */ /* 0x080fe2000000000c */
[----:B------:R-:W-:Y:S01]  /*2650*/  LOP3.LUT R8, R8, 0x10001, RZ, 0xc0, !PT ;  /* 0x0001000108087812 */ /* 0x000fe200078ec0ff */
[----:B------:R-:W-:Y:S01]  /*2660*/  HFMA2 R36, R36, R25, R24 ;  /* 0x0000001924247231 */ /* 0x000fe20000000018 */
[----:B------:R-:W-:Y:S01]  /*2670*/  SHF.R.U32.HI R25, RZ, 0x6, R10 ;  /* 0x00000006ff197819 */ /* 0x000fe2000001160a */
[----:B------:R-:W-:Y:S01]  /*2680*/  HFMA2 R14, R34, R26, R14 ;  /* 0x0000001a220e7231 */ /* 0x000fe2000000000e */
[----:B------:R-:W-:-:S02]  /*2690*/  LOP3.LUT R34, R15, 0x64006400, RZ, 0xfc, !PT ;  /* 0x640064000f227812 */ /* 0x000fc400078efcff */
[----:B------:R-:W-:Y:S02]  /*26a0*/  LOP3.LUT R15, R25, 0x70007, RZ, 0xc0, !PT ;  /* 0x00070007190f7812 */ /* 0x000fe400078ec0ff */
[--C-:B------:R-:W-:Y:S01]  /*26b0*/  SHF.R.U32.HI R24, RZ, 0x6, R11.reuse ;  /* 0x00000006ff187819 */ /* 0x100fe2000001160b */
[----:B------:R-:W-:Y:S01]  /*26c0*/  HADD2 R34, R34, -1028, -1028 ;  /* 0xe404e40422227430 */ /* 0x000fe20000000000 */
[----:B------:R-:W-:Y:S02]  /*26d0*/  LOP3.LUT R15, R15, 0x64006400, RZ, 0xfc, !PT ;  /* 0x640064000f0f7812 */ /* 0x000fe400078efcff */
[----:B------:R-:W-:Y:S02]  /*26e0*/  LOP3.LUT R35, R24, 0x70007, RZ, 0xc0, !PT ;  /* 0x0007000718237812 */ /* 0x000fe400078ec0ff */
[----:B------:R-:W-:Y:S01]  /*26f0*/  SHF.R.U32.HI R11, RZ, 0xf, R11 ;  /* 0x0000000fff0b7819 */ /* 0x000fe2000001160b */
[----:B------:R-:W-:Y:S02]  /*2700*/  HFMA2 R12, R34, R26, R12 ;  /* 0x0000001a220c7231 */ /* 0x000fe4000000000c */
[----:B------:R-:W-:Y:S01]  /*2710*/  HADD2 R34, R15, -1028, -1028 ;  /* 0xe404e4040f227430 */ /* 0x000fe20000000000 */
[----:B------:R-:W-:-:S02]  /*2720*/  LOP3.LUT R35, R35, 0x64006400, RZ, 0xfc, !PT ;  /* 0x6400640023237812 */ /* 0x000fc400078efcff */
[----:B------:R-:W-:Y:S01]  /*2730*/  LOP3.LUT R15, R37, 0x380038, RZ, 0xc0, !PT ;  /* 0x00380038250f7812 */ /* 0x000fe200078ec0ff */
[-C--:B------:R-:W-:Y:S01]  /*2740*/  HFMA2 R34, R34, R26.reuse, R13 ;  /* 0x0000001a22227231 */ /* 0x080fe2000000000d */
[----:B------:R-:W-:Y:S01]  /*2750*/  LOP3.LUT R13, R38, 0x380038, RZ, 0xc0, !PT ;  /* 0x00380038260d7812 */ /* 0x000fe200078ec0ff */
[----:B------:R-:W-:Y:S01]  /*2760*/  HADD2 R35, R35, -1028, -1028 ;  /* 0xe404e40423237430 */ /* 0x000fe20000000000 */
[----:B------:R-:W-:Y:S02]  /*2770*/  LOP3.LUT R15, R15, 0x64006400, RZ, 0xfc, !PT ;  /* 0x640064000f0f7812 */ /* 0x000fe400078efcff */
[----:B------:R-:W-:Y:S02]  /*2780*/  LOP3.LUT R13, R13, 0x64006400, RZ, 0xfc, !PT ;  /* 0x640064000d0d7812 */ /* 0x000fe400078efcff */
[----:B------:R-:W-:Y:S01]  /*2790*/  LOP3.LUT R37, R37, 0x1c001c0, RZ, 0xc0, !PT ;  /* 0x01c001c025257812 */ /* 0x000fe200078ec0ff */
[----:B------:R-:W-:Y:S02]  /*27a0*/  HFMA2 R36, R35, R26, R36 ;  /* 0x0000001a23247231 */ /* 0x000fe40000000024 */
[----:B------:R-:W-:-:S02]  /*27b0*/  HFMA2 R26, R15, R32.H0_H0, -132, -132 ;  /* 0xd820d8200f1a7431 */ /* 0x000fc40000040020 */
[-C--:B------:R-:W-:Y:S01]  /*27c0*/  HFMA2 R35, R13, R32.reuse.H0_H0, -132, -132 ;  /* 0xd820d8200d237431 */ /* 0x080fe20000040020 */
[C---:B------:R-:W-:Y:S01]  /*27d0*/  LOP3.LUT R13, R25.reuse, 0x380038, RZ, 0xc0, !PT ;  /* 0x00380038190d7812 */ /* 0x040fe200078ec0ff */
[-C--:B------:R-:W-:Y:S01]  /*27e0*/  HFMA2 R26, R26, R27.reuse, R12 ;  /* 0x0000001b1a1a7231 */ /* 0x080fe2000000000c */
[----:B------:R-:W-:Y:S02]  /*27f0*/  LOP3.LUT R25, R25, 0x1c001c0, RZ, 0xc0, !PT ;  /* 0x01c001c019197812 */ /* 0x000fe400078ec0ff */
        /* <DEDUP_REMOVED lines=12> */
[----:B------:R-:W-:Y:S01]  /*28c0*/  LOP3.LUT R27, R38, 0x1c001c0, RZ, 0xc0, !PT ;  /* 0x01c001c0261b7812 */ /* 0x000fe200078ec0ff */
[----:B------:R-:W-:Y:S01]  /*28d0*/  IMAD.MOV.U32 R38, RZ, RZ, 0x2400 ;  /* 0x00002400ff267424 */ /* 0x000fe200078e00ff */
[----:B------:R-:W-:Y:S02]  /*28e0*/  LOP3.LUT R39, R24, 0x64006400, RZ, 0xfc, !PT ;  /* 0x6400640018277812 */ /* 0x000fe400078efcff */
[----:B------:R-:W-:Y:S02]  /*28f0*/  LOP3.LUT R27, R27, 0x64006400, RZ, 0xfc, !PT ;  /* 0x640064001b1b7812 */ /* 0x000fe400078efcff */
[----:B------:R-:W-:Y:S02]  /*2900*/  PRMT R32, R32, 0x5410, R38 ;  /* 0x0000541020207816 */ /* 0x000fe40000000026 */
[----:B------:R-:W-:Y:S02]  /*2910*/  SHF.R.U32.HI R24, RZ, 0xf, R10 ;  /* 0x0000000fff187819 */ /* 0x000fe4000001160a */
[----:B--2---:R-:W-:Y:S01]  /*2920*/  LOP3.LUT R38, R19, 0x70007, RZ, 0xc0, !PT ;  /* 0x0007000713267812 */ /* 0x004fe200078ec0ff */
[----:B------:R-:W-:-:S02]  /*2930*/  HFMA2 R27, R27, R32.H1_H1, -20, -20 ;  /* 0xcd00cd001b1b7431 */ /* 0x000fc40000060020 */
[-C--:B------:R-:W-:Y:S02]  /*2940*/  HFMA2 R37, R37, R32.reuse.H1_H1, -20, -20 ;  /* 0xcd00cd0025257431 */ /* 0x080fe40000060020 */
        /* <DEDUP_REMOVED lines=92> */
[-C--:B------:R-:W-:Y:S01]  /*2f10*/  HFMA2 R35, R35, R32.reuse.H1_H1, -20, -20 ;  /* 0xcd00cd0023237431 */ /* 0x080fe20000060020 */
[----:B------:R-:W-:Y:S01]  /*2f20*/  LOP3.LUT R17, R38, 0x20002, R17, 0xf8, !PT ;  /* 0x0002000226117812 */ /* 0x000fe200078ef811 */
[----:B------:R-:W-:Y:S02]  /*2f30*/  HFMA2 R9, R9, R32.H1_H1, -20, -20 ;  /* 0xcd00cd0009097431 */ /* 0x000fe40000060020 */
[----:B------:R-:W-:Y:S02]  /*2f40*/  HFMA2 R18, R18, R24, R36 ;  /* 0x0000001812127231 */ /* 0x000fe40000000024 */
[----:B------:R-:W-:Y:S01]  /*2f50*/  HFMA2 R34, R19, R32.H1_H1, -20, -20 ;  /* 0xcd00cd0013227431 */ /* 0x000fe20000060020 */
[----:B----4-:R-:W-:Y:S01]  /*2f60*/  SHF.R.U32.HI R19, RZ, 0xd, R22 ;  /* 0x0000000dff137819 */ /* 0x010fe20000011616 */
[----:B------:R-:W-:-:S02]  /*2f70*/  HFMA2 R11, R9, R25, R11 ;  /* 0x00000019090b7231 */ /* 0x000fc4000000000b */
[-C--:B------:R-:W-:Y:S02]  /*2f80*/  HFMA2 R9, R35, R25.reuse, R12 ;  /* 0x0000001923097231 */ /* 0x080fe4000000000c */
[----:B------:R-:W-:Y:S01]  /*2f90*/  HFMA2 R35, R15, R32.H1_H1, -20, -20 ;  /* 0xcd00cd000f237431 */ /* 0x000fe20000060020 */
[----:B------:R-:W-:Y:S01]  /*2fa0*/  LOP3.LUT R24, R21, 0x70007, RZ, 0xc0, !PT ;  /* 0x0007000715187812 */ /* 0x000fe200078ec0ff */
[-C--:B------:R-:W-:Y:S01]  /*2fb0*/  HFMA2 R34, R34, R25.reuse, R13 ;  /* 0x0000001922227231 */ /* 0x080fe2000000000d */
[----:B------:R-:W-:Y:S02]  /*2fc0*/  LOP3.LUT R12, R22, 0x70007, RZ, 0xc0, !PT ;  /* 0x00070007160c7812 */ /* 0x000fe400078ec0ff */
[----:B------:R-:W-:Y:S01]  /*2fd0*/  LOP3.LUT R16, R8, 0x40004, R19, 0xf8, !PT ;  /* 0x0004000408107812 */ /* 0x000fe200078ef813 */
[----:B------:R-:W-:Y:S01]  /*2fe0*/  HFMA2 R35, R35, R25, R18 ;  /* 0x0000001923237231 */ /* 0x000fe20000000012 */
[C---:B------:R-:W-:Y:S02]  /*2ff0*/  LOP3.LUT R18, R20.reuse, 0x70007, RZ, 0xc0, !PT ;  /* 0x0007000714127812 */ /* 0x040fe400078ec0ff */
[----:B------:R-:W-:-:S02]  /*3000*/  LOP3.LUT R8, R20, 0x380038, RZ, 0xc0, !PT ;  /* 0x0038003814087812 */ /* 0x000fc400078ec0ff */
[----:B------:R-:W-:Y:S02]  /*3010*/  LOP3.LUT R25, R18, 0x64006400, RZ, 0xfc, !PT ;  /* 0x6400640012197812 */ /* 0x000fe400078efcff */
[----:B------:R-:W-:Y:S02]  /*3020*/  SHF.R.U32.HI R36, RZ, 0xd, R23 ;  /* 0x0000000dff247819 */ /* 0x000fe40000011617 */
[----:B------:R-:W-:Y:S01]  /*3030*/  LOP3.LUT R18, R23, 0x70007, RZ, 0xc0, !PT ;  /* 0x0007000717127812 */ /* 0x000fe200078ec0ff */
[----:B------:R-:W-:Y:S01]  /*3040*/  HADD2 R25, R25, -1028, -1028 ;  /* 0xe404e40419197430 */ /* 0x000fe20000000000 */
[----:B------:R-:W-:Y:S02]  /*3050*/  LOP3.LUT R24, R24, 0x64006400, RZ, 0xfc, !PT ;  /* 0x6400640018187812 */ /* 0x000fe400078efcff */
[----:B------:R-:W-:Y:S01]  /*3060*/  LOP3.LUT R12, R12, 0x64006400, RZ, 0xfc, !PT ;  /* 0x640064000c0c7812 */ /* 0x000fe200078efcff */
[----:B------:R-:W-:Y:S01]  /*3070*/  HFMA2 R11, R25, R26, R11 ;  /* 0x0000001a190b7231 */ /* 0x000fe2000000000b */
[----:B------:R-:W-:-:S02]  /*3080*/  SHF.R.U32.HI R15, RZ, 0xd, R20 ;  /* 0x0000000dff0f7819 */ /* 0x000fc40000011614 */
[----:B------:R-:W-:Y:S01]  /*3090*/  LOP3.LUT R25, R8, 0x64006400, RZ, 0xfc, !PT ;  /* 0x6400640008197812 */ /* 0x000fe200078efcff */
[----:B------:R-:W-:Y:S01]  /*30a0*/  HADD2 R8, R12, -1028, -1028 ;  /* 0xe404e4040c087430 */ /* 0x000fe20000000000 */
[----:B------:R-:W-:Y:S02]  /*30b0*/  LOP3.LUT R17, R17, 0x40004, R36, 0xf8, !PT ;  /* 0x0004000411117812 */ /* 0x000fe400078ef824 */
        /* <DEDUP_REMOVED lines=52> */
[-C--:B------:R-:W-:Y:S02]  /*3400*/  HFMA2 R20, R43, R32.reuse.H1_H1, -20, -20 ;  /* 0xcd00cd002b147431 */ /* 0x080fe40000060020 */
[----:B------:R-:W-:Y:S02]  /*3410*/  HFMA2 R37, R37, R32.H1_H1, -20, -20 ;  /* 0xcd00cd0025257431 */ /* 0x000fe40000060020 */
[----:B------:R-:W-:-:S02]  /*3420*/  @!P0 IMAD.MOV.U32 R32, RZ, RZ, R30 ;  /* 0x000000ffff208224 */ /* 0x000fc400078e001e */
[----:B------:R-:W-:Y:S02]  /*3430*/  HADD2 R38, R13, -1028, -1028 ;  /* 0xe404e4040d267430 */ /* 0x000fe40000000000 */
[----:B------:R-:W-:Y:S01]  /*3440*/  @!P0 IMAD R13, R2, 0x8, R1 ;  /* 0x00000008020d8824 */ /* 0x000fe200078e0201 */
[----:B------:R1:W2:Y:S01]  /*3450*/  @!P0 LDG.E.U16.CONSTANT R39, desc[UR6][R32.64] ;  /* 0x0000000620278981 */ /* 0x0002a2000c1e9500 */
[----:B0-----:R-:W-:-:S04]  /*3460*/  HFMA2 R38, R38, R8, R12 ;  /* 0x0000000826267231 */ /* 0x001fc8000000000c */
[----:B------:R-:W3:Y:S01]  /*3470*/  @!P0 LDL.64 R12, [R13+0x8] ;  /* 0x000008000d0c8983 */ /* 0x000ee20000100a00 */
[----:B------:R-:W-:-:S04]  /*3480*/  LOP3.LUT R22, R22, 0x70007, RZ, 0xc0, !PT ;  /* 0x0007000716167812 */ /* 0x000fc800078ec0ff */
[----:B------:R-:W-:-:S05]  /*3490*/  LOP3.LUT R22, R22, 0x64006400, RZ, 0xfc, !PT ;  /* 0x6400640016167812 */ /* 0x000fca00078efcff */
[----:B------:R-:W-:Y:S01]  /*34a0*/  HADD2 R22, R22, -1028, -1028 ;  /* 0xe404e40416167430 */ /* 0x000fe20000000000 */
[----:B------:R-:W-:Y:S02]  /*34b0*/  LOP3.LUT R21, R21, 0x70007, RZ, 0xc0, !PT ;  /* 0x0007000715157812 */ /* 0x000fe400078ec0ff */
[----:B------:R-:W-:Y:S01]  /*34c0*/  LOP3.LUT R23, R23, 0x70007, RZ, 0xc0, !PT ;  /* 0x0007000717177812 */ /* 0x000fe200078ec0ff */
[----:B------:R-:W-:Y:S01]  /*34d0*/  HFMA2 R34, R22, R8, R34 ;  /* 0x0000000816227231 */ /* 0x000fe20000000022 */
[----:B------:R-:W-:Y:S01]  /*34e0*/  LOP3.LUT R21, R21, 0x64006400, RZ, 0xfc, !PT ;  /* 0x6400640015157812 */ /* 0x000fe200078efcff */
[-C--:B------:R-:W-:Y:S01]  /*34f0*/  HFMA2 R19, R19, R9.reuse, R38 ;  /* 0x0000000913137231 */ /* 0x080fe20000000026 */
[----:B------:R-:W-:Y:S02]  /*3500*/  LOP3.LUT R23, R23, 0x64006400, RZ, 0xfc, !PT ;  /* 0x6400640017177812 */ /* 0x000fe400078efcff */
[----:B------:R-:W-:Y:S01]  /*3510*/  LOP3.LUT R15, R15, 0x64006400, RZ, 0xfc, !PT ;  /* 0x640064000f0f7812 */ /* 0x000fe200078efcff */
[----:B------:R-:W-:-:S02]  /*3520*/  HFMA2 R25, R25, R9, R34 ;  /* 0x0000000919197231 */ /* 0x000fc40000000022 */
[----:B------:R-:W-:Y:S02]  /*3530*/  HADD2 R21, R21, -1028, -1028 ;  /* 0xe404e40415157430 */ /* 0x000fe40000000000 */
[----:B------:R-:W-:Y:S02]  /*3540*/  HADD2 R23, R23, -1028, -1028 ;  /* 0xe404e40417177430 */ /* 0x000fe40000000000 */
[----:B------:R-:W-:Y:S01]  /*3550*/  HFMA2 R19, R36, R10, R19 ;  /* 0x0000000a24137231 */ /* 0x000fe20000000013 */
[----:B------:R-:W-:Y:S01]  /*3560*/  LOP3.LUT R16, R16, 0x64006400, RZ, 0xfc, !PT ;  /* 0x6400640010107812 */ /* 0x000fe200078efcff */
[-C--:B------:R-:W-:Y:S02]  /*3570*/  HFMA2 R18, R21, R8.reuse, R18 ;  /* 0x0000000815127231 */ /* 0x080fe40000000012 */
[----:B------:R-:W-:Y:S02]  /*3580*/  HFMA2 R23, R23, R8, R27 ;  /* 0x0000000817177231 */ /* 0x000fe4000000001b */
[----:B------:R-:W-:-:S02]  /*3590*/  HFMA2 R8, R20, R10, R25 ;  /* 0x0000000a14087231 */ /* 0x000fc40000000019 */
[----:B------:R-:W-:Y:S01]  /*35a0*/  HADD2 R15, R15, -1028, -1028 ;  /* 0xe404e4040f0f7430 */ /* 0x000fe20000000000 */
[----:B------:R-:W-:Y:S01]  /*35b0*/  LOP3.LUT R14, R14, 0x64006400, RZ, 0xfc, !PT ;  /* 0x640064000e0e7812 */ /* 0x000fe200078efcff */
[----:B------:R-:W-:Y:S02]  /*35c0*/  HADD2 R16, R16, -1028, -1028 ;  /* 0xe404e40410107430 */ /* 0x000fe40000000000 */
[----:B------:R-:W-:Y:S01]  /*35d0*/  HFMA2 R18, R24, R9, R18 ;  /* 0x0000000918127231 */ /* 0x000fe20000000012 */
[----:B------:R-:W-:Y:S01]  /*35e0*/  LOP3.LUT R17, R17, 0x64006400, RZ, 0xfc, !PT ;  /* 0x6400640011117812 */ /* 0x000fe200078efcff */
[----:B------:R-:W-:Y:S02]  /*35f0*/  HFMA2 R15, R15, R11, R19 ;  /* 0x0000000b0f0f7231 */ /* 0x000fe40000000013 */
[----:B------:R-:W-:Y:S02]  /*3600*/  HFMA2 R23, R26, R9, R23 ;  /* 0x000000091a177231 */ /* 0x000fe40000000017 */
[----:B------:R-:W-:-:S02]  /*3610*/  @!P0 VIADD R21, R2, 0x1 ;  /* 0x0000000102158836 */ /* 0x000fc40000000000 */
[-C--:B------:R-:W-:Y:S02]  /*3620*/  HFMA2 R18, R35, R10.reuse, R18 ;  /* 0x0000000a23127231 */ /* 0x080fe40000000012 */
[----:B------:R-:W-:Y:S02]  /*3630*/  HFMA2 R8, R16, R11, R8 ;  /* 0x0000000b10087231 */ /* 0x000fe40000000008 */
[----:B------:R-:W-:Y:S02]  /*3640*/  HADD2 R14, R14, -1028, -1028 ;  /* 0xe404e4040e0e7430 */ /* 0x000fe40000000000 */
[----:B------:R-:W-:Y:S02]  /*3650*/  HFMA2 R23, R37, R10, R23 ;  /* 0x0000000a25177231 */ /* 0x000fe40000000017 */
[----:B------:R-:W-:Y:S02]  /*3660*/  HADD2 R17, R17, -1028, -1028 ;  /* 0xe404e40411117430 */ /* 0x000fe40000000000 */
[----:B------:R-:W-:-:S02]  /*3670*/  @!P0 IMAD.MOV.U32 R2, RZ, RZ, R21 ;  /* 0x000000ffff028224 */ /* 0x000fc400078e0015 */
[-C--:B------:R-:W-:Y:S02]  /*3680*/  HFMA2 R14, R14, R11.reuse, R18 ;  /* 0x0000000b0e0e7231 */ /* 0x080fe40000000012 */
[----:B------:R-:W-:Y:S02]  /*3690*/  HFMA2 R17, R17, R11, R23 ;  /* 0x0000000b11117231 */ /* 0x000fe40000000017 */
[----:B------:R-:W-:Y:S02]  /*36a0*/  HADD2 R15, R15.H0_H0, R15.H1_H1 ;  /* 0x3000000f0f0f7230 */ /* 0x000fe40000000800 */
[----:B------:R-:W-:Y:S02]  /*36b0*/  HADD2 R14, R14.H0_H0, R14.H1_H1 ;  /* 0x3000000e0e0e7230 */ /* 0x000fe40000000800 */
[----:B------:R-:W-:Y:S02]  /*36c0*/  HADD2 R8, R8.H0_H0, R8.H1_H1 ;  /* 0x3000000808087230 */ /* 0x000fe40000000800 */
[----:B------:R-:W-:Y:S01]  /*36d0*/  HADD2 R17, R17.H0_H0, R17.H1_H1 ;  /* 0x3000001111117230 */ /* 0x000fe20000000800 */
[----:B------:R-:W-:-:S02]  /*36e0*/  PRMT R15, R15, 0x5410, R14 ;  /* 0x000054100f0f7816 */ /* 0x000fc4000000000e */
[----:B------:R-:W-:Y:S02]  /*36f0*/  IADD3 R30, P1, PT, R30, 0x80, RZ ;  /* 0x000000801e1e7810 */ /* 0x000fe40007f3e0ff */
[----:B------:R-:W-:Y:S01]  /*3700*/  PRMT R8, R8, 0x5410, R17 ;  /* 0x0000541008087816 */ /* 0x000fe20000000011 */
[----:B------:R-:W-:Y:S02]  /*3710*/  UIADD3 UR4, UPT, UPT, UR4, 0x40, URZ ;  /* 0x0000004004047890 */ /* 0x000fe4000fffe0ff */
[----:B-1----:R-:W-:Y:S02]  /*3720*/  IMAD.X R33, RZ, RZ, R33, P1 ;  /* 0x000000ffff217224 */ /* 0x002fe400008e0621 */
[----:B--2---:R-:W-:Y:S02]  /*3730*/  @!P0 IMAD.IADD R3, R39, 0x1, R6 ;  /* 0x0000000127038824 */ /* 0x004fe400078e0206 */
[----:B------:R-:W-:Y:S01]  /*3740*/  VIADD R6, R6, 0x20 ;  /* 0x0000002006067836 */ /* 0x000fe20000000000 */
[----:B---3--:R-:W-:-:S02]  /*3750*/  @!P0 PRMT R40, R12, 0x7610, R40 ;  /* 0x000076100c288816 */ /* 0x008fc40000000028 */
[----:B------:R-:W-:Y:S02]  /*3760*/  @!P0 PRMT R41, R13, 0x7610, R41 ;  /* 0x000076100d298816 */ /* 0x000fe40000000029 */
[----:B------:R-:W-:Y:S02]  /*3770*/  @!P0 PRMT R40, R40, 0x7610, R12 ;  /* 0x0000761028288816 */ /* 0x000fe4000000000c */
[----:B------:R-:W-:Y:S02]  /*3780*/  @!P0 PRMT R41, R41, 0x7610, R13 ;  /* 0x0000761029298816 */ /* 0x000fe4000000000d */
[----:B------:R-:W-:Y:S01]  /*3790*/  ISETP.GE.AND P0, PT, R6, R31, PT ;  /* 0x0000001f0600720c */ /* 0x000fe20003f06270 */
[----:B------:R-:W-:Y:S02]  /*37a0*/  HFMA2 R5, R15, R40, R5 ;  /* 0x000000280f057231 */ /* 0x000fe40000000005 */
[----:B------:R-:W-:Y:S02]  /*37b0*/  HFMA2 R4, R8, R41, R4 ;  /* 0x0000002908047231 */ /* 0x000fe40000000004 */
[----:B------:R-:W-:-:S08]  /*37c0*/  IMAD.WIDE R38, R0, 0x4, R28 ;  /* 0x0000000400267825 */ /* 0x000fd000078e021c */
[----:B------:R-:W-:Y:S05]  /*37d0*/  @!P0 BRA `(.L_x_5010) ;  /* 0xffffffe800e08947 */ /* 0x000fea000383ffff */
.L_x_5009:
        /* <DEDUP_REMOVED lines=10> */
.L_x_5014:
[----:B------:R-:W0:Y:S02]  /*3880*/  LDS R2, [R0] ;  /* 0x0000000000027984 */ /* 0x000e240000000800 */
[----:B0-----:R-:W-:-:S05]  /*3890*/  HADD2 R3, R2, R5 ;  /* 0x0000000502037230 */ /* 0x001fca0000000000 */
[----:B------:R-:W0:Y:S02]  /*38a0*/  ATOMS.CAST.SPIN P0, [R0], R2, R3 ;  /* 0x000000020000758d */ /* 0x000e240001800003 */
[----:B0-----:R-:W-:Y:S05]  /*38b0*/  @!P0 BRA `(.L_x_5014) ;  /* 0xfffffffc00f08947 */ /* 0x001fea000383ffff */
[----:B------:R-:W-:Y:S05]  /*38c0*/  BRA `(.L_x_5012) ;  /* 0x00000000000c7947 */ /* 0x000fea0003800000 */
.L_x_5013:
[----:B------:R-:W3:Y:S02]  /*38d0*/  LD.E R0, desc[UR6][R6.64] ;  /* 0x0000000606007980 */ /* 0x000ee4000c101900 */
[----:B---3--:R-:W-:-:S05]  /*38e0*/  IMAD.IADD R3, R5, 0x1, R0 ;  /* 0x0000000105037824 */ /* 0x008fca00078e0200 */
[----:B------:R0:W-:Y:S02]  /*38f0*/  ST.E desc[UR6][R6.64], R3 ;  /* 0x0000000306007985 */ /* 0x0001e4000c101906 */
.L_x_5012:
[----:B------:R-:W-:Y:S05]  /*3900*/  BSYNC.RECONVERGENT B0 ;  /* 0x0000000000007941 */ /* 0x000fea0003800200 */
.L_x_5011:
[----:B------:R1:W-:Y:S02]  /*3910*/  ATOM.E.ADD.F16x2.RN.STRONG.GPU P0, RZ, desc[UR6][R6.64+0x4], R4 ;  /* 0x8000040406ff79a2 */ /* 0x0003e4000c10e106 */
[----:B-1----:R-:W-:Y:S05]  /*3920*/  @P0 EXIT ;  /* 0x000000000000094d */ /* 0x002fea0003800000 */
[----:B------:R-:W1:Y:S02]  /*3930*/  QSPC.E.S P0, RZ, [R6+0x4] ;  /* 0x0000040006ff73aa */ /* 0x000e640000000500 */
[----:B-1----:R-:W-:Y:S05]  /*3940*/  @!P0 BRA `(.L_x_5015) ;  /* 0x00000000001c8947 */ /* 0x002fea0003800000 */
[----:B------:R-:W-:-:S05]  /*3950*/  IMAD.MOV.U32 R2, RZ, RZ, R6 ;  /* 0x000000ffff027224 */ /* 0x000fca00078e0006 */
[----:B------:R-:W-:-:S07]  /*3960*/  MOV R0, R2 ;  /* 0x0000000200007202 */ /* 0x000fce0000000f00 */
.L_x_5016:
[----:B------:R-:W0:Y:S02]  /*3970*/  LDS R2, [R0+0x4] ;  /* 0x0000040000027984 */ /* 0x000e240000000800 */
[----:B0-----:R-:W-:-:S05]  /*3980*/  HFMA2 R3, R2, 1, 1, R4 ;  /* 0x3c003c0002037831 */ /* 0x001fca0000000004 */
[----:B------:R-:W0:Y:S02]  /*3990*/  ATOMS.CAST.SPIN P0, [R0+0x4], R2, R3 ;  /* 0x000004020000758d */ /* 0x000e240001800003 */
[----:B0-----:R-:W-:Y:S05]  /*39a0*/  @!P0 BRA `(.L_x_5016) ;  /* 0xfffffffc00f08947 */ /* 0x001fea000383ffff */
[----:B------:R-:W-:Y:S05]  /*39b0*/  EXIT ;  /* 0x000000000000794d */ /* 0x000fea0003800000 */
.L_x_5015:
[----:B------:R-:W0:Y:S02]  /*39c0*/  LD.E R0, desc[UR6][R6.64+0x4] ;  /* 0x0000040606007980 */ /* 0x000e24000c101900 */
[----:B0-----:R-:W-:-:S05]  /*39d0*/  IMAD.IADD R3, R4, 0x1, R0 ;  /* 0x0000000104037824 */ /* 0x001fca00078e0200 */
[----:B------:R-:W-:Y:S01]  /*39e0*/  ST.E desc[UR6][R6.64+0x4], R3 ;  /* 0x0000040306007985 */ /* 0x000fe2000c101906 */
[----:B------:R-:W-:Y:S05]  /*39f0*/  EXIT ;  /* 0x000000000000794d */ /* 0x000fea0003800000 */
.L_x_5017:
        /* <DEDUP_REMOVED lines=16> */
.L_x_5359:


//--------------------- .text._Z23gemm_half_q_half_kernelILi1ELi38ELb1ELb0ELi64EEvPK6__halfPKjS4_S2_PS0_iiiiPKtS7_iiiiiibS2_i --------------------------
	.section	.text._Z23gemm_half_q_half_kernelILi1ELi38ELb1ELb0ELi64EEvPK6__halfPKjS4_S2_PS0_iiiiPKtS7_iiiiiibS2_i,"ax",@progbits
	.align	128
        .global         _Z23gemm_half_q_half_kernelILi1ELi38ELb1ELb0ELi64EEvPK6__halfPKjS4_S2_PS0_iiiiPKtS7_iiiiiibS2_i
        .type           _Z23gemm_half_q_half_kernelILi1ELi38ELb1ELb0ELi64EEvPK6__halfPKjS4_S2_PS0_iiiiPKtS7_iiiiiibS2_i,@function
        .size           _Z23gemm_half_q_half_kernelILi1ELi38ELb1ELb0ELi64EEvPK6__halfPKjS4_S2_PS0_iiiiPKtS7_iiiiiibS2_i,(.L_x_5360 - _Z23gemm_half_q_half_kernelILi1ELi38ELb1ELb0ELi64EEvPK6__halfPKjS4_S2_PS0_iiiiPKtS7_iiiiiibS2_i)
        .other          _Z23gemm_half_q_half_kernelILi1ELi38ELb1ELb0ELi64EEvPK6__halfPKjS4_S2_PS0_iiiiPKtS7_iiiiiibS2_i,@"STO_CUDA_ENTRY STV_DEFAULT"
_Z23gemm_half_q_half_kernelILi1ELi38ELb1ELb0ELi64EEvPK6__halfPKjS4_S2_PS0_iiiiPKtS7_iiiiiibS2_i:
.text._Z23gemm_half_q_half_kernelILi1ELi38ELb1ELb0ELi64EEvPK6__halfPKjS4_S2_PS0_iiiiPKtS7_iiiiiibS2_i:
[----:B------:R-:W0:Y:S08]  /*0000*/  LDC R1, c[0x0][0x37c] ;  /* 0x0000df00ff017b82 */ /* 0x000e300000000800 */
[----:B------:R-:W1:Y:S01]  /*0010*/  S2UR UR8, SR_CTAID.Y ;  /* 0x00000000000879c3 */ /* 0x000e620000002600 */
[----:B------:R-:W2:Y:S01]  /*0020*/  S2R R5, SR_CTAID.X ;  /* 0x0000000000057919 */ /* 0x000ea20000002500 */
[----:B0-----:R-:W-:-:S06]  /*0030*/  VIADD R1, R1, 0xfffffff0 ;  /* 0xfffffff001017836 */ /* 0x001fcc0000000000 */
        /* <DEDUP_REMOVED lines=11> */
[----:B------:R-:W-:Y:S01]  /*00f0*/  IMAD R3, R5, 0x40, R16 ;  /* 0x0000004005037824 */ /* 0x000fe200078e0210 */
[----:B------:R-:W2:Y:S01]  /*0100*/  LDCU UR9, c[0x0][0x3ac] ;  /* 0x00007580ff0977ac */ /* 0x000ea20008000800 */
[----:B------:R-:W-:Y:S02]  /*0110*/  BSSY.RECONVERGENT B0, `(.L_x_5018) ;  /* 0x000001b000007945 */ /* 0x000fe40003800200 */
[----:B------:R-:W-:Y:S02]  /*0120*/  IMAD.SHL.U32 R3, R3, 0x4, RZ ;  /* 0x0000000403037824 */ /* 0x000fe400078e00ff */
[----:B--2---:R-:W-:-:S05]  /*0130*/  IMAD.U32 R0, RZ, RZ, UR9 ;  /* 0x00000009ff007e24 */ /* 0x004fca000f8e00ff */
[----:B------:R-:W-:Y:S01]  /*0140*/  ISETP.GE.AND P1, PT, R3, R0, PT ;  /* 0x000000000300720c */ /* 0x000fe20003f26270 */
[----:B0-----:R-:W-:-:S04]  /*0150*/  IMAD.SHL.U32 R5, R9, 0x40, RZ ;  /* 0x0000004009057824 */ /* 0x001fc800078e00ff */
[C---:B------:R-:W-:Y:S01]  /*0160*/  IMAD.IADD R17, R5.reuse, 0x1, R16 ;  /* 0x0000000105117824 */ /* 0x040fe200078e0210 */
        /* <DEDUP_REMOVED lines=21> */
.L_x_5019:
[----:B------:R-:W-:Y:S05]  /*02c0*/  BSYNC.RECONVERGENT B0 ;  /* 0x0000000000007941 */ /* 0x000fea0003800200 */
.L_x_5018:
        /* <DEDUP_REMOVED lines=19> */
[----:B------:R-:W-:Y:S01]  /*0400*/  IMAD.MOV.U32 R7, RZ, RZ, RZ ;  /* 0x000000ffff077224 */ /* 0x000fe200078e00ff */
[----:B------:R-:W-:Y:S01]  /*0410*/  LEA.HI R12, R12, R3, RZ, 0x3 ;  /* 0x000000030c0c7211 */ /* 0x000fe200078f18ff */
[----:B------:R-:W-:Y:S01]  /*0420*/  IMAD.MOV.U32 R11, RZ, RZ, R5 ;  /* 0x000000ffff0b7224 */ /* 0x000fe200078e0005 */
[----:B------:R-:W-:Y:S02]  /*0430*/  LOP3.LUT R10, R10, 0x10, RZ, 0xc0, !PT ;  /* 0x000000100a0a7812 */ /* 0x000fe400078ec0ff */
[----:B------:R-:W-:-:S07]  /*0440*/  SHF.R.S32.HI R12, RZ, 0x3, R12 ;  /* 0x00000003ff0c7819 */ /* 0x000fce000001140c */
.L_x_5021:
        /* <DEDUP_REMOVED lines=41> */
[----:B------:R-:W-:Y:S01]  /*06e0*/  ISETP.GE.AND P0, PT, R11, R2, PT ;  /* 0x000000020b00720c */ /* 0x000fe20003f06270 */
[----:B------:R-:W-:-:S12]  /*06f0*/  VIADD R7, R7, 0x1 ;  /* 0x0000000107077836 */ /* 0x000fd80000000000 */
[----:B--2---:R-:W-:Y:S05]  /*0700*/  @!P0 BRA `(.L_x_5021) ;  /* 0xfffffffc00508947 */ /* 0x004fea000383ffff */
.L_x_5020:
[----:B------:R0:W5:Y:S01]  /*0710*/  LDL.64 R40, [R1] ;  /* 0x0000000001287983 */ /* 0x0001620000100a00 */
[----:B------:R-:W2:Y:S01]  /*0720*/  LDCU UR4, c[0x0][0x3c8] ;  /* 0x00007900ff0477ac */ /* 0x000ea20008000800 */
[----:B------:R-:W-:Y:S01]  /*0730*/  IMAD.MOV.U32 R4, RZ, RZ, RZ ;  /* 0x000000ffff047224 */ /* 0x000fe200078e00ff */
[----:B--2---:R-:W-:-:S13]  /*0740*/  ISETP.GT.AND P0, PT, R5, UR4, PT ;  /* 0x0000000405007c0c */ /* 0x004fda000bf04270 */
        /* <DEDUP_REMOVED lines=8> */
.L_x_5022:
[----:B------:R-:W0:Y:S01]  /*07d0*/  LDCU UR12, c[0x0][0x3cc] ;  /* 0x00007980ff0c77ac */ /* 0x000e220008000800 */
[----:B------:R-:W-:Y:S01]  /*07e0*/  IMAD.MOV.U32 R7, RZ, RZ, RZ ;  /* 0x000000ffff077224 */ /* 0x000fe200078e00ff */
        /* <DEDUP_REMOVED lines=9> */
.L_x_5023:
[----:B------:R-:W0:Y:S01]  /*0880*/  LDCU UR5, c[0x0][0x3d0] ;  /* 0x00007a00ff0577ac */ /* 0x000e220008000800 */
[----:B-1----:R-:W-:Y:S01]  /*0890*/  IMAD.MOV.U32 R10, RZ, RZ, RZ ;  /* 0x000000ffff0a7224 */ /* 0x002fe200078e00ff */
        /* <DEDUP_REMOVED lines=9> */
.L_x_5024:
        /* <DEDUP_REMOVED lines=11> */
.L_x_5025:
        /* <DEDUP_REMOVED lines=11> */
.L_x_5026:
        /* <DEDUP_REMOVED lines=20> */
[----:B------:R-:W-:Y:S01]  /*0bd0*/  IMAD.IADD R6, R5, 0x1, R8 ;  /* 0x0000000105067824 */ /* 0x000fe200078e0208 */
[----:B------:R-:W-:Y:S02]  /*0be0*/  SHF.L.U64.HI R7, R10, 0x2, R7 ;  /* 0x000000020a077819 */ /* 0x000fe40000010207 */
[----:B-1----:R-:W-:Y:S01]  /*0bf0*/  IADD3 R50, P1, PT, R4, UR10, RZ ;  /* 0x0000000a04327c10 */ /* 0x002fe2000ff3e0ff */
[----:B------:R-:W-:-:S03]  /*0c00*/  IMAD.MOV.U32 R4, RZ, RZ, RZ ;  /* 0x000000ffff047224 */ /* 0x000fc600078e00ff */
[----:B------:R-:W-:Y:S01]  /*0c10*/  IADD3.X R51, PT, PT, R7, UR11, RZ, P1, !PT ;  /* 0x0000000b07337c10 */ /* 0x000fe20008ffe4ff */
[----:B------:R-:W-:Y:S01]  /*0c20*/  IMAD.MOV.U32 R28, RZ, RZ, R50 ;  /* 0x000000ffff1c7224 */ /* 0x000fe200078e0032 */
[----:B------:R-:W-:-:S03]  /*0c30*/  PRMT R7, RZ, 0x5410, RZ ;  /* 0x00005410ff077816 */ /* 0x000fc600000000ff */
[----:B------:R-:W-:Y:S01]  /*0c40*/  IMAD.MOV.U32 R29, RZ, RZ, R51 ;  /* 0x000000ffff1d7224 */ /* 0x000fe200078e0033 */
[----:B------:R-:W-:Y:S06]  /*0c50*/  @!P0 BRA `(.L_x_5027) ;  /* 0x0000001800188947 */ /* 0x000fec0003800000 */
[----:B------:R-:W-:Y:S01]  /*0c60*/  IMAD.WIDE.U32 R8, R9, 0x100, R42 ;  /* 0x0000010009087825 */ /* 0x000fe200078e002a */
[----:B------:R-:W-:Y:S02]  /*0c70*/  VIMNMX R40, PT, PT, R2, UR12, PT ;  /* 0x0000000c02287c48 */ /* 0x000fe4000bfe0100 */
[----:B------:R-:W-:Y:S01]  /*0c80*/  PRMT R36, RZ, 0x5410, RZ ;  /* 0x00005410ff247816 */ /* 0x000fe200000000ff */
[----:B------:R-:W-:Y:S01]  /*0c90*/  IMAD.MOV.U32 R4, RZ, RZ, RZ ;  /* 0x000000ffff047224 */ /* 0x000fe200078e00ff */
[----:B------:R-:W-:Y:S02]  /*0ca0*/  IADD3 R38, P0, PT, R8, 0x2, RZ ;  /* 0x0000000208267810 */ /* 0x000fe40007f1e0ff */
[----:B------:R-:W-:-:S03]  /*0cb0*/  PRMT R7, RZ, 0x5410, RZ ;  /* 0x00005410ff077816 */ /* 0x000fc600000000ff */
[----:B------:R-:W-:-:S08]  /*0cc0*/  IMAD.X R37, RZ, RZ, R9, P0 ;  /* 0x000000ffff257224 */ /* 0x000fd000000e0609 */
.L_x_5028:
[----:B------:R-:W-:Y:S01]  /*0cd0*/  IMAD.MOV.U32 R44, RZ, RZ, R50 ;  /* 0x000000ffff2c7224 */ /* 0x000fe200078e0032 */
[----:B------:R-:W0:Y:S01]  /*0ce0*/  LDS.128 R28, [UR4] ;  /* 0x00000004ff1c7984 */ /* 0x000e220008000c00 */
[----:B------:R-:W-:-:S05]  /*0cf0*/  IMAD.MOV.U32 R45, RZ, RZ, R51 ;  /* 0x000000ffff2d7224 */ /* 0x000fca00078e0033 */
[----:B------:R-:W2:Y:S01]  /*0d00*/  LDG.E.128.CONSTANT R8, desc[UR6][R44.64] ;  /* 0x000000062c087981 */ /* 0x000ea2000c1e9d00 */
[----:B------:R-:W-:-:S04]  /*0d10*/  IMAD.U32 R0, RZ, RZ, UR9 ;  /* 0x00000009ff007e24 */ /* 0x000fc8000f8e00ff */
        /* <DEDUP_REMOVED lines=8> */
[----:B------:R-:W-:Y:S02]  /*0da0*/  LOP3.LUT R22, R22, 0x64006400, RZ, 0xfc, !PT ;  /* 0x6400640016167812 */ /* 0x000fe400078efcff */
[----:B------:R-:W-:-:S02]  /*0db0*/  LOP3.LUT R24, R9, 0x3f003f, RZ, 0xc0, !PT ;  /* 0x003f003f09187812 */ /* 0x000fc400078ec0ff */
[----:B------:R-:W-:Y:S01]  /*0dc0*/  LOP3.LUT R25, R10, 0x3f003f, RZ, 0xc0, !PT ;  /* 0x003f003f0a197812 */ /* 0x000fe200078ec0ff */
[----:B------:R-:W-:Y:S01]  /*0dd0*/  HADD2 R22, R22, -1056, -1056 ;  /* 0xe420e42016167430 */ /* 0x000fe20000000000 */
[----:B------:R-:W-:Y:S02]  /*0de0*/  LOP3.LUT R23, R11, 0x3f003f, RZ, 0xc0, !PT ;  /* 0x003f003f0b177812 */ /* 0x000fe400078ec0ff */
[----:B------:R-:W-:Y:S02]  /*0df0*/  SHF.R.U32.HI R32, RZ, 0x6, R10 ;  /* 0x00000006ff207819 */ /* 0x000fe4000001160a */
[----:B------:R-:W-:Y:S02]  /*0e00*/  LOP3.LUT R26, R26, 0x3f003f, RZ, 0xc0, !PT ;  /* 0x003f003f1a1a7812 */ /* 0x000fe400078ec0ff */
[----:B------:R-:W-:Y:S02]  /*0e10*/  LOP3.LUT R24, R24, 0x64006400, RZ, 0xfc, !PT ;  /* 0x6400640018187812 */ /* 0x000fe400078efcff */
[----:B------:R-:W-:-:S02]  /*0e20*/  LOP3.LUT R25, R25, 0x64006400, RZ, 0xfc, !PT ;  /* 0x6400640019197812 */ /* 0x000fc400078efcff */
[----:B------:R-:W-:Y:S01]  /*0e30*/  LOP3.LUT R23, R23, 0x64006400, RZ, 0xfc, !PT ;  /* 0x6400640017177812 */ /* 0x000fe200078efcff */
[----:B------:R-:W-:Y:S01]  /*0e40*/  HADD2 R24, R24, -1056, -1056 ;  /* 0xe420e42018187430 */ /* 0x000fe20000000000 */
[----:B------:R-:W-:Y:S01]  /*0e50*/  SHF.R.U32.HI R21, RZ, 0x6, R11 ;  /* 0x00000006ff157819 */ /* 0x000fe2000001160b */
[----:B------:R-:W-:Y:S01]  /*0e60*/  HADD2 R48, R25, -1056, -1056 ;  /* 0xe420e42019307430 */ /* 0x000fe20000000000 */
[----:B------:R-:W-:Y:S01]  /*0e70*/  LOP3.LUT R20, R32, 0x3f003f, RZ, 0xc0, !PT ;  /* 0x003f003f20147812 */ /* 0x000fe200078ec0ff */
[----:B------:R-:W-:Y:S01]  /*0e80*/  HADD2 R23, R23, -1056, -1056 ;  /* 0xe420e42017177430 */ /* 0x000fe20000000000 */
[----:B------:R-:W-:Y:S01]  /*0e90*/  SHF.R.U32.HI R27, RZ, 0x6, R9 ;  /* 0x00000006ff1b7819 */ /* 0x000fe20000011609 */
[-C--:B0-----:R-:W-:Y:S01]  /*0ea0*/  HFMA2 R25, R22, R28.reuse, RZ ;  /* 0x0000001c16197231 */ /* 0x081fe200000000ff */
[----:B------:R-:W-:Y:S01]  /*0eb0*/  LOP3.LUT R26, R26, 0x64006400, RZ, 0xfc, !PT ;  /* 0x640064001a1a7812 */ /* 0x000fe200078efcff */
[-C--:B------:R-:W-:Y:S01]  /*0ec0*/  HFMA2 R32, R24, R28.reuse, RZ.H0_H0 ;  /* 0x0000001c18207231 */ /* 0x080fe200000400ff */
[----:B------:R-:W-:Y:S01]  /*0ed0*/  LOP3.LUT R21, R21, 0x3f003f, RZ, 0xc0, !PT ;  /* 0x003f003f15157812 */ /* 0x000fe200078ec0ff */
[-C--:B------:R-:W-:Y:S01]  /*0ee0*/  HFMA2 R24, R23, R28.reuse, RZ.H0_H0 ;  /* 0x0000001c17187231 */ /* 0x080fe200000400ff */
[----:B------:R-:W-:Y:S01]  /*0ef0*/  LOP3.LUT R20, R20, 0x64006400, RZ, 0xfc, !PT ;  /* 0x6400640014147812 */ /* 0x000fe200078efcff */
[----:B------:R-:W-:Y:S01]  /*0f00*/  HADD2 R26, R26, -1056, -1056 ;  /* 0xe420e4201a1a7430 */ /* 0x000fe20000000000 */
[----:B------:R-:W-:Y:S01]  /*0f10*/  LOP3.LUT R27, R27, 0x3f003f, RZ, 0xc0, !PT ;  /* 0x003f003f1b1b7812 */ /* 0x000fe200078ec0ff */
[----:B------:R-:W-:Y:S01]  /*0f20*/  HFMA2 R48, R48, R28, RZ ;  /* 0x0000001c30307231 */ /* 0x000fe200000000ff */
[----:B------:R-:W-:Y:S01]  /*0f30*/  LOP3.LUT R22, R21, 0x64006400, RZ, 0xfc, !PT ;  /* 0x6400640015167812 */ /* 0x000fe200078efcff */
[----:B------:R-:W-:Y:S01]  /*0f40*/  HADD2 R23, R20, -1056, -1056 ;  /* 0xe420e42014177430 */ /* 0x000fe20000000000 */
[----:B------:R-:W-:Y:S01]  /*0f50*/  LOP3.LUT R27, R27, 0x64006400, RZ, 0xfc, !PT ;  /* 0x640064001b1b7812 */ /* 0x000fe200078efcff */
[-C--:B------:R-:W-:Y:S01]  /*0f60*/  HFMA2 R21, R26, R29.reuse, R25 ;  /* 0x0000001d1a157231 */ /* 0x080fe20000000019 */
[----:B---3--:R-:W-:Y:S01]  /*0f70*/  LOP3.LUT R20, R12, 0x3f003f, RZ, 0xc0, !PT ;  /* 0x003f003f0c147812 */ /* 0x008fe200078ec0ff */
[----:B------:R-:W-:Y:S01]  /*0f80*/  HADD2 R25, R22, -1056, -1056 ;  /* 0xe420e42016197430 */ /* 0x000fe20000000000 */
[----:B------:R-:W-:Y:S01]  /*0f90*/  LOP3.LUT R22, R13, 0x3f003f, RZ, 0xc0, !PT ;  /* 0x003f003f0d167812 */ /* 0x000fe200078ec0ff */
[----:B------:R-:W-:Y:S01]  /*0fa0*/  HADD2 R27, R27, -1056, -1056 ;  /* 0xe420e4201b1b7430 */ /* 0x000fe20000000000 */
[----:B------:R-:W-:Y:S01]  /*0fb0*/  LOP3.LUT R20, R20, 0x64006400, RZ, 0xfc, !PT ;  /* 0x6400640014147812 */ /* 0x000fe200078efcff */
[----:B------:R-:W-:-:S02]  /*0fc0*/  HFMA2 R48, R23, R29, R48 ;  /* 0x0000001d17307231 */ /* 0x000fc40000000030 */
[-C--:B------:R-:W-:Y:S01]  /*0fd0*/  HFMA2 R24, R25, R29.reuse, R24 ;  /* 0x0000001d19187231 */ /* 0x080fe20000000018 */
[----:B------:R-:W-:Y:S01]  /*0fe0*/  LOP3.LUT R23, R22, 0x64006400, RZ, 0xfc, !PT ;  /* 0x6400640016177812 */ /* 0x000fe200078efcff */
[----:B------:R-:W-:Y:S01]  /*0ff0*/  HFMA2 R28, R27, R29, R32 ;  /* 0x0000001d1b1c7231 */ /* 0x000fe20000000020 */
[----:B------:R-:W-:Y:S01]  /*1000*/  SHF.R.U32.HI R22, RZ, 0x6, R12 ;  /* 0x00000006ff167819 */ /* 0x000fe2000001160c */
[----:B------:R-:W-:Y:S01]  /*1010*/  HADD2 R29, R20, -1056, -1056 ;  /* 0xe420e420141d7430 */ /* 0x000fe20000000000 */
[----:B------:R-:W-:Y:S01]  /*1020*/  LOP3.LUT R25, R14, 0x3f003f, RZ, 0xc0, !PT ;  /* 0x003f003f0e197812 */ /* 0x000fe200078ec0ff */
[----:B------:R-:W-:Y:S01]  /*1030*/  HADD2 R23, R23, -1056, -1056 ;  /* 0xe420e42017177430 */ /* 0x000fe20000000000 */
[----:B------:R-:W-:Y:S02]  /*1040*/  LOP3.LUT R20, R15, 0x3f003f, RZ, 0xc0, !PT ;  /* 0x003f003f0f147812 */ /* 0x000fe400078ec0ff */
[----:B------:R-:W-:Y:S01]  /*1050*/  LOP3.LUT R22, R22, 0x3f003f, RZ, 0xc0, !PT ;  /* 0x003f003f16167812 */ /* 0x000fe200078ec0ff */
[-C--:B------:R-:W-:Y:S01]  /*1060*/  HFMA2 R29, R29, R30.reuse, R21 ;  /* 0x0000001e1d1d7231 */ /* 0x080fe20000000015 */
[----:B------:R-:W-:Y:S01]  /*1070*/  LOP3.LUT R25, R25, 0x64006400, RZ, 0xfc, !PT ;  /* 0x6400640019197812 */ /* 0x000fe200078efcff */
[----:B------:R-:W-:Y:S01]  /*1080*/  HFMA2 R28, R23, R30, R28 ;  /* 0x0000001e171c7231 */ /* 0x000fe2000000001c */
[----:B------:R-:W-:-:S02]  /*1090*/  LOP3.LUT R20, R20, 0x64006400, RZ, 0xfc, !PT ;  /* 0x6400640014147812 */ /* 0x000fc400078efcff */
[----:B------:R-:W-:Y:S01]  /*10a0*/  LOP3.LUT R33, R22, 0x64006400, RZ, 0xfc, !PT ;  /* 0x6400640016217812 */ /* 0x000fe200078efcff */
[----:B------:R-:W-:Y:S02]  /*10b0*/  HADD2 R25, R25, -1056, -1056 ;  /* 0xe420e42019197430 */ /* 0x000fe40000000000 */
[----:B------:R-:W-:Y:S02]  /*10c0*/  HADD2 R32, R20, -1056, -1056 ;  /* 0xe420e42014207430 */ /* 0x000fe40000000000 */
[----:B------:R-:W0:Y:S01]  /*10d0*/  LDS.128 R20, [UR4+0x10] ;  /* 0x00001004ff147984 */ /* 0x000e220008000c00 */
[----:B------:R-:W-:Y:S02]  /*10e0*/  HADD2 R33, R33, -1056, -1056 ;  /* 0xe420e42021217430 */ /* 0x000fe40000000000 */
[-C--:B------:R-:W-:Y:S02]  /*10f0*/  HFMA2 R48, R25, R30.reuse, R48 ;  /* 0x0000001e19307231 */ /* 0x080fe40000000030 */
[----:B------:R-:W-:Y:S01]  /*1100*/  HFMA2 R32, R32, R30, R24 ;  /* 0x0000001e20207231 */ /* 0x000fe20000000018 */
[----:B------:R-:W-:Y:S01]  /*1110*/  SHF.R.U32.HI R30, RZ, 0x6, R13 ;  /* 0x00000006ff1e7819 */ /* 0x000fe2000001160d */
[----:B------:R1:W2:Y:S01]  /*1120*/  LDG.E.128.CONSTANT R24, desc[UR6][R50.64] ;  /* 0x0000000632187981 */ /* 0x0002a2000c1e9d00 */
[----:B------:R-:W-:Y:S01]  /*1130*/  SHF.R.U32.HI R35, RZ, 0x6, R15 ;  /* 0x00000006ff237819 */ /* 0x000fe2000001160f */
[----:B------:R-:W-:Y:S01]  /*1140*/  HFMA2 R29, R33, R31, R29 ;  /* 0x0000001f211d7231 */ /* 0x000fe2000000001d */
[----:B------:R-:W-:-:S02]  /*1150*/  SHF.R.U32.HI R33, RZ, 0x6, R14 ;  /* 0x00000006ff217819 */ /* 0x000fc4000001160e */
[----:B------:R-:W-:Y:S02]  /*1160*/  LOP3.LUT R30, R30, 0x3f003f, RZ, 0xc0, !PT ;  /* 0x003f003f1e1e7812 */ /* 0x000fe400078ec0ff */
[----:B------:R-:W-:Y:S02]  /*1170*/  LOP3.LUT R34, R33, 0x3f003f, RZ, 0xc0, !PT ;  /* 0x003f003f21227812 */ /* 0x000fe400078ec0ff */
[----:B------:R-:W-:Y:S01]  /*1180*/  LOP3.LUT R33, R30, 0x64006400, RZ, 0xfc, !PT ;  /* 0x640064001e217812 */ /* 0x000fe200078efcff */
[----:B-1----:R-:W-:Y:S01]  /*1190*/  IMAD.WIDE R50, R0, 0x4, R50 ;  /* 0x0000000400327825 */ /* 0x002fe200078e0232 */
[----:B------:R-:W-:Y:S02]  /*11a0*/  LOP3.LUT R35, R35, 0x3f003f, RZ, 0xc0, !PT ;  /* 0x003f003f23237812 */ /* 0x000fe400078ec0ff */
[----:B------:R-:W-:Y:S01]  /*11b0*/  LOP3.LUT R34, R34, 0x64006400, RZ, 0xfc, !PT ;  /* 0x6400640022227812 */ /* 0x000fe200078efcff */
[----:B------:R-:W-:Y:S01]  /*11c0*/  HADD2 R33, R33, -1056, -1056 ;  /* 0xe420e42021217430 */ /* 0x000fe20000000000 */
[----:B------:R-:W-:-:S03]  /*11d0*/  LOP3.LUT R30, R35, 0x64006400, RZ, 0xfc, !PT ;  /* 0x64006400231e7812 */ /* 0x000fc600078efcff */
[-C--:B------:R-:W-:Y:S02]  /*11e0*/  HFMA2 R28, R33, R31.reuse, R28 ;  /* 0x0000001f211c7231 */ /* 0x080fe4000000001c */
[----:B------:R-:W-:Y:S01]  /*11f0*/  HADD2 R33, R30, -1056, -1056 ;  /* 0xe420e4201e217430 */ /* 0x000fe20000000000 */
[----:B----4-:R-:W-:Y:S01]  /*1200*/  LOP3.LUT R30, R16, 0x3f003f, RZ, 0xc0, !PT ;  /* 0x003f003f101e7812 */ /* 0x010fe200078ec0ff */
[----:B------:R-:W-:Y:S02]  /*1210*/  HADD2 R34, R34, -1056, -1056 ;  /* 0xe420e42022227430 */ /* 0x000fe40000000000 */
[-C--:B------:R-:W-:Y:S01]  /*1220*/  HFMA2 R32, R33, R31.reuse, R32 ;  /* 0x0000001f21207231 */ /* 0x080fe20000000020 */
[----:B------:R-:W-:Y:S01]  /*1230*/  LOP3.LUT R30, R30, 0x64006400, RZ, 0xfc, !PT ;  /* 0x640064001e1e7812 */ /* 0x000fe200078efcff */
[----:B------:R-:W-:Y:S01]  /*1240*/  HFMA2 R48, R34, R31, R48 ;  /* 0x0000001f22307231 */ /* 0x000fe20000000030 */
[----:B------:R-:W-:-:S03]  /*1250*/  LOP3.LUT R31, R17, 0x3f003f, RZ, 0xc0, !PT ;  /* 0x003f003f111f7812 */ /* 0x000fc600078ec0ff */
[----:B------:R-:W-:Y:S01]  /*1260*/  HADD2 R46, R30, -1056, -1056 ;  /* 0xe420e4201e2e7430 */ /* 0x000fe20000000000 */
[----:B------:R-:W-:Y:S02]  /*1270*/  LOP3.LUT R30, R19, 0x3f003f, RZ, 0xc0, !PT ;  /* 0x003f003f131e7812 */ /* 0x000fe400078ec0ff */
[----:B------:R-:W-:Y:S02]  /*1280*/  LOP3.LUT R31, R31, 0x64006400, RZ, 0xfc, !PT ;  /* 0x640064001f1f7812 */ /* 0x000fe400078efcff */
[----:B------:R-:W-:Y:S01]  /*1290*/  LOP3.LUT R34, R30, 0x64006400, RZ, 0xfc, !PT ;  /* 0x640064001e227812 */ /* 0x000fe200078efcff */
[----:B0-----:R-:W-:Y:S01]  /*12a0*/  HFMA2 R46, R46, R20, R29 ;  /* 0x000000142e2e7231 */ /* 0x001fe2000000001d */
[----:B------:R-:W-:Y:S01]  /*12b0*/  LOP3.LUT R29, R18, 0x3f003f, RZ, 0xc0, !PT ;  /* 0x003f003f121d7812 */ /* 0x000fe200078ec0ff */
[----:B------:R-:W-:-:S03]  /*12c0*/  HADD2 R47, R31, -1056, -1056 ;  /* 0xe420e4201f2f7430 */ /* 0x000fc60000000000 */
[----:B------:R-:W-:Y:S01]  /*12d0*/  LOP3.LUT R33, R29, 0x64006400, RZ, 0xfc, !PT ;  /* 0x640064001d217812 */ /* 0x000fe200078efcff */
[-C--:B------:R-:W-:Y:S02]  /*12e0*/  HFMA2 R47, R47, R20.reuse, R28 ;  /* 0x000000142f2f7231 */ /* 0x080fe4000000001c */
[----:B------:R0:W3:Y:S01]  /*12f0*/  LDG.E.128.CONSTANT R28, desc[UR6][R50.64] ;  /* 0x00000006321c7981 */ /* 0x0000e2000c1e9d00 */
[----:B------:R-:W-:Y:S01]  /*1300*/  HADD2 R34, R34, -1056, -1056 ;  /* 0xe420e42022227430 */ /* 0x000fe20000000000 */
[----:B------:R-:W-:Y:S01]  /*1310*/  SHF.R.U32.HI R8, RZ, 0xc, R8 ;  /* 0x0000000cff087819 */ /* 0x000fe20000011608 */
[----:B------:R-:W-:Y:S02]  /*1320*/  HADD2 R33, R33, -1056, -1056 ;  /* 0xe420e42021217430 */ /* 0x000fe40000000000 */
[-C--:B------:R-:W-:Y:S02]  /*1330*/  HFMA2 R32, R34, R20.reuse, R32 ;  /* 0x0000001422207231 */ /* 0x080fe40000000020 */
[----:B------:R-:W-:Y:S01]  /*1340*/  HFMA2 R48, R33, R20, R48 ;  /* 0x0000001421307231 */ /* 0x000fe20000000030 */
[----:B------:R-:W-:Y:S01]  /*1350*/  SHF.R.U32.HI R20, RZ, 0x6, R16 ;  /* 0x00000006ff147819 */ /* 0x000fe20000011610 */
[----:B0-----:R-:W-:Y:S01]  /*1360*/  IMAD.WIDE R50, R0, 0x4, R50 ;  /* 0x0000000400327825 */ /* 0x001fe200078e0232 */
[----:B------:R-:W-:-:S02]  /*1370*/  SHF.R.U32.HI R33, RZ, 0x6, R18 ;  /* 0x00000006ff217819 */ /* 0x000fc40000011612 */
        /* <DEDUP_REMOVED lines=38> */
[----:B------:R-:W-:Y:S01]  /*15e0*/  LOP3.LUT R10, R8, 0x64006400, RZ, 0xfc, !PT ;  /* 0x64006400080a7812 */ /* 0x000fe200078efcff */
[----:B------:R-:W-:Y:S01]  /*15f0*/  HADD2 R9, R9, -1056, -1056 ;  /* 0xe420e42009097430 */ /* 0x000fe20000000000 */
[----:B------:R-:W-:-:S03]  /*1600*/  LOP3.LUT R8, R11, 0x64006400, RZ, 0xfc, !PT ;  /* 0x640064000b087812 */ /* 0x000fc600078efcff */
[----:B------:R-:W-:Y:S02]  /*1610*/  HADD2 R11, R10, -1056, -1056 ;  /* 0xe420e4200a0b7430 */ /* 0x000fe40000000000 */
[----:B------:R-:W-:Y:S02]  /*1620*/  @!P0 IMAD R20, R4, 0x8, R1 ;  /* 0x0000000804148824 */ /* 0x000fe400078e0201 */
[-C--:B------:R-:W-:Y:S02]  /*1630*/  HFMA2 R48, R9, R22.reuse, R48 ;  /* 0x0000001609307231 */ /* 0x080fe40000000030 */
[----:B------:R-:W-:Y:S02]  /*1640*/  HFMA2 R47, R11, R22, R47 ;  /* 0x000000160b2f7231 */ /* 0x000fe4000000002f */
[----:B------:R-:W-:Y:S02]  /*1650*/  @!P0 IMAD.MOV.U32 R9, RZ, RZ, R37 ;  /* 0x000000ffff098224 */ /* 0x000fe400078e0025 */
[----:B------:R-:W-:-:S02]  /*1660*/  HADD2 R11, R8, -1056, -1056 ;  /* 0xe420e420080b7430 */ /* 0x000fc40000000000 */
[----:B------:R-:W-:Y:S01]  /*1670*/  @!P0 IMAD.MOV.U32 R8, RZ, RZ, R38 ;  /* 0x000000ffff088224 */ /* 0x000fe200078e0026 */
[----:B------:R-:W5:Y:S01]  /*1680*/  @!P0 LDL.64 R20, [R20+0x8] ;  /* 0x0000080014148983 */ /* 0x000f620000100a00 */
[----:B------:R-:W-:-:S03]  /*1690*/  HFMA2 R49, R11, R22, R49 ;  /* 0x000000160b317231 */ /* 0x000fc60000000031 */
[----:B------:R0:W5:Y:S01]  /*16a0*/  @!P0 LDG.E.U16.CONSTANT R22, desc[UR6][R8.64] ;  /* 0x0000000608168981 */ /* 0x000162000c1e9500 */
[----:B------:R-:W-:Y:S02]  /*16b0*/  SHF.R.U32.HI R12, RZ, 0xc, R12 ;  /* 0x0000000cff0c7819 */ /* 0x000fe4000001160c */
[----:B------:R-:W-:Y:S02]  /*16c0*/  SHF.R.U32.HI R10, RZ, 0xa, R16 ;  /* 0x0000000aff0a7819 */ /* 0x000fe40000011610 */
[----:B------:R-:W-:Y:S02]  /*16d0*/  LOP3.LUT R11, R12, 0xf000f, RZ, 0xc0, !PT ;  /* 0x000f000f0c0b7812 */ /* 0x000fe400078ec0ff */
[----:B------:R-:W-:Y:S02]  /*16e0*/  SHF.R.U32.HI R13, RZ, 0xc, R13 ;  /* 0x0000000cff0d7819 */ /* 0x000fe4000001160d */
[----:B------:R-:W-:Y:S02]  /*16f0*/  SHF.R.U32.HI R14, RZ, 0xc, R14 ;  /* 0x0000000cff0e7819 */ /* 0x000fe4000001160e */
[----:B------:R-:W-:-:S02]  /*1700*/  LOP3.LUT R10, R11, 0x300030, R10, 0xf8, !PT ;  /* 0x003000300b0a7812 */ /* 0x000fc400078ef80a */
[----:B------:R-:W-:Y:S02]  /*1710*/  SHF.R.U32.HI R17, RZ, 0xa, R17 ;  /* 0x0000000aff117819 */ /* 0x000fe40000011611 */
[----:B------:R-:W-:Y:S02]  /*1720*/  LOP3.LUT R12, R13, 0xf000f, RZ, 0xc0, !PT ;  /* 0x000f000f0d0c7812 */ /* 0x000fe400078ec0ff */
[----:B0-----:R-:W-:Y:S02]  /*1730*/  LOP3.LUT R9, R14, 0xf000f, RZ, 0xc0, !PT ;  /* 0x000f000f0e097812 */ /* 0x001fe400078ec0ff */
[----:B------:R-:W-:Y:S02]  /*1740*/  SHF.R.U32.HI R18, RZ, 0xa, R18 ;  /* 0x0000000aff127819 */ /* 0x000fe40000011612 */
[----:B------:R-:W-:Y:S02]  /*1750*/  LOP3.LUT R13, R12, 0x300030, R17, 0xf8, !PT ;  /* 0x003000300c0d7812 */ /* 0x000fe400078ef811 */
[----:B------:R-:W-:-:S02]  /*1760*/  LOP3.LUT R14, R9, 0x300030, R18, 0xf8, !PT ;  /* 0x00300030090e7812 */ /* 0x000fc400078ef812 */
[----:B------:R-:W-:Y:S02]  /*1770*/  LOP3.LUT R12, R10, 0x64006400, RZ, 0xfc, !PT ;  /* 0x640064000a0c7812 */ /* 0x000fe400078efcff */
[----:B------:R-:W0:Y:S01]  /*1780*/  LDS.128 R8, [UR4+0x20] ;  /* 0x00002004ff087984 */ /* 0x000e220008000c00 */
[----:B------:R-:W-:Y:S02]  /*1790*/  SHF.R.U32.HI R15, RZ, 0xc, R15 ;  /* 0x0000000cff0f7819 */ /* 0x000fe4000001160f */
[----:B------:R-:W-:Y:S02]  /*17a0*/  SHF.R.U32.HI R19, RZ, 0xa, R19 ;  /* 0x0000000aff137819 */ /* 0x000fe40000011613 */
[----:B------:R-:W-:Y:S02]  /*17b0*/  LOP3.LUT R16, R15, 0xf000f, RZ, 0xc0, !PT ;  /* 0x000f000f0f107812 */ /* 0x000fe400078ec0ff */
[----:B------:R-:W-:Y:S02]  /*17c0*/  LOP3.LUT R14, R14, 0x64006400, RZ, 0xfc, !PT ;  /* 0x640064000e0e7812 */ /* 0x000fe400078efcff */
[----:B------:R-:W-:-:S03]  /*17d0*/  LOP3.LUT R16, R16, 0x300030, R19, 0xf8, !PT ;  /* 0x0030003010107812 */ /* 0x000fc600078ef813 */
[----:B------:R-:W-:Y:S01]  /*17e0*/  HADD2 R14, R14, -1056, -1056 ;  /* 0xe420e4200e0e7430 */ /* 0x000fe20000000000 */
[----:B------:R-:W-:-:S05]  /*17f0*/  LOP3.LUT R16, R16, 0x64006400, RZ, 0xfc, !PT ;  /* 0x6400640010107812 */ /* 0x000fca00078efcff */
[----:B------:R-:W-:Y:S02]  /*1800*/  HADD2 R16, R16, -1056, -1056 ;  /* 0xe420e42010107430 */ /* 0x000fe40000000000 */
[-C--:B------:R-:W-:Y:S02]  /*1810*/  HFMA2 R48, R14, R23.reuse, R48 ;  /* 0x000000170e307231 */ /* 0x080fe40000000030 */
[----:B------:R-:W-:Y:S01]  /*1820*/  HFMA2 R49, R16, R23, R49 ;  /* 0x0000001710317231 */ /* 0x000fe20000000031 */
[----:B------:R-:W-:Y:S01]  /*1830*/  LOP3.LUT R13, R13, 0x64006400, RZ, 0xfc, !PT ;  /* 0x640064000d0d7812 */ /* 0x000fe200078efcff */
[----:B------:R-:W-:-:S04]  /*1840*/  HADD2 R12, R12, -1056, -1056 ;  /* 0xe420e4200c0c7430 */ /* 0x000fc80000000000 */
[----:B------:R-:W-:Y:S02]  /*1850*/  HADD2 R13, R13, -1056, -1056 ;  /* 0xe420e4200d0d7430 */ /* 0x000fe40000000000 */
[-C--:B------:R-:W-:Y:S02]  /*1860*/  HFMA2 R12, R12, R23.reuse, R46 ;  /* 0x000000170c0c7231 */ /* 0x080fe4000000002e */
[----:B------:R-:W-:Y:S01]  /*1870*/  HFMA2 R13, R13, R23, R47 ;  /* 0x000000170d0d7231 */ /* 0x000fe2000000002f */
        /* <DEDUP_REMOVED lines=12> */
[-C--:B0-----:R-:W-:Y:S02]  /*1940*/  HFMA2 R23, R14, R8.reuse, RZ ;  /* 0x000000080e177231 */ /* 0x081fe400000000ff */
[-C--:B------:R-:W-:Y:S02]  /*1950*/  HFMA2 R14, R19, R8.reuse, RZ.H0_H0 ;  /* 0x00000008130e7231 */ /* 0x080fe400000400ff */
[-C--:B------:R-:W-:Y:S02]  /*1960*/  HFMA2 R16, R18, R8.reuse, RZ ;  /* 0x0000000812107231 */ /* 0x080fe400000000ff */
[----:B------:R-:W-:Y:S01]  /*1970*/  HFMA2 R17, R17, R8, RZ.H0_H0 ;  /* 0x0000000811117231 */ /* 0x000fe200000400ff */
[----:B------:R-:W-:Y:S02]  /*1980*/  SHF.R.U32.HI R8, RZ, 0x6, R25 ;  /* 0x00000006ff087819 */ /* 0x000fe40000011619 */
[----:B------:R-:W-:-:S02]  /*1990*/  SHF.R.U32.HI R15, RZ, 0x6, R24 ;  /* 0x00000006ff0f7819 */ /* 0x000fc40000011618 */
[----:B------:R-:W-:Y:S02]  /*19a0*/  SHF.R.U32.HI R18, RZ, 0x6, R26 ;  /* 0x00000006ff127819 */ /* 0x000fe4000001161a */
[----:B------:R-:W-:Y:S02]  /*19b0*/  LOP3.LUT R8, R8, 0x3f003f, RZ, 0xc0, !PT ;  /* 0x003f003f08087812 */ /* 0x000fe400078ec0ff */
[----:B------:R-:W-:Y:S02]  /*19c0*/  LOP3.LUT R15, R15, 0x3f003f, RZ, 0xc0, !PT ;  /* 0x003f003f0f0f7812 */ /* 0x000fe400078ec0ff */
[----:B------:R-:W-:Y:S02]  /*19d0*/  LOP3.LUT R19, R18, 0x3f003f, RZ, 0xc0, !PT ;  /* 0x003f003f12137812 */ /* 0x000fe400078ec0ff */
[----:B------:R-:W-:Y:S02]  /*19e0*/  LOP3.LUT R18, R8, 0x64006400, RZ, 0xfc, !PT ;  /* 0x6400640008127812 */ /* 0x000fe400078efcff */
[----:B------:R-:W-:-:S02]  /*19f0*/  LOP3.LUT R15, R15, 0x64006400, RZ, 0xfc, !PT ;  /* 0x640064000f0f7812 */ /* 0x000fc400078efcff */
[----:B------:R-:W-:-:S03]  /*1a00*/  LOP3.LUT R8, R19, 0x64006400, RZ, 0xfc, !PT ;  /* 0x6400640013087812 */ /* 0x000fc600078efcff */
[----:B------:R-:W-:Y:S02]  /*1a10*/  HADD2 R15, R15, -1056, -1056 ;  /* 0xe420e4200f0f7430 */ /* 0x000fe40000000000 */
[----:B------:R-:W-:Y:S02]  /*1a20*/  HADD2 R8, R8, -1056, -1056 ;  /* 0xe420e42008087430 */ /* 0x000fe40000000000 */
[-C--:B------:R-:W-:Y:S01]  /*1a30*/  HFMA2 R15, R15, R9.reuse, R23 ;  /* 0x000000090f0f7231 */ /* 0x080fe20000000017 */
[----:B------:R-:W-:Y:S01]  /*1a40*/  SHF.R.U32.HI R23, RZ, 0x6, R27 ;  /* 0x00000006ff177819 */ /* 0x000fe2000001161b */
[----:B------:R-:W-:Y:S01]  /*1a50*/  HFMA2 R8, R8, R9, R16 ;  /* 0x0000000908087231 */ /* 0x000fe20000000010 */
[----:B---3--:R-:W-:Y:S02]  /*1a60*/  LOP3.LUT R16, R28, 0x3f003f, RZ, 0xc0, !PT ;  /* 0x003f003f1c107812 */ /* 0x008fe400078ec0ff */
[----:B------:R-:W-:Y:S02]  /*1a70*/  LOP3.LUT R23, R23, 0x3f003f, RZ, 0xc0, !PT ;  /* 0x003f003f17177812 */ /* 0x000fe400078ec0ff */
[----:B------:R-:W-:-:S02]  /*1a80*/  LOP3.LUT R16, R16, 0x64006400, RZ, 0xfc, !PT ;  /* 0x6400640010107812 */ /* 0x000fc400078efcff */
[----:B------:R-:W-:-:S03]  /*1a90*/  LOP3.LUT R23, R23, 0x64006400, RZ, 0xfc, !PT ;  /* 0x6400640017177812 */ /* 0x000fc600078efcff */
[----:B------:R-:W-:Y:S02]  /*1aa0*/  HADD2 R16, R16, -1056, -1056 ;  /* 0xe420e42010107430 */ /* 0x000fe40000000000 */
[----:B------:R-:W-:Y:S02]  /*1ab0*/  HADD2 R18, R18, -1056, -1056 ;  /* 0xe420e42012127430 */ /* 0x000fe40000000000 */
[----:B------:R-:W-:Y:S02]  /*1ac0*/  HADD2 R23, R23, -1056, -1056 ;  /* 0xe420e42017177430 */ /* 0x000fe40000000000 */
[----:B------:R-:W-:Y:S02]  /*1ad0*/  HFMA2 R15, R16, R10, R15 ;  /* 0x0000000a100f7231 */ /* 0x000fe4000000000f */
        /* <DEDUP_REMOVED lines=12> */
[-C--:B------:R-:W-:Y:S02]  /*1ba0*/  HFMA2 R8, R18, R10.reuse, R8 ;  /* 0x0000000a12087231 */ /* 0x080fe40000000008 */
[----:B------:R-:W-:Y:S01]  /*1bb0*/  HFMA2 R9, R19, R10, R9 ;  /* 0x0000000a13097231 */ /* 0x000fe20000000009 */
[----:B------:R-:W-:Y:S02]  /*1bc0*/  SHF.R.U32.HI R10, RZ, 0x6, R28 ;  /* 0x00000006ff0a7819 */ /* 0x000fe4000001161c */
[----:B------:R-:W-:Y:S02]  /*1bd0*/  SHF.R.U32.HI R14, RZ, 0x6, R29 ;  /* 0x00000006ff0e7819 */ /* 0x000fe4000001161d */
[----:B------:R-:W-:Y:S02]  /*1be0*/  LOP3.LUT R10, R10, 0x3f003f, RZ, 0xc0, !PT ;  /* 0x003f003f0a0a7812 */ /* 0x000fe400078ec0ff */
[----:B------:R-:W-:-:S02]  /*1bf0*/  SHF.R.U32.HI R18, RZ, 0x6, R30 ;  /* 0x00000006ff127819 */ /* 0x000fc4000001161e */
[----:B------:R-:W-:Y:S02]  /*1c00*/  LOP3.LUT R17, R14, 0x3f003f, RZ, 0xc0, !PT ;  /* 0x003f003f0e117812 */ /* 0x000fe400078ec0ff */
[----:B------:R-:W-:Y:S02]  /*1c10*/  LOP3.LUT R14, R10, 0x64006400, RZ, 0xfc, !PT ;  /* 0x640064000a0e7812 */ /* 0x000fe400078efcff */
[----:B------:R-:W-:Y:S02]  /*1c20*/  SHF.R.U32.HI R19, RZ, 0x6, R31 ;  /* 0x00000006ff137819 */ /* 0x000fe4000001161f */
[----:B------:R-:W-:Y:S01]  /*1c30*/  LOP3.LUT R18, R18, 0x3f003f, RZ, 0xc0, !PT ;  /* 0x003f003f12127812 */ /* 0x000fe200078ec0ff */
[----:B------:R-:W-:Y:S01]  /*1c40*/  HADD2 R14, R14, -1056, -1056 ;  /* 0xe420e4200e0e7430 */ /* 0x000fe20000000000 */
[----:B------:R-:W-:Y:S02]  /*1c50*/  LOP3.LUT R19, R19, 0x3f003f, RZ, 0xc0, !PT ;  /* 0x003f003f13137812 */ /* 0x000fe400078ec0ff */
[----:B------:R-:W-:-:S02]  /*1c60*/  LOP3.LUT R18, R18, 0x64006400, RZ, 0xfc, !PT ;  /* 0x6400640012127812 */ /* 0x000fc400078efcff */
[----:B------:R-:W-:Y:S02]  /*1c70*/  LOP3.LUT R10, R17, 0x64006400, RZ, 0xfc, !PT ;  /* 0x64006400110a7812 */ /* 0x000fe400078efcff */
[----:B------:R-:W-:Y:S01]  /*1c80*/  LOP3.LUT R19, R19, 0x64006400, RZ, 0xfc, !PT ;  /* 0x6400640013137812 */ /* 0x000fe200078efcff */
[-C--:B------:R-:W-:Y:S02]  /*1c90*/  HFMA2 R14, R14, R11.reuse, R15 ;  /* 0x0000000b0e0e7231 */ /* 0x080fe4000000000f */
[----:B------:R-:W-:Y:S02]  /*1ca0*/  HADD2 R15, R18, -1056, -1056 ;  /* 0xe420e420120f7430 */ /* 0x000fe40000000000 */
[----:B------:R-:W-:Y:S02]  /*1cb0*/  HADD2 R10, R10, -1056, -1056 ;  /* 0xe420e4200a0a7430 */ /* 0x000fe40000000000 */
[----:B------:R-:W-:Y:S02]  /*1cc0*/  HADD2 R17, R19, -1056, -1056 ;  /* 0xe420e42013117430 */ /* 0x000fe40000000000 */
[----:B------:R-:W-:-:S02]  /*1cd0*/  HFMA2 R16, R10, R11, R16 ;  /* 0x0000000b0a107231 */ /* 0x000fc40000000010 */
[-C--:B------:R-:W-:Y:S02]  /*1ce0*/  HFMA2 R15, R15, R11.reuse, R8 ;  /* 0x0000000b0f0f7231 */ /* 0x080fe40000000008 */
[----:B------:R-:W-:Y:S02]  /*1cf0*/  HFMA2 R17, R17, R11, R9 ;  /* 0x0000000b11117231 */ /* 0x000fe40000000009 */
[----:B------:R-:W0:Y:S01]  /*1d00*/  LDS.128 R8, [UR4+0x30] ;  /* 0x00003004ff087984 */ /* 0x000e220008000c00 */
[----:B------:R-:W-:Y:S01]  /*1d10*/  @!P0 VIADD R18, R4, 0x1 ;  /* 0x0000000104128836 */ /* 0x000fe20000000000 */
[----:B------:R-:W-:-:S03]  /*1d20*/  SHF.R.U32.HI R19, RZ, 0xc, R24 ;  /* 0x0000000cff137819 */ /* 0x000fc60000011618 */
[----:B------:R-:W-:Y:S01]  /*1d30*/  @!P0 IMAD.MOV.U32 R4, RZ, RZ, R18 ;  /* 0x000000ffff048224 */ /* 0x000fe200078e0012 */
[----:B------:R-:W-:Y:S02]  /*1d40*/  SHF.R.U32.HI R18, RZ, 0xc, R28 ;  /* 0x0000000cff127819 */ /* 0x000fe4000001161c */
[----:B------:R-:W-:Y:S02]  /*1d50*/  LOP3.LUT R19, R19, 0xf000f, RZ, 0xc0, !PT ;  /* 0x000f000f13137812 */ /* 0x000fe400078ec0ff */
[----:B----4-:R-:W-:Y:S02]  /*1d60*/  SHF.R.U32.HI R28, RZ, 0x8, R32 ;  /* 0x00000008ff1c7819 */ /* 0x010fe40000011620 */
[----:B------:R-:W-:Y:S02]  /*1d70*/  SHF.R.U32.HI R25, RZ, 0xc, R25 ;  /* 0x0000000cff197819 */ /* 0x000fe40000011619 */
[----:B------:R-:W-:Y:S02]  /*1d80*/  LOP3.LUT R19, R19, 0x300030, R28, 0xf8, !PT ;  /* 0x0030003013137812 */ /* 0x000fe400078ef81c */
[----:B------:R-:W-:-:S02]  /*1d90*/  LOP3.LUT R28, R25, 0xf000f, RZ, 0xc0, !PT ;  /* 0x000f000f191c7812 */ /* 0x000fc400078ec0ff */
        /* <DEDUP_REMOVED lines=12> */
[----:B------:R-:W-:Y:S02]  /*1e60*/  SHF.R.U32.HI R26, RZ, 0xc, R26 ;  /* 0x0000000cff1a7819 */ /* 0x000fe4000001161a */
[----:B------:R-:W-:-:S02]  /*1e70*/  LOP3.LUT R18, R18, 0x300030, R23, 0xf8, !PT ;  /* 0x0030003012127812 */ /* 0x000fc400078ef817 */
[----:B------:R-:W-:Y:S02]  /*1e80*/  SHF.R.U32.HI R23, RZ, 0xa, R33 ;  /* 0x0000000aff177819 */ /* 0x000fe40000011621 */
[----:B------:R-:W-:Y:S01]  /*1e90*/  SHF.R.U32.HI R30, RZ, 0xc, R30 ;  /* 0x0000000cff1e7819 */ /* 0x000fe2000001161e */
[-C--:B0-----:R-:W-:Y:S02]  /*1ea0*/  HFMA2 R14, R28, R8.reuse, R14 ;  /* 0x000000081c0e7231 */ /* 0x081fe4000000000e */
[----:B------:R-:W-:Y:S01]  /*1eb0*/  HFMA2 R16, R29, R8, R16 ;  /* 0x000000081d107231 */ /* 0x000fe20000000010 */
        /* <DEDUP_REMOVED lines=8> */
[----:B------:R-:W-:-:S02]  /*1f40*/  LOP3.LUT R26, R26, 0x300030, R47, 0xf8, !PT ;  /* 0x003000301a1a7812 */ /* 0x000fc400078ef82f */
[----:B------:R-:W-:Y:S02]  /*1f50*/  LOP3.LUT R27, R30, 0x300030, R29, 0xf8, !PT ;  /* 0x003000301e1b7812 */ /* 0x000fe400078ef81d */
        /* <DEDUP_REMOVED lines=8> */
[----:B------:R-:W-:Y:S01]  /*1fe0*/  LOP3.LUT R30, R30, 0x64006400, RZ, 0xfc, !PT ;  /* 0x640064001e1e7812 */ /* 0x000fe200078efcff */
[----:B------:R-:W-:Y:S01]  /*1ff0*/  HFMA2 R15, R29, R8, R15 ;  /* 0x000000081d0f7231 */ /* 0x000fe2000000000f */
[----:B------:R-:W-:-:S02]  /*2000*/  SHF.R.U32.HI R34, RZ, 0x6, R34 ;  /* 0x00000006ff227819 */ /* 0x000fc40000011622 */
[----:B------:R-:W-:Y:S02]  /*2010*/  LOP3.LUT R32, R32, 0x3f003f, RZ, 0xc0, !PT ;  /* 0x003f003f20207812 */ /* 0x000fe400078ec0ff */
[----:B------:R-:W-:Y:S02]  /*2020*/  LOP3.LUT R29, R31, 0xf000f, RZ, 0xc0, !PT ;  /* 0x000f000f1f1d7812 */ /* 0x000fe400078ec0ff */
[----:B------:R-:W-:Y:S01]  /*2030*/  LOP3.LUT R31, R33, 0x3f003f, RZ, 0xc0, !PT ;  /* 0x003f003f211f7812 */ /* 0x000fe200078ec0ff */
[----:B------:R-:W-:Y:S01]  /*2040*/  HADD2 R33, R30, -1056, -1056 ;  /* 0xe420e4201e217430 */ /* 0x000fe20000000000 */
[----:B------:R-:W-:Y:S02]  /*2050*/  LOP3.LUT R34, R34, 0x3f003f, RZ, 0xc0, !PT ;  /* 0x003f003f22227812 */ /* 0x000fe400078ec0ff */
[----:B------:R-:W-:Y:S02]  /*2060*/  LOP3.LUT R30, R32, 0x64006400, RZ, 0xfc, !PT ;  /* 0x64006400201e7812 */ /* 0x000fe400078efcff */
[----:B------:R-:W-:-:S03]  /*2070*/  LOP3.LUT R34, R34, 0x64006400, RZ, 0xfc, !PT ;  /* 0x6400640022227812 */ /* 0x000fc600078efcff */
[----:B------:R-:W-:Y:S01]  /*2080*/  HADD2 R30, R30, -1056, -1056 ;  /* 0xe420e4201e1e7430 */ /* 0x000fe20000000000 */
[----:B------:R-:W-:Y:S01]  /*2090*/  LOP3.LUT R19, R19, 0x64006400, RZ, 0xfc, !PT ;  /* 0x6400640013137812 */ /* 0x000fe200078efcff */
[----:B------:R-:W-:Y:S01]  /*20a0*/  HADD2 R34, R34, -1056, -1056 ;  /* 0xe420e42022227430 */ /* 0x000fe20000000000 */
[--C-:B------:R-:W-:Y:S02]  /*20b0*/  SHF.R.U32.HI R46, RZ, 0xa, R35.reuse ;  /* 0x0000000aff2e7819 */ /* 0x100fe40000011623 */
[----:B------:R-:W-:Y:S01]  /*20c0*/  SHF.R.U32.HI R35, RZ, 0x6, R35 ;  /* 0x00000006ff237819 */ /* 0x000fe20000011623 */
[-C--:B------:R-:W-:Y:S01]  /*20d0*/  HFMA2 R14, R30, R9.reuse, R14 ;  /* 0x000000091e0e7231 */ /* 0x080fe2000000000e */
        /* <DEDUP_REMOVED lines=15> */
[----:B------:R-:W-:Y:S01]  /*21d0*/  LOP3.LUT R29, R29, 0x300030, R46, 0xf8, !PT ;  /* 0x003000301d1d7812 */ /* 0x000fe200078ef82e */
[----:B------:R-:W-:Y:S01]  /*21e0*/  HFMA2 R16, R8, R9, R16 ;  /* 0x0000000908107231 */ /* 0x000fe20000000010 */
[----:B------:R-:W-:Y:S01]  /*21f0*/  LOP3.LUT R28, R28, 0x64006400, RZ, 0xfc, !PT ;  /* 0x640064001c1c7812 */ /* 0x000fe200078efcff */
[----:B------:R-:W-:Y:S01]  /*2200*/  HADD2 R35, R35, -1056, -1056 ;  /* 0xe420e42023237430 */ /* 0x000fe20000000000 */
[----:B------:R-:W-:Y:S01]  /*2210*/  LOP3.LUT R23, R23, 0x64006400, RZ, 0xfc, !PT ;  /* 0x6400640017177812 */ /* 0x000fe200078efcff */
[----:B------:R-:W-:-:S02]  /*2220*/  HADD2 R27, R27, -1056, -1056 ;  /* 0xe420e4201b1b7430 */ /* 0x000fc40000000000 */
[----:B------:R-:W-:Y:S01]  /*2230*/  HADD2 R8, R25, -1056, -1056 ;  /* 0xe420e42019087430 */ /* 0x000fe20000000000 */
[----:B------:R-:W-:Y:S01]  /*2240*/  LOP3.LUT R29, R29, 0x64006400, RZ, 0xfc, !PT ;  /* 0x640064001d1d7812 */ /* 0x000fe200078efcff */
[----:B------:R-:W-:Y:S02]  /*2250*/  HFMA2 R14, R18, R11, R14 ;  /* 0x0000000b120e7231 */ /* 0x000fe4000000000e */
[----:B------:R-:W-:Y:S02]  /*2260*/  HFMA2 R17, R35, R9, R17 ;  /* 0x0000000923117231 */ /* 0x000fe40000000011 */
[----:B-----5:R-:W-:Y:S02]  /*2270*/  @!P0 IMAD.IADD R6, R22, 0x1, R5 ;  /* 0x0000000116068824 */ /* 0x020fe400078e0205 */
[----:B------:R-:W-:Y:S02]  /*2280*/  HADD2 R28, R28, -1056, -1056 ;  /* 0xe420e4201c1c7430 */ /* 0x000fe40000000000 */
[----:B------:R-:W-:-:S02]  /*2290*/  HFMA2 R15, R27, R11, R15 ;  /* 0x0000000b1b0f7231 */ /* 0x000fc4000000000f */
[----:B------:R-:W-:Y:S01]  /*22a0*/  HADD2 R12, R12.H0_H0, R12.H1_H1 ;  /* 0x3000000c0c0c7230 */ /* 0x000fe20000000800 */
[----:B------:R-:W-:Y:S01]  /*22b0*/  @!P0 PRMT R39, R20, 0x7610, R39 ;  /* 0x0000761014278816 */ /* 0x000fe20000000027 */
[----:B------:R-:W-:Y:S01]  /*22c0*/  HADD2 R13, R13.H0_H0, R13.H1_H1 ;  /* 0x3000000d0d0d7230 */ /* 0x000fe20000000800 */
[----:B------:R-:W-:Y:S01]  /*22d0*/  @!P0 PRMT R41, R21, 0x7610, R41 ;  /* 0x0000761015298816 */ /* 0x000fe20000000029 */
[-C--:B------:R-:W-:Y:S02]  /*22e0*/  HFMA2 R8, R8, R10.reuse, R16 ;  /* 0x0000000a08087231 */ /* 0x080fe40000000010 */
[----:B------:R-:W-:Y:S02]  /*22f0*/  VIADD R5, R5, 0x20 ;  /* 0x0000002005057836 */ /* 0x000fe40000000000 */
[----:B------:R-:W-:Y:S02]  /*2300*/  HADD2 R23, R23, -1056, -1056 ;  /* 0xe420e42017177430 */ /* 0x000fe40000000000 */
        /* <DEDUP_REMOVED lines=12> */
[----:B------:R-:W-:Y:S02]  /*23d0*/  HFMA2 R7, R12, R39, R7 ;  /* 0x000000270c077231 */ /* 0x000fe40000000007 */
[----:B------:R-:W-:Y:S01]  /*23e0*/  HADD2 R15, R15.H0_H0, R15.H1_H1 ;  /* 0x3000000f0f0f7230 */ /* 0x000fe20000000800 */
[----:B------:R-:W-:Y:S01]  /*23f0*/  PRMT R48, R48, 0x5410, R24 ;  /* 0x0000541030307816 */ /* 0x000fe20000000018 */
[----:B------:R-:W-:Y:S01]  /*2400*/  HADD2 R17, R17.H0_H0, R17.H1_H1 ;  /* 0x3000001111117230 */ /* 0x000fe20000000800 */
[----:B------:R-:W-:Y:S02]  /*2410*/  PRMT R14, R14, 0x5410, R8 ;  /* 0x000054100e0e7816 */ /* 0x000fe40000000008 */
[----:B------:R-:W-:Y:S01]  /*2420*/  IADD3 R38, P1, PT, R38, 0x80, RZ ;  /* 0x0000008026267810 */ /* 0x000fe20007f3e0ff */
[----:B------:R-:W-:Y:S01]  /*2430*/  HFMA2 R36, R48, R41, R36 ;  /* 0x0000002930247231 */ /* 0x000fe20000000024 */
[----:B------:R-:W-:Y:S01]  /*2440*/  PRMT R15, R15, 0x5410, R17 ;  /* 0x000054100f0f7816 */ /* 0x000fe20000000011 */
[----:B------:R-:W-:Y:S01]  /*2450*/  UIADD3 UR4, UPT, UPT, UR4, 0x40, URZ ;  /* 0x0000004004047890 */ /* 0x000fe2000fffe0ff */
[----:B------:R-:W-:-:S02]  /*2460*/  HFMA2 R7, R14, R39, R7 ;  /* 0x000000270e077231 */ /* 0x000fc40000000007 */
[----:B------:R-:W-:-:S04]  /*2470*/  IMAD.WIDE R50, R0, 0x4, R50 ;  /* 0x0000000400327825 */ /* 0x000fc800078e0232 */
[----:B------:R-:W-:Y:S02]  /*2480*/  HFMA2 R36, R15, R41, R36 ;  /* 0x000000290f247231 */ /* 0x000fe40000000024 */
[----:B------:R-:W-:Y:S01]  /*2490*/  IMAD.X R37, RZ, RZ, R37, P1 ;  /* 0x000000ffff257224 */ /* 0x000fe200008e0625 */
[----:B------:R-:W-:Y:S06]  /*24a0*/  @!P0 BRA `(.L_x_5028) ;  /* 0xffffffe800088947 */ /* 0x000fec000383ffff */
[----:B------:R-:W-:-:S07]  /*24b0*/  IMAD.WIDE R28, R0, 0x18, R44 ;  /* 0x00000018001c7825 */ /* 0x000fce00078e022c */
.L_x_5027:
[----:B------:R-:W-:-:S04]  /*24c0*/  VIMNMX R32, PT, PT, R2, UR13, PT ;  /* 0x0000000d02207c48 */ /* 0x000fc8000bfe0100 */
[----:B------:R-:W-:-:S13]  /*24d0*/  ISETP.GT.AND P0, PT, R32, R5, PT ;  /* 0x000000052000720c */ /* 0x000fda0003f04270 */
[----:B------:R-:W-:Y:S05]  /*24e0*/  @!P0 BRA `(.L_x_5029) ;  /* 0x0000001400348947 */ /* 0x000fea0003800000 */
[----:B------:R-:W-:-:S03]  /*24f0*/  IMAD.WIDE.U32 R8, R5, 0x4, R42 ;  /* 0x0000000405087825 */ /* 0x000fc600078e002a */
[----:B------:R-:W-:-:S05]  /*2500*/  IADD3 R30, P0, PT, R8, 0x2, RZ ;  /* 0x00000002081e7810 */ /* 0x000fca0007f1e0ff */
[----:B------:R-:W-:-:S08]  /*2510*/  IMAD.X R31, RZ, RZ, R9, P0 ;  /* 0x000000ffff1f7224 */ /* 0x000fd000000e0609 */
.L_x_5030:
[----:B------:R-:W2:Y:S01]  /*2520*/  LDG.E.128.CONSTANT R12, desc[UR6][R28.64] ;  /* 0x000000061c0c7981 */ /* 0x000ea2000c1e9d00 */
[----:B------:R-:W-:-:S03]  /*2530*/  IMAD.U32 R0, RZ, RZ, UR9 ;  /* 0x00000009ff007e24 */ /* 0x000fc6000f8e00ff */
[----:B------:R-:W0:Y:S01]  /*2540*/  LDS.128 R20, [UR4] ;  /* 0x00000004ff147984 */ /* 0x000e220008000c00 */
[----:B------:R-:W-:-:S05]  /*2550*/  IMAD.WIDE R24, R0, 0x4, R28 ;  /* 0x0000000400187825 */ /* 0x000fca00078e021c */
[----:B------:R1:W3:Y:S01]  /*2560*/  LDG.E.128.CONSTANT R16, desc[UR6][R24.64] ;  /* 0x0000000618107981 */ /* 0x0002e2000c1e9d00 */
[----:B------:R-:W-:-:S05]  /*2570*/  IMAD.WIDE R26, R0, 0x4, R24 ;  /* 0x00000004001a7825 */ /* 0x000fca00078e0218 */
[----:B------:R-:W4:Y:S01]  /*2580*/  LDG.E.128.CONSTANT R8, desc[UR6][R26.64] ;  /* 0x000000061a087981 */ /* 0x000f22000c1e9d00 */
[----:B------:R-:W-:Y:S01]  /*2590*/  IMAD.MOV.U32 R33, RZ, RZ, 0x3000 ;  /* 0x00003000ff217424 */ /* 0x000fe200078e00ff */
[----:B------:R-:W-:Y:S02]  /*25a0*/  ISETP.NE.AND P0, PT, R5, R6, PT ;  /* 0x000000060500720c */ /* 0x000fe40003f05270 */
[----:B--2---:R-:W-:Y:S02]  /*25b0*/  LOP3.LUT R34, R12, 0x70007, RZ, 0xc0, !PT ;  /* 0x000700070c227812 */ /* 0x004fe400078ec0ff */
[----:B------:R-:W-:Y:S02]  /*25c0*/  LOP3.LUT R38, R14, 0x70007, RZ, 0xc0, !PT ;  /* 0x000700070e267812 */ /* 0x000fe400078ec0ff */
[----:B-1----:R-:W-:Y:S02]  /*25d0*/  LOP3.LUT R25, R34, 0x64006400, RZ, 0xfc, !PT ;  /* 0x6400640022197812 */ /* 0x002fe400078efcff */
        /* <DEDUP_REMOVED lines=11> */
[----:B0-----:R-:W-:Y:S01]  /*2690*/  HFMA2 R35, R25, R20, RZ ;  /* 0x0000001419237231 */ /* 0x001fe200000000ff */
[----:B------:R-:W-:Y:S01]  /*26a0*/  LOP3.LUT R24, R24, 0x64006400, RZ, 0xfc, !PT ;  /* 0x6400640018187812 */ /* 0x000fe200078efcff */
[----:B------:R-:W-:Y:S01]  /*26b0*/  HADD2 R45, R45, -1028, -1028 ;  /* 0xe404e4042d2d7430 */ /* 0x000fe20000000000 */
[----:B------:R-:W-:Y:S01]  /*26c0*/  LOP3.LUT R44, R14, 0x380038, RZ, 0xc0, !PT ;  /* 0x003800380e2c7812 */ /* 0x000fe200078ec0ff */
[----:B------:R-:W-:-:S02]  /*26d0*/  HFMA2 R38, R38, R33.H0_H0, -132, -132 ;  /* 0xd820d82026267431 */ /* 0x000fc40000040021 */
[-C--:B------:R-:W-:Y:S02]  /*26e0*/  HFMA2 R46, R46, R20.reuse, RZ ;  /* 0x000000142e2e7231 */ /* 0x080fe400000000ff */
[-C--:B------:R-:W-:Y:S01]  /*26f0*/  HFMA2 R37, R37, R20.reuse, RZ.H0_H0 ;  /* 0x0000001425257231 */ /* 0x080fe200000400ff */
[----:B------:R-:W-:Y:S01]  /*2700*/  LOP3.LUT R34, R44, 0x64006400, RZ, 0xfc, !PT ;  /* 0x640064002c227812 */ /* 0x000fe200078efcff */
[----:B------:R-:W-:Y:S02]  /*2710*/  HFMA2 R25, R45, R20, RZ.H0_H0 ;  /* 0x000000142d197231 */ /* 0x000fe400000400ff */
[----:B------:R-:W-:Y:S02]  /*2720*/  HFMA2 R20, R24, R33.H0_H0, -132, -132 ;  /* 0xd820d82018147431 */ /* 0x000fe40000040021 */
[----:B------:R-:W-:Y:S01]  /*2730*/  HFMA2 R24, R38, R21, R35 ;  /* 0x0000001526187231 */ /* 0x000fe20000000023 */
[----:B------:R-:W-:Y:S01]  /*2740*/  LOP3.LUT R35, R15, 0x380038, RZ, 0xc0, !PT ;  /* 0x003800380f237812 */ /* 0x000fe200078ec0ff */
[----:B------:R-:W-:Y:S01]  /*2750*/  HFMA2 R34, R34, R33.H0_H0, -132, -132 ;  /* 0xd820d82022227431 */ /* 0x000fe20000040021 */
[----:B------:R-:W-:Y:S01]  /*2760*/  SHF.R.U32.HI R38, RZ, 0x6, R14 ;  /* 0x00000006ff267819 */ /* 0x000fe2000001160e */
[-C--:B------:R-:W-:Y:S01]  /*2770*/  HFMA2 R20, R20, R21.reuse, R37 ;  /* 0x0000001514147231 */ /* 0x080fe20000000025 */
[----:B------:R-:W-:Y:S01]  /*2780*/  SHF.R.U32.HI R37, RZ, 0x6, R12 ;  /* 0x00000006ff257819 */ /* 0x000fe2000001160c */
[----:B------:R-:W-:Y:S01]  /*2790*/  HFMA2 R46, R34, R21, R46 ;  /* 0x00000015222e7231 */ /* 0x000fe2000000002e */
[----:B------:R-:W-:-:S02]  /*27a0*/  LOP3.LUT R40, R35, 0x64006400, RZ, 0xfc, !PT ;  /* 0x6400640023287812 */ /* 0x000fc400078efcff */
[----:B------:R-:W-:Y:S02]  /*27b0*/  SHF.R.U32.HI R35, RZ, 0x6, R13 ;  /* 0x00000006ff237819 */ /* 0x000fe4000001160d */
[----:B------:R-:W-:Y:S01]  /*27c0*/  LOP3.LUT R34, R37, 0x70007, RZ, 0xc0, !PT ;  /* 0x0007000725227812 */ /* 0x000fe200078ec0ff */
[----:B------:R-:W-:Y:S01]  /*27d0*/  HFMA2 R44, R40, R33.H0_H0, -132, -132 ;  /* 0xd820d820282c7431 */ /* 0x000fe20000040021 */
[----:B------:R-:W-:Y:S02]  /*27e0*/  LOP3.LUT R40, R35, 0x70007, RZ, 0xc0, !PT ;  /* 0x0007000723287812 */ /* 0x000fe400078ec0ff */
[----:B------:R-:W-:Y:S01]  /*27f0*/  LOP3.LUT R34, R34, 0x64006400, RZ, 0xfc, !PT ;  /* 0x6400640022227812 */ /* 0x000fe200078efcff */
[----:B------:R-:W-:Y:S01]  /*2800*/  HFMA2 R21, R44, R21, R25 ;  /* 0x000000152c157231 */ /* 0x000fe20000000019 */
[----:B------:R-:W-:-:S03]  /*2810*/  LOP3.LUT R25, R40, 0x64006400, RZ, 0xfc, !PT ;  /* 0x6400640028197812 */ /* 0x000fc600078efcff */
[----:B------:R-:W-:Y:S01]  /*2820*/  HADD2 R34, R34, -1028, -1028 ;  /* 0xe404e40422227430 */ /* 0x000fe20000000000 */
[----:B------:R-:W-:Y:S02]  /*2830*/  LOP3.LUT R44, R38, 0x70007, RZ, 0xc0, !PT ;  /* 0x00070007262c7812 */ /* 0x000fe400078ec0ff */
[----:B------:R-:W-:Y:S01]  /*2840*/  SHF.R.U32.HI R40, RZ, 0x6, R15 ;  /* 0x00000006ff287819 */ /* 0x000fe2000001160f */
[----:B------:R-:W-:Y:S01]  /*2850*/  HFMA2 R24, R34, R22, R24 ;  /* 0x0000001622187231 */ /* 0x000fe20000000018 */
[----:B------:R-:W-:Y:S01]  /*2860*/  LOP3.LUT R44, R44, 0x64006400, RZ, 0xfc, !PT ;  /* 0x640064002c2c7812 */ /* 0x000fe200078efcff */
[----:B------:R-:W-:Y:S01]  /*2870*/  HADD2 R25, R25, -1028, -1028 ;  /* 0xe404e40419197430 */ /* 0x000fe20000000000 */
[----:B------:R-:W-:-:S03]  /*2880*/  LOP3.LUT R34, R40, 0x70007, RZ, 0xc0, !PT ;  /* 0x0007000728227812 */ /* 0x000fc600078ec0ff */
[----:B------:R-:W-:Y:S01]  /*2890*/  HADD2 R44, R44, -1028, -1028 ;  /* 0xe404e4042c2c7430 */ /* 0x000fe20000000000 */
[----:B------:R-:W-:Y:S01]  /*28a0*/  LOP3.LUT R34, R34, 0x64006400, RZ, 0xfc, !PT ;  /* 0x6400640022227812 */ /* 0x000fe200078efcff */
[-C--:B------:R-:W-:Y:S01]  /*28b0*/  HFMA2 R20, R25, R22.reuse, R20 ;  /* 0x0000001619147231 */ /* 0x080fe20000000014 */
[----:B------:R-:W-:Y:S01]  /*28c0*/  LOP3.LUT R25, R37, 0x380038, RZ, 0xc0, !PT ;  /* 0x0038003825197812 */ /* 0x000fe200078ec0ff */
[----:B------:R-:W-:Y:S01]  /*28d0*/  HFMA2 R46, R44, R22, R46 ;  /* 0x000000162c2e7231 */ /* 0x000fe2000000002e */
[----:B------:R-:W-:Y:S01]  /*28e0*/  LOP3.LUT R44, R35, 0x380038, RZ, 0xc0, !PT ;  /* 0x00380038232c7812 */ /* 0x000fe200078ec0ff */
[----:B------:R-:W-:Y:S01]  /*28f0*/  HADD2 R45, R34, -1028, -1028 ;  /* 0xe404e404222d7430 */ /* 0x000fe20000000000 */
[----:B------:R-:W-:Y:S02]  /*2900*/  LOP3.LUT R34, R25, 0x64006400, RZ, 0xfc, !PT ;  /* 0x6400640019227812 */ /* 0x000fe400078efcff */
[----:B------:R-:W-:Y:S02]  /*2910*/  LOP3.LUT R48, R44, 0x64006400, RZ, 0xfc, !PT ;  /* 0x640064002c307812 */ /* 0x000fe400078efcff */
[----:B------:R-:W-:Y:S01]  /*2920*/  LOP3.LUT R25, R40, 0x380038, RZ, 0xc0, !PT ;  /* 0x0038003828197812 */ /* 0x000fe200078ec0ff */
[----:B------:R-:W-:-:S02]  /*2930*/  HFMA2 R44, R34, R33.H0_H0, -132, -132 ;  /* 0xd820d820222c7431 */ /* 0x000fc40000040021 */
[----:B------:R-:W-:Y:S01]  /*2940*/  HFMA2 R21, R45, R22, R21 ;  /* 0x000000162d157231 */ /* 0x000fe20000000015 */
[----:B------:R-:W-:Y:S01]  /*2950*/  LOP3.LUT R22, R38, 0x380038, RZ, 0xc0, !PT ;  /* 0x0038003826167812 */ /* 0x000fe200078ec0ff */
[----:B------:R-:W-:Y:S01]  /*2960*/  HFMA2 R45, R48, R33.H0_H0, -132, -132 ;  /* 0xd820d820302d7431 */ /* 0x000fe20000040021 */
[----:B------:R-:W-:Y:S01]  /*2970*/  LOP3.LUT R34, R25, 0x64006400, RZ, 0xfc, !PT ;  /* 0x6400640019227812 */ /* 0x000fe200078efcff */
[----:B------:R-:W-:Y:S02]  /*2980*/  HFMA2 R44, R44, R23, R24 ;  /* 0x000000172c2c7231 */ /* 0x000fe40000000018 */
[----:B------:R-:W-:Y:S01]  /*2990*/  @!P0 IMAD R24, R4, 0x8, R1 ;  /* 0x0000000804188824 */ /* 0x000fe200078e0201 */
[----:B------:R-:W-:Y:S01]  /*29a0*/  LOP3.LUT R22, R22, 0x64006400, RZ, 0xfc, !PT ;  /* 0x6400640016167812 */ /* 0x000fe200078efcff */
[----:B------:R-:W-:Y:S02]  /*29b0*/  HFMA2 R47, R34, R33.H0_H0, -132, -132 ;  /* 0xd820d820222f7431 */ /* 0x000fe40000040021 */
[----:B------:R-:W2:Y:S01]  /*29c0*/  @!P0 LDG.E.U16.CONSTANT R34, desc[UR6][R30.64] ;  /* 0x000000061e228981 */ /* 0x000ea2000c1e9500 */
[----:B------:R-:W-:-:S02]  /*29d0*/  HFMA2 R45, R45, R23, R20 ;  /* 0x000000172d2d7231 */ /* 0x000fc40000000014 */
[----:B------:R-:W-:Y:S01]  /*29e0*/  HFMA2 R22, R22, R33.H0_H0, -132, -132 ;  /* 0xd820d82016167431 */ /* 0x000fe20000040021 */
[----:B------:R-:W5:Y:S01]  /*29f0*/  @!P0 LDL.64 R24, [R24+0x8] ;  /* 0x0000080018188983 */ /* 0x000f620000100a00 */
[-C--:B------:R-:W-:Y:S02]  /*2a00*/  HFMA2 R47, R47, R23.reuse, R21 ;  /* 0x000000172f2f7231 */ /* 0x080fe40000000015 */
[----:B------:R-:W-:Y:S02]  /*2a10*/  HFMA2 R46, R22, R23, R46 ;  /* 0x00000017162e7231 */ /* 0x000fe4000000002e */
[----:B------:R-:W0:Y:S01]  /*2a20*/  LDS.128 R20, [UR4+0x10] ;  /* 0x00001004ff147984 */ /* 0x000e220008000c00 */
[----:B------:R-:W-:Y:S01]  /*2a30*/  IMAD.MOV.U32 R48, RZ, RZ, 0x2400 ;  /* 0x00002400ff307424 */ /* 0x000fe200078e00ff */
[----:B------:R-:W-:-:S04]  /*2a40*/  LOP3.LUT R38, R38, 0x1c001c0, RZ, 0xc0, !PT ;  /* 0x01c001c026267812 */ /* 0x000fc800078ec0ff */
[----:B------:R-:W-:Y:S02]  /*2a50*/  PRMT R33, R33, 0x5410, R48 ;  /* 0x0000541021217816 */ /* 0x000fe40000000030 */
        /* <DEDUP_REMOVED lines=8> */
[----:B---3--:R-:W-:Y:S01]  /*2ae0*/  LOP3.LUT R35, R16, 0x70007, RZ, 0xc0, !PT ;  /* 0x0007000710237812 */ /* 0x008fe200078ec0ff */
[-C--:B------:R-:W-:Y:S01]  /*2af0*/  HFMA2 R48, R48, R33.reuse.H1_H1, -20, -20 ;  /* 0xcd00cd0030307431 */ /* 0x080fe20000060021 */
[----:B------:R-:W-:Y:S01]  /*2b00*/  LOP3.LUT R37, R17, 0x70007, RZ, 0xc0, !PT ;  /* 0x0007000711257812 */ /* 0x000fe200078ec0ff */
[----:B------:R-:W-:Y:S01]  /*2b10*/  HFMA2 R50, R50, R33.H1_H1, -20, -20 ;  /* 0xcd00cd0032327431 */ /* 0x000fe20000060021 */
[----:B------:R-:W-:Y:S02]  /*2b20*/  LOP3.LUT R35, R35, 0x64006400, RZ, 0xfc, !PT ;  /* 0x6400640023237812 */ /* 0x000fe400078efcff */
[----:B------:R-:W-:Y:S01]  /*2b30*/  LOP3.LUT R37, R37, 0x64006400, RZ, 0xfc, !PT ;  /* 0x6400640025257812 */ /* 0x000fe200078efcff */
[----:B0-----:R-:W-:-:S02]  /*2b40*/  HFMA2 R46, R38, R20, R46 ;  /* 0x00000014262e7231 */ /* 0x001fc4000000002e */
[----:B------:R-:W-:Y:S02]  /*2b50*/  HFMA2 R38, R40, R33.H1_H1, -20, -20 ;  /* 0xcd00cd0028267431 */ /* 0x000fe40000060021 */
[-C--:B------:R-:W-:Y:S02]  /*2b60*/  HFMA2 R44, R48, R20.reuse, R44 ;  /* 0x00000014302c7231 */ /* 0x080fe4000000002c */
[-C--:B------:R-:W-:Y:S02]  /*2b70*/  HFMA2 R45, R50, R20.reuse, R45 ;  /* 0x00000014322d7231 */ /* 0x080fe4000000002d */
[----:B------:R-:W-:Y:S02]  /*2b80*/  HADD2 R40, R35, -1028, -1028 ;  /* 0xe404e40423287430 */ /* 0x000fe40000000000 */
[----:B------:R-:W-:Y:S01]  /*2b90*/  HFMA2 R47, R38, R20, R47 ;  /* 0x00000014262f7231 */ /* 0x000fe2000000002f */
[----:B------:R-:W-:Y:S01]  /*2ba0*/  LOP3.LUT R20, R16, 0x380038, RZ, 0xc0, !PT ;  /* 0x0038003810147812 */ /* 0x000fe200078ec0ff */
[----:B------:R-:W-:Y:S01]  /*2bb0*/  HADD2 R37, R37, -1028, -1028 ;  /* 0xe404e40425257430 */ /* 0x000fe20000000000 */
[----:B------:R-:W-:-:S02]  /*2bc0*/  LOP3.LUT R35, R18, 0x70007, RZ, 0xc0, !PT ;  /* 0x0007000712237812 */ /* 0x000fc400078ec0ff */
[----:B------:R-:W-:Y:S02]  /*2bd0*/  LOP3.LUT R20, R20, 0x64006400, RZ, 0xfc, !PT ;  /* 0x6400640014147812 */ /* 0x000fe400078efcff */
[----:B------:R-:W-:Y:S02]  /*2be0*/  LOP3.LUT R38, R19, 0x70007, RZ, 0xc0, !PT ;  /* 0x0007000713267812 */ /* 0x000fe400078ec0ff */
[----:B------:R-:W-:Y:S01]  /*2bf0*/  LOP3.LUT R35, R35, 0x64006400, RZ, 0xfc, !PT ;  /* 0x6400640023237812 */ /* 0x000fe200078efcff */
[-C--:B------:R-:W-:Y:S02]  /*2c00*/  HFMA2 R45, R37, R21.reuse, R45 ;  /* 0x00000015252d7231 */ /* 0x080fe4000000002d */
[----:B------:R-:W-:Y:S01]  /*2c10*/  HFMA2 R40, R40, R21, R44 ;  /* 0x0000001528287231 */ /* 0x000fe2000000002c */
[----:B------:R-:W-:Y:S01]  /*2c20*/  LOP3.LUT R37, R38, 0x64006400, RZ, 0xfc, !PT ;  /* 0x6400640026257812 */ /* 0x000fe200078efcff */
[----:B------:R-:W-:Y:S02]  /*2c30*/  HFMA2 R20, R20, R33.H0_H0, -132, -132 ;  /* 0xd820d82014147431 */ /* 0x000fe40000040021 */
[----:B------:R-:W-:Y:S01]  /*2c40*/  HADD2 R38, R35, -1028, -1028 ;  /* 0xe404e40423267430 */ /* 0x000fe20000000000 */
[----:B------:R-:W-:Y:S01]  /*2c50*/  LOP3.LUT R35, R17, 0x380038, RZ, 0xc0, !PT ;  /* 0x0038003811237812 */ /* 0x000fe200078ec0ff */
[----:B------:R-:W-:-:S02]  /*2c60*/  HADD2 R37, R37, -1028, -1028 ;  /* 0xe404e40425257430 */ /* 0x000fc40000000000 */
[----:B------:R-:W-:Y:S01]  /*2c70*/  HFMA2 R40, R20, R22, R40 ;  /* 0x0000001614287231 */ /* 0x000fe20000000028 */
[----:B------:R-:W-:Y:S01]  /*2c80*/  LOP3.LUT R20, R18, 0x380038, RZ, 0xc0, !PT ;  /* 0x0038003812147812 */ /* 0x000fe200078ec0ff */
[-C--:B------:R-:W-:Y:S01]  /*2c90*/  HFMA2 R38, R38, R21.reuse, R46 ;  /* 0x0000001526267231 */ /* 0x080fe2000000002e */
[----:B------:R-:W-:Y:S02]  /*2ca0*/  LOP3.LUT R46, R19, 0x380038, RZ, 0xc0, !PT ;  /* 0x00380038132e7812 */ /* 0x000fe400078ec0ff */
[----:B------:R-:W-:Y:S01]  /*2cb0*/  LOP3.LUT R44, R35, 0x64006400, RZ, 0xfc, !PT ;  /* 0x64006400232c7812 */ /* 0x000fe200078efcff */
[----:B------:R-:W-:Y:S01]  /*2cc0*/  HFMA2 R21, R37, R21, R47 ;  /* 0x0000001525157231 */ /* 0x000fe2000000002f */
[----:B------:R-:W-:Y:S02]  /*2cd0*/  LOP3.LUT R48, R20, 0x64006400, RZ, 0xfc, !PT ;  /* 0x6400640014307812 */ /* 0x000fe400078efcff */
[----:B------:R-:W-:Y:S02]  /*2ce0*/  SHF.R.U32.HI R37, RZ, 0x6, R16 ;  /* 0x00000006ff257819 */ /* 0x000fe40000011610 */
[----:B------:R-:W-:Y:S01]  /*2cf0*/  LOP3.LUT R20, R46, 0x64006400, RZ, 0xfc, !PT ;  /* 0x640064002e147812 */ /* 0x000fe200078efcff */
[----:B------:R-:W-:Y:S01]  /*2d00*/  HFMA2 R46, R44, R33.H0_H0, -132, -132 ;  /* 0xd820d8202c2e7431 */ /* 0x000fe20000040021 */
[----:B------:R-:W-:-:S04]  /*2d10*/  LOP3.LUT R35, R37, 0x70007, RZ, 0xc0, !PT ;  /* 0x0007000725237812 */ /* 0x000fc800078ec0ff */
[----:B------:R-:W-:Y:S01]  /*2d20*/  LOP3.LUT R44, R35, 0x64006400, RZ, 0xfc, !PT ;  /* 0x64006400232c7812 */ /* 0x000fe200078efcff */
[-C--:B------:R-:W-:Y:S02]  /*2d30*/  HFMA2 R46, R46, R22.reuse, R45 ;  /* 0x000000162e2e7231 */ /* 0x080fe4000000002d */
[-C--:B------:R-:W-:Y:S01]  /*2d40*/  HFMA2 R45, R20, R33.reuse.H0_H0, -132, -132 ;  /* 0xd820d820142d7431 */ /* 0x080fe20000040021 */
[----:B------:R-:W-:Y:S01]  /*2d50*/  SHF.R.U32.HI R35, RZ, 0x6, R17 ;  /* 0x00000006ff237819 */ /* 0x000fe20000011611 */
[----:B------:R-:W-:Y:S02]  /*2d60*/  HFMA2 R48, R48, R33.H0_H0, -132, -132 ;  /* 0xd820d82030307431 */ /* 0x000fe40000040021 */
[----:B------:R-:W-:Y:S01]  /*2d70*/  HADD2 R20, R44, -1028, -1028 ;  /* 0xe404e4042c147430 */ /* 0x000fe20000000000 */
[----:B------:R-:W-:Y:S01]  /*2d80*/  SHF.R.U32.HI R44, RZ, 0x6, R19 ;  /* 0x00000006ff2c7819 */ /* 0x000fe20000011613 */
[-C--:B------:R-:W-:Y:S01]  /*2d90*/  HFMA2 R21, R45, R22.reuse, R21 ;  /* 0x000000162d157231 */ /* 0x080fe20000000015 */
[----:B------:R-:W-:Y:S01]  /*2da0*/  SHF.R.U32.HI R45, RZ, 0x6, R18 ;  /* 0x00000006ff2d7819 */ /* 0x000fe20000011612 */
        /* <DEDUP_REMOVED lines=13> */
[----:B------:R-:W-:Y:S02]  /*2e80*/  HFMA2 R47, R47, R23, R21 ;  /* 0x000000172f2f7231 */ /* 0x000fe40000000015 */
[----:B------:R-:W0:Y:S01]  /*2e90*/  LDS.128 R20, [UR4+0x20] ;  /* 0x00002004ff147984 */ /* 0x000e220008000c00 */
[----:B------:R-:W-:Y:S02]  /*2ea0*/  SHF.R.U32.HI R13, RZ, 0xf, R13 ;  /* 0x0000000fff0d7819 */ /* 0x000fe4000001160d */
[----:B------:R-:W-:Y:S02]  /*2eb0*/  SHF.R.U32.HI R49, RZ, 0xe, R16 ;  /* 0x0000000eff317819 */ /* 0x000fe40000011610 */
[----:B------:R-:W-:-:S02]  /*2ec0*/  LOP3.LUT R13, R13, 0x10001, RZ, 0xc0, !PT ;  /* 0x000100010d0d7812 */ /* 0x000fc400078ec0ff */
[----:B------:R-:W-:Y:S02]  /*2ed0*/  SHF.R.U32.HI R16, RZ, 0xe, R17 ;  /* 0x0000000eff107819 */ /* 0x000fe40000011611 */
[----:B------:R-:W-:Y:S02]  /*2ee0*/  SHF.R.U32.HI R14, RZ, 0xf, R14 ;  /* 0x0000000fff0e7819 */ /* 0x000fe4000001160e */
[----:B------:R-:W-:Y:S02]  /*2ef0*/  LOP3.LUT R13, R13, 0x20002, R16, 0xf8, !PT ;  /* 0x000200020d0d7812 */ /* 0x000fe400078ef810 */
[----:B------:R-:W-:Y:S02]  /*2f00*/  SHF.R.U32.HI R16, RZ, 0xf, R15 ;  /* 0x0000000fff107819 */ /* 0x000fe4000001160f */
[----:B------:R-:W-:Y:S02]  /*2f10*/  LOP3.LUT R14, R14, 0x10001, RZ, 0xc0, !PT ;  /* 0x000100010e0e7812 */ /* 0x000fe400078ec0ff */
[----:B------:R-:W-:-:S02]  /*2f20*/  SHF.R.U32.HI R15, RZ, 0xe, R18 ;  /* 0x0000000eff0f7819 */ /* 0x000fc40000011612 */
[----:B------:R-:W-:Y:S02]  /*2f30*/  SHF.R.U32.HI R18, RZ, 0xe, R19 ;  /* 0x0000000eff127819 */ /* 0x000fe40000011613 */
[----:B------:R-:W-:Y:S02]  /*2f40*/  LOP3.LUT R17, R16, 0x10001, RZ, 0xc0, !PT ;  /* 0x0001000110117812 */ /* 0x000fe400078ec0ff */
[----:B------:R-:W-:Y:S02]  /*2f50*/  LOP3.LUT R16, R37, 0x380038, RZ, 0xc0, !PT ;  /* 0x0038003825107812 */ /* 0x000fe400078ec0ff */
[----:B------:R-:W-:Y:S02]  /*2f60*/  LOP3.LUT R14, R14, 0x20002, R15, 0xf8, !PT ;  /* 0x000200020e0e7812 */ /* 0x000fe400078ef80f */
[----:B------:R-:W-:Y:S02]  /*2f70*/  LOP3.LUT R15, R17, 0x20002, R18, 0xf8, !PT ;  /* 0x00020002110f7812 */ /* 0x000fe400078ef812 */
[----:B------:R-:W-:-:S02]  /*2f80*/  LOP3.LUT R17, R35, 0x380038, RZ, 0xc0, !PT ;  /* 0x0038003823117812 */ /* 0x000fc400078ec0ff */
[----:B------:R-:W-:Y:S02]  /*2f90*/  LOP3.LUT R16, R16, 0x64006400, RZ, 0xfc, !PT ;  /* 0x6400640010107812 */ /* 0x000fe400078efcff */
[----:B------:R-:W-:-:S03]  /*2fa0*/  LOP3.LUT R18, R17, 0x64006400, RZ, 0xfc, !PT ;  /* 0x6400640011127812 */ /* 0x000fc600078efcff */
[-C--:B------:R-:W-:Y:S01]  /*2fb0*/  HFMA2 R16, R16, R33.reuse.H0_H0, -132, -132 ;  /* 0xd820d82010107431 */ /* 0x080fe20000040021 */
[----:B------:R-:W-:Y:S01]  /*2fc0*/  LOP3.LUT R19, R45, 0x380038, RZ, 0xc0, !PT ;  /* 0x003800382d137812 */ /* 0x000fe200078ec0ff */
[----:B------:R-:W-:-:S03]  /*2fd0*/  HFMA2 R18, R18, R33.H0_H0, -132, -132 ;  /* 0xd820d82012127431 */ /* 0x000fc60000040021 */
[----:B------:R-:W-:Y:S01]  /*2fe0*/  LOP3.LUT R48, R19, 0x64006400, RZ, 0xfc, !PT ;  /* 0x6400640013307812 */ /* 0x000fe200078efcff */
[-C--:B0-----:R-:W-:Y:S01]  /*2ff0*/  HFMA2 R40, R16, R20.reuse, R40 ;  /* 0x0000001410287231 */ /* 0x081fe20000000028 */
[----:B------:R-:W-:Y:S01]  /*3000*/  LOP3.LUT R16, R44, 0x380038, RZ, 0xc0, !PT ;  /* 0x003800382c107812 */ /* 0x000fe200078ec0ff */
[-C--:B------:R-:W-:Y:S02]  /*3010*/  HFMA2 R46, R18, R20.reuse, R46 ;  /* 0x00000014122e7231 */ /* 0x080fe4000000002e */
[-C--:B------:R-:W-:Y:S01]  /*3020*/  HFMA2 R19, R48, R33.reuse.H0_H0, -132, -132 ;  /* 0xd820d82030137431 */ /* 0x080fe20000040021 */
[----:B------:R-:W-:Y:S02]  /*3030*/  LOP3.LUT R18, R16, 0x64006400, RZ, 0xfc, !PT ;  /* 0x6400640010127812 */ /* 0x000fe400078efcff */
[----:B------:R-:W-:Y:S01]  /*3040*/  LOP3.LUT R45, R45, 0x1c001c0, RZ, 0xc0, !PT ;  /* 0x01c001c02d2d7812 */ /* 0x000fe200078ec0ff */
[----:B------:R-:W-:Y:S01]  /*3050*/  HFMA2 R38, R19, R20, R38 ;  /* 0x0000001413267231 */ /* 0x000fe20000000026 */
[----:B------:R-:W-:Y:S01]  /*3060*/  LOP3.LUT R17, R44, 0x1c001c0, RZ, 0xc0, !PT ;  /* 0x01c001c02c117812 */ /* 0x000fe200078ec0ff */
[----:B------:R-:W-:Y:S01]  /*3070*/  HFMA2 R19, R18, R33.H0_H0, -132, -132 ;  /* 0xd820d82012137431 */ /* 0x000fe20000040021 */
[----:B------:R-:W-:-:S02]  /*3080*/  LOP3.LUT R44, R45, 0x64006400, RZ, 0xfc, !PT ;  /* 0x640064002d2c7812 */ /* 0x000fc400078efcff */
[----:B------:R-:W-:Y:S01]  /*3090*/  LOP3.LUT R37, R37, 0x1c001c0, RZ, 0xc0, !PT ;  /* 0x01c001c025257812 */ /* 0x000fe200078ec0ff */
[----:B------:R-:W-:Y:S02]  /*30a0*/  HFMA2 R47, R19, R20, R47 ;  /* 0x00000014132f7231 */ /* 0x000fe4000000002f */
[----:B------:R-:W-:Y:S01]  /*30b0*/  HFMA2 R19, R44, R33.H1_H1, -20, -20 ;  /* 0xcd00cd002c137431 */ /* 0x000fe20000060021 */
[----:B------:R-:W-:Y:S02]  /*30c0*/  LOP3.LUT R35, R35, 0x1c001c0, RZ, 0xc0, !PT ;  /* 0x01c001c023237812 */ /* 0x000fe400078ec0ff */
[----:B------:R-:W-:Y:S02]  /*30d0*/  SHF.R.U32.HI R12, RZ, 0xf, R12 ;  /* 0x0000000fff0c7819 */ /* 0x000fe4000001160c */
[----:B------:R-:W-:Y:S01]  /*30e0*/  LOP3.LUT R16, R37, 0x64006400, RZ, 0xfc, !PT ;  /* 0x6400640025107812 */ /* 0x000fe200078efcff */
[----:B------:R-:W-:Y:S01]  /*30f0*/  HFMA2 R37, R19, R21, R38 ;  /* 0x0000001513257231 */ /* 0x000fe20000000026 */
[----:B------:R-:W-:-:S02]  /*3100*/  LOP3.LUT R18, R35, 0x64006400, RZ, 0xfc, !PT ;  /* 0x6400640023127812 */ /* 0x000fc400078efcff */
[----:B----4-:R-:W-:Y:S02]  /*3110*/  SHF.R.U32.HI R19, RZ, 0xd, R10 ;  /* 0x0000000dff137819 */ /* 0x010fe4000001160a */
[----:B------:R-:W-:Y:S01]  /*3120*/  LOP3.LUT R12, R12, 0x10001, RZ, 0xc0, !PT ;  /* 0x000100010c0c7812 */ /* 0x000fe200078ec0ff */
[-C--:B------:R-:W-:Y:S01]  /*3130*/  HFMA2 R20, R16, R33.reuse.H1_H1, -20, -20 ;  /* 0xcd00cd0010147431 */ /* 0x080fe20000060021 */
[----:B------:R-:W-:Y:S01]  /*3140*/  LOP3.LUT R14, R14, 0x40004, R19, 0xf8, !PT ;  /* 0x000400040e0e7812 */ /* 0x000fe200078ef813 */
[----:B------:R-:W-:Y:S01]  /*3150*/  HFMA2 R35, R18, R33.H1_H1, -20, -20 ;  /* 0xcd00cd0012237431 */ /* 0x000fe20000060021 */
[----:B------:R-:W-:Y:S02]  /*3160*/  LOP3.LUT R48, R17, 0x64006400, RZ, 0xfc, !PT ;  /* 0x6400640011307812 */ /* 0x000fe400078efcff */
[----:B------:R-:W-:Y:S02]  /*3170*/  SHF.R.U32.HI R16, RZ, 0xd, R9 ;  /* 0x0000000dff107819 */ /* 0x000fe40000011609 */
[----:B------:R-:W-:-:S02]  /*3180*/  LOP3.LUT R19, R8, 0x70007, RZ, 0xc0, !PT ;  /* 0x0007000708137812 */ /* 0x000fc400078ec0ff */
[----:B------:R-:W-:Y:S02]  /*3190*/  LOP3.LUT R12, R12, 0x20002, R49, 0xf8, !PT ;  /* 0x000200020c0c7812 */ /* 0x000fe400078ef831 */
[----:B------:R-:W-:Y:S02]  /*31a0*/  SHF.R.U32.HI R17, RZ, 0xd, R8 ;  /* 0x0000000dff117819 */ /* 0x000fe40000011608 */
[----:B------:R-:W-:Y:S01]  /*31b0*/  SHF.R.U32.HI R18, RZ, 0xd, R11 ;  /* 0x0000000dff127819 */ /* 0x000fe2000001160b */
[-C--:B------:R-:W-:Y:S01]  /*31c0*/  HFMA2 R35, R35, R21.reuse, R46 ;  /* 0x0000001523237231 */ /* 0x080fe2000000002e */
[----:B------:R-:W-:Y:S02]  /*31d0*/  LOP3.LUT R13, R13, 0x40004, R16, 0xf8, !PT ;  /* 0x000400040d0d7812 */ /* 0x000fe400078ef810 */
[----:B------:R-:W-:Y:S01]  /*31e0*/  LOP3.LUT R44, R19, 0x64006400, RZ, 0xfc, !PT ;  /* 0x64006400132c7812 */ /* 0x000fe200078efcff */
[----:B------:R-:W-:Y:S01]  /*31f0*/  HFMA2 R20, R20, R21, R40 ;  /* 0x0000001514147231 */ /* 0x000fe20000000028 */
[----:B------:R-:W-:-:S02]  /*3200*/  LOP3.LUT R12, R12, 0x40004, R17, 0xf8, !PT ;  /* 0x000400040c0c7812 */ /* 0x000fc400078ef811 */
[----:B------:R-:W-:Y:S02]  /*3210*/  LOP3.LUT R38, R8, 0x380038, RZ, 0xc0, !PT ;  /* 0x0038003808267812 */ /* 0x000fe400078ec0ff */
[----:B------:R-:W-:Y:S02]  /*3220*/  SHF.R.U32.HI R16, RZ, 0x6, R8 ;  /* 0x00000006ff107819 */ /* 0x000fe40000011608 */
[----:B------:R-:W-:Y:S02]  /*3230*/  LOP3.LUT R46, R10, 0x70007, RZ, 0xc0, !PT ;  /* 0x000700070a2e7812 */ /* 0x000fe400078ec0ff */
[----:B------:R-:W-:Y:S02]  /*3240*/  LOP3.LUT R15, R15, 0x40004, R18, 0xf8, !PT ;  /* 0x000400040f0f7812 */ /* 0x000fe400078ef812 */
[C---:B------:R-:W-:Y:S02]  /*3250*/  LOP3.LUT R45, R9.reuse, 0x70007, RZ, 0xc0, !PT ;  /* 0x00070007092d7812 */ /* 0x040fe400078ec0ff */
[----:B------:R-:W-:-:S02]  /*3260*/  LOP3.LUT R8, R9, 0x380038, RZ, 0xc0, !PT ;  /* 0x0038003809087812 */ /* 0x000fc400078ec0ff */
[----:B------:R-:W-:Y:S02]  /*3270*/  SHF.R.U32.HI R17, RZ, 0x6, R9 ;  /* 0x00000006ff117819 */ /* 0x000fe40000011609 */
[----:B------:R-:W-:Y:S02]  /*3280*/  LOP3.LUT R9, R10, 0x380038, RZ, 0xc0, !PT ;  /* 0x003800380a097812 */ /* 0x000fe400078ec0ff */
[----:B------:R-:W-:Y:S02]  /*3290*/  SHF.R.U32.HI R18, RZ, 0x6, R10 ;  /* 0x00000006ff127819 */ /* 0x000fe4000001160a */
[C---:B------:R-:W-:Y:S02]  /*32a0*/  LOP3.LUT R40, R11.reuse, 0x70007, RZ, 0xc0, !PT ;  /* 0x000700070b287812 */ /* 0x040fe400078ec0ff */
[----:B------:R-:W-:Y:S02]  /*32b0*/  LOP3.LUT R10, R11, 0x380038, RZ, 0xc0, !PT ;  /* 0x003800380b0a7812 */ /* 0x000fe400078ec0ff */
[----:B------:R-:W-:Y:S01]  /*32c0*/  SHF.R.U32.HI R19, RZ, 0x6, R11 ;  /* 0x00000006ff137819 */ /* 0x000fe2000001160b */
[----:B------:R-:W-:Y:S01]  /*32d0*/  HADD2 R11, R44, -1028, -1028 ;  /* 0xe404e4042c0b7430 */ /* 0x000fe20000000000 */
[----:B------:R-:W-:-:S02]  /*32e0*/  LOP3.LUT R46, R46, 0x64006400, RZ, 0xfc, !PT ;  /* 0x640064002e2e7812 */ /* 0x000fc400078efcff */
[----:B------:R-:W-:Y:S01]  /*32f0*/  LOP3.LUT R40, R40, 0x64006400, RZ, 0xfc, !PT ;  /* 0x6400640028287812 */ /* 0x000fe200078efcff */
[----:B------:R-:W-:Y:S01]  /*3300*/  HFMA2 R48, R48, R33.H1_H1, -20, -20 ;  /* 0xcd00cd0030307431 */ /* 0x000fe20000060021 */
[----:B------:R-:W-:Y:S01]  /*3310*/  LOP3.LUT R45, R45, 0x64006400, RZ, 0xfc, !PT ;  /* 0x640064002d2d7812 */ /* 0x000fe200078efcff */
[----:B------:R-:W-:Y:S02]  /*3320*/  HADD2 R46, R46, -1028, -1028 ;  /* 0xe404e4042e2e7430 */ /* 0x000fe40000000000 */
[----:B------:R-:W-:Y:S01]  /*3330*/  HFMA2 R20, R11, R22, R20 ;  /* 0x000000160b147231 */ /* 0x000fe20000000014 */
[----:B------:R-:W-:Y:S01]  /*3340*/  LOP3.LUT R38, R38, 0x64006400, RZ, 0xfc, !PT ;  /* 0x6400640026267812 */ /* 0x000fe200078efcff */
[----:B------:R-:W-:Y:S01]  /*3350*/  HADD2 R11, R40, -1028, -1028 ;  /* 0xe404e404280b7430 */ /* 0x000fe20000000000 */
[----:B------:R-:W-:Y:S01]  /*3360*/  LOP3.LUT R40, R9, 0x64006400, RZ, 0xfc, !PT ;  /* 0x6400640009287812 */ /* 0x000fe200078efcff */
[----:B------:R-:W-:Y:S01]  /*3370*/  HFMA2 R21, R48, R21, R47 ;  /* 0x0000001530157231 */ /* 0x000fe2000000002f */
[----:B------:R-:W-:Y:S01]  /*3380*/  LOP3.LUT R8, R8, 0x64006400, RZ, 0xfc, !PT ;  /* 0x6400640008087812 */ /* 0x000fe200078efcff */
[----:B------:R-:W-:-:S02]  /*3390*/  HADD2 R45, R45, -1028, -1028 ;  /* 0xe404e4042d2d7430 */ /* 0x000fc40000000000 */
[-C--:B------:R-:W-:Y:S01]  /*33a0*/  HFMA2 R37, R46, R22.reuse, R37 ;  /* 0x000000162e257231 */ /* 0x080fe20000000025 */
[----:B------:R-:W-:Y:S01]  /*33b0*/  LOP3.LUT R44, R10, 0x64006400, RZ, 0xfc, !PT ;  /* 0x640064000a2c7812 */ /* 0x000fe200078efcff */
[-C--:B------:R-:W-:Y:S02]  /*33c0*/  HFMA2 R11, R11, R22.reuse, R21 ;  /* 0x000000160b0b7231 */ /* 0x080fe40000000015 */
[-C--:B------:R-:W-:Y:S02]  /*33d0*/  HFMA2 R10, R38, R33.reuse.H0_H0, -132, -132 ;  /* 0xd820d820260a7431 */ /* 0x080fe40000040021 */
[-C--:B------:R-:W-:Y:S02]  /*33e0*/  HFMA2 R21, R40, R33.reuse.H0_H0, -132, -132 ;  /* 0xd820d82028157431 */ /* 0x080fe40000040021 */
[----:B------:R-:W-:Y:S02]  /*33f0*/  HFMA2 R35, R45, R22, R35 ;  /* 0x000000162d237231 */ /* 0x000fe40000000023 */
[----:B------:R-:W-:-:S02]  /*3400*/  HFMA2 R8, R8, R33.H0_H0, -132, -132 ;  /* 0xd820d82008087431 */ /* 0x000fc40000040021 */
[----:B------:R-:W-:Y:S02]  /*3410*/  HFMA2 R44, R44, R33.H0_H0, -132, -132 ;  /* 0xd820d8202c2c7431 */ /* 0x000fe40000040021 */
[-C--:B------:R-:W-:Y:S02]  /*3420*/  HFMA2 R22, R10, R23.reuse, R20 ;  /* 0x000000170a167231 */ /* 0x080fe40000000014 */
[-C--:B------:R-:W-:Y:S02]  /*3430*/  HFMA2 R20, R8, R23.reuse, R35 ;  /* 0x0000001708147231 */ /* 0x080fe40000000023 */
[-C--:B------:R-:W-:Y:S02]  /*3440*/  HFMA2 R21, R21, R23.reuse, R37 ;  /* 0x0000001715157231 */ /* 0x080fe40000000025 */
[----:B------:R-:W-:Y:S02]  /*3450*/  HFMA2 R23, R44, R23, R11 ;  /* 0x000000172c177231 */ /* 0x000fe4000000000b */
[----:B------:R-:W0:Y:S01]  /*3460*/  LDS.128 R8, [UR4+0x30] ;  /* 0x00003004ff087984 */ /* 0x000e220008000c00 */
[----:B------:R-:W-:-:S02]  /*3470*/  LOP3.LUT R52, R16, 0x380038, RZ, 0xc0, !PT ;  /* 0x0038003810347812 */ /* 0x000fc400078ec0ff */
[C---:B------:R-:W-:Y:S02]  /*3480*/  LOP3.LUT R48, R16.reuse, 0x1c001c0, RZ, 0xc0, !PT ;  /* 0x01c001c010307812 */ /* 0x040fe400078ec0ff */
[----:B------:R-:W-:Y:S02]  /*3490*/  LOP3.LUT R16, R16, 0x70007, RZ, 0xc0, !PT ;  /* 0x0007000710107812 */ /* 0x000fe400078ec0ff */
[C---:B------:R-:W-:Y:S02]  /*34a0*/  LOP3.LUT R50, R18.reuse, 0x380038, RZ, 0xc0, !PT ;  /* 0x0038003812327812 */ /* 0x040fe400078ec0ff */
[C---:B------:R-:W-:Y:S02]  /*34b0*/  LOP3.LUT R40, R18.reuse, 0x1c001c0, RZ, 0xc0, !PT ;  /* 0x01c001c012287812 */ /* 0x040fe400078ec0ff */
[----:B------:R-:W-:Y:S02]  /*34c0*/  LOP3.LUT R18, R18, 0x70007, RZ, 0xc0, !PT ;  /* 0x0007000712127812 */ /* 0x000fe400078ec0ff */
[----:B------:R-:W-:-:S02]  /*34d0*/  LOP3.LUT R16, R16, 0x64006400, RZ, 0xfc, !PT ;  /* 0x6400640010107812 */ /* 0x000fc400078efcff */
[----:B------:R-:W-:-:S03]  /*34e0*/  LOP3.LUT R18, R18, 0x64006400, RZ, 0xfc, !PT ;  /* 0x6400640012127812 */ /* 0x000fc600078efcff */
[----:B------:R-:W-:Y:S01]  /*34f0*/  HADD2 R16, R16, -1028, -1028 ;  /* 0xe404e40410107430 */ /* 0x000fe20000000000 */
[C---:B------:R-:W-:Y:S01]  /*3500*/  LOP3.LUT R35, R17.reuse, 0x380038, RZ, 0xc0, !PT ;  /* 0x0038003811237812 */ /* 0x040fe200078ec0ff */
[----:B------:R-:W-:Y:S01]  /*3510*/  HADD2 R18, R18, -1028, -1028 ;  /* 0xe404e40412127430 */ /* 0x000fe20000000000 */
[C---:B------:R-:W-:Y:S02]  /*3520*/  LOP3.LUT R44, R17.reuse, 0x1c001c0, RZ, 0xc0, !PT ;  /* 0x01c001c0112c7812 */ /* 0x040fe400078ec0ff */
[----:B------:R-:W-:Y:S02]  /*3530*/  LOP3.LUT R52, R52, 0x64006400, RZ, 0xfc, !PT ;  /* 0x6400640034347812 */ /* 0x000fe400078efcff */
[----:B------:R-:W-:Y:S02]  /*3540*/  LOP3.LUT R17, R17, 0x70007, RZ, 0xc0, !PT ;  /* 0x0007000711117812 */ /* 0x000fe400078ec0ff */
[----:B------:R-:W-:Y:S01]  /*3550*/  LOP3.LUT R50, R50, 0x64006400, RZ, 0xfc, !PT ;  /* 0x6400640032327812 */ /* 0x000fe200078efcff */
[----:B------:R-:W-:Y:S01]  /*3560*/  HFMA2 R37, R52, R33.H0_H0, -132, -132 ;  /* 0xd820d82034257431 */ /* 0x000fe20000040021 */
[----:B------:R-:W-:-:S02]  /*3570*/  LOP3.LUT R17, R17, 0x64006400, RZ, 0xfc, !PT ;  /* 0x6400640011117812 */ /* 0x000fc400078efcff */
[----:B------:R-:W-:Y:S01]  /*3580*/  LOP3.LUT R48, R48, 0x64006400, RZ, 0xfc, !PT ;  /* 0x6400640030307812 */ /* 0x000fe200078efcff */
[----:B------:R-:W-:Y:S01]  /*3590*/  HFMA2 R45, R50, R33.H0_H0, -132, -132 ;  /* 0xd820d820322d7431 */ /* 0x000fe20000040021 */
[C---:B------:R-:W-:Y:S01]  /*35a0*/  LOP3.LUT R46, R19.reuse, 0x380038, RZ, 0xc0, !PT ;  /* 0x00380038132e7812 */ /* 0x040fe200078ec0ff */
[----:B------:R-:W-:Y:S02]  /*35b0*/  HADD2 R17, R17, -1028, -1028 ;  /* 0xe404e40411117430 */ /* 0x000fe40000000000 */
[-C--:B0-----:R-:W-:Y:S02]  /*35c0*/  HFMA2 R16, R16, R8.reuse, R22 ;  /* 0x0000000810107231 */ /* 0x081fe40000000016 */
[----:B------:R-:W-:Y:S01]  /*35d0*/  HFMA2 R18, R18, R8, R21 ;  /* 0x0000000812127231 */ /* 0x000fe20000000015 */
[----:B------:R-:W-:Y:S02]  /*35e0*/  LOP3.LUT R38, R19, 0x1c001c0, RZ, 0xc0, !PT ;  /* 0x01c001c013267812 */ /* 0x000fe400078ec0ff */
[----:B------:R-:W-:-:S02]  /*35f0*/  LOP3.LUT R40, R40, 0x64006400, RZ, 0xfc, !PT ;  /* 0x6400640028287812 */ /* 0x000fc400078efcff */
[----:B------:R-:W-:Y:S01]  /*3600*/  LOP3.LUT R19, R19, 0x70007, RZ, 0xc0, !PT ;  /* 0x0007000713137812 */ /* 0x000fe200078ec0ff */
[----:B------:R-:W-:Y:S02]  /*3610*/  HFMA2 R16, R37, R9, R16 ;  /* 0x0000000925107231 */ /* 0x000fe40000000010 */
[----:B------:R-:W-:Y:S02]  /*3620*/  HFMA2 R48, R48, R33.H1_H1, -20, -20 ;  /* 0xcd00cd0030307431 */ /* 0x000fe40000060021 */
[----:B------:R-:W-:Y:S02]  /*3630*/  HFMA2 R17, R17, R8, R20 ;  /* 0x0000000811117231 */ /* 0x000fe40000000014 */
[----:B------:R-:W-:Y:S01]  /*3640*/  HFMA2 R20, R45, R9, R18 ;  /* 0x000000092d147231 */ /* 0x000fe20000000012 */
[----:B------:R-:W-:Y:S01]  /*3650*/  LOP3.LUT R19, R19, 0x64006400, RZ, 0xfc, !PT ;  /* 0x6400640013137812 */ /* 0x000fe200078efcff */
[----:B------:R-:W-:Y:S01]  /*3660*/  HFMA2 R40, R40, R33.H1_H1, -20, -20 ;  /* 0xcd00cd0028287431 */ /* 0x000fe20000060021 */
[----:B------:R-:W-:-:S02]  /*3670*/  LOP3.LUT R35, R35, 0x64006400, RZ, 0xfc, !PT ;  /* 0x6400640023237812 */ /* 0x000fc400078efcff */
[----:B------:R-:W-:Y:S01]  /*3680*/  LOP3.LUT R12, R12, 0x64006400, RZ, 0xfc, !PT ;  /* 0x640064000c0c7812 */ /* 0x000fe200078efcff */
[-C--:B------:R-:W-:Y:S01]  /*3690*/  HFMA2 R16, R48, R10.reuse, R16 ;  /* 0x0000000a30107231 */ /* 0x080fe20000000010 */
[----:B------:R-:W-:Y:S01]  /*36a0*/  LOP3.LUT R46, R46, 0x64006400, RZ, 0xfc, !PT ;  /* 0x640064002e2e7812 */ /* 0x000fe200078efcff */
[----:B------:R-:W-:Y:S01]  /*36b0*/  HADD2 R19, R19, -1028, -1028 ;  /* 0xe404e40413137430 */ /* 0x000fe20000000000 */
[----:B------:R-:W-:Y:S01]  /*36c0*/  LOP3.LUT R14, R14, 0x64006400, RZ, 0xfc, !PT ;  /* 0x640064000e0e7812 */ /* 0x000fe200078efcff */
[-C--:B------:R-:W-:Y:S01]  /*36d0*/  HFMA2 R35, R35, R33.reuse.H0_H0, -132, -132 ;  /* 0xd820d82023237431 */ /* 0x080fe20000040021 */
[----:B------:R-:W-:Y:S01]  /*36e0*/  LOP3.LUT R44, R44, 0x64006400, RZ, 0xfc, !PT ;  /* 0x640064002c2c7812 */ /* 0x000fe200078efcff */
[----:B------:R-:W-:Y:S02]  /*36f0*/  HADD2 R12, R12, -1028, -1028 ;  /* 0xe404e4040c0c7430 */ /* 0x000fe40000000000 */
[----:B------:R-:W-:Y:S01]  /*3700*/  HFMA2 R20, R40, R10, R20 ;  /* 0x0000000a28147231 */ /* 0x000fe20000000014 */
[----:B------:R-:W-:Y:S01]  /*3710*/  LOP3.LUT R38, R38, 0x64006400, RZ, 0xfc, !PT ;  /* 0x6400640026267812 */ /* 0x000fe200078efcff */
[----:B------:R-:W-:Y:S01]  /*3720*/  HFMA2 R46, R46, R33.H0_H0, -132, -132 ;  /* 0xd820d8202e2e7431 */ /* 0x000fe20000040021 */
[----:B------:R-:W-:Y:S01]  /*3730*/  LOP3.LUT R13, R13, 0x64006400, RZ, 0xfc, !PT ;  /* 0x640064000d0d7812 */ /* 0x000fe200078efcff */
[----:B------:R-:W-:-:S02]  /*3740*/  HFMA2 R23, R19, R8, R23 ;  /* 0x0000000813177231 */ /* 0x000fc40000000017 */
[----:B------:R-:W-:Y:S02]  /*3750*/  HADD2 R14, R14, -1028, -1028 ;  /* 0xe404e4040e0e7430 */ /* 0x000fe40000000000 */
[----:B------:R-:W-:Y:S02]  /*3760*/  HFMA2 R44, R44, R33.H1_H1, -20, -20 ;  /* 0xcd00cd002c2c7431 */ /* 0x000fe40000060021 */
[----:B------:R-:W-:Y:S01]  /*3770*/  HFMA2 R22, R35, R9, R17 ;  /* 0x0000000923167231 */ /* 0x000fe20000000011 */
[----:B------:R-:W-:Y:S01]  /*3780*/  LOP3.LUT R15, R15, 0x64006400, RZ, 0xfc, !PT ;  /* 0x640064000f0f7812 */ /* 0x000fe200078efcff */
[----:B------:R-:W-:Y:S02]  /*3790*/  HFMA2 R12, R12, R11, R16 ;  /* 0x0000000b0c0c7231 */ /* 0x000fe40000000010 */
[----:B------:R-:W-:Y:S02]  /*37a0*/  HFMA2 R38, R38, R33.H1_H1, -20, -20 ;  /* 0xcd00cd0026267431 */ /* 0x000fe40000060021 */
[----:B--2---:R-:W-:-:S02]  /*37b0*/  @!P0 IMAD.IADD R6, R34, 0x1, R5 ;  /* 0x0000000122068824 */ /* 0x004fc400078e0205 */
[----:B------:R-:W-:Y:S02]  /*37c0*/  HFMA2 R19, R46, R9, R23 ;  /* 0x000000092e137231 */ /* 0x000fe40000000017 */
[----:B------:R-:W-:Y:S02]  /*37d0*/  @!P0 VIADD R33, R4, 0x1 ;  /* 0x0000000104218836 */ /* 0x000fe40000000000 */
[-C--:B------:R-:W-:Y:S02]  /*37e0*/  HFMA2 R22, R44, R10.reuse, R22 ;  /* 0x0000000a2c167231 */ /* 0x080fe40000000016 */
[----:B------:R-:W-:Y:S02]  /*37f0*/  HFMA2 R14, R14, R11, R20 ;  /* 0x0000000b0e0e7231 */ /* 0x000fe40000000014 */
[----:B------:R-:W-:Y:S01]  /*3800*/  HADD2 R13, R13, -1028, -1028 ;  /* 0xe404e4040d0d7430 */ /* 0x000fe20000000000 */
[----:B-----5:R-:W-:Y:S01]  /*3810*/  @!P0 PRMT R39, R24, 0x7610, R39 ;  /* 0x0000761018278816 */ /* 0x020fe20000000027 */
[----:B------:R-:W-:Y:S01]  /*3820*/  VIADD R5, R5, 0x20 ;  /* 0x0000002005057836 */ /* 0x000fe20000000000 */
[----:B------:R-:W-:Y:S01]  /*3830*/  @!P0 PRMT R41, R25, 0x7610, R41 ;  /* 0x0000761019298816 */ /* 0x000fe20000000029 */
[----:B------:R-:W-:-:S02]  /*3840*/  HFMA2 R19, R38, R10, R19 ;  /* 0x0000000a26137231 */ /* 0x000fc40000000013 */
[----:B------:R-:W-:Y:S02]  /*3850*/  HADD2 R15, R15, -1028, -1028 ;  /* 0xe404e4040f0f7430 */ /* 0x000fe40000000000 */
[----:B------:R-:W-:Y:S02]  /*3860*/  @!P0 IMAD.MOV.U32 R4, RZ, RZ, R33 ;  /* 0x000000ffff048224 */ /* 0x000fe400078e0021 */
[-C--:B------:R-:W-:Y:S01]  /*3870*/  HFMA2 R13, R13, R11.reuse, R22 ;  /* 0x0000000b0d0d7231 */ /* 0x080fe20000000016 */
[----:B------:R-:W-:Y:S02]  /*3880*/  @!P0 PRMT R39, R39, 0x7610, R24 ;  /* 0x0000761027278816 */ /* 0x000fe40000000018 */
        /* <DEDUP_REMOVED lines=8> */
[----:B------:R-:W-:Y:S02]  /*3910*/  IADD3 R30, P1, PT, R30, 0x80, RZ ;  /* 0x000000801e1e7810 */ /* 0x000fe40007f3e0ff */
[----:B------:R-:W-:Y:S01]  /*3920*/  PRMT R14, R14, 0x5410, R15 ;  /* 0x000054100e0e7816 */ /* 0x000fe2000000000f */
[----:B------:R-:W-:Y:S01]  /*3930*/  UIADD3 UR4, UPT, UPT, UR4, 0x40, URZ ;  /* 0x0000004004047890 */ /* 0x000fe2000fffe0ff */
[----:B------:R-:W-:-:S02]  /*3940*/  HFMA2 R7, R12, R39, R7 ;  /* 0x000000270c077231 */ /* 0x000fc40000000007 */
[----:B------:R-:W-:Y:S02]  /*3950*/  IMAD.MOV.U32 R8, RZ, RZ, R28 ;  /* 0x000000ffff087224 */ /* 0x000fe400078e001c */
[----:B------:R-:W-:Y:S02]  /*3960*/  IMAD.MOV.U32 R9, RZ, RZ, R29 ;  /* 0x000000ffff097224 */ /* 0x000fe400078e001d */
[----:B------:R-:W-:Y:S02]  /*3970*/  HFMA2 R36, R14, R41, R36 ;  /* 0x000000290e247231 */ /* 0x000fe40000000024 */
[----:B------:R-:W-:Y:S02]  /*3980*/  IMAD.X R31, RZ, RZ, R31, P1 ;  /* 0x000000ffff1f7224 */ /* 0x000fe400008e061f */
[----:B------:R-:W-:Y:S01]  /*3990*/  IMAD.WIDE R28, R0, 0x4, R26 ;  /* 0x00000004001c7825 */ /* 0x000fe200078e021a */
[----:B------:R-:W-:Y:S06]  /*39a0*/  @!P0 BRA `(.L_x_5030) ;  /* 0xffffffe800dc8947 */ /* 0x000fec000383ffff */
[----:B------:R-:W-:-:S07]  /*39b0*/  IMAD.WIDE R28, R0, 0xc, R8 ;  /* 0x0000000c001c7825 */ /* 0x000fce00078e0208 */
.L_x_5029:
[----:B------:R-:W0:Y:S01]  /*39c0*/  LDCU UR5, c[0x0][0x3dc] ;  /* 0x00007b80ff0577ac */ /* 0x000e220008000800 */
[----:B------:R-:W1:Y:S01]  /*39d0*/  LDC.64 R16, c[0x0][0x3a0] ;  /* 0x0000e800ff107b82 */ /* 0x000e620000000a00 */
[----:B0-----:R-:W-:-:S04]  /*39e0*/  VIMNMX R2, PT, PT, R2, UR5, PT ;  /* 0x0000000502027c48 */ /* 0x001fc8000bfe0100 */
[----:B------:R-:W-:-:S13]  /*39f0*/  ISETP.GT.AND P0, PT, R2, R5, PT ;  /* 0x000000050200720c */ /* 0x000fda0003f04270 */
[----:B------:R-:W-:Y:S05]  /*3a00*/  @!P0 BRA `(.L_x_5031) ;  /* 0x0000000800a48947 */ /* 0x000fea0003800000 */
[----:B------:R-:W-:-:S03]  /*3a10*/  IMAD.WIDE.U32 R42, R5, 0x4, R42 ;  /* 0x00000004052a7825 */ /* 0x000fc600078e002a */
[----:B------:R-:W-:-:S05]  /*3a20*/  IADD3 R20, P0, PT, R42, 0x2, RZ ;  /* 0x000000022a147810 */ /* 0x000fca0007f1e0ff */
[----:B------:R-:W-:-:S08]  /*3a30*/  IMAD.X R21, RZ, RZ, R43, P0 ;  /* 0x000000ffff157224 */ /* 0x000fd000000e062b */
.L_x_5032:
[----:B------:R-:W2:Y:S01]  /*3a40*/  LDG.E.128.CONSTANT R12, desc[UR6][R28.64] ;  /* 0x000000061c0c7981 */ /* 0x000ea2000c1e9d00 */
[----:B------:R-:W-:-:S13]  /*3a50*/  ISETP.NE.AND P0, PT, R5, R6, PT ;  /* 0x000000060500720c */ /* 0x000fda0003f05270 */
[----:B------:R-:W-:Y:S01]  /*3a60*/  @!P0 IMAD R18, R4, 0x8, R1 ;  /* 0x0000000804128824 */ /* 0x000fe200078e0201 */
[----:B------:R0:W3:Y:S05]  /*3a70*/  @!P0 LDG.E.U16.CONSTANT R24, desc[UR6][R20.64] ;  /* 0x0000000614188981 */ /* 0x0000ea000c1e9500 */
[----:B------:R-:W4:Y:S01]  /*3a80*/  @!P0 LDL.64 R18, [R18+0x8] ;  /* 0x0000080012128983 */ /* 0x000f220000100a00 */
[----:B------:R-:W-:Y:S02]  /*3a90*/  IMAD.MOV.U32 R0, RZ, RZ, 0x2c00 ;  /* 0x00002c00ff007424 */ /* 0x000fe400078e00ff */
[----:B------:R-:W-:-:S05]  /*3aa0*/  IMAD.MOV.U32 R8, RZ, RZ, 0x2400 ;  /* 0x00002400ff087424 */ /* 0x000fca00078e00ff */
[----:B------:R-:W-:Y:S02]  /*3ab0*/  PRMT R0, R8, 0x5410, R0 ;  /* 0x0000541008007816 */ /* 0x000fe40000000000 */
[----:B------:R-:W5:Y:S01]  /*3ac0*/  LDS.128 R8, [UR4] ;  /* 0x00000004ff087984 */ /* 0x000f620008000c00 */
[----:B------:R-:W-:Y:S01]  /*3ad0*/  IMAD.MOV.U32 R27, RZ, RZ, 0x3400 ;  /* 0x00003400ff1b7424 */ /* 0x000fe200078e00ff */
[----:B0-----:R-:W-:-:S05]  /*3ae0*/  IADD3 R20, P1, PT, R20, 0x40, RZ ;  /* 0x0000004014147810 */ /* 0x001fca0007f3e0ff */
[----:B------:R-:W-:Y:S01]  /*3af0*/  IMAD.X R21, RZ, RZ, R21, P1 ;  /* 0x000000ffff157224 */ /* 0x000fe200008e0615 */
[----:B--2---:R-:W-:Y:S02]  /*3b00*/  LOP3.LUT R40, R12, 0x30003, RZ, 0xc0, !PT ;  /* 0x000300030c287812 */ /* 0x004fe400078ec0ff */
[----:B------:R-:W-:Y:S02]  /*3b10*/  SHF.R.U32.HI R23, RZ, 0x8, R12 ;  /* 0x00000008ff177819 */ /* 0x000fe4000001160c */
[----:B------:R-:W-:Y:S02]  /*3b20*/  LOP3.LUT R33, R14, 0x30003, RZ, 0xc0, !PT ;  /* 0x000300030e217812 */ /* 0x000fe400078ec0ff */
        /* <DEDUP_REMOVED lines=29> */
[----:B------:R-:W-:Y:S02]  /*3d00*/  HADD2 R48, R34, -1026, -1026 ;  /* 0xe402e40222307430 */ /* 0x000fe40000000000 */
[-C--:B-----5:R-:W-:Y:S02]  /*3d10*/  HFMA2 R34, R40, R8.reuse, RZ ;  /* 0x0000000828227231 */ /* 0x0a0fe400000000ff */
[----:B------:R-:W-:Y:S02]  /*3d20*/  HFMA2 R46, R46, R27.H0_H0, -258, -258 ;  /* 0xdc08dc082e2e7431 */ /* 0x000fe4000004001b */
[----:B------:R-:W-:-:S02]  /*3d30*/  HFMA2 R40, R33, R8, RZ ;  /* 0x0000000821287231 */ /* 0x000fc400000000ff */
[-C--:B------:R-:W-:Y:S02]  /*3d40*/  HFMA2 R38, R38, R27.reuse.H0_H0, -258, -258 ;  /* 0xdc08dc0826267431 */ /* 0x080fe4000004001b */
[-C--:B------:R-:W-:Y:S02]  /*3d50*/  HFMA2 R37, R44, R27.reuse.H0_H0, -258, -258 ;  /* 0xdc08dc082c257431 */ /* 0x080fe4000004001b */
[-C--:B------:R-:W-:Y:S02]  /*3d60*/  HFMA2 R31, R50, R27.reuse.H0_H0, -258, -258 ;  /* 0xdc08dc08321f7431 */ /* 0x080fe4000004001b */
[-C--:B------:R-:W-:Y:S01]  /*3d70*/  HFMA2 R30, R30, R27.reuse.H0_H0, -258, -258 ;  /* 0xdc08dc081e1e7431 */ /* 0x080fe2000004001b */
[----:B------:R-:W-:Y:S01]  /*3d80*/  LOP3.LUT R44, R12, 0x300030, RZ, 0xc0, !PT ;  /* 0x003000300c2c7812 */ /* 0x000fe200078ec0ff */
[----:B------:R-:W-:Y:S01]  /*3d90*/  HFMA2 R27, R42, R27.H0_H0, -258, -258 ;  /* 0xdc08dc082a1b7431 */ /* 0x000fe2000004001b */
[----:B------:R-:W-:Y:S01]  /*3da0*/  LOP3.LUT R47, R14, 0x300030, RZ, 0xc0, !PT ;  /* 0x003000300e2f7812 */ /* 0x000fe200078ec0ff */
[----:B------:R-:W-:Y:S01]  /*3db0*/  HADD2 R42, R35, -1026, -1026 ;  /* 0xe402e402232a7430 */ /* 0x000fe20000000000 */
[----:B------:R-:W-:-:S02]  /*3dc0*/  LOP3.LUT R45, R13, 0x300030, RZ, 0xc0, !PT ;  /* 0x003000300d2d7812 */ /* 0x000fc400078ec0ff */
[C---:B------:R-:W-:Y:S01]  /*3dd0*/  LOP3.LUT R49, R15.reuse, 0x300030, RZ, 0xc0, !PT ;  /* 0x003000300f317812 */ /* 0x040fe200078ec0ff */
[-C--:B------:R-:W-:Y:S01]  /*3de0*/  HFMA2 R48, R48, R8.reuse, RZ.H0_H0 ;  /* 0x0000000830307231 */ /* 0x080fe200000400ff */
[----:B------:R-:W-:Y:S01]  /*3df0*/  LOP3.LUT R35, R15, 0xc000c0, RZ, 0xc0, !PT ;  /* 0x00c000c00f237812 */ /* 0x000fe200078ec0ff */
[----:B------:R-:W-:Y:S01]  /*3e00*/  HFMA2 R42, R42, R8, RZ.H0_H0 ;  /* 0x000000082a2a7231 */ /* 0x000fe200000400ff */
[----:B------:R-:W-:Y:S02]  /*3e10*/  LOP3.LUT R15, R44, 0x64006400, RZ, 0xfc, !PT ;  /* 0x640064002c0f7812 */ /* 0x000fe400078efcff */
[----:B------:R-:W-:Y:S01]  /*3e20*/  LOP3.LUT R47, R47, 0x64006400, RZ, 0xfc, !PT ;  /* 0x640064002f2f7812 */ /* 0x000fe200078efcff */
[-C--:B------:R-:W-:Y:S01]  /*3e30*/  HFMA2 R43, R43, R9.reuse, R34 ;  /* 0x000000092b2b7231 */ /* 0x080fe20000000022 */
[----:B------:R-:W-:Y:S01]  /*3e40*/  LOP3.LUT R33, R13, 0xc000c0, RZ, 0xc0, !PT ;  /* 0x00c000c00d217812 */ /* 0x000fe200078ec0ff */
[----:B------:R-:W-:Y:S01]  /*3e50*/  HFMA2 R13, R38, R9, R40 ;  /* 0x00000009260d7231 */ /* 0x000fe20000000028 */
[----:B------:R-:W-:-:S02]  /*3e60*/  LOP3.LUT R51, R45, 0x64006400, RZ, 0xfc, !PT ;  /* 0x640064002d337812 */ /* 0x000fc400078efcff */
[----:B------:R-:W-:Y:S02]  /*3e70*/  LOP3.LUT R49, R49, 0x64006400, RZ, 0xfc, !PT ;  /* 0x6400640031317812 */ /* 0x000fe400078efcff */
[----:B------:R-:W-:Y:S01]  /*3e80*/  LOP3.LUT R8, R12, 0xc000c0, RZ, 0xc0, !PT ;  /* 0x00c000c00c087812 */ /* 0x000fe200078ec0ff */
[-C--:B------:R-:W-:Y:S01]  /*3e90*/  HFMA2 R12, R46, R9.reuse, R48 ;  /* 0x000000092e0c7231 */ /* 0x080fe20000000030 */
[----:B------:R-:W-:Y:S01]  /*3ea0*/  LOP3.LUT R34, R14, 0xc000c0, RZ, 0xc0, !PT ;  /* 0x00c000c00e227812 */ /* 0x000fe200078ec0ff */
[----:B------:R-:W-:Y:S02]  /*3eb0*/  HFMA2 R14, R37, R9, R42 ;  /* 0x00000009250e7231 */ /* 0x000fe4000000002a */
[-C--:B------:R-:W-:Y:S02]  /*3ec0*/  HFMA2 R46, R15, R0.reuse.H1_H1, -66, -66 ;  /* 0xd420d4200f2e7431 */ /* 0x080fe40000060000 */
[-C--:B------:R-:W-:Y:S02]  /*3ed0*/  HFMA2 R42, R47, R0.reuse.H1_H1, -66, -66 ;  /* 0xd420d4202f2a7431 */ /* 0x080fe40000060000 */
[----:B------:R-:W-:-:S02]  /*3ee0*/  HFMA2 R44, R51, R0.H1_H1, -66, -66 ;  /* 0xd420d420332c7431 */ /* 0x000fc40000060000 */
[----:B------:R-:W-:Y:S02]  /*3ef0*/  HFMA2 R15, R49, R0.H1_H1, -66, -66 ;  /* 0xd420d420310f7431 */ /* 0x000fe40000060000 */
[-C--:B------:R-:W-:Y:S02]  /*3f00*/  HFMA2 R43, R46, R10.reuse, R43 ;  /* 0x0000000a2e2b7231 */ /* 0x080fe4000000002b */
[-C--:B------:R-:W-:Y:S02]  /*3f10*/  HFMA2 R44, R44, R10.reuse, R12 ;  /* 0x0000000a2c2c7231 */ /* 0x080fe4000000000c */
[-C--:B------:R-:W-:Y:S02]  /*3f20*/  HFMA2 R42, R42, R10.reuse, R13 ;  /* 0x0000000a2a2a7231 */ /* 0x080fe4000000000d */
[----:B------:R-:W-:Y:S02]  /*3f30*/  HFMA2 R10, R15, R10, R14 ;  /* 0x0000000a0f0a7231 */ /* 0x000fe4000000000e */
[----:B------:R-:W0:Y:S01]  /*3f40*/  LDS.128 R12, [UR4+0x10] ;  /* 0x00001004ff0c7984 */ /* 0x000e220008000c00 */
[----:B------:R-:W-:-:S02]  /*3f50*/  LOP3.LUT R45, R26, 0x300030, RZ, 0xc0, !PT ;  /* 0x003000301a2d7812 */ /* 0x000fc400078ec0ff */
[----:B------:R-:W-:Y:S02]  /*3f60*/  LOP3.LUT R53, R23, 0x300030, RZ, 0xc0, !PT ;  /* 0x0030003017357812 */ /* 0x000fe400078ec0ff */
[----:B------:R-:W-:Y:S02]  /*3f70*/  LOP3.LUT R45, R45, 0x64006400, RZ, 0xfc, !PT ;  /* 0x640064002d2d7812 */ /* 0x000fe400078efcff */
[----:B------:R-:W-:-:S03]  /*3f80*/  LOP3.LUT R53, R53, 0x64006400, RZ, 0xfc, !PT ;  /* 0x6400640035357812 */ /* 0x000fc600078efcff */
[-C--:B------:R-:W-:Y:S01]  /*3f90*/  HFMA2 R40, R45, R0.reuse.H1_H1, -66, -66 ;  /* 0xd420d4202d287431 */ /* 0x080fe20000060000 */
[----:B------:R-:W-:Y:S01]  /*3fa0*/  LOP3.LUT R45, R8, 0x64006400, RZ, 0xfc, !PT ;  /* 0x64006400082d7812 */ /* 0x000fe200078efcff */
[-C--:B------:R-:W-:Y:S01]  /*3fb0*/  HFMA2 R38, R53, R0.reuse.H1_H1, -66, -66 ;  /* 0xd420d42035267431 */ /* 0x080fe20000060000 */
        /* <DEDUP_REMOVED lines=12> */
[----:B------:R-:W-:Y:S02]  /*4080*/  HADD2 R23, R23, -1026, -1026 ;  /* 0xe402e40217177430 */ /* 0x000fe40000000000 */
[----:B------:R-:W-:Y:S01]  /*4090*/  HADD2 R22, R22, -1026, -1026 ;  /* 0xe402e40216167430 */ /* 0x000fe20000000000 */
[C---:B------:R-:W-:Y:S02]  /*40a0*/  LOP3.LUT R37, R25.reuse, 0x300030, RZ, 0xc0, !PT ;  /* 0x0030003019257812 */ /* 0x040fe400078ec0ff */
[----:B------:R-:W-:Y:S01]  /*40b0*/  LOP3.LUT R51, R25, 0xc000c0, RZ, 0xc0, !PT ;  /* 0x00c000c019337812 */ /* 0x000fe200078ec0ff */
[----:B0-----:R-:W-:-:S02]  /*40c0*/  HFMA2 R23, R23, R12, R43 ;  /* 0x0000000c17177231 */ /* 0x001fc4000000002b */
[----:B------:R-:W-:Y:S01]  /*40d0*/  HFMA2 R22, R22, R12, R42 ;  /* 0x0000000c16167231 */ /* 0x000fe2000000002a */
[----:B------:R-:W-:Y:S02]  /*40e0*/  LOP3.LUT R33, R33, 0x64006400, RZ, 0xfc, !PT ;  /* 0x6400640021217812 */ /* 0x000fe400078efcff */
[----:B------:R-:W-:Y:S02]  /*40f0*/  LOP3.LUT R25, R25, 0x30003, RZ, 0xc0, !PT ;  /* 0x0003000319197812 */ /* 0x000fe400078ec0ff */
[----:B------:R-:W-:Y:S01]  /*4100*/  LOP3.LUT R8, R35, 0x64006400, RZ, 0xfc, !PT ;  /* 0x6400640023087812 */ /* 0x000fe200078efcff */
[-C--:B------:R-:W-:Y:S01]  /*4110*/  HFMA2 R23, R32, R13.reuse, R23 ;  /* 0x0000000d20177231 */ /* 0x080fe20000000017 */
[C---:B------:R-:W-:Y:S02]  /*4120*/  LOP3.LUT R35, R26.reuse, 0xc000c0, RZ, 0xc0, !PT ;  /* 0x00c000c01a237812 */ /* 0x040fe400078ec0ff */
        /* <DEDUP_REMOVED lines=20> */
[----:B------:R-:W-:Y:S02]  /*4270*/  HFMA2 R49, R49, R0.H0_H0, -18, -18 ;  /* 0xcc80cc8031317431 */ /* 0x000fe40000040000 */
[----:B------:R-:W-:Y:S02]  /*4280*/  HFMA2 R8, R26, R12, R8 ;  /* 0x0000000c1a087231 */ /* 0x000fe40000000008 */
[----:B------:R-:W-:Y:S02]  /*4290*/  HFMA2 R37, R37, R0.H1_H1, -66, -66 ;  /* 0xd420d42025257431 */ /* 0x000fe40000060000 */
[----:B------:R-:W-:Y:S01]  /*42a0*/  HFMA2 R25, R31, R13, R25 ;  /* 0x0000000d1f197231 */ /* 0x000fe20000000019 */
[----:B------:R-:W-:Y:S01]  /*42b0*/  LOP3.LUT R35, R35, 0x64006400, RZ, 0xfc, !PT ;  /* 0x6400640023237812 */ /* 0x000fe200078efcff */
[----:B------:R-:W-:-:S02]  /*42c0*/  HFMA2 R23, R53, R15, R23 ;  /* 0x0000000f35177231 */ /* 0x000fc40000000017 */
[----:B------:R-:W-:Y:S02]  /*42d0*/  HFMA2 R8, R27, R13, R8 ;  /* 0x0000000d1b087231 */ /* 0x000fe40000000008 */
[----:B---3--:R-:W-:Y:S02]  /*42e0*/  @!P0 IMAD.IADD R6, R24, 0x1, R5 ;  /* 0x0000000118068824 */ /* 0x008fe400078e0205 */
[----:B------:R-:W-:Y:S02]  /*42f0*/  HFMA2 R51, R51, R0.H0_H0, -18, -18 ;  /* 0xcc80cc8033337431 */ /* 0x000fe40000040000 */
[----:B------:R-:W-:Y:S02]  /*4300*/  @!P0 VIADD R34, R4, 0x1 ;  /* 0x0000000104228836 */ /* 0x000fe40000000000 */
[----:B------:R-:W-:Y:S02]  /*4310*/  HFMA2 R25, R37, R14, R25 ;  /* 0x0000000e25197231 */ /* 0x000fe40000000019 */
[----:B------:R-:W-:Y:S01]  /*4320*/  HFMA2 R9, R49, R15, R9 ;  /* 0x0000000f31097231 */ /* 0x000fe20000000009 */
[----:B----4-:R-:W-:Y:S01]  /*4330*/  @!P0 PRMT R39, R18, 0x7610, R39 ;  /* 0x0000761012278816 */ /* 0x010fe20000000027 */
[----:B------:R-:W-:Y:S01]  /*4340*/  VIADD R5, R5, 0x10 ;  /* 0x0000001005057836 */ /* 0x000fe20000000000 */
[----:B------:R-:W-:Y:S01]  /*4350*/  @!P0 PRMT R41, R19, 0x7610, R41 ;  /* 0x0000761013298816 */ /* 0x000fe20000000029 */
[----:B------:R-:W-:-:S02]  /*4360*/  HFMA2 R0, R35, R0.H0_H0, -18, -18 ;  /* 0xcc80cc8023007431 */ /* 0x000fc40000040000 */
[----:B------:R-:W-:Y:S02]  /*4370*/  HFMA2 R8, R40, R14, R8 ;  /* 0x0000000e28087231 */ /* 0x000fe40000000008 */
        /* <DEDUP_REMOVED lines=11> */
[----:B------:R-:W-:-:S03]  /*4430*/  UIADD3 UR4, UPT, UPT, UR4, 0x20, URZ ;  /* 0x0000002004047890 */ /* 0x000fc6000fffe0ff */
[----:B------:R-:W-:Y:S01]  /*4440*/  PRMT R9, R9, 0x5410, R0 ;  /* 0x0000541009097816 */ /* 0x000fe20000000000 */
[----:B------:R-:W-:Y:S02]  /*4450*/  IMAD.U32 R0, RZ, RZ, UR9 ;  /* 0x00000009ff007e24 */ /* 0x000fe4000f8e00ff */
[----:B------:R-:W-:Y:S02]  /*4460*/  HFMA2 R7, R23, R39, R7 ;  /* 0x0000002717077231 */ /* 0x000fe40000000007 */
[----:B------:R-:W-:Y:S02]  /*4470*/  HFMA2 R36, R9, R41, R36 ;  /* 0x0000002909247231 */ /* 0x000fe40000000024 */
[----:B------:R-:W-:Y:S01]  /*4480*/  IMAD.WIDE R28, R0, 0x4, R28 ;  /* 0x00000004001c7825 */ /* 0x000fe200078e021c */
[----:B------:R-:W-:Y:S06]  /*4490*/  @!P0 BRA `(.L_x_5032) ;  /* 0xfffffff400688947 */ /* 0x000fec000383ffff */
.L_x_5031:
        /* <DEDUP_REMOVED lines=9> */
.L_x_5036:
[----:B------:R-:W0:Y:S02]  /*4530*/  LDS R2, [R0] ;  /* 0x0000000000027984 */ /* 0x000e240000000800 */
[----:B0-----:R-:W-:-:S05]  /*4540*/  HADD2 R3, R2, R7 ;  /* 0x0000000702037230 */ /* 0x001fca0000000000 */
[----:B------:R-:W0:Y:S02]  /*4550*/  ATOMS.CAST.SPIN P0, [R0], R2, R3 ;  /* 0x000000020000758d */ /* 0x000e240001800003 */
[----:B0-----:R-:W-:Y:S05]  /*4560*/  @!P0 BRA `(.L_x_5036) ;  /* 0xfffffffc00f08947 */ /* 0x001fea000383ffff */
[----:B------:R-:W-:Y:S05]  /*4570*/  BRA `(.L_x_5034) ;  /* 0x00000000000c7947 */ /* 0x000fea0003800000 */
.L_x_5035:
[----:B------:R-:W2:Y:S02]  /*4580*/  LD.E R0, desc[UR6][R16.64] ;  /* 0x0000000610007980 */ /* 0x000ea4000c101900 */
[----:B--2---:R-:W-:-:S05]  /*4590*/  IMAD.IADD R3, R7, 0x1, R0 ;  /* 0x0000000107037824 */ /* 0x004fca00078e0200 */
[----:B------:R0:W-:Y:S02]  /*45a0*/  ST.E desc[UR6][R16.64], R3 ;  /* 0x0000000310007985 */ /* 0x0001e4000c101906 */
.L_x_5034:
[----:B------:R-:W-:Y:S05]  /*45b0*/  BSYNC.RECONVERGENT B0 ;  /* 0x0000000000007941 */ /* 0x000fea0003800200 */
.L_x_5033:
[----:B------:R1:W-:Y:S02]  /*45c0*/  ATOM.E.ADD.F16x2.RN.STRONG.GPU P0, RZ, desc[UR6][R16.64+0x4], R36 ;  /* 0x8000042410ff79a2 */ /* 0x0003e4000c10e106 */
[----:B-1----:R-:W-:Y:S05]  /*45d0*/  @P0 EXIT ;  /* 0x000000000000094d */ /* 0x002fea0003800000 */
[----:B------:R-:W1:Y:S02]  /*45e0*/  QSPC.E.S P0, RZ, [R16+0x4] ;  /* 0x0000040010ff73aa */ /* 0x000e640000000500 */
[----:B-1----:R-:W-:Y:S05]  /*45f0*/  @!P0 BRA `(.L_x_5037) ;  /* 0x00000000001c8947 */ /* 0x002fea0003800000 */
[----:B------:R-:W-:-:S05]  /*4600*/  IMAD.MOV.U32 R2, RZ, RZ, R16 ;  /* 0x000000ffff027224 */ /* 0x000fca00078e0010 */
[----:B------:R-:W-:-:S07]  /*4610*/  MOV R0, R2 ;  /* 0x0000000200007202 */ /* 0x000fce0000000f00 */
.L_x_5038:
[----:B------:R-:W0:Y:S02]  /*4620*/  LDS R2, [R0+0x4] ;  /* 0x0000040000027984 */ /* 0x000e240000000800 */
[----:B0-----:R-:W-:-:S05]  /*4630*/  HFMA2 R3, R2, 1, 1, R36 ;  /* 0x3c003c0002037831 */ /* 0x001fca0000000024 */
[----:B------:R-:W0:Y:S02]  /*4640*/  ATOMS.CAST.SPIN P0, [R0+0x4], R2, R3 ;  /* 0x000004020000758d */ /* 0x000e240001800003 */
[----:B0-----:R-:W-:Y:S05]  /*4650*/  @!P0 BRA `(.L_x_5038) ;  /* 0xfffffffc00f08947 */ /* 0x001fea000383ffff */
[----:B------:R-:W-:Y:S05]  /*4660*/  EXIT ;  /* 0x000000000000794d */ /* 0x000fea0003800000 */
.L_x_5037:
[----:B------:R-:W0:Y:S02]  /*4670*/  LD.E R0, desc[UR6][R16.64+0x4] ;  /* 0x0000040610007980 */ /* 0x000e24000c101900 */
[----:B0-----:R-:W-:-:S05]  /*4680*/  IMAD.IADD R3, R36, 0x1, R0 ;  /* 0x0000000124037824 */ /* 0x001fca00078e0200 */
[----:B------:R-:W-:Y:S01]  /*4690*/  ST.E desc[UR6][R16.64+0x4], R3 ;  /* 0x0000040310007985 */ /* 0x000fe2000c101906 */
[----:B------:R-:W-:Y:S05]  /*46a0*/  EXIT ;  /* 0x000000000000794d */ /* 0x000fea0003800000 */
.L_x_5039:
        /* <DEDUP_REMOVED lines=13> */
.L_x_5360:


//--------------------- .text._Z23gemm_half_q_half_kernelILi1ELi128ELb1ELb0ELi64EEvPK6__halfPKjS4_S2_PS0_iiiiPKtS7_iiiiiibS2_i --------------------------
	.section	.text._Z23gemm_half_q_half_kernelILi1ELi128ELb1ELb0ELi64EEvPK6__halfPKjS4_S2_PS0_iiiiPKtS7_iiiiiibS2_i,"ax",@progbits
	.align	128
        .global         _Z23gemm_half_q_half_kernelILi1ELi128ELb1ELb0ELi64EEvPK6__halfPKjS4_S2_PS0_iiiiPKtS7_iiiiiibS2_i
        .type           _Z23gemm_half_q_half_kernelILi1ELi128ELb1ELb0ELi64EEvPK6__halfPKjS4_S2_PS0_iiiiPKtS7_iiiiiibS2_i,@function
        .size           _Z23gemm_half_q_half_kernelILi1ELi128ELb1ELb0ELi64EEvPK6__halfPKjS4_S2_PS0_iiiiPKtS7_iiiiiibS2_i,(.L_x_5361 - _Z23gemm_half_q_half_kernelILi1ELi128ELb1ELb0ELi64EEvPK6__halfPKjS4_S2_PS0_iiiiPKtS7_iiiiiibS2_i)
        .other          _Z23gemm_half_q_half_kernelILi1ELi128ELb1ELb0ELi64EEvPK6__halfPKjS4_S2_PS0_iiiiPKtS7_iiiiiibS2_i,@"STO_CUDA_ENTRY STV_DEFAULT"
_Z23gemm_half_q_half_kernelILi1ELi128ELb1ELb0ELi64EEvPK6__halfPKjS4_S2_PS0_iiiiPKtS7_iiiiiibS2_i:
.text._Z23gemm_half_q_half_kernelILi1ELi128ELb1ELb0ELi64EEvPK6__halfPKjS4_S2_PS0_iiiiPKtS7_iiiiiibS2_i:
[----:B------:R-:W0:Y:S08]  /*0000*/  LDC R1, c[0x0][0x37c] ;  /* 0x0000df00ff017b82 */ /* 0x000e300000000800 */
[----:B------:R-:W1:Y:S01]  /*0010*/  S2UR UR6, SR_CTAID.Y ;  /* 0x00000000000679c3 */ /* 0x000e620000002600 */
[----:B------:R-:W2:Y:S01]  /*0020*/  S2R R4, SR_CTAID.X ;  /* 0x0000000000047919 */ /* 0x000ea20000002500 */
[----:B0-----:R-:W-:-:S04]  /*0030*/  IADD3 R1, PT, PT, R1, -0x10, RZ ;  /* 0xfffffff001017810 */ /* 0x001fc80007ffe0ff */
[----:B------:R-:W-:Y:S02]  /*0040*/  R2UR UR22, R1 ;  /* 0x00000000011672ca */ /* 0x000fe400000e0000 */
        /* <DEDUP_REMOVED lines=14> */
[----:B------:R-:W-:Y:S01]  /*0130*/  MOV R3, UR9 ;  /* 0x0000000900037c02 */ /* 0x000fe20008000f00 */
[----:B-1----:R-:W-:-:S03]  /*0140*/  VIADD R13, R9, UR9 ;  /* 0x00000009090d7c36 */ /* 0x002fc60008000000 */
        /* <DEDUP_REMOVED lines=25> */
.L_x_5041:
[----:B------:R-:W-:Y:S05]  /*02e0*/  BSYNC.RECONVERGENT B0 ;  /* 0x0000000000007941 */ /* 0x000fea0003800200 */
.L_x_5040:
        /* <DEDUP_REMOVED lines=22> */
[----:B------:R-:W-:Y:S01]  /*0450*/  IMAD.SHL.U32 R9, R9, 0x10, RZ ;  /* 0x0000001009097824 */ /* 0x000fe200078e00ff */
[----:B------:R-:W-:Y:S01]  /*0460*/  UMOV UR4, URZ ;  /* 0x000000ff00047c82 */ /* 0x000fe20008000000 */
[----:B------:R-:W-:Y:S01]  /*0470*/  LEA.HI R10, R11, R2, RZ, 0x3 ;  /* 0x000000020b0a7211 */ /* 0x000fe200078f18ff */
[----:B------:R-:W-:Y:S02]  /*0480*/  UMOV UR5, UR9 ;  /* 0x0000000900057c82 */ /* 0x000fe40008000000 */
[----:B------:R-:W-:Y:S02]  /*0490*/  LOP3.LUT R9, R9, 0x10, RZ, 0xc0, !PT ;  /* 0x0000001009097812 */ /* 0x000fe400078ec0ff */
[----:B-1----:R-:W-:-:S07]  /*04a0*/  SHF.R.S32.HI R10, RZ, 0x3, R10 ;  /* 0x00000003ff0a7819 */ /* 0x002fce000001140a */
.L_x_5043:
[----:B-----5:R-:W-:-:S05]  /*04b0*/  IADD3 R15, PT, PT, R8, UR4, RZ ;  /* 0x00000004080f7c10 */ /* 0x020fca000fffe0ff */
        /* <DEDUP_REMOVED lines=8> */
[----:B------:R-:W-:Y:S02]  /*0540*/  UIMAD.WIDE.U32 UR6, UR6, 0x2, UR10 ;  /* 0x00000002060678a5 */ /* 0x000fe4000f8e000a */
[----:B------:R0:W2:Y:S04]  /*0550*/  LDG.E.U16.CONSTANT R11, desc[UR18][R14.64] ;  /* 0x000000120e0b7981 */ /* 0x0000a8000c1e9500 */
        /* <DEDUP_REMOVED lines=33> */
[----:B-1----:R-:W-:Y:S05]  /*0770*/  BRA.U !UP0, `(.L_x_5043) ;  /* 0xfffffffd084c7547 */ /* 0x002fea000b83ffff */
.L_x_5042:
[----:B------:R-:W1:Y:S01]  /*0780*/  LDCU UR21, c[0x0][0x3c8] ;  /* 0x00007900ff1577ac */ /* 0x000e620008000800 */
[----:B------:R-:W-:Y:S01]  /*0790*/  UMOV UR4, URZ ;  /* 0x000000ff00047c82 */ /* 0x000fe20008000000 */
[----:B-1----:R-:W-:-:S09]  /*07a0*/  UISETP.GT.AND UP0, UPT, UR9, UR21, UPT ;  /* 0x000000150900728c */ /* 0x002fd2000bf04270 */
[----:B------:R-:W-:Y:S05]  /*07b0*/  BRA.U !UP0, `(.L_x_5044) ;  /* 0x0000000108207547 */ /* 0x000fea000b800000 */
        /* <DEDUP_REMOVED lines=8> */
.L_x_5044:
        /* <DEDUP_REMOVED lines=12> */
.L_x_5045:
        /* <DEDUP_REMOVED lines=11> */
[----:B------:R-:W-:-:S12]  /*09b0*/  USHF.L.U32 UR6, UR7, 0x2, URZ ;  /* 0x0000000207067899 */ /* 0x000fd800080006ff */
.L_x_5046:
        /* <DEDUP_REMOVED lines=12> */
.L_x_5047:
        /* <DEDUP_REMOVED lines=12> */
.L_x_5048:
[----:B------:R-:W-:Y:S02]  /*0b40*/  UISETP.LT.AND UP0, UPT, UR9, UR21, UPT ;  /* 0x000000150900728c */ /* 0x000fe4000bf01270 */
[----:B------:R-:W-:Y:S02]  /*0b50*/  VIMNMX R0, PT, PT, R0, UR21, PT ;  /* 0x0000001500007c48 */ /* 0x000fe4000bfe0100 */
[----:B------:R-:W-:Y:S01]  /*0b60*/  PRMT R20, RZ, 0x5410, RZ ;  /* 0x00005410ff147816 */ /* 0x000fe200000000ff */
[----:B------:R-:W-:Y:S02]  /*0b70*/  USEL UR17, UR9, UR21, UP0 ;  /* 0x0000001509117287 */ /* 0x000fe40008000000 */
[----:B------:R-:W-:Y:S02]  /*0b80*/  ISETP.GT.AND P0, PT, R0, UR9, PT ;  /* 0x0000000900007c0c */ /* 0x000fe4000bf04270 */
[----:B------:R-:W-:Y:S01]  /*0b90*/  PRMT R21, RZ, 0x5410, RZ ;  /* 0x00005410ff157816 */ /* 0x000fe200000000ff */
[----:B------:R-:W-:-:S04]  /*0ba0*/  USHF.R.S32.HI UR20, URZ, 0x1f, UR17 ;  /* 0x0000001fff147899 */ /* 0x000fc80008011411 */
[----:B------:R-:W-:-:S04]  /*0bb0*/  ULEA.HI UR20, UR20, UR17, URZ, 0x5 ;  /* 0x0000001114147291 */ /* 0x000fc8000f8f28ff */
[----:B------:R-:W-:-:S04]  /*0bc0*/  USHF.R.S32.HI UR20, URZ, 0x5, UR20 ;  /* 0x00000005ff147899 */ /* 0x000fc80008011414 */
[----:B------:R-:W-:-:S04]  /*0bd0*/  ULEA UR4, UR20, UR4, 0x3 ;  /* 0x0000000414047291 */ /* 0x000fc8000f8e18ff */
[----:B------:R-:W-:-:S04]  /*0be0*/  UIADD3 UR4, UPT, UPT, UR6, UR4, UR5 ;  /* 0x0000000406047290 */ /* 0x000fc8000fffe005 */
[----:B------:R-:W-:-:S04]  /*0bf0*/  UIADD3 UR4, UPT, UPT, UR8, UR4, UR7 ;  /* 0x0000000408047290 */ /* 0x000fc8000fffe007 */
[----:B------:R-:W-:Y:S01]  /*0c00*/  UIMAD UR4, UR4, UR14, URZ ;  /* 0x0000000e040472a4 */ /* 0x000fe2000f8e02ff */
[----:B------:R-:W-:Y:S11]  /*0c10*/  @!P0 BRA `(.L_x_5049) ;  /* 0x0000003400148947 */ /* 0x000ff60003800000 */
[----:B------:R-:W-:Y:S01]  /*0c20*/  IMAD.U32 R6, RZ, RZ, UR12 ;  /* 0x0000000cff067e24 */ /* 0x000fe2000f8e00ff */
[----:B------:R-:W-:Y:S01]  /*0c30*/  MOV R7, UR13 ;  /* 0x0000000d00077c02 */ /* 0x000fe20008000f00 */
[----:B------:R-:W2:Y:S01]  /*0c40*/  LDL.64 R28, [R1] ;  /* 0x00000000011c7983 */ /* 0x000ea20000100a00 */
[----:B------:R-:W1:Y:S01]  /*0c50*/  S2UR UR5, SR_CgaCtaId ;  /* 0x00000000000579c3 */ /* 0x000e620000008800 */
[----:B------:R-:W3:Y:S02]  /*0c60*/  LDCU.64 UR12, c[0x0][0x388] ;  /* 0x00007100ff0c77ac */ /* 0x000ee40008000a00 */
[----:B------:R-:W4:Y:S01]  /*0c70*/  LDG.E.U16.CONSTANT R6, desc[UR18][R6.64+0x2] ;  /* 0x0000021206067981 */ /* 0x000f22000c1e9500 */
[----:B------:R-:W-:Y:S01]  /*0c80*/  IADD3 R0, P0, PT, R2, UR4, RZ ;  /* 0x0000000402007c10 */ /* 0x000fe2000ff1e0ff */
[----:B------:R-:W-:Y:S02]  /*0c90*/  USHF.R.S32.HI UR6, URZ, 0x1f, UR4 ;  /* 0x0000001fff067899 */ /* 0x000fe40008011404 */
[----:B------:R-:W-:-:S02]  /*0ca0*/  UISETP.LT.AND UP0, UPT, UR15, UR21, UPT ;  /* 0x000000150f00728c */ /* 0x000fc4000bf01270 */
[----:B------:R-:W-:Y:S02]  /*0cb0*/  UIMAD.WIDE.U32 UR10, UR16, 0x100, UR10 ;  /* 0x00000100100a78a5 */ /* 0x000fe4000f8e000a */
[----:B0-----:R-:W-:Y:S01]  /*0cc0*/  LEA.HI.X.SX32 R5, R2, UR6, 0x1, P0 ;  /* 0x0000000602057c11 */ /* 0x001fe200080f0eff */
[----:B------:R-:W-:Y:S01]  /*0cd0*/  USEL UR15, UR15, UR21, UP0 ;  /* 0x000000150f0f7287 */ /* 0x000fe20008000000 */
[----:B------:R-:W-:Y:S01]  /*0ce0*/  PRMT R21, RZ, 0x5410, RZ ;  /* 0x00005410ff157816 */ /* 0x000fe200000000ff */
[----:B------:R-:W-:Y:S01]  /*0cf0*/  UMOV UR8, 0x400 ;  /* 0x0000040000087882 */ /* 0x000fe20000000000 */
[----:B------:R-:W-:Y:S01]  /*0d00*/  UIADD3 UR10, UP0, UPT, UR10, 0x2, URZ ;  /* 0x000000020a0a7890 */ /* 0x000fe2000ff1e0ff */
[C---:B---3--:R-:W-:Y:S02]  /*0d10*/  LEA R4, P0, R0.reuse, UR12, 0x2 ;  /* 0x0000000c00047c11 */ /* 0x048fe4000f8010ff */
[----:B------:R-:W-:Y:S02]  /*0d20*/  PRMT R20, RZ, 0x5410, RZ ;  /* 0x00005410ff147816 */ /* 0x000fe400000000ff */
[----:B------:R-:W-:Y:S01]  /*0d30*/  LEA.HI.X R5, R0, UR13, R5, 0x2, P0 ;  /* 0x0000000d00057c11 */ /* 0x000fe200080f1405 */
[----:B-1----:R-:W-:-:S02]  /*0d40*/  ULEA UR8, UR5, UR8, 0x18 ;  /* 0x0000000805087291 */ /* 0x002fc4000f8ec0ff */
[----:B------:R-:W-:Y:S01]  /*0d50*/  UIADD3.X UR11, UPT, UPT, URZ, UR11, URZ, UP0, !UPT ;  /* 0x0000000bff0b7290 */ /* 0x000fe200087fe4ff */
[----:B----4-:R-:W-:Y:S02]  /*0d60*/  R2UR UR4, R6 ;  /* 0x00000000060472ca */ /* 0x010fe400000e0000 */
[----:B--2---:R-:W-:-:S11]  /*0d70*/  PRMT R0, R29, 0x5432, R29 ;  /* 0x000054321d007816 */ /* 0x004fd6000000001d */
[----:B------:R-:W-:-:S03]  /*0d80*/  UIADD3 UR5, UPT, UPT, UR9, UR4, URZ ;  /* 0x0000000409057290 */ /* 0x000fc6000fffe0ff */
[----:B------:R-:W-:-:S09]  /*0d90*/  UMOV UR4, URZ ;  /* 0x000000ff00047c82 */ /* 0x000fd20008000000 */
.L_x_5050:
[----:B------:R-:W2:Y:S01]  /*0da0*/  LDG.E.128.CONSTANT R8, desc[UR18][R4.64] ;  /* 0x0000001204087981 */ /* 0x000ea2000c1e9d00 */
[----:B------:R-:W-:Y:S02]  /*0db0*/  MOV R7, UR14 ;  /* 0x0000000e00077c02 */ /* 0x000fe40008000f00 */
[----:B------:R-:W-:Y:S01]  /*0dc0*/  MOV R27, UR14 ;  /* 0x0000000e001b7c02 */ /* 0x000fe20008000f00 */
[----:B------:R-:W0:Y:S02]  /*0dd0*/  LDS.64 R22, [UR8] ;  /* 0x00000008ff167984 */ /* 0x000e240008000a00 */
[----:B------:R-:W-:-:S05]  /*0de0*/  IMAD.WIDE R6, R7, 0x4, R4 ;  /* 0x0000000407067825 */ /* 0x000fca00078e0204 */
[----:B------:R1:W3:Y:S01]  /*0df0*/  LDG.E.128.CONSTANT R12, desc[UR18][R6.64] ;  /* 0x00000012060c7981 */ /* 0x0002e2000c1e9d00 */
[----:B------:R-:W-:-:S05]  /*0e00*/  IMAD.WIDE R26, R27, 0x4, R6 ;  /* 0x000000041b1a7825 */ /* 0x000fca00078e0206 */
[----:B------:R4:W5:Y:S01]  /*0e10*/  LDG.E.128.CONSTANT R16, desc[UR18][R26.64] ;  /* 0x000000121a107981 */ /* 0x000962000c1e9d00 */
[----:B--2---:R-:W-:Y:S02]  /*0e20*/  LOP3.LUT R4, R9, 0xff, RZ, 0xc0, !PT ;  /* 0x000000ff09047812 */ /* 0x004fe400078ec0ff */
[----:B------:R-:W-:Y:S02]  /*0e30*/  LOP3.LUT R24, R8, 0xff, RZ, 0xc0, !PT ;  /* 0x000000ff08187812 */ /* 0x000fe400078ec0ff */
[----:B------:R-:W-:Y:S02]  /*0e40*/  IADD3 R30, PT, PT, R4, -0x80, RZ ;  /* 0xffffff80041e7810 */ /* 0x000fe40007ffe0ff */
[----:B------:R-:W-:Y:S01]  /*0e50*/  LOP3.LUT R4, R10, 0xff, RZ, 0xc0, !PT ;  /* 0x000000ff0a047812 */ /* 0x000fe200078ec0ff */
[----:B------:R-:W-:Y:S01]  /*0e60*/  VIADD R24, R24, 0xffffff80 ;  /* 0xffffff8018187836 */ /* 0x000fe20000000000 */
[----:B------:R-:W-:Y:S01]  /*0e70*/  LOP3.LUT R25, R11, 0xff, RZ, 0xc0, !PT ;  /* 0x000000ff0b197812 */ /* 0x000fe200078ec0ff */
[----:B-1----:R-:W1:Y:S01]  /*0e80*/  I2F.F16 R6, R30 ;  /* 0x0000001e00067306 */ /* 0x002e620000200c00 */
[----:B------:R-:W-:-:S02]  /*0e90*/  IADD3 R7, PT, PT, R4, -0x80, RZ ;  /* 0xffffff8004077810 */ /* 0x000fc40007ffe0ff */
[----:B------:R-:W-:Y:S02]  /*0ea0*/  SHF.R.U32.HI R4, RZ, 0x8, R8 ;  /* 0x00000008ff047819 */ /* 0x000fe40000011608 */
[----:B------:R-:W-:Y:S02]  /*0eb0*/  IADD3 R25, PT, PT, R25, -0x80, RZ ;  /* 0xffffff8019197810 */ /* 0x000fe40007ffe0ff */
[----:B------:R-:W-:Y:S01]  /*0ec0*/  LOP3.LUT R4, R4, 0xff, RZ, 0xc0, !PT ;  /* 0x000000ff04047812 */ /* 0x000fe200078ec0ff */
[----:B------:R2:W4:Y:S01]  /*0ed0*/  I2F.F16 R5, R24 ;  /* 0x0000001800057306 */ /* 0x0005220000200c00 */
[----:B------:R-:W-:-:S03]  /*0ee0*/  SHF.R.U32.HI R32, RZ, 0x8, R11 ;  /* 0x00000008ff207819 */ /* 0x000fc6000001160b */
[----:B------:R-:W-:Y:S01]  /*0ef0*/  VIADD R29, R4, 0xffffff80 ;  /* 0xffffff80041d7836 */ /* 0x000fe20000000000 */
[----:B------:R-:W-:Y:S02]  /*0f00*/  SHF.R.U32.HI R4, RZ, 0x8, R10 ;  /* 0x00000008ff047819 */ /* 0x000fe4000001160a */
[----:B------:R-:W-:Y:S01]  /*0f10*/  LOP3.LUT R32, R32, 0xff, RZ, 0xc0, !PT ;  /* 0x000000ff20207812 */ /* 0x000fe200078ec0ff */
[----:B------:R-:W3:Y:S01]  /*0f20*/  I2F.F16 R7, R7 ;  /* 0x0000000700077306 */ /* 0x000ee20000200c00 */
[----:B--2---:R-:W-:Y:S01]  /*0f30*/  SHF.R.U32.HI R24, RZ, 0x8, R9 ;  /* 0x00000008ff187819 */ /* 0x004fe20000011609 */
[----:B-1----:R-:W-:Y:S01]  /*0f40*/  HADD2.F32 R31, -RZ, R6.H0_H0 ;  /* 0x20000006ff1f7230 */ /* 0x002fe20000004100 */
[----:B------:R-:W-:Y:S01]  /*0f50*/  LOP3.LUT R30, R4, 0xff, RZ, 0xc0, !PT ;  /* 0x000000ff041e7812 */ /* 0x000fe200078ec0ff */
[--C-:B0-----:R-:W-:Y:S01]  /*0f60*/  HADD2.F32 R4, -RZ, R22.reuse.H0_H0 ;  /* 0x20000016ff047230 */ /* 0x101fe20000004100 */
[----:B------:R-:W-:Y:S02]  /*0f70*/  LOP3.LUT R24, R24, 0xff, RZ, 0xc0, !PT ;  /* 0x000000ff18187812 */ /* 0x000fe400078ec0ff */
[----:B------:R-:W-:Y:S01]  /*0f80*/  IADD3 R32, PT, PT, R32, -0x80, RZ ;  /* 0xffffff8020207810 */ /* 0x000fe20007ffe0ff */
[----:B------:R-:W0:Y:S01]  /*0f90*/  I2F.F16 R29, R29 ;  /* 0x0000001d001d7306 */ /* 0x000e220000200c00 */
[----:B------:R-:W-:Y:S01]  /*0fa0*/  IADD3 R24, PT, PT, R24, -0x80, RZ ;  /* 0xffffff8018187810 */ /* 0x000fe20007ffe0ff */
[----:B----4-:R-:W-:Y:S01]  /*0fb0*/  HADD2.F32 R5, -RZ, R5.H0_H0 ;  /* 0x20000005ff057230 */ /* 0x010fe20000004100 */
[----:B------:R-:W-:Y:S01]  /*0fc0*/  IADD3 R33, PT, PT, R30, -0x80, RZ ;  /* 0xffffff801e217810 */ /* 0x000fe20007ffe0ff */
[----:B------:R-:W-:-:S02]  /*0fd0*/  HADD2.F32 R30, -RZ, R22.H1_H1 ;  /* 0x30000016ff1e7230 */ /* 0x000fc40000004100 */
[----:B------:R-:W-:Y:S01]  /*0fe0*/  FFMA.FTZ R31, R4, R31, RZ ;  /* 0x0000001f041f7223 */ /* 0x000fe200000100ff */
[----:B------:R-:W-:Y:S01]  /*0ff0*/  SHF.R.U32.HI R22, RZ, 0x10, R8 ;  /* 0x00000010ff167819 */ /* 0x000fe20000011608 */
[----:B---3--:R-:W-:Y:S01]  /*1000*/  HADD2.F32 R7, -RZ, R7.H0_H0 ;  /* 0x20000007ff077230 */ /* 0x008fe20000004100 */
[----:B------:R-:W1:Y:S01]  /*1010*/  I2F.F16 R25, R25 ;  /* 0x0000001900197306 */ /* 0x000e620000200c00 */
[----:B------:R-:W-:Y:S01]  /*1020*/  FFMA.FTZ R5, R5, R4, RZ ;  /* 0x0000000405057223 */ /* 0x000fe200000100ff */
[----:B------:R-:W-:Y:S02]  /*1030*/  LOP3.LUT R22, R22, 0xff, RZ, 0xc0, !PT ;  /* 0x000000ff16167812 */ /* 0x000fe400078ec0ff */
[----:B------:R-:W-:Y:S02]  /*1040*/  FFMA.FTZ R7, R4, R7, RZ ;  /* 0x0000000704077223 */ /* 0x000fe400000100ff */
[----:B------:R-:W-:Y:S01]  /*1050*/  IADD3 R22, PT, PT, R22, -0x80, RZ ;  /* 0xffffff8016167810 */ /* 0x000fe20007ffe0ff */
[----:B0-----:R-:W-:Y:S01]  /*1060*/  HADD2.F32 R34, -RZ, R29.H0_H0 ;  /* 0x2000001dff227230 */ /* 0x001fe20000004100 */
[----:B------:R-:W0:Y:S01]  /*1070*/  I2F.F16 R24, R24 ;  /* 0x0000001800187306 */ /* 0x000e220000200c00 */
[----:B------:R-:W-:-:S03]  /*1080*/  SHF.R.U32.HI R29, RZ, 0x10, R10 ;  /* 0x00000010ff1d7819 */ /* 0x000fc6000001160a */
[----:B------:R-:W-:Y:S01]  /*1090*/  FFMA.FTZ R35, R34, R30, R5 ;  /* 0x0000001e22237223 */ /* 0x000fe20000010005 */
[----:B------:R-:W-:Y:S01]  /*10a0*/  SHF.R.U32.HI R5, RZ, 0x10, R9 ;  /* 0x00000010ff057819 */ /* 0x000fe20000011609 */
[----:B-1----:R-:W-:Y:S02]  /*10b0*/  HADD2.F32 R25, -RZ, R25.H0_H0 ;  /* 0x20000019ff197230 */ /* 0x002fe40000004100 */
[----:B------:R1:W2:Y:S01]  /*10c0*/  I2F.F16 R6, R33 ;  /* 0x0000002100067306 */ /* 0x0002a20000200c00 */
[----:B------:R-:W-:Y:S02]  /*10d0*/  LOP3.LUT R5, R5, 0xff, RZ, 0xc0, !PT ;  /* 0x000000ff05057812 */ /* 0x000fe400078ec0ff */
[----:B------:R-:W-:Y:S01]  /*10e0*/  FFMA.FTZ R4, R4, R25, RZ ;  /* 0x0000001904047223 */ /* 0x000fe200000100ff */
[----:B------:R-:W-:Y:S02]  /*10f0*/  IMAD.U32 R25, RZ, RZ, UR14 ;  /* 0x0000000eff197e24 */ /* 0x000fe4000f8e00ff */
[----:B0-----:R-:W-:-:S02]  /*1100*/  HADD2.F32 R24, -RZ, R24.H0_H0 ;  /* 0x20000018ff187230 */ /* 0x001fc40000004100 */
[----:B------:R-:W0:Y:S01]  /*1110*/  I2F.F16 R32, R32 ;  /* 0x0000002000207306 */ /* 0x000e220000200c00 */
[----:B------:R-:W-:Y:S01]  /*1120*/  IMAD.WIDE R26, R25, 0x4, R26 ;  /* 0x00000004191a7825 */ /* 0x000fe200078e021a */
[----:B-1----:R-:W-:-:S03]  /*1130*/  IADD3 R33, PT, PT, R5, -0x80, RZ ;  /* 0xffffff8005217810 */ /* 0x002fc60007ffe0ff */
[C---:B------:R-:W-:Y:S01]  /*1140*/  FFMA.FTZ R31, R30.reuse, R24, R31 ;  /* 0x000000181e1f7223 */ /* 0x040fe2000001001f */
[----:B--2---:R-:W-:Y:S02]  /*1150*/  HADD2.F32 R6, -RZ, R6.H0_H0 ;  /* 0x20000006ff067230 */ /* 0x004fe40000004100 */
[----:B------:R-:W1:Y:S03]  /*1160*/  I2F.F16 R22, R22 ;  /* 0x0000001600167306 */ /* 0x000e660000200c00 */
[----:B------:R-:W-:Y:S01]  /*1170*/  FFMA.FTZ R25, R30, R6, R7 ;  /* 0x000000061e197223 */ /* 0x000fe20000010007 */
[----:B0-----:R-:W-:-:S05]  /*1180*/  HADD2.F32 R37, -RZ, R32.H0_H0 ;  /* 0x20000020ff257230 */ /* 0x001fca0000004100 */
[----:B------:R-:W-:Y:S02]  /*1190*/  FFMA.FTZ R24, R30, R37, R4 ;  /* 0x000000251e187223 */ /* 0x000fe40000010004 */
[----:B------:R0:W2:Y:S01]  /*11a0*/  LDG.E.128.CONSTANT R4, desc[UR18][R26.64] ;  /* 0x000000121a047981 */ /* 0x0000a2000c1e9d00 */
[----:B------:R-:W-:Y:S01]  /*11b0*/  SHF.R.U32.HI R30, RZ, 0x10, R11 ;  /* 0x00000010ff1e7819 */ /* 0x000fe2000001160b */
[----:B------:R-:W3:Y:S01]  /*11c0*/  I2F.F16 R33, R33 ;  /* 0x0000002100217306 */ /* 0x000ee20000200c00 */
[----:B------:R-:W-:Y:S01]  /*11d0*/  LOP3.LUT R29, R29, 0xff, RZ, 0xc0, !PT ;  /* 0x000000ff1d1d7812 */ /* 0x000fe200078ec0ff */
[----:B-1----:R-:W-:Y:S01]  /*11e0*/  HADD2.F32 R34, -RZ, R22.H0_H0 ;  /* 0x20000016ff227230 */ /* 0x002fe20000004100 */
[----:B------:R-:W-:Y:S01]  /*11f0*/  LOP3.LUT R30, R30, 0xff, RZ, 0xc0, !PT ;  /* 0x000000ff1e1e7812 */ /* 0x000fe200078ec0ff */
[----:B------:R-:W-:Y:S01]  /*1200*/  HADD2.F32 R32, -RZ, R23.H0_H0 ;  /* 0x20000017ff207230 */ /* 0x000fe20000004100 */
[----:B------:R-:W-:Y:S01]  /*1210*/  IADD3 R29, PT, PT, R29, -0x80, RZ ;  /* 0xffffff801d1d7810 */ /* 0x000fe20007ffe0ff */
[----:B------:R-:W-:Y:S01]  /*1220*/  UISETP.NE.AND UP0, UPT, UR9, UR5, UPT ;  /* 0x000000050900728c */ /* 0x000fe2000bf05270 */
[----:B------:R-:W-:Y:S01]  /*1230*/  LEA.HI R22, R8, 0xffffff80, RZ, 0x8 ;  /* 0xffffff8008167811 */ /* 0x000fe200078f40ff */
[----:B------:R-:W-:-:S02]  /*1240*/  VIADD R30, R30, 0xffffff80 ;  /* 0xffffff801e1e7836 */ /* 0x000fc40000000000 */
[----:B------:R-:W-:Y:S01]  /*1250*/  FFMA.FTZ R8, R34, R32, R35 ;  /* 0x0000002022087223 */ /* 0x000fe20000010023 */
[----:B------:R-:W-:Y:S01]  /*1260*/  LEA.HI R35, R10, 0xffffff80, RZ, 0x8 ;  /* 0xffffff800a237811 */ /* 0x000fe200078f40ff */
[----:B------:R-:W1:Y:S01]  /*1270*/  I2F.F16 R29, R29 ;  /* 0x0000001d001d7306 */ /* 0x000e620000200c00 */
[----:B------:R-:W-:Y:S02]  /*1280*/  LEA.HI R36, R11, 0xffffff80, RZ, 0x8 ;  /* 0xffffff800b247811 */ /* 0x000fe400078f40ff */
[----:B------:R-:W4:Y:S01]  /*1290*/  LDS.64 R10, [UR8+0x8] ;  /* 0x00000808ff0a7984 */ /* 0x000f220008000a00 */
[----:B---3--:R-:W-:Y:S01]  /*12a0*/  HADD2.F32 R33, -RZ, R33.H0_H0 ;  /* 0x20000021ff217230 */ /* 0x008fe20000004100 */
[----:B------:R-:W-:Y:S02]  /*12b0*/  LEA.HI R9, R9, 0xffffff80, RZ, 0x8 ;  /* 0xffffff8009097811 */ /* 0x000fe400078f40ff */
[----:B------:R-:W-:Y:S01]  /*12c0*/  PLOP3.LUT P0, PT, PT, PT, UP0, 0x80, 0x8 ;  /* 0x000000000008781c */ /* 0x000fe20003f0f008 */
[----:B------:R-:W3:Y:S01]  /*12d0*/  I2F.F16 R30, R30 ;  /* 0x0000001e001e7306 */ /* 0x000ee20000200c00 */
[----:B------:R-:W-:Y:S01]  /*12e0*/  FFMA.FTZ R31, R32, R33, R31 ;  /* 0x00000021201f7223 */ /* 0x000fe2000001001f */
[----:B-1----:R-:W-:-:S06]  /*12f0*/  HADD2.F32 R29, -RZ, R29.H0_H0 ;  /* 0x2000001dff1d7230 */ /* 0x002fcc0000004100 */
[----:B------:R-:W1:Y:S01]  /*1300*/  I2F.F16 R22, R22 ;  /* 0x0000001600167306 */ /* 0x000e620000200c00 */
[----:B------:R-:W-:Y:S01]  /*1310*/  FFMA.FTZ R29, R32, R29, R25 ;  /* 0x0000001d201d7223 */ /* 0x000fe20000010019 */
[----:B---3--:R-:W-:-:S06]  /*1320*/  HADD2.F32 R33, -RZ, R30.H0_H0 ;  /* 0x2000001eff217230 */ /* 0x008fcc0000004100 */
[----:B------:R-:W3:Y:S01]  /*1330*/  I2F.F16 R9, R9 ;  /* 0x0000000900097306 */ /* 0x000ee20000200c00 */
[----:B------:R-:W-:Y:S02]  /*1340*/  HADD2.F32 R30, -RZ, R23.H1_H1 ;  /* 0x30000017ff1e7230 */ /* 0x000fe40000004100 */
[----:B------:R-:W-:Y:S01]  /*1350*/  FFMA.FTZ R32, R32, R33, R24 ;  /* 0x0000002120207223 */ /* 0x000fe20000010018 */
[----:B------:R-:W-:Y:S01]  /*1360*/  LOP3.LUT R33, R12, 0xff, RZ, 0xc0, !PT ;  /* 0x000000ff0c217812 */ /* 0x000fe200078ec0ff */
[----:B-1----:R-:W-:-:S03]  /*1370*/  HADD2.F32 R23, -RZ, R22.H0_H0 ;  /* 0x20000016ff177230 */ /* 0x002fc60000004100 */
[----:B------:R-:W1:Y:S01]  /*1380*/  I2F.F16 R25, R35 ;  /* 0x0000002300197306 */ /* 0x000e620000200c00 */
[----:B------:R-:W-:Y:S01]  /*1390*/  IADD3 R34, PT, PT, R33, -0x80, RZ ;  /* 0xffffff8021227810 */ /* 0x000fe20007ffe0ff */
[----:B------:R-:W-:Y:S01]  /*13a0*/  FFMA.FTZ R22, R23, R30, R8 ;  /* 0x0000001e17167223 */ /* 0x000fe20000010008 */
[----:B------:R-:W-:Y:S01]  /*13b0*/  LOP3.LUT R23, R13, 0xff, RZ, 0xc0, !PT ;  /* 0x000000ff0d177812 */ /* 0x000fe200078ec0ff */
[----:B---3--:R-:W-:-:S04]  /*13c0*/  HADD2.F32 R9, -RZ, R9.H0_H0 ;  /* 0x20000009ff097230 */ /* 0x008fc80000004100 */
[----:B------:R-:W3:Y:S01]  /*13d0*/  I2F.F16 R24, R36 ;  /* 0x0000002400187306 */ /* 0x000ee20000200c00 */
[----:B------:R-:W-:Y:S02]  /*13e0*/  IADD3 R33, PT, PT, R23, -0x80, RZ ;  /* 0xffffff8017217810 */ /* 0x000fe40007ffe0ff */
[----:B------:R-:W-:Y:S01]  /*13f0*/  LEA.HI R23, R12, 0xffffff80, RZ, 0x8 ;  /* 0xffffff800c177811 */ /* 0x000fe200078f40ff */
[----:B------:R-:W-:Y:S01]  /*1400*/  FFMA.FTZ R31, R30, R9, R31 ;  /* 0x000000091e1f7223 */ /* 0x000fe2000001001f */
[----:B------:R-:W-:Y:S01]  /*1410*/  LOP3.LUT R9, R14, 0xff, RZ, 0xc0, !PT ;  /* 0x000000ff0e097812 */ /* 0x000fe200078ec0ff */
[----:B-1----:R-:W-:Y:S02]  /*1420*/  HADD2.F32 R25, -RZ, R25.H0_H0 ;  /* 0x20000019ff197230 */ /* 0x002fe40000004100 */
[----:B------:R1:W5:Y:S03]  /*1430*/  I2F.F16 R8, R34 ;  /* 0x0000002200087306 */ /* 0x0003660000200c00 */
[----:B------:R-:W-:Y:S01]  /*1440*/  FFMA.FTZ R29, R30, R25, R29 ;  /* 0x000000191e1d7223 */ /* 0x000fe2000001001d */
[----:B---3--:R-:W-:-:S04]  /*1450*/  HADD2.F32 R25, -RZ, R24.H0_H0 ;  /* 0x20000018ff197230 */ /* 0x008fc80000004100 */
[----:B------:R-:W3:Y:S01]  /*1460*/  I2F.F16 R33, R33 ;  /* 0x0000002100217306 */ /* 0x000ee20000200c00 */
[----:B-1----:R-:W-:Y:S01]  /*1470*/  IADD3 R34, PT, PT, R9, -0x80, RZ ;  /* 0xffffff8009227810 */ /* 0x002fe20007ffe0ff */
[----:B----4-:R-:W-:Y:S02]  /*1480*/  HADD2.F32 R24, -RZ, R10.H0_H0 ;  /* 0x2000000aff187230 */ /* 0x010fe40000004100 */
[----:B------:R-:W-:Y:S01]  /*1490*/  FFMA.FTZ R9, R30, R25, R32 ;  /* 0x000000191e097223 */ /* 0x000fe20000010020 */
[----:B------:R-:W-:Y:S01]  /*14a0*/  LOP3.LUT R25, R15, 0xff, RZ, 0xc0, !PT ;  /* 0x000000ff0f197812 */ /* 0x000fe200078ec0ff */
[----:B-----5:R-:W-:Y:S02]  /*14b0*/  HADD2.F32 R35, -RZ, R8.H0_H0 ;  /* 0x20000008ff237230 */ /* 0x020fe40000004100 */
[----:B------:R-:W1:Y:S02]  /*14c0*/  I2F.F16 R34, R34 ;  /* 0x0000002200227306 */ /* 0x000e640000200c00 */
[----:B------:R-:W-:Y:S01]  /*14d0*/  VIADD R8, R25, 0xffffff80 ;  /* 0xffffff8019087836 */ /* 0x000fe20000000000 */
[----:B------:R-:W-:Y:S01]  /*14e0*/  SHF.R.U32.HI R25, RZ, 0x8, R12 ;  /* 0x00000008ff197819 */ /* 0x000fe2000001160c */
[----:B------:R-:W-:Y:S01]  /*14f0*/  FFMA.FTZ R22, R35, R24, R22 ;  /* 0x0000001823167223 */ /* 0x000fe20000010016 */
[----:B------:R-:W-:Y:S01]  /*1500*/  LEA.HI R35, R13, 0xffffff80, RZ, 0x8 ;  /* 0xffffff800d237811 */ /* 0x000fe200078f40ff */
[----:B---3--:R-:W-:Y:S01]  /*1510*/  HADD2.F32 R30, -RZ, R33.H0_H0 ;  /* 0x20000021ff1e7230 */ /* 0x008fe20000004100 */
[--C-:B------:R-:W-:Y:S01]  /*1520*/  SHF.R.U32.HI R33, RZ, 0x8, R13.reuse ;  /* 0x00000008ff217819 */ /* 0x100fe2000001160d */
[----:B------:R-:W3:Y:S01]  /*1530*/  I2F.F16 R8, R8 ;  /* 0x0000000800087306 */ /* 0x000ee20000200c00 */
[----:B------:R-:W-:-:S02]  /*1540*/  SHF.R.U32.HI R13, RZ, 0x10, R13 ;  /* 0x00000010ff0d7819 */ /* 0x000fc4000001160d */
[----:B------:R-:W-:Y:S01]  /*1550*/  FFMA.FTZ R30, R24, R30, R31 ;  /* 0x0000001e181e7223 */ /* 0x000fe2000001001f */
[----:B------:R-:W-:Y:S02]  /*1560*/  LOP3.LUT R31, R25, 0xff, RZ, 0xc0, !PT ;  /* 0x000000ff191f7812 */ /* 0x000fe400078ec0ff */
[----:B------:R-:W-:Y:S01]  /*1570*/  LOP3.LUT R33, R33, 0xff, RZ, 0xc0, !PT ;  /* 0x000000ff21217812 */ /* 0x000fe200078ec0ff */
[----:B-1----:R-:W-:Y:S01]  /*1580*/  HADD2.F32 R34, -RZ, R34.H0_H0 ;  /* 0x20000022ff227230 */ /* 0x002fe20000004100 */
[----:B------:R-:W-:Y:S01]  /*1590*/  IADD3 R32, PT, PT, R31, -0x80, RZ ;  /* 0xffffff801f207810 */ /* 0x000fe20007ffe0ff */
[----:B------:R-:W-:Y:S01]  /*15a0*/  I2F.F16 R25, R35 ;  /* 0x0000002300197306 */ /* 0x000fe20000200c00 */
[----:B------:R-:W-:Y:S02]  /*15b0*/  IADD3 R31, PT, PT, R33, -0x80, RZ ;  /* 0xffffff80211f7810 */ /* 0x000fe40007ffe0ff */
[----:B------:R-:W-:Y:S02]  /*15c0*/  LEA.HI R33, R15, 0xffffff80, RZ, 0x8 ;  /* 0xffffff800f217811 */ /* 0x000fe400078f40ff */
[----:B------:R-:W-:Y:S01]  /*15d0*/  SHF.R.U32.HI R12, RZ, 0x10, R12 ;  /* 0x00000010ff0c7819 */ /* 0x000fe2000001160c */
[----:B---3--:R-:W-:-:S02]  /*15e0*/  HADD2.F32 R36, -RZ, R8.H0_H0 ;  /* 0x20000008ff247230 */ /* 0x008fc40000004100 */
[C---:B------:R-:W-:Y:S01]  /*15f0*/  FFMA.FTZ R8, R24.reuse, R34, R29 ;  /* 0x0000002218087223 */ /* 0x040fe2000001001d */
[----:B------:R-:W1:Y:S01]  /*1600*/  I2F.F16 R32, R32 ;  /* 0x0000002000207306 */ /* 0x000e620000200c00 */
[----:B------:R-:W-:Y:S01]  /*1610*/  HADD2.F32 R29, -RZ, R10.H1_H1 ;  /* 0x3000000aff1d7230 */ /* 0x000fe20000004100 */
[----:B------:R-:W-:Y:S01]  /*1620*/  LOP3.LUT R13, R13, 0xff, RZ, 0xc0, !PT ;  /* 0x000000ff0d0d7812 */ /* 0x000fe200078ec0ff */
[----:B------:R-:W-:Y:S01]  /*1630*/  FFMA.FTZ R9, R24, R36, R9 ;  /* 0x0000002418097223 */ /* 0x000fe20000010009 */
[----:B------:R-:W-:Y:S02]  /*1640*/  LEA.HI R24, R14, 0xffffff80, RZ, 0x8 ;  /* 0xffffff800e187811 */ /* 0x000fe400078f40ff */
[----:B------:R-:W-:Y:S02]  /*1650*/  LOP3.LUT R12, R12, 0xff, RZ, 0xc0, !PT ;  /* 0x000000ff0c0c7812 */ /* 0x000fe400078ec0ff */
[----:B------:R-:W3:Y:S02]  /*1660*/  I2F.F16 R31, R31 ;  /* 0x0000001f001f7306 */ /* 0x000ee40000200c00 */
[----:B------:R-:W-:Y:S01]  /*1670*/  IADD3 R12, PT, PT, R12, -0x80, RZ ;  /* 0xffffff800c0c7810 */ /* 0x000fe20007ffe0ff */
[----:B-1----:R-:W-:Y:S01]  /*1680*/  HADD2.F32 R35, -RZ, R32.H0_H0 ;  /* 0x20000020ff237230 */ /* 0x002fe20000004100 */
[----:B------:R-:W-:-:S04]  /*1690*/  SHF.R.U32.HI R32, RZ, 0x8, R14 ;  /* 0x00000008ff207819 */ /* 0x000fc8000001160e */
[----:B------:R-:W1:Y:S01]  /*16a0*/  I2F.F16 R12, R12 ;  /* 0x0000000c000c7306 */ /* 0x000e620000200c00 */
[----:B------:R-:W-:Y:S02]  /*16b0*/  SHF.R.U32.HI R14, RZ, 0x10, R14 ;  /* 0x00000010ff0e7819 */ /* 0x000fe4000001160e */
[----:B------:R-:W-:Y:S01]  /*16c0*/  LOP3.LUT R32, R32, 0xff, RZ, 0xc0, !PT ;  /* 0x000000ff20207812 */ /* 0x000fe200078ec0ff */
[----:B------:R-:W-:Y:S01]  /*16d0*/  FFMA.FTZ R10, R35, R29, R22 ;  /* 0x0000001d230a7223 */ /* 0x000fe20000010016 */
[----:B------:R-:W-:Y:S01]  /*16e0*/  LOP3.LUT R14, R14, 0xff, RZ, 0xc0, !PT ;  /* 0x000000ff0e0e7812 */ /* 0x000fe200078ec0ff */
[----:B---3--:R-:W-:Y:S01]  /*16f0*/  HADD2.F32 R31, -RZ, R31.H0_H0 ;  /* 0x2000001fff1f7230 */ /* 0x008fe20000004100 */
[----:B------:R-:W-:Y:S01]  /*1700*/  MOV R35, UR14 ;  /* 0x0000000e00237c02 */ /* 0x000fe20008000f00 */
[----:B------:R-:W-:Y:S01]  /*1710*/  VIADD R32, R32, 0xffffff80 ;  /* 0xffffff8020207836 */ /* 0x000fe20000000000 */
[----:B------:R3:W4:Y:S02]  /*1720*/  I2F.F16 R22, R33 ;  /* 0x0000002100167306 */ /* 0x0007240000200c00 */
[----:B------:R-:W-:Y:S01]  /*1730*/  FFMA.FTZ R30, R29, R31, R30 ;  /* 0x0000001f1d1e7223 */ /* 0x000fe2000001001e */
[----:B------:R-:W-:Y:S01]  /*1740*/  SHF.R.U32.HI R31, RZ, 0x8, R15 ;  /* 0x00000008ff1f7819 */ /* 0x000fe2000001160f */
[----:B0-----:R-:W-:Y:S01]  /*1750*/  IMAD.WIDE R26, R35, 0x4, R26 ;  /* 0x00000004231a7825 */ /* 0x001fe200078e021a */
[----:B------:R-:W-:-:S02]  /*1760*/  SHF.R.U32.HI R15, RZ, 0x10, R15 ;  /* 0x00000010ff0f7819 */ /* 0x000fc4000001160f */
[----:B------:R-:W-:Y:S01]  /*1770*/  LOP3.LUT R31, R31, 0xff, RZ, 0xc0, !PT ;  /* 0x000000ff1f1f7812 */ /* 0x000fe200078ec0ff */
[----:B------:R-:W0:Y:S01]  /*1780*/  I2F.F16 R32, R32 ;  /* 0x0000002000207306 */ /* 0x000e220000200c00 */
[----:B------:R-:W-:Y:S02]  /*1790*/  LOP3.LUT R15, R15, 0xff, RZ, 0xc0, !PT ;  /* 0x000000ff0f0f7812 */ /* 0x000fe400078ec0ff */
[----:B---3--:R-:W-:Y:S02]  /*17a0*/  IADD3 R33, PT, PT, R31, -0x80, RZ ;  /* 0xffffff801f217810 */ /* 0x008fe40007ffe0ff */
[----:B------:R-:W-:Y:S02]  /*17b0*/  IADD3 R31, PT, PT, R13, -0x80, RZ ;  /* 0xffffff800d1f7810 */ /* 0x000fe40007ffe0ff */
[----:B------:R-:W-:Y:S01]  /*17c0*/  IADD3 R13, PT, PT, R14, -0x80, RZ ;  /* 0xffffff800e0d7810 */ /* 0x000fe20007ffe0ff */
[----:B------:R-:W-:Y:S01]  /*17d0*/  I2F.F16 R23, R23 ;  /* 0x0000001700177306 */ /* 0x000fe20000200c00 */
[----:B------:R-:W-:Y:S01]  /*17e0*/  IADD3 R34, PT, PT, R15, -0x80, RZ ;  /* 0xffffff800f227810 */ /* 0x000fe20007ffe0ff */
[----:B-1----:R-:W-:Y:S01]  /*17f0*/  HADD2.F32 R15, -RZ, R12.H0_H0 ;  /* 0x2000000cff0f7230 */ /* 0x002fe20000004100 */
[----:B------:R-:W-:Y:S01]  /*1800*/  LEA.HI R12, R17, 0xffffff80, RZ, 0x8 ;  /* 0xffffff80110c7811 */ /* 0x000fe200078f40ff */
[----:B----4-:R-:W-:-:S02]  /*1810*/  HADD2.F32 R22, -RZ, R22.H0_H0 ;  /* 0x20000016ff167230 */ /* 0x010fc40000004100 */
[----:B0-----:R-:W-:Y:S02]  /*1820*/  HADD2.F32 R14, -RZ, R32.H0_H0 ;  /* 0x20000020ff0e7230 */ /* 0x001fe40000004100 */
[----:B------:R-:W0:Y:S03]  /*1830*/  I2F.F16 R33, R33 ;  /* 0x0000002100217306 */ /* 0x000e260000200c00 */
[----:B------:R-:W-:Y:S01]  /*1840*/  FFMA.FTZ R8, R29, R14, R8 ;  /* 0x0000000e1d087223 */ /* 0x000fe20000010008 */
[----:B------:R-:W-:-:S04]  /*1850*/  LEA.HI R14, R16, 0xffffff80, RZ, 0x8 ;  /* 0xffffff80100e7811 */ /* 0x000fc800078f40ff */
[----:B------:R-:W1:Y:S01]  /*1860*/  I2F.F16 R31, R31 ;  /* 0x0000001f001f7306 */ /* 0x000e620000200c00 */
[----:B0-----:R-:W-:-:S07]  /*1870*/  HADD2.F32 R36, -RZ, R33.H0_H0 ;  /* 0x20000021ff247230 */ /* 0x001fce0000004100 */
[----:B------:R-:W0:Y:S01]  /*1880*/  I2F.F16 R13, R13 ;  /* 0x0000000d000d7306 */ /* 0x000e220000200c00 */
[----:B------:R-:W-:Y:S01]  /*1890*/  FFMA.FTZ R29, R29, R36, R9 ;  /* 0x000000241d1d7223 */ /* 0x000fe20000010009 */
[----:B------:R-:W-:Y:S02]  /*18a0*/  HADD2.F32 R9, -RZ, R11.H0_H0 ;  /* 0x2000000bff097230 */ /* 0x000fe40000004100 */
[----:B-1----:R-:W-:-:S04]  /*18b0*/  HADD2.F32 R31, -RZ, R31.H0_H0 ;  /* 0x2000001fff1f7230 */ /* 0x002fc80000004100 */
[----:B------:R-:W1:Y:S01]  /*18c0*/  I2F.F16 R32, R34 ;  /* 0x0000002200207306 */ /* 0x000e620000200c00 */
[----:B------:R-:W-:Y:S01]  /*18d0*/  FFMA.FTZ R15, R15, R9, R10 ;  /* 0x000000090f0f7223 */ /* 0x000fe2000001000a */
[----:B------:R-:W-:Y:S01]  /*18e0*/  LOP3.LUT R10, R16, 0xff, RZ, 0xc0, !PT ;  /* 0x000000ff100a7812 */ /* 0x000fe200078ec0ff */
[----:B------:R-:W-:Y:S01]  /*18f0*/  FFMA.FTZ R31, R9, R31, R30 ;  /* 0x0000001f091f7223 */ /* 0x000fe2000001001e */
[----:B------:R-:W-:Y:S02]  /*1900*/  HADD2.F32 R30, -RZ, R23.H0_H0 ;  /* 0x20000017ff1e7230 */ /* 0x000fe40000004100 */
[----:B0-----:R-:W-:Y:S02]  /*1910*/  HADD2.F32 R13, -RZ, R13.H0_H0 ;  /* 0x2000000dff0d7230 */ /* 0x001fe40000004100 */
[----:B------:R-:W0:Y:S01]  /*1920*/  I2F.F16 R24, R24 ;  /* 0x0000001800187306 */ /* 0x000e220000200c00 */
[----:B------:R-:W-:Y:S02]  /*1930*/  HADD2.F32 R23, -RZ, R25.H0_H0 ;  /* 0x20000019ff177230 */ /* 0x000fe40000004100 */
[----:B------:R-:W-:-:S02]  /*1940*/  VIADD R10, R10, 0xffffff80 ;  /* 0xffffff800a0a7836 */ /* 0x000fc40000000000 */
[----:B------:R-:W-:Y:S01]  /*1950*/  FFMA.FTZ R33, R9, R13, R8 ;  /* 0x0000000d09217223 */ /* 0x000fe20000010008 */
[----:B------:R-:W-:Y:S01]  /*1960*/  LOP3.LUT R13, R17, 0xff, RZ, 0xc0, !PT ;  /* 0x000000ff110d7812 */ /* 0x000fe200078ec0ff */
[----:B-1----:R-:W-:Y:S01]  /*1970*/  HADD2.F32 R32, -RZ, R32.H0_H0 ;  /* 0x20000020ff207230 */ /* 0x002fe20000004100 */
[----:B------:R-:W-:Y:S02]  /*1980*/  I2F.F16 R14, R14 ;  /* 0x0000000e000e7306 */ /* 0x000fe40000200c00 */
[----:B------:R-:W-:Y:S02]  /*1990*/  IADD3 R13, PT, PT, R13, -0x80, RZ ;  /* 0xffffff800d0d7810 */ /* 0x000fe40007ffe0ff */
[----:B------:R-:W-:Y:S01]  /*19a0*/  FFMA.FTZ R29, R9, R32, R29 ;  /* 0x00000020091d7223 */ /* 0x000fe2000001001d */
[----:B------:R-:W-:Y:S01]  /*19b0*/  HADD2.F32 R32, -RZ, R11.H1_H1 ;  /* 0x3000000bff207230 */ /* 0x000fe20000004100 */
[----:B------:R-:W1:Y:S01]  /*19c0*/  LDS.64 R8, [UR8+0x10] ;  /* 0x00001008ff087984 */ /* 0x000e620008000a00 */
[----:B------:R-:W-:Y:S01]  /*19d0*/  LOP3.LUT R11, R18, 0xff, RZ, 0xc0, !PT ;  /* 0x000000ff120b7812 */ /* 0x000fe200078ec0ff */
[----:B------:R-:W3:Y:S01]  /*19e0*/  I2F.F16 R10, R10 ;  /* 0x0000000a000a7306 */ /* 0x000ee20000200c00 */
[----:B0-----:R-:W-:-:S02]  /*19f0*/  HADD2.F32 R24, -RZ, R24.H0_H0 ;  /* 0x20000018ff187230 */ /* 0x001fc40000004100 */
[----:B------:R-:W-:Y:S01]  /*1a00*/  FFMA.FTZ R25, R30, R32, R15 ;  /* 0x000000201e197223 */ /* 0x000fe2000001000f */
[----:B------:R-:W-:Y:S01]  /*1a10*/  LOP3.LUT R15, R19, 0xff, RZ, 0xc0, !PT ;  /* 0x000000ff130f7812 */ /* 0x000fe200078ec0ff */
[C---:B------:R-:W-:Y:S01]  /*1a20*/  FFMA.FTZ R23, R32.reuse, R23, R31 ;  /* 0x0000001720177223 */ /* 0x040fe2000001001f */
[----:B------:R-:W-:Y:S01]  /*1a30*/  IADD3 R30, PT, PT, R11, -0x80, RZ ;  /* 0xffffff800b1e7810 */ /* 0x000fe20007ffe0ff */
[C---:B------:R-:W-:Y:S01]  /*1a40*/  FFMA.FTZ R24, R32.reuse, R24, R33 ;  /* 0x0000001820187223 */ /* 0x040fe20000010021 */
[----:B------:R-:W-:Y:S01]  /*1a50*/  IADD3 R15, PT, PT, R15, -0x80, RZ ;  /* 0xffffff800f0f7810 */ /* 0x000fe20007ffe0ff */
[----:B------:R-:W0:Y:S01]  /*1a60*/  I2F.F16 R13, R13 ;  /* 0x0000000d000d7306 */ /* 0x000e220000200c00 */
[----:B------:R-:W-:Y:S01]  /*1a70*/  SHF.R.U32.HI R11, RZ, 0x8, R16 ;  /* 0x00000008ff0b7819 */ /* 0x000fe20000011610 */
[----:B------:R-:W-:Y:S01]  /*1a80*/  FFMA.FTZ R22, R32, R22, R29 ;  /* 0x0000001620167223 */ /* 0x000fe2000001001d */
[----:B------:R-:W-:Y:S02]  /*1a90*/  SHF.R.U32.HI R31, RZ, 0x8, R17 ;  /* 0x00000008ff1f7819 */ /* 0x000fe40000011611 */
[----:B------:R-:W-:-:S02]  /*1aa0*/  LOP3.LUT R11, R11, 0xff, RZ, 0xc0, !PT ;  /* 0x000000ff0b0b7812 */ /* 0x000fc400078ec0ff */
[----:B------:R-:W-:Y:S01]  /*1ab0*/  LOP3.LUT R31, R31, 0xff, RZ, 0xc0, !PT ;  /* 0x000000ff1f1f7812 */ /* 0x000fe200078ec0ff */
[----:B------:R-:W4:Y:S01]  /*1ac0*/  I2F.F16 R30, R30 ;  /* 0x0000001e001e7306 */ /* 0x000f220000200c00 */
[----:B------:R-:W-:Y:S01]  /*1ad0*/  IADD3 R34, PT, PT, R11, -0x80, RZ ;  /* 0xffffff800b227810 */ /* 0x000fe20007ffe0ff */
[----:B---3--:R-:W-:Y:S01]  /*1ae0*/  HADD2.F32 R11, -RZ, R10.H0_H0 ;  /* 0x2000000aff0b7230 */ /* 0x008fe20000004100 */
[----:B------:R-:W-:Y:S01]  /*1af0*/  SHF.R.U32.HI R32, RZ, 0x8, R18 ;  /* 0x00000008ff207819 */ /* 0x000fe20000011612 */
[----:B------:R-:W-:Y:S01]  /*1b00*/  VIADD R31, R31, 0xffffff80 ;  /* 0xffffff801f1f7836 */ /* 0x000fe20000000000 */
[----:B------:R-:W-:Y:S01]  /*1b10*/  SHF.R.U32.HI R16, RZ, 0x10, R16 ;  /* 0x00000010ff107819 */ /* 0x000fe20000011610 */
[----:B0-----:R-:W-:Y:S02]  /*1b20*/  HADD2.F32 R33, -RZ, R13.H0_H0 ;  /* 0x2000000dff217230 */ /* 0x001fe40000004100 */
[----:B------:R-:W0:Y:S01]  /*1b30*/  I2F.F16 R15, R15 ;  /* 0x0000000f000f7306 */ /* 0x000e220000200c00 */
[----:B------:R-:W-:-:S02]  /*1b40*/  LOP3.LUT R32, R32, 0xff, RZ, 0xc0, !PT ;  /* 0x000000ff20207812 */ /* 0x000fc400078ec0ff */
[----:B------:R-:W-:Y:S02]  /*1b50*/  SHF.R.U32.HI R17, RZ, 0x10, R17 ;  /* 0x00000010ff117819 */ /* 0x000fe40000011611 */
[----:B------:R-:W-:Y:S01]  /*1b60*/  LOP3.LUT R16, R16, 0xff, RZ, 0xc0, !PT ;  /* 0x000000ff10107812 */ /* 0x000fe200078ec0ff */
[----:B----4-:R-:W-:Y:S02]  /*1b70*/  HADD2.F32 R13, -RZ, R30.H0_H0 ;  /* 0x2000001eff0d7230 */ /* 0x010fe40000004100 */
[----:B------:R-:W3:Y:S01]  /*1b80*/  I2F.F16 R29, R34 ;  /* 0x00000022001d7306 */ /* 0x000ee20000200c00 */
[----:B------:R-:W-:Y:S02]  /*1b90*/  SHF.R.U32.HI R30, RZ, 0x8, R19 ;  /* 0x00000008ff1e7819 */ /* 0x000fe40000011613 */
[----:B------:R-:W-:Y:S02]  /*1ba0*/  LOP3.LUT R17, R17, 0xff, RZ, 0xc0, !PT ;  /* 0x000000ff11117812 */ /* 0x000fe400078ec0ff */
[----:B------:R-:W-:Y:S01]  /*1bb0*/  LOP3.LUT R30, R30, 0xff, RZ, 0xc0, !PT ;  /* 0x000000ff1e1e7812 */ /* 0x000fe200078ec0ff */
[--C-:B-1----:R-:W-:Y:S01]  /*1bc0*/  HADD2.F32 R10, -RZ, R8.reuse.H0_H0 ;  /* 0x20000008ff0a7230 */ /* 0x102fe20000004100 */
[----:B------:R-:W-:Y:S01]  /*1bd0*/  IADD3 R16, PT, PT, R16, -0x80, RZ ;  /* 0xffffff8010107810 */ /* 0x000fe20007ffe0ff */
[----:B0-----:R-:W-:Y:S01]  /*1be0*/  HADD2.F32 R15, -RZ, R15.H0_H0 ;  /* 0x2000000fff0f7230 */ /* 0x001fe20000004100 */
[----:B------:R-:W0:Y:S01]  /*1bf0*/  I2F.F16 R31, R31 ;  /* 0x0000001f001f7306 */ /* 0x000e220000200c00 */
[----:B------:R-:W-:-:S02]  /*1c00*/  HADD2.F32 R8, -RZ, R8.H1_H1 ;  /* 0x30000008ff087230 */ /* 0x000fc40000004100 */
[----:B------:R-:W-:Y:S01]  /*1c10*/  FFMA.FTZ R11, R11, R10, RZ ;  /* 0x0000000a0b0b7223 */ /* 0x000fe200000100ff */
[C---:B------:R-:W-:Y:S01]  /*1c20*/  FFMA.FTZ R33, R10.reuse, R33, RZ ;  /* 0x000000210a217223 */ /* 0x040fe200000100ff */
[C---:B------:R-:W-:Y:S01]  /*1c30*/  FFMA.FTZ R13, R10.reuse, R13, RZ ;  /* 0x0000000d0a0d7223 */ /* 0x040fe200000100ff */
[----:B------:R-:W-:Y:S01]  /*1c40*/  FFMA.FTZ R15, R10, R15, RZ ;  /* 0x0000000f0a0f7223 */ /* 0x000fe200000100ff */
[----:B------:R-:W-:Y:S01]  /*1c50*/  IADD3 R10, PT, PT, R32, -0x80, RZ ;  /* 0xffffff80200a7810 */ /* 0x000fe20007ffe0ff */
[----:B---3--:R-:W-:Y:S01]  /*1c60*/  HADD2.F32 R32, -RZ, R29.H0_H0 ;  /* 0x2000001dff207230 */ /* 0x008fe20000004100 */
[----:B------:R-:W-:Y:S01]  /*1c70*/  IADD3 R29, PT, PT, R30, -0x80, RZ ;  /* 0xffffff801e1d7810 */ /* 0x000fe20007ffe0ff */
[----:B------:R-:W1:Y:S01]  /*1c80*/  I2F.F16 R16, R16 ;  /* 0x0000001000107306 */ /* 0x000e620000200c00 */
[----:B------:R-:W-:Y:S01]  /*1c90*/  SHF.R.U32.HI R30, RZ, 0x10, R18 ;  /* 0x00000010ff1e7819 */ /* 0x000fe20000011612 */
[----:B------:R-:W-:Y:S02]  /*1ca0*/  HADD2.F32 R34, -RZ, R9.H0_H0 ;  /* 0x20000009ff227230 */ /* 0x000fe40000004100 */
[----:B------:R-:W-:Y:S01]  /*1cb0*/  FFMA.FTZ R11, R32, R8, R11 ;  /* 0x00000008200b7223 */ /* 0x000fe2000001000b */
[----:B------:R-:W-:Y:S01]  /*1cc0*/  IADD3 R17, PT, PT, R17, -0x80, RZ ;  /* 0xffffff8011117810 */ /* 0x000fe20007ffe0ff */
[----:B0-----:R-:W-:Y:S01]  /*1cd0*/  HADD2.F32 R31, -RZ, R31.H0_H0 ;  /* 0x2000001fff1f7230 */ /* 0x001fe20000004100 */
[----:B------:R-:W-:Y:S01]  /*1ce0*/  LOP3.LUT R30, R30, 0xff, RZ, 0xc0, !PT ;  /* 0x000000ff1e1e7812 */ /* 0x000fe200078ec0ff */
[----:B------:R-:W0:Y:S01]  /*1cf0*/  I2F.F16 R10, R10 ;  /* 0x0000000a000a7306 */ /* 0x000e220000200c00 */
[----:B------:R-:W-:-:S02]  /*1d00*/  LEA.HI R18, R18, 0xffffff80, RZ, 0x8 ;  /* 0xffffff8012127811 */ /* 0x000fc400078f40ff */
[----:B------:R-:W-:Y:S01]  /*1d10*/  FFMA.FTZ R33, R8, R31, R33 ;  /* 0x0000001f08217223 */ /* 0x000fe20000010021 */
[----:B------:R-:W-:Y:S01]  /*1d20*/  SHF.R.U32.HI R31, RZ, 0x10, R19 ;  /* 0x00000010ff1f7819 */ /* 0x000fe20000011613 */
[----:B------:R-:W-:Y:S01]  /*1d30*/  VIADD R30, R30, 0xffffff80 ;  /* 0xffffff801e1e7836 */ /* 0x000fe20000000000 */
[----:B------:R-:W-:Y:S01]  /*1d40*/  LEA.HI R19, R19, 0xffffff80, RZ, 0x8 ;  /* 0xffffff8013137811 */ /* 0x000fe200078f40ff */
[----:B-1----:R-:W-:Y:S01]  /*1d50*/  HADD2.F32 R16, -RZ, R16.H0_H0 ;  /* 0x20000010ff107230 */ /* 0x002fe20000004100 */
[----:B------:R-:W1:Y:S01]  /*1d60*/  I2F.F16 R29, R29 ;  /* 0x0000001d001d7306 */ /* 0x000e620000200c00 */
[----:B------:R-:W-:-:S03]  /*1d70*/  LOP3.LUT R31, R31, 0xff, RZ, 0xc0, !PT ;  /* 0x000000ff1f1f7812 */ /* 0x000fc600078ec0ff */
[----:B------:R-:W-:Y:S01]  /*1d80*/  FFMA.FTZ R16, R16, R34, R11 ;  /* 0x0000002210107223 */ /* 0x000fe2000001000b */
[----:B------:R-:W-:Y:S02]  /*1d90*/  HADD2.F32 R11, -RZ, R14.H0_H0 ;  /* 0x2000000eff0b7230 */ /* 0x000fe40000004100 */
[----:B0-----:R-:W-:Y:S01]  /*1da0*/  HADD2.F32 R32, -RZ, R10.H0_H0 ;  /* 0x2000000aff207230 */ /* 0x001fe20000004100 */
[----:B------:R-:W0:Y:S04]  /*1db0*/  I2F.F16 R17, R17 ;  /* 0x0000001100117306 */ /* 0x000e280000200c00 */
[----:B------:R-:W-:Y:S01]  /*1dc0*/  FFMA.FTZ R13, R8, R32, R13 ;  /* 0x00000020080d7223 */ /* 0x000fe2000001000d */
[----:B------:R-:W-:Y:S01]  /*1dd0*/  IADD3 R32, PT, PT, R31, -0x80, RZ ;  /* 0xffffff801f207810 */ /* 0x000fe20007ffe0ff */
[----:B-1----:R-:W-:-:S02]  /*1de0*/  HADD2.F32 R31, -RZ, R29.H0_H0 ;  /* 0x2000001dff1f7230 */ /* 0x002fc40000004100 */
[----:B------:R-:W1:Y:S03]  /*1df0*/  I2F.F16 R10, R30 ;  /* 0x0000001e000a7306 */ /* 0x000e660000200c00 */
[----:B------:R-:W-:Y:S01]  /*1e00*/  FFMA.FTZ R15, R8, R31, R15 ;  /* 0x0000001f080f7223 */ /* 0x000fe2000001000f */
[----:B------:R-:W-:Y:S02]  /*1e10*/  HADD2.F32 R31, -RZ, R9.H1_H1 ;  /* 0x30000009ff1f7230 */ /* 0x000fe40000004100 */
[----:B0-----:R-:W-:Y:S02]  /*1e20*/  HADD2.F32 R8, -RZ, R17.H0_H0 ;  /* 0x20000011ff087230 */ /* 0x001fe40000004100 */
[----:B------:R-:W0:Y:S01]  /*1e30*/  I2F.F16 R29, R32 ;  /* 0x00000020001d7306 */ /* 0x000e220000200c00 */
[----:B------:R-:W-:Y:S02]  /*1e40*/  FFMA.FTZ R11, R11, R31, R16 ;  /* 0x0000001f0b0b7223 */ /* 0x000fe40000010010 */
[----:B------:R-:W-:Y:S01]  /*1e50*/  FFMA.FTZ R8, R34, R8, R33 ;  /* 0x0000000822087223 */ /* 0x000fe20000010021 */
[----:B------:R-:W3:Y:S01]  /*1e60*/  LDS.64 R16, [UR8+0x18] ;  /* 0x00001808ff107984 */ /* 0x000ee20008000a00 */
[----:B-1----:R-:W-:-:S03]  /*1e70*/  HADD2.F32 R10, -RZ, R10.H0_H0 ;  /* 0x2000000aff0a7230 */ /* 0x002fc60000004100 */
[----:B------:R-:W1:Y:S02]  /*1e80*/  I2F.F16 R12, R12 ;  /* 0x0000000c000c7306 */ /* 0x000e640000200c00 */
[----:B------:R-:W-:Y:S01]  /*1e90*/  FFMA.FTZ R30, R34, R10, R13 ;  /* 0x0000000a221e7223 */ /* 0x000fe2000001000d */
[----:B0-----:R-:W-:-:S05]  /*1ea0*/  HADD2.F32 R32, -RZ, R29.H0_H0 ;  /* 0x2000001dff207230 */ /* 0x001fca0000004100 */
[----:B------:R-:W0:Y:S01]  /*1eb0*/  I2F.F16 R18, R18 ;  /* 0x0000001200127306 */ /* 0x000e220000200c00 */
[----:B------:R-:W-:Y:S01]  /*1ec0*/  FFMA.FTZ R34, R34, R32, R15 ;  /* 0x0000002022227223 */ /* 0x000fe2000001000f */
[----:B-1----:R-:W-:-:S06]  /*1ed0*/  HADD2.F32 R10, -RZ, R12.H0_H0 ;  /* 0x2000000cff0a7230 */ /* 0x002fcc0000004100 */
[----:B------:R-:W1:Y:S01]  /*1ee0*/  I2F.F16 R19, R19 ;  /* 0x0000001300137306 */ /* 0x000e620000200c00 */
[----:B------:R-:W4:Y:S01]  /*1ef0*/  LDG.E.128.CONSTANT R12, desc[UR18][R26.64] ;  /* 0x000000121a0c7981 */ /* 0x000f22000c1e9d00 */
[----:B------:R-:W-:Y:S01]  /*1f00*/  @!UP0 ULEA UR12, UR4, UR22, 0x3 ;  /* 0x00000016040c8291 */ /* 0x000fe2000f8e18ff */
[----:B--2---:R-:W-:Y:S01]  /*1f10*/  LOP3.LUT R29, R4, 0xff, RZ, 0xc0, !PT ;  /* 0x000000ff041d7812 */ /* 0x004fe200078ec0ff */
[----:B------:R-:W-:Y:S01]  /*1f20*/  FFMA.FTZ R10, R31, R10, R8 ;  /* 0x0000000a1f0a7223 */ /* 0x000fe20000010008 */
[----:B------:R-:W-:Y:S01]  /*1f30*/  @!UP0 UMOV UR6, UR10 ;  /* 0x0000000a00068c82 */ /* 0x000fe20008000000 */
[----:B------:R-:W-:Y:S01]  /*1f40*/  @!UP0 UMOV UR7, UR11 ;  /* 0x0000000b00078c82 */ /* 0x000fe20008000000 */
[----:B0-----:R-:W-:Y:S01]  /*1f50*/  HADD2.F32 R18, -RZ, R18.H0_H0 ;  /* 0x20000012ff127230 */ /* 0x001fe20000004100 */
[----:B------:R-:W-:Y:S01]  /*1f60*/  MOV R8, UR6 ;  /* 0x0000000600087c02 */ /* 0x000fe20008000f00 */
[----:B------:R-:W-:Y:S01]  /*1f70*/  VIADD R32, R29, 0xffffff80 ;  /* 0xffffff801d207836 */ /* 0x000fe20000000000 */
[----:B------:R-:W-:Y:S01]  /*1f80*/  MOV R9, UR7 ;  /* 0x0000000700097c02 */ /* 0x000fe20008000f00 */
[----:B-1----:R-:W-:-:S02]  /*1f90*/  HADD2.F32 R19, -RZ, R19.H0_H0 ;  /* 0x20000013ff137230 */ /* 0x002fc40000004100 */
[----:B------:R-:W-:Y:S01]  /*1fa0*/  FFMA.FTZ R30, R31, R18, R30 ;  /* 0x000000121f1e7223 */ /* 0x000fe2000001001e */
[----:B------:R-:W-:Y:S01]  /*1fb0*/  LOP3.LUT R33, R5, 0xff, RZ, 0xc0, !PT ;  /* 0x000000ff05217812 */ /* 0x000fe200078ec0ff */
[----:B------:R0:W2:Y:S01]  /*1fc0*/  @!P0 LDG.E.U16.CONSTANT R29, desc[UR18][R8.64] ;  /* 0x00000012081d8981 */ /* 0x0000a2000c1e9500 */
[----:B------:R-:W1:Y:S01]  /*1fd0*/  I2F.F16 R32, R32 ;  /* 0x0000002000207306 */ /* 0x000e620000200c00 */
[----:B------:R-:W-:Y:S02]  /*1fe0*/  FFMA.FTZ R31, R31, R19, R34 ;  /* 0x000000131f1f7223 */ /* 0x000fe40000010022 */
[----:B------:R-:W5:Y:S01]  /*1ff0*/  @!P0 LDL.64 R18, [UR12+0x8] ;  /* 0x0000080cff128983 */ /* 0x000f620008100a00 */
[----:B------:R-:W-:Y:S02]  /*2000*/  IADD3 R33, PT, PT, R33, -0x80, RZ ;  /* 0xffffff8021217810 */ /* 0x000fe40007ffe0ff */
[----:B------:R-:W-:Y:S02]  /*2010*/  LOP3.LUT R34, R6, 0xff, RZ, 0xc0, !PT ;  /* 0x000000ff06227812 */ /* 0x000fe400078ec0ff */
[----:B0-----:R-:W-:-:S02]  /*2020*/  LOP3.LUT R8, R7, 0xff, RZ, 0xc0, !PT ;  /* 0x000000ff07087812 */ /* 0x001fc400078ec0ff */
[----:B------:R-:W0:Y:S01]  /*2030*/  I2F.F16 R33, R33 ;  /* 0x0000002100217306 */ /* 0x000e220000200c00 */
[----:B------:R-:W-:Y:S02]  /*2040*/  IADD3 R36, PT, PT, R34, -0x80, RZ ;  /* 0xffffff8022247810 */ /* 0x000fe40007ffe0ff */
[----:B------:R-:W-:Y:S01]  /*2050*/  IADD3 R8, PT, PT, R8, -0x80, RZ ;  /* 0xffffff8008087810 */ /* 0x000fe20007ffe0ff */
[----:B-1----:R-:W-:Y:S02]  /*2060*/  HADD2.F32 R34, -RZ, R32.H0_H0 ;  /* 0x20000020ff227230 */ /* 0x002fe40000004100 */
[----:B---3--:R-:W-:Y:S02]  /*2070*/  HADD2.F32 R32, -RZ, R16.H0_H0 ;  /* 0x20000010ff207230 */ /* 0x008fe40000004100 */
[----:B------:R-:W1:Y:S01]  /*2080*/  I2F.F16 R35, R36 ;  /* 0x0000002400237306 */ /* 0x000e620000200c00 */
[----:B0-----:R-:W-:-:S07]  /*2090*/  HADD2.F32 R9, -RZ, R33.H0_H0 ;  /* 0x20000021ff097230 */ /* 0x001fce0000004100 */
[----:B------:R-:W0:Y:S01]  /*20a0*/  I2F.F16 R8, R8 ;  /* 0x0000000800087306 */ /* 0x000e220000200c00 */
[----:B------:R-:W-:Y:S01]  /*20b0*/  FFMA.FTZ R33, R34, R32, R11 ;  /* 0x0000002022217223 */ /* 0x000fe2000001000b */
[----:B------:R-:W-:Y:S02]  /*20c0*/  HADD2.F32 R34, -RZ, R16.H1_H1 ;  /* 0x30000010ff227230 */ /* 0x000fe40000004100 */
[----:B------:R-:W-:Y:S01]  /*20d0*/  FFMA.FTZ R9, R32, R9, R10 ;  /* 0x0000000920097223 */ /* 0x000fe2000001000a */
[----:B------:R-:W-:Y:S01]  /*20e0*/  SHF.R.U32.HI R10, RZ, 0x8, R4 ;  /* 0x00000008ff0a7819 */ /* 0x000fe20000011604 */
[----:B-1----:R-:W-:-:S03]  /*20f0*/  HADD2.F32 R35, -RZ, R35.H0_H0 ;  /* 0x20000023ff237230 */ /* 0x002fc60000004100 */
[----:B------:R-:W-:Y:S02]  /*2100*/  LOP3.LUT R10, R10, 0xff, RZ, 0xc0, !PT ;  /* 0x000000ff0a0a7812 */ /* 0x000fe400078ec0ff */
[----:B------:R-:W-:Y:S01]  /*2110*/  FFMA.FTZ R11, R32, R35, R30 ;  /* 0x00000023200b7223 */ /* 0x000fe2000001001e */
[----:B------:R-:W-:Y:S01]  /*2120*/  MOV R35, UR14 ;  /* 0x0000000e00237c02 */ /* 0x000fe20008000f00 */
[----:B0-----:R-:W-:Y:S01]  /*2130*/  HADD2.F32 R30, -RZ, R8.H0_H0 ;  /* 0x20000008ff1e7230 */ /* 0x001fe20000004100 */
[----:B------:R-:W-:-:S04]  /*2140*/  SHF.R.U32.HI R8, RZ, 0x8, R5 ;  /* 0x00000008ff087819 */ /* 0x000fc80000011605 */
[----:B------:R-:W-:Y:S01]  /*2150*/  FFMA.FTZ R31, R32, R30, R31 ;  /* 0x0000001e201f7223 */ /* 0x000fe2000001001f */
[----:B------:R-:W-:Y:S02]  /*2160*/  IADD3 R30, PT, PT, R10, -0x80, RZ ;  /* 0xffffff800a1e7810 */ /* 0x000fe40007ffe0ff */
[----:B------:R-:W-:Y:S02]  /*2170*/  SHF.R.U32.HI R10, RZ, 0x8, R6 ;  /* 0x00000008ff0a7819 */ /* 0x000fe40000011606 */
[----:B------:R-:W-:Y:S02]  /*2180*/  LOP3.LUT R8, R8, 0xff, RZ, 0xc0, !PT ;  /* 0x000000ff08087812 */ /* 0x000fe400078ec0ff */
[----:B------:R-:W0:Y:S01]  /*2190*/  I2F.F16 R30, R30 ;  /* 0x0000001e001e7306 */ /* 0x000e220000200c00 */
[----:B------:R-:W-:Y:S02]  /*21a0*/  LOP3.LUT R10, R10, 0xff, RZ, 0xc0, !PT ;  /* 0x000000ff0a0a7812 */ /* 0x000fe400078ec0ff */
[----:B------:R-:W-:-:S02]  /*21b0*/  VIADD R8, R8, 0xffffff80 ;  /* 0xffffff8008087836 */ /* 0x000fc40000000000 */
[----:B------:R-:W-:-:S04]  /*21c0*/  IADD3 R10, PT, PT, R10, -0x80, RZ ;  /* 0xffffff800a0a7810 */ /* 0x000fc80007ffe0ff */
[----:B------:R-:W1:Y:S01]  /*21d0*/  I2F.F16 R8, R8 ;  /* 0x0000000800087306 */ /* 0x000e620000200c00 */
[----:B0-----:R-:W-:-:S07]  /*21e0*/  HADD2.F32 R16, -RZ, R30.H0_H0 ;  /* 0x2000001eff107230 */ /* 0x001fce0000004100 */
[----:B------:R-:W0:Y:S01]  /*21f0*/  I2F.F16 R10, R10 ;  /* 0x0000000a000a7306 */ /* 0x000e220000200c00 */
[----:B------:R-:W-:Y:S01]  /*2200*/  FFMA.FTZ R16, R16, R34, R33 ;  /* 0x0000002210107223 */ /* 0x000fe20000010021 */
[----:B------:R-:W-:Y:S01]  /*2210*/  IMAD.WIDE R32, R35, 0x4, R26 ;  /* 0x0000000423207825 */ /* 0x000fe200078e021a */
[----:B------:R-:W-:-:S03]  /*2220*/  SHF.R.U32.HI R26, RZ, 0x8, R7 ;  /* 0x00000008ff1a7819 */ /* 0x000fc60000011607 */
[----:B-1----:R-:W-:Y:S01]  /*2230*/  HADD2.F32 R27, -RZ, R8.H0_H0 ;  /* 0x20000008ff1b7230 */ /* 0x002fe20000004100 */
[----:B------:R-:W-:-:S04]  /*2240*/  LOP3.LUT R8, R26, 0xff, RZ, 0xc0, !PT ;  /* 0x000000ff1a087812 */ /* 0x000fc800078ec0ff */
[----:B------:R-:W-:Y:S01]  /*2250*/  FFMA.FTZ R26, R34, R27, R9 ;  /* 0x0000001b221a7223 */ /* 0x000fe20000010009 */
[----:B------:R-:W-:Y:S01]  /*2260*/  IADD3 R36, PT, PT, R8, -0x80, RZ ;  /* 0xffffff8008247810 */ /* 0x000fe20007ffe0ff */
[----:B0-----:R-:W-:-:S05]  /*2270*/  HADD2.F32 R30, -RZ, R10.H0_H0 ;  /* 0x2000000aff1e7230 */ /* 0x001fca0000004100 */
[----:B------:R-:W-:Y:S02]  /*2280*/  FFMA.FTZ R30, R34, R30, R11 ;  /* 0x0000001e221e7223 */ /* 0x000fe4000001000b */
[----:B------:R-:W3:Y:S01]  /*2290*/  LDG.E.128.CONSTANT R8, desc[UR18][R32.64] ;  /* 0x0000001220087981 */ /* 0x000ee2000c1e9d00 */
[----:B------:R-:W0:Y:S01]  /*22a0*/  I2F.F16 R36, R36 ;  /* 0x0000002400247306 */ /* 0x000e220000200c00 */
[----:B------:R-:W-:Y:S01]  /*22b0*/  HADD2.F32 R35, -RZ, R17.H0_H0 ;  /* 0x20000011ff237230 */ /* 0x000fe20000004100 */
[----:B------:R-:W-:Y:S01]  /*22c0*/  MOV R39, UR14 ;  /* 0x0000000e00277c02 */ /* 0x000fe20008000f00 */
        /* <DEDUP_REMOVED lines=20> */
[----:B------:R-:W-:Y:S02]  /*2410*/  SHF.R.U32.HI R34, RZ, 0x10, R7 ;  /* 0x00000010ff227819 */ /* 0x000fe40000011607 */
[----:B------:R-:W-:Y:S02]  /*2420*/  LEA.HI R7, R7, 0xffffff80, RZ, 0x8 ;  /* 0xffffff8007077811 */ /* 0x000fe400078f40ff */
[----:B------:R-:W-:-:S04]  /*2430*/  LOP3.LUT R34, R34, 0xff, RZ, 0xc0, !PT ;  /* 0x000000ff22227812 */ /* 0x000fc800078ec0ff */
[----:B------:R-:W-:Y:S01]  /*2440*/  IADD3 R37, PT, PT, R34, -0x80, RZ ;  /* 0xffffff8022257810 */ /* 0x000fe20007ffe0ff */
[----:B------:R-:W-:Y:S01]  /*2450*/  I2F.F16 R7, R7 ;  /* 0x0000000700077306 */ /* 0x000fe20000200c00 */
[----:B------:R-:W-:-:S07]  /*2460*/  LEA.HI R34, R4, 0xffffff80, RZ, 0x8 ;  /* 0xffffff8004227811 */ /* 0x000fce00078f40ff */
[----:B------:R-:W0:Y:S08]  /*2470*/  I2F.F16 R37, R37 ;  /* 0x0000002500257306 */ /* 0x000e300000200c00 */
[----:B------:R-:W1:Y:S01]  /*2480*/  I2F.F16 R34, R34 ;  /* 0x0000002200227306 */ /* 0x000e620000200c00 */
[----:B0-----:R-:W-:-:S05]  /*2490*/  HADD2.F32 R16, -RZ, R37.H0_H0 ;  /* 0x20000025ff107230 */ /* 0x001fca0000004100 */
[----:B------:R-:W-:Y:S01]  /*24a0*/  FFMA.FTZ R16, R35, R16, R31 ;  /* 0x0000001023107223 */ /* 0x000fe2000001001f */
[----:B------:R-:W-:Y:S02]  /*24b0*/  LEA.HI R31, R5, 0xffffff80, RZ, 0x8 ;  /* 0xffffff80051f7811 */ /* 0x000fe400078f40ff */
[----:B------:R-:W-:Y:S01]  /*24c0*/  LEA.HI R35, R6, 0xffffff80, RZ, 0x8 ;  /* 0xffffff8006237811 */ /* 0x000fe200078f40ff */
[----:B------:R-:W0:Y:S01]  /*24d0*/  LDS.64 R4, [UR8+0x20] ;  /* 0x00002008ff047984 */ /* 0x000e220008000a00 */
[----:B------:R-:W-:Y:S02]  /*24e0*/  HADD2.F32 R6, -RZ, R17.H1_H1 ;  /* 0x30000011ff067230 */ /* 0x000fe40000004100 */
[----:B------:R-:W4:Y:S01]  /*24f0*/  I2F.F16 R31, R31 ;  /* 0x0000001f001f7306 */ /* 0x000f220000200c00 */
[----:B-1----:R-:W-:-:S05]  /*2500*/  HADD2.F32 R36, -RZ, R34.H0_H0 ;  /* 0x20000022ff247230 */ /* 0x002fca0000004100 */
[----:B------:R-:W-:Y:S02]  /*2510*/  FFMA.FTZ R27, R36, R6, R27 ;  /* 0x00000006241b7223 */ /* 0x000fe4000001001b */
[----:B------:R-:W1:Y:S01]  /*2520*/  I2F.F16 R35, R35 ;  /* 0x0000002300237306 */ /* 0x000e620000200c00 */
[----:B----4-:R-:W-:Y:S02]  /*2530*/  HADD2.F32 R17, -RZ, R31.H0_H0 ;  /* 0x2000001fff117230 */ /* 0x010fe40000004100 */
[----:B------:R-:W-:-:S03]  /*2540*/  HADD2.F32 R31, -RZ, R7.H0_H0 ;  /* 0x20000007ff1f7230 */ /* 0x000fc60000004100 */
[C---:B------:R-:W-:Y:S02]  /*2550*/  FFMA.FTZ R26, R6.reuse, R17, R26 ;  /* 0x00000011061a7223 */ /* 0x040fe4000001001a */
[----:B------:R-:W-:Y:S01]  /*2560*/  FFMA.FTZ R16, R6, R31, R16 ;  /* 0x0000001f06107223 */ /* 0x000fe20000010010 */
[----:B-1----:R-:W-:-:S05]  /*2570*/  HADD2.F32 R37, -RZ, R35.H0_H0 ;  /* 0x20000023ff257230 */ /* 0x002fca0000004100 */
[----:B------:R-:W-:Y:S01]  /*2580*/  FFMA.FTZ R17, R6, R37, R30 ;  /* 0x0000002506117223 */ /* 0x000fe2000001001e */
[----:B------:R-:W-:Y:S02]  /*2590*/  LOP3.LUT R6, R12, 0xff, RZ, 0xc0, !PT ;  /* 0x000000ff0c067812 */ /* 0x000fe400078ec0ff */
[----:B------:R-:W-:Y:S02]  /*25a0*/  SHF.R.U32.HI R30, RZ, 0x8, R12 ;  /* 0x00000008ff1e7819 */ /* 0x000fe4000001160c */
[----:B------:R-:W-:Y:S02]  /*25b0*/  IADD3 R7, PT, PT, R6, -0x80, RZ ;  /* 0xffffff8006077810 */ /* 0x000fe40007ffe0ff */
[----:B------:R-:W-:Y:S01]  /*25c0*/  LOP3.LUT R30, R30, 0xff, RZ, 0xc0, !PT ;  /* 0x000000ff1e1e7812 */ /* 0x000fe200078ec0ff */
[----:B0-----:R-:W-:Y:S01]  /*25d0*/  HADD2.F32 R31, -RZ, R4.H1_H1 ;  /* 0x30000004ff1f7230 */ /* 0x001fe20000004100 */
[----:B--2---:R-:W-:Y:S02]  /*25e0*/  @!P0 R2UR UR7, R29 ;  /* 0x000000001d0782ca */ /* 0x004fe400000e0000 */
[----:B------:R-:W0:Y:S01]  /*25f0*/  I2F.F16 R7, R7 ;  /* 0x0000000700077306 */ /* 0x000e220000200c00 */
[----:B-----5:R-:W-:-:S02]  /*2600*/  @!P0 PRMT R28, R18, 0x7610, R28 ;  /* 0x00007610121c8816 */ /* 0x020fc4000000001c */
[----:B------:R-:W-:Y:S02]  /*2610*/  IADD3 R6, PT, PT, R30, -0x80, RZ ;  /* 0xffffff801e067810 */ /* 0x000fe40007ffe0ff */
[----:B------:R-:W-:Y:S01]  /*2620*/  @!P0 PRMT R28, R28, 0x7610, R18 ;  /* 0x000076101c1c8816 */ /* 0x000fe20000000012 */
[----:B------:R-:W-:Y:S01]  /*2630*/  HADD2.F32 R18, -RZ, R4.H0_H0 ;  /* 0x20000004ff127230 */ /* 0x000fe20000004100 */
[----:B------:R-:W-:Y:S02]  /*2640*/  SHF.R.U32.HI R4, RZ, 0x8, R13 ;  /* 0x00000008ff047819 */ /* 0x000fe4000001160d */
[----:B------:R-:W1:Y:S01]  /*2650*/  I2F.F16 R6, R6 ;  /* 0x0000000600067306 */ /* 0x000e620000200c00 */
[----:B------:R-:W-:Y:S02]  /*2660*/  LOP3.LUT R29, R13, 0xff, RZ, 0xc0, !PT ;  /* 0x000000ff0d1d7812 */ /* 0x000fe400078ec0ff */
[----:B------:R-:W-:Y:S02]  /*2670*/  @!P0 PRMT R0, R0, 0x5410, R19 ;  /* 0x0000541000008816 */ /* 0x000fe40000000013 */
[----:B------:R-:W-:Y:S01]  /*2680*/  LOP3.LUT R30, R14, 0xff, RZ, 0xc0, !PT ;  /* 0x000000ff0e1e7812 */ /* 0x000fe200078ec0ff */
[----:B0-----:R-:W-:Y:S01]  /*2690*/  HADD2.F32 R7, -RZ, R7.H0_H0 ;  /* 0x20000007ff077230 */ /* 0x001fe20000004100 */
[----:B------:R-:W-:Y:S01]  /*26a0*/  @!P0 PRMT R0, R19, 0x7632, R0 ;  /* 0x0000763213008816 */ /* 0x000fe20000000000 */
[----:B------:R-:W-:Y:S01]  /*26b0*/  VIADD R29, R29, 0xffffff80 ;  /* 0xffffff801d1d7836 */ /* 0x000fe20000000000 */
[----:B------:R-:W-:-:S02]  /*26c0*/  IADD3 R30, PT, PT, R30, -0x80, RZ ;  /* 0xffffff801e1e7810 */ /* 0x000fc40007ffe0ff */
[----:B------:R-:W-:Y:S01]  /*26d0*/  FFMA.FTZ R35, R7, R18, RZ ;  /* 0x0000001207237223 */ /* 0x000fe200000100ff */
[----:B------:R-:W-:Y:S01]  /*26e0*/  LOP3.LUT R7, R4, 0xff, RZ, 0xc0, !PT ;  /* 0x000000ff04077812 */ /* 0x000fe200078ec0ff */
[----:B------:R0:W2:Y:S01]  /*26f0*/  I2F.F16 R19, R29 ;  /* 0x0000001d00137306 */ /* 0x0000a20000200c00 */
[----:B------:R-:W-:Y:S01]  /*2700*/  SHF.R.U32.HI R4, RZ, 0x10, R12 ;  /* 0x00000010ff047819 */ /* 0x000fe2000001160c */
[----:B-1----:R-:W-:Y:S01]  /*2710*/  HADD2.F32 R34, -RZ, R6.H0_H0 ;  /* 0x20000006ff227230 */ /* 0x002fe20000004100 */
[----:B------:R-:W-:Y:S02]  /*2720*/  IADD3 R7, PT, PT, R7, -0x80, RZ ;  /* 0xffffff8007077810 */ /* 0x000fe40007ffe0ff */
[----:B------:R-:W-:Y:S02]  /*2730*/  LOP3.LUT R4, R4, 0xff, RZ, 0xc0, !PT ;  /* 0x000000ff04047812 */ /* 0x000fe400078ec0ff */
[----:B------:R-:W-:Y:S01]  /*2740*/  FFMA.FTZ R35, R34, R31, R35 ;  /* 0x0000001f22237223 */ /* 0x000fe20000010023 */
[----:B------:R-:W1:Y:S01]  /*2750*/  I2F.F16 R6, R30 ;  /* 0x0000001e00067306 */ /* 0x000e620000200c00 */
[----:B0-----:R-:W-:-:S02]  /*2760*/  SHF.R.U32.HI R29, RZ, 0x8, R14 ;  /* 0x00000008ff1d7819 */ /* 0x001fc4000001160e */
[----:B------:R-:W-:Y:S02]  /*2770*/  IADD3 R4, PT, PT, R4, -0x80, RZ ;  /* 0xffffff8004047810 */ /* 0x000fe40007ffe0ff */
[----:B------:R-:W-:Y:S01]  /*2780*/  LOP3.LUT R29, R29, 0xff, RZ, 0xc0, !PT ;  /* 0x000000ff1d1d7812 */ /* 0x000fe200078ec0ff */
[----:B--2---:R-:W-:Y:S02]  /*2790*/  HADD2.F32 R37, -RZ, R19.H0_H0 ;  /* 0x20000013ff257230 */ /* 0x004fe40000004100 */
[----:B------:R-:W0:Y:S01]  /*27a0*/  I2F.F16 R7, R7 ;  /* 0x0000000700077306 */ /* 0x000e220000200c00 */
[----:B------:R-:W-:Y:S02]  /*27b0*/  IADD3 R34, PT, PT, R29, -0x80, RZ ;  /* 0xffffff801d227810 */ /* 0x000fe40007ffe0ff */
[----:B------:R-:W-:Y:S01]  /*27c0*/  SHF.R.U32.HI R29, RZ, 0x10, R13 ;  /* 0x00000010ff1d7819 */ /* 0x000fe2000001160d */
[----:B------:R-:W-:-:S03]  /*27d0*/  FFMA.FTZ R36, R18, R37, RZ ;  /* 0x0000002512247223 */ /* 0x000fc600000100ff */
[----:B------:R-:W-:Y:S01]  /*27e0*/  LOP3.LUT R29, R29, 0xff, RZ, 0xc0, !PT ;  /* 0x000000ff1d1d7812 */ /* 0x000fe200078ec0ff */
[----:B------:R-:W2:Y:S04]  /*27f0*/  I2F.F16 R19, R34 ;  /* 0x0000002200137306 */ /* 0x000ea80000200c00 */
[----:B------:R-:W-:Y:S02]  /*2800*/  VIADD R37, R29, 0xffffff80 ;  /* 0xffffff801d257836 */ /* 0x000fe40000000000 */
[----:B-1----:R-:W-:Y:S02]  /*2810*/  HADD2.F32 R29, -RZ, R6.H0_H0 ;  /* 0x20000006ff1d7230 */ /* 0x002fe40000004100 */
[----:B0-----:R-:W-:Y:S01]  /*2820*/  HADD2.F32 R30, -RZ, R7.H0_H0 ;  /* 0x20000007ff1e7230 */ /* 0x001fe20000004100 */
[----:B------:R-:W0:Y:S02]  /*2830*/  I2F.F16 R4, R4 ;  /* 0x0000000400047306 */ /* 0x000e240000200c00 */
[----:B------:R-:W-:-:S02]  /*2840*/  FFMA.FTZ R40, R18, R29, RZ ;  /* 0x0000001d12287223 */ /* 0x000fc400000100ff */
[C---:B------:R-:W-:Y:S01]  /*2850*/  FFMA.FTZ R7, R31.reuse, R30, R36 ;  /* 0x0000001e1f077223 */ /* 0x040fe20000010024 */
[----:B------:R-:W-:Y:S01]  /*2860*/  SHF.R.U32.HI R36, RZ, 0x10, R14 ;  /* 0x00000010ff247819 */ /* 0x000fe2000001160e */
[----:B--2---:R-:W-:Y:S02]  /*2870*/  HADD2.F32 R6, -RZ, R19.H0_H0 ;  /* 0x20000013ff067230 */ /* 0x004fe40000004100 */
[----:B------:R-:W1:Y:S01]  /*2880*/  I2F.F16 R30, R37 ;  /* 0x00000025001e7306 */ /* 0x000e620000200c00 */
[----:B------:R-:W-:Y:S02]  /*2890*/  LOP3.LUT R36, R36, 0xff, RZ, 0xc0, !PT ;  /* 0x000000ff24247812 */ /* 0x000fe400078ec0ff */
[----:B------:R-:W-:Y:S01]  /*28a0*/  FFMA.FTZ R19, R31, R6, R40 ;  /* 0x000000061f137223 */ /* 0x000fe20000010028 */
[----:B------:R-:W-:Y:S02]  /*28b0*/  LEA.HI R40, R15, 0xffffff80, RZ, 0x8 ;  /* 0xffffff800f287811 */ /* 0x000fe400078f40ff */
[----:B------:R-:W-:Y:S01]  /*28c0*/  IADD3 R38, PT, PT, R36, -0x80, RZ ;  /* 0xffffff8024267810 */ /* 0x000fe20007ffe0ff */
[----:B0-----:R-:W-:Y:S01]  /*28d0*/  HADD2.F32 R6, -RZ, R4.H0_H0 ;  /* 0x20000004ff067230 */ /* 0x001fe20000004100 */
[----:B------:R-:W-:Y:S01]  /*28e0*/  LEA.HI R36, R12, 0xffffff80, RZ, 0x8 ;  /* 0xffffff800c247811 */ /* 0x000fe200078f40ff */
[--C-:B------:R-:W-:Y:S01]  /*28f0*/  HADD2.F32 R4, -RZ, R5.reuse.H0_H0 ;  /* 0x20000005ff047230 */ /* 0x100fe20000004100 */
[----:B------:R0:W2:Y:S01]  /*2900*/  I2F.F16 R29, R38 ;  /* 0x00000026001d7306 */ /* 0x0000a20000200c00 */
[----:B------:R-:W-:-:S02]  /*2910*/  HADD2.F32 R5, -RZ, R5.H1_H1 ;  /* 0x30000005ff057230 */ /* 0x000fc40000004100 */
[----:B-1----:R-:W-:Y:S02]  /*2920*/  HADD2.F32 R34, -RZ, R30.H0_H0 ;  /* 0x2000001eff227230 */ /* 0x002fe40000004100 */
[----:B------:R-:W-:Y:S01]  /*2930*/  FFMA.FTZ R30, R6, R4, R35 ;  /* 0x00000004061e7223 */ /* 0x000fe20000010023 */
[----:B0-----:R-:W-:Y:S02]  /*2940*/  LEA.HI R38, R13, 0xffffff80, RZ, 0x8 ;  /* 0xffffff800d267811 */ /* 0x001fe400078f40ff */
[----:B------:R-:W-:Y:S02]  /*2950*/  FFMA.FTZ R34, R4, R34, R7 ;  /* 0x0000002204227223 */ /* 0x000fe40000010007 */
[----:B------:R-:W0:Y:S01]  /*2960*/  LDS.64 R6, [UR8+0x28] ;  /* 0x00002808ff067984 */ /* 0x000e220008000a00 */
[----:B--2---:R-:W-:Y:S01]  /*2970*/  HADD2.F32 R29, -RZ, R29.H0_H0 ;  /* 0x2000001dff1d7230 */ /* 0x004fe20000004100 */
[----:B---3--:R-:W-:Y:S02]  /*2980*/  LOP3.LUT R12, R8, 0xff, RZ, 0xc0, !PT ;  /* 0x000000ff080c7812 */ /* 0x008fe400078ec0ff */
[----:B------:R-:W-:-:S02]  /*2990*/  SHF.R.U32.HI R13, RZ, 0x8, R8 ;  /* 0x00000008ff0d7819 */ /* 0x000fc40000011608 */
[----:B------:R-:W-:Y:S01]  /*29a0*/  FFMA.FTZ R19, R4, R29, R19 ;  /* 0x0000001d04137223 */ /* 0x000fe20000010013 */
[----:B------:R-:W-:Y:S01]  /*29b0*/  IADD3 R37, PT, PT, R12, -0x80, RZ ;  /* 0xffffff800c257810 */ /* 0x000fe20007ffe0ff */
[----:B------:R1:W2:Y:S01]  /*29c0*/  I2F.F16 R29, R36 ;  /* 0x00000024001d7306 */ /* 0x0002a20000200c00 */
[----:B------:R-:W-:-:S07]  /*29d0*/  LOP3.LUT R13, R13, 0xff, RZ, 0xc0, !PT ;  /* 0x000000ff0d0d7812 */ /* 0x000fce00078ec0ff */
[----:B------:R3:W4:Y:S01]  /*29e0*/  I2F.F16 R12, R37 ;  /* 0x00000025000c7306 */ /* 0x0007220000200c00 */
[----:B-1----:R-:W-:Y:S01]  /*29f0*/  IADD3 R36, PT, PT, R13, -0x80, RZ ;  /* 0xffffff800d247810 */ /* 0x002fe20007ffe0ff */
[----:B--2---:R-:W-:Y:S01]  /*2a00*/  HADD2.F32 R29, -RZ, R29.H0_H0 ;  /* 0x2000001dff1d7230 */ /* 0x004fe20000004100 */
[----:B---3--:R-:W-:-:S04]  /*2a10*/  LEA.HI R37, R8, 0xffffff80, RZ, 0x8 ;  /* 0xffffff8008257811 */ /* 0x008fc800078f40ff */
[----:B------:R-:W-:Y:S02]  /*2a20*/  FFMA.FTZ R35, R29, R5, R30 ;  /* 0x000000051d237223 */ /* 0x000fe4000001001e */
[----:B------:R-:W1:Y:S01]  /*2a30*/  I2F.F16 R29, R38 ;  /* 0x00000026001d7306 */ /* 0x000e620000200c00 */
[----:B----4-:R-:W-:Y:S02]  /*2a40*/  HADD2.F32 R30, -RZ, R12.H0_H0 ;  /* 0x2000000cff1e7230 */ /* 0x010fe40000004100 */
[--C-:B0-----:R-:W-:Y:S02]  /*2a50*/  HADD2.F32 R12, -RZ, R6.reuse.H0_H0 ;  /* 0x20000006ff0c7230 */ /* 0x101fe40000004100 */
[----:B------:R-:W-:-:S03]  /*2a60*/  HADD2.F32 R13, -RZ, R6.H1_H1 ;  /* 0x30000006ff0d7230 */ /* 0x000fc60000004100 */
[----:B------:R-:W-:Y:S01]  /*2a70*/  FFMA.FTZ R30, R30, R12, R35 ;  /* 0x0000000c1e1e7223 */ /* 0x000fe20000010023 */
[----:B------:R-:W-:Y:S01]  /*2a80*/  LEA.HI R35, R14, 0xffffff80, RZ, 0x8 ;  /* 0xffffff800e237811 */ /* 0x000fe200078f40ff */
[----:B-1----:R-:W-:Y:S01]  /*2a90*/  HADD2.F32 R29, -RZ, R29.H0_H0 ;  /* 0x2000001dff1d7230 */ /* 0x002fe20000004100 */
[----:B------:R0:W1:Y:S04]  /*2aa0*/  I2F.F16 R14, R36 ;  /* 0x00000024000e7306 */ /* 0x0000680000200c00 */
[----:B------:R-:W-:Y:S01]  /*2ab0*/  FFMA.FTZ R34, R5, R29, R34 ;  /* 0x0000001d05227223 */ /* 0x000fe20000010022 */
[----:B------:R-:W-:-:S03]  /*2ac0*/  HADD2.F32 R29, -RZ, R0.H1_H1 ;  /* 0x30000000ff1d7230 */ /* 0x000fc60000004100 */
[----:B------:R-:W2:Y:S01]  /*2ad0*/  I2F.F16 R35, R35 ;  /* 0x0000002300237306 */ /* 0x000ea20000200c00 */
[----:B0-----:R-:W-:Y:S02]  /*2ae0*/  HADD2.F32 R36, -RZ, R7.H0_H0 ;  /* 0x20000007ff247230 */ /* 0x001fe40000004100 */
[----:B------:R-:W-:Y:S01]  /*2af0*/  FMUL.FTZ R24, R24, R29 ;  /* 0x0000001d18187220 */ /* 0x000fe20000410000 */
[----:B-1----:R-:W-:-:S04]  /*2b00*/  HADD2.F32 R14, -RZ, R14.H0_H0 ;  /* 0x2000000eff0e7230 */ /* 0x002fc80000004100 */
[----:B------:R-:W-:Y:S01]  /*2b10*/  F2FP.F16.F32.PACK_AB R24, RZ, R24 ;  /* 0x00000018ff18723e */ /* 0x000fe200000000ff */
[----:B------:R-:W-:Y:S01]  /*2b20*/  FFMA.FTZ R30, R14, R13, R30 ;  /* 0x0000000d0e1e7223 */ /* 0x000fe2000001001e */
[----:B------:R-:W-:Y:S01]  /*2b30*/  SHF.R.U32.HI R14, RZ, 0x10, R8 ;  /* 0x00000010ff0e7819 */ /* 0x000fe20000011608 */
[----:B--2---:R-:W-:Y:S01]  /*2b40*/  HADD2.F32 R6, -RZ, R35.H0_H0 ;  /* 0x20000023ff067230 */ /* 0x004fe20000004100 */
[----:B------:R-:W0:Y:S02]  /*2b50*/  I2F.F16 R8, R37 ;  /* 0x0000002500087306 */ /* 0x000e240000200c00 */
[----:B------:R-:W-:Y:S01]  /*2b60*/  LOP3.LUT R35, R14, 0xff, RZ, 0xc0, !PT ;  /* 0x000000ff0e237812 */ /* 0x000fe200078ec0ff */
[--C-:B------:R-:W-:Y:S02]  /*2b70*/  HADD2.F32 R14, -RZ, R28.reuse.H1_H1 ;  /* 0x3000001cff0e7230 */ /* 0x100fe40000004100 */
[----:B------:R-:W-:Y:S01]  /*2b80*/  FFMA.FTZ R6, R5, R6, R19 ;  /* 0x0000000605067223 */ /* 0x000fe20000010013 */
[----:B------:R-:W-:Y:S01]  /*2b90*/  IADD3 R35, PT, PT, R35, -0x80, RZ ;  /* 0xffffff8023237810 */ /* 0x000fe20007ffe0ff */
[----:B------:R-:W-:-:S02]  /*2ba0*/  HADD2.F32 R19, -RZ, R28.H0_H0 ;  /* 0x2000001cff137230 */ /* 0x000fc40000004100 */
[----:B------:R-:W-:-:S03]  /*2bb0*/  FMUL.FTZ R23, R23, R14 ;  /* 0x0000000e17177220 */ /* 0x000fc60000410000 */
[----:B------:R-:W1:Y:S01]  /*2bc0*/  I2F.F16 R35, R35 ;  /* 0x0000002300237306 */ /* 0x000e620000200c00 */
[----:B------:R-:W-:Y:S01]  /*2bd0*/  FMUL.FTZ R25, R25, R19 ;  /* 0x0000001319197220 */ /* 0x000fe20000410000 */
[----:B------:R-:W-:Y:S01]  /*2be0*/  F2FP.F16.F32.PACK_AB R23, RZ, R23 ;  /* 0x00000017ff17723e */ /* 0x000fe200000000ff */
[----:B0-----:R-:W-:-:S03]  /*2bf0*/  HADD2.F32 R8, -RZ, R8.H0_H0 ;  /* 0x20000008ff087230 */ /* 0x001fc60000004100 */
[----:B------:R-:W-:Y:S01]  /*2c00*/  F2FP.F16.F32.PACK_AB R25, RZ, R25 ;  /* 0x00000019ff19723e */ /* 0x000fe200000000ff */
[----:B-1----:R-:W-:-:S05]  /*2c10*/  HADD2.F32 R35, -RZ, R35.H0_H0 ;  /* 0x20000023ff237230 */ /* 0x002fca0000004100 */
[----:B------:R-:W-:Y:S01]  /*2c20*/  FFMA.FTZ R30, R35, R36, R30 ;  /* 0x00000024231e7223 */ /* 0x000fe2000001001e */
[----:B------:R-:W-:Y:S01]  /*2c30*/  HADD2.F32 R35, -RZ, R7.H1_H1 ;  /* 0x30000007ff237230 */ /* 0x000fe20000004100 */
[----:B------:R-:W-:-:S04]  /*2c40*/  LOP3.LUT R7, R9, 0xff, RZ, 0xc0, !PT ;  /* 0x000000ff09077812 */ /* 0x000fc800078ec0ff */
[----:B------:R-:W-:Y:S01]  /*2c50*/  FFMA.FTZ R30, R8, R35, R30 ;  /* 0x00000023081e7223 */ /* 0x000fe2000001001e */
        /* <DEDUP_REMOVED lines=18> */
[----:B------:R-:W0:Y:S02]  /*2d80*/  I2F.F16 R38, R38 ;  /* 0x0000002600267306 */ /* 0x000e240000200c00 */
[----:B0-----:R-:W-:Y:S02]  /*2d90*/  HADD2.F32 R7, -RZ, R38.H0_H0 ;  /* 0x20000026ff077230 */ /* 0x001fe40000004100 */
[----:B------:R-:W-:-:S04]  /*2da0*/  IMAD.WIDE R38, R39, 0x4, R32 ;  /* 0x0000000427267825 */ /* 0x000fc800078e0220 */
        /* <DEDUP_REMOVED lines=16> */
[----:B0-----:R-:W-:-:S06]  /*2eb0*/  HADD2.F32 R37, -RZ, R7.H0_H0 ;  /* 0x20000007ff257230 */ /* 0x001fcc0000004100 */
[----:B------:R-:W0:Y:S01]  /*2ec0*/  I2F.F16 R7, R40 ;  /* 0x0000002800077306 */ /* 0x000e220000200c00 */
[----:B------:R-:W-:Y:S01]  /*2ed0*/  FFMA.FTZ R18, R18, R37, RZ ;  /* 0x0000002512127223 */ /* 0x000fe200000100ff */
[----:B------:R-:W-:-:S04]  /*2ee0*/  SHF.R.U32.HI R37, RZ, 0x8, R15 ;  /* 0x00000008ff257819 */ /* 0x000fc8000001160f */
[----:B------:R-:W-:-:S04]  /*2ef0*/  LOP3.LUT R37, R37, 0xff, RZ, 0xc0, !PT ;  /* 0x000000ff25257812 */ /* 0x000fc800078ec0ff */
[----:B------:R-:W-:Y:S01]  /*2f00*/  IADD3 R37, PT, PT, R37, -0x80, RZ ;  /* 0xffffff8025257810 */ /* 0x000fe20007ffe0ff */
[----:B0-----:R-:W-:-:S05]  /*2f10*/  HADD2.F32 R7, -RZ, R7.H0_H0 ;  /* 0x20000007ff077230 */ /* 0x001fca0000004100 */
[----:B------:R-:W0:Y:S02]  /*2f20*/  I2F.F16 R37, R37 ;  /* 0x0000002500257306 */ /* 0x000e240000200c00 */
[----:B0-----:R-:W-:-:S05]  /*2f30*/  HADD2.F32 R6, -RZ, R37.H0_H0 ;  /* 0x20000025ff067230 */ /* 0x001fca0000004100 */
[----:B------:R-:W-:Y:S01]  /*2f40*/  FFMA.FTZ R31, R31, R6, R18 ;  /* 0x000000061f1f7223 */ /* 0x000fe20000010012 */
[----:B------:R-:W-:-:S04]  /*2f50*/  SHF.R.U32.HI R6, RZ, 0x10, R15 ;  /* 0x00000010ff067819 */ /* 0x000fc8000001160f */
[----:B------:R-:W-:-:S04]  /*2f60*/  LOP3.LUT R6, R6, 0xff, RZ, 0xc0, !PT ;  /* 0x000000ff06067812 */ /* 0x000fc800078ec0ff */
[----:B------:R-:W-:-:S04]  /*2f70*/  IADD3 R18, PT, PT, R6, -0x80, RZ ;  /* 0xffffff8006127810 */ /* 0x000fc80007ffe0ff */
[----:B------:R-:W0:Y:S02]  /*2f80*/  I2F.F16 R6, R18 ;  /* 0x0000001200067306 */ /* 0x000e240000200c00 */
[----:B0-----:R-:W-:-:S05]  /*2f90*/  HADD2.F32 R6, -RZ, R6.H0_H0 ;  /* 0x20000006ff067230 */ /* 0x001fca0000004100 */
[----:B------:R-:W-:-:S04]  /*2fa0*/  FFMA.FTZ R4, R4, R6, R31 ;  /* 0x0000000604047223 */ /* 0x000fc8000001001f */
[----:B------:R-:W-:Y:S02]  /*2fb0*/  FFMA.FTZ R15, R5, R7, R4 ;  /* 0x00000007050f7223 */ /* 0x000fe40000010004 */
[----:B------:R-:W2:Y:S01]  /*2fc0*/  LDG.E.128.CONSTANT R4, desc[UR18][R38.64] ;  /* 0x0000001226047981 */ /* 0x000ea2000c1e9d00 */
[----:B------:R-:W-:Y:S02]  /*2fd0*/  LOP3.LUT R31, R11, 0xff, RZ, 0xc0, !PT ;  /* 0x000000ff0b1f7812 */ /* 0x000fe400078ec0ff */
[----:B------:R-:W-:-:S03]  /*2fe0*/  LEA.HI R9, R9, 0xffffff80, RZ, 0x8 ;  /* 0xffffff8009097811 */ /* 0x000fc600078f40ff */
[----:B------:R-:W-:-:S03]  /*2ff0*/  VIADD R31, R31, 0xffffff80 ;  /* 0xffffff801f1f7836 */ /* 0x000fc60000000000 */
[----:B------:R-:W-:Y:S08]  /*3000*/  I2F.F16 R9, R9 ;  /* 0x0000000900097306 */ /* 0x000ff00000200c00 */
[----:B------:R-:W0:Y:S02]  /*3010*/  I2F.F16 R31, R31 ;  /* 0x0000001f001f7306 */ /* 0x000e240000200c00 */
[----:B0-----:R-:W-:-:S05]  /*3020*/  HADD2.F32 R18, -RZ, R31.H0_H0 ;  /* 0x2000001fff127230 */ /* 0x001fca0000004100 */
[----:B------:R-:W-:Y:S01]  /*3030*/  FFMA.FTZ R18, R12, R18, R15 ;  /* 0x000000120c127223 */ /* 0x000fe2000001000f */
[----:B------:R-:W-:-:S04]  /*3040*/  SHF.R.U32.HI R12, RZ, 0x8, R11 ;  /* 0x00000008ff0c7819 */ /* 0x000fc8000001160b */
[----:B------:R-:W-:-:S04]  /*3050*/  LOP3.LUT R12, R12, 0xff, RZ, 0xc0, !PT ;  /* 0x000000ff0c0c7812 */ /* 0x000fc800078ec0ff */
[----:B------:R-:W-:Y:S02]  /*3060*/  IADD3 R15, PT, PT, R12, -0x80, RZ ;  /* 0xffffff800c0f7810 */ /* 0x000fe40007ffe0ff */
[----:B------:R-:W-:-:S04]  /*3070*/  SHF.R.U32.HI R12, RZ, 0x10, R11 ;  /* 0x00000010ff0c7819 */ /* 0x000fc8000001160b */
[----:B------:R-:W0:Y:S01]  /*3080*/  I2F.F16 R15, R15 ;  /* 0x0000000f000f7306 */ /* 0x000e220000200c00 */
[----:B------:R-:W-:-:S04]  /*3090*/  LOP3.LUT R12, R12, 0xff, RZ, 0xc0, !PT ;  /* 0x000000ff0c0c7812 */ /* 0x000fc800078ec0ff */
[----:B------:R-:W-:-:S04]  /*30a0*/  IADD3 R32, PT, PT, R12, -0x80, RZ ;  /* 0xffffff800c207810 */ /* 0x000fc80007ffe0ff */
[----:B------:R-:W1:Y:S01]  /*30b0*/  I2F.F16 R12, R32 ;  /* 0x00000020000c7306 */ /* 0x000e620000200c00 */
[----:B0-----:R-:W-:-:S05]  /*30c0*/  HADD2.F32 R31, -RZ, R15.H0_H0 ;  /* 0x2000000fff1f7230 */ /* 0x001fca0000004100 */
[----:B------:R-:W-:Y:S01]  /*30d0*/  FFMA.FTZ R13, R13, R31, R18 ;  /* 0x0000001f0d0d7223 */ /* 0x000fe20000010012 */
[----:B------:R-:W-:Y:S02]  /*30e0*/  LEA.HI R18, R10, 0xffffff80, RZ, 0x8 ;  /* 0xffffff800a127811 */ /* 0x000fe400078f40ff */
[----:B------:R-:W-:Y:S01]  /*30f0*/  LEA.HI R10, R11, 0xffffff80, RZ, 0x8 ;  /* 0xffffff800b0a7811 */ /* 0x000fe200078f40ff */
[----:B-1----:R-:W-:Y:S01]  /*3100*/  HADD2.F32 R12, -RZ, R12.H0_H0 ;  /* 0x2000000cff0c7230 */ /* 0x002fe20000004100 */
[----:B------:R-:W0:Y:S01]  /*3110*/  I2F.F16 R15, R18 ;  /* 0x00000012000f7306 */ /* 0x000e220000200c00 */
[----:B------:R-:W-:-:S03]  /*3120*/  HADD2.F32 R11, -RZ, R9.H0_H0 ;  /* 0x20000009ff0b7230 */ /* 0x000fc60000004100 */
[----:B------:R-:W-:Y:S02]  /*3130*/  FFMA.FTZ R36, R36, R12, R13 ;  /* 0x0000000c24247223 */ /* 0x000fe4000001000d */
[----:B------:R-:W1:Y:S01]  /*3140*/  LDS.64 R12, [UR8+0x30] ;  /* 0x00003008ff0c7984 */ /* 0x000e620008000a00 */
[----:B------:R-:W-:Y:S01]  /*3150*/  FFMA.FTZ R34, R35, R11, R34 ;  /* 0x0000000b23227223 */ /* 0x000fe20000010022 */
[----:B------:R-:W3:Y:S01]  /*3160*/  I2F.F16 R10, R10 ;  /* 0x0000000a000a7306 */ /* 0x000ee20000200c00 */
[----:B0-----:R-:W-:-:S05]  /*3170*/  HADD2.F32 R15, -RZ, R15.H0_H0 ;  /* 0x2000000fff0f7230 */ /* 0x001fca0000004100 */
[----:B------:R-:W-:Y:S01]  /*3180*/  FFMA.FTZ R15, R35, R15, R8 ;  /* 0x0000000f230f7223 */ /* 0x000fe20000010008 */
[----:B--2---:R-:W-:Y:S02]  /*3190*/  LOP3.LUT R9, R4, 0xff, RZ, 0xc0, !PT ;  /* 0x000000ff04097812 */ /* 0x004fe400078ec0ff */
[----:B------:R-:W-:Y:S02]  /*31a0*/  SHF.R.U32.HI R8, RZ, 0x8, R4 ;  /* 0x00000008ff087819 */ /* 0x000fe40000011604 */
[----:B------:R-:W-:Y:S02]  /*31b0*/  IADD3 R32, PT, PT, R9, -0x80, RZ ;  /* 0xffffff8009207810 */ /* 0x000fe40007ffe0ff */
[----:B------:R-:W-:Y:S01]  /*31c0*/  LOP3.LUT R9, R8, 0xff, RZ, 0xc0, !PT ;  /* 0x000000ff08097812 */ /* 0x000fe200078ec0ff */
[----:B---3--:R-:W-:Y:S01]  /*31d0*/  HADD2.F32 R8, -RZ, R10.H0_H0 ;  /* 0x2000000aff087230 */ /* 0x008fe20000004100 */
[----:B------:R-:W-:Y:S02]  /*31e0*/  SHF.R.U32.HI R18, RZ, 0x8, R5 ;  /* 0x00000008ff127819 */ /* 0x000fe40000011605 */
[----:B------:R-:W0:Y:S01]  /*31f0*/  I2F.F16 R32, R32 ;  /* 0x0000002000207306 */ /* 0x000e220000200c00 */
[----:B------:R-:W-:Y:S01]  /*3200*/  IADD3 R10, PT, PT, R9, -0x80, RZ ;  /* 0xffffff80090a7810 */ /* 0x000fe20007ffe0ff */
[----:B------:R-:W-:Y:S01]  /*3210*/  FFMA.FTZ R35, R35, R8, R36 ;  /* 0x0000000823237223 */ /* 0x000fe20000010024 */
[----:B------:R-:W-:Y:S01]  /*3220*/  LOP3.LUT R8, R5, 0xff, RZ, 0xc0, !PT ;  /* 0x000000ff05087812 */ /* 0x000fe200078ec0ff */
[--C-:B-1----:R-:W-:Y:S01]  /*3230*/  HADD2.F32 R9, -RZ, R12.reuse.H0_H0 ;  /* 0x2000000cff097230 */ /* 0x102fe20000004100 */
[----:B------:R-:W-:Y:S01]  /*3240*/  LOP3.LUT R18, R18, 0xff, RZ, 0xc0, !PT ;  /* 0x000000ff12127812 */ /* 0x000fe200078ec0ff */
[----:B------:R-:W-:-:S02]  /*3250*/  HADD2.F32 R36, -RZ, R12.H1_H1 ;  /* 0x3000000cff247230 */ /* 0x000fc40000004100 */
[----:B------:R1:W2:Y:S01]  /*3260*/  I2F.F16 R11, R10 ;  /* 0x0000000a000b7306 */ /* 0x0002a20000200c00 */
[----:B------:R-:W-:Y:S01]  /*3270*/  VIADD R33, R8, 0xffffff80 ;  /* 0xffffff8008217836 */ /* 0x000fe20000000000 */
[----:B------:R-:W-:Y:S01]  /*3280*/  IADD3 R18, PT, PT, R18, -0x80, RZ ;  /* 0xffffff8012127810 */ /* 0x000fe20007ffe0ff */
[----:B0-----:R-:W-:-:S05]  /*3290*/  HADD2.F32 R32, -RZ, R32.H0_H0 ;  /* 0x20000020ff207230 */ /* 0x001fca0000004100 */
[----:B------:R-:W0:Y:S01]  /*32a0*/  I2F.F16 R8, R33 ;  /* 0x0000002100087306 */ /* 0x000e220000200c00 */
[----:B-1----:R-:W-:Y:S01]  /*32b0*/  LOP3.LUT R10, R6, 0xff, RZ, 0xc0, !PT ;  /* 0x000000ff060a7812 */ /* 0x002fe200078ec0ff */
[----:B------:R-:W-:-:S03]  /*32c0*/  FFMA.FTZ R32, R32, R9, RZ ;  /* 0x0000000920207223 */ /* 0x000fc600000100ff */
[----:B------:R-:W-:Y:S01]  /*32d0*/  IADD3 R10, PT, PT, R10, -0x80, RZ ;  /* 0xffffff800a0a7810 */ /* 0x000fe20007ffe0ff */
[----:B--2---:R-:W-:Y:S02]  /*32e0*/  HADD2.F32 R11, -RZ, R11.H0_H0 ;  /* 0x2000000bff0b7230 */ /* 0x004fe40000004100 */
[----:B------:R-:W1:Y:S03]  /*32f0*/  I2F.F16 R31, R18 ;  /* 0x00000012001f7306 */ /* 0x000e660000200c00 */
[----:B------:R-:W-:Y:S01]  /*3300*/  FFMA.FTZ R32, R11, R36, R32 ;  /* 0x000000240b207223 */ /* 0x000fe20000010020 */
[----:B------:R-:W-:Y:S01]  /*3310*/  LOP3.LUT R11, R7, 0xff, RZ, 0xc0, !PT ;  /* 0x000000ff070b7812 */ /* 0x000fe200078ec0ff */
[----:B0-----:R-:W-:-:S03]  /*3320*/  HADD2.F32 R8, -RZ, R8.H0_H0 ;  /* 0x20000008ff087230 */ /* 0x001fc60000004100 */
[----:B------:R-:W0:Y:S01]  /*3330*/  I2F.F16 R10, R10 ;  /* 0x0000000a000a7306 */ /* 0x000e220000200c00 */
[----:B------:R-:W-:Y:S01]  /*3340*/  IADD3 R11, PT, PT, R11, -0x80, RZ ;  /* 0xffffff800b0b7810 */ /* 0x000fe20007ffe0ff */
[----:B------:R-:W-:Y:S01]  /*3350*/  FFMA.FTZ R33, R9, R8, RZ ;  /* 0x0000000809217223 */ /* 0x000fe200000100ff */
[----:B------:R-:W-:Y:S01]  /*3360*/  SHF.R.U32.HI R8, RZ, 0x8, R6 ;  /* 0x00000008ff087819 */ /* 0x000fe20000011606 */
[----:B-1----:R-:W-:-:S04]  /*3370*/  HADD2.F32 R31, -RZ, R31.H0_H0 ;  /* 0x2000001fff1f7230 */ /* 0x002fc80000004100 */
[----:B------:R-:W1:Y:S01]  /*3380*/  I2F.F16 R12, R11 ;  /* 0x0000000b000c7306 */ /* 0x000e620000200c00 */
[----:B------:R-:W-:Y:S01]  /*3390*/  LOP3.LUT R8, R8, 0xff, RZ, 0xc0, !PT ;  /* 0x000000ff08087812 */ /* 0x000fe200078ec0ff */
[----:B------:R-:W-:-:S03]  /*33a0*/  FFMA.FTZ R31, R36, R31, R33 ;  /* 0x0000001f241f7223 */ /* 0x000fc60000010021 */
[----:B------:R-:W-:Y:S01]  /*33b0*/  IADD3 R37, PT, PT, R8, -0x80, RZ ;  /* 0xffffff8008257810 */ /* 0x000fe20007ffe0ff */
[----:B0-----:R-:W-:-:S03]  /*33c0*/  HADD2.F32 R10, -RZ, R10.H0_H0 ;  /* 0x2000000aff0a7230 */ /* 0x001fc60000004100 */
[----:B------:R-:W0:Y:S02]  /*33d0*/  I2F.F16 R8, R37 ;  /* 0x0000002500087306 */ /* 0x000e240000200c00 */
[----:B------:R-:W-:Y:S01]  /*33e0*/  FFMA.FTZ R33, R9, R10, RZ ;  /* 0x0000000a09217223 */ /* 0x000fe200000100ff */
[----:B-1----:R-:W-:-:S05]  /*33f0*/  HADD2.F32 R12, -RZ, R12.H0_H0 ;  /* 0x2000000cff0c7230 */ /* 0x002fca0000004100 */
[----:B------:R-:W-:Y:S01]  /*3400*/  FFMA.FTZ R12, R9, R12, RZ ;  /* 0x0000000c090c7223 */ /* 0x000fe200000100ff */
[----:B------:R-:W-:Y:S02]  /*3410*/  IMAD.U32 R9, RZ, RZ, UR14 ;  /* 0x0000000eff097e24 */ /* 0x000fe4000f8e00ff */
[----:B0-----:R-:W-:Y:S02]  /*3420*/  HADD2.F32 R8, -RZ, R8.H0_H0 ;  /* 0x20000008ff087230 */ /* 0x001fe40000004100 */
[----:B------:R-:W-:-:S04]  /*3430*/  IMAD.WIDE R38, R9, 0x4, R38 ;  /* 0x0000000409267825 */ /* 0x000fc800078e0226 */
[----:B------:R-:W-:Y:S02]  /*3440*/  FFMA.FTZ R33, R36, R8, R33 ;  /* 0x0000000824217223 */ /* 0x000fe40000010021 */
[----:B------:R-:W2:Y:S01]  /*3450*/  LDG.E.128.CONSTANT R8, desc[UR18][R38.64] ;  /* 0x0000001226087981 */ /* 0x000ea2000c1e9d00 */
[----:B------:R-:W-:Y:S01]  /*3460*/  SHF.R.U32.HI R18, RZ, 0x8, R7 ;  /* 0x00000008ff127819 */ /* 0x000fe20000011607 */
[----:B------:R-:W-:Y:S01]  /*3470*/  FMUL.FTZ R34, R14, R34 ;  /* 0x000000220e227220 */ /* 0x000fe20000410000 */
[----:B------:R-:W-:Y:S01]  /*3480*/  LEA.HI R37, R6, 0xffffff80, RZ, 0x8 ;  /* 0xffffff8006257811 */ /* 0x000fe200078f40ff */
[----:B------:R-:W-:Y:S01]  /*3490*/  UIADD3 UR10, UP1, UPT, UR10, 0x80, URZ ;  /* 0x000000800a0a7890 */ /* 0x000fe2000ff3e0ff */
[----:B------:R-:W-:Y:S01]  /*34a0*/  LOP3.LUT R18, R18, 0xff, RZ, 0xc0, !PT ;  /* 0x000000ff12127812 */ /* 0x000fe200078ec0ff */
[----:B------:R-:W-:Y:S01]  /*34b0*/  @!UP0 UIADD3 UR5, UPT, UPT, UR7, UR9, URZ ;  /* 0x0000000907058290 */ /* 0x000fe2000fffe0ff */
[----:B------:R-:W-:Y:S01]  /*34c0*/  LEA.HI R40, R7, 0xffffff80, RZ, 0x8 ;  /* 0xffffff8007287811 */ /* 0x000fe200078f40ff */
[----:B------:R-:W-:Y:S01]  /*34d0*/  UIADD3 UR9, UPT, UPT, UR9, 0x20, URZ ;  /* 0x0000002009097890 */ /* 0x000fe2000fffe0ff */
[----:B------:R-:W-:Y:S01]  /*34e0*/  IADD3 R18, PT, PT, R18, -0x80, RZ ;  /* 0xffffff8012127810 */ /* 0x000fe20007ffe0ff */
[----:B------:R-:W-:Y:S01]  /*34f0*/  UIADD3.X UR11, UPT, UPT, URZ, UR11, URZ, UP1, !UPT ;  /* 0x0000000bff0b7290 */ /* 0x000fe20008ffe4ff */
[----:B------:R-:W-:Y:S01]  /*3500*/  PRMT R25, R25, 0x5410, R23 ;  /* 0x0000541019197816 */ /* 0x000fe20000000017 */
[----:B------:R-:W-:Y:S01]  /*3510*/  HADD2.F32 R23, -RZ, R0.H0_H0 ;  /* 0x20000000ff177230 */ /* 0x000fe20000004100 */
[----:B------:R-:W-:-:S02]  /*3520*/  UISETP.GE.AND UP1, UPT, UR9, UR15, UPT ;  /* 0x0000000f0900728c */ /* 0x000fc4000bf26270 */
[----:B------:R-:W0:Y:S01]  /*3530*/  I2F.F16 R18, R18 ;  /* 0x0000001200127306 */ /* 0x000e220000200c00 */
[----:B------:R-:W-:Y:S01]  /*3540*/  @!UP0 UIADD3 UR6, UPT, UPT, UR4, 0x1, URZ ;  /* 0x0000000104068890 */ /* 0x000fe2000fffe0ff */
[----:B------:R-:W-:Y:S01]  /*3550*/  FMUL.FTZ R22, R22, R23 ;  /* 0x0000001716167220 */ /* 0x000fe20000410000 */
[----:B------:R-:W-:Y:S02]  /*3560*/  HFMA2 R25, R25, 1, 1, R20 ;  /* 0x3c003c0019197831 */ /* 0x000fe40000000014 */
[----:B------:R-:W-:Y:S02]  /*3570*/  FMUL.FTZ R35, R23, R35 ;  /* 0x0000002317237220 */ /* 0x000fe40000410000 */
[----:B------:R-:W-:Y:S01]  /*3580*/  F2FP.F16.F32.PACK_AB R22, RZ, R22 ;  /* 0x00000016ff16723e */ /* 0x000fe200000000ff */
[----:B------:R-:W-:-:S03]  /*3590*/  @!UP0 UMOV UR4, UR6 ;  /* 0x0000000600048c82 */ /* 0x000fc60008000000 */
[----:B------:R-:W-:Y:S01]  /*35a0*/  PRMT R24, R24, 0x5410, R22 ;  /* 0x0000541018187816 */ /* 0x000fe20000000016 */
[----:B------:R-:W-:Y:S01]  /*35b0*/  FMUL.FTZ R22, R19, R27 ;  /* 0x0000001b13167220 */ /* 0x000fe20000410000 */
[----:B0-----:R-:W-:-:S04]  /*35c0*/  HADD2.F32 R18, -RZ, R18.H0_H0 ;  /* 0x20000012ff127230 */ /* 0x001fc80000004100 */
[----:B------:R-:W-:Y:S01]  /*35d0*/  F2FP.F16.F32.PACK_AB R22, RZ, R22 ;  /* 0x00000016ff16723e */ /* 0x000fe200000000ff */
[----:B------:R-:W-:Y:S01]  /*35e0*/  FFMA.FTZ R12, R36, R18, R12 ;  /* 0x00000012240c7223 */ /* 0x000fe2000001000c */
[----:B------:R-:W-:Y:S01]  /*35f0*/  SHF.R.U32.HI R18, RZ, 0x10, R4 ;  /* 0x00000010ff127819 */ /* 0x000fe20000011604 */
[--C-:B------:R-:W-:Y:S01]  /*3600*/  HADD2.F32 R36, -RZ, R13.reuse.H0_H0 ;  /* 0x2000000dff247230 */ /* 0x100fe20000004100 */
[----:B------:R-:W-:Y:S01]  /*3610*/  LEA.HI R4, R4, 0xffffff80, RZ, 0x8 ;  /* 0xffffff8004047811 */ /* 0x000fe200078f40ff */
[----:B------:R-:W-:Y:S01]  /*3620*/  HADD2.F32 R13, -RZ, R13.H1_H1 ;  /* 0x3000000dff0d7230 */ /* 0x000fe20000004100 */
[----:B------:R-:W-:-:S04]  /*3630*/  LOP3.LUT R18, R18, 0xff, RZ, 0xc0, !PT ;  /* 0x000000ff12127812 */ /* 0x000fc800078ec0ff */
[----:B------:R-:W-:Y:S01]  /*3640*/  IADD3 R18, PT, PT, R18, -0x80, RZ ;  /* 0xffffff8012127810 */ /* 0x000fe20007ffe0ff */
[----:B------:R-:W0:Y:S08]  /*3650*/  I2F.F16 R4, R4 ;  /* 0x0000000400047306 */ /* 0x000e300000200c00 */
[----:B------:R-:W1:Y:S01]  /*3660*/  I2F.F16 R18, R18 ;  /* 0x0000001200127306 */ /* 0x000e620000200c00 */
[----:B0-----:R-:W-:-:S02]  /*3670*/  HADD2.F32 R4, -RZ, R4.H0_H0 ;  /* 0x20000004ff047230 */ /* 0x001fc40000004100 */
[----:B-1----:R-:W-:-:S05]  /*3680*/  HADD2.F32 R18, -RZ, R18.H0_H0 ;  /* 0x20000012ff127230 */ /* 0x002fca0000004100 */
[----:B------:R-:W-:Y:S01]  /*3690*/  FFMA.FTZ R18, R18, R36, R32 ;  /* 0x0000002412127223 */ /* 0x000fe20000010020 */
[----:B------:R-:W-:-:S03]  /*36a0*/  SHF.R.U32.HI R32, RZ, 0x10, R5 ;  /* 0x00000010ff207819 */ /* 0x000fc60000011605 */
[----:B------:R-:W-:Y:S01]  /*36b0*/  FFMA.FTZ R18, R4, R13, R18 ;  /* 0x0000000d04127223 */ /* 0x000fe20000010012 */
[----:B------:R-:W-:Y:S01]  /*36c0*/  LOP3.LUT R32, R32, 0xff, RZ, 0xc0, !PT ;  /* 0x000000ff20207812 */ /* 0x000fe200078ec0ff */
[----:B------:R-:W0:Y:S03]  /*36d0*/  I2F.F16 R4, R37 ;  /* 0x0000002500047306 */ /* 0x000e260000200c00 */
[----:B------:R-:W-:-:S06]  /*36e0*/  IADD3 R32, PT, PT, R32, -0x80, RZ ;  /* 0xffffff8020207810 */ /* 0x000fcc0007ffe0ff */
[----:B------:R-:W1:Y:S01]  /*36f0*/  I2F.F16 R32, R32 ;  /* 0x0000002000207306 */ /* 0x000e620000200c00 */
[----:B0-----:R-:W-:Y:S02]  /*3700*/  HADD2.F32 R4, -RZ, R4.H0_H0 ;  /* 0x20000004ff047230 */ /* 0x001fe40000004100 */
[----:B-1----:R-:W-:-:S05]  /*3710*/  HADD2.F32 R32, -RZ, R32.H0_H0 ;  /* 0x20000020ff207230 */ /* 0x002fca0000004100 */
[----:B------:R-:W-:Y:S01]  /*3720*/  FFMA.FTZ R32, R36, R32, R31 ;  /* 0x0000002024207223 */ /* 0x000fe2000001001f */
[----:B------:R-:W-:Y:S02]  /*3730*/  SHF.R.U32.HI R31, RZ, 0x10, R6 ;  /* 0x00000010ff1f7819 */ /* 0x000fe40000011606 */
[----:B------:R-:W-:Y:S02]  /*3740*/  I2F.F16 R6, R40 ;  /* 0x0000002800067306 */ /* 0x000fe40000200c00 */
[----:B------:R-:W-:-:S04]  /*3750*/  LOP3.LUT R31, R31, 0xff, RZ, 0xc0, !PT ;  /* 0x000000ff1f1f7812 */ /* 0x000fc800078ec0ff */
[----:B------:R-:W-:-:S06]  /*3760*/  IADD3 R31, PT, PT, R31, -0x80, RZ ;  /* 0xffffff801f1f7810 */ /* 0x000fcc0007ffe0ff */
[----:B------:R-:W0:Y:S02]  /*3770*/  I2F.F16 R31, R31 ;  /* 0x0000001f001f7306 */ /* 0x000e240000200c00 */
[----:B0-----:R-:W-:-:S05]  /*3780*/  HADD2.F32 R31, -RZ, R31.H0_H0 ;  /* 0x2000001fff1f7230 */ /* 0x001fca0000004100 */
[----:B------:R-:W-:Y:S01]  /*3790*/  FFMA.FTZ R31, R36, R31, R33 ;  /* 0x0000001f241f7223 */ /* 0x000fe20000010021 */
[----:B------:R-:W-:Y:S01]  /*37a0*/  SHF.R.U32.HI R33, RZ, 0x10, R7 ;  /* 0x00000010ff217819 */ /* 0x000fe20000011607 */
[----:B------:R-:W-:Y:S02]  /*37b0*/  HADD2.F32 R7, -RZ, R6.H0_H0 ;  /* 0x20000006ff077230 */ /* 0x000fe40000004100 */
[----:B------:R-:W-:Y:S01]  /*37c0*/  FFMA.FTZ R31, R13, R4, R31 ;  /* 0x000000040d1f7223 */ /* 0x000fe2000001001f */
[----:B------:R-:W-:-:S05]  /*37d0*/  LOP3.LUT R33, R33, 0xff, RZ, 0xc0, !PT ;  /* 0x000000ff21217812 */ /* 0x000fca00078ec0ff */
[----:B------:R-:W-:-:S06]  /*37e0*/  VIADD R33, R33, 0xffffff80 ;  /* 0xffffff8021217836 */ /* 0x000fcc0000000000 */
[----:B------:R-:W0:Y:S02]  /*37f0*/  I2F.F16 R33, R33 ;  /* 0x0000002100217306 */ /* 0x000e240000200c00 */
[----:B0-----:R-:W-:-:S05]  /*3800*/  HADD2.F32 R33, -RZ, R33.H0_H0 ;  /* 0x20000021ff217230 */ /* 0x001fca0000004100 */
[----:B------:R-:W-:Y:S01]  /*3810*/  FFMA.FTZ R12, R36, R33, R12 ;  /* 0x00000021240c7223 */ /* 0x000fe2000001000c */
[----:B------:R-:W-:-:S03]  /*3820*/  LEA.HI R36, R5, 0xffffff80, RZ, 0x8 ;  /* 0xffffff8005247811 */ /* 0x000fc600078f40ff */
[----:B------:R-:W-:Y:S01]  /*3830*/  FFMA.FTZ R12, R13, R7, R12 ;  /* 0x000000070d0c7223 */ /* 0x000fe2000001000c */
[----:B------:R-:W0:Y:S02]  /*3840*/  I2F.F16 R5, R36 ;  /* 0x0000002400057306 */ /* 0x000e240000200c00 */
[----:B0-----:R-:W-:-:S05]  /*3850*/  HADD2.F32 R5, -RZ, R5.H0_H0 ;  /* 0x20000005ff057230 */ /* 0x001fca0000004100 */
[----:B------:R-:W-:Y:S02]  /*3860*/  FFMA.FTZ R32, R13, R5, R32 ;  /* 0x000000050d207223 */ /* 0x000fe40000010020 */
[----:B------:R-:W0:Y:S01]  /*3870*/  LDS.64 R4, [UR8+0x38] ;  /* 0x00003808ff047984 */ /* 0x000e220008000a00 */
[----:B------:R-:W-:Y:S01]  /*3880*/  UIADD3 UR8, UPT, UPT, UR8, 0x40, URZ ;  /* 0x0000004008087890 */ /* 0x000fe2000fffe0ff */
[----:B--2---:R-:W-:Y:S02]  /*3890*/  LOP3.LUT R6, R8, 0xff, RZ, 0xc0, !PT ;  /* 0x000000ff08067812 */ /* 0x004fe400078ec0ff */
[C---:B------:R-:W-:Y:S02]  /*38a0*/  LEA.HI R27, R9.reuse, 0xffffff80, RZ, 0x8 ;  /* 0xffffff80091b7811 */ /* 0x040fe400078f40ff */
[----:B------:R-:W-:Y:S02]  /*38b0*/  IADD3 R33, PT, PT, R6, -0x80, RZ ;  /* 0xffffff8006217810 */ /* 0x000fe40007ffe0ff */
[----:B------:R-:W-:-:S02]  /*38c0*/  LOP3.LUT R6, R9, 0xff, RZ, 0xc0, !PT ;  /* 0x000000ff09067812 */ /* 0x000fc400078ec0ff */
[----:B------:R-:W1:Y:S02]  /*38d0*/  I2F.F16 R13, R33 ;  /* 0x00000021000d7306 */ /* 0x000e640000200c00 */
[----:B------:R-:W-:Y:S01]  /*38e0*/  IADD3 R36, PT, PT, R6, -0x80, RZ ;  /* 0xffffff8006247810 */ /* 0x000fe20007ffe0ff */
[----:B0-----:R-:W-:-:S05]  /*38f0*/  HADD2.F32 R6, -RZ, R4.H0_H0 ;  /* 0x20000004ff067230 */ /* 0x001fca0000004100 */
[----:B------:R-:W0:Y:S01]  /*3900*/  I2F.F16 R7, R36 ;  /* 0x0000002400077306 */ /* 0x000e220000200c00 */
[----:B-1----:R-:W-:-:S05]  /*3910*/  HADD2.F32 R13, -RZ, R13.H0_H0 ;  /* 0x2000000dff0d7230 */ /* 0x002fca0000004100 */
[----:B------:R-:W-:Y:S01]  /*3920*/  FFMA.FTZ R18, R13, R6, R18 ;  /* 0x000000060d127223 */ /* 0x000fe20000010012 */
[----:B------:R-:W-:Y:S01]  /*3930*/  LOP3.LUT R13, R10, 0xff, RZ, 0xc0, !PT ;  /* 0x000000ff0a0d7812 */ /* 0x000fe200078ec0ff */
[----:B0-----:R-:W-:-:S03]  /*3940*/  HADD2.F32 R7, -RZ, R7.H0_H0 ;  /* 0x20000007ff077230 */ /* 0x001fc60000004100 */
[----:B------:R-:W-:Y:S02]  /*3950*/  IADD3 R13, PT, PT, R13, -0x80, RZ ;  /* 0xffffff800d0d7810 */ /* 0x000fe40007ffe0ff */
[----:B------:R-:W-:Y:S01]  /*3960*/  FFMA.FTZ R32, R6, R7, R32 ;  /* 0x0000000706207223 */ /* 0x000fe20000010020 */
[----:B------:R-:W-:-:S03]  /*3970*/  LOP3.LUT R7, R11, 0xff, RZ, 0xc0, !PT ;  /* 0x000000ff0b077812 */ /* 0x000fc600078ec0ff */
[----:B------:R-:W0:Y:S01]  /*3980*/  I2F.F16 R13, R13 ;  /* 0x0000000d000d7306 */ /* 0x000e220000200c00 */
[----:B------:R-:W-:-:S07]  /*3990*/  IADD3 R7, PT, PT, R7, -0x80, RZ ;  /* 0xffffff8007077810 */ /* 0x000fce0007ffe0ff */
[----:B------:R-:W1:Y:S01]  /*39a0*/  I2F.F16 R7, R7 ;  /* 0x0000000700077306 */ /* 0x000e620000200c00 */
[----:B0-----:R-:W-:Y:S01]  /*39b0*/  HADD2.F32 R20, -RZ, R13.H0_H0 ;  /* 0x2000000dff147230 */ /* 0x001fe20000004100 */
[----:B------:R-:W-:-:S04]  /*39c0*/  LEA.HI R13, R10, 0xffffff80, RZ, 0x8 ;  /* 0xffffff800a0d7811 */ /* 0x000fc800078f40ff */
[----:B------:R-:W-:Y:S01]  /*39d0*/  FFMA.FTZ R20, R6, R20, R31 ;  /* 0x0000001406147223 */ /* 0x000fe2000001001f */
[----:B------:R-:W-:Y:S01]  /*39e0*/  MOV R31, UR14 ;  /* 0x0000000e001f7c02 */ /* 0x000fe20008000f00 */
[----:B------:R-:W-:Y:S01]  /*39f0*/  I2F.F16 R13, R13 ;  /* 0x0000000d000d7306 */ /* 0x000fe20000200c00 */
[----:B-1----:R-:W-:Y:S02]  /*3a00*/  HADD2.F32 R33, -RZ, R7.H0_H0 ;  /* 0x20000007ff217230 */ /* 0x002fe40000004100 */
[----:B------:R-:W-:Y:S02]  /*3a10*/  HFMA2 R7, R24, 1, 1, R21 ;  /* 0x3c003c0018077831 */ /* 0x000fe40000000015 */
[----:B------:R-:W-:Y:S01]  /*3a20*/  FMUL.FTZ R24, R14, R26 ;  /* 0x0000001a0e187220 */ /* 0x000fe20000410000 */
[----:B------:R-:W-:Y:S01]  /*3a30*/  SHF.R.U32.HI R26, RZ, 0x8, R8 ;  /* 0x00000008ff1a7819 */ /* 0x000fe20000011608 */
[----:B------:R-:W-:Y:S01]  /*3a40*/  FMUL.FTZ R21, R29, R17 ;  /* 0x000000111d157220 */ /* 0x000fe20000410000 */
[----:B------:R-:W-:Y:S01]  /*3a50*/  FFMA.FTZ R12, R6, R33, R12 ;  /* 0x00000021060c7223 */ /* 0x000fe2000001000c */
[----:B------:R-:W-:Y:S01]  /*3a60*/  LEA.HI R6, R8, 0xffffff80, RZ, 0x8 ;  /* 0xffffff8008067811 */ /* 0x000fe200078f40ff */
[----:B------:R-:W-:Y:S01]  /*3a70*/  I2F.F16 R17, R27 ;  /* 0x0000001b00117306 */ /* 0x000fe20000200c00 */
[----:B------:R-:W-:Y:S01]  /*3a80*/  F2FP.F16.F32.PACK_AB R24, RZ, R24 ;  /* 0x00000018ff18723e */ /* 0x000fe200000000ff */
[----:B------:R-:W-:Y:S01]  /*3a90*/  IMAD.WIDE R38, R31, 0x4, R38 ;  /* 0x000000041f267825 */ /* 0x000fe200078e0226 */
[----:B------:R-:W-:-:S02]  /*3aa0*/  LOP3.LUT R26, R26, 0xff, RZ, 0xc0, !PT ;  /* 0x000000ff1a1a7812 */ /* 0x000fc400078ec0ff */
[----:B------:R-:W-:Y:S02]  /*3ab0*/  PRMT R22, R22, 0x5410, R24 ;  /* 0x0000541016167816 */ /* 0x000fe40000000018 */
[----:B------:R-:W-:Y:S01]  /*3ac0*/  SHF.R.U32.HI R24, RZ, 0x10, R8 ;  /* 0x00000010ff187819 */ /* 0x000fe20000011608 */
[----:B------:R-:W-:Y:S01]  /*3ad0*/  VIADD R8, R26, 0xffffff80 ;  /* 0xffffff801a087836 */ /* 0x000fe20000000000 */
[----:B------:R-:W-:Y:S01]  /*3ae0*/  SHF.R.U32.HI R26, RZ, 0x8, R9 ;  /* 0x00000008ff1a7819 */ /* 0x000fe20000011609 */
[----:B------:R-:W0:Y:S01]  /*3af0*/  I2F.F16 R6, R6 ;  /* 0x0000000600067306 */ /* 0x000e220000200c00 */
[----:B------:R-:W-:Y:S01]  /*3b00*/  HFMA2 R25, R22, 1, 1, R25 ;  /* 0x3c003c0016197831 */ /* 0x000fe20000000019 */
[----:B------:R-:W-:Y:S01]  /*3b10*/  LOP3.LUT R22, R24, 0xff, RZ, 0xc0, !PT ;  /* 0x000000ff18167812 */ /* 0x000fe200078ec0ff */
[----:B------:R-:W-:Y:S01]  /*3b20*/  FMUL.FTZ R24, R23, R16 ;  /* 0x0000001017187220 */ /* 0x000fe20000410000 */
[----:B------:R-:W-:Y:S02]  /*3b30*/  F2FP.F16.F32.PACK_AB R21, RZ, R21 ;  /* 0x00000015ff15723e */ /* 0x000fe400000000ff */
[----:B------:R-:W-:-:S02]  /*3b40*/  IADD3 R16, PT, PT, R22, -0x80, RZ ;  /* 0xffffff8016107810 */ /* 0x000fc40007ffe0ff */
[----:B------:R-:W-:Y:S01]  /*3b50*/  LOP3.LUT R22, R26, 0xff, RZ, 0xc0, !PT ;  /* 0x000000ff1a167812 */ /* 0x000fe200078ec0ff */
[----:B------:R-:W1:Y:S01]  /*3b60*/  I2F.F16 R8, R8 ;  /* 0x0000000800087306 */ /* 0x000e620000200c00 */
[----:B------:R-:W-:Y:S02]  /*3b70*/  F2FP.F16.F32.PACK_AB R24, RZ, R24 ;  /* 0x00000018ff18723e */ /* 0x000fe400000000ff */
[----:B------:R-:W-:Y:S02]  /*3b80*/  IADD3 R26, PT, PT, R22, -0x80, RZ ;  /* 0xffffff80161a7810 */ /* 0x000fe40007ffe0ff */
[----:B------:R-:W-:Y:S01]  /*3b90*/  SHF.R.U32.HI R22, RZ, 0x8, R10 ;  /* 0x00000008ff167819 */ /* 0x000fe2000001160a */
[----:B0-----:R-:W-:Y:S01]  /*3ba0*/  HADD2.F32 R6, -RZ, R6.H0_H0 ;  /* 0x20000006ff067230 */ /* 0x001fe20000004100 */
[----:B------:R-:W-:Y:S01]  /*3bb0*/  PRMT R27, R21, 0x5410, R24 ;  /* 0x00005410151b7816 */ /* 0x000fe20000000018 */
[----:B------:R-:W-:Y:S01]  /*3bc0*/  FMUL.FTZ R24, R19, R30 ;  /* 0x0000001e13187220 */ /* 0x000fe20000410000 */
[----:B------:R-:W-:Y:S01]  /*3bd0*/  LOP3.LUT R22, R22, 0xff, RZ, 0xc0, !PT ;  /* 0x000000ff16167812 */ /* 0x000fe200078ec0ff */
[----:B------:R-:W-:Y:S01]  /*3be0*/  I2F.F16 R16, R16 ;  /* 0x0000001000107306 */ /* 0x000fe20000200c00 */
[----:B------:R-:W-:Y:S01]  /*3bf0*/  SHF.R.U32.HI R21, RZ, 0x10, R9 ;  /* 0x00000010ff157819 */ /* 0x000fe20000011609 */
[----:B------:R-:W-:Y:S01]  /*3c00*/  HADD2 R9, R27, R7 ;  /* 0x000000071b097230 */ /* 0x000fe20000000000 */
[----:B------:R-:W-:-:S02]  /*3c10*/  SHF.R.U32.HI R27, RZ, 0x10, R10 ;  /* 0x00000010ff1b7819 */ /* 0x000fc4000001160a */
[----:B------:R-:W-:Y:S01]  /*3c20*/  IADD3 R10, PT, PT, R22, -0x80, RZ ;  /* 0xffffff80160a7810 */ /* 0x000fe20007ffe0ff */
[----:B------:R-:W-:Y:S01]  /*3c30*/  FMUL.FTZ R22, R29, R15 ;  /* 0x0000000f1d167220 */ /* 0x000fe20000410000 */
[----:B------:R-:W-:Y:S01]  /*3c40*/  F2FP.F16.F32.PACK_AB R24, RZ, R24 ;  /* 0x00000018ff18723e */ /* 0x000fe200000000ff */
[----:B------:R0:W-:Y:S01]  /*3c50*/  I2F.F16 R7, R26 ;  /* 0x0000001a00077306 */ /* 0x0001e20000200c00 */
[----:B------:R-:W-:Y:S01]  /*3c60*/  F2FP.F16.F32.PACK_AB R15, RZ, R34 ;  /* 0x00000022ff0f723e */ /* 0x000fe200000000ff */
[----:B-1----:R-:W-:Y:S01]  /*3c70*/  HADD2.F32 R31, -RZ, R8.H0_H0 ;  /* 0x20000008ff1f7230 */ /* 0x002fe20000004100 */
[----:B------:R-:W-:Y:S02]  /*3c80*/  LOP3.LUT R21, R21, 0xff, RZ, 0xc0, !PT ;  /* 0x000000ff15157812 */ /* 0x000fe400078ec0ff */
[----:B------:R-:W-:Y:S02]  /*3c90*/  PRMT R24, R24, 0x5410, R15 ;  /* 0x0000541018187816 */ /* 0x000fe4000000000f */
[--C-:B------:R-:W-:Y:S01]  /*3ca0*/  SHF.R.U32.HI R30, RZ, 0x10, R11.reuse ;  /* 0x00000010ff1e7819 */ /* 0x100fe2000001160b */
[----:B------:R-:W1:Y:S01]  /*3cb0*/  I2F.F16 R10, R10 ;  /* 0x0000000a000a7306 */ /* 0x000e620000200c00 */
[----:B0-----:R-:W-:-:S02]  /*3cc0*/  SHF.R.U32.HI R26, RZ, 0x8, R11 ;  /* 0x00000008ff1a7819 */ /* 0x001fc4000001160b */
[----:B------:R-:W-:Y:S01]  /*3cd0*/  LOP3.LUT R27, R27, 0xff, RZ, 0xc0, !PT ;  /* 0x000000ff1b1b7812 */ /* 0x000fe200078ec0ff */
[----:B------:R-:W-:Y:S01]  /*3ce0*/  HFMA2 R25, R24, 1, 1, R25 ;  /* 0x3c003c0018197831 */ /* 0x000fe20000000019 */
[----:B------:R-:W-:Y:S02]  /*3cf0*/  LOP3.LUT R26, R26, 0xff, RZ, 0xc0, !PT ;  /* 0x000000ff1a1a7812 */ /* 0x000fe400078ec0ff */
[----:B------:R-:W-:Y:S01]  /*3d00*/  IADD3 R21, PT, PT, R21, -0x80, RZ ;  /* 0xffffff8015157810 */ /* 0x000fe20007ffe0ff */
[----:B------:R-:W-:Y:S01]  /*3d10*/  VIADD R27, R27, 0xffffff80 ;  /* 0xffffff801b1b7836 */ /* 0x000fe20000000000 */
[----:B------:R-:W-:Y:S02]  /*3d20*/  IADD3 R24, PT, PT, R26, -0x80, RZ ;  /* 0xffffff801a187810 */ /* 0x000fe40007ffe0ff */
[----:B------:R-:W-:Y:S01]  /*3d30*/  F2FP.F16.F32.PACK_AB R22, RZ, R22 ;  /* 0x00000016ff16723e */ /* 0x000fe200000000ff */
[----:B------:R0:W2:Y:S01]  /*3d40*/  I2F.F16 R15, R27 ;  /* 0x0000001b000f7306 */ /* 0x0000a20000200c00 */
[----:B------:R-:W-:-:S02]  /*3d50*/  F2FP.F16.F32.PACK_AB R26, RZ, R35 ;  /* 0x00000023ff1a723e */ /* 0x000fc400000000ff */
[----:B------:R-:W-:Y:S01]  /*3d60*/  LOP3.LUT R30, R30, 0xff, RZ, 0xc0, !PT ;  /* 0x000000ff1e1e7812 */ /* 0x000fe200078ec0ff */
[----:B-1----:R-:W-:Y:S01]  /*3d70*/  HADD2.F32 R10, -RZ, R10.H0_H0 ;  /* 0x2000000aff0a7230 */ /* 0x002fe20000004100 */
[----:B------:R-:W-:Y:S02]  /*3d80*/  PRMT R22, R22, 0x5410, R26 ;  /* 0x0000541016167816 */ /* 0x000fe4000000001a */
[----:B------:R-:W-:Y:S01]  /*3d90*/  IADD3 R26, PT, PT, R30, -0x80, RZ ;  /* 0xffffff801e1a7810 */ /* 0x000fe20007ffe0ff */
[----:B------:R-:W1:Y:S01]  /*3da0*/  I2F.F16 R24, R24 ;  /* 0x0000001800187306 */ /* 0x000e620000200c00 */
[----:B------:R-:W-:Y:S01]  /*3db0*/  LEA.HI R8, R11, 0xffffff80, RZ, 0x8 ;  /* 0xffffff800b087811 */ /* 0x000fe200078f40ff */
[----:B0-----:R-:W-:Y:S02]  /*3dc0*/  HADD2.F32 R27, -RZ, R4.H1_H1 ;  /* 0x30000004ff1b7230 */ /* 0x001fe40000004100 */
[----:B------:R-:W-:Y:S02]  /*3dd0*/  HADD2 R9, R22, R9 ;  /* 0x0000000916097230 */ /* 0x000fe40000000000 */
[----:B------:R-:W-:-:S02]  /*3de0*/  HADD2.F32 R22, -RZ, R7.H0_H0 ;  /* 0x20000007ff167230 */ /* 0x000fc40000004100 */
[----:B------:R-:W-:Y:S02]  /*3df0*/  HADD2.F32 R7, -RZ, R5.H0_H0 ;  /* 0x20000005ff077230 */ /* 0x000fe40000004100 */
[----:B------:R-:W-:Y:S01]  /*3e00*/  FFMA.FTZ R18, R31, R27, R18 ;  /* 0x0000001b1f127223 */ /* 0x000fe20000010012 */
[----:B------:R-:W0:Y:S01]  /*3e10*/  I2F.F16 R21, R21 ;  /* 0x0000001500157306 */ /* 0x000e220000200c00 */
[----:B------:R-:W-:Y:S02]  /*3e20*/  HADD2.F32 R11, -RZ, R16.H0_H0 ;  /* 0x20000010ff0b7230 */ /* 0x000fe40000004100 */
[C---:B------:R-:W-:Y:S01]  /*3e30*/  FFMA.FTZ R32, R27.reuse, R22, R32 ;  /* 0x000000161b207223 */ /* 0x040fe20000010020 */
[----:B--2---:R-:W-:Y:S02]  /*3e40*/  HADD2.F32 R15, -RZ, R15.H0_H0 ;  /* 0x2000000fff0f7230 */ /* 0x004fe40000004100 */
[----:B------:R-:W-:Y:S01]  /*3e50*/  FFMA.FTZ R10, R27, R10, R20 ;  /* 0x0000000a1b0a7223 */ /* 0x000fe20000010014 */
[----:B------:R-:W-:-:S02]  /*3e60*/  HADD2.F32 R5, -RZ, R5.H1_H1 ;  /* 0x30000005ff057230 */ /* 0x000fc40000004100 */
[----:B------:R-:W-:Y:S01]  /*3e70*/  FFMA.FTZ R11, R11, R7, R18 ;  /* 0x000000070b0b7223 */ /* 0x000fe20000010012 */
[----:B-1----:R-:W-:Y:S01]  /*3e80*/  HADD2.F32 R31, -RZ, R24.H0_H0 ;  /* 0x20000018ff1f7230 */ /* 0x002fe20000004100 */
[----:B------:R-:W1:Y:S01]  /*3e90*/  I2F.F16 R4, R26 ;  /* 0x0000001a00047306 */ /* 0x000e620000200c00 */
[----:B------:R-:W-:Y:S01]  /*3ea0*/  FFMA.FTZ R15, R7, R15, R10 ;  /* 0x0000000f070f7223 */ /* 0x000fe2000001000a */
[----:B------:R-:W-:Y:S02]  /*3eb0*/  HADD2.F32 R10, -RZ, R13.H0_H0 ;  /* 0x2000000dff0a7230 */ /* 0x000fe40000004100 */
[----:B------:R-:W-:Y:S01]  /*3ec0*/  FFMA.FTZ R6, R6, R5, R11 ;  /* 0x0000000506067223 */ /* 0x000fe2000001000b */
[----:B------:R-:W-:Y:S01]  /*3ed0*/  FFMA.FTZ R12, R27, R31, R12 ;  /* 0x0000001f1b0c7223 */ /* 0x000fe2000001000c */
[----:B0-----:R-:W-:Y:S02]  /*3ee0*/  HADD2.F32 R21, -RZ, R21.H0_H0 ;  /* 0x20000015ff157230 */ /* 0x001fe40000004100 */
[----:B------:R-:W0:Y:S01]  /*3ef0*/  I2F.F16 R8, R8 ;  /* 0x0000000800087306 */ /* 0x000e220000200c00 */
[----:B------:R-:W-:Y:S01]  /*3f00*/  FFMA.FTZ R10, R5, R10, R15 ;  /* 0x0000000a050a7223 */ /* 0x000fe2000001000f */
[----:B------:R-:W-:Y:S01]  /*3f10*/  FMUL.FTZ R6, R19, R6 ;  /* 0x0000000613067220 */ /* 0x000fe20000410000 */
[----:B------:R-:W-:-:S02]  /*3f20*/  FFMA.FTZ R32, R7, R21, R32 ;  /* 0x0000001507207223 */ /* 0x000fc40000010020 */
[----:B------:R-:W-:Y:S01]  /*3f30*/  FMUL.FTZ R10, R29, R10 ;  /* 0x0000000a1d0a7220 */ /* 0x000fe20000410000 */
[----:B-1----:R-:W-:Y:S01]  /*3f40*/  HADD2.F32 R16, -RZ, R4.H0_H0 ;  /* 0x20000004ff107230 */ /* 0x002fe20000004100 */
[----:B------:R-:W-:Y:S01]  /*3f50*/  F2FP.F16.F32.PACK_AB R6, RZ, R6 ;  /* 0x00000006ff06723e */ /* 0x000fe200000000ff */
[----:B------:R-:W-:Y:S02]  /*3f60*/  HADD2.F32 R4, -RZ, R17.H0_H0 ;  /* 0x20000011ff047230 */ /* 0x000fe40000004100 */
[----:B------:R-:W-:Y:S01]  /*3f70*/  F2FP.F16.F32.PACK_AB R10, RZ, R10 ;  /* 0x0000000aff0a723e */ /* 0x000fe200000000ff */
[----:B------:R-:W-:Y:S02]  /*3f80*/  FFMA.FTZ R13, R7, R16, R12 ;  /* 0x00000010070d7223 */ /* 0x000fe4000001000c */
[----:B------:R-:W-:Y:S01]  /*3f90*/  FFMA.FTZ R7, R5, R4, R32 ;  /* 0x0000000405077223 */ /* 0x000fe20000010020 */
[----:B0-----:R-:W-:Y:S01]  /*3fa0*/  HADD2.F32 R8, -RZ, R8.H0_H0 ;  /* 0x20000008ff087230 */ /* 0x001fe20000004100 */
[----:B------:R-:W-:-:S02]  /*3fb0*/  MOV R4, R38 ;  /* 0x0000002600047202 */ /* 0x000fc40000000f00 */
[----:B------:R-:W-:Y:S02]  /*3fc0*/  FMUL.FTZ R7, R14, R7 ;  /* 0x000000070e077220 */ /* 0x000fe40000410000 */
[----:B------:R-:W-:Y:S01]  /*3fd0*/  FFMA.FTZ R8, R5, R8, R13 ;  /* 0x0000000805087223 */ /* 0x000fe2000001000d */
[----:B------:R-:W-:Y:S02]  /*3fe0*/  IMAD.MOV.U32 R5, RZ, RZ, R39 ;  /* 0x000000ffff057224 */ /* 0x000fe400078e0027 */
[----:B------:R-:W-:Y:S01]  /*3ff0*/  F2FP.F16.F32.PACK_AB R7, RZ, R7 ;  /* 0x00000007ff07723e */ /* 0x000fe200000000ff */
[----:B------:R-:W-:-:S03]  /*4000*/  FMUL.FTZ R8, R23, R8 ;  /* 0x0000000817087220 */ /* 0x000fc60000410000 */
[----:B------:R-:W-:Y:S02]  /*4010*/  PRMT R6, R6, 0x5410, R7 ;  /* 0x0000541006067816 */ /* 0x000fe40000000007 */
[----:B------:R-:W-:-:S04]  /*4020*/  F2FP.F16.F32.PACK_AB R8, RZ, R8 ;  /* 0x00000008ff08723e */ /* 0x000fc800000000ff */
[----:B------:R-:W-:Y:S01]  /*4030*/  PRMT R10, R10, 0x5410, R8 ;  /* 0x000054100a0a7816 */ /* 0x000fe20000000008 */
[----:B------:R-:W-:-:S04]  /*4040*/  HFMA2 R20, R6, 1, 1, R25 ;  /* 0x3c003c0006147831 */ /* 0x000fc80000000019 */
[----:B------:R-:W-:Y:S01]  /*4050*/  HADD2 R21, R10, R9 ;  /* 0x000000090a157230 */ /* 0x000fe20000000000 */
[----:B------:R-:W-:Y:S06]  /*4060*/  BRA.U !UP1, `(.L_x_5050) ;  /* 0xffffffcd094c7547 */ /* 0x000fec000b83ffff */
.L_x_5049:
[----:B0-----:R-:W0:Y:S01]  /*4070*/  LDC.64 R4, c[0x0][0x3a0] ;  /* 0x0000e800ff047b82 */ /* 0x001e220000000a00 */
        /* <DEDUP_REMOVED lines=9> */
.L_x_5054:
[----:B------:R-:W0:Y:S02]  /*4110*/  LDS R2, [R0] ;  /* 0x0000000000027984 */ /* 0x000e240000000800 */
[----:B0-----:R-:W-:-:S05]  /*4120*/  HFMA2 R3, R2, 1, 1, R20 ;  /* 0x3c003c0002037831 */ /* 0x001fca0000000014 */
[----:B------:R-:W0:Y:S02]  /*4130*/  ATOMS.CAST.SPIN P0, [R0], R2, R3 ;  /* 0x000000020000758d */ /* 0x000e240001800003 */
[----:B0-----:R-:W-:Y:S05]  /*4140*/  @!P0 BRA `(.L_x_5054) ;  /* 0xfffffffc00f08947 */ /* 0x001fea000383ffff */
[----:B------:R-:W-:Y:S05]  /*4150*/  BRA `(.L_x_5052) ;  /* 0x00000000000c7947 */ /* 0x000fea0003800000 */
.L_x_5053:
[----:B------:R-:W2:Y:S02]  /*4160*/  LD.E R0, desc[UR18][R4.64] ;  /* 0x0000001204007980 */ /* 0x000ea4000c101900 */
[----:B--2---:R-:W-:-:S05]  /*4170*/  IADD3 R3, PT, PT, R20, R0, RZ ;  /* 0x0000000014037210 */ /* 0x004fca0007ffe0ff */
[----:B------:R0:W-:Y:S02]  /*4180*/  ST.E desc[UR18][R4.64], R3 ;  /* 0x0000000304007985 */ /* 0x0001e4000c101912 */
.L_x_5052:
[----:B------:R-:W-:Y:S05]  /*4190*/  BSYNC.RECONVERGENT B0 ;  /* 0x0000000000007941 */ /* 0x000fea0003800200 */
.L_x_5051:
[----:B------:R1:W-:Y:S02]  /*41a0*/  ATOM.E.ADD.F16x2.RN.STRONG.GPU P0, RZ, desc[UR18][R4.64+0x4], R21 ;  /* 0x8000041504ff79a2 */ /* 0x0003e4000c10e112 */
[----:B-1----:R-:W-:Y:S05]  /*41b0*/  @P0 EXIT ;  /* 0x000000000000094d */ /* 0x002fea0003800000 */
[----:B------:R-:W1:Y:S02]  /*41c0*/  QSPC.E.S P0, RZ, [R4+0x4] ;  /* 0x0000040004ff73aa */ /* 0x000e640000000500 */
[----:B-1----:R-:W-:Y:S05]  /*41d0*/  @!P0 BRA `(.L_x_5055) ;  /* 0x00000000001c8947 */ /* 0x002fea0003800000 */
[----:B------:R-:W-:-:S04]  /*41e0*/  MOV R2, R4 ;  /* 0x0000000400027202 */ /* 0x000fc80000000f00 */
[----:B------:R-:W-:-:S07]  /*41f0*/  MOV R0, R2 ;  /* 0x0000000200007202 */ /* 0x000fce0000000f00 */
.L_x_5056:
[----:B------:R-:W0:Y:S02]  /*4200*/  LDS R2, [R0+0x4] ;  /* 0x0000040000027984 */ /* 0x000e240000000800 */
[----:B0-----:R-:W-:-:S05]  /*4210*/  HADD2 R3, R2, R21 ;  /* 0x0000001502037230 */ /* 0x001fca0000000000 */
[----:B------:R-:W0:Y:S02]  /*4220*/  ATOMS.CAST.SPIN P0, [R0+0x4], R2, R3 ;  /* 0x000004020000758d */ /* 0x000e240001800003 */
[----:B0-----:R-:W-:Y:S05]  /*4230*/  @!P0 BRA `(.L_x_5056) ;  /* 0xfffffffc00f08947 */ /* 0x001fea000383ffff */
[----:B------:R-:W-:Y:S05]  /*4240*/  EXIT ;  /* 0x000000000000794d */ /* 0x000fea0003800000 */
.L_x_5055:
[----:B------:R-:W0:Y:S02]  /*4250*/  LD.E R0, desc[UR18][R4.64+0x4] ;  /* 0x0000041204007980 */ /* 0x000e24000c101900 */
[----:B0-----:R-:W-:-:S05]  /*4260*/  IADD3 R3, PT, PT, R21, R0, RZ ;  /* 0x0000000015037210 */ /* 0x001fca0007ffe0ff */
[----:B------:R-:W-:Y:S01]  /*4270*/  ST.E desc[UR18][R4.64+0x4], R3 ;  /* 0x0000040304007985 */ /* 0x000fe2000c101912 */
[----:B------:R-:W-:Y:S05]  /*4280*/  EXIT ;  /* 0x000000000000794d */ /* 0x000fea0003800000 */
.L_x_5057:
        /* <DEDUP_REMOVED lines=15> */
.L_x_5361:


//--------------------- .text._Z23gemm_half_q_half_kernelILi1ELi190ELb1ELb0ELi32EEvPK6__halfPKjS4_S2_PS0_iiiiPKtS7_iiiiiibS2_i --------------------------
	.section	.text._Z23gemm_half_q_half_kernelILi1ELi190ELb1ELb0ELi32EEvPK6__halfPKjS4_S2_PS0_iiiiPKtS7_iiiiiibS2_i,"ax",@progbits
	.align	128
        .global         _Z23gemm_half_q_half_kernelILi1ELi190ELb1ELb0ELi32EEvPK6__halfPKjS4_S2_PS0_iiiiPKtS7_iiiiiibS2_i
        .type           _Z23gemm_half_q_half_kernelILi1ELi190ELb1ELb0ELi32EEvPK6__halfPKjS4_S2_PS0_iiiiPKtS7_iiiiiibS2_i,@function
        .size           _Z23gemm_half_q_half_kernelILi1ELi190ELb1ELb0ELi32EEvPK6__halfPKjS4_S2_PS0_iiiiPKtS7_iiiiiibS2_i,(.L_x_5362 - _Z23gemm_half_q_half_kernelILi1ELi190ELb1ELb0ELi32EEvPK6__halfPKjS4_S2_PS0_iiiiPKtS7_iiiiiibS2_i)
        .other          _Z23gemm_half_q_half_kernelILi1ELi190ELb1ELb0ELi32EEvPK6__halfPKjS4_S2_PS0_iiiiPKtS7_iiiiiibS2_i,@"STO_CUDA_ENTRY STV_DEFAULT"
_Z23gemm_half_q_half_kernelILi1ELi190ELb1ELb0ELi32EEvPK6__halfPKjS4_S2_PS0_iiiiPKtS7_iiiiiibS2_i:
.text._Z23gemm_half_q_half_kernelILi1ELi190ELb1ELb0ELi32EEvPK6__halfPKjS4_S2_PS0_iiiiPKtS7_iiiiiibS2_i:
[----:B------:R-:W-:Y:S08]  /*0000*/  LDC R1, c[0x0][0x37c] ;  /* 0x0000df00ff017b82 */ /* 0x000ff00000000800 */
[----:B------:R-:W0:Y:S08]  /*0010*/  S2UR UR8, SR_CTAID.Y ;  /* 0x00000000000879c3 */ /* 0x000e300000002600 */
[----:B------:R-:W0:Y:S02]  /*0020*/  LDC R0, c[0x0][0x3a8] ;  /* 0x0000ea00ff007b82 */ /* 0x000e240000000800 */
[----:B0-----:R-:W-:-:S02]  /*0030*/  ISETP.LE.AND P0, PT, R0, UR8, PT ;  /* 0x0000000800007c0c */ /* 0x001fc4000bf03270 */
[----:B------:R-:W0:Y:S11]  /*0040*/  S2R R0, SR_CTAID.X ;  /* 0x0000000000007919 */ /* 0x000e360000002500 */
[----:B------:R-:W-:Y:S05]  /*0050*/  @P0 EXIT ;  /* 0x000000000000094d */ /* 0x000fea0003800000 */
[----:B------:R-:W1:Y:S01]  /*0060*/  LDC.64 R2, c[0x0][0x3e8] ;  /* 0x0000fa00ff027b82 */ /* 0x000e620000000a00 */
[----:B------:R-:W1:Y:S02]  /*0070*/  LDCU.64 UR6, c[0x0][0x358] ;  /* 0x00006b00ff0677ac */ /* 0x000e640008000a00 */
[----:B-1----:R-:W2:Y:S02]  /*0080*/  LDG.E.U16 R2, desc[UR6][R2.64] ;  /* 0x0000000602027981 */ /* 0x002ea4000c1e1500 */
[----:B--2---:R-:W-:-:S13]  /*0090*/  ISETP.NE.AND P0, PT, R2, RZ, PT ;  /* 0x000000ff0200720c */ /* 0x004fda0003f05270 */
[----:B------:R-:W-:Y:S05]  /*00a0*/  @!P0 EXIT ;  /* 0x000000000000894d */ /* 0x000fea0003800000 */
[----:B------:R-:W1:Y:S01]  /*00b0*/  S2R R4, SR_CTAID.Z ;  /* 0x0000000000047919 */ /* 0x000e620000002700 */
[----:B------:R-:W2:Y:S01]  /*00c0*/  LDC R5, c[0x0][0x3b0] ;  /* 0x0000ec00ff057b82 */ /* 0x000ea20000000800 */
[----:B------:R-:W-:Y:S01]  /*00d0*/  BSSY.RECONVERGENT B0, `(.L_x_5058) ;  /* 0x000001e000007945 */ /* 0x000fe20003800200 */
[----:B------:R-:W3:Y:S06]  /*00e0*/  S2R R13, SR_TID.X ;  /* 0x00000000000d7919 */ /* 0x000eec0000002100 */
[----:B------:R-:W4:Y:S01]  /*00f0*/  LDC R35, c[0x0][0x3ac] ;  /* 0x0000eb00ff237b82 */ /* 0x000f220000000800 */
[----:B-1----:R-:W-:-:S04]  /*0100*/  SHF.L.U32 R38, R4, 0x5, RZ ;  /* 0x0000000504267819 */ /* 0x002fc800000006ff */
[C---:B------:R-:W-:Y:S02]  /*0110*/  IADD3 R22, PT, PT, R38.reuse, 0x20, RZ ;  /* 0x0000002026167810 */ /* 0x040fe40007ffe0ff */
[----:B---3--:R-:W-:Y:S02]  /*0120*/  IADD3 R11, PT, PT, R38, R13, RZ ;  /* 0x0000000d260b7210 */ /* 0x008fe40007ffe0ff */
[----:B--2---:R-:W-:Y:S02]  /*0130*/  VIMNMX R37, PT, PT, R22, R5, PT ;  /* 0x0000000516257248 */ /* 0x004fe40003fe0100 */
[----:B0-----:R-:W-:Y:S02]  /*0140*/  LEA R0, R0, R13, 0x5 ;  /* 0x0000000d00007211 */ /* 0x001fe400078e28ff */
[----:B------:R-:W-:Y:S02]  /*0150*/  ISETP.GE.AND P0, PT, R11, R37, PT ;  /* 0x000000250b00720c */ /* 0x000fe40003f06270 */
[----:B------:R-:W-:-:S04]  /*0160*/  SHF.L.U32 R36, R0, 0x2, RZ ;  /* 0x0000000200247819 */ /* 0x000fc800000006ff */
[----:B----4-:R-:W-:-:S07]  /*0170*/  ISETP.GE.AND P1, PT, R36, R35, PT ;  /* 0x000000232400720c */ /* 0x010fce0003f26270 */
[----:B------:R-:W-:Y:S06]  /*0180*/  @P0 BRA `(.L_x_5059) ;  /* 0x0000000000480947 */ /* 0x000fec0003800000 */
        /* <DEDUP_REMOVED lines=18> */
.L_x_5059:
[----:B------:R-:W-:Y:S05]  /*02b0*/  BSYNC.RECONVERGENT B0 ;  /* 0x0000000000007941 */ /* 0x000fea0003800200 */
.L_x_5058:
[----:B------:R-:W-:Y:S05]  /*02c0*/  @P1 EXIT ;  /* 0x000000000000194d */ /* 0x000fea0003800000 */
[----:B------:R-:W1:Y:S01]  /*02d0*/  LDCU.U8 UR4, c[0x0][0x3e0] ;  /* 0x00007c00ff0477ac */ /* 0x000e620008000000 */
[----:B------:R-:W-:Y:S01]  /*02e0*/  ISETP.GE.AND P1, PT, R38, R5, PT ;  /* 0x000000052600720c */ /* 0x000fe20003f26270 */
[----:B-1----:R-:W-:-:S06]  /*02f0*/  UPRMT UR4, UR4, 0x8880, URZ ;  /* 0x0000888004047896 */ /* 0x002fcc00080000ff */
[----:B------:R-:W-:-:S04]  /*0300*/  ISETP.NE.AND P0, PT, RZ, UR4, PT ;  /* 0x00000004ff007c0c */ /* 0x000fc8000bf05270 */
[----:B------:R-:W-:-:S13]  /*0310*/  ISETP.NE.OR P0, PT, R4, RZ, !P0 ;  /* 0x000000ff0400720c */ /* 0x000fda0004705670 */
[----:B------:R-:W1:Y:S01]  /*0320*/  @!P0 LDC.64 R2, c[0x0][0x3a0] ;  /* 0x0000e800ff028b82 */ /* 0x000e620000000a00 */
[----:B0-----:R-:W-:-:S04]  /*0330*/  @!P0 IMAD R7, R35, UR8, R36 ;  /* 0x0000000823078c24 */ /* 0x001fc8000f8e0224 */
[----:B-1----:R-:W-:-:S05]  /*0340*/  @!P0 IMAD.WIDE R2, R7, 0x2, R2 ;  /* 0x0000000207028825 */ /* 0x002fca00078e0202 */
[----:B------:R0:W-:Y:S01]  /*0350*/  @!P0 STG.E.64 desc[UR6][R2.64], RZ ;  /* 0x000000ff02008986 */ /* 0x0001e2000c101b06 */
[----:B------:R-:W-:Y:S06]  /*0360*/  BAR.SYNC.DEFER_BLOCKING 0x0 ;  /* 0x0000000000007b1d */ /* 0x000fec0000010000 */
[----:B------:R-:W-:Y:S05]  /*0370*/  @P1 BRA `(.L_x_5060) ;  /* 0x0000000000d41947 */ /* 0x000fea0003800000 */
[----:B------:R-:W1:Y:S01]  /*0380*/  LDC.64 R6, c[0x0][0x3b8] ;  /* 0x0000ee00ff067b82 */ /* 0x000e620000000a00 */
[----:B0-----:R-:W-:-:S05]  /*0390*/  SHF.L.U32 R3, R4, 0x6, RZ ;  /* 0x0000000604037819 */ /* 0x001fca00000006ff */
        /* <DEDUP_REMOVED lines=9> */
.L_x_5061:
[----:B------:R-:W0:Y:S01]  /*0430*/  LDC.64 R2, c[0x0][0x390] ;  /* 0x0000e400ff027b82 */ /* 0x000e220000000a00 */
[----:B-----5:R-:W-:-:S05]  /*0440*/  IADD3 R0, PT, PT, R4, UR4, RZ ;  /* 0x0000000404007c10 */ /* 0x020fca000fffe0ff */
[----:B------:R-:W-:-:S05]  /*0450*/  IMAD R11, R0, R35, RZ ;  /* 0x00000023000b7224 */ /* 0x000fca00078e02ff */
[----:B------:R-:W-:-:S04]  /*0460*/  SHF.R.S32.HI R12, RZ, 0x1f, R11 ;  /* 0x0000001fff0c7819 */ /* 0x000fc8000001140b */
[----:B------:R-:W-:Y:S02]  /*0470*/  LEA.HI R11, R12, R11, RZ, 0x3 ;  /* 0x0000000b0c0b7211 */ /* 0x000fe400078f18ff */
[----:B------:R-:W1:Y:S02]  /*0480*/  LDC.64 R12, c[0x0][0x398] ;  /* 0x0000e600ff0c7b82 */ /* 0x000e640000000a00 */
[----:B------:R-:W-:-:S05]  /*0490*/  LEA.HI.SX32 R11, R11, R10, 0x1d ;  /* 0x0000000a0b0b7211 */ /* 0x000fca00078feaff */
[----:B0-----:R-:W-:-:S06]  /*04a0*/  IMAD.WIDE R2, R11, 0x4, R2 ;  /* 0x000000040b027825 */ /* 0x001fcc00078e0202 */
[----:B------:R-:W2:Y:S01]  /*04b0*/  LDG.E.CONSTANT R2, desc[UR6][R2.64] ;  /* 0x0000000602027981 */ /* 0x000ea2000c1e9900 */
[----:B------:R-:W-:-:S05]  /*04c0*/  SHF.L.U32 R15, R8, 0x1, RZ ;  /* 0x00000001080f7819 */ /* 0x000fca00000006ff */
        /* <DEDUP_REMOVED lines=9> */
[----:B------:R-:W-:Y:S01]  /*0560*/  LOP3.LUT R2, R2, 0xf, RZ, 0xc0, !PT ;  /* 0x0000000f02027812 */ /* 0x000fe200078ec0ff */
[----:B---3--:R-:W-:Y:S01]  /*0570*/  IMAD.IADD R8, R19, 0x1, R8 ;  /* 0x0000000113087824 */ /* 0x008fe200078e0208 */
[----:B------:R-:W-:Y:S01]  /*0580*/  LOP3.LUT R11, R0, 0xf, RZ, 0xc0, !PT ;  /* 0x0000000f000b7812 */ /* 0x000fe200078ec0ff */
[----:B------:R-:W-:Y:S01]  /*0590*/  IMAD R3, R16, R16, R16 ;  /* 0x0000001010037224 */ /* 0x000fe200078e0210 */
[----:B------:R-:W-:-:S02]  /*05a0*/  SHF.R.U32.HI R0, RZ, 0xc, R0 ;  /* 0x0000000cff007819 */ /* 0x000fc40000011600 */
[----:B------:R-:W-:Y:S01]  /*05b0*/  ISETP.GE.AND P0, PT, R8, R37, PT ;  /* 0x000000250800720c */ /* 0x000fe20003f06270 */
[C---:B------:R-:W-:Y:S01]  /*05c0*/  IMAD R18, R11.reuse, R11, R11 ;  /* 0x0000000b0b127224 */ /* 0x040fe200078e020b */
[----:B------:R-:W-:Y:S01]  /*05d0*/  IADD3 R16, PT, PT, R16, 0x1, R3 ;  /* 0x0000000110107810 */ /* 0x000fe20007ffe003 */
[----:B------:R-:W-:Y:S01]  /*05e0*/  IMAD R3, R2, R2, R2 ;  /* 0x0000000202037224 */ /* 0x000fe200078e0202 */
[----:B------:R-:W-:Y:S02]  /*05f0*/  LOP3.LUT R0, R0, 0xf, RZ, 0xc0, !PT ;  /* 0x0000000f00007812 */ /* 0x000fe400078ec0ff */
[----:B------:R-:W-:Y:S01]  /*0600*/  IADD3 R18, PT, PT, R11, 0x1, R18 ;  /* 0x000000010b127810 */ /* 0x000fe20007ffe012 */
[----:B0-----:R-:W4:Y:S01]  /*0610*/  I2F.F16 R13, R16 ;  /* 0x00000010000d7306 */ /* 0x001f220000200c00 */
[----:B------:R-:W-:Y:S01]  /*0620*/  IADD3 R14, PT, PT, R2, 0x1, R3 ;  /* 0x00000001020e7810 */ /* 0x000fe20007ffe003 */
[----:B------:R-:W-:-:S05]  /*0630*/  IMAD R3, R0, R0, R0 ;  /* 0x0000000000037224 */ /* 0x000fca00078e0200 */
        /* <DEDUP_REMOVED lines=9> */
.L_x_5060:
        /* <DEDUP_REMOVED lines=9> */
[----:B------:R-:W-:-:S05]  /*0760*/  SHF.R.S32.HI R7, RZ, 0x5, R7 ;  /* 0x00000005ff077819 */ /* 0x000fca0000011407 */
[----:B------:R-:W-:-:S07]  /*0770*/  IMAD R4, R7, 0x6, RZ ;  /* 0x0000000607047824 */ /* 0x000fce00078e02ff */
.L_x_5062:
        /* <DEDUP_REMOVED lines=11> */
.L_x_5063:
        /* <DEDUP_REMOVED lines=11> */
.L_x_5064:
        /* <DEDUP_REMOVED lines=11> */
.L_x_5065:
[----:B------:R-:W1:Y:S01]  /*0990*/  LDCU UR14, c[0x0][0x3d8] ;  /* 0x00007b00ff0e77ac */ /* 0x000e620008000800 */
[----:B------:R-:W-:Y:S01]  /*09a0*/  IMAD.MOV.U32 R9, RZ, RZ, RZ ;  /* 0x000000ffff097224 */ /* 0x000fe200078e00ff */
        /* <DEDUP_REMOVED lines=9> */
.L_x_5066:
[----:B------:R-:W-:Y:S01]  /*0a40*/  VIMNMX R10, PT, PT, R38, UR4, PT ;  /* 0x00000004260a7c48 */ /* 0x000fe2000bfe0100 */
[----:B------:R-:W1:Y:S01]  /*0a50*/  S2UR UR5, SR_CgaCtaId ;  /* 0x00000000000579c3 */ /* 0x000e620000008800 */
[----:B------:R-:W2:Y:S01]  /*0a60*/  LDCU.64 UR10, c[0x0][0x388] ;  /* 0x00007100ff0a77ac */ /* 0x000ea20008000a00 */
[----:B------:R-:W-:Y:S02]  /*0a70*/  VIMNMX R5, PT, PT, R5, UR4, PT ;  /* 0x0000000405057c48 */ /* 0x000fe4000bfe0100 */
[----:B------:R-:W-:Y:S01]  /*0a80*/  SHF.R.S32.HI R11, RZ, 0x1f, R10 ;  /* 0x0000001fff0b7819 */ /* 0x000fe2000001140a */
[----:B------:R-:W-:Y:S01]  /*0a90*/  UMOV UR4, 0x400 ;  /* 0x0000040000047882 */ /* 0x000fe20000000000 */
[----:B------:R-:W-:Y:S02]  /*0aa0*/  PRMT R34, RZ, 0x5410, RZ ;  /* 0x00005410ff227816 */ /* 0x000fe400000000ff */
[----:B------:R-:W-:Y:S02]  /*0ab0*/  LEA.HI R11, R11, R10, RZ, 0x5 ;  /* 0x0000000a0b0b7211 */ /* 0x000fe400078f28ff */
[----:B------:R-:W-:-:S02]  /*0ac0*/  PRMT R33, RZ, 0x5410, RZ ;  /* 0x00005410ff217816 */ /* 0x000fc400000000ff */
[----:B------:R-:W-:-:S04]  /*0ad0*/  SHF.R.S32.HI R11, RZ, 0x5, R11 ;  /* 0x00000005ff0b7819 */ /* 0x000fc8000001140b */
[----:B------:R-:W-:-:S04]  /*0ae0*/  LEA R4, R11, R4, 0x3 ;  /* 0x000000040b047211 */ /* 0x000fc800078e18ff */
[----:B------:R-:W-:-:S04]  /*0af0*/  IADD3 R4, PT, PT, R7, R4, R6 ;  /* 0x0000000407047210 */ /* 0x000fc80007ffe006 */
[----:B------:R-:W-:Y:S01]  /*0b00*/  IADD3 R4, PT, PT, R9, R4, R8 ;  /* 0x0000000409047210 */ /* 0x000fe20007ffe008 */
[----:B-1----:R-:W-:-:S04]  /*0b10*/  ULEA UR4, UR5, UR4, 0x18 ;  /* 0x0000000405047291 */ /* 0x002fc8000f8ec0ff */
[----:B------:R-:W-:Y:S01]  /*0b20*/  IMAD R7, R4, R35, RZ ;  /* 0x0000002304077224 */ /* 0x000fe200078e02ff */
[----:B------:R-:W-:-:S04]  /*0b30*/  SHF.R.S32.HI R4, RZ, 0x1f, R36 ;  /* 0x0000001fff047819 */ /* 0x000fc80000011424 */
[----:B------:R-:W-:-:S04]  /*0b40*/  IADD3 R6, P0, PT, R36, R7, RZ ;  /* 0x0000000724067210 */ /* 0x000fc80007f1e0ff */
[----:B------:R-:W-:Y:S02]  /*0b50*/  LEA.HI.X.SX32 R7, R7, R4, 0x1, P0 ;  /* 0x0000000407077211 */ /* 0x000fe400000f0eff */
[----:B------:R-:W-:Y:S02]  /*0b60*/  ISETP.GT.AND P0, PT, R5, R38, PT ;  /* 0x000000260500720c */ /* 0x000fe40003f04270 */
[----:B--2---:R-:W-:-:S04]  /*0b70*/  LEA R26, P1, R6, UR10, 0x2 ;  /* 0x0000000a061a7c11 */ /* 0x004fc8000f8210ff */
[----:B------:R-:W-:-:S07]  /*0b80*/  LEA.HI.X R27, R6, UR11, R7, 0x2, P1 ;  /* 0x0000000b061b7c11 */ /* 0x000fce00088f1407 */
[----:B------:R-:W-:Y:S05]  /*0b90*/  @!P0 BRA `(.L_x_5067) ;  /* 0x0000003000388947 */ /* 0x000fea0003800000 */
[----:B------:R1:W2:Y:S01]  /*0ba0*/  LDG.E.128.CONSTANT R12, desc[UR6][R26.64] ;  /* 0x000000061a0c7981 */ /* 0x0002a2000c1e9d00 */
[----:B------:R-:W-:-:S05]  /*0bb0*/  IMAD.WIDE R8, R35, 0x4, R26 ;  /* 0x0000000423087825 */ /* 0x000fca00078e021a */
[----:B------:R-:W3:Y:S01]  /*0bc0*/  LDG.E.128.CONSTANT R16, desc[UR6][R8.64] ;  /* 0x0000000608107981 */ /* 0x000ee2000c1e9d00 */
[----:B------:R-:W-:-:S03]  /*0bd0*/  IMAD.WIDE R30, R35, 0x4, R8 ;  /* 0x00000004231e7825 */ /* 0x000fc600078e0208 */
[----:B-1----:R-:W1:Y:S04]  /*0be0*/  LDS.64 R26, [UR4] ;  /* 0x00000004ff1a7984 */ /* 0x002e680008000a00 */
[----:B------:R4:W5:Y:S02]  /*0bf0*/  LDG.E.128.CONSTANT R4, desc[UR6][R30.64] ;  /* 0x000000061e047981 */ /* 0x000964000c1e9d00 */
[----:B----4-:R-:W-:Y:S01]  /*0c00*/  IMAD.WIDE R30, R35, 0x4, R30 ;  /* 0x00000004231e7825 */ /* 0x010fe200078e021e */
[----:B--2---:R-:W-:Y:S02]  /*0c10*/  LOP3.LUT R8, R13, 0xff, RZ, 0xc0, !PT ;  /* 0x000000ff0d087812 */ /* 0x004fe400078ec0ff */
[----:B------:R-:W-:Y:S02]  /*0c20*/  LOP3.LUT R10, R12, 0xff, RZ, 0xc0, !PT ;  /* 0x000000ff0c0a7812 */ /* 0x000fe400078ec0ff */
[----:B------:R-:W-:-:S02]  /*0c30*/  IADD3 R41, PT, PT, R8, -0x80, RZ ;  /* 0xffffff8008297810 */ /* 0x000fc40007ffe0ff */
[----:B------:R-:W-:Y:S02]  /*0c40*/  LOP3.LUT R8, R14, 0xff, RZ, 0xc0, !PT ;  /* 0x000000ff0e087812 */ /* 0x000fe400078ec0ff */
[----:B------:R-:W-:Y:S02]  /*0c50*/  IADD3 R10, PT, PT, R10, -0x80, RZ ;  /* 0xffffff800a0a7810 */ /* 0x000fe40007ffe0ff */
[----:B------:R-:W-:Y:S01]  /*0c60*/  IADD3 R21, PT, PT, R8, -0x80, RZ ;  /* 0xffffff8008157810 */ /* 0x000fe20007ffe0ff */
[----:B------:R-:W2:Y:S01]  /*0c70*/  I2F.F16 R41, R41 ;  /* 0x0000002900297306 */ /* 0x000ea20000200c00 */
[----:B------:R-:W-:Y:S02]  /*0c80*/  LOP3.LUT R8, R15, 0xff, RZ, 0xc0, !PT ;  /* 0x000000ff0f087812 */ /* 0x000fe400078ec0ff */
[----:B------:R-:W-:Y:S02]  /*0c90*/  SHF.R.U32.HI R9, RZ, 0x8, R13 ;  /* 0x00000008ff097819 */ /* 0x000fe4000001160d */
[----:B------:R-:W-:-:S02]  /*0ca0*/  IADD3 R23, PT, PT, R8, -0x80, RZ ;  /* 0xffffff8008177810 */ /* 0x000fc40007ffe0ff */
[----:B------:R-:W-:Y:S01]  /*0cb0*/  SHF.R.U32.HI R8, RZ, 0x8, R12 ;  /* 0x00000008ff087819 */ /* 0x000fe2000001160c */
[----:B------:R4:W0:Y:S01]  /*0cc0*/  I2F.F16 R25, R10 ;  /* 0x0000000a00197306 */ /* 0x0008220000200c00 */
[----:B------:R-:W-:Y:S02]  /*0cd0*/  LOP3.LUT R20, R9, 0xff, RZ, 0xc0, !PT ;  /* 0x000000ff09147812 */ /* 0x000fe400078ec0ff */
[----:B------:R-:W-:Y:S02]  /*0ce0*/  LOP3.LUT R8, R8, 0xff, RZ, 0xc0, !PT ;  /* 0x000000ff08087812 */ /* 0x000fe400078ec0ff */
[----:B------:R-:W-:Y:S02]  /*0cf0*/  LEA.HI R38, R12, 0xffffff80, RZ, 0x8 ;  /* 0xffffff800c267811 */ /* 0x000fe400078f40ff */
[----:B------:R-:W-:Y:S01]  /*0d00*/  IADD3 R39, PT, PT, R8, -0x80, RZ ;  /* 0xffffff8008277810 */ /* 0x000fe20007ffe0ff */
[----:B------:R-:W5:Y:S01]  /*0d10*/  I2F.F16 R21, R21 ;  /* 0x0000001500157306 */ /* 0x000f620000200c00 */
[----:B---3--:R-:W-:Y:S01]  /*0d20*/  LEA.HI R44, R18, 0xffffff80, RZ, 0x8 ;  /* 0xffffff80122c7811 */ /* 0x008fe200078f40ff */
[----:B--2---:R-:W-:Y:S01]  /*0d30*/  HADD2.F32 R41, -RZ, R41.H0_H0 ;  /* 0x20000029ff297230 */ /* 0x004fe20000004100 */
[----:B------:R-:W-:Y:S01]  /*0d40*/  LEA.HI R29, R14, 0xffffff80, RZ, 0x8 ;  /* 0xffffff800e1d7811 */ /* 0x000fe200078f40ff */
[----:B----4-:R2:W3:Y:S01]  /*0d50*/  LDG.E.128.CONSTANT R8, desc[UR6][R30.64] ;  /* 0x000000061e087981 */ /* 0x0104e2000c1e9d00 */
[----:B------:R-:W-:-:S02]  /*0d60*/  LEA.HI R34, R15, 0xffffff80, RZ, 0x8 ;  /* 0xffffff800f227811 */ /* 0x000fc400078f40ff */
[----:B------:R-:W-:Y:S01]  /*0d70*/  LEA.HI R33, R13, 0xffffff80, RZ, 0x8 ;  /* 0xffffff800d217811 */ /* 0x000fe200078f40ff */
[----:B------:R-:W4:Y:S01]  /*0d80*/  I2F.F16 R23, R23 ;  /* 0x0000001700177306 */ /* 0x000f220000200c00 */
[----:B------:R-:W-:Y:S02]  /*0d90*/  LEA.HI R28, R17, 0xffffff80, RZ, 0x8 ;  /* 0xffffff80111c7811 */ /* 0x000fe400078f40ff */
[----:B------:R-:W-:-:S05]  /*0da0*/  LEA.HI R24, R16, 0xffffff80, RZ, 0x8 ;  /* 0xffffff8010187811 */ /* 0x000fca00078f40ff */
[----:B------:R-:W2:Y:S01]  /*0db0*/  I2F.F16 R39, R39 ;  /* 0x0000002700277306 */ /* 0x000ea20000200c00 */
[----:B------:R-:W-:Y:S01]  /*0dc0*/  IADD3 R40, PT, PT, R20, -0x80, RZ ;  /* 0xffffff8014287810 */ /* 0x000fe20007ffe0ff */
[--C-:B-1----:R-:W-:Y:S02]  /*0dd0*/  HADD2.F32 R20, -RZ, R26.reuse.H0_H0 ;  /* 0x2000001aff147230 */ /* 0x102fe40000004100 */
[----:B0-----:R-:W-:Y:S02]  /*0de0*/  HADD2.F32 R25, -RZ, R25.H0_H0 ;  /* 0x20000019ff197230 */ /* 0x001fe40000004100 */
[----:B-----5:R-:W-:Y:S02]  /*0df0*/  HADD2.F32 R21, -RZ, R21.H0_H0 ;  /* 0x20000015ff157230 */ /* 0x020fe40000004100 */
[----:B----4-:R-:W-:Y:S02]  /*0e00*/  HADD2.F32 R23, -RZ, R23.H0_H0 ;  /* 0x20000017ff177230 */ /* 0x010fe40000004100 */
[----:B------:R-:W-:Y:S01]  /*0e10*/  FFMA.FTZ R42, R25, R20, RZ ;  /* 0x00000014192a7223 */ /* 0x000fe200000100ff */
[----:B------:R-:W-:-:S02]  /*0e20*/  HADD2.F32 R26, -RZ, R26.H1_H1 ;  /* 0x3000001aff1a7230 */ /* 0x000fc40000004100 */
[C---:B------:R-:W-:Y:S01]  /*0e30*/  FFMA.FTZ R43, R20.reuse, R41, RZ ;  /* 0x00000029142b7223 */ /* 0x040fe200000100ff */
[----:B------:R-:W0:Y:S01]  /*0e40*/  I2F.F16 R40, R40 ;  /* 0x0000002800287306 */ /* 0x000e220000200c00 */
[----:B--2---:R-:W-:Y:S02]  /*0e50*/  HADD2.F32 R39, -RZ, R39.H0_H0 ;  /* 0x20000027ff277230 */ /* 0x004fe40000004100 */
[C---:B------:R-:W-:Y:S01]  /*0e60*/  FFMA.FTZ R21, R20.reuse, R21, RZ ;  /* 0x0000001514157223 */ /* 0x040fe200000100ff */
[----:B------:R-:W-:Y:S01]  /*0e70*/  FFMA.FTZ R41, R20, R23, RZ ;  /* 0x0000001714297223 */ /* 0x000fe200000100ff */
[----:B------:R-:W-:Y:S01]  /*0e80*/  SHF.R.U32.HI R20, RZ, 0x8, R14 ;  /* 0x00000008ff147819 */ /* 0x000fe2000001160e */
[----:B------:R-:W-:Y:S01]  /*0e90*/  FFMA.FTZ R39, R39, R26, R42 ;  /* 0x0000001a27277223 */ /* 0x000fe2000001002a */
[----:B------:R-:W-:Y:S01]  /*0ea0*/  SHF.R.U32.HI R42, RZ, 0x8, R15 ;  /* 0x00000008ff2a7819 */ /* 0x000fe2000001160f */
[----:B------:R-:W-:Y:S01]  /*0eb0*/  I2F.F16 R38, R38 ;  /* 0x0000002600267306 */ /* 0x000fe20000200c00 */
[----:B------:R-:W-:-:S02]  /*0ec0*/  LOP3.LUT R20, R20, 0xff, RZ, 0xc0, !PT ;  /* 0x000000ff14147812 */ /* 0x000fc400078ec0ff */
[----:B------:R-:W-:-:S03]  /*0ed0*/  LOP3.LUT R42, R42, 0xff, RZ, 0xc0, !PT ;  /* 0x000000ff2a2a7812 */ /* 0x000fc600078ec0ff */
[----:B------:R-:W-:Y:S01]  /*0ee0*/  VIADD R20, R20, 0xffffff80 ;  /* 0xffffff8014147836 */ /* 0x000fe20000000000 */
[----:B------:R-:W-:Y:S01]  /*0ef0*/  IADD3 R42, PT, PT, R42, -0x80, RZ ;  /* 0xffffff802a2a7810 */ /* 0x000fe20007ffe0ff */
[----:B0-----:R-:W-:Y:S01]  /*0f00*/  HADD2.F32 R40, -RZ, R40.H0_H0 ;  /* 0x20000028ff287230 */ /* 0x001fe20000004100 */
[----:B------:R-:W-:Y:S01]  /*0f10*/  SHF.R.U32.HI R12, RZ, 0x10, R12 ;  /* 0x00000010ff0c7819 */ /* 0x000fe2000001160c */
[----:B------:R-:W-:Y:S03]  /*0f20*/  I2F.F16 R33, R33 ;  /* 0x0000002100217306 */ /* 0x000fe60000200c00 */
[----:B------:R-:W-:-:S05]  /*0f30*/  FFMA.FTZ R40, R26, R40, R43 ;  /* 0x000000281a287223 */ /* 0x000fca000001002b */
[----:B------:R-:W0:Y:S01]  /*0f40*/  I2F.F16 R20, R20 ;  /* 0x0000001400147306 */ /* 0x000e220000200c00 */
[----:B------:R-:W-:-:S07]  /*0f50*/  SHF.R.U32.HI R43, RZ, 0x10, R13 ;  /* 0x00000010ff2b7819 */ /* 0x000fce000001160d */
[----:B------:R-:W1:Y:S01]  /*0f60*/  I2F.F16 R42, R42 ;  /* 0x0000002a002a7306 */ /* 0x000e620000200c00 */
[----:B------:R-:W-:Y:S02]  /*0f70*/  LOP3.LUT R43, R43, 0xff, RZ, 0xc0, !PT ;  /* 0x000000ff2b2b7812 */ /* 0x000fe400078ec0ff */
[----:B------:R-:W-:Y:S02]  /*0f80*/  LOP3.LUT R12, R12, 0xff, RZ, 0xc0, !PT ;  /* 0x000000ff0c0c7812 */ /* 0x000fe400078ec0ff */
[----:B------:R-:W-:-:S03]  /*0f90*/  SHF.R.U32.HI R15, RZ, 0x10, R15 ;  /* 0x00000010ff0f7819 */ /* 0x000fc6000001160f */
[----:B------:R2:W-:Y:S01]  /*0fa0*/  I2F.F16 R23, R44 ;  /* 0x0000002c00177306 */ /* 0x0005e20000200c00 */
[----:B------:R-:W-:Y:S01]  /*0fb0*/  IADD3 R13, PT, PT, R12, -0x80, RZ ;  /* 0xffffff800c0d7810 */ /* 0x000fe20007ffe0ff */
[----:B0-----:R-:W-:Y:S01]  /*0fc0*/  HADD2.F32 R12, -RZ, R20.H0_H0 ;  /* 0x20000014ff0c7230 */ /* 0x001fe20000004100 */
[----:B------:R-:W-:-:S05]  /*0fd0*/  LOP3.LUT R20, R15, 0xff, RZ, 0xc0, !PT ;  /* 0x000000ff0f147812 */ /* 0x000fca00078ec0ff */
[----:B------:R-:W-:Y:S01]  /*0fe0*/  I2F.F16 R29, R29 ;  /* 0x0000001d001d7306 */ /* 0x000fe20000200c00 */
[----:B--2---:R-:W-:Y:S02]  /*0ff0*/  SHF.R.U32.HI R44, RZ, 0x10, R14 ;  /* 0x00000010ff2c7819 */ /* 0x004fe4000001160e */
[----:B------:R-:W-:Y:S01]  /*1000*/  IADD3 R14, PT, PT, R43, -0x80, RZ ;  /* 0xffffff802b0e7810 */ /* 0x000fe20007ffe0ff */
[----:B-1----:R-:W-:Y:S01]  /*1010*/  HADD2.F32 R42, -RZ, R42.H0_H0 ;  /* 0x2000002aff2a7230 */ /* 0x002fe20000004100 */
[----:B------:R-:W-:Y:S01]  /*1020*/  LOP3.LUT R44, R44, 0xff, RZ, 0xc0, !PT ;  /* 0x000000ff2c2c7812 */ /* 0x000fe200078ec0ff */
[C---:B------:R-:W-:Y:S02]  /*1030*/  FFMA.FTZ R12, R26.reuse, R12, R21 ;  /* 0x0000000c1a0c7223 */ /* 0x040fe40000010015 */
[----:B------:R-:W-:Y:S01]  /*1040*/  I2F.F16 R34, R34 ;  /* 0x0000002200227306 */ /* 0x000fe20000200c00 */
[----:B------:R-:W-:Y:S01]  /*1050*/  FFMA.FTZ R26, R26, R42, R41 ;  /* 0x0000002a1a1a7223 */ /* 0x000fe20000010029 */
[----:B------:R-:W-:-:S02]  /*1060*/  IADD3 R42, PT, PT, R20, -0x80, RZ ;  /* 0xffffff80142a7810 */ /* 0x000fc40007ffe0ff */
[----:B------:R-:W-:Y:S01]  /*1070*/  IADD3 R44, PT, PT, R44, -0x80, RZ ;  /* 0xffffff802c2c7810 */ /* 0x000fe20007ffe0ff */
[----:B------:R-:W0:Y:S03]  /*1080*/  LDS.64 R20, [UR4+0x8] ;  /* 0x00000804ff147984 */ /* 0x000e260008000a00 */
[----:B------:R-:W1:Y:S08]  /*1090*/  I2F.F16 R14, R14 ;  /* 0x0000000e000e7306 */ /* 0x000e700000200c00 */
[----:B------:R-:W2:Y:S01]  /*10a0*/  I2F.F16 R13, R13 ;  /* 0x0000000d000d7306 */ /* 0x000ea20000200c00 */
[----:B------:R-:W-:-:S07]  /*10b0*/  HADD2.F32 R15, -RZ, R27.H0_H0 ;  /* 0x2000001bff0f7230 */ /* 0x000fce0000004100 */
[----:B------:R-:W4:Y:S01]  /*10c0*/  I2F.F16 R41, R44 ;  /* 0x0000002c00297306 */ /* 0x000f220000200c00 */
[----:B-1----:R-:W-:-:S07]  /*10d0*/  HADD2.F32 R14, -RZ, R14.H0_H0 ;  /* 0x2000000eff0e7230 */ /* 0x002fce0000004100 */
[----:B------:R-:W1:Y:S01]  /*10e0*/  I2F.F16 R42, R42 ;  /* 0x0000002a002a7306 */ /* 0x000e620000200c00 */
[----:B--2---:R-:W-:Y:S01]  /*10f0*/  HADD2.F32 R46, -RZ, R13.H0_H0 ;  /* 0x2000000dff2e7230 */ /* 0x004fe20000004100 */
[----:B------:R-:W-:Y:S01]  /*1100*/  LOP3.LUT R13, R16, 0xff, RZ, 0xc0, !PT ;  /* 0x000000ff100d7812 */ /* 0x000fe200078ec0ff */
[----:B------:R-:W-:Y:S01]  /*1110*/  FFMA.FTZ R40, R15, R14, R40 ;  /* 0x0000000e0f287223 */ /* 0x000fe20000010028 */
[----:B------:R-:W-:Y:S02]  /*1120*/  LOP3.LUT R14, R17, 0xff, RZ, 0xc0, !PT ;  /* 0x000000ff110e7812 */ /* 0x000fe400078ec0ff */
[----:B------:R-:W-:Y:S01]  /*1130*/  IADD3 R13, PT, PT, R13, -0x80, RZ ;  /* 0xffffff800d0d7810 */ /* 0x000fe20007ffe0ff */
[----:B----4-:R-:W-:Y:S01]  /*1140*/  HADD2.F32 R41, -RZ, R41.H0_H0 ;  /* 0x20000029ff297230 */ /* 0x010fe20000004100 */
[----:B------:R-:W-:Y:S01]  /*1150*/  IADD3 R43, PT, PT, R14, -0x80, RZ ;  /* 0xffffff800e2b7810 */ /* 0x000fe20007ffe0ff */
[----:B------:R-:W-:Y:S01]  /*1160*/  IMAD.WIDE R30, R35, 0x4, R30 ;  /* 0x00000004231e7825 */ /* 0x000fe200078e021e */
[----:B------:R-:W-:Y:S03]  /*1170*/  I2F.F16 R28, R28 ;  /* 0x0000001c001c7306 */ /* 0x000fe60000200c00 */
[----:B------:R-:W-:Y:S01]  /*1180*/  FFMA.FTZ R41, R15, R41, R12 ;  /* 0x000000290f297223 */ /* 0x000fe2000001000c */
[----:B-1----:R-:W-:-:S04]  /*1190*/  HADD2.F32 R14, -RZ, R42.H0_H0 ;  /* 0x2000002aff0e7230 */ /* 0x002fc80000004100 */
[----:B------:R-:W1:Y:S01]  /*11a0*/  I2F.F16 R13, R13 ;  /* 0x0000000d000d7306 */ /* 0x000e620000200c00 */
[----:B------:R-:W-:Y:S01]  /*11b0*/  LOP3.LUT R42, R18, 0xff, RZ, 0xc0, !PT ;  /* 0x000000ff122a7812 */ /* 0x000fe200078ec0ff */
[----:B------:R-:W-:-:S06]  /*11c0*/  FFMA.FTZ R14, R15, R14, R26 ;  /* 0x0000000e0f0e7223 */ /* 0x000fcc000001001a */
[----:B------:R-:W2:Y:S01]  /*11d0*/  I2F.F16 R12, R43 ;  /* 0x0000002b000c7306 */ /* 0x000ea20000200c00 */
[----:B------:R-:W-:Y:S01]  /*11e0*/  FFMA.FTZ R39, R46, R15, R39 ;  /* 0x0000000f2e277223 */ /* 0x000fe20000010027 */
[----:B------:R-:W-:Y:S01]  /*11f0*/  IADD3 R26, PT, PT, R42, -0x80, RZ ;  /* 0xffffff802a1a7810 */ /* 0x000fe20007ffe0ff */
[----:B------:R-:W-:Y:S01]  /*1200*/  HADD2.F32 R27, -RZ, R27.H1_H1 ;  /* 0x3000001bff1b7230 */ /* 0x000fe20000004100 */
[----:B------:R-:W-:Y:S01]  /*1210*/  LOP3.LUT R15, R19, 0xff, RZ, 0xc0, !PT ;  /* 0x000000ff130f7812 */ /* 0x000fe200078ec0ff */
[----:B------:R-:W-:Y:S02]  /*1220*/  HADD2.F32 R42, -RZ, R38.H0_H0 ;  /* 0x20000026ff2a7230 */ /* 0x000fe40000004100 */
[----:B------:R-:W-:Y:S01]  /*1230*/  HADD2.F32 R33, -RZ, R33.H0_H0 ;  /* 0x20000021ff217230 */ /* 0x000fe20000004100 */
[----:B------:R-:W-:Y:S01]  /*1240*/  I2F.F16 R24, R24 ;  /* 0x0000001800187306 */ /* 0x000fe20000200c00 */
[----:B------:R-:W-:Y:S01]  /*1250*/  HADD2.F32 R38, -RZ, R29.H0_H0 ;  /* 0x2000001dff267230 */ /* 0x000fe20000004100 */
[----:B------:R-:W-:Y:S01]  /*1260*/  IADD3 R44, PT, PT, R15, -0x80, RZ ;  /* 0xffffff800f2c7810 */ /* 0x000fe20007ffe0ff */
[----:B------:R-:W-:Y:S01]  /*1270*/  FFMA.FTZ R15, R42, R27, R39 ;  /* 0x0000001b2a0f7223 */ /* 0x000fe20000010027 */
[----:B------:R-:W-:Y:S01]  /*1280*/  FFMA.FTZ R29, R27, R33, R40 ;  /* 0x000000211b1d7223 */ /* 0x000fe20000010028 */
[----:B------:R-:W-:-:S02]  /*1290*/  HADD2.F32 R39, -RZ, R34.H0_H0 ;  /* 0x20000022ff277230 */ /* 0x000fc40000004100 */
[C---:B------:R-:W-:Y:S01]  /*12a0*/  FFMA.FTZ R41, R27.reuse, R38, R41 ;  /* 0x000000261b297223 */ /* 0x040fe20000010029 */
[----:B0-----:R-:W-:Y:S02]  /*12b0*/  HADD2.F32 R38, -RZ, R20.H0_H0 ;  /* 0x20000014ff267230 */ /* 0x001fe40000004100 */
[----:B-1----:R-:W-:Y:S02]  /*12c0*/  HADD2.F32 R40, -RZ, R13.H0_H0 ;  /* 0x2000000dff287230 */ /* 0x002fe40000004100 */
[----:B--2---:R-:W-:Y:S02]  /*12d0*/  HADD2.F32 R12, -RZ, R12.H0_H0 ;  /* 0x2000000cff0c7230 */ /* 0x004fe40000004100 */
[----:B------:R-:W-:Y:S01]  /*12e0*/  FFMA.FTZ R39, R27, R39, R14 ;  /* 0x000000271b277223 */ /* 0x000fe2000001000e */
[----:B------:R-:W-:Y:S02]  /*12f0*/  FFMA.FTZ R40, R40, R38, R15 ;  /* 0x0000002628287223 */ /* 0x000fe4000001000f */
[----:B------:R-:W-:-:S02]  /*1300*/  FFMA.FTZ R27, R38, R12, R29 ;  /* 0x0000000c261b7223 */ /* 0x000fc4000001001d */
[----:B------:R0:W2:Y:S01]  /*1310*/  LDG.E.128.CONSTANT R12, desc[UR6][R30.64] ;  /* 0x000000061e0c7981 */ /* 0x0000a2000c1e9d00 */
[----:B------:R-:W1:Y:S01]  /*1320*/  I2F.F16 R26, R26 ;  /* 0x0000001a001a7306 */ /* 0x000e620000200c00 */
[----:B------:R-:W-:-:S07]  /*1330*/  SHF.R.U32.HI R42, RZ, 0x8, R16 ;  /* 0x00000008ff2a7819 */ /* 0x000fce0000011610 */
[----:B------:R-:W4:Y:S01]  /*1340*/  I2F.F16 R34, R44 ;  /* 0x0000002c00227306 */ /* 0x000f220000200c00 */
[----:B------:R-:W-:Y:S01]  /*1350*/  LOP3.LUT R42, R42, 0xff, RZ, 0xc0, !PT ;  /* 0x000000ff2a2a7812 */ /* 0x000fe200078ec0ff */
[----:B-1----:R-:W-:-:S04]  /*1360*/  HADD2.F32 R43, -RZ, R26.H0_H0 ;  /* 0x2000001aff2b7230 */ /* 0x002fc80000004100 */
[----:B------:R-:W-:Y:S02]  /*1370*/  VIADD R42, R42, 0xffffff80 ;  /* 0xffffff802a2a7836 */ /* 0x000fe40000000000 */
[----:B------:R-:W-:Y:S01]  /*1380*/  FFMA.FTZ R41, R38, R43, R41 ;  /* 0x0000002b26297223 */ /* 0x000fe20000010029 */
[--C-:B------:R-:W-:Y:S01]  /*1390*/  SHF.R.U32.HI R43, RZ, 0x8, R17.reuse ;  /* 0x00000008ff2b7819 */ /* 0x100fe20000011611 */
[----:B------:R1:W5:Y:S01]  /*13a0*/  I2F.F16 R26, R42 ;  /* 0x0000002a001a7306 */ /* 0x0003620000200c00 */
[----:B----4-:R-:W-:Y:S02]  /*13b0*/  HADD2.F32 R44, -RZ, R34.H0_H0 ;  /* 0x20000022ff2c7230 */ /* 0x010fe40000004100 */
[----:B------:R-:W-:Y:S02]  /*13c0*/  LOP3.LUT R43, R43, 0xff, RZ, 0xc0, !PT ;  /* 0x000000ff2b2b7812 */ /* 0x000fe400078ec0ff */
[----:B------:R-:W-:Y:S02]  /*13d0*/  SHF.R.U32.HI R34, RZ, 0x10, R17 ;  /* 0x00000010ff227819 */ /* 0x000fe40000011611 */
[----:B------:R-:W-:-:S02]  /*13e0*/  IADD3 R17, PT, PT, R43, -0x80, RZ ;  /* 0xffffff802b117810 */ /* 0x000fc40007ffe0ff */
[----:B-1----:R-:W-:Y:S01]  /*13f0*/  SHF.R.U32.HI R42, RZ, 0x8, R19 ;  /* 0x00000008ff2a7819 */ /* 0x002fe20000011613 */
[----:B------:R-:W-:Y:S01]  /*1400*/  FFMA.FTZ R39, R38, R44, R39 ;  /* 0x0000002c26277223 */ /* 0x000fe20000010027 */
[----:B------:R-:W-:Y:S02]  /*1410*/  SHF.R.U32.HI R16, RZ, 0x10, R16 ;  /* 0x00000010ff107819 */ /* 0x000fe40000011610 */
[----:B------:R-:W-:Y:S02]  /*1420*/  LOP3.LUT R42, R42, 0xff, RZ, 0xc0, !PT ;  /* 0x000000ff2a2a7812 */ /* 0x000fe400078ec0ff */
[----:B------:R-:W-:Y:S01]  /*1430*/  SHF.R.U32.HI R38, RZ, 0x8, R18 ;  /* 0x00000008ff267819 */ /* 0x000fe20000011612 */
[----:B------:R-:W1:Y:S01]  /*1440*/  I2F.F16 R17, R17 ;  /* 0x0000001100117306 */ /* 0x000e620000200c00 */
[----:B------:R-:W-:Y:S02]  /*1450*/  IADD3 R42, PT, PT, R42, -0x80, RZ ;  /* 0xffffff802a2a7810 */ /* 0x000fe40007ffe0ff */
[----:B------:R-:W-:-:S02]  /*1460*/  LOP3.LUT R16, R16, 0xff, RZ, 0xc0, !PT ;  /* 0x000000ff10107812 */ /* 0x000fc400078ec0ff */
[----:B------:R-:W-:Y:S02]  /*1470*/  LOP3.LUT R38, R38, 0xff, RZ, 0xc0, !PT ;  /* 0x000000ff26267812 */ /* 0x000fe400078ec0ff */
[----:B------:R-:W-:Y:S02]  /*1480*/  SHF.R.U32.HI R18, RZ, 0x10, R18 ;  /* 0x00000010ff127819 */ /* 0x000fe40000011612 */
[----:B------:R-:W-:Y:S01]  /*1490*/  LOP3.LUT R34, R34, 0xff, RZ, 0xc0, !PT ;  /* 0x000000ff22227812 */ /* 0x000fe200078ec0ff */
[----:B------:R-:W4:Y:S01]  /*14a0*/  I2F.F16 R42, R42 ;  /* 0x0000002a002a7306 */ /* 0x000f220000200c00 */
[----:B------:R-:W-:Y:S02]  /*14b0*/  IADD3 R16, PT, PT, R16, -0x80, RZ ;  /* 0xffffff8010107810 */ /* 0x000fe40007ffe0ff */
[----:B------:R-:W-:Y:S02]  /*14c0*/  IADD3 R38, PT, PT, R38, -0x80, RZ ;  /* 0xffffff8026267810 */ /* 0x000fe40007ffe0ff */
[----:B------:R-:W-:-:S02]  /*14d0*/  LOP3.LUT R18, R18, 0xff, RZ, 0xc0, !PT ;  /* 0x000000ff12127812 */ /* 0x000fc400078ec0ff */
[----:B------:R-:W-:Y:S02]  /*14e0*/  IADD3 R34, PT, PT, R34, -0x80, RZ ;  /* 0xffffff8022227810 */ /* 0x000fe40007ffe0ff */
[----:B------:R-:W-:Y:S02]  /*14f0*/  LEA.HI R25, R19, 0xffffff80, RZ, 0x8 ;  /* 0xffffff8013197811 */ /* 0x000fe400078f40ff */
[----:B------:R-:W-:Y:S01]  /*1500*/  IADD3 R18, PT, PT, R18, -0x80, RZ ;  /* 0xffffff8012127810 */ /* 0x000fe20007ffe0ff */
[----:B------:R-:W-:Y:S01]  /*1510*/  I2F.F16 R16, R16 ;  /* 0x0000001000107306 */ /* 0x000fe20000200c00 */
[----:B------:R-:W-:Y:S01]  /*1520*/  SHF.R.U32.HI R19, RZ, 0x10, R19 ;  /* 0x00000010ff137819 */ /* 0x000fe20000011613 */
[----:B------:R-:W-:Y:S02]  /*1530*/  HADD2.F32 R44, -RZ, R20.H1_H1 ;  /* 0x30000014ff2c7230 */ /* 0x000fe40000004100 */
[----:B-----5:R-:W-:Y:S01]  /*1540*/  HADD2.F32 R43, -RZ, R26.H0_H0 ;  /* 0x2000001aff2b7230 */ /* 0x020fe20000004100 */
[----:B------:R-:W-:-:S03]  /*1550*/  LOP3.LUT R19, R19, 0xff, RZ, 0xc0, !PT ;  /* 0x000000ff13137812 */ /* 0x000fc600078ec0ff */
[----:B------:R-:W5:Y:S01]  /*1560*/  I2F.F16 R38, R38 ;  /* 0x0000002600267306 */ /* 0x000f620000200c00 */
[----:B-1----:R-:W-:Y:S01]  /*1570*/  HADD2.F32 R17, -RZ, R17.H0_H0 ;  /* 0x20000011ff117230 */ /* 0x002fe20000004100 */
[----:B------:R-:W-:-:S06]  /*1580*/  LOP3.LUT R26, R4, 0xff, RZ, 0xc0, !PT ;  /* 0x000000ff041a7812 */ /* 0x000fcc00078ec0ff */
[----:B------:R-:W1:Y:S01]  /*1590*/  I2F.F16 R34, R34 ;  /* 0x0000002200227306 */ /* 0x000e620000200c00 */
[----:B------:R-:W-:Y:S01]  /*15a0*/  IADD3 R20, PT, PT, R19, -0x80, RZ ;  /* 0xffffff8013147810 */ /* 0x000fe20007ffe0ff */
[----:B------:R-:W-:Y:S01]  /*15b0*/  FFMA.FTZ R19, R44, R17, R27 ;  /* 0x000000112c137223 */ /* 0x000fe2000001001b */
[----:B------:R-:W-:Y:S01]  /*15c0*/  IADD3 R17, PT, PT, R26, -0x80, RZ ;  /* 0xffffff801a117810 */ /* 0x000fe20007ffe0ff */
[----:B----4-:R-:W-:Y:S01]  /*15d0*/  HADD2.F32 R42, -RZ, R42.H0_H0 ;  /* 0x2000002aff2a7230 */ /* 0x010fe20000004100 */
[----:B------:R-:W4:Y:S03]  /*15e0*/  LDS.64 R26, [UR4+0x10] ;  /* 0x00001004ff1a7984 */ /* 0x000f260008000a00 */
[----:B------:R-:W0:Y:S01]  /*15f0*/  I2F.F16 R18, R18 ;  /* 0x0000001200127306 */ /* 0x000e220000200c00 */
[----:B------:R-:W-:Y:S01]  /*1600*/  FFMA.FTZ R40, R43, R44, R40 ;  /* 0x0000002c2b287223 */ /* 0x000fe20000010028 */
[----:B-----5:R-:W-:-:S02]  /*1610*/  HADD2.F32 R38, -RZ, R38.H0_H0 ;  /* 0x20000026ff267230 */ /* 0x020fc40000004100 */
[----:B------:R-:W-:Y:S01]  /*1620*/  FFMA.FTZ R39, R44, R42, R39 ;  /* 0x0000002a2c277223 */ /* 0x000fe20000010027 */
[----:B------:R-:W-:Y:S02]  /*1630*/  HADD2.F32 R43, -RZ, R16.H0_H0 ;  /* 0x20000010ff2b7230 */ /* 0x000fe40000004100 */
[----:B------:R-:W-:Y:S01]  /*1640*/  HADD2.F32 R42, -RZ, R21.H0_H0 ;  /* 0x20000015ff2a7230 */ /* 0x000fe20000004100 */
[----:B------:R-:W5:Y:S01]  /*1650*/  I2F.F16 R20, R20 ;  /* 0x0000001400147306 */ /* 0x000f620000200c00 */
[----:B-1----:R-:W-:Y:S01]  /*1660*/  HADD2.F32 R16, -RZ, R34.H0_H0 ;  /* 0x20000022ff107230 */ /* 0x002fe20000004100 */
[----:B------:R-:W-:Y:S01]  /*1670*/  LOP3.LUT R34, R6, 0xff, RZ, 0xc0, !PT ;  /* 0x000000ff06227812 */ /* 0x000fe200078ec0ff */
[----:B------:R-:W-:Y:S01]  /*1680*/  FFMA.FTZ R41, R44, R38, R41 ;  /* 0x000000262c297223 */ /* 0x000fe20000010029 */
[----:B0-----:R-:W-:-:S04]  /*1690*/  HADD2.F32 R18, -RZ, R18.H0_H0 ;  /* 0x20000012ff127230 */ /* 0x001fc80000004100 */
[----:B------:R-:W0:Y:S01]  /*16a0*/  I2F.F16 R25, R25 ;  /* 0x0000001900197306 */ /* 0x000e220000200c00 */
[----:B------:R-:W-:Y:S01]  /*16b0*/  FFMA.FTZ R16, R42, R16, R19 ;  /* 0x000000102a107223 */ /* 0x000fe20000010013 */
[----:B------:R-:W-:Y:S02]  /*16c0*/  IADD3 R19, PT, PT, R34, -0x80, RZ ;  /* 0xffffff8022137810 */ /* 0x000fe40007ffe0ff */
[----:B------:R-:W-:Y:S01]  /*16d0*/  LOP3.LUT R34, R7, 0xff, RZ, 0xc0, !PT ;  /* 0x000000ff07227812 */ /* 0x000fe200078ec0ff */
[----:B------:R-:W-:Y:S01]  /*16e0*/  FFMA.FTZ R41, R42, R18, R41 ;  /* 0x000000122a297223 */ /* 0x000fe20000010029 */
[----:B------:R-:W-:Y:S02]  /*16f0*/  LOP3.LUT R38, R5, 0xff, RZ, 0xc0, !PT ;  /* 0x000000ff05267812 */ /* 0x000fe400078ec0ff */
[----:B------:R-:W-:Y:S01]  /*1700*/  SHF.R.U32.HI R18, RZ, 0x8, R4 ;  /* 0x00000008ff127819 */ /* 0x000fe20000011604 */
[----:B------:R-:W-:Y:S01]  /*1710*/  VIADD R44, R34, 0xffffff80 ;  /* 0xffffff80222c7836 */ /* 0x000fe20000000000 */
[----:B------:R-:W-:Y:S01]  /*1720*/  IADD3 R38, PT, PT, R38, -0x80, RZ ;  /* 0xffffff8026267810 */ /* 0x000fe20007ffe0ff */
[----:B-----5:R-:W-:Y:S01]  /*1730*/  HADD2.F32 R20, -RZ, R20.H0_H0 ;  /* 0x20000014ff147230 */ /* 0x020fe20000004100 */
[----:B------:R-:W-:Y:S01]  /*1740*/  LOP3.LUT R34, R18, 0xff, RZ, 0xc0, !PT ;  /* 0x000000ff12227812 */ /* 0x000fe200078ec0ff */
[----:B------:R-:W-:Y:S01]  /*1750*/  FFMA.FTZ R40, R43, R42, R40 ;  /* 0x0000002a2b287223 */ /* 0x000fe20000010028 */
[----:B------:R-:W-:-:S02]  /*1760*/  HADD2.F32 R43, -RZ, R21.H1_H1 ;  /* 0x30000015ff2b7230 */ /* 0x000fc40000004100 */
[----:B------:R-:W-:Y:S02]  /*1770*/  HADD2.F32 R28, -RZ, R28.H0_H0 ;  /* 0x2000001cff1c7230 */ /* 0x000fe40000004100 */
[----:B------:R-:W-:Y:S01]  /*1780*/  HADD2.F32 R21, -RZ, R24.H0_H0 ;  /* 0x20000018ff157230 */ /* 0x000fe20000004100 */
[----:B------:R-:W-:Y:S01]  /*1790*/  IADD3 R24, PT, PT, R34, -0x80, RZ ;  /* 0xffffff8022187810 */ /* 0x000fe20007ffe0ff */
[----:B------:R-:W-:Y:S01]  /*17a0*/  FFMA.FTZ R42, R42, R20, R39 ;  /* 0x000000142a2a7223 */ /* 0x000fe20000010027 */
[----:B------:R-:W1:Y:S01]  /*17b0*/  I2F.F16 R17, R17 ;  /* 0x0000001100117306 */ /* 0x000e620000200c00 */
[----:B------:R-:W-:Y:S02]  /*17c0*/  HADD2.F32 R20, -RZ, R23.H0_H0 ;  /* 0x20000017ff147230 */ /* 0x000fe40000004100 */
[----:B------:R-:W-:Y:S01]  /*17d0*/  FFMA.FTZ R23, R43, R28, R16 ;  /* 0x0000001c2b177223 */ /* 0x000fe20000010010 */
[----:B0-----:R-:W-:Y:S01]  /*17e0*/  HADD2.F32 R25, -RZ, R25.H0_H0 ;  /* 0x20000019ff197230 */ /* 0x001fe20000004100 */
[----:B------:R-:W-:-:S03]  /*17f0*/  SHF.R.U32.HI R16, RZ, 0x8, R5 ;  /* 0x00000008ff107819 */ /* 0x000fc60000011605 */
[----:B------:R-:W0:Y:S01]  /*1800*/  I2F.F16 R38, R38 ;  /* 0x0000002600267306 */ /* 0x000e220000200c00 */
[----:B------:R-:W-:Y:S01]  /*1810*/  FFMA.FTZ R28, R43, R25, R42 ;  /* 0x000000192b1c7223 */ /* 0x000fe2000001002a */
[----:B------:R-:W-:-:S06]  /*1820*/  LOP3.LUT R25, R16, 0xff, RZ, 0xc0, !PT ;  /* 0x000000ff10197812 */ /* 0x000fcc00078ec0ff */
[----:B------:R-:W5:Y:S08]  /*1830*/  I2F.F16 R19, R19 ;  /* 0x0000001300137306 */ /* 0x000f700000200c00 */
[----:B------:R-:W3:Y:S01]  /*1840*/  I2F.F16 R18, R44 ;  /* 0x0000002c00127306 */ /* 0x000ee20000200c00 */
[----:B------:R-:W-:Y:S01]  /*1850*/  FFMA.FTZ R21, R21, R43, R40 ;  /* 0x0000002b15157223 */ /* 0x000fe20000010028 */
[----:B------:R-:W-:-:S06]  /*1860*/  LEA.HI R33, R4, 0xffffff80, RZ, 0x8 ;  /* 0xffffff8004217811 */ /* 0x000fcc00078f40ff */
[----:B------:R-:W3:Y:S01]  /*1870*/  I2F.F16 R24, R24 ;  /* 0x0000001800187306 */ /* 0x000ee20000200c00 */
[----:B------:R-:W-:Y:S02]  /*1880*/  SHF.R.U32.HI R40, RZ, 0x10, R4 ;  /* 0x00000010ff287819 */ /* 0x000fe40000011604 */
[----:B------:R-:W-:Y:S01]  /*1890*/  IADD3 R4, PT, PT, R25, -0x80, RZ ;  /* 0xffffff8019047810 */ /* 0x000fe20007ffe0ff */
[----:B----4-:R-:W-:Y:S02]  /*18a0*/  HADD2.F32 R16, -RZ, R26.H0_H0 ;  /* 0x2000001aff107230 */ /* 0x010fe40000004100 */
[----:B-1----:R-:W-:Y:S02]  /*18b0*/  HADD2.F32 R17, -RZ, R17.H0_H0 ;  /* 0x20000011ff117230 */ /* 0x002fe40000004100 */
[----:B0-----:R-:W-:Y:S01]  /*18c0*/  HADD2.F32 R45, -RZ, R38.H0_H0 ;  /* 0x20000026ff2d7230 */ /* 0x001fe20000004100 */
[----:B------:R-:W0:Y:S01]  /*18d0*/  I2F.F16 R4, R4 ;  /* 0x0000000400047306 */ /* 0x000e220000200c00 */
[----:B-----5:R-:W-:-:S02]  /*18e0*/  HADD2.F32 R19, -RZ, R19.H0_H0 ;  /* 0x20000013ff137230 */ /* 0x020fc40000004100 */
[----:B---3--:R-:W-:Y:S02]  /*18f0*/  HADD2.F32 R25, -RZ, R18.H0_H0 ;  /* 0x20000012ff197230 */ /* 0x008fe40000004100 */
[----:B------:R-:W-:-:S04]  /*1900*/  IMAD.WIDE R30, R35, 0x4, R30 ;  /* 0x00000004231e7825 */ /* 0x000fc800078e021e */
[----:B------:R-:W-:Y:S01]  /*1910*/  FFMA.FTZ R20, R43, R20, R41 ;  /* 0x000000142b147223 */ /* 0x000fe20000010029 */
[C---:B------:R-:W-:Y:S01]  /*1920*/  FFMA.FTZ R45, R16.reuse, R45, RZ ;  /* 0x0000002d102d7223 */ /* 0x040fe200000100ff */
[C---:B------:R-:W-:Y:S01]  /*1930*/  FFMA.FTZ R43, R16.reuse, R19, RZ ;  /* 0x00000013102b7223 */ /* 0x040fe200000100ff */
[----:B------:R-:W-:Y:S02]  /*1940*/  HADD2.F32 R41, -RZ, R24.H0_H0 ;  /* 0x20000018ff297230 */ /* 0x000fe40000004100 */
[----:B------:R-:W-:Y:S01]  /*1950*/  FFMA.FTZ R24, R17, R16, RZ ;  /* 0x0000001011187223 */ /* 0x000fe200000100ff */
[----:B------:R-:W-:Y:S02]  /*1960*/  FFMA.FTZ R25, R16, R25, RZ ;  /* 0x0000001910197223 */ /* 0x000fe400000100ff */
[----:B------:R1:W3:Y:S01]  /*1970*/  LDG.E.128.CONSTANT R16, desc[UR6][R30.64] ;  /* 0x000000061e107981 */ /* 0x0002e2000c1e9d00 */
[----:B------:R-:W-:Y:S01]  /*1980*/  LOP3.LUT R40, R40, 0xff, RZ, 0xc0, !PT ;  /* 0x000000ff28287812 */ /* 0x000fe200078ec0ff */
[----:B------:R-:W-:Y:S01]  /*1990*/  HADD2.F32 R26, -RZ, R26.H1_H1 ;  /* 0x3000001aff1a7230 */ /* 0x000fe20000004100 */
[----:B------:R-:W-:-:S02]  /*19a0*/  SHF.R.U32.HI R44, RZ, 0x8, R7 ;  /* 0x00000008ff2c7819 */ /* 0x000fc40000011607 */
[----:B------:R-:W-:Y:S02]  /*19b0*/  IADD3 R38, PT, PT, R40, -0x80, RZ ;  /* 0xffffff8028267810 */ /* 0x000fe40007ffe0ff */
[----:B------:R-:W-:Y:S01]  /*19c0*/  SHF.R.U32.HI R40, RZ, 0x8, R6 ;  /* 0x00000008ff287819 */ /* 0x000fe20000011606 */
[----:B0-----:R-:W-:Y:S01]  /*19d0*/  HADD2.F32 R42, -RZ, R4.H0_H0 ;  /* 0x20000004ff2a7230 */ /* 0x001fe20000004100 */
[----:B------:R-:W-:Y:S02]  /*19e0*/  LOP3.LUT R44, R44, 0xff, RZ, 0xc0, !PT ;  /* 0x000000ff2c2c7812 */ /* 0x000fe400078ec0ff */
[----:B------:R-:W-:Y:S02]  /*19f0*/  LOP3.LUT R40, R40, 0xff, RZ, 0xc0, !PT ;  /* 0x000000ff28287812 */ /* 0x000fe400078ec0ff */
[----:B------:R-:W-:Y:S01]  /*1a00*/  FFMA.FTZ R45, R26, R42, R45 ;  /* 0x0000002a1a2d7223 */ /* 0x000fe2000001002d */
[----:B------:R-:W-:Y:S02]  /*1a10*/  LEA.HI R39, R7, 0xffffff80, RZ, 0x8 ;  /* 0xffffff8007277811 */ /* 0x000fe400078f40ff */
[----:B------:R-:W-:-:S02]  /*1a20*/  IADD3 R42, PT, PT, R40, -0x80, RZ ;  /* 0xffffff80282a7810 */ /* 0x000fc40007ffe0ff */
[----:B------:R-:W-:Y:S01]  /*1a30*/  IADD3 R40, PT, PT, R44, -0x80, RZ ;  /* 0xffffff802c287810 */ /* 0x000fe20007ffe0ff */
[----:B------:R-:W-:Y:S01]  /*1a40*/  FFMA.FTZ R24, R41, R26, R24 ;  /* 0x0000001a29187223 */ /* 0x000fe20000010018 */
[----:B------:R-:W-:Y:S01]  /*1a50*/  SHF.R.U32.HI R7, RZ, 0x10, R7 ;  /* 0x00000010ff077819 */ /* 0x000fe20000011607 */
[----:B------:R-:W-:Y:S01]  /*1a60*/  I2F.F16 R41, R39 ;  /* 0x0000002700297306 */ /* 0x000fe20000200c00 */
[----:B------:R-:W-:Y:S02]  /*1a70*/  LEA.HI R29, R5, 0xffffff80, RZ, 0x8 ;  /* 0xffffff80051d7811 */ /* 0x000fe400078f40ff */
[----:B------:R-:W-:Y:S02]  /*1a80*/  SHF.R.U32.HI R5, RZ, 0x10, R5 ;  /* 0x00000010ff057819 */ /* 0x000fe40000011605 */
[----:B------:R-:W-:-:S03]  /*1a90*/  LEA.HI R34, R6, 0xffffff80, RZ, 0x8 ;  /* 0xffffff8006227811 */ /* 0x000fc600078f40ff */
[----:B------:R-:W0:Y:S01]  /*1aa0*/  I2F.F16 R39, R42 ;  /* 0x0000002a00277306 */ /* 0x000e220000200c00 */
[----:B------:R-:W-:Y:S02]  /*1ab0*/  LOP3.LUT R7, R7, 0xff, RZ, 0xc0, !PT ;  /* 0x000000ff07077812 */ /* 0x000fe400078ec0ff */
[----:B------:R-:W-:-:S05]  /*1ac0*/  SHF.R.U32.HI R6, RZ, 0x10, R6 ;  /* 0x00000010ff067819 */ /* 0x000fca0000011606 */
[----:B------:R-:W4:Y:S01]  /*1ad0*/  I2F.F16 R40, R40 ;  /* 0x0000002800287306 */ /* 0x000f220000200c00 */
[----:B------:R-:W-:Y:S02]  /*1ae0*/  LOP3.LUT R5, R5, 0xff, RZ, 0xc0, !PT ;  /* 0x000000ff05057812 */ /* 0x000fe400078ec0ff */
[----:B------:R-:W-:Y:S02]  /*1af0*/  IADD3 R7, PT, PT, R7, -0x80, RZ ;  /* 0xffffff8007077810 */ /* 0x000fe40007ffe0ff */
[----:B------:R-:W-:-:S03]  /*1b00*/  LOP3.LUT R6, R6, 0xff, RZ, 0xc0, !PT ;  /* 0x000000ff06067812 */ /* 0x000fc600078ec0ff */
[----:B------:R5:W1:Y:S01]  /*1b10*/  I2F.F16 R4, R38 ;  /* 0x0000002600047306 */ /* 0x000a620000200c00 */
[----:B0-----:R-:W-:Y:S01]  /*1b20*/  HADD2.F32 R39, -RZ, R39.H0_H0 ;  /* 0x20000027ff277230 */ /* 0x001fe20000004100 */
[----:B-----5:R-:W-:-:S06]  /*1b30*/  IADD3 R38, PT, PT, R5, -0x80, RZ ;  /* 0xffffff8005267810 */ /* 0x020fcc0007ffe0ff */
[----:B------:R-:W0:Y:S01]  /*1b40*/  I2F.F16 R7, R7 ;  /* 0x0000000700077306 */ /* 0x000e220000200c00 */
[----:B------:R-:W-:Y:S01]  /*1b50*/  IADD3 R5, PT, PT, R6, -0x80, RZ ;  /* 0xffffff8006057810 */ /* 0x000fe20007ffe0ff */
[----:B----4-:R-:W-:Y:S02]  /*1b60*/  HADD2.F32 R40, -RZ, R40.H0_H0 ;  /* 0x20000028ff287230 */ /* 0x010fe40000004100 */
[----:B------:R-:W-:-:S04]  /*1b70*/  FFMA.FTZ R43, R26, R39, R43 ;  /* 0x000000271a2b7223 */ /* 0x000fc8000001002b */
[----:B------:R-:W4:Y:S01]  /*1b80*/  I2F.F16 R38, R38 ;  /* 0x0000002600267306 */ /* 0x000f220000200c00 */
[----:B------:R-:W-:Y:S01]  /*1b90*/  FFMA.FTZ R26, R26, R40, R25 ;  /* 0x000000281a1a7223 */ /* 0x000fe20000010019 */
[----:B------:R-:W-:Y:S02]  /*1ba0*/  HADD2.F32 R6, -RZ, R27.H0_H0 ;  /* 0x2000001bff067230 */ /* 0x000fe40000004100 */
[----:B-1----:R-:W-:-:S04]  /*1bb0*/  HADD2.F32 R25, -RZ, R4.H0_H0 ;  /* 0x20000004ff197230 */ /* 0x002fc80000004100 */
[----:B------:R-:W1:Y:S08]  /*1bc0*/  I2F.F16 R5, R5 ;  /* 0x0000000500057306 */ /* 0x000e700000200c00 */
[----:B------:R-:W5:Y:S01]  /*1bd0*/  I2F.F16 R33, R33 ;  /* 0x0000002100217306 */ /* 0x000f620000200c00 */
[----:B------:R-:W-:-:S07]  /*1be0*/  FFMA.FTZ R4, R25, R6, R24 ;  /* 0x0000000619047223 */ /* 0x000fce0000010018 */
[----:B------:R-:W5:Y:S01]  /*1bf0*/  I2F.F16 R29, R29 ;  /* 0x0000001d001d7306 */ /* 0x000f620000200c00 */
[----:B0-----:R-:W-:Y:S01]  /*1c00*/  HADD2.F32 R7, -RZ, R7.H0_H0 ;  /* 0x20000007ff077230 */ /* 0x001fe20000004100 */
[----:B------:R-:W0:Y:S06]  /*1c10*/  LDS.64 R24, [UR4+0x18] ;  /* 0x00001804ff187984 */ /* 0x000e2c0008000a00 */
[----:B------:R-:W2:Y:S01]  /*1c20*/  I2F.F16 R34, R34 ;  /* 0x0000002200227306 */ /* 0x000ea20000200c00 */
[----:B----4-:R-:W-:Y:S02]  /*1c30*/  HADD2.F32 R38, -RZ, R38.H0_H0 ;  /* 0x20000026ff267230 */ /* 0x010fe40000004100 */
[----:B------:R-:W-:Y:S01]  /*1c40*/  FFMA.FTZ R26, R6, R7, R26 ;  /* 0x00000007061a7223 */ /* 0x000fe2000001001a */
[----:B-1----:R-:W-:-:S02]  /*1c50*/  HADD2.F32 R5, -RZ, R5.H0_H0 ;  /* 0x20000005ff057230 */ /* 0x002fc40000004100 */
[----:B------:R-:W-:Y:S02]  /*1c60*/  HADD2.F32 R7, -RZ, R27.H1_H1 ;  /* 0x3000001bff077230 */ /* 0x000fe40000004100 */
[----:B-----5:R-:W-:Y:S02]  /*1c70*/  HADD2.F32 R33, -RZ, R33.H0_H0 ;  /* 0x20000021ff217230 */ /* 0x020fe40000004100 */
[----:B------:R-:W-:Y:S01]  /*1c80*/  FFMA.FTZ R45, R6, R38, R45 ;  /* 0x00000026062d7223 */ /* 0x000fe2000001002d */
[----:B------:R-:W-:Y:S01]  /*1c90*/  HADD2.F32 R42, -RZ, R29.H0_H0 ;  /* 0x2000001dff2a7230 */ /* 0x000fe20000004100 */
[----:B------:R-:W-:Y:S01]  /*1ca0*/  LOP3.LUT R27, R10, 0xff, RZ, 0xc0, !PT ;  /* 0x000000ff0a1b7812 */ /* 0x000fe200078ec0ff */
[----:B------:R-:W-:Y:S01]  /*1cb0*/  FFMA.FTZ R43, R6, R5, R43 ;  /* 0x00000005062b7223 */ /* 0x000fe2000001002b */
[----:B------:R-:W-:Y:S01]  /*1cc0*/  FFMA.FTZ R4, R33, R7, R4 ;  /* 0x0000000721047223 */ /* 0x000fe20000010004 */
[----:B--2---:R-:W-:Y:S02]  /*1cd0*/  HADD2.F32 R34, -RZ, R34.H0_H0 ;  /* 0x20000022ff227230 */ /* 0x004fe40000004100 */
[----:B------:R-:W-:Y:S01]  /*1ce0*/  FFMA.FTZ R33, R7, R42, R45 ;  /* 0x0000002a07217223 */ /* 0x000fe2000001002d */
[----:B------:R-:W-:Y:S01]  /*1cf0*/  VIADD R42, R27, 0xffffff80 ;  /* 0xffffff801b2a7836 */ /* 0x000fe20000000000 */
[----:B------:R-:W-:Y:S01]  /*1d00*/  LOP3.LUT R5, R8, 0xff, RZ, 0xc0, !PT ;  /* 0x000000ff08057812 */ /* 0x000fe200078ec0ff */
[----:B------:R-:W-:Y:S01]  /*1d10*/  FFMA.FTZ R27, R7, R34, R43 ;  /* 0x00000022071b7223 */ /* 0x000fe2000001002b */
[----:B------:R-:W-:-:S02]  /*1d20*/  LOP3.LUT R6, R9, 0xff, RZ, 0xc0, !PT ;  /* 0x000000ff09067812 */ /* 0x000fc400078ec0ff */
[----:B------:R-:W-:Y:S01]  /*1d30*/  LOP3.LUT R34, R11, 0xff, RZ, 0xc0, !PT ;  /* 0x000000ff0b227812 */ /* 0x000fe200078ec0ff */
[----:B------:R-:W-:Y:S01]  /*1d40*/  HADD2.F32 R43, -RZ, R41.H0_H0 ;  /* 0x20000029ff2b7230 */ /* 0x000fe20000004100 */
[----:B------:R-:W-:Y:S02]  /*1d50*/  IADD3 R5, PT, PT, R5, -0x80, RZ ;  /* 0xffffff8005057810 */ /* 0x000fe40007ffe0ff */
[----:B------:R-:W-:Y:S02]  /*1d60*/  IADD3 R6, PT, PT, R6, -0x80, RZ ;  /* 0xffffff8006067810 */ /* 0x000fe40007ffe0ff */
[----:B------:R-:W-:Y:S01]  /*1d70*/  IADD3 R41, PT, PT, R34, -0x80, RZ ;  /* 0xffffff8022297810 */ /* 0x000fe20007ffe0ff */
[----:B------:R-:W-:Y:S01]  /*1d80*/  I2F.F16 R42, R42 ;  /* 0x0000002a002a7306 */ /* 0x000fe20000200c00 */
[----:B------:R-:W-:-:S07]  /*1d90*/  SHF.R.U32.HI R29, RZ, 0x8, R8 ;  /* 0x00000008ff1d7819 */ /* 0x000fce0000011608 */
[----:B------:R-:W1:Y:S08]  /*1da0*/  I2F.F16 R5, R5 ;  /* 0x0000000500057306 */ /* 0x000e700000200c00 */
[----:B------:R-:W2:Y:S08]  /*1db0*/  I2F.F16 R6, R6 ;  /* 0x0000000600067306 */ /* 0x000eb00000200c00 */
[----:B------:R-:W4:Y:S01]  /*1dc0*/  I2F.F16 R41, R41 ;  /* 0x0000002900297306 */ /* 0x000f220000200c00 */
[----:B------:R-:W-:Y:S01]  /*1dd0*/  LOP3.LUT R29, R29, 0xff, RZ, 0xc0, !PT ;  /* 0x000000ff1d1d7812 */ /* 0x000fe200078ec0ff */
[----:B------:R-:W-:Y:S01]  /*1de0*/  FFMA.FTZ R7, R7, R43, R26 ;  /* 0x0000002b07077223 */ /* 0x000fe2000001001a */
[----:B------:R-:W-:-:S02]  /*1df0*/  LEA.HI R40, R8, 0xffffff80, RZ, 0x8 ;  /* 0xffffff8008287811 */ /* 0x000fc400078f40ff */
[----:B------:R-:W-:Y:S01]  /*1e00*/  SHF.R.U32.HI R26, RZ, 0x10, R8 ;  /* 0x00000010ff1a7819 */ /* 0x000fe20000011608 */
[----:B0-----:R-:W-:Y:S01]  /*1e10*/  HADD2.F32 R34, -RZ, R24.H0_H0 ;  /* 0x20000018ff227230 */ /* 0x001fe20000004100 */
[----:B------:R-:W-:Y:S01]  /*1e20*/  IADD3 R8, PT, PT, R29, -0x80, RZ ;  /* 0xffffff801d087810 */ /* 0x000fe20007ffe0ff */
[----:B-1----:R-:W-:Y:S02]  /*1e30*/  HADD2.F32 R29, -RZ, R5.H0_H0 ;  /* 0x20000005ff1d7230 */ /* 0x002fe40000004100 */
[----:B--2---:R-:W-:Y:S02]  /*1e40*/  HADD2.F32 R6, -RZ, R6.H0_H0 ;  /* 0x20000006ff067230 */ /* 0x004fe40000004100 */
[----:B------:R-:W-:Y:S02]  /*1e50*/  HADD2.F32 R42, -RZ, R42.H0_H0 ;  /* 0x2000002aff2a7230 */ /* 0x000fe40000004100 */
[----:B----4-:R-:W-:Y:S01]  /*1e60*/  HADD2.F32 R44, -RZ, R41.H0_H0 ;  /* 0x20000029ff2c7230 */ /* 0x010fe20000004100 */
[----:B------:R0:W1:Y:S01]  /*1e70*/  I2F.F16 R5, R8 ;  /* 0x0000000800057306 */ /* 0x0000620000200c00 */
[----:B------:R-:W-:Y:S01]  /*1e80*/  FFMA.FTZ R29, R29, R34, R4 ;  /* 0x000000221d1d7223 */ /* 0x000fe20000010004 */
[C---:B------:R-:W-:Y:S01]  /*1e90*/  FFMA.FTZ R33, R34.reuse, R6, R33 ;  /* 0x0000000622217223 */ /* 0x040fe20000010021 */
[----:B------:R-:W-:Y:S01]  /*1ea0*/  FFMA.FTZ R27, R34, R42, R27 ;  /* 0x0000002a221b7223 */ /* 0x000fe2000001001b */
[----:B------:R-:W-:-:S02]  /*1eb0*/  SHF.R.U32.HI R4, RZ, 0x8, R9 ;  /* 0x00000008ff047819 */ /* 0x000fc40000011609 */
[----:B------:R-:W-:Y:S01]  /*1ec0*/  SHF.R.U32.HI R43, RZ, 0x8, R11 ;  /* 0x00000008ff2b7819 */ /* 0x000fe2000001160b */
[----:B0-----:R-:W-:Y:S01]  /*1ed0*/  FFMA.FTZ R8, R34, R44, R7 ;  /* 0x0000002c22087223 */ /* 0x001fe20000010007 */
[----:B------:R-:W-:Y:S02]  /*1ee0*/  SHF.R.U32.HI R34, RZ, 0x8, R10 ;  /* 0x00000008ff227819 */ /* 0x000fe4000001160a */
[----:B------:R-:W-:Y:S02]  /*1ef0*/  LOP3.LUT R4, R4, 0xff, RZ, 0xc0, !PT ;  /* 0x000000ff04047812 */ /* 0x000fe400078ec0ff */
[----:B------:R-:W-:Y:S02]  /*1f00*/  LOP3.LUT R34, R34, 0xff, RZ, 0xc0, !PT ;  /* 0x000000ff22227812 */ /* 0x000fe400078ec0ff */
[----:B------:R-:W-:Y:S02]  /*1f10*/  SHF.R.U32.HI R6, RZ, 0x10, R9 ;  /* 0x00000010ff067819 */ /* 0x000fe40000011609 */
[----:B------:R-:W-:-:S02]  /*1f20*/  LOP3.LUT R43, R43, 0xff, RZ, 0xc0, !PT ;  /* 0x000000ff2b2b7812 */ /* 0x000fc400078ec0ff */
[----:B------:R-:W-:Y:S02]  /*1f30*/  LEA.HI R39, R9, 0xffffff80, RZ, 0x8 ;  /* 0xffffff8009277811 */ /* 0x000fe400078f40ff */
[----:B------:R-:W-:Y:S02]  /*1f40*/  IADD3 R9, PT, PT, R4, -0x80, RZ ;  /* 0xffffff8004097810 */ /* 0x000fe40007ffe0ff */
[----:B------:R-:W-:Y:S01]  /*1f50*/  IADD3 R41, PT, PT, R34, -0x80, RZ ;  /* 0xffffff8022297810 */ /* 0x000fe20007ffe0ff */
[----:B------:R-:W-:Y:S01]  /*1f60*/  IMAD.WIDE R30, R35, 0x4, R30 ;  /* 0x00000004231e7825 */ /* 0x000fe200078e021e */
[----:B------:R-:W-:Y:S02]  /*1f70*/  LOP3.LUT R6, R6, 0xff, RZ, 0xc0, !PT ;  /* 0x000000ff06067812 */ /* 0x000fe400078ec0ff */
[----:B------:R-:W-:Y:S02]  /*1f80*/  IADD3 R43, PT, PT, R43, -0x80, RZ ;  /* 0xffffff802b2b7810 */ /* 0x000fe40007ffe0ff */
[----:B------:R-:W-:Y:S01]  /*1f90*/  LOP3.LUT R26, R26, 0xff, RZ, 0xc0, !PT ;  /* 0x000000ff1a1a7812 */ /* 0x000fe200078ec0ff */
[----:B------:R-:W-:Y:S01]  /*1fa0*/  HADD2.F32 R42, -RZ, R24.H1_H1 ;  /* 0x30000018ff2a7230 */ /* 0x000fe20000004100 */
[----:B------:R-:W0:Y:S01]  /*1fb0*/  I2F.F16 R9, R9 ;  /* 0x0000000900097306 */ /* 0x000e220000200c00 */
[----:B------:R-:W-:Y:S01]  /*1fc0*/  IADD3 R24, PT, PT, R6, -0x80, RZ ;  /* 0xffffff8006187810 */ /* 0x000fe20007ffe0ff */
[----:B-1----:R-:W-:Y:S01]  /*1fd0*/  HADD2.F32 R44, -RZ, R5.H0_H0 ;  /* 0x20000005ff2c7230 */ /* 0x002fe20000004100 */
[----:B------:R-:W-:Y:S01]  /*1fe0*/  IADD3 R26, PT, PT, R26, -0x80, RZ ;  /* 0xffffff801a1a7810 */ /* 0x000fe20007ffe0ff */
[----:B------:R1:W2:Y:S04]  /*1ff0*/  LDG.E.128.CONSTANT R4, desc[UR6][R30.64] ;  /* 0x000000061e047981 */ /* 0x0002a8000c1e9d00 */
[----:B------:R-:W4:Y:S01]  /*2000*/  I2F.F16 R41, R41 ;  /* 0x0000002900297306 */ /* 0x000f220000200c00 */
[----:B------:R-:W-:-:S02]  /*2010*/  LEA.HI R38, R10, 0xffffff80, RZ, 0x8 ;  /* 0xffffff800a267811 */ /* 0x000fc400078f40ff */
[----:B------:R-:W-:-:S05]  /*2020*/  SHF.R.U32.HI R10, RZ, 0x10, R10 ;  /* 0x00000010ff0a7819 */ /* 0x000fca000001160a */
[----:B------:R-:W5:Y:S01]  /*2030*/  I2F.F16 R43, R43 ;  /* 0x0000002b002b7306 */ /* 0x000f620000200c00 */
[----:B------:R-:W-:-:S07]  /*2040*/  LOP3.LUT R10, R10, 0xff, RZ, 0xc0, !PT ;  /* 0x000000ff0a0a7812 */ /* 0x000fce00078ec0ff */
[----:B------:R-:W1:Y:S01]  /*2050*/  I2F.F16 R26, R26 ;  /* 0x0000001a001a7306 */ /* 0x000e620000200c00 */
[----:B------:R-:W-:Y:S01]  /*2060*/  IADD3 R10, PT, PT, R10, -0x80, RZ ;  /* 0xffffff800a0a7810 */ /* 0x000fe20007ffe0ff */
[----:B------:R-:W-:Y:S01]  /*2070*/  FFMA.FTZ R29, R44, R42, R29 ;  /* 0x0000002a2c1d7223 */ /* 0x000fe2000001001d */
[----:B------:R-:W-:Y:S01]  /*2080*/  SHF.R.U32.HI R34, RZ, 0x10, R11 ;  /* 0x00000010ff227819 */ /* 0x000fe2000001160b */
[----:B0-----:R-:W-:Y:S02]  /*2090*/  HADD2.F32 R44, -RZ, R9.H0_H0 ;  /* 0x20000009ff2c7230 */ /* 0x001fe40000004100 */
[----:B----4-:R-:W-:Y:S02]  /*20a0*/  HADD2.F32 R41, -RZ, R41.H0_H0 ;  /* 0x20000029ff297230 */ /* 0x010fe40000004100 */
[----:B-----5:R-:W-:Y:S01]  /*20b0*/  HADD2.F32 R45, -RZ, R43.H0_H0 ;  /* 0x2000002bff2d7230 */ /* 0x020fe20000004100 */
[----:B------:R-:W-:Y:S01]  /*20c0*/  LOP3.LUT R9, R34, 0xff, RZ, 0xc0, !PT ;  /* 0x000000ff22097812 */ /* 0x000fe200078ec0ff */
[----:B------:R-:W0:Y:S01]  /*20d0*/  I2F.F16 R10, R10 ;  /* 0x0000000a000a7306 */ /* 0x000e220000200c00 */
[C---:B------:R-:W-:Y:S01]  /*20e0*/  FFMA.FTZ R34, R42.reuse, R44, R33 ;  /* 0x0000002c2a227223 */ /* 0x040fe20000010021 */
[C---:B------:R-:W-:Y:S01]  /*20f0*/  FFMA.FTZ R27, R42.reuse, R41, R27 ;  /* 0x000000292a1b7223 */ /* 0x040fe2000001001b */
[----:B------:R-:W-:Y:S01]  /*2100*/  FFMA.FTZ R42, R42, R45, R8 ;  /* 0x0000002d2a2a7223 */ /* 0x000fe20000010008 */
[----:B------:R-:W-:-:S02]  /*2110*/  HADD2.F32 R45, -RZ, R25.H0_H0 ;  /* 0x20000019ff2d7230 */ /* 0x000fc40000004100 */
[----:B-1----:R-:W-:Y:S01]  /*2120*/  HADD2.F32 R26, -RZ, R26.H0_H0 ;  /* 0x2000001aff1a7230 */ /* 0x002fe20000004100 */
[----:B------:R-:W-:Y:S01]  /*2130*/  IADD3 R9, PT, PT, R9, -0x80, RZ ;  /* 0xffffff8009097810 */ /* 0x000fe20007ffe0ff */
[----:B------:R-:W1:Y:S03]  /*2140*/  I2F.F16 R24, R24 ;  /* 0x0000001800187306 */ /* 0x000e660000200c00 */
[----:B------:R-:W-:Y:S01]  /*2150*/  FFMA.FTZ R29, R26, R45, R29 ;  /* 0x0000002d1a1d7223 */ /* 0x000fe2000001001d */
[----:B------:R-:W-:-:S04]  /*2160*/  LOP3.LUT R26, R13, 0xff, RZ, 0xc0, !PT ;  /* 0x000000ff0d1a7812 */ /* 0x000fc800078ec0ff */
[----:B------:R-:W4:Y:S01]  /*2170*/  I2F.F16 R33, R9 ;  /* 0x0000000900217306 */ /* 0x000f220000200c00 */
[----:B------:R-:W-:Y:S01]  /*2180*/  VIADD R46, R26, 0xffffff80 ;  /* 0xffffff801a2e7836 */ /* 0x000fe20000000000 */
[----:B------:R-:W-:Y:S01]  /*2190*/  LOP3.LUT R41, R12, 0xff, RZ, 0xc0, !PT ;  /* 0x000000ff0c297812 */ /* 0x000fe200078ec0ff */
[----:B0-----:R-:W-:-:S05]  /*21a0*/  HADD2.F32 R26, -RZ, R10.H0_H0 ;  /* 0x2000000aff1a7230 */ /* 0x001fca0000004100 */
[----:B------:R-:W0:Y:S01]  /*21b0*/  I2F.F16 R40, R40 ;  /* 0x0000002800287306 */ /* 0x000e220000200c00 */
[----:B------:R-:W-:Y:S01]  /*21c0*/  IADD3 R44, PT, PT, R41, -0x80, RZ ;  /* 0xffffff80292c7810 */ /* 0x000fe20007ffe0ff */
[----:B------:R-:W-:Y:S02]  /*21d0*/  FFMA.FTZ R41, R45, R26, R27 ;  /* 0x0000001a2d297223 */ /* 0x000fe4000001001b */
[----:B------:R-:W5:Y:S01]  /*21e0*/  LDS.64 R26, [UR4+0x20] ;  /* 0x00002004ff1a7984 */ /* 0x000f620008000a00 */
[----:B-1----:R-:W-:-:S03]  /*21f0*/  HADD2.F32 R24, -RZ, R24.H0_H0 ;  /* 0x20000018ff187230 */ /* 0x002fc60000004100 */
[----:B------:R-:W1:Y:S01]  /*2200*/  I2F.F16 R39, R39 ;  /* 0x0000002700277306 */ /* 0x000e620000200c00 */
[----:B----4-:R-:W-:Y:S01]  /*2210*/  HADD2.F32 R33, -RZ, R33.H0_H0 ;  /* 0x20000021ff217230 */ /* 0x010fe20000004100 */
[----:B------:R-:W-:Y:S01]  /*2220*/  LOP3.LUT R10, R14, 0xff, RZ, 0xc0, !PT ;  /* 0x000000ff0e0a7812 */ /* 0x000fe200078ec0ff */
[----:B------:R-:W-:-:S03]  /*2230*/  FFMA.FTZ R43, R45, R24, R34 ;  /* 0x000000182d2b7223 */ /* 0x000fc60000010022 */
[----:B------:R-:W-:Y:S01]  /*2240*/  FFMA.FTZ R33, R45, R33, R42 ;  /* 0x000000212d217223 */ /* 0x000fe2000001002a */
[----:B------:R-:W-:Y:S01]  /*2250*/  IADD3 R42, PT, PT, R10, -0x80, RZ ;  /* 0xffffff800a2a7810 */ /* 0x000fe20007ffe0ff */
[----:B------:R-:W4:Y:S01]  /*2260*/  I2F.F16 R38, R38 ;  /* 0x0000002600267306 */ /* 0x000f220000200c00 */
[----:B------:R-:W-:Y:S02]  /*2270*/  HADD2.F32 R10, -RZ, R25.H1_H1 ;  /* 0x30000019ff0a7230 */ /* 0x000fe40000004100 */
[----:B0-----:R-:W-:Y:S01]  /*2280*/  HADD2.F32 R34, -RZ, R40.H0_H0 ;  /* 0x20000028ff227230 */ /* 0x001fe20000004100 */
[----:B------:R-:W-:Y:S02]  /*2290*/  LEA.HI R11, R11, 0xffffff80, RZ, 0x8 ;  /* 0xffffff800b0b7811 */ /* 0x000fe400078f40ff */
[----:B------:R-:W-:Y:S02]  /*22a0*/  SHF.R.U32.HI R24, RZ, 0x8, R12 ;  /* 0x00000008ff187819 */ /* 0x000fe4000001160c */
[----:B------:R0:W-:Y:S01]  /*22b0*/  I2F.F16 R9, R44 ;  /* 0x0000002c00097306 */ /* 0x0001e20000200c00 */
[----:B------:R-:W-:Y:S01]  /*22c0*/  FFMA.FTZ R34, R34, R10, R29 ;  /* 0x0000000a22227223 */ /* 0x000fe2000001001d */
[----:B-1----:R-:W-:Y:S01]  /*22d0*/  HADD2.F32 R29, -RZ, R39.H0_H0 ;  /* 0x20000027ff1d7230 */ /* 0x002fe20000004100 */
[----:B------:R-:W-:-:S02]  /*22e0*/  LOP3.LUT R24, R24, 0xff, RZ, 0xc0, !PT ;  /* 0x000000ff18187812 */ /* 0x000fc400078ec0ff */
[----:B0-----:R-:W-:-:S03]  /*22f0*/  LOP3.LUT R44, R15, 0xff, RZ, 0xc0, !PT ;  /* 0x000000ff0f2c7812 */ /* 0x001fc600078ec0ff */
[----:B------:R-:W0:Y:S01]  /*2300*/  I2F.F16 R8, R11 ;  /* 0x0000000b00087306 */ /* 0x000e220000200c00 */
[----:B------:R-:W-:Y:S01]  /*2310*/  SHF.R.U32.HI R39, RZ, 0x8, R13 ;  /* 0x00000008ff277819 */ /* 0x000fe2000001160d */
[----:B------:R-:W-:Y:S01]  /*2320*/  FFMA.FTZ R29, R10, R29, R43 ;  /* 0x0000001d0a1d7223 */ /* 0x000fe2000001002b */
[----:B------:R-:W-:Y:S01]  /*2330*/  IADD3 R40, PT, PT, R44, -0x80, RZ ;  /* 0xffffff802c287810 */ /* 0x000fe20007ffe0ff */
[----:B----4-:R-:W-:Y:S01]  /*2340*/  HADD2.F32 R38, -RZ, R38.H0_H0 ;  /* 0x20000026ff267230 */ /* 0x010fe20000004100 */
[----:B------:R-:W-:-:S03]  /*2350*/  SHF.R.U32.HI R43, RZ, 0x8, R15 ;  /* 0x00000008ff2b7819 */ /* 0x000fc6000001160f */
[----:B------:R1:W-:Y:S01]  /*2360*/  I2F.F16 R25, R42 ;  /* 0x0000002a00197306 */ /* 0x0003e20000200c00 */
[----:B------:R-:W-:Y:S02]  /*2370*/  IADD3 R24, PT, PT, R24, -0x80, RZ ;  /* 0xffffff8018187810 */ /* 0x000fe40007ffe0ff */
[----:B------:R-:W-:Y:S02]  /*2380*/  LOP3.LUT R39, R39, 0xff, RZ, 0xc0, !PT ;  /* 0x000000ff27277812 */ /* 0x000fe400078ec0ff */
[----:B-1----:R-:W-:-:S03]  /*2390*/  SHF.R.U32.HI R42, RZ, 0x8, R14 ;  /* 0x00000008ff2a7819 */ /* 0x002fc6000001160e */
[----:B------:R-:W1:Y:S01]  /*23a0*/  I2F.F16 R11, R46 ;  /* 0x0000002e000b7306 */ /* 0x000e620000200c00 */
[----:B------:R-:W-:Y:S02]  /*23b0*/  LOP3.LUT R43, R43, 0xff, RZ, 0xc0, !PT ;  /* 0x000000ff2b2b7812 */ /* 0x000fe400078ec0ff */
[----:B------:R-:W-:Y:S01]  /*23c0*/  LOP3.LUT R42, R42, 0xff, RZ, 0xc0, !PT ;  /* 0x000000ff2a2a7812 */ /* 0x000fe200078ec0ff */
[----:B------:R-:W-:Y:S01]  /*23d0*/  FFMA.FTZ R38, R10, R38, R41 ;  /* 0x000000260a267223 */ /* 0x000fe20000010029 */
[----:B------:R-:W-:-:S03]  /*23e0*/  IADD3 R39, PT, PT, R39, -0x80, RZ ;  /* 0xffffff8027277810 */ /* 0x000fc60007ffe0ff */
[----:B------:R-:W4:Y:S01]  /*23f0*/  I2F.F16 R40, R40 ;  /* 0x0000002800287306 */ /* 0x000f220000200c00 */
[----:B------:R-:W-:Y:S02]  /*2400*/  IADD3 R41, PT, PT, R42, -0x80, RZ ;  /* 0xffffff802a297810 */ /* 0x000fe40007ffe0ff */
[----:B------:R-:W-:-:S05]  /*2410*/  IADD3 R42, PT, PT, R43, -0x80, RZ ;  /* 0xffffff802b2a7810 */ /* 0x000fca0007ffe0ff */
[----:B------:R-:W3:Y:S01]  /*2420*/  I2F.F16 R24, R24 ;  /* 0x0000001800187306 */ /* 0x000ee20000200c00 */
[----:B0-----:R-:W-:Y:S02]  /*2430*/  HADD2.F32 R8, -RZ, R8.H0_H0 ;  /* 0x20000008ff087230 */ /* 0x001fe40000004100 */
[----:B------:R-:W-:-:S05]  /*2440*/  HADD2.F32 R9, -RZ, R9.H0_H0 ;  /* 0x20000009ff097230 */ /* 0x000fca0000004100 */
[----:B------:R-:W0:Y:S01]  /*2450*/  I2F.F16 R39, R39 ;  /* 0x0000002700277306 */ /* 0x000e220000200c00 */
[----:B------:R-:W-:Y:S01]  /*2460*/  FFMA.FTZ R33, R10, R8, R33 ;  /* 0x000000080a217223 */ /* 0x000fe20000010021 */
[----:B-----5:R-:W-:Y:S02]  /*2470*/  HADD2.F32 R8, -RZ, R26.H0_H0 ;  /* 0x2000001aff087230 */ /* 0x020fe40000004100 */
[----:B-1----:R-:W-:-:S04]  /*2480*/  HADD2.F32 R47, -RZ, R11.H0_H0 ;  /* 0x2000000bff2f7230 */ /* 0x002fc80000004100 */
[----:B------:R-:W1:Y:S01]  /*2490*/  I2F.F16 R41, R41 ;  /* 0x0000002900297306 */ /* 0x000e620000200c00 */
[----:B------:R-:W-:Y:S02]  /*24a0*/  HADD2.F32 R25, -RZ, R25.H0_H0 ;  /* 0x20000019ff197230 */ /* 0x000fe40000004100 */
[----:B----4-:R-:W-:-:S05]  /*24b0*/  HADD2.F32 R11, -RZ, R40.H0_H0 ;  /* 0x20000028ff0b7230 */ /* 0x010fca0000004100 */
[----:B------:R-:W4:Y:S01]  /*24c0*/  I2F.F16 R42, R42 ;  /* 0x0000002a002a7306 */ /* 0x000f220000200c00 */
[----:B---3--:R-:W-:Y:S02]  /*24d0*/  HADD2.F32 R45, -RZ, R24.H0_H0 ;  /* 0x20000018ff2d7230 */ /* 0x008fe40000004100 */
[----:B------:R-:W-:Y:S01]  /*24e0*/  FFMA.FTZ R24, R9, R8, RZ ;  /* 0x0000000809187223 */ /* 0x000fe200000100ff */
[----:B------:R-:W-:Y:S02]  /*24f0*/  HADD2.F32 R10, -RZ, R26.H1_H1 ;  /* 0x3000001aff0a7230 */ /* 0x000fe40000004100 */
[C---:B------:R-:W-:Y:S01]  /*2500*/  FFMA.FTZ R47, R8.reuse, R47, RZ ;  /* 0x0000002f082f7223 */ /* 0x040fe200000100ff */
[C---:B------:R-:W-:Y:S01]  /*2510*/  FFMA.FTZ R9, R8.reuse, R25, RZ ;  /* 0x0000001908097223 */ /* 0x040fe200000100ff */
[----:B------:R-:W-:Y:S01]  /*2520*/  FFMA.FTZ R11, R8, R11, RZ ;  /* 0x0000000b080b7223 */ /* 0x000fe200000100ff */
[----:B------:R-:W-:Y:S01]  /*2530*/  SHF.R.U32.HI R8, RZ, 0x10, R12 ;  /* 0x00000010ff087819 */ /* 0x000fe2000001160c */
[----:B0-----:R-:W-:-:S02]  /*2540*/  HADD2.F32 R43, -RZ, R39.H0_H0 ;  /* 0x20000027ff2b7230 */ /* 0x001fc40000004100 */
[----:B------:R-:W-:Y:S01]  /*2550*/  FFMA.FTZ R39, R45, R10, R24 ;  /* 0x0000000a2d277223 */ /* 0x000fe20000010018 */
[----:B-1----:R-:W-:Y:S01]  /*2560*/  HADD2.F32 R41, -RZ, R41.H0_H0 ;  /* 0x20000029ff297230 */ /* 0x002fe20000004100 */
[----:B------:R-:W-:Y:S01]  /*2570*/  LOP3.LUT R8, R8, 0xff, RZ, 0xc0, !PT ;  /* 0x000000ff08087812 */ /* 0x000fe200078ec0ff */
[----:B------:R-:W-:-:S04]  /*2580*/  IMAD.WIDE R24, R35, 0x4, R30 ;  /* 0x0000000423187825 */ /* 0x000fc800078e021e */
[----:B----4-:R-:W-:Y:S02]  /*2590*/  HADD2.F32 R40, -RZ, R42.H0_H0 ;  /* 0x2000002aff287230 */ /* 0x010fe40000004100 */
[C---:B------:R-:W-:Y:S01]  /*25a0*/  FFMA.FTZ R26, R10.reuse, R43, R47 ;  /* 0x0000002b0a1a7223 */ /* 0x040fe2000001002f */
[----:B------:R-:W-:Y:S01]  /*25b0*/  FFMA.FTZ R30, R10, R41, R9 ;  /* 0x000000290a1e7223 */ /* 0x000fe20000010009 */
[----:B------:R-:W-:Y:S01]  /*25c0*/  IADD3 R31, PT, PT, R8, -0x80, RZ ;  /* 0xffffff80081f7810 */ /* 0x000fe20007ffe0ff */
[----:B------:R-:W-:Y:S02]  /*25d0*/  FFMA.FTZ R40, R10, R40, R11 ;  /* 0x000000280a287223 */ /* 0x000fe4000001000b */
[----:B------:R-:W3:Y:S01]  /*25e0*/  LDG.E.128.CONSTANT R8, desc[UR6][R24.64] ;  /* 0x0000000618087981 */ /* 0x000ee2000c1e9d00 */
[----:B------:R-:W-:-:S04]  /*25f0*/  SHF.R.U32.HI R41, RZ, 0x10, R13 ;  /* 0x00000010ff297819 */ /* 0x000fc8000001160d */
[----:B------:R-:W-:-:S04]  /*2600*/  LOP3.LUT R41, R41, 0xff, RZ, 0xc0, !PT ;  /* 0x000000ff29297812 */ /* 0x000fc800078ec0ff */
[----:B------:R-:W-:Y:S01]  /*2610*/  IADD3 R44, PT, PT, R41, -0x80, RZ ;  /* 0xffffff80292c7810 */ /* 0x000fe20007ffe0ff */
[----:B------:R-:W0:Y:S01]  /*2620*/  I2F.F16 R31, R31 ;  /* 0x0000001f001f7306 */ /* 0x000e220000200c00 */
[----:B------:R-:W-:Y:S02]  /*2630*/  SHF.R.U32.HI R42, RZ, 0x10, R14 ;  /* 0x00000010ff2a7819 */ /* 0x000fe4000001160e */
[----:B------:R-:W-:Y:S02]  /*2640*/  SHF.R.U32.HI R41, RZ, 0x10, R15 ;  /* 0x00000010ff297819 */ /* 0x000fe4000001160f */
[----:B------:R-:W-:-:S03]  /*2650*/  LOP3.LUT R42, R42, 0xff, RZ, 0xc0, !PT ;  /* 0x000000ff2a2a7812 */ /* 0x000fc600078ec0ff */
[----:B------:R-:W1:Y:S01]  /*2660*/  I2F.F16 R44, R44 ;  /* 0x0000002c002c7306 */ /* 0x000e620000200c00 */
[----:B------:R-:W-:Y:S02]  /*2670*/  LOP3.LUT R41, R41, 0xff, RZ, 0xc0, !PT ;  /* 0x000000ff29297812 */ /* 0x000fe400078ec0ff */
[----:B------:R-:W-:Y:S02]  /*2680*/  IADD3 R42, PT, PT, R42, -0x80, RZ ;  /* 0xffffff802a2a7810 */ /* 0x000fe40007ffe0ff */
[----:B------:R-:W-:Y:S01]  /*2690*/  IADD3 R43, PT, PT, R41, -0x80, RZ ;  /* 0xffffff80292b7810 */ /* 0x000fe20007ffe0ff */
[----:B0-----:R-:W-:Y:S01]  /*26a0*/  HADD2.F32 R46, -RZ, R31.H0_H0 ;  /* 0x2000001fff2e7230 */ /* 0x001fe20000004100 */
[----:B------:R-:W-:Y:S02]  /*26b0*/  LEA.HI R31, R12, 0xffffff80, RZ, 0x8 ;  /* 0xffffff800c1f7811 */ /* 0x000fe400078f40ff */
[----:B------:R-:W0:Y:S01]  /*26c0*/  I2F.F16 R42, R42 ;  /* 0x0000002a002a7306 */ /* 0x000e220000200c00 */
[----:B------:R-:W-:-:S02]  /*26d0*/  HADD2.F32 R41, -RZ, R27.H0_H0 ;  /* 0x2000001bff297230 */ /* 0x000fc40000004100 */
[----:B-1----:R-:W-:-:S05]  /*26e0*/  HADD2.F32 R12, -RZ, R44.H0_H0 ;  /* 0x2000002cff0c7230 */ /* 0x002fca0000004100 */
[----:B------:R-:W1:Y:S01]  /*26f0*/  I2F.F16 R43, R43 ;  /* 0x0000002b002b7306 */ /* 0x000e620000200c00 */
[----:B------:R-:W-:Y:S01]  /*2700*/  LEA.HI R44, R13, 0xffffff80, RZ, 0x8 ;  /* 0xffffff800d2c7811 */ /* 0x000fe200078f40ff */
[----:B------:R-:W-:Y:S02]  /*2710*/  FFMA.FTZ R26, R41, R12, R26 ;  /* 0x0000000c291a7223 */ /* 0x000fe4000001001a */
[----:B------:R-:W4:Y:S04]  /*2720*/  LDS.64 R12, [UR4+0x28] ;  /* 0x00002804ff0c7984 */ /* 0x000f280008000a00 */
[----:B------:R-:W5:Y:S01]  /*2730*/  I2F.F16 R31, R31 ;  /* 0x0000001f001f7306 */ /* 0x000f620000200c00 */
[----:B------:R-:W-:Y:S01]  /*2740*/  LEA.HI R14, R14, 0xffffff80, RZ, 0x8 ;  /* 0xffffff800e0e7811 */ /* 0x000fe200078f40ff */
[----:B0-----:R-:W-:Y:S01]  /*2750*/  HADD2.F32 R42, -RZ, R42.H0_H0 ;  /* 0x2000002aff2a7230 */ /* 0x001fe20000004100 */
[----:B------:R-:W-:Y:S01]  /*2760*/  LEA.HI R15, R15, 0xffffff80, RZ, 0x8 ;  /* 0xffffff800f0f7811 */ /* 0x000fe200078f40ff */
[----:B-1----:R-:W-:-:S02]  /*2770*/  HADD2.F32 R43, -RZ, R43.H0_H0 ;  /* 0x2000002bff2b7230 */ /* 0x002fc40000004100 */
[----:B------:R-:W-:Y:S02]  /*2780*/  FFMA.FTZ R39, R46, R41, R39 ;  /* 0x000000292e277223 */ /* 0x000fe40000010027 */
[----:B------:R-:W0:Y:S01]  /*2790*/  I2F.F16 R44, R44 ;  /* 0x0000002c002c7306 */ /* 0x000e220000200c00 */
[C---:B------:R-:W-:Y:S01]  /*27a0*/  FFMA.FTZ R30, R41.reuse, R42, R30 ;  /* 0x0000002a291e7223 */ /* 0x040fe2000001001e */
[----:B------:R-:W-:Y:S01]  /*27b0*/  FFMA.FTZ R40, R41, R43, R40 ;  /* 0x0000002b29287223 */ /* 0x000fe20000010028 */
[----:B------:R-:W-:-:S05]  /*27c0*/  LOP3.LUT R41, R16, 0xff, RZ, 0xc0, !PT ;  /* 0x000000ff10297812 */ /* 0x000fca00078ec0ff */
[----:B------:R-:W1:Y:S01]  /*27d0*/  I2F.F16 R14, R14 ;  /* 0x0000000e000e7306 */ /* 0x000e620000200c00 */
[----:B------:R-:W-:Y:S02]  /*27e0*/  HADD2.F32 R27, -RZ, R27.H1_H1 ;  /* 0x3000001bff1b7230 */ /* 0x000fe40000004100 */
[----:B-----5:R-:W-:-:S05]  /*27f0*/  HADD2.F32 R42, -RZ, R31.H0_H0 ;  /* 0x2000001fff2a7230 */ /* 0x020fca0000004100 */
[----:B------:R-:W5:Y:S01]  /*2800*/  I2F.F16 R15, R15 ;  /* 0x0000000f000f7306 */ /* 0x000f620000200c00 */
[----:B------:R-:W-:Y:S01]  /*2810*/  VIADD R31, R41, 0xffffff80 ;  /* 0xffffff80291f7836 */ /* 0x000fe20000000000 */
[----:B------:R-:W-:Y:S01]  /*2820*/  LOP3.LUT R41, R17, 0xff, RZ, 0xc0, !PT ;  /* 0x000000ff11297812 */ /* 0x000fe200078ec0ff */
[----:B------:R-:W-:-:S03]  /*2830*/  FFMA.FTZ R39, R42, R27, R39 ;  /* 0x0000001b2a277223 */ /* 0x000fc60000010027 */
[----:B------:R-:W-:Y:S02]  /*2840*/  IADD3 R42, PT, PT, R41, -0x80, RZ ;  /* 0xffffff80292a7810 */ /* 0x000fe40007ffe0ff */
[----:B------:R-:W4:Y:S01]  /*2850*/  I2F.F16 R31, R31 ;  /* 0x0000001f001f7306 */ /* 0x000f220000200c00 */
[----:B0-----:R-:W-:Y:S02]  /*2860*/  HADD2.F32 R44, -RZ, R44.H0_H0 ;  /* 0x2000002cff2c7230 */ /* 0x001fe40000004100 */
[----:B-1----:R-:W-:Y:S02]  /*2870*/  HADD2.F32 R14, -RZ, R14.H0_H0 ;  /* 0x2000000eff0e7230 */ /* 0x002fe40000004100 */
[----:B-----5:R-:W-:-:S03]  /*2880*/  HADD2.F32 R15, -RZ, R15.H0_H0 ;  /* 0x2000000fff0f7230 */ /* 0x020fc60000004100 */
[----:B------:R-:W0:Y:S01]  /*2890*/  I2F.F16 R42, R42 ;  /* 0x0000002a002a7306 */ /* 0x000e220000200c00 */
[C---:B------:R-:W-:Y:S01]  /*28a0*/  FFMA.FTZ R41, R27.reuse, R44, R26 ;  /* 0x0000002c1b297223 */ /* 0x040fe2000001001a */
[C---:B------:R-:W-:Y:S01]  /*28b0*/  FFMA.FTZ R14, R27.reuse, R14, R30 ;  /* 0x0000000e1b0e7223 */ /* 0x040fe2000001001e */
[----:B------:R-:W-:Y:S01]  /*28c0*/  FFMA.FTZ R15, R27, R15, R40 ;  /* 0x0000000f1b0f7223 */ /* 0x000fe20000010028 */
[----:B------:R-:W-:Y:S01]  /*28d0*/  LOP3.LUT R27, R19, 0xff, RZ, 0xc0, !PT ;  /* 0x000000ff131b7812 */ /* 0x000fe200078ec0ff */
[----:B----4-:R-:W-:-:S03]  /*28e0*/  HADD2.F32 R30, -RZ, R12.H0_H0 ;  /* 0x2000000cff1e7230 */ /* 0x010fc60000004100 */
[----:B------:R-:W-:Y:S01]  /*28f0*/  IADD3 R27, PT, PT, R27, -0x80, RZ ;  /* 0xffffff801b1b7810 */ /* 0x000fe20007ffe0ff */
[----:B------:R-:W-:Y:S01]  /*2900*/  HADD2.F32 R40, -RZ, R31.H0_H0 ;  /* 0x2000001fff287230 */ /* 0x000fe20000004100 */
[----:B------:R-:W-:-:S04]  /*2910*/  LOP3.LUT R26, R18, 0xff, RZ, 0xc0, !PT ;  /* 0x000000ff121a7812 */ /* 0x000fc800078ec0ff */
[----:B------:R-:W1:Y:S01]  /*2920*/  I2F.F16 R27, R27 ;  /* 0x0000001b001b7306 */ /* 0x000e620000200c00 */
[----:B0-----:R-:W-:Y:S02]  /*2930*/  HADD2.F32 R42, -RZ, R42.H0_H0 ;  /* 0x2000002aff2a7230 */ /* 0x001fe40000004100 */
[----:B------:R-:W-:Y:S01]  /*2940*/  FFMA.FTZ R39, R40, R30, R39 ;  /* 0x0000001e28277223 */ /* 0x000fe20000010027 */
[----:B------:R-:W-:Y:S02]  /*2950*/  SHF.R.U32.HI R40, RZ, 0x8, R16 ;  /* 0x00000008ff287819 */ /* 0x000fe40000011610 */
[----:B------:R-:W-:Y:S01]  /*2960*/  IADD3 R43, PT, PT, R26, -0x80, RZ ;  /* 0xffffff801a2b7810 */ /* 0x000fe20007ffe0ff */
[----:B------:R-:W-:Y:S01]  /*2970*/  FFMA.FTZ R41, R30, R42, R41 ;  /* 0x0000002a1e297223 */ /* 0x000fe20000010029 */
[----:B------:R-:W-:-:S04]  /*2980*/  LOP3.LUT R42, R40, 0xff, RZ, 0xc0, !PT ;  /* 0x000000ff282a7812 */ /* 0x000fc800078ec0ff */
[----:B------:R-:W0:Y:S01]  /*2990*/  I2F.F16 R43, R43 ;  /* 0x0000002b002b7306 */ /* 0x000e220000200c00 */
[----:B------:R-:W-:Y:S01]  /*29a0*/  IADD3 R42, PT, PT, R42, -0x80, RZ ;  /* 0xffffff802a2a7810 */ /* 0x000fe20007ffe0ff */
[----:B-1----:R-:W-:-:S06]  /*29b0*/  HADD2.F32 R27, -RZ, R27.H0_H0 ;  /* 0x2000001bff1b7230 */ /* 0x002fcc0000004100 */
[----:B------:R-:W1:Y:S01]  /*29c0*/  I2F.F16 R42, R42 ;  /* 0x0000002a002a7306 */ /* 0x000e620000200c00 */
[----:B------:R-:W-:Y:S01]  /*29d0*/  FFMA.FTZ R15, R30, R27, R15 ;  /* 0x0000001b1e0f7223 */ /* 0x000fe2000001000f */
[----:B------:R-:W-:-:S04]  /*29e0*/  SHF.R.U32.HI R27, RZ, 0x8, R17 ;  /* 0x00000008ff1b7819 */ /* 0x000fc80000011611 */
[----:B------:R-:W-:Y:S01]  /*29f0*/  LOP3.LUT R27, R27, 0xff, RZ, 0xc0, !PT ;  /* 0x000000ff1b1b7812 */ /* 0x000fe200078ec0ff */
[----:B0-----:R-:W-:-:S03]  /*2a00*/  HADD2.F32 R43, -RZ, R43.H0_H0 ;  /* 0x2000002bff2b7230 */ /* 0x001fc60000004100 */
[----:B------:R-:W-:Y:S02]  /*2a10*/  IADD3 R27, PT, PT, R27, -0x80, RZ ;  /* 0xffffff801b1b7810 */ /* 0x000fe40007ffe0ff */
[----:B------:R-:W-:Y:S01]  /*2a20*/  FFMA.FTZ R14, R30, R43, R14 ;  /* 0x0000002b1e0e7223 */ /* 0x000fe2000001000e */
[----:B------:R-:W-:Y:S02]  /*2a30*/  HADD2.F32 R30, -RZ, R12.H1_H1 ;  /* 0x3000000cff1e7230 */ /* 0x000fe40000004100 */
[----:B-1----:R-:W-:Y:S01]  /*2a40*/  HADD2.F32 R42, -RZ, R42.H0_H0 ;  /* 0x2000002aff2a7230 */ /* 0x002fe20000004100 */
[----:B------:R-:W0:Y:S01]  /*2a50*/  I2F.F16 R27, R27 ;  /* 0x0000001b001b7306 */ /* 0x000e220000200c00 */
[----:B------:R-:W-:Y:S02]  /*2a60*/  LEA.HI R43, R18, 0xffffff80, RZ, 0x8 ;  /* 0xffffff80122b7811 */ /* 0x000fe400078f40ff */
[----:B------:R-:W-:Y:S01]  /*2a70*/  SHF.R.U32.HI R12, RZ, 0x8, R18 ;  /* 0x00000008ff0c7819 */ /* 0x000fe20000011612 */
[----:B------:R-:W-:Y:S01]  /*2a80*/  FFMA.FTZ R39, R42, R30, R39 ;  /* 0x0000001e2a277223 */ /* 0x000fe20000010027 */
[----:B------:R-:W-:-:S02]  /*2a90*/  SHF.R.U32.HI R42, RZ, 0x8, R19 ;  /* 0x00000008ff2a7819 */ /* 0x000fc40000011613 */
[----:B------:R-:W-:Y:S01]  /*2aa0*/  LEA.HI R31, R17, 0xffffff80, RZ, 0x8 ;  /* 0xffffff80111f7811 */ /* 0x000fe200078f40ff */
[----:B------:R1:W-:Y:S01]  /*2ab0*/  I2F.F16 R40, R43 ;  /* 0x0000002b00287306 */ /* 0x0003e20000200c00 */
[----:B------:R-:W-:Y:S02]  /*2ac0*/  SHF.R.U32.HI R17, RZ, 0x10, R17 ;  /* 0x00000010ff117819 */ /* 0x000fe40000011611 */
[----:B------:R-:W-:Y:S02]  /*2ad0*/  LOP3.LUT R12, R12, 0xff, RZ, 0xc0, !PT ;  /* 0x000000ff0c0c7812 */ /* 0x000fe400078ec0ff */
[----:B------:R-:W-:Y:S02]  /*2ae0*/  LOP3.LUT R42, R42, 0xff, RZ, 0xc0, !PT ;  /* 0x000000ff2a2a7812 */ /* 0x000fe400078ec0ff */
[----:B------:R-:W-:Y:S02]  /*2af0*/  SHF.R.U32.HI R18, RZ, 0x10, R18 ;  /* 0x00000010ff127819 */ /* 0x000fe40000011612 */
[----:B-1----:R-:W-:-:S02]  /*2b00*/  SHF.R.U32.HI R43, RZ, 0x10, R19 ;  /* 0x00000010ff2b7819 */ /* 0x002fc40000011613 */
[----:B------:R-:W-:Y:S02]  /*2b10*/  LEA.HI R26, R16, 0xffffff80, RZ, 0x8 ;  /* 0xffffff80101a7811 */ /* 0x000fe400078f40ff */
[----:B------:R-:W-:Y:S02]  /*2b20*/  SHF.R.U32.HI R16, RZ, 0x10, R16 ;  /* 0x00000010ff107819 */ /* 0x000fe40000011610 */
[----:B------:R-:W-:Y:S02]  /*2b30*/  LOP3.LUT R17, R17, 0xff, RZ, 0xc0, !PT ;  /* 0x000000ff11117812 */ /* 0x000fe400078ec0ff */
[----:B------:R-:W-:Y:S02]  /*2b40*/  IADD3 R12, PT, PT, R12, -0x80, RZ ;  /* 0xffffff800c0c7810 */ /* 0x000fe40007ffe0ff */
[----:B------:R-:W-:Y:S02]  /*2b50*/  IADD3 R42, PT, PT, R42, -0x80, RZ ;  /* 0xffffff802a2a7810 */ /* 0x000fe40007ffe0ff */
[----:B------:R-:W-:-:S02]  /*2b60*/  LOP3.LUT R43, R43, 0xff, RZ, 0xc0, !PT ;  /* 0x000000ff2b2b7812 */ /* 0x000fc400078ec0ff */
[----:B------:R-:W-:Y:S01]  /*2b70*/  LOP3.LUT R18, R18, 0xff, RZ, 0xc0, !PT ;  /* 0x000000ff12127812 */ /* 0x000fe200078ec0ff */
[----:B0-----:R-:W-:Y:S01]  /*2b80*/  HADD2.F32 R44, -RZ, R27.H0_H0 ;  /* 0x2000001bff2c7230 */ /* 0x001fe20000004100 */
[----:B------:R-:W-:Y:S01]  /*2b90*/  LOP3.LUT R16, R16, 0xff, RZ, 0xc0, !PT ;  /* 0x000000ff10107812 */ /* 0x000fe200078ec0ff */
[----:B------:R-:W-:Y:S01]  /*2ba0*/  VIADD R27, R43, 0xffffff80 ;  /* 0xffffff802b1b7836 */ /* 0x000fe20000000000 */
[----:B------:R-:W-:Y:S01]  /*2bb0*/  IADD3 R17, PT, PT, R17, -0x80, RZ ;  /* 0xffffff8011117810 */ /* 0x000fe20007ffe0ff */
[----:B------:R-:W0:Y:S01]  /*2bc0*/  I2F.F16 R12, R12 ;  /* 0x0000000c000c7306 */ /* 0x000e220000200c00 */
[----:B------:R-:W-:Y:S02]  /*2bd0*/  IADD3 R18, PT, PT, R18, -0x80, RZ ;  /* 0xffffff8012127810 */ /* 0x000fe40007ffe0ff */
[----:B------:R-:W-:-:S05]  /*2be0*/  IADD3 R16, PT, PT, R16, -0x80, RZ ;  /* 0xffffff8010107810 */ /* 0x000fca0007ffe0ff */
[----:B------:R-:W1:Y:S08]  /*2bf0*/  I2F.F16 R42, R42 ;  /* 0x0000002a002a7306 */ /* 0x000e700000200c00 */
[----:B------:R-:W4:Y:S08]  /*2c00*/  I2F.F16 R17, R17 ;  /* 0x0000001100117306 */ /* 0x000f300000200c00 */
[----:B------:R-:W5:Y:S08]  /*2c10*/  I2F.F16 R18, R18 ;  /* 0x0000001200127306 */ /* 0x000f700000200c00 */
[----:B------:R-:W2:Y:S01]  /*2c20*/  I2F.F16 R27, R27 ;  /* 0x0000001b001b7306 */ /* 0x000ea20000200c00 */
[----:B0-----:R-:W-:-:S07]  /*2c30*/  HADD2.F32 R43, -RZ, R12.H0_H0 ;  /* 0x2000000cff2b7230 */ /* 0x001fce0000004100 */
[----:B------:R-:W0:Y:S01]  /*2c40*/  I2F.F16 R16, R16 ;  /* 0x0000001000107306 */ /* 0x000e220000200c00 */
[----:B-1----:R-:W-:Y:S02]  /*2c50*/  HADD2.F32 R42, -RZ, R42.H0_H0 ;  /* 0x2000002aff2a7230 */ /* 0x002fe40000004100 */
[C---:B------:R-:W-:Y:S01]  /*2c60*/  FFMA.FTZ R41, R30.reuse, R44, R41 ;  /* 0x0000002c1e297223 */ /* 0x040fe20000010029 */
[----:B------:R-:W-:Y:S01]  /*2c70*/  LEA.HI R12, R19, 0xffffff80, RZ, 0x8 ;  /* 0xffffff80130c7811 */ /* 0x000fe200078f40ff */
[----:B------:R-:W-:Y:S02]  /*2c80*/  HADD2.F32 R44, -RZ, R13.H0_H0 ;  /* 0x2000000dff2c7230 */ /* 0x000fe40000004100 */
[C---:B------:R-:W-:Y:S01]  /*2c90*/  FFMA.FTZ R14, R30.reuse, R43, R14 ;  /* 0x0000002b1e0e7223 */ /* 0x040fe2000001000e */
[----:B----4-:R-:W-:Y:S02]  /*2ca0*/  HADD2.F32 R17, -RZ, R17.H0_H0 ;  /* 0x20000011ff117230 */ /* 0x010fe40000004100 */
[----:B------:R-:W-:Y:S01]  /*2cb0*/  FFMA.FTZ R15, R30, R42, R15 ;  /* 0x0000002a1e0f7223 */ /* 0x000fe2000001000f */
[----:B------:R-:W1:Y:S01]  /*2cc0*/  I2F.F16 R26, R26 ;  /* 0x0000001a001a7306 */ /* 0x000e620000200c00 */
[----:B-----5:R-:W-:-:S02]  /*2cd0*/  HADD2.F32 R19, -RZ, R18.H0_H0 ;  /* 0x20000012ff137230 */ /* 0x020fc40000004100 */
[----:B--2---:R-:W-:Y:S02]  /*2ce0*/  HADD2.F32 R46, -RZ, R27.H0_H0 ;  /* 0x2000001bff2e7230 */ /* 0x004fe40000004100 */
[C---:B------:R-:W-:Y:S01]  /*2cf0*/  FFMA.FTZ R42, R44.reuse, R17, R41 ;  /* 0x000000112c2a7223 */ /* 0x040fe20000010029 */
[----:B0-----:R-:W-:Y:S02]  /*2d00*/  HADD2.F32 R16, -RZ, R16.H0_H0 ;  /* 0x20000010ff107230 */ /* 0x001fe40000004100 */
[----:B------:R-:W-:Y:S01]  /*2d10*/  I2F.F16 R31, R31 ;  /* 0x0000001f001f7306 */ /* 0x000fe20000200c00 */
[C---:B------:R-:W-:Y:S01]  /*2d20*/  FFMA.FTZ R18, R44.reuse, R19, R14 ;  /* 0x000000132c127223 */ /* 0x040fe2000001000e */
[----:B------:R-:W-:Y:S02]  /*2d30*/  FFMA.FTZ R41, R44, R46, R15 ;  /* 0x0000002e2c297223 */ /* 0x000fe4000001000f */
[----:B------:R-:W0:Y:S01]  /*2d40*/  LDS.64 R14, [UR4+0x30] ;  /* 0x00003004ff0e7984 */ /* 0x000e220008000a00 */
[----:B------:R-:W-:-:S03]  /*2d50*/  FFMA.FTZ R16, R16, R44, R39 ;  /* 0x0000002c10107223 */ /* 0x000fc60000010027 */
[----:B------:R-:W2:Y:S01]  /*2d60*/  I2F.F16 R12, R12 ;  /* 0x0000000c000c7306 */ /* 0x000ea20000200c00 */
[----:B------:R-:W-:Y:S01]  /*2d70*/  LEA.HI R39, R5, 0xffffff80, RZ, 0x8 ;  /* 0xffffff8005277811 */ /* 0x000fe200078f40ff */
[----:B------:R-:W-:Y:S01]  /*2d80*/  HADD2.F32 R13, -RZ, R13.H1_H1 ;  /* 0x3000000dff0d7230 */ /* 0x000fe20000004100 */
[----:B------:R-:W-:-:S05]  /*2d90*/  LOP3.LUT R17, R4, 0xff, RZ, 0xc0, !PT ;  /* 0x000000ff04117812 */ /* 0x000fca00078ec0ff */
[----:B------:R1:W-:Y:S01]  /*2da0*/  I2F.F16 R27, R39 ;  /* 0x00000027001b7306 */ /* 0x0003e20000200c00 */
[----:B------:R-:W-:Y:S02]  /*2db0*/  LOP3.LUT R44, R7, 0xff, RZ, 0xc0, !PT ;  /* 0x000000ff072c7812 */ /* 0x000fe400078ec0ff */
[----:B------:R-:W-:Y:S01]  /*2dc0*/  IADD3 R19, PT, PT, R17, -0x80, RZ ;  /* 0xffffff8011137810 */ /* 0x000fe20007ffe0ff */
[----:B-1----:R-:W-:Y:S01]  /*2dd0*/  HADD2.F32 R39, -RZ, R26.H0_H0 ;  /* 0x2000001aff277230 */ /* 0x002fe20000004100 */
[----:B------:R-:W-:Y:S01]  /*2de0*/  LOP3.LUT R17, R5, 0xff, RZ, 0xc0, !PT ;  /* 0x000000ff05117812 */ /* 0x000fe200078ec0ff */
[----:B--2---:R-:W-:-:S03]  /*2df0*/  HADD2.F32 R12, -RZ, R12.H0_H0 ;  /* 0x2000000cff0c7230 */ /* 0x004fc60000004100 */
[----:B------:R-:W-:Y:S01]  /*2e00*/  FFMA.FTZ R26, R39, R13, R16 ;  /* 0x0000000d271a7223 */ /* 0x000fe20000010010 */
[----:B------:R-:W-:Y:S02]  /*2e10*/  HADD2.F32 R16, -RZ, R31.H0_H0 ;  /* 0x2000001fff107230 */ /* 0x000fe40000004100 */
[----:B------:R-:W-:Y:S01]  /*2e20*/  HADD2.F32 R31, -RZ, R40.H0_H0 ;  /* 0x20000028ff1f7230 */ /* 0x000fe20000004100 */
[----:B------:R-:W-:Y:S02]  /*2e30*/  IADD3 R40, PT, PT, R44, -0x80, RZ ;  /* 0xffffff802c287810 */ /* 0x000fe40007ffe0ff */
[----:B------:R-:W-:Y:S01]  /*2e40*/  LOP3.LUT R43, R6, 0xff, RZ, 0xc0, !PT ;  /* 0x000000ff062b7812 */ /* 0x000fe200078ec0ff */
[----:B------:R-:W-:Y:S01]  /*2e50*/  FFMA.FTZ R16, R13, R16, R42 ;  /* 0x000000100d107223 */ /* 0x000fe2000001002a */
[----:B------:R-:W-:Y:S01]  /*2e60*/  IADD3 R17, PT, PT, R17, -0x80, RZ ;  /* 0xffffff8011117810 */ /* 0x000fe20007ffe0ff */
[C---:B------:R-:W-:Y:S01]  /*2e70*/  FFMA.FTZ R18, R13.reuse, R31, R18 ;  /* 0x0000001f0d127223 */ /* 0x040fe20000010012 */
[----:B------:R-:W-:Y:S01]  /*2e80*/  FFMA.FTZ R12, R13, R12, R41 ;  /* 0x0000000c0d0c7223 */ /* 0x000fe20000010029 */
[----:B------:R-:W1:Y:S01]  /*2e90*/  I2F.F16 R19, R19 ;  /* 0x0000001300137306 */ /* 0x000e620000200c00 */
[----:B------:R-:W-:-:S02]  /*2ea0*/  SHF.R.U32.HI R13, RZ, 0x8, R4 ;  /* 0x00000008ff0d7819 */ /* 0x000fc40000011604 */
[----:B------:R-:W-:Y:S02]  /*2eb0*/  IADD3 R43, PT, PT, R43, -0x80, RZ ;  /* 0xffffff802b2b7810 */ /* 0x000fe40007ffe0ff */
[----:B------:R-:W-:-:S03]  /*2ec0*/  LOP3.LUT R13, R13, 0xff, RZ, 0xc0, !PT ;  /* 0x000000ff0d0d7812 */ /* 0x000fc600078ec0ff */
[----:B------:R-:W2:Y:S01]  /*2ed0*/  I2F.F16 R40, R40 ;  /* 0x0000002800287306 */ /* 0x000ea20000200c00 */
[----:B------:R-:W-:-:S07]  /*2ee0*/  IADD3 R42, PT, PT, R13, -0x80, RZ ;  /* 0xffffff800d2a7810 */ /* 0x000fce0007ffe0ff */
[----:B------:R-:W4:Y:S08]  /*2ef0*/  I2F.F16 R17, R17 ;  /* 0x0000001100117306 */ /* 0x000f300000200c00 */
[----:B------:R4:W5:Y:S01]  /*2f00*/  I2F.F16 R39, R43 ;  /* 0x0000002b00277306 */ /* 0x0009620000200c00 */
[----:B------:R-:W-:Y:S01]  /*2f10*/  LEA.HI R30, R4, 0xffffff80, RZ, 0x8 ;  /* 0xffffff80041e7811 */ /* 0x000fe200078f40ff */
[----:B-1----:R-:W-:Y:S01]  /*2f20*/  HADD2.F32 R13, -RZ, R19.H0_H0 ;  /* 0x20000013ff0d7230 */ /* 0x002fe20000004100 */
[----:B------:R-:W-:Y:S01]  /*2f30*/  SHF.R.U32.HI R4, RZ, 0x10, R4 ;  /* 0x00000010ff047819 */ /* 0x000fe20000011604 */
[----:B--2---:R-:W-:Y:S01]  /*2f40*/  HADD2.F32 R19, -RZ, R40.H0_H0 ;  /* 0x20000028ff137230 */ /* 0x004fe20000004100 */
[----:B------:R-:W-:-:S03]  /*2f50*/  SHF.R.U32.HI R40, RZ, 0x8, R5 ;  /* 0x00000008ff287819 */ /* 0x000fc60000011605 */
[----:B------:R-:W1:Y:S01]  /*2f60*/  I2F.F16 R42, R42 ;  /* 0x0000002a002a7306 */ /* 0x000e620000200c00 */
[----:B------:R-:W-:Y:S01]  /*2f70*/  LOP3.LUT R41, R4, 0xff, RZ, 0xc0, !PT ;  /* 0x000000ff04297812 */ /* 0x000fe200078ec0ff */
[----:B0-----:R-:W-:Y:S01]  /*2f80*/  HADD2.F32 R4, -RZ, R14.H0_H0 ;  /* 0x2000000eff047230 */ /* 0x001fe20000004100 */
[----:B------:R-:W-:Y:S01]  /*2f90*/  SHF.R.U32.HI R5, RZ, 0x10, R5 ;  /* 0x00000010ff057819 */ /* 0x000fe20000011605 */
[----:B----4-:R-:W-:Y:S02]  /*2fa0*/  HADD2.F32 R43, -RZ, R17.H0_H0 ;  /* 0x20000011ff2b7230 */ /* 0x010fe40000004100 */
[----:B-----5:R-:W-:Y:S01]  /*2fb0*/  HADD2.F32 R17, -RZ, R39.H0_H0 ;  /* 0x20000027ff117230 */ /* 0x020fe20000004100 */
[----:B------:R-:W-:Y:S01]  /*2fc0*/  LOP3.LUT R5, R5, 0xff, RZ, 0xc0, !PT ;  /* 0x000000ff05057812 */ /* 0x000fe200078ec0ff */
[----:B------:R-:W-:Y:S01]  /*2fd0*/  FFMA.FTZ R39, R13, R4, RZ ;  /* 0x000000040d277223 */ /* 0x000fe200000100ff */
[----:B------:R-:W-:Y:S01]  /*2fe0*/  LOP3.LUT R40, R40, 0xff, RZ, 0xc0, !PT ;  /* 0x000000ff28287812 */ /* 0x000fe200078ec0ff */
[C---:B------:R-:W-:Y:S01]  /*2ff0*/  FFMA.FTZ R13, R4.reuse, R43, RZ ;  /* 0x0000002b040d7223 */ /* 0x040fe200000100ff */
[C---:B------:R-:W-:Y:S01]  /*3000*/  FFMA.FTZ R17, R4.reuse, R17, RZ ;  /* 0x0000001104117223 */ /* 0x040fe200000100ff */
[----:B------:R-:W-:Y:S01]  /*3010*/  FFMA.FTZ R19, R4, R19, RZ ;  /* 0x0000001304137223 */ /* 0x000fe200000100ff */
[----:B------:R-:W-:-:S02]  /*3020*/  IADD3 R4, PT, PT, R5, -0x80, RZ ;  /* 0xffffff8005047810 */ /* 0x000fc40007ffe0ff */
[----:B------:R-:W-:Y:S02]  /*3030*/  SHF.R.U32.HI R43, RZ, 0x8, R7 ;  /* 0x00000008ff2b7819 */ /* 0x000fe40000011607 */
[----:B------:R-:W-:Y:S01]  /*3040*/  SHF.R.U32.HI R5, RZ, 0x8, R6 ;  /* 0x00000008ff057819 */ /* 0x000fe20000011606 */
[----:B------:R-:W-:Y:S01]  /*3050*/  HADD2.F32 R14, -RZ, R14.H1_H1 ;  /* 0x3000000eff0e7230 */ /* 0x000fe20000004100 */
[----:B------:R-:W-:Y:S01]  /*3060*/  IADD3 R40, PT, PT, R40, -0x80, RZ ;  /* 0xffffff8028287810 */ /* 0x000fe20007ffe0ff */
[----:B-1----:R-:W-:Y:S01]  /*3070*/  HADD2.F32 R42, -RZ, R42.H0_H0 ;  /* 0x2000002aff2a7230 */ /* 0x002fe20000004100 */
[----:B------:R-:W-:Y:S02]  /*3080*/  LEA.HI R31, R6, 0xffffff80, RZ, 0x8 ;  /* 0xffffff80061f7811 */ /* 0x000fe400078f40ff */
[----:B------:R-:W-:Y:S02]  /*3090*/  LOP3.LUT R43, R43, 0xff, RZ, 0xc0, !PT ;  /* 0x000000ff2b2b7812 */ /* 0x000fe400078ec0ff */
[----:B------:R-:W-:-:S02]  /*30a0*/  LOP3.LUT R5, R5, 0xff, RZ, 0xc0, !PT ;  /* 0x000000ff05057812 */ /* 0x000fc400078ec0ff */
[----:B------:R-:W-:Y:S01]  /*30b0*/  SHF.R.U32.HI R6, RZ, 0x10, R6 ;  /* 0x00000010ff067819 */ /* 0x000fe20000011606 */
[----:B------:R-:W0:Y:S01]  /*30c0*/  I2F.F16 R40, R40 ;  /* 0x0000002800287306 */ /* 0x000e220000200c00 */
[----:B------:R-:W-:Y:S01]  /*30d0*/  FFMA.FTZ R39, R42, R14, R39 ;  /* 0x0000000e2a277223 */ /* 0x000fe20000010027 */
[----:B------:R-:W-:Y:S02]  /*30e0*/  IADD3 R43, PT, PT, R43, -0x80, RZ ;  /* 0xffffff802b2b7810 */ /* 0x000fe40007ffe0ff */
[----:B------:R-:W-:Y:S02]  /*30f0*/  IADD3 R42, PT, PT, R5, -0x80, RZ ;  /* 0xffffff80052a7810 */ /* 0x000fe40007ffe0ff */
[----:B------:R-:W-:Y:S02]  /*3100*/  LOP3.LUT R6, R6, 0xff, RZ, 0xc0, !PT ;  /* 0x000000ff06067812 */ /* 0x000fe400078ec0ff */
[----:B------:R-:W1:Y:S01]  /*3110*/  I2F.F16 R43, R43 ;  /* 0x0000002b002b7306 */ /* 0x000e620000200c00 */
[----:B------:R-:W-:-:S02]  /*3120*/  IADD3 R41, PT, PT, R41, -0x80, RZ ;  /* 0xffffff8029297810 */ /* 0x000fc40007ffe0ff */
[----:B------:R-:W-:Y:S01]  /*3130*/  VIADD R5, R6, 0xffffff80 ;  /* 0xffffff8006057836 */ /* 0x000fe20000000000 */
[----:B------:R-:W-:-:S04]  /*3140*/  SHF.R.U32.HI R6, RZ, 0x10, R7 ;  /* 0x00000010ff067819 */ /* 0x000fc80000011607 */
[----:B------:R-:W2:Y:S01]  /*3150*/  I2F.F16 R42, R42 ;  /* 0x0000002a002a7306 */ /* 0x000ea20000200c00 */
[----:B------:R-:W-:Y:S01]  /*3160*/  LOP3.LUT R6, R6, 0xff, RZ, 0xc0, !PT ;  /* 0x000000ff06067812 */ /* 0x000fe200078ec0ff */
[----:B0-----:R-:W-:-:S03]  /*3170*/  HADD2.F32 R40, -RZ, R40.H0_H0 ;  /* 0x20000028ff287230 */ /* 0x001fc60000004100 */
[----:B------:R-:W-:-:S03]  /*3180*/  IADD3 R6, PT, PT, R6, -0x80, RZ ;  /* 0xffffff8006067810 */ /* 0x000fc60007ffe0ff */
[----:B------:R-:W0:Y:S01]  /*3190*/  I2F.F16 R41, R41 ;  /* 0x0000002900297306 */ /* 0x000e220000200c00 */
[----:B------:R-:W-:Y:S01]  /*31a0*/  FFMA.FTZ R13, R14, R40, R13 ;  /* 0x000000280e0d7223 */ /* 0x000fe2000001000d */
[----:B-1----:R-:W-:Y:S01]  /*31b0*/  HADD2.F32 R40, -RZ, R43.H0_H0 ;  /* 0x2000002bff287230 */ /* 0x002fe20000004100 */
[----:B------:R-:W-:-:S05]  /*31c0*/  LEA.HI R43, R7, 0xffffff80, RZ, 0x8 ;  /* 0xffffff80072b7811 */ /* 0x000fca00078f40ff */
[----:B------:R-:W1:Y:S01]  /*31d0*/  I2F.F16 R5, R5 ;  /* 0x0000000500057306 */ /* 0x000e620000200c00 */
[----:B--2---:R-:W-:Y:S02]  /*31e0*/  HADD2.F32 R42, -RZ, R42.H0_H0 ;  /* 0x2000002aff2a7230 */ /* 0x004fe40000004100 */
[----:B------:R-:W-:-:S05]  /*31f0*/  FFMA.FTZ R40, R14, R40, R19 ;  /* 0x000000280e287223 */ /* 0x000fca0000010013 */
[----:B------:R-:W2:Y:S01]  /*3200*/  I2F.F16 R30, R30 ;  /* 0x0000001e001e7306 */ /* 0x000ea20000200c00 */
[----:B------:R-:W-:-:S07]  /*3210*/  FFMA.FTZ R7, R14, R42, R17 ;  /* 0x0000002a0e077223 */ /* 0x000fce0000010011 */
[----:B------:R-:W4:Y:S01]  /*3220*/  I2F.F16 R6, R6 ;  /* 0x0000000600067306 */ /* 0x000f220000200c00 */
[----:B------:R-:W-:-:S07]  /*3230*/  HADD2.F32 R42, -RZ, R15.H0_H0 ;  /* 0x2000000fff2a7230 */ /* 0x000fce0000004100 */
[----:B------:R-:W5:Y:S01]  /*3240*/  I2F.F16 R4, R4 ;  /* 0x0000000400047306 */ /* 0x000f620000200c00 */
[----:B0-----:R-:W-:-:S07]  /*3250*/  HADD2.F32 R44, -RZ, R41.H0_H0 ;  /* 0x20000029ff2c7230 */ /* 0x001fce0000004100 */
[----:B------:R-:W0:Y:S01]  /*3260*/  I2F.F16 R31, R31 ;  /* 0x0000001f001f7306 */ /* 0x000e220000200c00 */
[----:B------:R-:W-:-:S07]  /*3270*/  FFMA.FTZ R39, R44, R42, R39 ;  /* 0x0000002a2c277223 */ /* 0x000fce0000010027 */
[----:B------:R3:W0:Y:S01]  /*3280*/  I2F.F16 R19, R43 ;  /* 0x0000002b00137306 */ /* 0x0006220000200c00 */
[----:B-1----:R-:W-:Y:S02]  /*3290*/  HADD2.F32 R44, -RZ, R5.H0_H0 ;  /* 0x20000005ff2c7230 */ /* 0x002fe40000004100 */
[----:B------:R-:W-:Y:S02]  /*32a0*/  HADD2.F32 R14, -RZ, R15.H1_H1 ;  /* 0x3000000fff0e7230 */ /* 0x000fe40000004100 */
[----:B--2---:R-:W-:Y:S02]  /*32b0*/  HADD2.F32 R30, -RZ, R30.H0_H0 ;  /* 0x2000001eff1e7230 */ /* 0x004fe40000004100 */
[----:B----4-:R-:W-:Y:S02]  /*32c0*/  HADD2.F32 R15, -RZ, R6.H0_H0 ;  /* 0x20000006ff0f7230 */ /* 0x010fe40000004100 */
[----:B-----5:R-:W-:Y:S02]  /*32d0*/  HADD2.F32 R4, -RZ, R4.H0_H0 ;  /* 0x20000004ff047230 */ /* 0x020fe40000004100 */
[----:B------:R-:W-:Y:S01]  /*32e0*/  FFMA.FTZ R41, R42, R44, R7 ;  /* 0x0000002c2a297223 */ /* 0x000fe20000010007 */
[----:B------:R-:W-:Y:S01]  /*32f0*/  FFMA.FTZ R7, R30, R14, R39 ;  /* 0x0000000e1e077223 */ /* 0x000fe20000010027 */
[----:B---3--:R-:W-:Y:S01]  /*3300*/  FFMA.FTZ R43, R42, R15, R40 ;  /* 0x0000000f2a2b7223 */ /* 0x008fe20000010028 */
[----:B------:R-:W-:-:S02]  /*3310*/  HADD2.F32 R27, -RZ, R27.H0_H0 ;  /* 0x2000001bff1b7230 */ /* 0x000fc40000004100 */
[----:B------:R-:W-:Y:S01]  /*3320*/  FFMA.FTZ R5, R42, R4, R13 ;  /* 0x000000042a057223 */ /* 0x000fe2000001000d */
[----:B0-----:R-:W-:Y:S02]  /*3330*/  HADD2.F32 R30, -RZ, R31.H0_H0 ;  /* 0x2000001fff1e7230 */ /* 0x001fe40000004100 */
[----:B------:R-:W-:Y:S01]  /*3340*/  HADD2.F32 R40, -RZ, R19.H0_H0 ;  /* 0x20000013ff287230 */ /* 0x000fe20000004100 */
[----:B------:R-:W-:Y:S01]  /*3350*/  LOP3.LUT R4, R8, 0xff, RZ, 0xc0, !PT ;  /* 0x000000ff08047812 */ /* 0x000fe200078ec0ff */
[C---:B------:R-:W-:Y:S01]  /*3360*/  FFMA.FTZ R27, R14.reuse, R27, R5 ;  /* 0x0000001b0e1b7223 */ /* 0x040fe20000010005 */
[C---:B------:R-:W-:Y:S01]  /*3370*/  FFMA.FTZ R19, R14.reuse, R30, R41 ;  /* 0x0000001e0e137223 */ /* 0x040fe20000010029 */
[----:B------:R-:W-:Y:S02]  /*3380*/  HADD2.F32 R30, -RZ, R2.H0_H0 ;  /* 0x20000002ff1e7230 */ /* 0x000fe40000004100 */
[----:B------:R-:W-:Y:S01]  /*3390*/  FFMA.FTZ R14, R14, R40, R43 ;  /* 0x000000280e0e7223 */ /* 0x000fe2000001002b */
[----:B------:R-:W-:Y:S01]  /*33a0*/  IADD3 R40, PT, PT, R4, -0x80, RZ ;  /* 0xffffff8004287810 */ /* 0x000fe20007ffe0ff */
[----:B------:R-:W-:Y:S01]  /*33b0*/  HADD2.F32 R39, -RZ, R3.H0_H0 ;  /* 0x20000003ff277230 */ /* 0x000fe20000004100 */
[----:B------:R-:W-:Y:S01]  /*33c0*/  LOP3.LUT R4, R9, 0xff, RZ, 0xc0, !PT ;  /* 0x000000ff09047812 */ /* 0x000fe200078ec0ff */
[----:B------:R-:W-:-:S02]  /*33d0*/  HADD2.F32 R31, -RZ, R32.H0_H0 ;  /* 0x20000020ff1f7230 */ /* 0x000fc40000004100 */
[----:B------:R-:W-:Y:S01]  /*33e0*/  FMUL.FTZ R23, R23, R30 ;  /* 0x0000001e17177220 */ /* 0x000fe20000410000 */
[----:B------:R-:W-:Y:S01]  /*33f0*/  IADD3 R41, PT, PT, R4, -0x80, RZ ;  /* 0xffffff8004297810 */ /* 0x000fe20007ffe0ff */
[----:B------:R-:W-:Y:S01]  /*3400*/  FMUL.FTZ R4, R20, R39 ;  /* 0x0000002714047220 */ /* 0x000fe20000410000 */
[----:B------:R-:W-:Y:S02]  /*3410*/  HADD2.F32 R13, -RZ, R0.H0_H0 ;  /* 0x20000000ff0d7230 */ /* 0x000fe40000004100 */
[----:B------:R-:W-:Y:S01]  /*3420*/  FMUL.FTZ R5, R28, R31 ;  /* 0x0000001f1c057220 */ /* 0x000fe20000410000 */
[----:B------:R-:W-:Y:S02]  /*3430*/  F2FP.F16.F32.PACK_AB R28, RZ, R23 ;  /* 0x00000017ff1c723e */ /* 0x000fe400000000ff */
[----:B------:R-:W-:Y:S01]  /*3440*/  F2FP.F16.F32.PACK_AB R23, RZ, R4 ;  /* 0x00000004ff17723e */ /* 0x000fe200000000ff */
[----:B------:R-:W-:Y:S01]  /*3450*/  FMUL.FTZ R4, R13, R34 ;  /* 0x000000220d047220 */ /* 0x000fe20000410000 */
[----:B------:R-:W-:-:S02]  /*3460*/  F2FP.F16.F32.PACK_AB R34, RZ, R5 ;  /* 0x00000005ff22723e */ /* 0x000fc400000000ff */
[----:B------:R-:W-:Y:S01]  /*3470*/  LOP3.LUT R5, R11, 0xff, RZ, 0xc0, !PT ;  /* 0x000000ff0b057812 */ /* 0x000fe200078ec0ff */
[----:B------:R-:W-:Y:S01]  /*3480*/  FMUL.FTZ R43, R30, R29 ;  /* 0x0000001d1e2b7220 */ /* 0x000fe20000410000 */
[----:B------:R-:W-:Y:S02]  /*3490*/  F2FP.F16.F32.PACK_AB R29, RZ, R4 ;  /* 0x00000004ff1d723e */ /* 0x000fe400000000ff */
[----:B------:R-:W-:Y:S02]  /*34a0*/  IADD3 R46, PT, PT, R5, -0x80, RZ ;  /* 0xffffff80052e7810 */ /* 0x000fe40007ffe0ff */
[----:B------:R-:W0:Y:S01]  /*34b0*/  LDS.64 R4, [UR4+0x38] ;  /* 0x00003804ff047984 */ /* 0x000e220008000a00 */
[----:B------:R-:W-:-:S05]  /*34c0*/  FMUL.FTZ R21, R21, R13 ;  /* 0x0000000d15157220 */ /* 0x000fca0000410000 */
[----:B------:R-:W-:-:S04]  /*34d0*/  F2FP.F16.F32.PACK_AB R21, RZ, R21 ;  /* 0x00000015ff15723e */ /* 0x000fc800000000ff */
[----:B------:R-:W-:Y:S01]  /*34e0*/  PRMT R21, R21, 0x5410, R28 ;  /* 0x0000541015157816 */ /* 0x000fe2000000001c */
[----:B------:R1:W-:Y:S01]  /*34f0*/  I2F.F16 R20, R41 ;  /* 0x0000002900147306 */ /* 0x0003e20000200c00 */
[----:B------:R-:W-:-:S03]  /*3500*/  F2FP.F16.F32.PACK_AB R43, RZ, R43 ;  /* 0x0000002bff2b723e */ /* 0x000fc600000000ff */
[----:B------:R-:W-:Y:S01]  /*3510*/  HFMA2 R28, R21, 1, 1, RZ ;  /* 0x3c003c00151c7831 */ /* 0x000fe200000000ff */
[----:B-1----:R-:W-:-:S03]  /*3520*/  SHF.R.U32.HI R41, RZ, 0x8, R8 ;  /* 0x00000008ff297819 */ /* 0x002fc60000011608 */
[----:B------:R-:W1:Y:S01]  /*3530*/  I2F.F16 R40, R40 ;  /* 0x0000002800287306 */ /* 0x000e620000200c00 */
[----:B------:R-:W-:Y:S02]  /*3540*/  PRMT R29, R29, 0x5410, R43 ;  /* 0x000054101d1d7816 */ /* 0x000fe4000000002b */
[----:B------:R-:W-:Y:S01]  /*3550*/  LOP3.LUT R45, R41, 0xff, RZ, 0xc0, !PT ;  /* 0x000000ff292d7812 */ /* 0x000fe200078ec0ff */
[----:B------:R-:W-:Y:S01]  /*3560*/  FMUL.FTZ R38, R39, R38 ;  /* 0x0000002627267220 */ /* 0x000fe20000410000 */
[----:B------:R-:W-:Y:S01]  /*3570*/  FMUL.FTZ R33, R31, R33 ;  /* 0x000000211f217220 */ /* 0x000fe20000410000 */
[----:B------:R-:W-:Y:S02]  /*3580*/  LEA.HI R17, R8, 0xffffff80, RZ, 0x8 ;  /* 0xffffff8008117811 */ /* 0x000fe400078f40ff */
[----:B------:R-:W-:Y:S02]  /*3590*/  SHF.R.U32.HI R44, RZ, 0x10, R8 ;  /* 0x00000010ff2c7819 */ /* 0x000fe40000011608 */
[----:B------:R-:W-:-:S02]  /*35a0*/  PRMT R23, R23, 0x5410, R34 ;  /* 0x0000541017177816 */ /* 0x000fc40000000022 */
[----:B------:R-:W-:Y:S02]  /*35b0*/  IADD3 R8, PT, PT, R45, -0x80, RZ ;  /* 0xffffff802d087810 */ /* 0x000fe40007ffe0ff */
[----:B------:R-:W-:Y:S02]  /*35c0*/  LEA.HI R6, R9, 0xffffff80, RZ, 0x8 ;  /* 0xffffff8009067811 */ /* 0x000fe400078f40ff */
[--C-:B------:R-:W-:Y:S02]  /*35d0*/  SHF.R.U32.HI R45, RZ, 0x8, R9.reuse ;  /* 0x00000008ff2d7819 */ /* 0x100fe40000011609 */
[----:B------:R-:W-:Y:S01]  /*35e0*/  SHF.R.U32.HI R21, RZ, 0x10, R9 ;  /* 0x00000010ff157819 */ /* 0x000fe20000011609 */
[----:B------:R-:W-:Y:S01]  /*35f0*/  HADD2 R9, R29, R28 ;  /* 0x0000001c1d097230 */ /* 0x000fe20000000000 */
[----:B------:R-:W-:Y:S02]  /*3600*/  F2FP.F16.F32.PACK_AB R38, RZ, R38 ;  /* 0x00000026ff26723e */ /* 0x000fe400000000ff */
[----:B------:R-:W-:-:S02]  /*3610*/  F2FP.F16.F32.PACK_AB R33, RZ, R33 ;  /* 0x00000021ff21723e */ /* 0x000fc400000000ff */
[--C-:B------:R-:W-:Y:S01]  /*3620*/  SHF.R.U32.HI R28, RZ, 0x8, R10.reuse ;  /* 0x00000008ff1c7819 */ /* 0x100fe2000001160a */
[----:B------:R-:W-:Y:S01]  /*3630*/  HFMA2 R23, R23, 1, 1, RZ ;  /* 0x3c003c0017177831 */ /* 0x000fe200000000ff */
[----:B------:R-:W-:Y:S02]  /*3640*/  PRMT R38, R38, 0x5410, R33 ;  /* 0x0000541026267816 */ /* 0x000fe40000000021 */
[----:B------:R-:W-:Y:S02]  /*3650*/  LOP3.LUT R28, R28, 0xff, RZ, 0xc0, !PT ;  /* 0x000000ff1c1c7812 */ /* 0x000fe400078ec0ff */
[----:B------:R-:W-:Y:S01]  /*3660*/  SHF.R.U32.HI R29, RZ, 0x10, R10 ;  /* 0x00000010ff1d7819 */ /* 0x000fe2000001160a */
[----:B-1----:R-:W-:Y:S01]  /*3670*/  HADD2.F32 R40, -RZ, R40.H0_H0 ;  /* 0x20000028ff287230 */ /* 0x002fe20000004100 */
[----:B------:R-:W-:Y:S01]  /*3680*/  IADD3 R34, PT, PT, R28, -0x80, RZ ;  /* 0xffffff801c227810 */ /* 0x000fe20007ffe0ff */
[----:B0-----:R-:W-:Y:S02]  /*3690*/  HADD2.F32 R28, -RZ, R4.H0_H0 ;  /* 0x20000004ff1c7230 */ /* 0x001fe40000004100 */
[----:B------:R-:W-:Y:S01]  /*36a0*/  HFMA2 R23, R38, 1, 1, R23 ;  /* 0x3c003c0026177831 */ /* 0x000fe20000000017 */
[----:B------:R-:W-:-:S02]  /*36b0*/  LOP3.LUT R38, R29, 0xff, RZ, 0xc0, !PT ;  /* 0x000000ff1d267812 */ /* 0x000fc400078ec0ff */
[----:B------:R-:W-:Y:S01]  /*36c0*/  LOP3.LUT R42, R10, 0xff, RZ, 0xc0, !PT ;  /* 0x000000ff0a2a7812 */ /* 0x000fe200078ec0ff */
[----:B------:R-:W-:Y:S01]  /*36d0*/  FFMA.FTZ R33, R40, R28, R7 ;  /* 0x0000001c28217223 */ /* 0x000fe20000010007 */
[--C-:B------:R-:W-:Y:S01]  /*36e0*/  SHF.R.U32.HI R40, RZ, 0x8, R11.reuse ;  /* 0x00000008ff287819 */ /* 0x100fe2000001160b */
[----:B------:R-:W-:Y:S01]  /*36f0*/  VIADD R7, R38, 0xffffff80 ;  /* 0xffffff8026077836 */ /* 0x000fe20000000000 */
[----:B------:R-:W-:Y:S02]  /*3700*/  IADD3 R42, PT, PT, R42, -0x80, RZ ;  /* 0xffffff802a2a7810 */ /* 0x000fe40007ffe0ff */
[----:B------:R-:W-:Y:S02]  /*3710*/  SHF.R.U32.HI R38, RZ, 0x10, R11 ;  /* 0x00000010ff267819 */ /* 0x000fe4000001160b */
[----:B------:R-:W-:Y:S02]  /*3720*/  LOP3.LUT R45, R45, 0xff, RZ, 0xc0, !PT ;  /* 0x000000ff2d2d7812 */ /* 0x000fe400078ec0ff */
[----:B------:R-:W-:-:S02]  /*3730*/  LOP3.LUT R40, R40, 0xff, RZ, 0xc0, !PT ;  /* 0x000000ff28287812 */ /* 0x000fc400078ec0ff */
[----:B------:R-:W-:Y:S02]  /*3740*/  LOP3.LUT R44, R44, 0xff, RZ, 0xc0, !PT ;  /* 0x000000ff2c2c7812 */ /* 0x000fe400078ec0ff */
[----:B------:R-:W-:Y:S02]  /*3750*/  LOP3.LUT R43, R21, 0xff, RZ, 0xc0, !PT ;  /* 0x000000ff152b7812 */ /* 0x000fe400078ec0ff */
[----:B------:R-:W-:Y:S01]  /*3760*/  LOP3.LUT R38, R38, 0xff, RZ, 0xc0, !PT ;  /* 0x000000ff26267812 */ /* 0x000fe200078ec0ff */
[----:B------:R-:W0:Y:S01]  /*3770*/  I2F.F16 R42, R42 ;  /* 0x0000002a002a7306 */ /* 0x000e220000200c00 */
[----:B------:R-:W-:Y:S02]  /*3780*/  IADD3 R45, PT, PT, R45, -0x80, RZ ;  /* 0xffffff802d2d7810 */ /* 0x000fe40007ffe0ff */
[----:B------:R-:W-:Y:S02]  /*3790*/  LEA.HI R15, R10, 0xffffff80, RZ, 0x8 ;  /* 0xffffff800a0f7811 */ /* 0x000fe400078f40ff */
[----:B------:R-:W-:-:S02]  /*37a0*/  IADD3 R40, PT, PT, R40, -0x80, RZ ;  /* 0xffffff8028287810 */ /* 0x000fc40007ffe0ff */
[----:B------:R-:W-:Y:S01]  /*37b0*/  IADD3 R44, PT, PT, R44, -0x80, RZ ;  /* 0xffffff802c2c7810 */ /* 0x000fe20007ffe0ff */
[----:B------:R-:W1:Y:S01]  /*37c0*/  I2F.F16 R41, R46 ;  /* 0x0000002e00297306 */ /* 0x000e620000200c00 */
[----:B------:R-:W-:Y:S01]  /*37d0*/  IADD3 R10, PT, PT, R43, -0x80, RZ ;  /* 0xffffff802b0a7810 */ /* 0x000fe20007ffe0ff */
[----:B------:R-:W-:-:S06]  /*37e0*/  HADD2.F32 R43, -RZ, R20.H0_H0 ;  /* 0x20000014ff2b7230 */ /* 0x000fcc0000004100 */
[----:B------:R2:W-:Y:S01]  /*37f0*/  I2F.F16 R29, R34 ;  /* 0x00000022001d7306 */ /* 0x0005e20000200c00 */
[----:B------:R-:W-:-:S07]  /*3800*/  LEA.HI R11, R11, 0xffffff80, RZ, 0x8 ;  /* 0xffffff800b0b7811 */ /* 0x000fce00078f40ff */
[----:B------:R-:W3:Y:S01]  /*3810*/  I2F.F16 R8, R8 ;  /* 0x0000000800087306 */ /* 0x000ee20000200c00 */
[----:B--2---:R-:W-:-:S07]  /*3820*/  IADD3 R34, PT, PT, R38, -0x80, RZ ;  /* 0xffffff8026227810 */ /* 0x004fce0007ffe0ff */
[----:B------:R-:W2:Y:S08]  /*3830*/  I2F.F16 R21, R45 ;  /* 0x0000002d00157306 */ /* 0x000eb00000200c00 */
[----:B------:R-:W4:Y:S01]  /*3840*/  I2F.F16 R20, R40 ;  /* 0x0000002800147306 */ /* 0x000f220000200c00 */
[----:B------:R-:W-:-:S07]  /*3850*/  FFMA.FTZ R27, R28, R43, R27 ;  /* 0x0000002b1c1b7223 */ /* 0x000fce000001001b */
[----:B------:R-:W5:Y:S08]  /*3860*/  I2F.F16 R44, R44 ;  /* 0x0000002c002c7306 */ /* 0x000f700000200c00 */
[----:B------:R-:W5:Y:S01]  /*3870*/  I2F.F16 R10, R10 ;  /* 0x0000000a000a7306 */ /* 0x000f620000200c00 */
[----:B0-----:R-:W-:-:S07]  /*3880*/  HADD2.F32 R42, -RZ, R42.H0_H0 ;  /* 0x2000002aff2a7230 */ /* 0x001fce0000004100 */
[----:B------:R-:W0:Y:S01]  /*3890*/  I2F.F16 R7, R7 ;  /* 0x0000000700077306 */ /* 0x000e220000200c00 */
[----:B-1----:R-:W-:-:S07]  /*38a0*/  HADD2.F32 R43, -RZ, R41.H0_H0 ;  /* 0x20000029ff2b7230 */ /* 0x002fce0000004100 */
[----:B------:R-:W1:Y:S01]  /*38b0*/  I2F.F16 R34, R34 ;  /* 0x0000002200227306 */ /* 0x000e620000200c00 */
[----:B------:R-:W-:-:S07]  /*38c0*/  HADD2.F32 R4, -RZ, R4.H1_H1 ;  /* 0x30000004ff047230 */ /* 0x000fce0000004100 */
[----:B------:R-:W1:Y:S01]  /*38d0*/  I2F.F16 R17, R17 ;  /* 0x0000001100117306 */ /* 0x000e620000200c00 */
[----:B---3--:R-:W-:-:S07]  /*38e0*/  HADD2.F32 R38, -RZ, R8.H0_H0 ;  /* 0x20000008ff267230 */ /* 0x008fce0000004100 */
[----:B------:R-:W3:Y:S01]  /*38f0*/  I2F.F16 R6, R6 ;  /* 0x0000000600067306 */ /* 0x000ee20000200c00 */
[----:B--2---:R-:W-:Y:S02]  /*3900*/  HADD2.F32 R41, -RZ, R21.H0_H0 ;  /* 0x20000015ff297230 */ /* 0x004fe40000004100 */
[----:B------:R-:W-:Y:S01]  /*3910*/  FFMA.FTZ R19, R28, R42, R19 ;  /* 0x0000002a1c137223 */ /* 0x000fe20000010013 */
[----:B------:R-:W-:-:S04]  /*3920*/  HADD2.F32 R29, -RZ, R29.H0_H0 ;  /* 0x2000001dff1d7230 */ /* 0x000fc80000004100 */
[----:B------:R-:W2:Y:S01]  /*3930*/  I2F.F16 R15, R15 ;  /* 0x0000000f000f7306 */ /* 0x000ea20000200c00 */
[----:B----4-:R-:W-:Y:S02]  /*3940*/  HADD2.F32 R20, -RZ, R20.H0_H0 ;  /* 0x20000014ff147230 */ /* 0x010fe40000004100 */
[----:B------:R-:W-:-:S05]  /*3950*/  FFMA.FTZ R21, R28, R43, R14 ;  /* 0x0000002b1c157223 */ /* 0x000fca000001000e */
[----:B------:R-:W4:Y:S01]  /*3960*/  I2F.F16 R11, R11 ;  /* 0x0000000b000b7306 */ /* 0x000f220000200c00 */
[----:B------:R-:W-:Y:S02]  /*3970*/  HADD2.F32 R8, -RZ, R5.H0_H0 ;  /* 0x20000005ff087230 */ /* 0x000fe40000004100 */
[----:B------:R-:W-:Y:S01]  /*3980*/  FFMA.FTZ R33, R38, R4, R33 ;  /* 0x0000000426217223 */ /* 0x000fe20000010021 */
[----:B-----5:R-:W-:Y:S02]  /*3990*/  HADD2.F32 R44, -RZ, R44.H0_H0 ;  /* 0x2000002cff2c7230 */ /* 0x020fe40000004100 */
[C---:B------:R-:W-:Y:S01]  /*39a0*/  FFMA.FTZ R27, R4.reuse, R41, R27 ;  /* 0x00000029041b7223 */ /* 0x040fe2000001001b */
[----:B------:R-:W-:Y:S02]  /*39b0*/  HADD2.F32 R10, -RZ, R10.H0_H0 ;  /* 0x2000000aff0a7230 */ /* 0x000fe40000004100 */
[----:B------:R-:W-:Y:S01]  /*39c0*/  FFMA.FTZ R19, R4, R29, R19 ;  /* 0x0000001d04137223 */ /* 0x000fe20000010013 */
[----:B0-----:R-:W-:-:S02]  /*39d0*/  HADD2.F32 R14, -RZ, R7.H0_H0 ;  /* 0x20000007ff0e7230 */ /* 0x001fc40000004100 */
[----:B------:R-:W-:Y:S01]  /*39e0*/  FFMA.FTZ R21, R4, R20, R21 ;  /* 0x0000001404157223 */ /* 0x000fe20000010015 */
[----:B-1----:R-:W-:Y:S02]  /*39f0*/  HADD2.F32 R34, -RZ, R34.H0_H0 ;  /* 0x20000022ff227230 */ /* 0x002fe40000004100 */
[----:B------:R-:W-:Y:S01]  /*3a00*/  FFMA.FTZ R33, R44, R8, R33 ;  /* 0x000000082c217223 */ /* 0x000fe20000010021 */
[----:B------:R-:W-:Y:S02]  /*3a10*/  HADD2.F32 R5, -RZ, R5.H1_H1 ;  /* 0x30000005ff057230 */ /* 0x000fe40000004100 */
[----:B------:R-:W-:Y:S01]  /*3a20*/  FFMA.FTZ R10, R8, R10, R27 ;  /* 0x0000000a080a7223 */ /* 0x000fe2000001001b */
[----:B------:R-:W-:Y:S02]  /*3a30*/  HADD2.F32 R4, -RZ, R17.H0_H0 ;  /* 0x20000011ff047230 */ /* 0x000fe40000004100 */
[----:B------:R-:W-:Y:S01]  /*3a40*/  FMUL.FTZ R26, R13, R26 ;  /* 0x0000001a0d1a7220 */ /* 0x000fe20000410000 */
[----:B---3--:R-:W-:-:S02]  /*3a50*/  HADD2.F32 R6, -RZ, R6.H0_H0 ;  /* 0x20000006ff067230 */ /* 0x008fc40000004100 */
[----:B------:R-:W-:Y:S01]  /*3a60*/  FMUL.FTZ R16, R30, R16 ;  /* 0x000000101e107220 */ /* 0x000fe20000410000 */
[C---:B------:R-:W-:Y:S01]  /*3a70*/  FFMA.FTZ R19, R8.reuse, R14, R19 ;  /* 0x0000000e08137223 */ /* 0x040fe20000010013 */
[----:B------:R-:W-:Y:S01]  /*3a80*/  FFMA.FTZ R21, R8, R34, R21 ;  /* 0x0000002208157223 */ /* 0x000fe20000010015 */
[----:B--2---:R-:W-:Y:S02]  /*3a90*/  HADD2.F32 R14, -RZ, R15.H0_H0 ;  /* 0x2000000fff0e7230 */ /* 0x004fe40000004100 */
[----:B----4-:R-:W-:Y:S02]  /*3aa0*/  HADD2.F32 R8, -RZ, R11.H0_H0 ;  /* 0x2000000bff087230 */ /* 0x010fe40000004100 */
        /* <DEDUP_REMOVED lines=10> */
[----:B------:R-:W-:Y:S01]  /*3b50*/  PRMT R26, R26, 0x5410, R16 ;  /* 0x000054101a1a7816 */ /* 0x000fe20000000010 */
[----:B------:R-:W-:Y:S01]  /*3b60*/  FMUL.FTZ R14, R39, R14 ;  /* 0x0000000e270e7220 */ /* 0x000fe20000410000 */
[----:B------:R-:W-:Y:S01]  /*3b70*/  FMUL.FTZ R8, R31, R8 ;  /* 0x000000081f087220 */ /* 0x000fe20000410000 */
[----:B------:R-:W-:-:S02]  /*3b80*/  F2FP.F16.F32.PACK_AB R18, RZ, R18 ;  /* 0x00000012ff12723e */ /* 0x000fc400000000ff */
[----:B------:R-:W-:Y:S02]  /*3b90*/  F2FP.F16.F32.PACK_AB R12, RZ, R12 ;  /* 0x0000000cff0c723e */ /* 0x000fe400000000ff */
[----:B------:R-:W-:Y:S02]  /*3ba0*/  F2FP.F16.F32.PACK_AB R4, RZ, R4 ;  /* 0x00000004ff04723e */ /* 0x000fe400000000ff */
[----:B------:R-:W-:Y:S01]  /*3bb0*/  F2FP.F16.F32.PACK_AB R7, RZ, R7 ;  /* 0x00000007ff07723e */ /* 0x000fe200000000ff */
[----:B------:R-:W-:Y:S01]  /*3bc0*/  HFMA2 R9, R26, 1, 1, R9 ;  /* 0x3c003c001a097831 */ /* 0x000fe20000000009 */
[----:B------:R-:W-:Y:S02]  /*3bd0*/  F2FP.F16.F32.PACK_AB R14, RZ, R14 ;  /* 0x0000000eff0e723e */ /* 0x000fe400000000ff */
[----:B------:R-:W-:Y:S02]  /*3be0*/  F2FP.F16.F32.PACK_AB R8, RZ, R8 ;  /* 0x00000008ff08723e */ /* 0x000fe400000000ff */
[----:B------:R-:W-:-:S02]  /*3bf0*/  PRMT R18, R18, 0x5410, R12 ;  /* 0x0000541012127816 */ /* 0x000fc4000000000c */
[----:B------:R-:W-:Y:S02]  /*3c00*/  PRMT R4, R4, 0x5410, R7 ;  /* 0x0000541004047816 */ /* 0x000fe40000000007 */
[----:B------:R-:W-:Y:S01]  /*3c10*/  PRMT R14, R14, 0x5410, R8 ;  /* 0x000054100e0e7816 */ /* 0x000fe20000000008 */
[----:B------:R-:W-:Y:S01]  /*3c20*/  HADD2 R23, R18, R23 ;  /* 0x0000001712177230 */ /* 0x000fe20000000000 */
[----:B------:R-:W-:Y:S01]  /*3c30*/  MOV R38, R22 ;  /* 0x0000001600267202 */ /* 0x000fe20000000f00 */
[----:B------:R-:W-:Y:S02]  /*3c40*/  HFMA2 R34, R4, 1, 1, R9 ;  /* 0x3c003c0004227831 */ /* 0x000fe40000000009 */
[----:B------:R-:W-:Y:S02]  /*3c50*/  HADD2 R33, R14, R23 ;  /* 0x000000170e217230 */ /* 0x000fe40000000000 */
[----:B------:R-:W-:Y:S01]  /*3c60*/  IMAD.WIDE R26, R35, 0x4, R24 ;  /* 0x00000004231a7825 */ /* 0x000fe200078e0218 */
[----:B------:R-:W-:-:S12]  /*3c70*/  UIADD3 UR4, UPT, UPT, UR4, 0x40, URZ ;  /* 0x0000004004047890 */ /* 0x000fd8000fffe0ff */
.L_x_5067:
[----:B------:R-:W-:-:S04]  /*3c80*/  VIMNMX R5, PT, PT, R37, UR9, PT ;  /* 0x0000000925057c48 */ /* 0x000fc8000bfe0100 */
[----:B------:R-:W-:-:S13]  /*3c90*/  ISETP.GT.AND P0, PT, R5, R38, PT ;  /* 0x000000260500720c */ /* 0x000fda0003f04270 */
[----:B------:R-:W-:Y:S05]  /*3ca0*/  @!P0 BRA `(.L_x_5068) ;  /* 0x0000001400d08947 */ /* 0x000fea0003800000 */
[----:B------:R-:W-:Y:S02]  /*3cb0*/  MOV R40, R26 ;  /* 0x0000001a00287202 */ /* 0x000fe40000000f00 */
[----:B------:R-:W-:Y:S02]  /*3cc0*/  MOV R41, R27 ;  /* 0x0000001b00297202 */ /* 0x000fe40000000f00 */
[----:B------:R-:W-:-:S07]  /*3cd0*/  VIMNMX.U32 R39, PT, PT, R37, UR9, PT ;  /* 0x0000000925277c48 */ /* 0x000fce000bfe0000 */
.L_x_5069:
[----:B------:R-:W2:Y:S01]  /*3ce0*/  LDG.E.128.CONSTANT R4, desc[UR6][R40.64] ;  /* 0x0000000628047981 */ /* 0x000ea2000c1e9d00 */
[----:B------:R-:W-:-:S03]  /*3cf0*/  IMAD.WIDE R16, R35, 0x4, R40 ;  /* 0x0000000423107825 */ /* 0x000fc600078e0228 */
[----:B------:R-:W1:Y:S04]  /*3d00*/  LDS.128 R24, [UR4] ;  /* 0x00000004ff187984 */ /* 0x000e680008000c00 */
[----:B------:R-:W3:Y:S01]  /*3d10*/  LDG.E.128.CONSTANT R8, desc[UR6][R16.64] ;  /* 0x0000000610087981 */ /* 0x000ee2000c1e9d00 */
[----:B------:R-:W-:-:S05]  /*3d20*/  IMAD.WIDE R46, R35, 0x4, R16 ;  /* 0x00000004232e7825 */ /* 0x000fca00078e0210 */
[----:B------:R4:W5:Y:S02]  /*3d30*/  LDG.E.128.CONSTANT R12, desc[UR6][R46.64] ;  /* 0x000000062e0c7981 */ /* 0x000964000c1e9d00 */
[----:B----4-:R-:W-:Y:S01]  /*3d40*/  IMAD.WIDE R46, R35, 0x4, R46 ;  /* 0x00000004232e7825 */ /* 0x010fe200078e022e */
[----:B--2---:R-:W-:Y:S02]  /*3d50*/  LOP3.LUT R18, R4, 0x3f003f, RZ, 0xc0, !PT ;  /* 0x003f003f04127812 */ /* 0x004fe400078ec0ff */
[----:B------:R-:W-:Y:S02]  /*3d60*/  SHF.R.U32.HI R19, RZ, 0x6, R4 ;  /* 0x00000006ff137819 */ /* 0x000fe40000011604 */
[----:B------:R-:W-:Y:S02]  /*3d70*/  LOP3.LUT R20, R5, 0x3f003f, RZ, 0xc0, !PT ;  /* 0x003f003f05147812 */ /* 0x000fe400078ec0ff */
[----:B------:R-:W-:Y:S02]  /*3d80*/  LOP3.LUT R18, R18, 0x64006400, RZ, 0xfc, !PT ;  /* 0x6400640012127812 */ /* 0x000fe400078efcff */
[----:B------:R-:W-:-:S02]  /*3d90*/  LOP3.LUT R22, R6, 0x3f003f, RZ, 0xc0, !PT ;  /* 0x003f003f06167812 */ /* 0x000fc400078ec0ff */
[----:B------:R-:W-:Y:S01]  /*3da0*/  LOP3.LUT R17, R19, 0x3f003f, RZ, 0xc0, !PT ;  /* 0x003f003f13117812 */ /* 0x000fe200078ec0ff */
[----:B------:R-:W-:Y:S01]  /*3db0*/  HADD2 R18, R18, -1056, -1056 ;  /* 0xe420e42012127430 */ /* 0x000fe20000000000 */
[----:B------:R-:W-:Y:S02]  /*3dc0*/  SHF.R.U32.HI R23, RZ, 0x6, R6 ;  /* 0x00000006ff177819 */ /* 0x000fe40000011606 */
[----:B------:R-:W-:Y:S02]  /*3dd0*/  LOP3.LUT R29, R7, 0x3f003f, RZ, 0xc0, !PT ;  /* 0x003f003f071d7812 */ /* 0x000fe400078ec0ff */
[----:B------:R-:W-:Y:S02]  /*3de0*/  SHF.R.U32.HI R16, RZ, 0x6, R7 ;  /* 0x00000006ff107819 */ /* 0x000fe40000011607 */
[----:B------:R-:W-:Y:S02]  /*3df0*/  LOP3.LUT R19, R20, 0x64006400, RZ, 0xfc, !PT ;  /* 0x6400640014137812 */ /* 0x000fe400078efcff */
[----:B------:R-:W-:-:S02]  /*3e00*/  LOP3.LUT R20, R22, 0x64006400, RZ, 0xfc, !PT ;  /* 0x6400640016147812 */ /* 0x000fc400078efcff */
[----:B------:R-:W-:Y:S01]  /*3e10*/  LOP3.LUT R28, R23, 0x3f003f, RZ, 0xc0, !PT ;  /* 0x003f003f171c7812 */ /* 0x000fe200078ec0ff */
[----:B------:R-:W-:Y:S01]  /*3e20*/  HADD2 R19, R19, -1056, -1056 ;  /* 0xe420e42013137430 */ /* 0x000fe20000000000 */
[----:B------:R-:W-:Y:S01]  /*3e30*/  LOP3.LUT R22, R29, 0x64006400, RZ, 0xfc, !PT ;  /* 0x640064001d167812 */ /* 0x000fe200078efcff */
[----:B------:R-:W-:Y:S01]  /*3e40*/  HADD2 R43, R20, -1056, -1056 ;  /* 0xe420e420142b7430 */ /* 0x000fe20000000000 */
[----:B------:R-:W-:Y:S01]  /*3e50*/  LOP3.LUT R16, R16, 0x3f003f, RZ, 0xc0, !PT ;  /* 0x003f003f10107812 */ /* 0x000fe200078ec0ff */
[-C--:B-1----:R-:W-:Y:S01]  /*3e60*/  HFMA2 R20, R18, R24.reuse, RZ ;  /* 0x0000001812147231 */ /* 0x082fe200000000ff */
[----:B------:R-:W-:Y:S02]  /*3e70*/  LOP3.LUT R23, R17, 0x64006400, RZ, 0xfc, !PT ;  /* 0x6400640011177812 */ /* 0x000fe400078efcff */
[----:B------:R-:W-:Y:S01]  /*3e80*/  LOP3.LUT R17, R28, 0x64006400, RZ, 0xfc, !PT ;  /* 0x640064001c117812 */ /* 0x000fe200078efcff */
[----:B------:R-:W-:Y:S01]  /*3e90*/  HADD2 R28, R22, -1056, -1056 ;  /* 0xe420e420161c7430 */ /* 0x000fe20000000000 */
[----:B------:R-:W-:Y:S01]  /*3ea0*/  LOP3.LUT R18, R16, 0x64006400, RZ, 0xfc, !PT ;  /* 0x6400640010127812 */ /* 0x000fe200078efcff */
[-C--:B------:R-:W-:Y:S01]  /*3eb0*/  HFMA2 R43, R43, R24.reuse, RZ ;  /* 0x000000182b2b7231 */ /* 0x080fe200000000ff */
[----:B------:R-:W-:Y:S01]  /*3ec0*/  SHF.R.U32.HI R21, RZ, 0x6, R5 ;  /* 0x00000006ff157819 */ /* 0x000fe20000011605 */
[-C--:B------:R-:W-:Y:S01]  /*3ed0*/  HFMA2 R28, R28, R24.reuse, RZ.H0_H0 ;  /* 0x000000181c1c7231 */ /* 0x080fe200000400ff */
[----:B---3--:R-:W-:Y:S01]  /*3ee0*/  LOP3.LUT R16, R8, 0x3f003f, RZ, 0xc0, !PT ;  /* 0x003f003f08107812 */ /* 0x008fe200078ec0ff */
[----:B------:R-:W-:Y:S01]  /*3ef0*/  HADD2 R18, R18, -1056, -1056 ;  /* 0xe420e42012127430 */ /* 0x000fe20000000000 */
[----:B------:R-:W-:Y:S01]  /*3f00*/  LOP3.LUT R21, R21, 0x3f003f, RZ, 0xc0, !PT ;  /* 0x003f003f15157812 */ /* 0x000fe200078ec0ff */
[----:B------:R-:W-:Y:S01]  /*3f10*/  HADD2 R17, R17, -1056, -1056 ;  /* 0xe420e42011117430 */ /* 0x000fe20000000000 */
[----:B------:R-:W-:Y:S01]  /*3f20*/  LOP3.LUT R16, R16, 0x64006400, RZ, 0xfc, !PT ;  /* 0x6400640010107812 */ /* 0x000fe200078efcff */
[-C--:B------:R-:W-:Y:S01]  /*3f30*/  HFMA2 R28, R18, R25.reuse, R28 ;  /* 0x00000019121c7231 */ /* 0x080fe2000000001c */
[----:B------:R-:W-:Y:S01]  /*3f40*/  LOP3.LUT R21, R21, 0x64006400, RZ, 0xfc, !PT ;  /* 0x6400640015157812 */ /* 0x000fe200078efcff */
[----:B------:R-:W-:Y:S01]  /*3f50*/  HFMA2 R22, R19, R24, RZ.H0_H0 ;  /* 0x0000001813167231 */ /* 0x000fe200000400ff */
[----:B------:R-:W-:Y:S01]  /*3f60*/  LOP3.LUT R18, R10, 0x3f003f, RZ, 0xc0, !PT ;  /* 0x003f003f0a127812 */ /* 0x000fe200078ec0ff */
[----:B------:R-:W-:Y:S01]  /*3f70*/  HADD2 R42, R23, -1056, -1056 ;  /* 0xe420e420172a7430 */ /* 0x000fe20000000000 */
[----:B------:R-:W-:Y:S01]  /*3f80*/  LOP3.LUT R19, R11, 0x3f003f, RZ, 0xc0, !PT ;  /* 0x003f003f0b137812 */ /* 0x000fe200078ec0ff */
[----:B------:R-:W-:Y:S01]  /*3f90*/  HADD2 R44, R21, -1056, -1056 ;  /* 0xe420e420152c7430 */ /* 0x000fe20000000000 */
[----:B------:R-:W-:Y:S01]  /*3fa0*/  LOP3.LUT R18, R18, 0x64006400, RZ, 0xfc, !PT ;  /* 0x6400640012127812 */ /* 0x000fe200078efcff */
[----:B------:R-:W-:-:S02]  /*3fb0*/  HFMA2 R43, R17, R25, R43 ;  /* 0x00000019112b7231 */ /* 0x000fc4000000002b */
[----:B------:R-:W-:Y:S01]  /*3fc0*/  HADD2 R21, R16, -1056, -1056 ;  /* 0xe420e42010157430 */ /* 0x000fe20000000000 */
[----:B------:R-:W-:Y:S01]  /*3fd0*/  LOP3.LUT R19, R19, 0x64006400, RZ, 0xfc, !PT ;  /* 0x6400640013137812 */ /* 0x000fe200078efcff */
[-C--:B------:R-:W-:Y:S01]  /*3fe0*/  HFMA2 R42, R42, R25.reuse, R20 ;  /* 0x000000192a2a7231 */ /* 0x080fe20000000014 */
[----:B------:R-:W-:Y:S01]  /*3ff0*/  LOP3.LUT R17, R9, 0x3f003f, RZ, 0xc0, !PT ;  /* 0x003f003f09117812 */ /* 0x000fe200078ec0ff */
[----:B------:R-:W-:Y:S01]  /*4000*/  HADD2 R18, R18, -1056, -1056 ;  /* 0xe420e42012127430 */ /* 0x000fe20000000000 */
[----:B------:R-:W-:Y:S01]  /*4010*/  SHF.R.U32.HI R16, RZ, 0x6, R8 ;  /* 0x00000006ff107819 */ /* 0x000fe20000011608 */
[----:B------:R-:W-:Y:S01]  /*4020*/  HADD2 R19, R19, -1056, -1056 ;  /* 0xe420e42013137430 */ /* 0x000fe20000000000 */
[----:B------:R-:W-:Y:S01]  /*4030*/  LOP3.LUT R17, R17, 0x64006400, RZ, 0xfc, !PT ;  /* 0x6400640011117812 */ /* 0x000fe200078efcff */
[----:B------:R-:W-:Y:S01]  /*4040*/  HFMA2 R44, R44, R25, R22 ;  /* 0x000000192c2c7231 */ /* 0x000fe20000000016 */
[----:B------:R-:W-:Y:S01]  /*4050*/  LOP3.LUT R16, R16, 0x3f003f, RZ, 0xc0, !PT ;  /* 0x003f003f10107812 */ /* 0x000fe200078ec0ff */
[----:B------:R-:W-:-:S02]  /*4060*/  HFMA2 R43, R18, R26, R43 ;  /* 0x0000001a122b7231 */ /* 0x000fc4000000002b */
[-C--:B------:R-:W-:Y:S02]  /*4070*/  HFMA2 R28, R19, R26.reuse, R28 ;  /* 0x0000001a131c7231 */ /* 0x080fe4000000001c */
[-C--:B------:R-:W-:Y:S01]  /*4080*/  HFMA2 R42, R21, R26.reuse, R42 ;  /* 0x0000001a152a7231 */ /* 0x080fe2000000002a */
[----:B------:R-:W-:Y:S01]  /*4090*/  LOP3.LUT R20, R16, 0x64006400, RZ, 0xfc, !PT ;  /* 0x6400640010147812 */ /* 0x000fe200078efcff */
[----:B------:R-:W-:Y:S02]  /*40a0*/  HADD2 R22, R17, -1056, -1056 ;  /* 0xe420e42011167430 */ /* 0x000fe40000000000 */
[----:B------:R-:W1:Y:S02]  /*40b0*/  LDS.128 R16, [UR4+0x10] ;  /* 0x00001004ff107984 */ /* 0x000e640008000c00 */
[----:B------:R-:W-:Y:S01]  /*40c0*/  HADD2 R21, R20, -1056, -1056 ;  /* 0xe420e42014157430 */ /* 0x000fe20000000000 */
[----:B------:R-:W-:Y:S01]  /*40d0*/  SHF.R.U32.HI R20, RZ, 0x6, R10 ;  /* 0x00000006ff147819 */ /* 0x000fe2000001160a */
[----:B------:R-:W-:Y:S01]  /*40e0*/  HFMA2 R44, R22, R26, R44 ;  /* 0x0000001a162c7231 */ /* 0x000fe2000000002c */
[----:B------:R-:W-:-:S02]  /*40f0*/  SHF.R.U32.HI R22, RZ, 0x6, R9 ;  /* 0x00000006ff167819 */ /* 0x000fc40000011609 */
[----:B------:R-:W-:Y:S01]  /*4100*/  SHF.R.U32.HI R26, RZ, 0x6, R11 ;  /* 0x00000006ff1a7819 */ /* 0x000fe2000001160b */
[----:B------:R-:W-:Y:S01]  /*4110*/  HFMA2 R42, R21, R27, R42 ;  /* 0x0000001b152a7231 */ /* 0x000fe2000000002a */
[----:B------:R-:W-:Y:S02]  /*4120*/  LOP3.LUT R24, R20, 0x3f003f, RZ, 0xc0, !PT ;  /* 0x003f003f14187812 */ /* 0x000fe400078ec0ff */
[----:B------:R-:W-:Y:S02]  /*4130*/  LOP3.LUT R22, R22, 0x3f003f, RZ, 0xc0, !PT ;  /* 0x003f003f16167812 */ /* 0x000fe400078ec0ff */
[----:B------:R-:W-:Y:S02]  /*4140*/  LOP3.LUT R26, R26, 0x3f003f, RZ, 0xc0, !PT ;  /* 0x003f003f1a1a7812 */ /* 0x000fe400078ec0ff */
[----:B------:R-:W-:Y:S02]  /*4150*/  LOP3.LUT R24, R24, 0x64006400, RZ, 0xfc, !PT ;  /* 0x6400640018187812 */ /* 0x000fe400078efcff */
[----:B------:R-:W-:-:S02]  /*4160*/  LOP3.LUT R25, R22, 0x64006400, RZ, 0xfc, !PT ;  /* 0x6400640016197812 */ /* 0x000fc400078efcff */
[----:B------:R-:W-:Y:S01]  /*4170*/  LOP3.LUT R26, R26, 0x64006400, RZ, 0xfc, !PT ;  /* 0x640064001a1a7812 */ /* 0x000fe200078efcff */
[----:B------:R2:W3:Y:S01]  /*4180*/  LDG.E.128.CONSTANT R20, desc[UR6][R46.64] ;  /* 0x000000062e147981 */ /* 0x0004e2000c1e9d00 */
[----:B------:R-:W-:Y:S01]  /*4190*/  HADD2 R24, R24, -1056, -1056 ;  /* 0xe420e42018187430 */ /* 0x000fe20000000000 */
[----:B-----5:R-:W-:Y:S01]  /*41a0*/  LOP3.LUT R29, R15, 0x3f003f, RZ, 0xc0, !PT ;  /* 0x003f003f0f1d7812 */ /* 0x020fe200078ec0ff */
[----:B------:R-:W-:Y:S02]  /*41b0*/  HADD2 R25, R25, -1056, -1056 ;  /* 0xe420e42019197430 */ /* 0x000fe40000000000 */
[----:B------:R-:W-:Y:S02]  /*41c0*/  HADD2 R26, R26, -1056, -1056 ;  /* 0xe420e4201a1a7430 */ /* 0x000fe40000000000 */
[-C--:B------:R-:W-:Y:S02]  /*41d0*/  HFMA2 R43, R24, R27.reuse, R43 ;  /* 0x0000001b182b7231 */ /* 0x080fe4000000002b */
[-C--:B------:R-:W-:Y:S01]  /*41e0*/  HFMA2 R44, R25, R27.reuse, R44 ;  /* 0x0000001b192c7231 */ /* 0x080fe2000000002c */
[----:B------:R-:W-:Y:S01]  /*41f0*/  LOP3.LUT R24, R12, 0x3f003f, RZ, 0xc0, !PT ;  /* 0x003f003f0c187812 */ /* 0x000fe200078ec0ff */
[----:B------:R-:W-:Y:S01]  /*4200*/  HFMA2 R28, R26, R27, R28 ;  /* 0x0000001b1a1c7231 */ /* 0x000fe2000000001c */
[----:B------:R-:W-:Y:S01]  /*4210*/  LOP3.LUT R27, R14, 0x3f003f, RZ, 0xc0, !PT ;  /* 0x003f003f0e1b7812 */ /* 0x000fe200078ec0ff */
[----:B--2---:R-:W-:Y:S01]  /*4220*/  IMAD.WIDE R46, R35, 0x4, R46 ;  /* 0x00000004232e7825 */ /* 0x004fe200078e022e */
[----:B------:R-:W-:-:S02]  /*4230*/  LOP3.LUT R25, R13, 0x3f003f, RZ, 0xc0, !PT ;  /* 0x003f003f0d197812 */ /* 0x000fc400078ec0ff */
[----:B------:R-:W-:Y:S02]  /*4240*/  LOP3.LUT R24, R24, 0x64006400, RZ, 0xfc, !PT ;  /* 0x6400640018187812 */ /* 0x000fe400078efcff */
[----:B------:R-:W-:Y:S02]  /*4250*/  LOP3.LUT R27, R27, 0x64006400, RZ, 0xfc, !PT ;  /* 0x640064001b1b7812 */ /* 0x000fe400078efcff */
[----:B------:R-:W-:Y:S01]  /*4260*/  LOP3.LUT R26, R25, 0x64006400, RZ, 0xfc, !PT ;  /* 0x64006400191a7812 */ /* 0x000fe200078efcff */
[----:B------:R-:W-:Y:S02]  /*4270*/  HADD2 R25, R24, -1056, -1056 ;  /* 0xe420e42018197430 */ /* 0x000fe40000000000 */
[----:B------:R-:W-:Y:S02]  /*4280*/  HADD2 R24, R27, -1056, -1056 ;  /* 0xe420e4201b187430 */ /* 0x000fe40000000000 */
[----:B------:R-:W-:Y:S02]  /*4290*/  HADD2 R26, R26, -1056, -1056 ;  /* 0xe420e4201a1a7430 */ /* 0x000fe40000000000 */
[----:B-1----:R-:W-:-:S02]  /*42a0*/  HFMA2 R42, R25, R16, R42 ;  /* 0x00000010192a7231 */ /* 0x002fc4000000002a */
[-C--:B------:R-:W-:Y:S02]  /*42b0*/  HFMA2 R44, R26, R16.reuse, R44 ;  /* 0x000000101a2c7231 */ /* 0x080fe4000000002c */
[----:B------:R-:W-:Y:S02]  /*42c0*/  HFMA2 R43, R24, R16, R43 ;  /* 0x00000010182b7231 */ /* 0x000fe4000000002b */
[----:B------:R1:W2:Y:S01]  /*42d0*/  LDG.E.128.CONSTANT R24, desc[UR6][R46.64] ;  /* 0x000000062e187981 */ /* 0x0002a2000c1e9d00 */
[----:B------:R-:W-:Y:S02]  /*42e0*/  LOP3.LUT R29, R29, 0x64006400, RZ, 0xfc, !PT ;  /* 0x640064001d1d7812 */ /* 0x000fe400078efcff */
[----:B------:R-:W-:Y:S02]  /*42f0*/  SHF.R.U32.HI R8, RZ, 0xc, R8 ;  /* 0x0000000cff087819 */ /* 0x000fe40000011608 */
[----:B------:R-:W-:Y:S01]  /*4300*/  SHF.R.U32.HI R4, RZ, 0xc, R4 ;  /* 0x0000000cff047819 */ /* 0x000fe20000011604 */
[----:B------:R-:W-:-:S04]  /*4310*/  HADD2 R29, R29, -1056, -1056 ;  /* 0xe420e4201d1d7430 */ /* 0x000fc80000000000 */
[----:B------:R-:W-:Y:S01]  /*4320*/  HFMA2 R16, R29, R16, R28 ;  /* 0x000000101d107231 */ /* 0x000fe2000000001c */
[----:B------:R-:W-:Y:S01]  /*4330*/  SHF.R.U32.HI R28, RZ, 0xc, R5 ;  /* 0x0000000cff1c7819 */ /* 0x000fe20000011605 */
[----:B-1----:R-:W-:Y:S01]  /*4340*/  IMAD.WIDE R46, R35, 0x4, R46 ;  /* 0x00000004232e7825 */ /* 0x002fe200078e022e */
[----:B------:R-:W-:Y:S02]  /*4350*/  LOP3.LUT R5, R8, 0xf000f, RZ, 0xc0, !PT ;  /* 0x000f000f08057812 */ /* 0x000fe400078ec0ff */
[----:B------:R-:W-:Y:S02]  /*4360*/  SHF.R.U32.HI R8, RZ, 0xa, R12 ;  /* 0x0000000aff087819 */ /* 0x000fe4000001160c */
[----:B------:R-:W-:Y:S02]  /*4370*/  LOP3.LUT R29, R4, 0xf000f, RZ, 0xc0, !PT ;  /* 0x000f000f041d7812 */ /* 0x000fe400078ec0ff */
[----:B------:R-:W-:Y:S02]  /*4380*/  LOP3.LUT R8, R5, 0x300030, R8, 0xf8, !PT ;  /* 0x0030003005087812 */ /* 0x000fe400078ef808 */
[----:B------:R-:W-:-:S02]  /*4390*/  LOP3.LUT R28, R28, 0xf000f, RZ, 0xc0, !PT ;  /* 0x000f000f1c1c7812 */ /* 0x000fc400078ec0ff */
[----:B------:R-:W-:Y:S02]  /*43a0*/  SHF.R.U32.HI R4, RZ, 0x8, R12 ;  /* 0x00000008ff047819 */ /* 0x000fe4000001160c */
[----:B------:R-:W-:Y:S02]  /*43b0*/  SHF.R.U32.HI R5, RZ, 0x8, R13 ;  /* 0x00000008ff057819 */ /* 0x000fe4000001160d */
[----:B------:R-:W-:Y:S02]  /*43c0*/  LOP3.LUT R4, R29, 0x300030, R4, 0xf8, !PT ;  /* 0x003000301d047812 */ /* 0x000fe400078ef804 */
[----:B------:R-:W-:Y:S02]  /*43d0*/  LOP3.LUT R5, R28, 0x300030, R5, 0xf8, !PT ;  /* 0x003000301c057812 */ /* 0x000fe400078ef805 */
[----:B------:R-:W4:Y:S01]  /*43e0*/  LDG.E.128.CONSTANT R28, desc[UR6][R46.64] ;  /* 0x000000062e1c7981 */ /* 0x000f22000c1e9d00 */
[----:B------:R-:W-:Y:S02]  /*43f0*/  SHF.R.U32.HI R12, RZ, 0x6, R12 ;  /* 0x00000006ff0c7819 */ /* 0x000fe4000001160c */
[----:B------:R-:W-:-:S02]  /*4400*/  SHF.R.U32.HI R9, RZ, 0xc, R9 ;  /* 0x0000000cff097819 */ /* 0x000fc40000011609 */
[----:B------:R-:W-:Y:S02]  /*4410*/  LOP3.LUT R12, R12, 0x3f003f, RZ, 0xc0, !PT ;  /* 0x003f003f0c0c7812 */ /* 0x000fe400078ec0ff */
[----:B------:R-:W-:Y:S02]  /*4420*/  SHF.R.U32.HI R6, RZ, 0xc, R6 ;  /* 0x0000000cff067819 */ /* 0x000fe40000011606 */
[----:B------:R-:W-:Y:S02]  /*4430*/  LOP3.LUT R12, R12, 0x64006400, RZ, 0xfc, !PT ;  /* 0x640064000c0c7812 */ /* 0x000fe400078efcff */
[----:B------:R-:W-:Y:S02]  /*4440*/  LOP3.LUT R6, R6, 0xf000f, RZ, 0xc0, !PT ;  /* 0x000f000f06067812 */ /* 0x000fe400078ec0ff */
[----:B------:R-:W-:Y:S01]  /*4450*/  LOP3.LUT R4, R4, 0x64006400, RZ, 0xfc, !PT ;  /* 0x6400640004047812 */ /* 0x000fe200078efcff */
[----:B------:R-:W-:Y:S01]  /*4460*/  HADD2 R12, R12, -1056, -1056 ;  /* 0xe420e4200c0c7430 */ /* 0x000fe20000000000 */
[----:B------:R-:W-:-:S02]  /*4470*/  LOP3.LUT R5, R5, 0x64006400, RZ, 0xfc, !PT ;  /* 0x6400640005057812 */ /* 0x000fc400078efcff */
[----:B------:R-:W-:Y:S02]  /*4480*/  SHF.R.U32.HI R10, RZ, 0xc, R10 ;  /* 0x0000000cff0a7819 */ /* 0x000fe4000001160a */
[----:B------:R-:W-:Y:S01]  /*4490*/  LOP3.LUT R8, R8, 0x64006400, RZ, 0xfc, !PT ;  /* 0x6400640008087812 */ /* 0x000fe200078efcff */
[----:B------:R-:W-:Y:S01]  /*44a0*/  HFMA2 R12, R12, R17, R42 ;  /* 0x000000110c0c7231 */ /* 0x000fe2000000002a */
[--C-:B------:R-:W-:Y:S01]  /*44b0*/  SHF.R.U32.HI R42, RZ, 0x6, R13.reuse ;  /* 0x00000006ff2a7819 */ /* 0x100fe2000001160d */
[----:B------:R-:W-:Y:S01]  /*44c0*/  HADD2 R5, R5, -1056, -1056 ;  /* 0xe420e42005057430 */ /* 0x000fe20000000000 */
[----:B------:R-:W-:Y:S01]  /*44d0*/  SHF.R.U32.HI R13, RZ, 0xa, R13 ;  /* 0x0000000aff0d7819 */ /* 0x000fe2000001160d */
[----:B------:R-:W-:Y:S01]  /*44e0*/  HADD2 R8, R8, -1056, -1056 ;  /* 0xe420e42008087430 */ /* 0x000fe20000000000 */
[----:B------:R-:W-:Y:S02]  /*44f0*/  LOP3.LUT R42, R42, 0x3f003f, RZ, 0xc0, !PT ;  /* 0x003f003f2a2a7812 */ /* 0x000fe400078ec0ff */
[----:B------:R-:W-:-:S02]  /*4500*/  IADD3 R38, PT, PT, R38, 0x20, RZ ;  /* 0x0000002026267810 */ /* 0x000fc40007ffe0ff */
[----:B------:R-:W-:Y:S02]  /*4510*/  LOP3.LUT R42, R42, 0x64006400, RZ, 0xfc, !PT ;  /* 0x640064002a2a7812 */ /* 0x000fe400078efcff */
[----:B------:R-:W-:Y:S02]  /*4520*/  PRMT R0, R0, 0x5410, R2 ;  /* 0x0000541000007816 */ /* 0x000fe40000000002 */
[----:B------:R-:W-:Y:S01]  /*4530*/  ISETP.GE.AND P0, PT, R38, R39, PT ;  /* 0x000000272600720c */ /* 0x000fe20003f06270 */
[----:B------:R-:W-:Y:S01]  /*4540*/  HADD2 R42, R42, -1056, -1056 ;  /* 0xe420e4202a2a7430 */ /* 0x000fe20000000000 */
[----:B0-----:R-:W-:-:S03]  /*4550*/  PRMT R3, R3, 0x5410, R32 ;  /* 0x0000541003037816 */ /* 0x001fc60000000020 */
[----:B------:R-:W-:Y:S01]  /*4560*/  HFMA2 R42, R42, R17, R44 ;  /* 0x000000112a2a7231 */ /* 0x000fe2000000002c */
[----:B------:R-:W-:-:S03]  /*4570*/  SHF.R.U32.HI R44, RZ, 0x6, R14 ;  /* 0x00000006ff2c7819 */ /* 0x000fc6000001160e */
[----:B------:R-:W-:Y:S01]  /*4580*/  HFMA2 R42, R5, R18, R42 ;  /* 0x00000012052a7231 */ /* 0x000fe2000000002a */
        /* <DEDUP_REMOVED lines=11> */
[----:B------:R-:W-:Y:S02]  /*4640*/  LOP3.LUT R9, R44, 0x300030, R13, 0xf8, !PT ;  /* 0x003000302c097812 */ /* 0x000fe400078ef80d */
[--C-:B------:R-:W-:Y:S02]  /*4650*/  SHF.R.U32.HI R13, RZ, 0x8, R14.reuse ;  /* 0x00000008ff0d7819 */ /* 0x100fe4000001160e */
[----:B------:R-:W-:Y:S02]  /*4660*/  SHF.R.U32.HI R14, RZ, 0xa, R14 ;  /* 0x0000000aff0e7819 */ /* 0x000fe4000001160e */
[----:B------:R-:W-:-:S02]  /*4670*/  LOP3.LUT R6, R6, 0x300030, R13, 0xf8, !PT ;  /* 0x0030003006067812 */ /* 0x000fc400078ef80d */
[----:B------:R-:W-:Y:S02]  /*4680*/  SHF.R.U32.HI R13, RZ, 0xc, R7 ;  /* 0x0000000cff0d7819 */ /* 0x000fe40000011607 */
[----:B------:R-:W-:Y:S02]  /*4690*/  SHF.R.U32.HI R7, RZ, 0x8, R15 ;  /* 0x00000008ff077819 */ /* 0x000fe4000001160f */
[----:B------:R-:W-:Y:S02]  /*46a0*/  LOP3.LUT R44, R13, 0xf000f, RZ, 0xc0, !PT ;  /* 0x000f000f0d2c7812 */ /* 0x000fe400078ec0ff */
[----:B------:R-:W-:Y:S01]  /*46b0*/  LOP3.LUT R13, R6, 0x64006400, RZ, 0xfc, !PT ;  /* 0x64006400060d7812 */ /* 0x000fe200078efcff */
[----:B------:R-:W-:Y:S01]  /*46c0*/  HADD2 R6, R4, -1056, -1056 ;  /* 0xe420e42004067430 */ /* 0x000fe20000000000 */
[----:B------:R-:W-:Y:S02]  /*46d0*/  LOP3.LUT R7, R44, 0x300030, R7, 0xf8, !PT ;  /* 0x003000302c077812 */ /* 0x000fe400078ef807 */
[----:B------:R-:W-:Y:S01]  /*46e0*/  LOP3.LUT R10, R17, 0x300030, R14, 0xf8, !PT ;  /* 0x00300030110a7812 */ /* 0x000fe200078ef80e */
[----:B------:R-:W-:Y:S01]  /*46f0*/  HADD2 R13, R13, -1056, -1056 ;  /* 0xe420e4200d0d7430 */ /* 0x000fe20000000000 */
[----:B------:R-:W-:Y:S01]  /*4700*/  LOP3.LUT R7, R7, 0x64006400, RZ, 0xfc, !PT ;  /* 0x6400640007077812 */ /* 0x000fe200078efcff */
[----:B------:R-:W-:Y:S01]  /*4710*/  HFMA2 R12, R6, R18, R12 ;  /* 0x00000012060c7231 */ /* 0x000fe2000000000c */
[----:B------:R-:W-:-:S02]  /*4720*/  SHF.R.U32.HI R14, RZ, 0xc, R11 ;  /* 0x0000000cff0e7819 */ /* 0x000fc4000001160b */
[----:B------:R-:W-:Y:S01]  /*4730*/  SHF.R.U32.HI R11, RZ, 0xa, R15 ;  /* 0x0000000aff0b7819 */ /* 0x000fe2000001160f */
[----:B------:R-:W-:Y:S01]  /*4740*/  HADD2 R7, R7, -1056, -1056 ;  /* 0xe420e42007077430 */ /* 0x000fe20000000000 */
[----:B------:R-:W-:Y:S01]  /*4750*/  LOP3.LUT R14, R14, 0xf000f, RZ, 0xc0, !PT ;  /* 0x000f000f0e0e7812 */ /* 0x000fe200078ec0ff */
[-C--:B------:R-:W-:Y:S01]  /*4760*/  HFMA2 R43, R13, R18.reuse, R43 ;  /* 0x000000120d2b7231 */ /* 0x080fe2000000002b */
[----:B------:R-:W-:Y:S01]  /*4770*/  LOP3.LUT R10, R10, 0x64006400, RZ, 0xfc, !PT ;  /* 0x640064000a0a7812 */ /* 0x000fe200078efcff */
[----:B------:R-:W-:Y:S01]  /*4780*/  HFMA2 R16, R7, R18, R16 ;  /* 0x0000001207107231 */ /* 0x000fe20000000010 */
[----:B------:R-:W-:Y:S01]  /*4790*/  LOP3.LUT R11, R14, 0x300030, R11, 0xf8, !PT ;  /* 0x003000300e0b7812 */ /* 0x000fe200078ef80b */
[----:B------:R-:W0:Y:S01]  /*47a0*/  LDS.128 R4, [UR4+0x20] ;  /* 0x00002004ff047984 */ /* 0x000e220008000c00 */
[----:B------:R-:W-:Y:S01]  /*47b0*/  HFMA2 R8, R8, R19, R12 ;  /* 0x0000001308087231 */ /* 0x000fe2000000000c */
[----:B------:R-:W-:Y:S01]  /*47c0*/  LOP3.LUT R9, R9, 0x64006400, RZ, 0xfc, !PT ;  /* 0x6400640009097812 */ /* 0x000fe200078efcff */
[----:B------:R-:W-:Y:S01]  /*47d0*/  HADD2 R10, R10, -1056, -1056 ;  /* 0xe420e4200a0a7430 */ /* 0x000fe20000000000 */
[----:B------:R-:W-:-:S03]  /*47e0*/  LOP3.LUT R11, R11, 0x64006400, RZ, 0xfc, !PT ;  /* 0x640064000b0b7812 */ /* 0x000fc600078efcff */
[----:B------:R-:W-:Y:S02]  /*47f0*/  HADD2 R9, R9, -1056, -1056 ;  /* 0xe420e42009097430 */ /* 0x000fe40000000000 */
[----:B------:R-:W-:Y:S02]  /*4800*/  HADD2 R11, R11, -1056, -1056 ;  /* 0xe420e4200b0b7430 */ /* 0x000fe40000000000 */
[-C--:B------:R-:W-:Y:S02]  /*4810*/  HFMA2 R10, R10, R19.reuse, R43 ;  /* 0x000000130a0a7231 */ /* 0x080fe4000000002b */
[-C--:B------:R-:W-:Y:S02]  /*4820*/  HFMA2 R9, R9, R19.reuse, R42 ;  /* 0x0000001309097231 */ /* 0x080fe4000000002a */
[----:B------:R-:W-:Y:S02]  /*4830*/  HFMA2 R16, R11, R19, R16 ;  /* 0x000000130b107231 */ /* 0x000fe40000000010 */
[----:B------:R-:W-:-:S02]  /*4840*/  HADD2 R11, R8.H0_H0, R8.H1_H1 ;  /* 0x30000008080b7230 */ /* 0x000fc40000000800 */
[----:B------:R-:W-:Y:S02]  /*4850*/  HADD2 R8, R16.H0_H0, R16.H1_H1 ;  /* 0x3000001010087230 */ /* 0x000fe40000000800 */
[----:B------:R-:W-:Y:S02]  /*4860*/  HADD2 R9, R9.H0_H0, R9.H1_H1 ;  /* 0x3000000909097230 */ /* 0x000fe40000000800 */
[----:B------:R-:W-:-:S03]  /*4870*/  HADD2 R10, R10.H0_H0, R10.H1_H1 ;  /* 0x3000000a0a0a7230 */ /* 0x000fc60000000800 */
[----:B------:R-:W-:Y:S02]  /*4880*/  PRMT R11, R11, 0x5410, R9 ;  /* 0x000054100b0b7816 */ /* 0x000fe40000000009 */
[----:B------:R-:W-:-:S03]  /*4890*/  PRMT R10, R10, 0x5410, R8 ;  /* 0x000054100a0a7816 */ /* 0x000fc60000000008 */
[----:B------:R-:W-:Y:S02]  /*48a0*/  HFMA2 R34, R11, R0, R34 ;  /* 0x000000000b227231 */ /* 0x000fe40000000022 */
[----:B------:R-:W-:Y:S01]  /*48b0*/  HFMA2 R33, R10, R3, R33 ;  /* 0x000000030a217231 */ /* 0x000fe20000000021 */
[----:B---3--:R-:W-:Y:S02]  /*48c0*/  LOP3.LUT R12, R20, 0x3f003f, RZ, 0xc0, !PT ;  /* 0x003f003f140c7812 */ /* 0x008fe400078ec0ff */
[----:B------:R-:W-:Y:S02]  /*48d0*/  LOP3.LUT R14, R21, 0x3f003f, RZ, 0xc0, !PT ;  /* 0x003f003f150e7812 */ /* 0x000fe400078ec0ff */
[----:B------:R-:W-:Y:S02]  /*48e0*/  SHF.R.U32.HI R15, RZ, 0x6, R21 ;  /* 0x00000006ff0f7819 */ /* 0x000fe40000011615 */
[----:B------:R-:W-:Y:S02]  /*48f0*/  SHF.R.U32.HI R13, RZ, 0x6, R20 ;  /* 0x00000006ff0d7819 */ /* 0x000fe40000011614 */
        /* <DEDUP_REMOVED lines=8> */
[-C--:B0-----:R-:W-:Y:S01]  /*4980*/  HFMA2 R12, R12, R4.reuse, RZ ;  /* 0x000000040c0c7231 */ /* 0x081fe200000000ff */
[----:B------:R-:W-:Y:S01]  /*4990*/  LOP3.LUT R15, R15, 0x64006400, RZ, 0xfc, !PT ;  /* 0x640064000f0f7812 */ /* 0x000fe200078efcff */
[----:B------:R-:W-:Y:S01]  /*49a0*/  HFMA2 R14, R14, R4, RZ.H0_H0 ;  /* 0x000000040e0e7231 */ /* 0x000fe200000400ff */
[----:B------:R-:W-:-:S02]  /*49b0*/  LOP3.LUT R17, R17, 0x64006400, RZ, 0xfc, !PT ;  /* 0x6400640011117812 */ /* 0x000fc400078efcff */
[----:B------:R-:W-:Y:S01]  /*49c0*/  LOP3.LUT R13, R13, 0x64006400, RZ, 0xfc, !PT ;  /* 0x640064000d0d7812 */ /* 0x000fe200078efcff */
[----:B------:R-:W-:Y:S01]  /*49d0*/  HADD2 R15, R15, -1056, -1056 ;  /* 0xe420e4200f0f7430 */ /* 0x000fe20000000000 */
[----:B------:R-:W-:Y:S01]  /*49e0*/  SHF.R.U32.HI R16, RZ, 0x6, R22 ;  /* 0x00000006ff107819 */ /* 0x000fe20000011616 */
[----:B------:R-:W-:Y:S01]  /*49f0*/  HADD2 R17, R17, -1056, -1056 ;  /* 0xe420e42011117430 */ /* 0x000fe20000000000 */
[----:B------:R-:W-:Y:S01]  /*4a00*/  LOP3.LUT R19, R19, 0x64006400, RZ, 0xfc, !PT ;  /* 0x6400640013137812 */ /* 0x000fe200078efcff */
[----:B------:R-:W-:Y:S01]  /*4a10*/  HADD2 R13, R13, -1056, -1056 ;  /* 0xe420e4200d0d7430 */ /* 0x000fe20000000000 */
[----:B------:R-:W-:Y:S01]  /*4a20*/  LOP3.LUT R16, R16, 0x3f003f, RZ, 0xc0, !PT ;  /* 0x003f003f10107812 */ /* 0x000fe200078ec0ff */
[----:B------:R-:W-:Y:S01]  /*4a30*/  HFMA2 R14, R15, R5, R14 ;  /* 0x000000050f0e7231 */ /* 0x000fe2000000000e */
[----:B------:R-:W-:Y:S01]  /*4a40*/  SHF.R.U32.HI R18, RZ, 0x6, R23 ;  /* 0x00000006ff127819 */ /* 0x000fe20000011617 */
[----:B------:R-:W-:Y:S01]  /*4a50*/  HADD2 R19, R19, -1056, -1056 ;  /* 0xe420e42013137430 */ /* 0x000fe20000000000 */
[----:B------:R-:W-:Y:S01]  /*4a60*/  LOP3.LUT R15, R16, 0x64006400, RZ, 0xfc, !PT ;  /* 0x64006400100f7812 */ /* 0x000fe200078efcff */
[-C--:B------:R-:W-:Y:S01]  /*4a70*/  HFMA2 R17, R17, R4.reuse, RZ ;  /* 0x0000000411117231 */ /* 0x080fe200000000ff */
[----:B--2---:R-:W-:Y:S01]  /*4a80*/  LOP3.LUT R16, R25, 0x3f003f, RZ, 0xc0, !PT ;  /* 0x003f003f19107812 */ /* 0x004fe200078ec0ff */
[----:B------:R-:W-:-:S02]  /*4a90*/  HFMA2 R19, R19, R4, RZ.H0_H0 ;  /* 0x0000000413137231 */ /* 0x000fc400000400ff */
[-C--:B------:R-:W-:Y:S01]  /*4aa0*/  HFMA2 R12, R13, R5.reuse, R12 ;  /* 0x000000050d0c7231 */ /* 0x080fe2000000000c */
        /* <DEDUP_REMOVED lines=13> */
[----:B------:R-:W-:Y:S01]  /*4b80*/  LOP3.LUT R18, R27, 0x3f003f, RZ, 0xc0, !PT ;  /* 0x003f003f1b127812 */ /* 0x000fe200078ec0ff */
[----:B------:R-:W-:Y:S01]  /*4b90*/  HADD2 R16, R16, -1056, -1056 ;  /* 0xe420e42010107430 */ /* 0x000fe20000000000 */
[----:B------:R-:W-:Y:S01]  /*4ba0*/  SHF.R.U32.HI R21, RZ, 0xc, R21 ;  /* 0x0000000cff157819 */ /* 0x000fe20000011615 */
[-C--:B------:R-:W-:Y:S01]  /*4bb0*/  HFMA2 R12, R13, R6.reuse, R12 ;  /* 0x000000060d0c7231 */ /* 0x080fe2000000000c */
[----:B------:R-:W-:Y:S01]  /*4bc0*/  SHF.R.U32.HI R13, RZ, 0x6, R24 ;  /* 0x00000006ff0d7819 */ /* 0x000fe20000011618 */
[-C--:B------:R-:W-:Y:S01]  /*4bd0*/  HFMA2 R4, R4, R6.reuse, R15 ;  /* 0x0000000604047231 */ /* 0x080fe2000000000f */
[----:B------:R-:W-:Y:S01]  /*4be0*/  SHF.R.U32.HI R15, RZ, 0x6, R25 ;  /* 0x00000006ff0f7819 */ /* 0x000fe20000011619 */
[----:B------:R-:W-:Y:S01]  /*4bf0*/  HFMA2 R14, R16, R6, R14 ;  /* 0x00000006100e7231 */ /* 0x000fe2000000000e */
[----:B------:R-:W-:Y:S01]  /*4c00*/  SHF.R.U32.HI R16, RZ, 0x6, R26 ;  /* 0x00000006ff107819 */ /* 0x000fe2000001161a */
[----:B------:R-:W-:Y:S01]  /*4c10*/  HFMA2 R19, R17, R5, R19 ;  /* 0x0000000511137231 */ /* 0x000fe20000000013 */
        /* <DEDUP_REMOVED lines=15> */
[----:B------:R-:W-:Y:S01]  /*4d10*/  HFMA2 R16, R18, R6, R19 ;  /* 0x0000000612107231 */ /* 0x000fe20000000013 */
[----:B------:R-:W-:Y:S01]  /*4d20*/  SHF.R.U32.HI R22, RZ, 0xc, R22 ;  /* 0x0000000cff167819 */ /* 0x000fe20000011616 */
[----:B------:R-:W-:-:S02]  /*4d30*/  HFMA2 R13, R13, R7, R12 ;  /* 0x000000070d0d7231 */ /* 0x000fc4000000000c */
[-C--:B------:R-:W-:Y:S01]  /*4d40*/  HFMA2 R12, R17, R7.reuse, R14 ;  /* 0x00000007110c7231 */ /* 0x080fe2000000000e */
[----:B------:R-:W-:Y:S01]  /*4d50*/  SHF.R.U32.HI R25, RZ, 0xc, R25 ;  /* 0x0000000cff197819 */ /* 0x000fe20000011619 */
[----:B------:R-:W-:Y:S01]  /*4d60*/  HADD2 R14, R5, -1056, -1056 ;  /* 0xe420e420050e7430 */ /* 0x000fe20000000000 */
[----:B------:R-:W-:Y:S01]  /*4d70*/  LOP3.LUT R24, R24, 0xf000f, RZ, 0xc0, !PT ;  /* 0x000f000f18187812 */ /* 0x000fe200078ec0ff */
[----:B------:R-:W-:Y:S01]  /*4d80*/  HADD2 R5, R15, -1056, -1056 ;  /* 0xe420e4200f057430 */ /* 0x000fe20000000000 */
[--C-:B----4-:R-:W-:Y:S02]  /*4d90*/  SHF.R.U32.HI R15, RZ, 0x8, R28.reuse ;  /* 0x00000008ff0f7819 */ /* 0x110fe4000001161c */
[----:B------:R-:W-:Y:S01]  /*4da0*/  SHF.R.U32.HI R17, RZ, 0xa, R28 ;  /* 0x0000000aff117819 */ /* 0x000fe2000001161c */
[-C--:B------:R-:W-:Y:S02]  /*4db0*/  HFMA2 R14, R14, R7.reuse, R4 ;  /* 0x000000070e0e7231 */ /* 0x080fe40000000004 */
[----:B------:R-:W-:Y:S01]  /*4dc0*/  HFMA2 R16, R5, R7, R16 ;  /* 0x0000000705107231 */ /* 0x000fe20000000010 */
[----:B------:R-:W-:Y:S01]  /*4dd0*/  SHF.R.U32.HI R26, RZ, 0xc, R26 ;  /* 0x0000000cff1a7819 */ /* 0x000fe2000001161a */
[----:B------:R-:W0:Y:S01]  /*4de0*/  LDS.128 R4, [UR4+0x30] ;  /* 0x00003004ff047984 */ /* 0x000e220008000c00 */
[----:B------:R-:W-:Y:S01]  /*4df0*/  LOP3.LUT R15, R20, 0x300030, R15, 0xf8, !PT ;  /* 0x00300030140f7812 */ /* 0x000fe200078ef80f */
[----:B------:R-:W-:Y:S01]  /*4e00*/  UIADD3 UR4, UPT, UPT, UR4, 0x40, URZ ;  /* 0x0000004004047890 */ /* 0x000fe2000fffe0ff */
[----:B------:R-:W-:-:S02]  /*4e10*/  LOP3.LUT R19, R21, 0xf000f, RZ, 0xc0, !PT ;  /* 0x000f000f15137812 */ /* 0x000fc400078ec0ff */
[--C-:B------:R-:W-:Y:S02]  /*4e20*/  SHF.R.U32.HI R18, RZ, 0x8, R29.reuse ;  /* 0x00000008ff127819 */ /* 0x100fe4000001161d */
[----:B------:R-:W-:Y:S02]  /*4e30*/  LOP3.LUT R25, R25, 0xf000f, RZ, 0xc0, !PT ;  /* 0x000f000f19197812 */ /* 0x000fe400078ec0ff */
[----:B------:R-:W-:Y:S02]  /*4e40*/  SHF.R.U32.HI R20, RZ, 0xa, R29 ;  /* 0x0000000aff147819 */ /* 0x000fe4000001161d */
[----:B------:R-:W-:Y:S02]  /*4e50*/  LOP3.LUT R21, R22, 0xf000f, RZ, 0xc0, !PT ;  /* 0x000f000f16157812 */ /* 0x000fe400078ec0ff */
[----:B------:R-:W-:Y:S02]  /*4e60*/  SHF.R.U32.HI R27, RZ, 0xc, R27 ;  /* 0x0000000cff1b7819 */ /* 0x000fe4000001161b */
[----:B------:R-:W-:-:S02]  /*4e70*/  LOP3.LUT R17, R24, 0x300030, R17, 0xf8, !PT ;  /* 0x0030003018117812 */ /* 0x000fc400078ef811 */
[--C-:B------:R-:W-:Y:S02]  /*4e80*/  SHF.R.U32.HI R22, RZ, 0x8, R30.reuse ;  /* 0x00000008ff167819 */ /* 0x100fe4000001161e */
[----:B------:R-:W-:Y:S02]  /*4e90*/  SHF.R.U32.HI R23, RZ, 0xc, R23 ;  /* 0x0000000cff177819 */ /* 0x000fe40000011617 */
[----:B------:R-:W-:Y:S02]  /*4ea0*/  LOP3.LUT R43, R26, 0xf000f, RZ, 0xc0, !PT ;  /* 0x000f000f1a2b7812 */ /* 0x000fe400078ec0ff */
[----:B------:R-:W-:Y:S02]  /*4eb0*/  SHF.R.U32.HI R24, RZ, 0xa, R30 ;  /* 0x0000000aff187819 */ /* 0x000fe4000001161e */
[----:B------:R-:W-:Y:S02]  /*4ec0*/  LOP3.LUT R19, R19, 0x300030, R18, 0xf8, !PT ;  /* 0x0030003013137812 */ /* 0x000fe400078ef812 */
[----:B------:R-:W-:-:S02]  /*4ed0*/  LOP3.LUT R18, R25, 0x300030, R20, 0xf8, !PT ;  /* 0x0030003019127812 */ /* 0x000fc400078ef814 */
[----:B------:R-:W-:Y:S02]  /*4ee0*/  LOP3.LUT R20, R27, 0xf000f, RZ, 0xc0, !PT ;  /* 0x000f000f1b147812 */ /* 0x000fe400078ec0ff */
[--C-:B------:R-:W-:Y:S02]  /*4ef0*/  SHF.R.U32.HI R25, RZ, 0xa, R31.reuse ;  /* 0x0000000aff197819 */ /* 0x100fe4000001161f */
[----:B------:R-:W-:Y:S02]  /*4f00*/  LOP3.LUT R21, R21, 0x300030, R22, 0xf8, !PT ;  /* 0x0030003015157812 */ /* 0x000fe400078ef816 */
[----:B------:R-:W-:Y:S02]  /*4f10*/  LOP3.LUT R23, R23, 0xf000f, RZ, 0xc0, !PT ;  /* 0x000f000f17177812 */ /* 0x000fe400078ec0ff */
[----:B------:R-:W-:Y:S02]  /*4f20*/  SHF.R.U32.HI R26, RZ, 0x8, R31 ;  /* 0x00000008ff1a7819 */ /* 0x000fe4000001161f */
[----:B------:R-:W-:-:S02]  /*4f30*/  LOP3.LUT R22, R43, 0x300030, R24, 0xf8, !PT ;  /* 0x003000302b167812 */ /* 0x000fc400078ef818 */
[----:B------:R-:W-:Y:S02]  /*4f40*/  LOP3.LUT R24, R28, 0x3f003f, RZ, 0xc0, !PT ;  /* 0x003f003f1c187812 */ /* 0x000fe400078ec0ff */
[----:B------:R-:W-:Y:S02]  /*4f50*/  LOP3.LUT R20, R20, 0x300030, R25, 0xf8, !PT ;  /* 0x0030003014147812 */ /* 0x000fe400078ef819 */
[----:B------:R-:W-:Y:S02]  /*4f60*/  LOP3.LUT R23, R23, 0x300030, R26, 0xf8, !PT ;  /* 0x0030003017177812 */ /* 0x000fe400078ef81a */
[----:B------:R-:W-:Y:S02]  /*4f70*/  LOP3.LUT R25, R30, 0x3f003f, RZ, 0xc0, !PT ;  /* 0x003f003f1e197812 */ /* 0x000fe400078ec0ff */
[----:B------:R-:W-:Y:S02]  /*4f80*/  SHF.R.U32.HI R28, RZ, 0x6, R28 ;  /* 0x00000006ff1c7819 */ /* 0x000fe4000001161c */
[----:B------:R-:W-:-:S02]  /*4f90*/  LOP3.LUT R26, R24, 0x64006400, RZ, 0xfc, !PT ;  /* 0x64006400181a7812 */ /* 0x000fc400078efcff */
[----:B------:R-:W-:Y:S02]  /*4fa0*/  SHF.R.U32.HI R30, RZ, 0x6, R30 ;  /* 0x00000006ff1e7819 */ /* 0x000fe4000001161e */
[----:B------:R-:W-:Y:S01]  /*4fb0*/  LOP3.LUT R25, R25, 0x64006400, RZ, 0xfc, !PT ;  /* 0x6400640019197812 */ /* 0x000fe200078efcff */
[----:B------:R-:W-:Y:S01]  /*4fc0*/  HADD2 R26, R26, -1056, -1056 ;  /* 0xe420e4201a1a7430 */ /* 0x000fe20000000000 */
[----:B------:R-:W-:Y:S02]  /*4fd0*/  LOP3.LUT R28, R28, 0x3f003f, RZ, 0xc0, !PT ;  /* 0x003f003f1c1c7812 */ /* 0x000fe400078ec0ff */
[----:B------:R-:W-:Y:S01]  /*4fe0*/  LOP3.LUT R30, R30, 0x3f003f, RZ, 0xc0, !PT ;  /* 0x003f003f1e1e7812 */ /* 0x000fe200078ec0ff */
[----:B------:R-:W-:Y:S01]  /*4ff0*/  HADD2 R25, R25, -1056, -1056 ;  /* 0xe420e42019197430 */ /* 0x000fe20000000000 */
[----:B------:R-:W-:Y:S01]  /*5000*/  LOP3.LUT R28, R28, 0x64006400, RZ, 0xfc, !PT ;  /* 0x640064001c1c7812 */ /* 0x000fe200078efcff */
[----:B0-----:R-:W-:Y:S01]  /*5010*/  HFMA2 R13, R26, R4, R13 ;  /* 0x000000041a0d7231 */ /* 0x001fe2000000000d */
[----:B------:R-:W-:-:S02]  /*5020*/  LOP3.LUT R30, R30, 0x64006400, RZ, 0xfc, !PT ;  /* 0x640064001e1e7812 */ /* 0x000fc400078efcff */
[----:B------:R-:W-:Y:S01]  /*5030*/  LOP3.LUT R27, R29, 0x3f003f, RZ, 0xc0, !PT ;  /* 0x003f003f1d1b7812 */ /* 0x000fe200078ec0ff */
[----:B------:R-:W-:Y:S02]  /*5040*/  HADD2 R28, R28, -1056, -1056 ;  /* 0xe420e4201c1c7430 */ /* 0x000fe40000000000 */
[----:B------:R-:W-:Y:S01]  /*5050*/  HFMA2 R14, R25, R4, R14 ;  /* 0x00000004190e7231 */ /* 0x000fe2000000000e */
[----:B------:R-:W-:Y:S01]  /*5060*/  SHF.R.U32.HI R29, RZ, 0x6, R29 ;  /* 0x00000006ff1d7819 */ /* 0x000fe2000001161d */
[----:B------:R-:W-:Y:S01]  /*5070*/  HADD2 R30, R30, -1056, -1056 ;  /* 0xe420e4201e1e7430 */ /* 0x000fe20000000000 */
[----:B------:R-:W-:Y:S02]  /*5080*/  LOP3.LUT R15, R15, 0x64006400, RZ, 0xfc, !PT ;  /* 0x640064000f0f7812 */ /* 0x000fe400078efcff */
[----:B------:R-:W-:Y:S01]  /*5090*/  LOP3.LUT R24, R31, 0x3f003f, RZ, 0xc0, !PT ;  /* 0x003f003f1f187812 */ /* 0x000fe200078ec0ff */
[-C--:B------:R-:W-:Y:S01]  /*50a0*/  HFMA2 R13, R28, R5.reuse, R13 ;  /* 0x000000051c0d7231 */ /* 0x080fe2000000000d */
[----:B------:R-:W-:Y:S01]  /*50b0*/  SHF.R.U32.HI R31, RZ, 0x6, R31 ;  /* 0x00000006ff1f7819 */ /* 0x000fe2000001161f */
[----:B------:R-:W-:Y:S01]  /*50c0*/  HADD2 R15, R15, -1056, -1056 ;  /* 0xe420e4200f0f7430 */ /* 0x000fe20000000000 */
[----:B------:R-:W-:Y:S01]  /*50d0*/  LOP3.LUT R21, R21, 0x64006400, RZ, 0xfc, !PT ;  /* 0x6400640015157812 */ /* 0x000fe200078efcff */
[----:B------:R-:W-:Y:S01]  /*50e0*/  HFMA2 R14, R30, R5, R14 ;  /* 0x000000051e0e7231 */ /* 0x000fe2000000000e */
[----:B------:R-:W-:-:S02]  /*50f0*/  LOP3.LUT R27, R27, 0x64006400, RZ, 0xfc, !PT ;  /* 0x640064001b1b7812 */ /* 0x000fc400078efcff */
[----:B------:R-:W-:Y:S01]  /*5100*/  LOP3.LUT R29, R29, 0x3f003f, RZ, 0xc0, !PT ;  /* 0x003f003f1d1d7812 */ /* 0x000fe200078ec0ff */
[----:B------:R-:W-:Y:S01]  /*5110*/  HADD2 R21, R21, -1056, -1056 ;  /* 0xe420e42015157430 */ /* 0x000fe20000000000 */
[----:B------:R-:W-:Y:S01]  /*5120*/  LOP3.LUT R24, R24, 0x64006400, RZ, 0xfc, !PT ;  /* 0x6400640018187812 */ /* 0x000fe200078efcff */
[----:B------:R-:W-:Y:S01]  /*5130*/  HADD2 R27, R27, -1056, -1056 ;  /* 0xe420e4201b1b7430 */ /* 0x000fe20000000000 */
[----:B------:R-:W-:Y:S01]  /*5140*/  LOP3.LUT R31, R31, 0x3f003f, RZ, 0xc0, !PT ;  /* 0x003f003f1f1f7812 */ /* 0x000fe200078ec0ff */
[----:B------:R-:W-:Y:S01]  /*5150*/  HFMA2 R13, R15, R6, R13 ;  /* 0x000000060f0d7231 */ /* 0x000fe2000000000d */
[----:B------:R-:W-:Y:S01]  /*5160*/  LOP3.LUT R29, R29, 0x64006400, RZ, 0xfc, !PT ;  /* 0x640064001d1d7812 */ /* 0x000fe200078efcff */
[----:B------:R-:W-:Y:S01]  /*5170*/  HADD2 R24, R24, -1056, -1056 ;  /* 0xe420e42018187430 */ /* 0x000fe20000000000 */
[----:B------:R-:W-:Y:S01]  /*5180*/  LOP3.LUT R17, R17, 0x64006400, RZ, 0xfc, !PT ;  /* 0x6400640011117812 */ /* 0x000fe200078efcff */
[----:B------:R-:W-:Y:S01]  /*5190*/  HFMA2 R12, R27, R4, R12 ;  /* 0x000000041b0c7231 */ /* 0x000fe2000000000c */
[----:B------:R-:W-:Y:S01]  /*51a0*/  LOP3.LUT R31, R31, 0x64006400, RZ, 0xfc, !PT ;  /* 0x640064001f1f7812 */ /* 0x000fe200078efcff */
[----:B------:R-:W-:Y:S01]  /*51b0*/  HADD2 R29, R29, -1056, -1056 ;  /* 0xe420e4201d1d7430 */ /* 0x000fe20000000000 */
[----:B------:R-:W-:Y:S01]  /*51c0*/  LOP3.LUT R22, R22, 0x64006400, RZ, 0xfc, !PT ;  /* 0x6400640016167812 */ /* 0x000fe200078efcff */
[----:B------:R-:W-:Y:S01]  /*51d0*/  HADD2 R17, R17, -1056, -1056 ;  /* 0xe420e42011117430 */ /* 0x000fe20000000000 */
[----:B------:R-:W-:Y:S01]  /*51e0*/  LOP3.LUT R19, R19, 0x64006400, RZ, 0xfc, !PT ;  /* 0x6400640013137812 */ /* 0x000fe200078efcff */
[----:B------:R-:W-:Y:S01]  /*51f0*/  HFMA2 R14, R21, R6, R14 ;  /* 0x00000006150e7231 */ /* 0x000fe2000000000e */
[----:B------:R-:W-:Y:S01]  /*5200*/  LOP3.LUT R23, R23, 0x64006400, RZ, 0xfc, !PT ;  /* 0x6400640017177812 */ /* 0x000fe200078efcff */
[----:B------:R-:W-:Y:S01]  /*5210*/  HFMA2 R16, R24, R4, R16 ;  /* 0x0000000418107231 */ /* 0x000fe20000000010 */
[----:B------:R-:W-:Y:S01]  /*5220*/  LOP3.LUT R18, R18, 0x64006400, RZ, 0xfc, !PT ;  /* 0x6400640012127812 */ /* 0x000fe200078efcff */
[----:B------:R-:W-:Y:S01]  /*5230*/  HADD2 R31, R31, -1056, -1056 ;  /* 0xe420e4201f1f7430 */ /* 0x000fe20000000000 */
[----:B------:R-:W-:Y:S01]  /*5240*/  LOP3.LUT R20, R20, 0x64006400, RZ, 0xfc, !PT ;  /* 0x6400640014147812 */ /* 0x000fe200078efcff */
[----:B------:R-:W-:-:S02]  /*5250*/  HADD2 R22, R22, -1056, -1056 ;  /* 0xe420e42016167430 */ /* 0x000fc40000000000 */
[----:B------:R-:W-:Y:S02]  /*5260*/  HFMA2 R13, R17, R7, R13 ;  /* 0x00000007110d7231 */ /* 0x000fe4000000000d */
[-C--:B------:R-:W-:Y:S01]  /*5270*/  HFMA2 R12, R29, R5.reuse, R12 ;  /* 0x000000051d0c7231 */ /* 0x080fe2000000000c */
[----:B------:R-:W-:Y:S01]  /*5280*/  MOV R26, R40 ;  /* 0x00000028001a7202 */ /* 0x000fe20000000f00 */
[----:B------:R-:W-:Y:S01]  /*5290*/  HADD2 R19, R19, -1056, -1056 ;  /* 0xe420e42013137430 */ /* 0x000fe20000000000 */
[----:B------:R-:W-:Y:S01]  /*52a0*/  MOV R27, R41 ;  /* 0x00000029001b7202 */ /* 0x000fe20000000f00 */
[----:B------:R-:W-:Y:S02]  /*52b0*/  HFMA2 R16, R31, R5, R16 ;  /* 0x000000051f107231 */ /* 0x000fe40000000010 */
[----:B------:R-:W-:Y:S02]  /*52c0*/  HFMA2 R14, R22, R7, R14 ;  /* 0x00000007160e7231 */ /* 0x000fe4000000000e */
[----:B------:R-:W-:-:S02]  /*52d0*/  HADD2 R23, R23, -1056, -1056 ;  /* 0xe420e42017177430 */ /* 0x000fc40000000000 */
[----:B------:R-:W-:-:S04]  /*52e0*/  IMAD.WIDE R40, R35, 0x4, R46 ;  /* 0x0000000423287825 */ /* 0x000fc800078e022e */
[-C--:B------:R-:W-:Y:S02]  /*52f0*/  HFMA2 R12, R19, R6.reuse, R12 ;  /* 0x00000006130c7231 */ /* 0x080fe4000000000c */
[----:B------:R-:W-:Y:S02]  /*5300*/  HADD2 R18, R18, -1056, -1056 ;  /* 0xe420e42012127430 */ /* 0x000fe40000000000 */
[----:B------:R-:W-:Y:S02]  /*5310*/  HFMA2 R16, R23, R6, R16 ;  /* 0x0000000617107231 */ /* 0x000fe40000000010 */
[----:B------:R-:W-:Y:S02]  /*5320*/  HADD2 R20, R20, -1056, -1056 ;  /* 0xe420e42014147430 */ /* 0x000fe40000000000 */
[-C--:B------:R-:W-:Y:S02]  /*5330*/  HFMA2 R12, R18, R7.reuse, R12 ;  /* 0x00000007120c7231 */ /* 0x080fe4000000000c */
[----:B------:R-:W-:-:S02]  /*5340*/  HFMA2 R16, R20, R7, R16 ;  /* 0x0000000714107231 */ /* 0x000fc40000000010 */
[----:B------:R-:W-:Y:S02]  /*5350*/  HADD2 R13, R13.H0_H0, R13.H1_H1 ;  /* 0x3000000d0d0d7230 */ /* 0x000fe40000000800 */
[----:B------:R-:W-:Y:S02]  /*5360*/  HADD2 R12, R12.H0_H0, R12.H1_H1 ;  /* 0x3000000c0c0c7230 */ /* 0x000fe40000000800 */
[----:B------:R-:W-:Y:S02]  /*5370*/  HADD2 R14, R14.H0_H0, R14.H1_H1 ;  /* 0x3000000e0e0e7230 */ /* 0x000fe40000000800 */
[----:B------:R-:W-:Y:S01]  /*5380*/  HADD2 R7, R16.H0_H0, R16.H1_H1 ;  /* 0x3000001010077230 */ /* 0x000fe20000000800 */
[----:B------:R-:W-:-:S04]  /*5390*/  PRMT R13, R13, 0x5410, R12 ;  /* 0x000054100d0d7816 */ /* 0x000fc8000000000c */
[----:B------:R-:W-:Y:S01]  /*53a0*/  PRMT R14, R14, 0x5410, R7 ;  /* 0x000054100e0e7816 */ /* 0x000fe20000000007 */
[----:B------:R-:W-:-:S04]  /*53b0*/  HFMA2 R34, R13, R0, R34 ;  /* 0x000000000d227231 */ /* 0x000fc80000000022 */
[----:B------:R-:W-:Y:S01]  /*53c0*/  HFMA2 R33, R14, R3, R33 ;  /* 0x000000030e217231 */ /* 0x000fe20000000021 */
[----:B------:R-:W-:Y:S06]  /*53d0*/  @!P0 BRA `(.L_x_5069) ;  /* 0xffffffe800408947 */ /* 0x000fec000383ffff */
[----:B------:R-:W-:-:S07]  /*53e0*/  IMAD.WIDE R26, R35, 0x18, R26 ;  /* 0x00000018231a7825 */ /* 0x000fce00078e021a */
.L_x_5068:
[----:B------:R-:W-:-:S04]  /*53f0*/  VIMNMX R28, PT, PT, R37, UR12, PT ;  /* 0x0000000c251c7c48 */ /* 0x000fc8000bfe0100 */
[----:B------:R-:W-:-:S13]  /*5400*/  ISETP.GT.AND P0, PT, R28, R38, PT ;  /* 0x000000261c00720c */ /* 0x000fda0003f04270 */
[----:B------:R-:W-:Y:S05]  /*5410*/  @!P0 BRA `(.L_x_5070) ;  /* 0x00000014006c8947 */ /* 0x000fea0003800000 */
[----:B------:R-:W-:Y:S02]  /*5420*/  MOV R30, R26 ;  /* 0x0000001a001e7202 */ /* 0x000fe40000000f00 */
[----:B------:R-:W-:-:S07]  /*5430*/  MOV R31, R27 ;  /* 0x0000001b001f7202 */ /* 0x000fce0000000f00 */
.L_x_5071:
[----:B------:R-:W2:Y:S01]  /*5440*/  LDG.E.128.CONSTANT R16, desc[UR6][R30.64] ;  /* 0x000000061e107981 */ /* 0x000ea2000c1e9d00 */
[----:B------:R-:W-:-:S03]  /*5450*/  IMAD.WIDE R4, R35, 0x4, R30 ;  /* 0x0000000423047825 */ /* 0x000fc600078e021e */
[----:B------:R-:W1:Y:S04]  /*5460*/  LDS.128 R24, [UR4] ;  /* 0x00000004ff187984 */ /* 0x000e680008000c00 */
[----:B------:R-:W3:Y:S01]  /*5470*/  LDG.E.128.CONSTANT R12, desc[UR6][R4.64] ;  /* 0x00000006040c7981 */ /* 0x000ee2000c1e9d00 */
[----:B------:R-:W-:-:S05]  /*5480*/  IMAD.WIDE R40, R35, 0x4, R4 ;  /* 0x0000000423287825 */ /* 0x000fca00078e0204 */
[----:B------:R4:W5:Y:S01]  /*5490*/  LDG.E.128.CONSTANT R20, desc[UR6][R40.64] ;  /* 0x0000000628147981 */ /* 0x000962000c1e9d00 */
[----:B------:R-:W-:-:S05]  /*54a0*/  IMAD.MOV.U32 R6, RZ, RZ, 0x2800 ;  /* 0x00002800ff067424 */ /* 0x000fca00078e00ff */
[----:B------:R-:W-:Y:S01]  /*54b0*/  PRMT R0, R0, 0x5410, R6 ;  /* 0x0000541000007816 */ /* 0x000fe20000000006 */
[----:B----4-:R-:W-:Y:S01]  /*54c0*/  IMAD.WIDE R40, R35, 0x4, R40 ;  /* 0x0000000423287825 */ /* 0x010fe200078e0228 */
        /* <DEDUP_REMOVED lines=15> */
[-C--:B-1----:R-:W-:Y:S01]  /*55c0*/  HFMA2 R39, R39, R24.reuse, RZ ;  /* 0x0000001827277231 */ /* 0x082fe200000000ff */
[----:B------:R-:W-:Y:S01]  /*55d0*/  SHF.R.U32.HI R4, RZ, 0xa, R16 ;  /* 0x0000000aff047819 */ /* 0x000fe20000011610 */
[-C--:B------:R-:W-:Y:S01]  /*55e0*/  HFMA2 R42, R42, R24.reuse, RZ.H0_H0 ;  /* 0x000000182a2a7231 */ /* 0x080fe200000400ff */
[----:B------:R-:W-:Y:S01]  /*55f0*/  LOP3.LUT R8, R18, 0x3e003e0, RZ, 0xc0, !PT ;  /* 0x03e003e012087812 */ /* 0x000fe200078ec0ff */
[----:B------:R-:W-:-:S02]  /*5600*/  HFMA2 R43, R43, R24, RZ ;  /* 0x000000182b2b7231 */ /* 0x000fc400000000ff */
[----:B------:R-:W-:Y:S01]  /*5610*/  HFMA2 R24, R9, R24, RZ.H0_H0 ;  /* 0x0000001809187231 */ /* 0x000fe200000400ff */
[----:B------:R-:W-:Y:S01]  /*5620*/  LOP3.LUT R7, R6, 0x64006400, RZ, 0xfc, !PT ;  /* 0x6400640006077812 */ /* 0x000fe200078efcff */
[-C--:B------:R-:W-:Y:S01]  /*5630*/  HFMA2 R6, R5, R0.reuse.H1_H1, -48, -48 ;  /* 0xd200d20005067431 */ /* 0x080fe20000060000 */
[----:B------:R-:W-:Y:S02]  /*5640*/  LOP3.LUT R4, R4, 0x1f001f, RZ, 0xc0, !PT ;  /* 0x001f001f04047812 */ /* 0x000fe400078ec0ff */
[----:B------:R-:W-:Y:S01]  /*5650*/  LOP3.LUT R9, R8, 0x64006400, RZ, 0xfc, !PT ;  /* 0x6400640008097812 */ /* 0x000fe200078efcff */
[-C--:B------:R-:W-:Y:S01]  /*5660*/  HFMA2 R7, R7, R0.reuse.H1_H1, -48, -48 ;  /* 0xd200d20007077431 */ /* 0x080fe20000060000 */
[----:B------:R-:W-:Y:S01]  /*5670*/  LOP3.LUT R4, R4, 0x64006400, RZ, 0xfc, !PT ;  /* 0x6400640004047812 */ /* 0x000fe200078efcff */
[----:B------:R-:W-:Y:S01]  /*5680*/  HFMA2 R39, R6, R25, R39 ;  /* 0x0000001906277231 */ /* 0x000fe20000000027 */
[----:B------:R-:W-:Y:S01]  /*5690*/  LOP3.LUT R10, R19, 0x3e003e0, RZ, 0xc0, !PT ;  /* 0x03e003e0130a7812 */ /* 0x000fe200078ec0ff */
[----:B------:R-:W-:-:S02]  /*56a0*/  HFMA2 R9, R9, R0.H1_H1, -48, -48 ;  /* 0xd200d20009097431 */ /* 0x000fc40000060000 */
[----:B------:R-:W-:Y:S01]  /*56b0*/  HADD2 R4, R4, -1040, -1040 ;  /* 0xe410e41004047430 */ /* 0x000fe20000000000 */
[----:B------:R-:W-:Y:S01]  /*56c0*/  LOP3.LUT R5, R10, 0x64006400, RZ, 0xfc, !PT ;  /* 0x640064000a057812 */ /* 0x000fe200078efcff */
[-C--:B------:R-:W-:Y:S02]  /*56d0*/  HFMA2 R42, R7, R25.reuse, R42 ;  /* 0x00000019072a7231 */ /* 0x080fe4000000002a */
[----:B------:R-:W-:Y:S02]  /*56e0*/  HFMA2 R43, R9, R25, R43 ;  /* 0x00000019092b7231 */ /* 0x000fe4000000002b */
[----:B------:R1:W2:Y:S01]  /*56f0*/  LDG.E.128.CONSTANT R8, desc[UR6][R40.64] ;  /* 0x0000000628087981 */ /* 0x0002a2000c1e9d00 */
[----:B------:R-:W-:Y:S02]  /*5700*/  HFMA2 R39, R4, R26, R39 ;  /* 0x0000001a04277231 */ /* 0x000fe40000000027 */
[----:B------:R-:W-:Y:S01]  /*5710*/  HFMA2 R6, R5, R0.H1_H1, -48, -48 ;  /* 0xd200d20005067431 */ /* 0x000fe20000060000 */
[----:B------:R-:W-:-:S02]  /*5720*/  SHF.R.U32.HI R4, RZ, 0xa, R18 ;  /* 0x0000000aff047819 */ /* 0x000fc40000011612 */
[----:B------:R-:W-:Y:S01]  /*5730*/  SHF.R.U32.HI R5, RZ, 0xa, R17 ;  /* 0x0000000aff057819 */ /* 0x000fe20000011611 */
[----:B------:R-:W-:Y:S01]  /*5740*/  HFMA2 R24, R6, R25, R24 ;  /* 0x0000001906187231 */ /* 0x000fe20000000018 */
[----:B------:R-:W-:Y:S02]  /*5750*/  LOP3.LUT R4, R4, 0x1f001f, RZ, 0xc0, !PT ;  /* 0x001f001f04047812 */ /* 0x000fe400078ec0ff */
[----:B------:R-:W-:Y:S02]  /*5760*/  LOP3.LUT R5, R5, 0x1f001f, RZ, 0xc0, !PT ;  /* 0x001f001f05057812 */ /* 0x000fe400078ec0ff */
[----:B------:R-:W-:Y:S02]  /*5770*/  SHF.R.U32.HI R6, RZ, 0xa, R19 ;  /* 0x0000000aff067819 */ /* 0x000fe40000011613 */
[----:B------:R-:W-:Y:S02]  /*5780*/  LOP3.LUT R4, R4, 0x64006400, RZ, 0xfc, !PT ;  /* 0x6400640004047812 */ /* 0x000fe400078efcff */
[----:B------:R-:W-:-:S02]  /*5790*/  LOP3.LUT R5, R5, 0x64006400, RZ, 0xfc, !PT ;  /* 0x6400640005057812 */ /* 0x000fc400078efcff */
[----:B------:R-:W-:Y:S01]  /*57a0*/  LOP3.LUT R6, R6, 0x1f001f, RZ, 0xc0, !PT ;  /* 0x001f001f06067812 */ /* 0x000fe200078ec0ff */
[----:B------:R-:W-:Y:S01]  /*57b0*/  HADD2 R4, R4, -1040, -1040 ;  /* 0xe410e41004047430 */ /* 0x000fe20000000000 */
[----:B---3--:R-:W-:Y:S01]  /*57c0*/  LOP3.LUT R25, R12, 0x1f001f, RZ, 0xc0, !PT ;  /* 0x001f001f0c197812 */ /* 0x008fe200078ec0ff */
[----:B------:R-:W-:Y:S01]  /*57d0*/  HADD2 R5, R5, -1040, -1040 ;  /* 0xe410e41005057430 */ /* 0x000fe20000000000 */
[----:B------:R-:W-:Y:S02]  /*57e0*/  LOP3.LUT R6, R6, 0x64006400, RZ, 0xfc, !PT ;  /* 0x6400640006067812 */ /* 0x000fe400078efcff */
[----:B------:R-:W-:Y:S01]  /*57f0*/  LOP3.LUT R25, R25, 0x64006400, RZ, 0xfc, !PT ;  /* 0x6400640019197812 */ /* 0x000fe200078efcff */
[-C--:B------:R-:W-:Y:S02]  /*5800*/  HFMA2 R42, R5, R26.reuse, R42 ;  /* 0x0000001a052a7231 */ /* 0x080fe4000000002a */
[----:B------:R-:W-:Y:S02]  /*5810*/  HFMA2 R43, R4, R26, R43 ;  /* 0x0000001a042b7231 */ /* 0x000fe4000000002b */
[----:B------:R-:W-:-:S02]  /*5820*/  HADD2 R29, R6, -1040, -1040 ;  /* 0xe410e410061d7430 */ /* 0x000fc40000000000 */
[----:B------:R-:W3:Y:S01]  /*5830*/  LDS.128 R4, [UR4+0x10] ;  /* 0x00001004ff047984 */ /* 0x000ee20008000c00 */
[----:B------:R-:W-:Y:S02]  /*5840*/  HADD2 R25, R25, -1040, -1040 ;  /* 0xe410e41019197430 */ /* 0x000fe40000000000 */
        /* <DEDUP_REMOVED lines=17> */
[----:B------:R-:W-:Y:S01]  /*5960*/  LOP3.LUT R27, R27, 0x64006400, RZ, 0xfc, !PT ;  /* 0x640064001b1b7812 */ /* 0x000fe200078efcff */
[----:B-1----:R-:W-:-:S04]  /*5970*/  IMAD.WIDE R40, R35, 0x4, R40 ;  /* 0x0000000423287825 */ /* 0x002fc800078e0228 */
[-C--:B------:R-:W-:Y:S02]  /*5980*/  HFMA2 R25, R25, R0.reuse.H1_H1, -48, -48 ;  /* 0xd200d20019197431 */ /* 0x080fe40000060000 */
[----:B------:R-:W-:-:S04]  /*5990*/  HFMA2 R27, R27, R0.H1_H1, -48, -48 ;  /* 0xd200d2001b1b7431 */ /* 0x000fc80000060000 */
[-C--:B---3--:R-:W-:Y:S02]  /*59a0*/  HFMA2 R42, R27, R4.reuse, R42 ;  /* 0x000000041b2a7231 */ /* 0x088fe4000000002a */
[----:B------:R-:W-:Y:S02]  /*59b0*/  HFMA2 R43, R25, R4, R43 ;  /* 0x00000004192b7231 */ /* 0x000fe4000000002b */
[----:B------:R-:W3:Y:S01]  /*59c0*/  LDG.E.128.CONSTANT R24, desc[UR6][R40.64] ;  /* 0x0000000628187981 */ /* 0x000ee2000c1e9d00 */
[----:B------:R-:W-:-:S04]  /*59d0*/  LOP3.LUT R45, R12, 0x3e003e0, RZ, 0xc0, !PT ;  /* 0x03e003e00c2d7812 */ /* 0x000fc800078ec0ff */
[----:B------:R-:W-:Y:S02]  /*59e0*/  LOP3.LUT R45, R45, 0x64006400, RZ, 0xfc, !PT ;  /* 0x640064002d2d7812 */ /* 0x000fe400078efcff */
[----:B------:R-:W-:-:S03]  /*59f0*/  LOP3.LUT R44, R15, 0x3e003e0, RZ, 0xc0, !PT ;  /* 0x03e003e00f2c7812 */ /* 0x000fc600078ec0ff */
[----:B------:R-:W-:-:S04]  /*5a00*/  HFMA2 R45, R45, R0.H1_H1, -48, -48 ;  /* 0xd200d2002d2d7431 */ /* 0x000fc80000060000 */
[----:B------:R-:W-:Y:S01]  /*5a10*/  HFMA2 R39, R45, R4, R39 ;  /* 0x000000042d277231 */ /* 0x000fe20000000027 */
[----:B------:R-:W-:-:S05]  /*5a20*/  LOP3.LUT R45, R44, 0x64006400, RZ, 0xfc, !PT ;  /* 0x640064002c2d7812 */ /* 0x000fca00078efcff */
[----:B------:R-:W-:-:S04]  /*5a30*/  HFMA2 R45, R45, R0.H1_H1, -48, -48 ;  /* 0xd200d2002d2d7431 */ /* 0x000fc80000060000 */
        /* <DEDUP_REMOVED lines=21> */
[----:B-----5:R-:W-:Y:S02]  /*5b90*/  LOP3.LUT R5, R20, 0x1f001f, RZ, 0xc0, !PT ;  /* 0x001f001f14057812 */ /* 0x020fe400078ec0ff */
[----:B------:R-:W-:Y:S02]  /*5ba0*/  LOP3.LUT R29, R21, 0x1f001f, RZ, 0xc0, !PT ;  /* 0x001f001f151d7812 */ /* 0x000fe400078ec0ff */
[----:B------:R-:W-:Y:S02]  /*5bb0*/  LOP3.LUT R5, R5, 0x64006400, RZ, 0xfc, !PT ;  /* 0x6400640005057812 */ /* 0x000fe400078efcff */
[----:B------:R-:W-:-:S03]  /*5bc0*/  LOP3.LUT R29, R29, 0x64006400, RZ, 0xfc, !PT ;  /* 0x640064001d1d7812 */ /* 0x000fc600078efcff */
[----:B------:R-:W-:Y:S02]  /*5bd0*/  HADD2 R5, R5, -1040, -1040 ;  /* 0xe410e41005057430 */ /* 0x000fe40000000000 */
[----:B------:R-:W-:Y:S02]  /*5be0*/  HADD2 R29, R29, -1040, -1040 ;  /* 0xe410e4101d1d7430 */ /* 0x000fe40000000000 */
[-C--:B------:R-:W-:Y:S01]  /*5bf0*/  HFMA2 R5, R5, R6.reuse, R39 ;  /* 0x0000000605057231 */ /* 0x080fe20000000027 */
[----:B------:R-:W-:Y:S01]  /*5c00*/  LOP3.LUT R39, R22, 0x1f001f, RZ, 0xc0, !PT ;  /* 0x001f001f16277812 */ /* 0x000fe200078ec0ff */
[----:B------:R-:W-:-:S03]  /*5c10*/  HFMA2 R29, R29, R6, R42 ;  /* 0x000000061d1d7231 */ /* 0x000fc6000000002a */
[----:B------:R-:W-:Y:S02]  /*5c20*/  LOP3.LUT R39, R39, 0x64006400, RZ, 0xfc, !PT ;  /* 0x6400640027277812 */ /* 0x000fe400078efcff */
[----:B------:R-:W-:-:S03]  /*5c30*/  LOP3.LUT R42, R23, 0x1f001f, RZ, 0xc0, !PT ;  /* 0x001f001f172a7812 */ /* 0x000fc600078ec0ff */
[----:B------:R-:W-:Y:S01]  /*5c40*/  HADD2 R39, R39, -1040, -1040 ;  /* 0xe410e41027277430 */ /* 0x000fe20000000000 */
[----:B------:R-:W-:-:S03]  /*5c50*/  LOP3.LUT R42, R42, 0x64006400, RZ, 0xfc, !PT ;  /* 0x640064002a2a7812 */ /* 0x000fc600078efcff */
[-C--:B------:R-:W-:Y:S01]  /*5c60*/  HFMA2 R4, R39, R6.reuse, R4 ;  /* 0x0000000627047231 */ /* 0x080fe20000000004 */
[----:B------:R-:W-:Y:S01]  /*5c70*/  LOP3.LUT R39, R20, 0x3e003e0, RZ, 0xc0, !PT ;  /* 0x03e003e014277812 */ /* 0x000fe200078ec0ff */
[----:B------:R-:W-:Y:S01]  /*5c80*/  HADD2 R42, R42, -1040, -1040 ;  /* 0xe410e4102a2a7430 */ /* 0x000fe20000000000 */
[----:B------:R-:W-:Y:S02]  /*5c90*/  SHF.R.U32.HI R16, RZ, 0xf, R16 ;  /* 0x0000000fff107819 */ /* 0x000fe40000011610 */
[----:B------:R-:W-:Y:S01]  /*5ca0*/  LOP3.LUT R39, R39, 0x64006400, RZ, 0xfc, !PT ;  /* 0x6400640027277812 */ /* 0x000fe200078efcff */
[----:B------:R-:W-:Y:S01]  /*5cb0*/  HFMA2 R6, R42, R6, R43 ;  /* 0x000000062a067231 */ /* 0x000fe2000000002b */
[----:B------:R-:W-:-:S03]  /*5cc0*/  LOP3.LUT R43, R16, 0x10001, RZ, 0xc0, !PT ;  /* 0x00010001102b7812 */ /* 0x000fc600078ec0ff */
[----:B------:R-:W-:Y:S01]  /*5cd0*/  HFMA2 R16, R39, R0.H1_H1, -48, -48 ;  /* 0xd200d20027107431 */ /* 0x000fe20000060000 */
[----:B------:R-:W-:Y:S02]  /*5ce0*/  SHF.R.U32.HI R17, RZ, 0xf, R17 ;  /* 0x0000000fff117819 */ /* 0x000fe40000011611 */
[----:B------:R-:W-:Y:S02]  /*5cf0*/  SHF.R.U32.HI R13, RZ, 0xe, R13 ;  /* 0x0000000eff0d7819 */ /* 0x000fe4000001160d */
[----:B------:R-:W-:Y:S01]  /*5d00*/  LOP3.LUT R42, R17, 0x10001, RZ, 0xc0, !PT ;  /* 0x00010001112a7812 */ /* 0x000fe200078ec0ff */
[----:B------:R-:W-:Y:S01]  /*5d10*/  HFMA2 R16, R16, R7, R5 ;  /* 0x0000000710107231 */ /* 0x000fe20000000005 */
[----:B------:R-:W-:Y:S02]  /*5d20*/  LOP3.LUT R5, R21, 0x3e003e0, RZ, 0xc0, !PT ;  /* 0x03e003e015057812 */ /* 0x000fe400078ec0ff */
[----:B------:R-:W-:Y:S02]  /*5d30*/  SHF.R.U32.HI R12, RZ, 0xe, R12 ;  /* 0x0000000eff0c7819 */ /* 0x000fe4000001160c */
[----:B------:R-:W-:-:S02]  /*5d40*/  LOP3.LUT R13, R42, 0x20002, R13, 0xf8, !PT ;  /* 0x000200022a0d7812 */ /* 0x000fc400078ef80d */
[----:B------:R-:W-:Y:S02]  /*5d50*/  LOP3.LUT R42, R23, 0x3e003e0, RZ, 0xc0, !PT ;  /* 0x03e003e0172a7812 */ /* 0x000fe400078ec0ff */
[----:B------:R-:W-:Y:S02]  /*5d60*/  LOP3.LUT R17, R22, 0x3e003e0, RZ, 0xc0, !PT ;  /* 0x03e003e016117812 */ /* 0x000fe400078ec0ff */
[----:B------:R-:W-:Y:S02]  /*5d70*/  LOP3.LUT R5, R5, 0x64006400, RZ, 0xfc, !PT ;  /* 0x6400640005057812 */ /* 0x000fe400078efcff */
[----:B------:R-:W-:Y:S02]  /*5d80*/  LOP3.LUT R12, R43, 0x20002, R12, 0xf8, !PT ;  /* 0x000200022b0c7812 */ /* 0x000fe400078ef80c */
[----:B------:R-:W-:Y:S02]  /*5d90*/  LOP3.LUT R43, R42, 0x64006400, RZ, 0xfc, !PT ;  /* 0x640064002a2b7812 */ /* 0x000fe400078efcff */
[----:B------:R-:W-:Y:S01]  /*5da0*/  LOP3.LUT R39, R17, 0x64006400, RZ, 0xfc, !PT ;  /* 0x6400640011277812 */ /* 0x000fe200078efcff */
[----:B------:R-:W-:-:S02]  /*5db0*/  HFMA2 R17, R5, R0.H1_H1, -48, -48 ;  /* 0xd200d20005117431 */ /* 0x000fc40000060000 */
[-C--:B------:R-:W-:Y:S02]  /*5dc0*/  HFMA2 R43, R43, R0.reuse.H1_H1, -48, -48 ;  /* 0xd200d2002b2b7431 */ /* 0x080fe40000060000 */
[----:B------:R-:W-:Y:S02]  /*5dd0*/  HFMA2 R39, R39, R0.H1_H1, -48, -48 ;  /* 0xd200d20027277431 */ /* 0x000fe40000060000 */
[-C--:B------:R-:W-:Y:S02]  /*5de0*/  HFMA2 R17, R17, R7.reuse, R29 ;  /* 0x0000000711117231 */ /* 0x080fe4000000001d */
[-C--:B------:R-:W-:Y:S02]  /*5df0*/  HFMA2 R29, R39, R7.reuse, R4 ;  /* 0x00000007271d7231 */ /* 0x080fe40000000004 */
[----:B------:R-:W-:Y:S02]  /*5e00*/  HFMA2 R39, R43, R7, R6 ;  /* 0x000000072b277231 */ /* 0x000fe40000000006 */
[----:B------:R-:W1:Y:S01]  /*5e10*/  LDS.128 R4, [UR4+0x20] ;  /* 0x00002004ff047984 */ /* 0x000e620008000c00 */
[----:B------:R-:W-:-:S02]  /*5e20*/  SHF.R.U32.HI R18, RZ, 0xf, R18 ;  /* 0x0000000fff127819 */ /* 0x000fc40000011612 */
[----:B------:R-:W-:Y:S02]  /*5e30*/  SHF.R.U32.HI R43, RZ, 0xe, R14 ;  /* 0x0000000eff2b7819 */ /* 0x000fe4000001160e */
[----:B------:R-:W-:-:S04]  /*5e40*/  LOP3.LUT R18, R18, 0x10001, RZ, 0xc0, !PT ;  /* 0x0001000112127812 */ /* 0x000fc800078ec0ff */
[----:B------:R-:W-:Y:S02]  /*5e50*/  LOP3.LUT R18, R18, 0x20002, R43, 0xf8, !PT ;  /* 0x0002000212127812 */ /* 0x000fe400078ef82b */
[----:B------:R-:W-:Y:S02]  /*5e60*/  SHF.R.U32.HI R43, RZ, 0xe, R15 ;  /* 0x0000000eff2b7819 */ /* 0x000fe4000001160f */
[----:B------:R-:W-:-:S04]  /*5e70*/  SHF.R.U32.HI R15, RZ, 0xd, R20 ;  /* 0x0000000dff0f7819 */ /* 0x000fc80000011614 */
[----:B------:R-:W-:Y:S02]  /*5e80*/  LOP3.LUT R12, R12, 0x40004, R15, 0xf8, !PT ;  /* 0x000400040c0c7812 */ /* 0x000fe400078ef80f */
[----:B------:R-:W-:Y:S02]  /*5e90*/  SHF.R.U32.HI R15, RZ, 0xd, R22 ;  /* 0x0000000dff0f7819 */ /* 0x000fe40000011616 */
[----:B------:R-:W-:Y:S02]  /*5ea0*/  SHF.R.U32.HI R42, RZ, 0xd, R21 ;  /* 0x0000000dff2a7819 */ /* 0x000fe40000011615 */
[----:B------:R-:W-:Y:S02]  /*5eb0*/  LOP3.LUT R15, R18, 0x40004, R15, 0xf8, !PT ;  /* 0x00040004120f7812 */ /* 0x000fe400078ef80f */
[----:B------:R-:W-:Y:S02]  /*5ec0*/  SHF.R.U32.HI R21, RZ, 0xa, R21 ;  /* 0x0000000aff157819 */ /* 0x000fe40000011615 */
[----:B------:R-:W-:-:S02]  /*5ed0*/  SHF.R.U32.HI R18, RZ, 0xa, R23 ;  /* 0x0000000aff127819 */ /* 0x000fc40000011617 */
[----:B------:R-:W-:Y:S02]  /*5ee0*/  SHF.R.U32.HI R20, RZ, 0xa, R20 ;  /* 0x0000000aff147819 */ /* 0x000fe40000011614 */
        /* <DEDUP_REMOVED lines=14> */
[----:B------:R-:W-:Y:S01]  /*5fd0*/  HADD2 R22, R22, -1040, -1040 ;  /* 0xe410e41016167430 */ /* 0x000fe20000000000 */
[----:B------:R-:W-:Y:S01]  /*5fe0*/  LOP3.LUT R14, R14, 0x20002, R43, 0xf8, !PT ;  /* 0x000200020e0e7812 */ /* 0x000fe200078ef82b */
[-C--:B-1----:R-:W-:Y:S01]  /*5ff0*/  HFMA2 R16, R20, R4.reuse, R16 ;  /* 0x0000000414107231 */ /* 0x082fe20000000010 */
[----:B------:R-:W-:Y:S01]  /*6000*/  SHF.R.U32.HI R23, RZ, 0xd, R23 ;  /* 0x0000000dff177819 */ /* 0x000fe20000011617 */
[-C--:B------:R-:W-:Y:S02]  /*6010*/  HFMA2 R17, R21, R4.reuse, R17 ;  /* 0x0000000415117231 */ /* 0x080fe40000000011 */
[-C--:B------:R-:W-:Y:S02]  /*6020*/  HFMA2 R29, R22, R4.reuse, R29 ;  /* 0x00000004161d7231 */ /* 0x080fe4000000001d */
[----:B------:R-:W-:Y:S01]  /*6030*/  HFMA2 R19, R19, R4, R39 ;  /* 0x0000000413137231 */ /* 0x000fe20000000027 */
[----:B--2---:R-:W-:-:S02]  /*6040*/  LOP3.LUT R20, R9, 0x1f001f, RZ, 0xc0, !PT ;  /* 0x001f001f09147812 */ /* 0x004fc400078ec0ff */
[----:B------:R-:W-:Y:S02]  /*6050*/  LOP3.LUT R4, R8, 0x1f001f, RZ, 0xc0, !PT ;  /* 0x001f001f08047812 */ /* 0x000fe400078ec0ff */
[----:B------:R-:W-:Y:S02]  /*6060*/  LOP3.LUT R14, R14, 0x40004, R23, 0xf8, !PT ;  /* 0x000400040e0e7812 */ /* 0x000fe400078ef817 */
[----:B------:R-:W-:Y:S02]  /*6070*/  LOP3.LUT R21, R10, 0x1f001f, RZ, 0xc0, !PT ;  /* 0x001f001f0a157812 */ /* 0x000fe400078ec0ff */
[----:B------:R-:W-:Y:S02]  /*6080*/  LOP3.LUT R23, R11, 0x1f001f, RZ, 0xc0, !PT ;  /* 0x001f001f0b177812 */ /* 0x000fe400078ec0ff */
[----:B------:R-:W-:Y:S02]  /*6090*/  LOP3.LUT R20, R20, 0x64006400, RZ, 0xfc, !PT ;  /* 0x6400640014147812 */ /* 0x000fe400078efcff */
[----:B------:R-:W-:-:S02]  /*60a0*/  SHF.R.U32.HI R22, RZ, 0xc, R10 ;  /* 0x0000000cff167819 */ /* 0x000fc4000001160a */
[----:B------:R-:W-:Y:S02]  /*60b0*/  LOP3.LUT R18, R4, 0x64006400, RZ, 0xfc, !PT ;  /* 0x6400640004127812 */ /* 0x000fe400078efcff */
[----:B------:R-:W-:Y:S01]  /*60c0*/  LOP3.LUT R21, R21, 0x64006400, RZ, 0xfc, !PT ;  /* 0x6400640015157812 */ /* 0x000fe200078efcff */
[----:B------:R-:W-:Y:S01]  /*60d0*/  HADD2 R20, R20, -1040, -1040 ;  /* 0xe410e41014147430 */ /* 0x000fe20000000000 */
[----:B------:R-:W-:Y:S02]  /*60e0*/  LOP3.LUT R23, R23, 0x64006400, RZ, 0xfc, !PT ;  /* 0x6400640017177812 */ /* 0x000fe400078efcff */
[----:B------:R-:W-:Y:S01]  /*60f0*/  LOP3.LUT R4, R15, 0x80008, R22, 0xf8, !PT ;  /* 0x000800080f047812 */ /* 0x000fe200078ef816 */
[----:B------:R-:W-:Y:S02]  /*6100*/  HADD2 R15, R18, -1040, -1040 ;  /* 0xe410e410120f7430 */ /* 0x000fe40000000000 */
[----:B------:R-:W-:Y:S02]  /*6110*/  HADD2 R21, R21, -1040, -1040 ;  /* 0xe410e41015157430 */ /* 0x000fe40000000000 */
[----:B------:R-:W-:-:S02]  /*6120*/  HADD2 R23, R23, -1040, -1040 ;  /* 0xe410e41017177430 */ /* 0x000fc40000000000 */
[-C--:B------:R-:W-:Y:S02]  /*6130*/  HFMA2 R15, R15, R5.reuse, R16 ;  /* 0x000000050f0f7231 */ /* 0x080fe40000000010 */
[-C--:B------:R-:W-:Y:S02]  /*6140*/  HFMA2 R16, R20, R5.reuse, R17 ;  /* 0x0000000514107231 */ /* 0x080fe40000000011 */
[-C--:B------:R-:W-:Y:S01]  /*6150*/  HFMA2 R17, R21, R5.reuse, R29 ;  /* 0x0000000515117231 */ /* 0x080fe2000000001d */
[----:B------:R-:W-:Y:S01]  /*6160*/  LOP3.LUT R29, R9, 0x3e003e0, RZ, 0xc0, !PT ;  /* 0x03e003e0091d7812 */ /* 0x000fe200078ec0ff */
[----:B------:R-:W-:Y:S01]  /*6170*/  HFMA2 R19, R23, R5, R19 ;  /* 0x0000000517137231 */ /* 0x000fe20000000013 */
[----:B------:R-:W-:Y:S02]  /*6180*/  LOP3.LUT R5, R8, 0x3e003e0, RZ, 0xc0, !PT ;  /* 0x03e003e008057812 */ /* 0x000fe400078ec0ff */
[--C-:B------:R-:W-:Y:S02]  /*6190*/  SHF.R.U32.HI R20, RZ, 0xa, R8.reuse ;  /* 0x0000000aff147819 */ /* 0x100fe40000011608 */
[----:B------:R-:W-:-:S02]  /*61a0*/  SHF.R.U32.HI R21, RZ, 0xc, R8 ;  /* 0x0000000cff157819 */ /* 0x000fc40000011608 */
[--C-:B------:R-:W-:Y:S02]  /*61b0*/  SHF.R.U32.HI R8, RZ, 0xa, R9.reuse ;  /* 0x0000000aff087819 */ /* 0x100fe40000011609 */
[----:B------:R-:W-:Y:S02]  /*61c0*/  LOP3.LUT R29, R29, 0x64006400, RZ, 0xfc, !PT ;  /* 0x640064001d1d7812 */ /* 0x000fe400078efcff */
[----:B------:R-:W-:Y:S02]  /*61d0*/  SHF.R.U32.HI R18, RZ, 0xc, R9 ;  /* 0x0000000cff127819 */ /* 0x000fe40000011609 */
[----:B------:R-:W-:Y:S01]  /*61e0*/  LOP3.LUT R9, R11, 0x3e003e0, RZ, 0xc0, !PT ;  /* 0x03e003e00b097812 */ /* 0x000fe200078ec0ff */
[----:B------:R-:W-:Y:S01]  /*61f0*/  HFMA2 R29, R29, R0.H1_H1, -48, -48 ;  /* 0xd200d2001d1d7431 */ /* 0x000fe20000060000 */
[----:B------:R-:W-:Y:S02]  /*6200*/  SHF.R.U32.HI R39, RZ, 0xc, R11 ;  /* 0x0000000cff277819 */ /* 0x000fe4000001160b */
[----:B------:R-:W-:-:S02]  /*6210*/  LOP3.LUT R8, R8, 0x1f001f, RZ, 0xc0, !PT ;  /* 0x001f001f08087812 */ /* 0x000fc400078ec0ff */
[----:B------:R-:W-:Y:S02]  /*6220*/  LOP3.LUT R22, R10, 0x3e003e0, RZ, 0xc0, !PT ;  /* 0x03e003e00a167812 */ /* 0x000fe400078ec0ff */
[----:B------:R-:W-:Y:S02]  /*6230*/  LOP3.LUT R13, R13, 0x40004, R42, 0xf8, !PT ;  /* 0x000400040d0d7812 */ /* 0x000fe400078ef82a */
[----:B------:R-:W-:Y:S02]  /*6240*/  SHF.R.U32.HI R10, RZ, 0xa, R10 ;  /* 0x0000000aff0a7819 */ /* 0x000fe4000001160a */
[----:B------:R-:W-:Y:S02]  /*6250*/  LOP3.LUT R23, R5, 0x64006400, RZ, 0xfc, !PT ;  /* 0x6400640005177812 */ /* 0x000fe400078efcff */
[----:B------:R-:W-:Y:S02]  /*6260*/  LOP3.LUT R5, R14, 0x80008, R39, 0xf8, !PT ;  /* 0x000800080e057812 */ /* 0x000fe400078ef827 */
[----:B------:R-:W-:-:S02]  /*6270*/  LOP3.LUT R9, R9, 0x64006400, RZ, 0xfc, !PT ;  /* 0x6400640009097812 */ /* 0x000fc400078efcff */
[----:B------:R-:W-:Y:S02]  /*6280*/  LOP3.LUT R8, R8, 0x64006400, RZ, 0xfc, !PT ;  /* 0x6400640008087812 */ /* 0x000fe400078efcff */
[----:B------:R-:W-:Y:S02]  /*6290*/  LOP3.LUT R39, R22, 0x64006400, RZ, 0xfc, !PT ;  /* 0x6400640016277812 */ /* 0x000fe400078efcff */
[----:B------:R-:W-:Y:S02]  /*62a0*/  SHF.R.U32.HI R11, RZ, 0xa, R11 ;  /* 0x0000000aff0b7819 */ /* 0x000fe4000001160b */
[----:B------:R-:W-:Y:S01]  /*62b0*/  LOP3.LUT R18, R13, 0x80008, R18, 0xf8, !PT ;  /* 0x000800080d127812 */ /* 0x000fe200078ef812 */
[----:B------:R-:W-:Y:S01]  /*62c0*/  HFMA2 R13, R29, R6, R16 ;  /* 0x000000061d0d7231 */ /* 0x000fe20000000010 */
[----:B------:R-:W-:Y:S01]  /*62d0*/  LOP3.LUT R10, R10, 0x1f001f, RZ, 0xc0, !PT ;  /* 0x001f001f0a0a7812 */ /* 0x000fe200078ec0ff */
[-C--:B------:R-:W-:Y:S01]  /*62e0*/  HFMA2 R9, R9, R0.reuse.H1_H1, -48, -48 ;  /* 0xd200d20009097431 */ /* 0x080fe20000060000 */
[----:B------:R-:W-:Y:S01]  /*62f0*/  LOP3.LUT R14, R12, 0x80008, R21, 0xf8, !PT ;  /* 0x000800080c0e7812 */ /* 0x000fe200078ef815 */
[----:B------:R-:W-:Y:S01]  /*6300*/  HADD2 R8, R8, -1040, -1040 ;  /* 0xe410e41008087430 */ /* 0x000fe20000000000 */
[----:B------:R-:W-:Y:S01]  /*6310*/  LOP3.LUT R11, R11, 0x1f001f, RZ, 0xc0, !PT ;  /* 0x001f001f0b0b7812 */ /* 0x000fe200078ec0ff */
[----:B------:R-:W-:Y:S01]  /*6320*/  HFMA2 R12, R39, R0.H1_H1, -48, -48 ;  /* 0xd200d200270c7431 */ /* 0x000fe20000060000 */
[----:B------:R-:W-:Y:S01]  /*6330*/  LOP3.LUT R10, R10, 0x64006400, RZ, 0xfc, !PT ;  /* 0x640064000a0a7812 */ /* 0x000fe200078efcff */
[----:B------:R-:W-:-:S02]  /*6340*/  HFMA2 R19, R9, R6, R19 ;  /* 0x0000000609137231 */ /* 0x000fc40000000013 */
[----:B------:R-:W-:Y:S01]  /*6350*/  HFMA2 R12, R12, R6, R17 ;  /* 0x000000060c0c7231 */ /* 0x000fe20000000011 */
[----:B------:R-:W-:Y:S01]  /*6360*/  LOP3.LUT R17, R11, 0x64006400, RZ, 0xfc, !PT ;  /* 0x640064000b117812 */ /* 0x000fe200078efcff */
[----:B------:R-:W-:Y:S02]  /*6370*/  HADD2 R16, R10, -1040, -1040 ;  /* 0xe410e4100a107430 */ /* 0x000fe40000000000 */
[-C--:B------:R-:W-:Y:S02]  /*6380*/  HFMA2 R13, R8, R7.reuse, R13 ;  /* 0x00000007080d7231 */ /* 0x080fe4000000000d */
[----:B------:R-:W1:Y:S01]  /*6390*/  LDS.128 R8, [UR4+0x30] ;  /* 0x00003004ff087984 */ /* 0x000e620008000c00 */
[----:B------:R-:W-:Y:S01]  /*63a0*/  HFMA2 R23, R23, R0.H1_H1, -48, -48 ;  /* 0xd200d20017177431 */ /* 0x000fe20000060000 */
[----:B------:R-:W-:Y:S01]  /*63b0*/  LOP3.LUT R20, R20, 0x1f001f, RZ, 0xc0, !PT ;  /* 0x001f001f14147812 */ /* 0x000fe200078ec0ff */
[----:B------:R-:W-:-:S03]  /*63c0*/  HFMA2 R12, R16, R7, R12 ;  /* 0x00000007100c7231 */ /* 0x000fc6000000000c */
[----:B------:R-:W-:Y:S01]  /*63d0*/  LOP3.LUT R20, R20, 0x64006400, RZ, 0xfc, !PT ;  /* 0x6400640014147812 */ /* 0x000fe200078efcff */
[----:B------:R-:W-:Y:S02]  /*63e0*/  HFMA2 R15, R23, R6, R15 ;  /* 0x00000006170f7231 */ /* 0x000fe4000000000f */
[----:B------:R-:W-:Y:S02]  /*63f0*/  HADD2 R16, R17, -1040, -1040 ;  /* 0xe410e41011107430 */ /* 0x000fe40000000000 */
[----:B------:R-:W-:Y:S01]  /*6400*/  HADD2 R6, R20, -1040, -1040 ;  /* 0xe410e41014067430 */ /* 0x000fe20000000000 */
[----:B---3--:R-:W-:-:S03]  /*6410*/  SHF.R.U32.HI R21, RZ, 0xb, R26 ;  /* 0x0000000bff157819 */ /* 0x008fc6000001161a */
[-C--:B------:R-:W-:Y:S02]  /*6420*/  HFMA2 R6, R6, R7.reuse, R15 ;  /* 0x0000000706067231 */ /* 0x080fe4000000000f */
[----:B------:R-:W-:Y:S01]  /*6430*/  HFMA2 R7, R16, R7, R19 ;  /* 0x0000000710077231 */ /* 0x000fe20000000013 */
[----:B------:R-:W-:Y:S02]  /*6440*/  LOP3.LUT R16, R24, 0x1f001f, RZ, 0xc0, !PT ;  /* 0x001f001f18107812 */ /* 0x000fe400078ec0ff */
[----:B------:R-:W-:Y:S02]  /*6450*/  LOP3.LUT R4, R4, 0x100010, R21, 0xf8, !PT ;  /* 0x0010001004047812 */ /* 0x000fe400078ef815 */
[----:B------:R-:W-:Y:S02]  /*6460*/  LOP3.LUT R21, R26, 0x1f001f, RZ, 0xc0, !PT ;  /* 0x001f001f1a157812 */ /* 0x000fe400078ec0ff */
[----:B------:R-:W-:Y:S02]  /*6470*/  LOP3.LUT R16, R16, 0x64006400, RZ, 0xfc, !PT ;  /* 0x6400640010107812 */ /* 0x000fe400078efcff */
[----:B------:R-:W-:-:S02]  /*6480*/  SHF.R.U32.HI R15, RZ, 0xb, R24 ;  /* 0x0000000bff0f7819 */ /* 0x000fc40000011618 */
[----:B------:R-:W-:Y:S02]  /*6490*/  SHF.R.U32.HI R17, RZ, 0xb, R25 ;  /* 0x0000000bff117819 */ /* 0x000fe40000011619 */
[----:B------:R-:W-:Y:S02]  /*64a0*/  LOP3.LUT R19, R24, 0x3e003e0, RZ, 0xc0, !PT ;  /* 0x03e003e018137812 */ /* 0x000fe400078ec0ff */
[----:B------:R-:W-:Y:S01]  /*64b0*/  LOP3.LUT R21, R21, 0x64006400, RZ, 0xfc, !PT ;  /* 0x6400640015157812 */ /* 0x000fe200078efcff */
[----:B------:R-:W-:Y:S01]  /*64c0*/  HADD2 R16, R16, -1040, -1040 ;  /* 0xe410e41010107430 */ /* 0x000fe20000000000 */
[----:B------:R-:W-:Y:S02]  /*64d0*/  LOP3.LUT R20, R25, 0x1f001f, RZ, 0xc0, !PT ;  /* 0x001f001f19147812 */ /* 0x000fe400078ec0ff */
[----:B------:R-:W-:Y:S02]  /*64e0*/  LOP3.LUT R14, R14, 0x100010, R15, 0xf8, !PT ;  /* 0x001000100e0e7812 */ /* 0x000fe400078ef80f */
[----:B------:R-:W-:Y:S01]  /*64f0*/  LOP3.LUT R15, R18, 0x100010, R17, 0xf8, !PT ;  /* 0x00100010120f7812 */ /* 0x000fe200078ef811 */
[----:B------:R-:W-:Y:S01]  /*6500*/  HADD2 R21, R21, -1040, -1040 ;  /* 0xe410e41015157430 */ /* 0x000fe20000000000 */
[----:B------:R-:W-:-:S02]  /*6510*/  LOP3.LUT R17, R26, 0x3e003e0, RZ, 0xc0, !PT ;  /* 0x03e003e01a117812 */ /* 0x000fc400078ec0ff */
[----:B------:R-:W-:Y:S02]  /*6520*/  LOP3.LUT R29, R19, 0x64006400, RZ, 0xfc, !PT ;  /* 0x64006400131d7812 */ /* 0x000fe400078efcff */
[----:B------:R-:W-:Y:S02]  /*6530*/  SHF.R.U32.HI R24, RZ, 0xa, R24 ;  /* 0x0000000aff187819 */ /* 0x000fe40000011618 */
[----:B------:R-:W-:Y:S02]  /*6540*/  LOP3.LUT R18, R25, 0x3e003e0, RZ, 0xc0, !PT ;  /* 0x03e003e019127812 */ /* 0x000fe400078ec0ff */
[----:B------:R-:W-:Y:S02]  /*6550*/  LOP3.LUT R19, R20, 0x64006400, RZ, 0xfc, !PT ;  /* 0x6400640014137812 */ /* 0x000fe400078efcff */
[----:B------:R-:W-:Y:S01]  /*6560*/  LOP3.LUT R22, R27, 0x1f001f, RZ, 0xc0, !PT ;  /* 0x001f001f1b167812 */ /* 0x000fe200078ec0ff */
[----:B-1----:R-:W-:Y:S01]  /*6570*/  HFMA2 R6, R16, R8, R6 ;  /* 0x0000000810067231 */ /* 0x002fe20000000006 */
[----:B------:R-:W-:-:S02]  /*6580*/  SHF.R.U32.HI R26, RZ, 0xa, R26 ;  /* 0x0000000aff1a7819 */ /* 0x000fc4000001161a */
[----:B------:R-:W-:Y:S01]  /*6590*/  LOP3.LUT R17, R17, 0x64006400, RZ, 0xfc, !PT ;  /* 0x6400640011117812 */ /* 0x000fe200078efcff */
[----:B------:R-:W-:Y:S01]  /*65a0*/  HFMA2 R29, R29, R0.H1_H1, -48, -48 ;  /* 0xd200d2001d1d7431 */ /* 0x000fe20000060000 */
[----:B------:R-:W-:Y:S01]  /*65b0*/  LOP3.LUT R39, R18, 0x64006400, RZ, 0xfc, !PT ;  /* 0x6400640012277812 */ /* 0x000fe200078efcff */
[----:B------:R-:W-:Y:S01]  /*65c0*/  HADD2 R19, R19, -1040, -1040 ;  /* 0xe410e41013137430 */ /* 0x000fe20000000000 */
[----:B------:R-:W-:Y:S01]  /*65d0*/  LOP3.LUT R24, R24, 0x1f001f, RZ, 0xc0, !PT ;  /* 0x001f001f18187812 */ /* 0x000fe200078ec0ff */
[----:B------:R-:W-:Y:S01]  /*65e0*/  HFMA2 R12, R21, R8, R12 ;  /* 0x00000008150c7231 */ /* 0x000fe2000000000c */
[----:B------:R-:W-:Y:S02]  /*65f0*/  LOP3.LUT R23, R27, 0x3e003e0, RZ, 0xc0, !PT ;  /* 0x03e003e01b177812 */ /* 0x000fe400078ec0ff */
[----:B------:R-:W-:Y:S01]  /*6600*/  LOP3.LUT R22, R22, 0x64006400, RZ, 0xfc, !PT ;  /* 0x6400640016167812 */ /* 0x000fe200078efcff */
[-C--:B------:R-:W-:Y:S01]  /*6610*/  HFMA2 R18, R17, R0.reuse.H1_H1, -48, -48 ;  /* 0xd200d20011127431 */ /* 0x080fe20000060000 */
[----:B------:R-:W-:Y:S01]  /*6620*/  LOP3.LUT R26, R26, 0x1f001f, RZ, 0xc0, !PT ;  /* 0x001f001f1a1a7812 */ /* 0x000fe200078ec0ff */
[----:B------:R-:W-:Y:S01]  /*6630*/  HFMA2 R20, R39, R0.H1_H1, -48, -48 ;  /* 0xd200d20027147431 */ /* 0x000fe20000060000 */
[----:B------:R-:W-:Y:S01]  /*6640*/  LOP3.LUT R24, R24, 0x64006400, RZ, 0xfc, !PT ;  /* 0x6400640018187812 */ /* 0x000fe200078efcff */
[----:B------:R-:W-:Y:S01]  /*6650*/  HFMA2 R13, R19, R8, R13 ;  /* 0x00000008130d7231 */ /* 0x000fe2000000000d */
[----:B------:R-:W-:Y:S01]  /*6660*/  LOP3.LUT R23, R23, 0x64006400, RZ, 0xfc, !PT ;  /* 0x6400640017177812 */ /* 0x000fe200078efcff */
[----:B------:R-:W-:-:S02]  /*6670*/  HADD2 R22, R22, -1040, -1040 ;  /* 0xe410e41016167430 */ /* 0x000fc40000000000 */
[-C--:B------:R-:W-:Y:S01]  /*6680*/  HFMA2 R29, R29, R9.reuse, R6 ;  /* 0x000000091d1d7231 */ /* 0x080fe20000000006 */
[----:B------:R-:W-:Y:S01]  /*6690*/  LOP3.LUT R26, R26, 0x64006400, RZ, 0xfc, !PT ;  /* 0x640064001a1a7812 */ /* 0x000fe200078efcff */
[-C--:B------:R-:W-:Y:S01]  /*66a0*/  HFMA2 R20, R20, R9.reuse, R13 ;  /* 0x0000000914147231 */ /* 0x080fe2000000000d */
[----:B------:R-:W-:Y:S01]  /*66b0*/  SHF.R.U32.HI R25, RZ, 0xa, R25 ;  /* 0x0000000aff197819 */ /* 0x000fe20000011619 */
[----:B------:R-:W-:Y:S01]  /*66c0*/  HADD2 R24, R24, -1040, -1040 ;  /* 0xe410e41018187430 */ /* 0x000fe20000000000 */
[--C-:B------:R-:W-:Y:S01]  /*66d0*/  SHF.R.U32.HI R42, RZ, 0xb, R27.reuse ;  /* 0x0000000bff2a7819 */ /* 0x100fe2000001161b */
[----:B------:R-:W-:Y:S02]  /*66e0*/  HFMA2 R17, R23, R0.H1_H1, -48, -48 ;  /* 0xd200d20017117431 */ /* 0x000fe40000060000 */
[----:B------:R-:W-:Y:S02]  /*66f0*/  HFMA2 R13, R18, R9, R12 ;  /* 0x00000009120d7231 */ /* 0x000fe4000000000c */
[----:B------:R-:W-:Y:S01]  /*6700*/  HFMA2 R7, R22, R8, R7 ;  /* 0x0000000816077231 */ /* 0x000fe20000000007 */
[----:B------:R-:W-:Y:S01]  /*6710*/  SHF.R.U32.HI R27, RZ, 0xa, R27 ;  /* 0x0000000aff1b7819 */ /* 0x000fe2000001161b */
[----:B------:R-:W-:Y:S01]  /*6720*/  HADD2 R26, R26, -1040, -1040 ;  /* 0xe410e4101a1a7430 */ /* 0x000fe20000000000 */
[----:B------:R-:W-:-:S02]  /*6730*/  LOP3.LUT R25, R25, 0x1f001f, RZ, 0xc0, !PT ;  /* 0x001f001f19197812 */ /* 0x000fc400078ec0ff */
[----:B------:R-:W-:Y:S01]  /*6740*/  LOP3.LUT R14, R14, 0x64006400, RZ, 0xfc, !PT ;  /* 0x640064000e0e7812 */ /* 0x000fe200078efcff */
[----:B------:R-:W-:Y:S01]  /*6750*/  HFMA2 R17, R17, R9, R7 ;  /* 0x0000000911117231 */ /* 0x000fe20000000007 */
[----:B------:R-:W-:Y:S01]  /*6760*/  LOP3.LUT R27, R27, 0x1f001f, RZ, 0xc0, !PT ;  /* 0x001f001f1b1b7812 */ /* 0x000fe200078ec0ff */
        /* <DEDUP_REMOVED lines=15> */
[----:B------:R-:W-:Y:S01]  /*6860*/  HADD2 R15, R15, -1040, -1040 ;  /* 0xe410e4100f0f7430 */ /* 0x000fe20000000000 */
[----:B------:R-:W-:Y:S01]  /*6870*/  IADD3 R38, PT, PT, R38, 0x20, RZ ;  /* 0x0000002026267810 */ /* 0x000fe20007ffe0ff */
[----:B------:R-:W-:Y:S02]  /*6880*/  HFMA2 R17, R27, R10, R17 ;  /* 0x0000000a1b117231 */ /* 0x000fe40000000011 */
[----:B------:R-:W-:Y:S02]  /*6890*/  HADD2 R5, R5, -1040, -1040 ;  /* 0xe410e41005057430 */ /* 0x000fe40000000000 */
[-C--:B------:R-:W-:Y:S01]  /*68a0*/  HFMA2 R15, R15, R11.reuse, R20 ;  /* 0x0000000b0f0f7231 */ /* 0x080fe20000000014 */
[----:B------:R-:W-:Y:S01]  /*68b0*/  ISETP.GE.AND P0, PT, R38, R28, PT ;  /* 0x0000001c2600720c */ /* 0x000fe20003f06270 */
[----:B------:R-:W-:-:S02]  /*68c0*/  HFMA2 R5, R5, R11, R17 ;  /* 0x0000000b05057231 */ /* 0x000fc40000000011 */
[----:B------:R-:W-:Y:S02]  /*68d0*/  HADD2 R7, R7.H0_H0, R7.H1_H1 ;  /* 0x3000000707077230 */ /* 0x000fe40000000800 */
[----:B------:R-:W-:Y:S02]  /*68e0*/  HADD2 R15, R15.H0_H0, R15.H1_H1 ;  /* 0x3000000f0f0f7230 */ /* 0x000fe40000000800 */
[----:B------:R-:W-:Y:S02]  /*68f0*/  HADD2 R4, R4.H0_H0, R4.H1_H1 ;  /* 0x3000000404047230 */ /* 0x000fe40000000800 */
[----:B------:R-:W-:Y:S01]  /*6900*/  HADD2 R5, R5.H0_H0, R5.H1_H1 ;  /* 0x3000000505057230 */ /* 0x000fe20000000800 */
[----:B------:R-:W-:Y:S02]  /*6910*/  PRMT R7, R7, 0x5410, R15 ;  /* 0x0000541007077816 */ /* 0x000fe4000000000f */
[----:B------:R-:W-:Y:S02]  /*6920*/  PRMT R0, R0, 0x5410, R2 ;  /* 0x0000541000007816 */ /* 0x000fe40000000002 */
[----:B------:R-:W-:-:S02]  /*6930*/  PRMT R4, R4, 0x5410, R5 ;  /* 0x0000541004047816 */ /* 0x000fc40000000005 */
[----:B0-----:R-:W-:Y:S01]  /*6940*/  PRMT R3, R3, 0x5410, R32 ;  /* 0x0000541003037816 */ /* 0x001fe20000000020 */
[----:B------:R-:W-:Y:S01]  /*6950*/  UIADD3 UR4, UPT, UPT, UR4, 0x40, URZ ;  /* 0x0000004004047890 */ /* 0x000fe2000fffe0ff */
[----:B------:R-:W-:Y:S01]  /*6960*/  HFMA2 R34, R7, R0, R34 ;  /* 0x0000000007227231 */ /* 0x000fe20000000022 */
[----:B------:R-:W-:Y:S02]  /*6970*/  MOV R26, R30 ;  /* 0x0000001e001a7202 */ /* 0x000fe40000000f00 */
[----:B------:R-:W-:Y:S01]  /*6980*/  MOV R27, R31 ;  /* 0x0000001f001b7202 */ /* 0x000fe20000000f00 */
[----:B------:R-:W-:Y:S02]  /*6990*/  HFMA2 R33, R4, R3, R33 ;  /* 0x0000000304217231 */ /* 0x000fe40000000021 */
[----:B------:R-:W-:Y:S01]  /*69a0*/  IMAD.WIDE R30, R35, 0x4, R40 ;  /* 0x00000004231e7825 */ /* 0x000fe200078e0228 */
[----:B------:R-:W-:Y:S06]  /*69b0*/  @!P0 BRA `(.L_x_5071) ;  /* 0xffffffe800a08947 */ /* 0x000fec000383ffff */
[----:B------:R-:W-:-:S07]  /*69c0*/  IMAD.WIDE R26, R35, 0x14, R26 ;  /* 0x00000014231a7825 */ /* 0x000fce00078e021a */
.L_x_5070:
[----:B------:R-:W-:-:S04]  /*69d0*/  VIMNMX R16, PT, PT, R37, UR13, PT ;  /* 0x0000000d25107c48 */ /* 0x000fc8000bfe0100 */
[----:B------:R-:W-:-:S13]  /*69e0*/  ISETP.GT.AND P0, PT, R16, R38, PT ;  /* 0x000000261000720c */ /* 0x000fda0003f04270 */
[----:B------:R-:W-:Y:S05]  /*69f0*/  @!P0 BRA `(.L_x_5072) ;  /* 0x0000002000fc8947 */ /* 0x000fea0003800000 */
[----:B------:R-:W-:Y:S02]  /*6a00*/  MOV R18, R26 ;  /* 0x0000001a00127202 */ /* 0x000fe40000000f00 */
[----:B------:R-:W-:-:S07]  /*6a10*/  MOV R19, R27 ;  /* 0x0000001b00137202 */ /* 0x000fce0000000f00 */
.L_x_5073:
[----:B------:R-:W2:Y:S01]  /*6a20*/  LDG.E.128.CONSTANT R12, desc[UR6][R18.64] ;  /* 0x00000006120c7981 */ /* 0x000ea2000c1e9d00 */
[----:B------:R-:W-:-:S03]  /*6a30*/  IMAD.WIDE R22, R35, 0x4, R18 ;  /* 0x0000000423167825 */ /* 0x000fc600078e0212 */
[----:B------:R-:W1:Y:S04]  /*6a40*/  LDS.64 R20, [UR4] ;  /* 0x00000004ff147984 */ /* 0x000e680008000a00 */
[----:B------:R-:W3:Y:S01]  /*6a50*/  LDG.E.128.CONSTANT R8, desc[UR6][R22.64] ;  /* 0x0000000616087981 */ /* 0x000ee2000c1e9d00 */
[----:B------:R-:W-:-:S05]  /*6a60*/  IMAD.WIDE R46, R35, 0x4, R22 ;  /* 0x00000004232e7825 */ /* 0x000fca00078e0216 */
[----:B------:R4:W5:Y:S01]  /*6a70*/  LDG.E.128.CONSTANT R4, desc[UR6][R46.64] ;  /* 0x000000062e047981 */ /* 0x000962000c1e9d00 */
[----:B------:R-:W-:-:S05]  /*6a80*/  HFMA2 R27, -RZ, RZ, 0, 0.0625 ;  /* 0x00002c00ff1b7431 */ /* 0x000fca00000001ff */
[----:B------:R-:W-:Y:S01]  /*6a90*/  PRMT R0, R0, 0x5410, R27 ;  /* 0x0000541000007816 */ /* 0x000fe2000000001b */
[----:B-1----:R-:W-:Y:S02]  /*6aa0*/  HADD2.F32 R29, -RZ, R20.H1_H1 ;  /* 0x30000014ff1d7230 */ /* 0x002fe40000004100 */
[----:B----4-:R-:W-:Y:S01]  /*6ab0*/  IMAD.WIDE R46, R35, 0x4, R46 ;  /* 0x00000004232e7825 */ /* 0x010fe200078e022e */
        /* <DEDUP_REMOVED lines=9> */
[----:B------:R-:W-:Y:S02]  /*6b50*/  HADD2 R25, R25, -1032, -1032 ;  /* 0xe408e40819197430 */ /* 0x000fe40000000000 */
[----:B------:R-:W-:Y:S02]  /*6b60*/  HADD2 R24, R24, -1032, -1032 ;  /* 0xe408e40818187430 */ /* 0x000fe40000000000 */
[----:B------:R-:W-:-:S02]  /*6b70*/  HADD2.F32 R17, -RZ, R22.H0_H0 ;  /* 0x20000016ff117230 */ /* 0x000fc40000004100 */
[----:B------:R-:W-:Y:S02]  /*6b80*/  HADD2 R26, R26, -1032, -1032 ;  /* 0xe408e4081a1a7430 */ /* 0x000fe40000000000 */
[----:B------:R-:W-:Y:S02]  /*6b90*/  HADD2.F32 R30, -RZ, R22.H1_H1 ;  /* 0x30000016ff1e7230 */ /* 0x000fe40000004100 */
[----:B------:R-:W-:Y:S02]  /*6ba0*/  HADD2.F32 R22, -RZ, R20.H0_H0 ;  /* 0x20000014ff167230 */ /* 0x000fe40000004100 */
[----:B------:R-:W-:Y:S02]  /*6bb0*/  HADD2.F32 R23, -RZ, R25.H0_H0 ;  /* 0x20000019ff177230 */ /* 0x000fe40000004100 */
[--C-:B------:R-:W-:Y:S02]  /*6bc0*/  HADD2.F32 R31, -RZ, R24.reuse.H0_H0 ;  /* 0x20000018ff1f7230 */ /* 0x100fe40000004100 */
[----:B------:R-:W-:-:S02]  /*6bd0*/  HADD2.F32 R27, -RZ, R24.H1_H1 ;  /* 0x30000018ff1b7230 */ /* 0x000fc40000004100 */
[----:B------:R-:W-:Y:S02]  /*6be0*/  HADD2.F32 R24, -RZ, R25.H1_H1 ;  /* 0x30000019ff187230 */ /* 0x000fe40000004100 */
[C---:B------:R-:W-:Y:S01]  /*6bf0*/  FFMA.FTZ R23, R22.reuse, R23, RZ ;  /* 0x0000001716177223 */ /* 0x040fe200000100ff */
[--C-:B------:R-:W-:Y:S02]  /*6c00*/  HADD2.F32 R25, -RZ, R26.reuse.H0_H0 ;  /* 0x2000001aff197230 */ /* 0x100fe40000004100 */
[----:B------:R-:W-:Y:S02]  /*6c10*/  HADD2.F32 R26, -RZ, R26.H1_H1 ;  /* 0x3000001aff1a7230 */ /* 0x000fe40000004100 */
[----:B------:R-:W-:Y:S01]  /*6c20*/  FFMA.FTZ R17, R17, R22, RZ ;  /* 0x0000001611117223 */ /* 0x000fe200000100ff */
[C---:B------:R-:W-:Y:S01]  /*6c30*/  FFMA.FTZ R20, R22.reuse, R31, RZ ;  /* 0x0000001f16147223 */ /* 0x040fe200000100ff */
[----:B------:R-:W-:Y:S01]  /*6c40*/  FFMA.FTZ R25, R22, R25, RZ ;  /* 0x0000001916197223 */ /* 0x000fe200000100ff */
[----:B------:R-:W-:-:S02]  /*6c50*/  FFMA.FTZ R24, R29, R24, R23 ;  /* 0x000000181d187223 */ /* 0x000fc40000010017 */
[----:B------:R-:W1:Y:S01]  /*6c60*/  LDS.64 R22, [UR4+0x8] ;  /* 0x00000804ff167984 */ /* 0x000e620008000a00 */
[----:B------:R-:W-:Y:S01]  /*6c70*/  FFMA.FTZ R25, R29, R26, R25 ;  /* 0x0000001a1d197223 */ /* 0x000fe20000010019 */
[----:B------:R-:W-:Y:S01]  /*6c80*/  FFMA.FTZ R30, R30, R29, R17 ;  /* 0x0000001d1e1e7223 */ /* 0x000fe20000010011 */
[----:B------:R-:W-:Y:S02]  /*6c90*/  LOP3.LUT R26, R13, 0xf000f0, RZ, 0xc0, !PT ;  /* 0x00f000f00d1a7812 */ /* 0x000fe400078ec0ff */
[----:B------:R-:W-:Y:S02]  /*6ca0*/  LOP3.LUT R17, R12, 0xf000f0, RZ, 0xc0, !PT ;  /* 0x00f000f00c117812 */ /* 0x000fe400078ec0ff */
[----:B------:R-:W-:Y:S01]  /*6cb0*/  LOP3.LUT R28, R14, 0xf000f0, RZ, 0xc0, !PT ;  /* 0x00f000f00e1c7812 */ /* 0x000fe200078ec0ff */
[----:B------:R-:W-:Y:S01]  /*6cc0*/  FFMA.FTZ R20, R29, R27, R20 ;  /* 0x0000001b1d147223 */ /* 0x000fe20000010014 */
[----:B------:R-:W-:Y:S02]  /*6cd0*/  LOP3.LUT R27, R26, 0x64006400, RZ, 0xfc, !PT ;  /* 0x640064001a1b7812 */ /* 0x000fe400078efcff */
[----:B------:R-:W-:-:S02]  /*6ce0*/  LOP3.LUT R17, R17, 0x64006400, RZ, 0xfc, !PT ;  /* 0x6400640011117812 */ /* 0x000fc400078efcff */
[----:B------:R-:W-:Y:S02]  /*6cf0*/  LOP3.LUT R31, R28, 0x64006400, RZ, 0xfc, !PT ;  /* 0x640064001c1f7812 */ /* 0x000fe400078efcff */
[----:B------:R-:W-:Y:S01]  /*6d00*/  LOP3.LUT R29, R15, 0xf000f0, RZ, 0xc0, !PT ;  /* 0x00f000f00f1d7812 */ /* 0x000fe200078ec0ff */
[-C--:B------:R-:W-:Y:S02]  /*6d10*/  HFMA2 R26, R27, R0.reuse.H1_H1, -72, -72 ;  /* 0xd480d4801b1a7431 */ /* 0x080fe40000060000 */
[-C--:B------:R-:W-:Y:S01]  /*6d20*/  HFMA2 R28, R17, R0.reuse.H1_H1, -72, -72 ;  /* 0xd480d480111c7431 */ /* 0x080fe20000060000 */
[----:B------:R-:W-:Y:S01]  /*6d30*/  LOP3.LUT R17, R29, 0x64006400, RZ, 0xfc, !PT ;  /* 0x640064001d117812 */ /* 0x000fe200078efcff */
[-C--:B------:R-:W-:Y:S02]  /*6d40*/  HFMA2 R27, R31, R0.reuse.H1_H1, -72, -72 ;  /* 0xd480d4801f1b7431 */ /* 0x080fe40000060000 */
[----:B------:R-:W-:Y:S02]  /*6d50*/  HADD2.F32 R29, -RZ, R21.H0_H0 ;  /* 0x20000015ff1d7230 */ /* 0x000fe40000004100 */
[----:B------:R-:W-:-:S02]  /*6d60*/  HFMA2 R17, R17, R0.H1_H1, -72, -72 ;  /* 0xd480d48011117431 */ /* 0x000fc40000060000 */
[----:B------:R-:W-:Y:S01]  /*6d70*/  HADD2.F32 R31, -RZ, R27.H0_H0 ;  /* 0x2000001bff1f7230 */ /* 0x000fe20000004100 */
[----:B------:R-:W-:Y:S01]  /*6d80*/  SHF.R.U32.HI R13, RZ, 0x8, R13 ;  /* 0x00000008ff0d7819 */ /* 0x000fe2000001160d */
[----:B------:R-:W-:Y:S02]  /*6d90*/  HADD2.F32 R41, -RZ, R28.H0_H0 ;  /* 0x2000001cff297230 */ /* 0x000fe40000004100 */
[----:B------:R-:W-:Y:S02]  /*6da0*/  HADD2.F32 R39, -RZ, R26.H0_H0 ;  /* 0x2000001aff277230 */ /* 0x000fe40000004100 */
[----:B------:R-:W-:Y:S01]  /*6db0*/  FFMA.FTZ R42, R29, R31, R24 ;  /* 0x0000001f1d2a7223 */ /* 0x000fe20000010018 */
[----:B------:R-:W-:Y:S02]  /*6dc0*/  HADD2.F32 R40, -RZ, R17.H0_H0 ;  /* 0x20000011ff287230 */ /* 0x000fe40000004100 */
[----:B------:R-:W-:Y:S02]  /*6dd0*/  HADD2.F32 R31, -RZ, R28.H1_H1 ;  /* 0x3000001cff1f7230 */ /* 0x000fe40000004100 */
[----:B------:R-:W-:Y:S01]  /*6de0*/  HADD2.F32 R28, -RZ, R26.H1_H1 ;  /* 0x3000001aff1c7230 */ /* 0x000fe20000004100 */
[----:B------:R-:W-:Y:S01]  /*6df0*/  LOP3.LUT R26, R13, 0xf000f, RZ, 0xc0, !PT ;  /* 0x000f000f0d1a7812 */ /* 0x000fe200078ec0ff */
[----:B------:R-:W-:Y:S01]  /*6e00*/  FFMA.FTZ R30, R41, R29, R30 ;  /* 0x0000001d291e7223 */ /* 0x000fe2000001001e */
[C---:B------:R-:W-:Y:S01]  /*6e10*/  FFMA.FTZ R20, R29.reuse, R39, R20 ;  /* 0x000000271d147223 */ /* 0x040fe20000010014 */
[----:B------:R-:W-:Y:S01]  /*6e20*/  FFMA.FTZ R24, R29, R40, R25 ;  /* 0x000000281d187223 */ /* 0x000fe20000010019 */
[----:B------:R-:W-:-:S02]  /*6e30*/  LOP3.LUT R29, R26, 0x64006400, RZ, 0xfc, !PT ;  /* 0x640064001a1d7812 */ /* 0x000fc400078efcff */
[----:B------:R-:W-:Y:S01]  /*6e40*/  SHF.R.U32.HI R12, RZ, 0x8, R12 ;  /* 0x00000008ff0c7819 */ /* 0x000fe2000001160c */
[----:B------:R-:W-:Y:S02]  /*6e50*/  HADD2.F32 R21, -RZ, R21.H1_H1 ;  /* 0x30000015ff157230 */ /* 0x000fe40000004100 */
[----:B------:R-:W-:Y:S01]  /*6e60*/  HADD2 R29, R29, -1032, -1032 ;  /* 0xe408e4081d1d7430 */ /* 0x000fe20000000000 */
[----:B------:R-:W-:Y:S01]  /*6e70*/  LOP3.LUT R25, R12, 0xf000f, RZ, 0xc0, !PT ;  /* 0x000f000f0c197812 */ /* 0x000fe200078ec0ff */
[----:B------:R-:W-:Y:S01]  /*6e80*/  HADD2.F32 R27, -RZ, R27.H1_H1 ;  /* 0x3000001bff1b7230 */ /* 0x000fe20000004100 */
[----:B------:R-:W-:Y:S01]  /*6e90*/  SHF.R.U32.HI R14, RZ, 0x8, R14 ;  /* 0x00000008ff0e7819 */ /* 0x000fe2000001160e */
[----:B------:R-:W-:Y:S01]  /*6ea0*/  FFMA.FTZ R30, R31, R21, R30 ;  /* 0x000000151f1e7223 */ /* 0x000fe2000001001e */
[----:B------:R-:W-:Y:S01]  /*6eb0*/  HADD2.F32 R26, -RZ, R17.H1_H1 ;  /* 0x30000011ff1a7230 */ /* 0x000fe20000004100 */
[----:B------:R-:W-:Y:S01]  /*6ec0*/  SHF.R.U32.HI R15, RZ, 0x8, R15 ;  /* 0x00000008ff0f7819 */ /* 0x000fe2000001160f */
[----:B-1----:R-:W-:Y:S01]  /*6ed0*/  HADD2.F32 R17, -RZ, R22.H0_H0 ;  /* 0x20000016ff117230 */ /* 0x002fe20000004100 */
[----:B------:R-:W-:Y:S01]  /*6ee0*/  LOP3.LUT R25, R25, 0x64006400, RZ, 0xfc, !PT ;  /* 0x6400640019197812 */ /* 0x000fe200078efcff */
[----:B------:R-:W-:-:S02]  /*6ef0*/  HADD2.F32 R31, -RZ, R29.H0_H0 ;  /* 0x2000001dff1f7230 */ /* 0x000fc40000004100 */
[C---:B------:R-:W-:Y:S01]  /*6f00*/  FFMA.FTZ R28, R21.reuse, R28, R20 ;  /* 0x0000001c151c7223 */ /* 0x040fe20000010014 */
[----:B------:R-:W-:Y:S01]  /*6f10*/  LOP3.LUT R40, R14, 0xf000f, RZ, 0xc0, !PT ;  /* 0x000f000f0e287812 */ /* 0x000fe200078ec0ff */
[----:B------:R-:W-:Y:S01]  /*6f20*/  FFMA.FTZ R20, R21, R27, R42 ;  /* 0x0000001b15147223 */ /* 0x000fe2000001002a */
[----:B------:R-:W-:Y:S01]  /*6f30*/  LOP3.LUT R39, R15, 0xf000f, RZ, 0xc0, !PT ;  /* 0x000f000f0f277812 */ /* 0x000fe200078ec0ff */
[----:B------:R-:W-:Y:S02]  /*6f40*/  HADD2 R27, R25, -1032, -1032 ;  /* 0xe408e408191b7430 */ /* 0x000fe40000000000 */
[----:B------:R-:W-:Y:S01]  /*6f50*/  FFMA.FTZ R31, R17, R31, R28 ;  /* 0x0000001f111f7223 */ /* 0x000fe2000001001c */
[----:B------:R-:W-:Y:S01]  /*6f60*/  HADD2.F32 R29, -RZ, R29.H1_H1 ;  /* 0x3000001dff1d7230 */ /* 0x000fe20000004100 */
[----:B------:R-:W-:Y:S01]  /*6f70*/  LOP3.LUT R40, R40, 0x64006400, RZ, 0xfc, !PT ;  /* 0x6400640028287812 */ /* 0x000fe200078efcff */
[----:B------:R-:W-:Y:S01]  /*6f80*/  HADD2.F32 R28, -RZ, R22.H1_H1 ;  /* 0x30000016ff1c7230 */ /* 0x000fe20000004100 */
[----:B------:R-:W-:Y:S01]  /*6f90*/  LOP3.LUT R39, R39, 0x64006400, RZ, 0xfc, !PT ;  /* 0x6400640027277812 */ /* 0x000fe200078efcff */
[----:B------:R-:W-:-:S02]  /*6fa0*/  HADD2.F32 R25, -RZ, R27.H0_H0 ;  /* 0x2000001bff197230 */ /* 0x000fc40000004100 */
[----:B------:R-:W-:Y:S01]  /*6fb0*/  FFMA.FTZ R26, R21, R26, R24 ;  /* 0x0000001a151a7223 */ /* 0x000fe20000010018 */
[----:B------:R-:W-:Y:S02]  /*6fc0*/  HADD2 R21, R40, -1032, -1032 ;  /* 0xe408e40828157430 */ /* 0x000fe40000000000 */
[----:B------:R-:W-:Y:S01]  /*6fd0*/  FFMA.FTZ R31, R28, R29, R31 ;  /* 0x0000001d1c1f7223 */ /* 0x000fe2000001001f */
[----:B------:R-:W-:Y:S01]  /*6fe0*/  LOP3.LUT R29, R13, 0xf000f0, RZ, 0xc0, !PT ;  /* 0x00f000f00d1d7812 */ /* 0x000fe200078ec0ff */
[----:B------:R-:W-:Y:S01]  /*6ff0*/  HADD2 R24, R39, -1032, -1032 ;  /* 0xe408e40827187430 */ /* 0x000fe20000000000 */
[----:B------:R-:W-:Y:S01]  /*7000*/  LOP3.LUT R12, R12, 0xf000f0, RZ, 0xc0, !PT ;  /* 0x00f000f00c0c7812 */ /* 0x000fe200078ec0ff */
[----:B------:R-:W-:Y:S01]  /*7010*/  FFMA.FTZ R25, R25, R17, R30 ;  /* 0x0000001119197223 */ /* 0x000fe2000001001e */
[----:B------:R-:W-:Y:S01]  /*7020*/  HADD2.F32 R30, -RZ, R27.H1_H1 ;  /* 0x3000001bff1e7230 */ /* 0x000fe20000004100 */
[----:B------:R-:W-:Y:S01]  /*7030*/  LOP3.LUT R14, R14, 0xf000f0, RZ, 0xc0, !PT ;  /* 0x00f000f00e0e7812 */ /* 0x000fe200078ec0ff */
[----:B------:R-:W-:Y:S01]  /*7040*/  HADD2.F32 R27, -RZ, R21.H0_H0 ;  /* 0x20000015ff1b7230 */ /* 0x000fe20000004100 */
[----:B------:R-:W-:Y:S01]  /*7050*/  LOP3.LUT R29, R29, 0x64006400, RZ, 0xfc, !PT ;  /* 0x640064001d1d7812 */ /* 0x000fe200078efcff */
[----:B------:R-:W-:Y:S01]  /*7060*/  HADD2.F32 R39, -RZ, R24.H0_H0 ;  /* 0x20000018ff277230 */ /* 0x000fe20000004100 */
[----:B------:R-:W-:-:S02]  /*7070*/  LOP3.LUT R13, R12, 0x64006400, RZ, 0xfc, !PT ;  /* 0x640064000c0d7812 */ /* 0x000fc400078efcff */
[----:B------:R-:W-:Y:S02]  /*7080*/  LOP3.LUT R12, R15, 0xf000f0, RZ, 0xc0, !PT ;  /* 0x00f000f00f0c7812 */ /* 0x000fe400078ec0ff */
[----:B------:R-:W-:Y:S01]  /*7090*/  LOP3.LUT R15, R14, 0x64006400, RZ, 0xfc, !PT ;  /* 0x640064000e0f7812 */ /* 0x000fe200078efcff */
[-C--:B------:R-:W-:Y:S02]  /*70a0*/  HFMA2 R14, R29, R0.reuse.H1_H1, -72, -72 ;  /* 0xd480d4801d0e7431 */ /* 0x080fe40000060000 */
[C---:B------:R-:W-:Y:S01]  /*70b0*/  FFMA.FTZ R27, R17.reuse, R27, R20 ;  /* 0x0000001b111b7223 */ /* 0x040fe20000010014 */
[----:B------:R-:W-:Y:S01]  /*70c0*/  LOP3.LUT R29, R12, 0x64006400, RZ, 0xfc, !PT ;  /* 0x640064000c1d7812 */ /* 0x000fe200078efcff */
[----:B------:R-:W-:Y:S01]  /*70d0*/  FFMA.FTZ R17, R17, R39, R26 ;  /* 0x0000002711117223 */ /* 0x000fe2000001001a */
[----:B------:R-:W-:Y:S02]  /*70e0*/  HADD2.F32 R26, -RZ, R21.H1_H1 ;  /* 0x30000015ff1a7230 */ /* 0x000fe40000004100 */
[----:B------:R-:W-:-:S02]  /*70f0*/  HFMA2 R13, R13, R0.H1_H1, -72, -72 ;  /* 0xd480d4800d0d7431 */ /* 0x000fc40000060000 */
[-C--:B------:R-:W-:Y:S02]  /*7100*/  HFMA2 R15, R15, R0.reuse.H1_H1, -72, -72 ;  /* 0xd480d4800f0f7431 */ /* 0x080fe40000060000 */
[----:B------:R-:W-:Y:S02]  /*7110*/  HADD2.F32 R39, -RZ, R24.H1_H1 ;  /* 0x30000018ff277230 */ /* 0x000fe40000004100 */
[----:B------:R-:W-:Y:S02]  /*7120*/  HFMA2 R12, R29, R0.H1_H1, -72, -72 ;  /* 0xd480d4801d0c7431 */ /* 0x000fe40000060000 */
[----:B------:R-:W-:Y:S02]  /*7130*/  HADD2.F32 R22, -RZ, R23.H0_H0 ;  /* 0x20000017ff167230 */ /* 0x000fe40000004100 */
[----:B------:R-:W-:Y:S01]  /*7140*/  FFMA.FTZ R27, R28, R26, R27 ;  /* 0x0000001a1c1b7223 */ /* 0x000fe2000001001b */
[----:B------:R-:W-:Y:S02]  /*7150*/  HADD2.F32 R24, -RZ, R13.H0_H0 ;  /* 0x2000000dff187230 */ /* 0x000fe40000004100 */
[----:B------:R-:W-:Y:S01]  /*7160*/  FFMA.FTZ R25, R30, R28, R25 ;  /* 0x0000001c1e197223 */ /* 0x000fe20000010019 */
[----:B------:R-:W-:Y:S01]  /*7170*/  HADD2.F32 R26, -RZ, R14.H0_H0 ;  /* 0x2000000eff1a7230 */ /* 0x000fe20000004100 */
[----:B------:R-:W1:Y:S01]  /*7180*/  LDS.64 R20, [UR4+0x10] ;  /* 0x00001004ff147984 */ /* 0x000e620008000a00 */
[----:B------:R-:W-:-:S02]  /*7190*/  HADD2.F32 R30, -RZ, R15.H0_H0 ;  /* 0x2000000fff1e7230 */ /* 0x000fc40000004100 */
[----:B------:R-:W-:Y:S01]  /*71a0*/  FFMA.FTZ R17, R28, R39, R17 ;  /* 0x000000271c117223 */ /* 0x000fe20000010011 */
[----:B------:R-:W-:Y:S02]  /*71b0*/  HADD2.F32 R29, -RZ, R12.H0_H0 ;  /* 0x2000000cff1d7230 */ /* 0x000fe40000004100 */
[----:B------:R-:W-:Y:S01]  /*71c0*/  FFMA.FTZ R24, R24, R22, R25 ;  /* 0x0000001618187223 */ /* 0x000fe20000010019 */
[----:B------:R-:W-:Y:S02]  /*71d0*/  HADD2.F32 R23, -RZ, R23.H1_H1 ;  /* 0x30000017ff177230 */ /* 0x000fe40000004100 */
[----:B------:R-:W-:Y:S02]  /*71e0*/  HADD2.F32 R13, -RZ, R13.H1_H1 ;  /* 0x3000000dff0d7230 */ /* 0x000fe40000004100 */
[C---:B------:R-:W-:Y:S01]  /*71f0*/  FFMA.FTZ R26, R22.reuse, R26, R31 ;  /* 0x0000001a161a7223 */ /* 0x040fe2000001001f */
[----:B------:R-:W-:Y:S02]  /*7200*/  HADD2.F32 R14, -RZ, R14.H1_H1 ;  /* 0x3000000eff0e7230 */ /* 0x000fe40000004100 */
[C---:B------:R-:W-:Y:S01]  /*7210*/  FFMA.FTZ R25, R22.reuse, R30, R27 ;  /* 0x0000001e16197223 */ /* 0x040fe2000001001b */
[----:B------:R-:W-:Y:S01]  /*7220*/  FFMA.FTZ R22, R22, R29, R17 ;  /* 0x0000001d16167223 */ /* 0x000fe20000010011 */
[----:B------:R-:W-:Y:S01]  /*7230*/  FFMA.FTZ R17, R13, R23, R24 ;  /* 0x000000170d117223 */ /* 0x000fe20000010018 */
[----:B------:R-:W-:-:S02]  /*7240*/  HADD2.F32 R28, -RZ, R15.H1_H1 ;  /* 0x3000000fff1c7230 */ /* 0x000fc40000004100 */
[C---:B------:R-:W-:Y:S01]  /*7250*/  FFMA.FTZ R24, R23.reuse, R14, R26 ;  /* 0x0000000e17187223 */ /* 0x040fe2000001001a */
[----:B------:R-:W-:Y:S02]  /*7260*/  HADD2.F32 R26, -RZ, R12.H1_H1 ;  /* 0x3000000cff1a7230 */ /* 0x000fe40000004100 */
[----:B------:R-:W2:Y:S01]  /*7270*/  LDG.E.128.CONSTANT R12, desc[UR6][R46.64] ;  /* 0x000000062e0c7981 */ /* 0x000ea2000c1e9d00 */
[----:B------:R-:W-:Y:S01]  /*7280*/  FFMA.FTZ R25, R23, R28, R25 ;  /* 0x0000001c17197223 */ /* 0x000fe20000010019 */
[----:B---3--:R-:W-:Y:S02]  /*7290*/  LOP3.LUT R27, R8, 0xf000f, RZ, 0xc0, !PT ;  /* 0x000f000f081b7812 */ /* 0x008fe400078ec0ff */
        /* <DEDUP_REMOVED lines=11> */
[----:B------:R-:W-:Y:S01]  /*7350*/  FFMA.FTZ R26, R23, R26, R22 ;  /* 0x0000001a171a7223 */ /* 0x000fe20000010016 */
[----:B-1----:R-:W-:Y:S02]  /*7360*/  HADD2.F32 R22, -RZ, R20.H0_H0 ;  /* 0x20000014ff167230 */ /* 0x002fe40000004100 */
[----:B------:R-:W-:Y:S02]  /*7370*/  HADD2.F32 R27, -RZ, R30.H0_H0 ;  /* 0x2000001eff1b7230 */ /* 0x000fe40000004100 */
[----:B------:R-:W-:Y:S02]  /*7380*/  HADD2.F32 R41, -RZ, R31.H0_H0 ;  /* 0x2000001fff297230 */ /* 0x000fe40000004100 */
[----:B------:R-:W-:Y:S02]  /*7390*/  HADD2.F32 R29, -RZ, R39.H0_H0 ;  /* 0x20000027ff1d7230 */ /* 0x000fe40000004100 */
[----:B------:R-:W-:-:S02]  /*73a0*/  HADD2.F32 R23, -RZ, R28.H0_H0 ;  /* 0x2000001cff177230 */ /* 0x000fc40000004100 */
[----:B------:R-:W-:Y:S01]  /*73b0*/  FFMA.FTZ R42, R27, R22, RZ ;  /* 0x000000161b2a7223 */ /* 0x000fe200000100ff */
[C---:B------:R-:W-:Y:S01]  /*73c0*/  FFMA.FTZ R27, R22.reuse, R41, RZ ;  /* 0x00000029161b7223 */ /* 0x040fe200000100ff */
[C---:B------:R-:W-:Y:S01]  /*73d0*/  FFMA.FTZ R29, R22.reuse, R29, RZ ;  /* 0x0000001d161d7223 */ /* 0x040fe200000100ff */
[----:B------:R-:W-:Y:S01]  /*73e0*/  FFMA.FTZ R23, R22, R23, RZ ;  /* 0x0000001716177223 */ /* 0x000fe200000100ff */
[----:B------:R-:W-:Y:S02]  /*73f0*/  HADD2.F32 R22, -RZ, R20.H1_H1 ;  /* 0x30000014ff167230 */ /* 0x000fe40000004100 */
[----:B------:R-:W-:Y:S02]  /*7400*/  HADD2.F32 R41, -RZ, R30.H1_H1 ;  /* 0x3000001eff297230 */ /* 0x000fe40000004100 */
[----:B------:R-:W-:Y:S02]  /*7410*/  HADD2.F32 R20, -RZ, R31.H1_H1 ;  /* 0x3000001fff147230 */ /* 0x000fe40000004100 */
[----:B------:R-:W-:-:S02]  /*7420*/  HADD2.F32 R30, -RZ, R39.H1_H1 ;  /* 0x30000027ff1e7230 */ /* 0x000fc40000004100 */
[----:B------:R-:W-:Y:S01]  /*7430*/  HADD2.F32 R28, -RZ, R28.H1_H1 ;  /* 0x3000001cff1c7230 */ /* 0x000fe20000004100 */
[----:B------:R-:W-:Y:S01]  /*7440*/  LOP3.LUT R31, R8, 0xf000f0, RZ, 0xc0, !PT ;  /* 0x00f000f0081f7812 */ /* 0x000fe200078ec0ff */
[C---:B------:R-:W-:Y:S01]  /*7450*/  FFMA.FTZ R20, R22.reuse, R20, R27 ;  /* 0x0000001416147223 */ /* 0x040fe2000001001b */
[----:B------:R-:W-:Y:S01]  /*7460*/  FFMA.FTZ R42, R41, R22, R42 ;  /* 0x00000016292a7223 */ /* 0x000fe2000001002a */
[C---:B------:R-:W-:Y:S01]  /*7470*/  FFMA.FTZ R27, R22.reuse, R30, R29 ;  /* 0x0000001e161b7223 */ /* 0x040fe2000001001d */
[----:B------:R-:W-:Y:S01]  /*7480*/  FFMA.FTZ R28, R22, R28, R23 ;  /* 0x0000001c161c7223 */ /* 0x000fe20000010017 */
[----:B------:R-:W-:Y:S02]  /*7490*/  LOP3.LUT R22, R9, 0xf000f0, RZ, 0xc0, !PT ;  /* 0x00f000f009167812 */ /* 0x000fe400078ec0ff */
[----:B------:R-:W-:Y:S02]  /*74a0*/  LOP3.LUT R23, R31, 0x64006400, RZ, 0xfc, !PT ;  /* 0x640064001f177812 */ /* 0x000fe400078efcff */
[----:B------:R-:W-:-:S03]  /*74b0*/  LOP3.LUT R31, R22, 0x64006400, RZ, 0xfc, !PT ;  /* 0x64006400161f7812 */ /* 0x000fc600078efcff */
[----:B------:R-:W-:Y:S02]  /*74c0*/  HFMA2 R30, R23, R0.H1_H1, -72, -72 ;  /* 0xd480d480171e7431 */ /* 0x000fe40000060000 */
[----:B------:R-:W1:Y:S01]  /*74d0*/  LDS.64 R22, [UR4+0x18] ;  /* 0x00001804ff167984 */ /* 0x000e620008000a00 */
[----:B------:R-:W-:Y:S02]  /*74e0*/  LOP3.LUT R39, R10, 0xf000f0, RZ, 0xc0, !PT ;  /* 0x00f000f00a277812 */ /* 0x000fe400078ec0ff */
[----:B------:R-:W-:Y:S02]  /*74f0*/  LOP3.LUT R43, R11, 0xf000f0, RZ, 0xc0, !PT ;  /* 0x00f000f00b2b7812 */ /* 0x000fe400078ec0ff */
[----:B------:R-:W-:Y:S02]  /*7500*/  LOP3.LUT R39, R39, 0x64006400, RZ, 0xfc, !PT ;  /* 0x6400640027277812 */ /* 0x000fe400078efcff */
[----:B------:R-:W-:Y:S01]  /*7510*/  LOP3.LUT R43, R43, 0x64006400, RZ, 0xfc, !PT ;  /* 0x640064002b2b7812 */ /* 0x000fe200078efcff */
[----:B------:R-:W-:-:S02]  /*7520*/  HADD2.F32 R29, -RZ, R21.H0_H0 ;  /* 0x20000015ff1d7230 */ /* 0x000fc40000004100 */
[-C--:B------:R-:W-:Y:S02]  /*7530*/  HFMA2 R31, R31, R0.reuse.H1_H1, -72, -72 ;  /* 0xd480d4801f1f7431 */ /* 0x080fe40000060000 */
[----:B------:R-:W-:Y:S02]  /*7540*/  HADD2.F32 R41, -RZ, R30.H0_H0 ;  /* 0x2000001eff297230 */ /* 0x000fe40000004100 */
[-C--:B------:R-:W-:Y:S02]  /*7550*/  HFMA2 R39, R39, R0.reuse.H1_H1, -72, -72 ;  /* 0xd480d48027277431 */ /* 0x080fe40000060000 */
[----:B------:R-:W-:Y:S02]  /*7560*/  HFMA2 R40, R43, R0.H1_H1, -72, -72 ;  /* 0xd480d4802b287431 */ /* 0x000fe40000060000 */
[----:B------:R-:W-:Y:S01]  /*7570*/  FFMA.FTZ R41, R41, R29, R42 ;  /* 0x0000001d29297223 */ /* 0x000fe2000001002a */
[----:B------:R-:W-:Y:S02]  /*7580*/  HADD2.F32 R42, -RZ, R31.H0_H0 ;  /* 0x2000001fff2a7230 */ /* 0x000fe40000004100 */
[----:B------:R-:W-:-:S02]  /*7590*/  HADD2.F32 R43, -RZ, R39.H0_H0 ;  /* 0x20000027ff2b7230 */ /* 0x000fc40000004100 */
[----:B------:R-:W-:Y:S01]  /*75a0*/  HADD2.F32 R44, -RZ, R40.H0_H0 ;  /* 0x20000028ff2c7230 */ /* 0x000fe20000004100 */
[----:B------:R-:W-:Y:S01]  /*75b0*/  SHF.R.U32.HI R8, RZ, 0x8, R8 ;  /* 0x00000008ff087819 */ /* 0x000fe20000011608 */
[C---:B------:R-:W-:Y:S01]  /*75c0*/  FFMA.FTZ R20, R29.reuse, R42, R20 ;  /* 0x0000002a1d147223 */ /* 0x040fe20000010014 */
[C---:B------:R-:W-:Y:S02]  /*75d0*/  FFMA.FTZ R27, R29.reuse, R43, R27 ;  /* 0x0000002b1d1b7223 */ /* 0x040fe4000001001b */
[----:B------:R-:W-:Y:S01]  /*75e0*/  FFMA.FTZ R28, R29, R44, R28 ;  /* 0x0000002c1d1c7223 */ /* 0x000fe2000001001c */
[----:B------:R-:W-:Y:S01]  /*75f0*/  LOP3.LUT R29, R8, 0xf000f, RZ, 0xc0, !PT ;  /* 0x000f000f081d7812 */ /* 0x000fe200078ec0ff */
[----:B------:R-:W-:Y:S02]  /*7600*/  HADD2.F32 R21, -RZ, R21.H1_H1 ;  /* 0x30000015ff157230 */ /* 0x000fe40000004100 */
[----:B------:R-:W-:Y:S02]  /*7610*/  HADD2.F32 R30, -RZ, R30.H1_H1 ;  /* 0x3000001eff1e7230 */ /* 0x000fe40000004100 */
[----:B------:R-:W-:-:S02]  /*7620*/  HADD2.F32 R31, -RZ, R31.H1_H1 ;  /* 0x3000001fff1f7230 */ /* 0x000fc40000004100 */
[----:B------:R-:W-:Y:S02]  /*7630*/  HADD2.F32 R42, -RZ, R39.H1_H1 ;  /* 0x30000027ff2a7230 */ /* 0x000fe40000004100 */
[----:B------:R-:W-:Y:S01]  /*7640*/  HADD2.F32 R40, -RZ, R40.H1_H1 ;  /* 0x30000028ff287230 */ /* 0x000fe20000004100 */
[----:B------:R-:W-:Y:S02]  /*7650*/  SHF.R.U32.HI R9, RZ, 0x8, R9 ;  /* 0x00000008ff097819 */ /* 0x000fe40000011609 */
[----:B------:R-:W-:Y:S01]  /*7660*/  LOP3.LUT R29, R29, 0x64006400, RZ, 0xfc, !PT ;  /* 0x640064001d1d7812 */ /* 0x000fe200078efcff */
[----:B------:R-:W-:Y:S01]  /*7670*/  FFMA.FTZ R30, R30, R21, R41 ;  /* 0x000000151e1e7223 */ /* 0x000fe20000010029 */
[C---:B------:R-:W-:Y:S01]  /*7680*/  FFMA.FTZ R20, R21.reuse, R31, R20 ;  /* 0x0000001f15147223 */ /* 0x040fe20000010014 */
[C---:B------:R-:W-:Y:S01]  /*7690*/  FFMA.FTZ R27, R21.reuse, R42, R27 ;  /* 0x0000002a151b7223 */ /* 0x040fe2000001001b */
[----:B------:R-:W-:Y:S01]  /*76a0*/  FFMA.FTZ R28, R21, R40, R28 ;  /* 0x00000028151c7223 */ /* 0x000fe2000001001c */
[----:B------:R-:W-:-:S02]  /*76b0*/  SHF.R.U32.HI R10, RZ, 0x8, R10 ;  /* 0x00000008ff0a7819 */ /* 0x000fc4000001160a */
[----:B------:R-:W-:Y:S02]  /*76c0*/  SHF.R.U32.HI R11, RZ, 0x8, R11 ;  /* 0x00000008ff0b7819 */ /* 0x000fe4000001160b */
[----:B------:R-:W-:Y:S01]  /*76d0*/  LOP3.LUT R21, R9, 0xf000f, RZ, 0xc0, !PT ;  /* 0x000f000f09157812 */ /* 0x000fe200078ec0ff */
[----:B------:R-:W-:Y:S01]  /*76e0*/  HADD2 R39, R29, -1032, -1032 ;  /* 0xe408e4081d277430 */ /* 0x000fe20000000000 */
[----:B------:R-:W-:Y:S02]  /*76f0*/  LOP3.LUT R40, R10, 0xf000f, RZ, 0xc0, !PT ;  /* 0x000f000f0a287812 */ /* 0x000fe400078ec0ff */
[----:B------:R-:W-:Y:S02]  /*7700*/  LOP3.LUT R41, R11, 0xf000f, RZ, 0xc0, !PT ;  /* 0x000f000f0b297812 */ /* 0x000fe400078ec0ff */
[----:B------:R-:W-:Y:S01]  /*7710*/  LOP3.LUT R21, R21, 0x64006400, RZ, 0xfc, !PT ;  /* 0x6400640015157812 */ /* 0x000fe200078efcff */
[----:B-1----:R-:W-:Y:S01]  /*7720*/  HADD2.F32 R31, -RZ, R22.H0_H0 ;  /* 0x20000016ff1f7230 */ /* 0x002fe20000004100 */
[----:B------:R-:W-:Y:S01]  /*7730*/  LOP3.LUT R29, R40, 0x64006400, RZ, 0xfc, !PT ;  /* 0x64006400281d7812 */ /* 0x000fe200078efcff */
[----:B------:R-:W-:Y:S01]  /*7740*/  HADD2.F32 R43, -RZ, R39.H0_H0 ;  /* 0x20000027ff2b7230 */ /* 0x000fe20000004100 */
[----:B------:R-:W-:Y:S01]  /*7750*/  LOP3.LUT R41, R41, 0x64006400, RZ, 0xfc, !PT ;  /* 0x6400640029297812 */ /* 0x000fe200078efcff */
[----:B------:R-:W-:-:S02]  /*7760*/  HADD2 R21, R21, -1032, -1032 ;  /* 0xe408e40815157430 */ /* 0x000fc40000000000 */
[----:B------:R-:W-:Y:S02]  /*7770*/  HADD2 R29, R29, -1032, -1032 ;  /* 0xe408e4081d1d7430 */ /* 0x000fe40000000000 */
[----:B------:R-:W-:Y:S01]  /*7780*/  FFMA.FTZ R40, R43, R31, R30 ;  /* 0x0000001f2b287223 */ /* 0x000fe2000001001e */
[----:B------:R-:W-:Y:S02]  /*7790*/  HADD2 R30, R41, -1032, -1032 ;  /* 0xe408e408291e7430 */ /* 0x000fe40000000000 */
[----:B------:R-:W-:Y:S02]  /*77a0*/  HADD2.F32 R41, -RZ, R21.H0_H0 ;  /* 0x20000015ff297230 */ /* 0x000fe40000004100 */
[----:B------:R-:W-:Y:S02]  /*77b0*/  HADD2.F32 R42, -RZ, R29.H0_H0 ;  /* 0x2000001dff2a7230 */ /* 0x000fe40000004100 */
[----:B------:R-:W-:Y:S02]  /*77c0*/  HADD2.F32 R43, -RZ, R22.H1_H1 ;  /* 0x30000016ff2b7230 */ /* 0x000fe40000004100 */
[----:B------:R-:W-:Y:S01]  /*77d0*/  FFMA.FTZ R20, R31, R41, R20 ;  /* 0x000000291f147223 */ /* 0x000fe20000010014 */
[----:B------:R-:W-:Y:S01]  /*77e0*/  HADD2.F32 R21, -RZ, R21.H1_H1 ;  /* 0x30000015ff157230 */ /* 0x000fe20000004100 */
[----:B------:R-:W-:Y:S01]  /*77f0*/  LOP3.LUT R8, R8, 0xf000f0, RZ, 0xc0, !PT ;  /* 0x00f000f008087812 */ /* 0x000fe200078ec0ff */
[----:B------:R-:W-:-:S02]  /*7800*/  HADD2.F32 R22, -RZ, R29.H1_H1 ;  /* 0x3000001dff167230 */ /* 0x000fc40000004100 */
[----:B------:R-:W-:Y:S01]  /*7810*/  FFMA.FTZ R27, R31, R42, R27 ;  /* 0x0000002a1f1b7223 */ /* 0x000fe2000001001b */
[----:B------:R-:W-:Y:S01]  /*7820*/  FFMA.FTZ R21, R43, R21, R20 ;  /* 0x000000152b157223 */ /* 0x000fe20000010014 */
[----:B------:R-:W-:Y:S02]  /*7830*/  LOP3.LUT R20, R9, 0xf000f0, RZ, 0xc0, !PT ;  /* 0x00f000f009147812 */ /* 0x000fe400078ec0ff */
[----:B------:R-:W-:Y:S01]  /*7840*/  LOP3.LUT R9, R8, 0x64006400, RZ, 0xfc, !PT ;  /* 0x6400640008097812 */ /* 0x000fe200078efcff */
[--C-:B------:R-:W-:Y:S02]  /*7850*/  HADD2.F32 R41, -RZ, R30.reuse.H0_H0 ;  /* 0x2000001eff297230 */ /* 0x100fe40000004100 */
[----:B------:R-:W-:Y:S01]  /*7860*/  FFMA.FTZ R27, R43, R22, R27 ;  /* 0x000000162b1b7223 */ /* 0x000fe2000001001b */
[----:B------:R-:W-:Y:S01]  /*7870*/  LOP3.LUT R22, R11, 0xf000f0, RZ, 0xc0, !PT ;  /* 0x00f000f00b167812 */ /* 0x000fe200078ec0ff */
[----:B------:R-:W-:Y:S01]  /*7880*/  HADD2.F32 R39, -RZ, R39.H1_H1 ;  /* 0x30000027ff277230 */ /* 0x000fe20000004100 */
[----:B------:R-:W-:Y:S01]  /*7890*/  LOP3.LUT R10, R10, 0xf000f0, RZ, 0xc0, !PT ;  /* 0x00f000f00a0a7812 */ /* 0x000fe200078ec0ff */
[-C--:B------:R-:W-:Y:S01]  /*78a0*/  HFMA2 R9, R9, R0.reuse.H1_H1, -72, -72 ;  /* 0xd480d48009097431 */ /* 0x080fe20000060000 */
[----:B------:R-:W-:Y:S01]  /*78b0*/  LOP3.LUT R11, R20, 0x64006400, RZ, 0xfc, !PT ;  /* 0x64006400140b7812 */ /* 0x000fe200078efcff */
[----:B------:R-:W-:Y:S01]  /*78c0*/  FFMA.FTZ R28, R31, R41, R28 ;  /* 0x000000291f1c7223 */ /* 0x000fe2000001001c */
[----:B------:R-:W-:Y:S01]  /*78d0*/  LOP3.LUT R29, R10, 0x64006400, RZ, 0xfc, !PT ;  /* 0x640064000a1d7812 */ /* 0x000fe200078efcff */
[----:B------:R-:W-:Y:S01]  /*78e0*/  HADD2.F32 R30, -RZ, R30.H1_H1 ;  /* 0x3000001eff1e7230 */ /* 0x000fe20000004100 */
[----:B------:R-:W-:Y:S01]  /*78f0*/  LOP3.LUT R31, R22, 0x64006400, RZ, 0xfc, !PT ;  /* 0x64006400161f7812 */ /* 0x000fe200078efcff */
[----:B------:R-:W-:Y:S01]  /*7900*/  FFMA.FTZ R39, R39, R43, R40 ;  /* 0x0000002b27277223 */ /* 0x000fe20000010028 */
[----:B------:R-:W-:-:S02]  /*7910*/  HFMA2 R8, R11, R0.H1_H1, -72, -72 ;  /* 0xd480d4800b087431 */ /* 0x000fc40000060000 */
[----:B------:R-:W-:Y:S02]  /*7920*/  HADD2.F32 R40, -RZ, R23.H0_H0 ;  /* 0x20000017ff287230 */ /* 0x000fe40000004100 */
[----:B------:R-:W-:Y:S02]  /*7930*/  HADD2.F32 R22, -RZ, R9.H0_H0 ;  /* 0x20000009ff167230 */ /* 0x000fe40000004100 */
[-C--:B------:R-:W-:Y:S02]  /*7940*/  HFMA2 R10, R29, R0.reuse.H1_H1, -72, -72 ;  /* 0xd480d4801d0a7431 */ /* 0x080fe40000060000 */
[----:B------:R-:W-:Y:S01]  /*7950*/  FFMA.FTZ R43, R43, R30, R28 ;  /* 0x0000001e2b2b7223 */ /* 0x000fe2000001001c */
[----:B------:R-:W-:Y:S02]  /*7960*/  HFMA2 R11, R31, R0.H1_H1, -72, -72 ;  /* 0xd480d4801f0b7431 */ /* 0x000fe40000060000 */
[----:B------:R-:W-:Y:S02]  /*7970*/  HADD2.F32 R23, -RZ, R23.H1_H1 ;  /* 0x30000017ff177230 */ /* 0x000fe40000004100 */
[----:B------:R-:W-:-:S02]  /*7980*/  HADD2.F32 R29, -RZ, R8.H0_H0 ;  /* 0x20000008ff1d7230 */ /* 0x000fc40000004100 */
[----:B------:R-:W-:Y:S02]  /*7990*/  HADD2.F32 R28, -RZ, R9.H1_H1 ;  /* 0x30000009ff1c7230 */ /* 0x000fe40000004100 */
[----:B------:R-:W-:Y:S01]  /*79a0*/  FFMA.FTZ R9, R22, R40, R39 ;  /* 0x0000002816097223 */ /* 0x000fe20000010027 */
[----:B------:R-:W-:Y:S02]  /*79b0*/  HADD2.F32 R30, -RZ, R10.H0_H0 ;  /* 0x2000000aff1e7230 */ /* 0x000fe40000004100 */
[----:B------:R-:W-:Y:S01]  /*79c0*/  FFMA.FTZ R22, R40, R29, R21 ;  /* 0x0000001d28167223 */ /* 0x000fe20000010015 */
[----:B------:R-:W-:Y:S02]  /*79d0*/  HADD2.F32 R20, -RZ, R11.H0_H0 ;  /* 0x2000000bff147230 */ /* 0x000fe40000004100 */
[----:B------:R-:W-:Y:S01]  /*79e0*/  FFMA.FTZ R9, R28, R23, R9 ;  /* 0x000000171c097223 */ /* 0x000fe20000010009 */
[----:B------:R-:W-:Y:S02]  /*79f0*/  HADD2.F32 R28, -RZ, R0.H0_H0 ;  /* 0x20000000ff1c7230 */ /* 0x000fe40000004100 */
[----:B------:R-:W-:-:S02]  /*7a00*/  HADD2.F32 R21, -RZ, R2.H0_H0 ;  /* 0x20000002ff157230 */ /* 0x000fc40000004100 */
[C---:B------:R-:W-:Y:S01]  /*7a10*/  FFMA.FTZ R30, R40.reuse, R30, R27 ;  /* 0x0000001e281e7223 */ /* 0x040fe2000001001b */
[----:B------:R-:W-:Y:S01]  /*7a20*/  FFMA.FTZ R43, R40, R20, R43 ;  /* 0x00000014282b7223 */ /* 0x000fe2000001002b */
[----:B------:R-:W-:Y:S02]  /*7a30*/  HADD2.F32 R8, -RZ, R8.H1_H1 ;  /* 0x30000008ff087230 */ /* 0x000fe40000004100 */
[----:B------:R-:W-:Y:S02]  /*7a40*/  HADD2.F32 R27, -RZ, R10.H1_H1 ;  /* 0x3000000aff1b7230 */ /* 0x000fe40000004100 */
[----:B------:R-:W-:Y:S01]  /*7a50*/  FMUL.FTZ R10, R28, R17 ;  /* 0x000000111c0a7220 */ /* 0x000fe20000410000 */
[----:B------:R-:W-:Y:S02]  /*7a60*/  HADD2.F32 R20, -RZ, R11.H1_H1 ;  /* 0x3000000bff147230 */ /* 0x000fe40000004100 */
[----:B------:R-:W-:Y:S01]  /*7a70*/  FMUL.FTZ R11, R21, R24 ;  /* 0x00000018150b7220 */ /* 0x000fe20000410000 */
[C---:B------:R-:W-:Y:S01]  /*7a80*/  FFMA.FTZ R8, R23.reuse, R8, R22 ;  /* 0x0000000817087223 */ /* 0x040fe20000010016 */
[C---:B------:R-:W-:Y:S01]  /*7a90*/  FFMA.FTZ R27, R23.reuse, R27, R30 ;  /* 0x0000001b171b7223 */ /* 0x040fe2000001001e */
[----:B------:R-:W-:Y:S01]  /*7aa0*/  F2FP.F16.F32.PACK_AB R22, RZ, R10 ;  /* 0x0000000aff16723e */ /* 0x000fe200000000ff */
[----:B------:R-:W-:Y:S01]  /*7ab0*/  FFMA.FTZ R20, R23, R20, R43 ;  /* 0x0000001417147223 */ /* 0x000fe2000001002b */
[----:B------:R-:W-:-:S02]  /*7ac0*/  F2FP.F16.F32.PACK_AB R23, RZ, R11 ;  /* 0x0000000bff17723e */ /* 0x000fc400000000ff */
[----:B------:R-:W1:Y:S01]  /*7ad0*/  LDS.64 R10, [UR4+0x20] ;  /* 0x00002004ff0a7984 */ /* 0x000e620008000a00 */
[----:B------:R-:W-:Y:S02]  /*7ae0*/  HADD2.F32 R24, -RZ, R3.H0_H0 ;  /* 0x20000003ff187230 */ /* 0x000fe40000004100 */
[----:B------:R-:W-:Y:S01]  /*7af0*/  FMUL.FTZ R9, R28, R9 ;  /* 0x000000091c097220 */ /* 0x000fe20000410000 */
[----:B------:R-:W-:Y:S02]  /*7b00*/  HADD2.F32 R17, -RZ, R32.H0_H0 ;  /* 0x20000020ff117230 */ /* 0x000fe40000004100 */
[----:B------:R-:W-:Y:S01]  /*7b10*/  FMUL.FTZ R8, R21, R8 ;  /* 0x0000000815087220 */ /* 0x000fe20000410000 */
[----:B------:R-:W-:Y:S01]  /*7b20*/  PRMT R29, R22, 0x5410, R23 ;  /* 0x00005410161d7816 */ /* 0x000fe20000000017 */
[----:B------:R-:W-:Y:S01]  /*7b30*/  FMUL.FTZ R25, R24, R25 ;  /* 0x0000001918197220 */ /* 0x000fe20000410000 */
[----:B------:R-:W-:Y:S01]  /*7b40*/  F2FP.F16.F32.PACK_AB R9, RZ, R9 ;  /* 0x00000009ff09723e */ /* 0x000fe200000000ff */
[----:B------:R-:W-:Y:S01]  /*7b50*/  FMUL.FTZ R26, R17, R26 ;  /* 0x0000001a111a7220 */ /* 0x000fe20000410000 */
[----:B------:R-:W-:-:S02]  /*7b60*/  F2FP.F16.F32.PACK_AB R8, RZ, R8 ;  /* 0x00000008ff08723e */ /* 0x000fc400000000ff */
[----:B------:R-:W-:Y:S01]  /*7b70*/  F2FP.F16.F32.PACK_AB R22, RZ, R25 ;  /* 0x00000019ff16723e */ /* 0x000fe200000000ff */
[----:B------:R-:W-:Y:S01]  /*7b80*/  HFMA2 R25, R29, 1, 1, R34 ;  /* 0x3c003c001d197831 */ /* 0x000fe20000000022 */
[----:B------:R-:W-:Y:S01]  /*7b90*/  F2FP.F16.F32.PACK_AB R26, RZ, R26 ;  /* 0x0000001aff1a723e */ /* 0x000fe200000000ff */
[----:B------:R-:W-:Y:S01]  /*7ba0*/  FMUL.FTZ R27, R24, R27 ;  /* 0x0000001b181b7220 */ /* 0x000fe20000410000 */
[----:B------:R-:W-:Y:S01]  /*7bb0*/  PRMT R9, R9, 0x5410, R8 ;  /* 0x0000541009097816 */ /* 0x000fe20000000008 */
[----:B------:R-:W-:Y:S01]  /*7bc0*/  FMUL.FTZ R20, R17, R20 ;  /* 0x0000001411147220 */ /* 0x000fe20000410000 */
[----:B------:R-:W-:Y:S02]  /*7bd0*/  PRMT R22, R22, 0x5410, R26 ;  /* 0x0000541016167816 */ /* 0x000fe4000000001a */
[----:B------:R-:W-:Y:S02]  /*7be0*/  F2FP.F16.F32.PACK_AB R27, RZ, R27 ;  /* 0x0000001bff1b723e */ /* 0x000fe400000000ff */
[----:B-----5:R-:W-:Y:S01]  /*7bf0*/  LOP3.LUT R8, R4, 0xf000f, RZ, 0xc0, !PT ;  /* 0x000f000f04087812 */ /* 0x020fe200078ec0ff */
[----:B------:R-:W-:Y:S01]  /*7c00*/  HFMA2 R25, R9, 1, 1, R25 ;  /* 0x3c003c0009197831 */ /* 0x000fe20000000019 */
[----:B------:R-:W-:-:S02]  /*7c10*/  F2FP.F16.F32.PACK_AB R20, RZ, R20 ;  /* 0x00000014ff14723e */ /* 0x000fc400000000ff */
[----:B------:R-:W-:Y:S01]  /*7c20*/  LOP3.LUT R9, R5, 0xf000f, RZ, 0xc0, !PT ;  /* 0x000f000f05097812 */ /* 0x000fe200078ec0ff */
[----:B------:R-:W-:Y:S01]  /*7c30*/  HADD2 R23, R22, R33 ;  /* 0x0000002116177230 */ /* 0x000fe20000000000 */
[----:B------:R-:W-:Y:S02]  /*7c40*/  LOP3.LUT R8, R8, 0x64006400, RZ, 0xfc, !PT ;  /* 0x6400640008087812 */ /* 0x000fe400078efcff */
[----:B------:R-:W-:Y:S02]  /*7c50*/  PRMT R27, R27, 0x5410, R20 ;  /* 0x000054101b1b7816 */ /* 0x000fe40000000014 */
[----:B------:R-:W-:Y:S02]  /*7c60*/  LOP3.LUT R22, R6, 0xf000f, RZ, 0xc0, !PT ;  /* 0x000f000f06167812 */ /* 0x000fe400078ec0ff */
[----:B------:R-:W-:Y:S02]  /*7c70*/  LOP3.LUT R20, R9, 0x64006400, RZ, 0xfc, !PT ;  /* 0x6400640009147812 */ /* 0x000fe400078efcff */
[----:B------:R-:W-:Y:S01]  /*7c80*/  LOP3.LUT R26, R7, 0xf000f, RZ, 0xc0, !PT ;  /* 0x000f000f071a7812 */ /* 0x000fe200078ec0ff */
[----:B------:R-:W-:Y:S01]  /*7c90*/  HADD2 R9, R8, -1032, -1032 ;  /* 0xe408e40808097430 */ /* 0x000fe20000000000 */
[----:B------:R-:W-:Y:S01]  /*7ca0*/  LOP3.LUT R22, R22, 0x64006400, RZ, 0xfc, !PT ;  /* 0x6400640016167812 */ /* 0x000fe200078efcff */
[----:B------:R-:W-:Y:S01]  /*7cb0*/  HADD2 R20, R20, -1032, -1032 ;  /* 0xe408e40814147430 */ /* 0x000fe20000000000 */
[----:B------:R-:W-:-:S02]  /*7cc0*/  LOP3.LUT R26, R26, 0x64006400, RZ, 0xfc, !PT ;  /* 0x640064001a1a7812 */ /* 0x000fc400078efcff */
[--C-:B------:R-:W-:Y:S02]  /*7cd0*/  HADD2.F32 R8, -RZ, R9.reuse.H0_H0 ;  /* 0x20000009ff087230 */ /* 0x100fe40000004100 */
[----:B------:R-:W-:Y:S02]  /*7ce0*/  HADD2 R22, R22, -1032, -1032 ;  /* 0xe408e40816167430 */ /* 0x000fe40000000000 */
[----:B------:R-:W-:Y:S02]  /*7cf0*/  HADD2.F32 R31, -RZ, R9.H1_H1 ;  /* 0x30000009ff1f7230 */ /* 0x000fe40000004100 */
[----:B------:R-:W-:Y:S02]  /*7d00*/  HADD2 R29, R26, -1032, -1032 ;  /* 0xe408e4081a1d7430 */ /* 0x000fe40000000000 */
[----:B------:R-:W-:Y:S02]  /*7d10*/  HADD2.F32 R30, -RZ, R20.H0_H0 ;  /* 0x20000014ff1e7230 */ /* 0x000fe40000004100 */
[----:B-1----:R-:W-:-:S02]  /*7d20*/  HADD2.F32 R9, -RZ, R10.H0_H0 ;  /* 0x2000000aff097230 */ /* 0x002fc40000004100 */
[----:B------:R-:W-:Y:S02]  /*7d30*/  HADD2.F32 R33, -RZ, R20.H1_H1 ;  /* 0x30000014ff217230 */ /* 0x000fe40000004100 */
[--C-:B------:R-:W-:Y:S02]  /*7d40*/  HADD2.F32 R20, -RZ, R22.reuse.H0_H0 ;  /* 0x20000016ff147230 */ /* 0x100fe40000004100 */
[----:B------:R-:W-:Y:S01]  /*7d50*/  FFMA.FTZ R8, R8, R9, RZ ;  /* 0x0000000908087223 */ /* 0x000fe200000100ff */
[----:B------:R-:W-:Y:S02]  /*7d60*/  HADD2.F32 R39, -RZ, R22.H1_H1 ;  /* 0x30000016ff277230 */ /* 0x000fe40000004100 */
[----:B------:R-:W-:Y:S01]  /*7d70*/  FFMA.FTZ R41, R9, R30, RZ ;  /* 0x0000001e09297223 */ /* 0x000fe200000100ff */
[----:B------:R-:W-:Y:S02]  /*7d80*/  HADD2.F32 R26, -RZ, R10.H1_H1 ;  /* 0x3000000aff1a7230 */ /* 0x000fe40000004100 */
[----:B------:R-:W-:-:S02]  /*7d90*/  HADD2.F32 R22, -RZ, R29.H0_H0 ;  /* 0x2000001dff167230 */ /* 0x000fc40000004100 */
[----:B------:R-:W-:Y:S01]  /*7da0*/  FFMA.FTZ R30, R9, R20, RZ ;  /* 0x00000014091e7223 */ /* 0x000fe200000100ff */
[----:B------:R-:W-:Y:S02]  /*7db0*/  HFMA2 R23, R27, 1, 1, R23 ;  /* 0x3c003c001b177831 */ /* 0x000fe40000000017 */
[----:B------:R-:W-:Y:S01]  /*7dc0*/  FFMA.FTZ R20, R31, R26, R8 ;  /* 0x0000001a1f147223 */ /* 0x000fe20000010008 */
[----:B------:R-:W-:Y:S01]  /*7dd0*/  FFMA.FTZ R10, R26, R33, R41 ;  /* 0x000000211a0a7223 */ /* 0x000fe20000010029 */
[----:B------:R-:W-:Y:S01]  /*7de0*/  FFMA.FTZ R27, R9, R22, RZ ;  /* 0x00000016091b7223 */ /* 0x000fe200000100ff */
[----:B------:R-:W-:Y:S01]  /*7df0*/  LOP3.LUT R31, R4, 0xf000f0, RZ, 0xc0, !PT ;  /* 0x00f000f0041f7812 */ /* 0x000fe200078ec0ff */
[----:B------:R-:W1:Y:S01]  /*7e00*/  LDS.64 R8, [UR4+0x28] ;  /* 0x00002804ff087984 */ /* 0x000e620008000a00 */
[----:B------:R-:W-:Y:S02]  /*7e10*/  LOP3.LUT R33, R5, 0xf000f0, RZ, 0xc0, !PT ;  /* 0x00f000f005217812 */ /* 0x000fe400078ec0ff */
[----:B------:R-:W-:Y:S01]  /*7e20*/  LOP3.LUT R34, R6, 0xf000f0, RZ, 0xc0, !PT ;  /* 0x00f000f006227812 */ /* 0x000fe200078ec0ff */
[----:B------:R-:W-:-:S02]  /*7e30*/  HADD2.F32 R29, -RZ, R29.H1_H1 ;  /* 0x3000001dff1d7230 */ /* 0x000fc40000004100 */
[----:B------:R-:W-:Y:S01]  /*7e40*/  FFMA.FTZ R22, R26, R39, R30 ;  /* 0x000000271a167223 */ /* 0x000fe2000001001e */
[----:B------:R-:W-:Y:S02]  /*7e50*/  LOP3.LUT R31, R31, 0x64006400, RZ, 0xfc, !PT ;  /* 0x640064001f1f7812 */ /* 0x000fe400078efcff */
[----:B------:R-:W-:Y:S02]  /*7e60*/  LOP3.LUT R33, R33, 0x64006400, RZ, 0xfc, !PT ;  /* 0x6400640021217812 */ /* 0x000fe400078efcff */
[----:B------:R-:W-:Y:S02]  /*7e70*/  LOP3.LUT R39, R34, 0x64006400, RZ, 0xfc, !PT ;  /* 0x6400640022277812 */ /* 0x000fe400078efcff */
[----:B------:R-:W-:Y:S01]  /*7e80*/  LOP3.LUT R30, R7, 0xf000f0, RZ, 0xc0, !PT ;  /* 0x00f000f0071e7812 */ /* 0x000fe200078ec0ff */
[----:B------:R-:W-:Y:S01]  /*7e90*/  FFMA.FTZ R27, R26, R29, R27 ;  /* 0x0000001d1a1b7223 */ /* 0x000fe2000001001b */
[-C--:B------:R-:W-:Y:S02]  /*7ea0*/  HFMA2 R26, R31, R0.reuse.H1_H1, -72, -72 ;  /* 0xd480d4801f1a7431 */ /* 0x080fe40000060000 */
[-C--:B------:R-:W-:Y:S01]  /*7eb0*/  HFMA2 R29, R33, R0.reuse.H1_H1, -72, -72 ;  /* 0xd480d480211d7431 */ /* 0x080fe20000060000 */
[----:B------:R-:W-:Y:S01]  /*7ec0*/  LOP3.LUT R41, R30, 0x64006400, RZ, 0xfc, !PT ;  /* 0x640064001e297812 */ /* 0x000fe200078efcff */
[----:B------:R-:W-:-:S02]  /*7ed0*/  HFMA2 R31, R39, R0.H1_H1, -72, -72 ;  /* 0xd480d480271f7431 */ /* 0x000fc40000060000 */
[----:B------:R-:W-:Y:S02]  /*7ee0*/  HADD2.F32 R33, -RZ, R11.H0_H0 ;  /* 0x2000000bff217230 */ /* 0x000fe40000004100 */
[----:B------:R-:W-:Y:S02]  /*7ef0*/  HADD2.F32 R34, -RZ, R29.H0_H0 ;  /* 0x2000001dff227230 */ /* 0x000fe40000004100 */
[----:B------:R-:W-:Y:S02]  /*7f00*/  HFMA2 R30, R41, R0.H1_H1, -72, -72 ;  /* 0xd480d480291e7431 */ /* 0x000fe40000060000 */
[----:B------:R-:W-:Y:S02]  /*7f10*/  HADD2.F32 R39, -RZ, R31.H0_H0 ;  /* 0x2000001fff277230 */ /* 0x000fe40000004100 */
[----:B------:R-:W-:Y:S02]  /*7f20*/  HADD2.F32 R43, -RZ, R26.H0_H0 ;  /* 0x2000001aff2b7230 */ /* 0x000fe40000004100 */
[----:B------:R-:W-:Y:S01]  /*7f30*/  FFMA.FTZ R10, R33, R34, R10 ;  /* 0x00000022210a7223 */ /* 0x000fe2000001000a */
[----:B------:R-:W-:-:S02]  /*7f40*/  HADD2.F32 R34, -RZ, R30.H0_H0 ;  /* 0x2000001eff227230 */ /* 0x000fc40000004100 */
[----:B------:R-:W-:Y:S01]  /*7f50*/  FFMA.FTZ R22, R33, R39, R22 ;  /* 0x0000002721167223 */ /* 0x000fe20000010016 */
[----:B------:R-:W-:Y:S02]  /*7f60*/  HADD2.F32 R11, -RZ, R11.H1_H1 ;  /* 0x3000000bff0b7230 */ /* 0x000fe40000004100 */
[----:B------:R-:W-:Y:S01]  /*7f70*/  FFMA.FTZ R20, R43, R33, R20 ;  /* 0x000000212b147223 */ /* 0x000fe20000010014 */
[----:B------:R-:W-:Y:S01]  /*7f80*/  HADD2.F32 R39, -RZ, R26.H1_H1 ;  /* 0x3000001aff277230 */ /* 0x000fe20000004100 */
[----:B------:R-:W-:Y:S01]  /*7f90*/  SHF.R.U32.HI R4, RZ, 0x8, R4 ;  /* 0x00000008ff047819 */ /* 0x000fe20000011604 */
[----:B------:R-:W-:Y:S02]  /*7fa0*/  HADD2.F32 R29, -RZ, R29.H1_H1 ;  /* 0x3000001dff1d7230 */ /* 0x000fe40000004100 */
[----:B------:R-:W-:Y:S01]  /*7fb0*/  FFMA.FTZ R27, R33, R34, R27 ;  /* 0x00000022211b7223 */ /* 0x000fe2000001001b */
[----:B------:R-:W-:Y:S02]  /*7fc0*/  HADD2.F32 R31, -RZ, R31.H1_H1 ;  /* 0x3000001fff1f7230 */ /* 0x000fe40000004100 */
[----:B------:R-:W-:Y:S01]  /*7fd0*/  FFMA.FTZ R34, R39, R11, R20 ;  /* 0x0000000b27227223 */ /* 0x000fe20000010014 */
[----:B------:R-:W-:Y:S01]  /*7fe0*/  HADD2.F32 R26, -RZ, R30.H1_H1 ;  /* 0x3000001eff1a7230 */ /* 0x000fe20000004100 */
[----:B------:R-:W-:-:S02]  /*7ff0*/  LOP3.LUT R20, R4, 0xf000f, RZ, 0xc0, !PT ;  /* 0x000f000f04147812 */ /* 0x000fc400078ec0ff */
[----:B------:R-:W-:Y:S01]  /*8000*/  SHF.R.U32.HI R5, RZ, 0x8, R5 ;  /* 0x00000008ff057819 */ /* 0x000fe20000011605 */
[C---:B------:R-:W-:Y:S01]  /*8010*/  FFMA.FTZ R30, R11.reuse, R29, R10 ;  /* 0x0000001d0b1e7223 */ /* 0x040fe2000001000a */
[----:B------:R-:W-:Y:S01]  /*8020*/  SHF.R.U32.HI R6, RZ, 0x8, R6 ;  /* 0x00000008ff067819 */ /* 0x000fe20000011606 */
[C---:B------:R-:W-:Y:S01]  /*8030*/  FFMA.FTZ R10, R11.reuse, R31, R22 ;  /* 0x0000001f0b0a7223 */ /* 0x040fe20000010016 */
[----:B------:R-:W-:Y:S01]  /*8040*/  FFMA.FTZ R27, R11, R26, R27 ;  /* 0x0000001a0b1b7223 */ /* 0x000fe2000001001b */
[----:B------:R-:W-:Y:S02]  /*8050*/  LOP3.LUT R20, R20, 0x64006400, RZ, 0xfc, !PT ;  /* 0x6400640014147812 */ /* 0x000fe400078efcff */
[----:B------:R-:W-:Y:S02]  /*8060*/  SHF.R.U32.HI R7, RZ, 0x8, R7 ;  /* 0x00000008ff077819 */ /* 0x000fe40000011607 */
[----:B------:R-:W-:Y:S02]  /*8070*/  LOP3.LUT R11, R5, 0xf000f, RZ, 0xc0, !PT ;  /* 0x000f000f050b7812 */ /* 0x000fe400078ec0ff */
[----:B------:R-:W-:Y:S01]  /*8080*/  LOP3.LUT R22, R6, 0xf000f, RZ, 0xc0, !PT ;  /* 0x000f000f06167812 */ /* 0x000fe200078ec0ff */
[----:B------:R-:W-:Y:S01]  /*8090*/  HADD2 R31, R20, -1032, -1032 ;  /* 0xe408e408141f7430 */ /* 0x000fe20000000000 */
[----:B------:R-:W-:-:S02]  /*80a0*/  LOP3.LUT R33, R7, 0xf000f, RZ, 0xc0, !PT ;  /* 0x000f000f07217812 */ /* 0x000fc400078ec0ff */
[----:B------:R-:W-:Y:S02]  /*80b0*/  LOP3.LUT R11, R11, 0x64006400, RZ, 0xfc, !PT ;  /* 0x640064000b0b7812 */ /* 0x000fe400078efcff */
[----:B------:R-:W-:Y:S01]  /*80c0*/  LOP3.LUT R22, R22, 0x64006400, RZ, 0xfc, !PT ;  /* 0x6400640016167812 */ /* 0x000fe200078efcff */
[--C-:B-1----:R-:W-:Y:S01]  /*80d0*/  HADD2.F32 R29, -RZ, R8.reuse.H0_H0 ;  /* 0x20000008ff1d7230 */ /* 0x102fe20000004100 */
[----:B------:R-:W-:Y:S01]  /*80e0*/  LOP3.LUT R20, R33, 0x64006400, RZ, 0xfc, !PT ;  /* 0x6400640021147812 */ /* 0x000fe200078efcff */
[----:B------:R-:W-:Y:S02]  /*80f0*/  HADD2 R33, R11, -1032, -1032 ;  /* 0xe408e4080b217430 */ /* 0x000fe40000000000 */
[----:B------:R-:W-:Y:S02]  /*8100*/  HADD2.F32 R41, -RZ, R31.H0_H0 ;  /* 0x2000001fff297230 */ /* 0x000fe40000004100 */
[----:B------:R-:W-:Y:S02]  /*8110*/  HADD2 R11, R22, -1032, -1032 ;  /* 0xe408e408160b7430 */ /* 0x000fe40000000000 */
[----:B------:R-:W-:-:S02]  /*8120*/  HADD2.F32 R26, -RZ, R8.H1_H1 ;  /* 0x30000008ff1a7230 */ /* 0x000fc40000004100 */
[--C-:B------:R-:W-:Y:S02]  /*8130*/  HADD2.F32 R8, -RZ, R9.reuse.H0_H0 ;  /* 0x20000009ff087230 */ /* 0x100fe40000004100 */
[----:B------:R-:W-:Y:S02]  /*8140*/  HADD2.F32 R22, -RZ, R9.H1_H1 ;  /* 0x30000009ff167230 */ /* 0x000fe40000004100 */
[----:B------:R-:W-:Y:S01]  /*8150*/  FFMA.FTZ R9, R41, R29, R34 ;  /* 0x0000001d29097223 */ /* 0x000fe20000010022 */
[----:B------:R-:W-:Y:S02]  /*8160*/  HADD2 R20, R20, -1032, -1032 ;  /* 0xe408e40814147430 */ /* 0x000fe40000000000 */
[----:B------:R-:W-:Y:S02]  /*8170*/  HADD2.F32 R41, -RZ, R11.H0_H0 ;  /* 0x2000000bff297230 */ /* 0x000fe40000004100 */
[----:B------:R-:W-:Y:S02]  /*8180*/  HADD2.F32 R39, -RZ, R33.H0_H0 ;  /* 0x20000021ff277230 */ /* 0x000fe40000004100 */
[----:B------:R-:W-:-:S02]  /*8190*/  HADD2.F32 R34, -RZ, R20.H0_H0 ;  /* 0x20000014ff227230 */ /* 0x000fc40000004100 */
[----:B------:R-:W-:Y:S01]  /*81a0*/  FFMA.FTZ R41, R29, R41, R10 ;  /* 0x000000291d297223 */ /* 0x000fe2000001000a */
[----:B------:R-:W-:Y:S01]  /*81b0*/  LOP3.LUT R10, R5, 0xf000f0, RZ, 0xc0, !PT ;  /* 0x00f000f0050a7812 */ /* 0x000fe200078ec0ff */
[C---:B------:R-:W-:Y:S01]  /*81c0*/  FFMA.FTZ R39, R29.reuse, R39, R30 ;  /* 0x000000271d277223 */ /* 0x040fe2000001001e */
[----:B------:R-:W-:Y:S01]  /*81d0*/  FFMA.FTZ R27, R29, R34, R27 ;  /* 0x000000221d1b7223 */ /* 0x000fe2000001001b */
[----:B------:R-:W-:Y:S01]  /*81e0*/  HADD2.F32 R34, -RZ, R11.H1_H1 ;  /* 0x3000000bff227230 */ /* 0x000fe20000004100 */
[----:B------:R-:W-:Y:S02]  /*81f0*/  LOP3.LUT R29, R10, 0x64006400, RZ, 0xfc, !PT ;  /* 0x640064000a1d7812 */ /* 0x000fe400078efcff */
[----:B------:R-:W1:Y:S01]  /*8200*/  LDS.64 R10, [UR4+0x30] ;  /* 0x00003004ff0a7984 */ /* 0x000e620008000a00 */
[----:B------:R-:W-:Y:S01]  /*8210*/  HADD2.F32 R30, -RZ, R31.H1_H1 ;  /* 0x3000001fff1e7230 */ /* 0x000fe20000004100 */
[----:B------:R-:W-:Y:S02]  /*8220*/  LOP3.LUT R4, R4, 0xf000f0, RZ, 0xc0, !PT ;  /* 0x00f000f004047812 */ /* 0x000fe400078ec0ff */
[----:B------:R-:W-:-:S02]  /*8230*/  LOP3.LUT R6, R6, 0xf000f0, RZ, 0xc0, !PT ;  /* 0x00f000f006067812 */ /* 0x000fc400078ec0ff */
[----:B------:R-:W-:Y:S01]  /*8240*/  FFMA.FTZ R9, R30, R26, R9 ;  /* 0x0000001a1e097223 */ /* 0x000fe20000010009 */
[----:B------:R-:W-:Y:S02]  /*8250*/  LOP3.LUT R5, R4, 0x64006400, RZ, 0xfc, !PT ;  /* 0x6400640004057812 */ /* 0x000fe400078efcff */
[----:B------:R-:W-:Y:S02]  /*8260*/  LOP3.LUT R30, R7, 0xf000f0, RZ, 0xc0, !PT ;  /* 0x00f000f0071e7812 */ /* 0x000fe400078ec0ff */
[----:B------:R-:W-:Y:S01]  /*8270*/  LOP3.LUT R7, R6, 0x64006400, RZ, 0xfc, !PT ;  /* 0x6400640006077812 */ /* 0x000fe200078efcff */
[----:B------:R-:W-:Y:S02]  /*8280*/  HADD2.F32 R33, -RZ, R33.H1_H1 ;  /* 0x30000021ff217230 */ /* 0x000fe40000004100 */
[----:B------:R-:W-:Y:S02]  /*8290*/  HFMA2 R5, R5, R0.H1_H1, -72, -72 ;  /* 0xd480d48005057431 */ /* 0x000fe40000060000 */
[----:B------:R-:W-:-:S02]  /*82a0*/  HADD2.F32 R31, -RZ, R20.H1_H1 ;  /* 0x30000014ff1f7230 */ /* 0x000fc40000004100 */
[-C--:B------:R-:W-:Y:S01]  /*82b0*/  HFMA2 R4, R29, R0.reuse.H1_H1, -72, -72 ;  /* 0xd480d4801d047431 */ /* 0x080fe20000060000 */
[----:B------:R-:W-:Y:S01]  /*82c0*/  LOP3.LUT R29, R30, 0x64006400, RZ, 0xfc, !PT ;  /* 0x640064001e1d7812 */ /* 0x000fe200078efcff */
[-C--:B------:R-:W-:Y:S02]  /*82d0*/  HFMA2 R7, R7, R0.reuse.H1_H1, -72, -72 ;  /* 0xd480d48007077431 */ /* 0x080fe40000060000 */
[C---:B------:R-:W-:Y:S01]  /*82e0*/  FFMA.FTZ R39, R26.reuse, R33, R39 ;  /* 0x000000211a277223 */ /* 0x040fe20000010027 */
[C---:B------:R-:W-:Y:S01]  /*82f0*/  FFMA.FTZ R41, R26.reuse, R34, R41 ;  /* 0x000000221a297223 */ /* 0x040fe20000010029 */
[----:B------:R-:W-:Y:S02]  /*8300*/  HADD2.F32 R20, -RZ, R5.H0_H0 ;  /* 0x20000005ff147230 */ /* 0x000fe40000004100 */
[----:B------:R-:W-:Y:S01]  /*8310*/  FFMA.FTZ R27, R26, R31, R27 ;  /* 0x0000001f1a1b7223 */ /* 0x000fe2000001001b */
[----:B------:R-:W-:Y:S02]  /*8320*/  HADD2.F32 R30, -RZ, R4.H0_H0 ;  /* 0x20000004ff1e7230 */ /* 0x000fe40000004100 */
[----:B------:R-:W-:-:S02]  /*8330*/  HFMA2 R6, R29, R0.H1_H1, -72, -72 ;  /* 0xd480d4801d067431 */ /* 0x000fc40000060000 */
[----:B------:R-:W-:Y:S02]  /*8340*/  HADD2.F32 R26, -RZ, R7.H0_H0 ;  /* 0x20000007ff1a7230 */ /* 0x000fe40000004100 */
[----:B------:R-:W-:Y:S01]  /*8350*/  FFMA.FTZ R20, R20, R8, R9 ;  /* 0x0000000814147223 */ /* 0x000fe20000010009 */
[----:B------:R-:W-:Y:S02]  /*8360*/  HADD2.F32 R5, -RZ, R5.H1_H1 ;  /* 0x30000005ff057230 */ /* 0x000fe40000004100 */
[C---:B------:R-:W-:Y:S01]  /*8370*/  FFMA.FTZ R39, R8.reuse, R30, R39 ;  /* 0x0000001e08277223 */ /* 0x040fe20000010027 */
[----:B------:R-:W-:Y:S02]  /*8380*/  HADD2.F32 R29, -RZ, R4.H1_H1 ;  /* 0x30000004ff1d7230 */ /* 0x000fe40000004100 */
[----:B------:R-:W-:Y:S01]  /*8390*/  FFMA.FTZ R26, R8, R26, R41 ;  /* 0x0000001a081a7223 */ /* 0x000fe20000010029 */
[----:B------:R-:W-:Y:S01]  /*83a0*/  HADD2.F32 R7, -RZ, R7.H1_H1 ;  /* 0x30000007ff077230 */ /* 0x000fe20000004100 */
[----:B--2---:R-:W-:Y:S01]  /*83b0*/  LOP3.LUT R4, R12, 0xf000f, RZ, 0xc0, !PT ;  /* 0x000f000f0c047812 */ /* 0x004fe200078ec0ff */
[----:B------:R-:W-:-:S02]  /*83c0*/  HADD2.F32 R30, -RZ, R6.H0_H0 ;  /* 0x20000006ff1e7230 */ /* 0x000fc40000004100 */
[----:B------:R-:W-:Y:S01]  /*83d0*/  FFMA.FTZ R9, R5, R22, R20 ;  /* 0x0000001605097223 */ /* 0x000fe20000010014 */
[----:B------:R-:W-:Y:S01]  /*83e0*/  LOP3.LUT R5, R13, 0xf000f, RZ, 0xc0, !PT ;  /* 0x000f000f0d057812 */ /* 0x000fe200078ec0ff */
[----:B------:R-:W-:Y:S01]  /*83f0*/  FFMA.FTZ R7, R22, R7, R26 ;  /* 0x0000000716077223 */ /* 0x000fe2000001001a */
[----:B------:R-:W-:Y:S01]  /*8400*/  LOP3.LUT R4, R4, 0x64006400, RZ, 0xfc, !PT ;  /* 0x6400640004047812 */ /* 0x000fe200078efcff */
[----:B------:R-:W-:Y:S02]  /*8410*/  HADD2.F32 R6, -RZ, R6.H1_H1 ;  /* 0x30000006ff067230 */ /* 0x000fe40000004100 */
[----:B------:R-:W-:Y:S01]  /*8420*/  FFMA.FTZ R27, R8, R30, R27 ;  /* 0x0000001e081b7223 */ /* 0x000fe2000001001b */
[----:B------:R-:W-:Y:S01]  /*8430*/  FFMA.FTZ R20, R22, R29, R39 ;  /* 0x0000001d16147223 */ /* 0x000fe20000010027 */
[----:B------:R-:W-:Y:S02]  /*8440*/  LOP3.LUT R26, R14, 0xf000f, RZ, 0xc0, !PT ;  /* 0x000f000f0e1a7812 */ /* 0x000fe400078ec0ff */
        /* <DEDUP_REMOVED lines=8> */
[----:B------:R-:W-:Y:S02]  /*84d0*/  HADD2 R26, R26, -1032, -1032 ;  /* 0xe408e4081a1a7430 */ /* 0x000fe40000000000 */
[----:B------:R-:W-:Y:S02]  /*84e0*/  HADD2.F32 R31, -RZ, R5.H1_H1 ;  /* 0x30000005ff1f7230 */ /* 0x000fe40000004100 */
[----:B------:R-:W-:Y:S02]  /*84f0*/  HADD2 R27, R27, -1032, -1032 ;  /* 0xe408e4081b1b7430 */ /* 0x000fe40000000000 */
[----:B-1----:R-:W-:-:S02]  /*8500*/  HADD2.F32 R5, -RZ, R10.H0_H0 ;  /* 0x2000000aff057230 */ /* 0x002fc40000004100 */
[--C-:B------:R-:W-:Y:S02]  /*8510*/  HADD2.F32 R30, -RZ, R8.reuse.H0_H0 ;  /* 0x20000008ff1e7230 */ /* 0x100fe40000004100 */
[----:B------:R-:W-:Y:S02]  /*8520*/  HADD2.F32 R39, -RZ, R8.H1_H1 ;  /* 0x30000008ff277230 */ /* 0x000fe40000004100 */
[----:B------:R-:W-:Y:S01]  /*8530*/  FFMA.FTZ R4, R4, R5, RZ ;  /* 0x0000000504047223 */ /* 0x000fe200000100ff */
[--C-:B------:R-:W-:Y:S02]  /*8540*/  HADD2.F32 R6, -RZ, R26.reuse.H0_H0 ;  /* 0x2000001aff067230 */ /* 0x100fe40000004100 */
[----:B------:R-:W-:Y:S02]  /*8550*/  HADD2.F32 R33, -RZ, R26.H1_H1 ;  /* 0x3000001aff217230 */ /* 0x000fe40000004100 */
[----:B------:R-:W-:Y:S02]  /*8560*/  HADD2.F32 R8, -RZ, R27.H0_H0 ;  /* 0x2000001bff087230 */ /* 0x000fe40000004100 */
[----:B------:R-:W-:-:S02]  /*8570*/  HADD2.F32 R26, -RZ, R10.H1_H1 ;  /* 0x3000000aff1a7230 */ /* 0x000fc40000004100 */
[C---:B------:R-:W-:Y:S01]  /*8580*/  FFMA.FTZ R41, R5.reuse, R30, RZ ;  /* 0x0000001e05297223 */ /* 0x040fe200000100ff */
[C---:B------:R-:W-:Y:S01]  /*8590*/  FFMA.FTZ R30, R5.reuse, R6, RZ ;  /* 0x00000006051e7223 */ /* 0x040fe200000100ff */
[----:B------:R-:W-:Y:S01]  /*85a0*/  FFMA.FTZ R29, R5, R8, RZ ;  /* 0x00000008051d7223 */ /* 0x000fe200000100ff */
[----:B------:R-:W-:Y:S02]  /*85b0*/  FFMA.FTZ R10, R31, R26, R4 ;  /* 0x0000001a1f0a7223 */ /* 0x000fe40000010004 */
[----:B------:R-:W1:Y:S01]  /*85c0*/  LDS.64 R4, [UR4+0x38] ;  /* 0x00003804ff047984 */ /* 0x000e620008000a00 */
[----:B------:R-:W-:Y:S02]  /*85d0*/  LOP3.LUT R34, R13, 0xf000f0, RZ, 0xc0, !PT ;  /* 0x00f000f00d227812 */ /* 0x000fe400078ec0ff */
[----:B------:R-:W-:Y:S01]  /*85e0*/  LOP3.LUT R40, R14, 0xf000f0, RZ, 0xc0, !PT ;  /* 0x00f000f00e287812 */ /* 0x000fe200078ec0ff */
[----:B------:R-:W-:Y:S01]  /*85f0*/  FFMA.FTZ R6, R26, R39, R41 ;  /* 0x000000271a067223 */ /* 0x000fe20000010029 */
[----:B------:R-:W-:-:S02]  /*8600*/  HADD2.F32 R27, -RZ, R27.H1_H1 ;  /* 0x3000001bff1b7230 */ /* 0x000fc40000004100 */
[----:B------:R-:W-:Y:S01]  /*8610*/  FFMA.FTZ R8, R26, R33, R30 ;  /* 0x000000211a087223 */ /* 0x000fe2000001001e */
[----:B------:R-:W-:Y:S02]  /*8620*/  LOP3.LUT R39, R34, 0x64006400, RZ, 0xfc, !PT ;  /* 0x6400640022277812 */ /* 0x000fe400078efcff */
[----:B------:R-:W-:Y:S02]  /*8630*/  LOP3.LUT R30, R12, 0xf000f0, RZ, 0xc0, !PT ;  /* 0x00f000f00c1e7812 */ /* 0x000fe400078ec0ff */
[----:B------:R-:W-:Y:S01]  /*8640*/  LOP3.LUT R41, R40, 0x64006400, RZ, 0xfc, !PT ;  /* 0x6400640028297812 */ /* 0x000fe200078efcff */
[----:B------:R-:W-:Y:S01]  /*8650*/  FFMA.FTZ R29, R26, R27, R29 ;  /* 0x0000001b1a1d7223 */ /* 0x000fe2000001001d */
[----:B------:R-:W-:Y:S01]  /*8660*/  LOP3.LUT R33, R15, 0xf000f0, RZ, 0xc0, !PT ;  /* 0x00f000f00f217812 */ /* 0x000fe200078ec0ff */
[-C--:B------:R-:W-:Y:S01]  /*8670*/  HFMA2 R27, R39, R0.reuse.H1_H1, -72, -72 ;  /* 0xd480d480271b7431 */ /* 0x080fe20000060000 */
[----:B------:R-:W-:Y:S01]  /*8680*/  LOP3.LUT R31, R30, 0x64006400, RZ, 0xfc, !PT ;  /* 0x640064001e1f7812 */ /* 0x000fe200078efcff */
[----:B------:R-:W-:Y:S01]  /*8690*/  HFMA2 R30, R41, R0.H1_H1, -72, -72 ;  /* 0xd480d480291e7431 */ /* 0x000fe20000060000 */
[----:B------:R-:W-:Y:S01]  /*86a0*/  LOP3.LUT R41, R33, 0x64006400, RZ, 0xfc, !PT ;  /* 0x6400640021297812 */ /* 0x000fe200078efcff */
[----:B------:R-:W-:-:S02]  /*86b0*/  HADD2.F32 R33, -RZ, R11.H0_H0 ;  /* 0x2000000bff217230 */ /* 0x000fc40000004100 */
[----:B------:R-:W-:Y:S02]  /*86c0*/  HADD2.F32 R34, -RZ, R27.H0_H0 ;  /* 0x2000001bff227230 */ /* 0x000fe40000004100 */
[-C--:B------:R-:W-:Y:S02]  /*86d0*/  HFMA2 R31, R31, R0.reuse.H1_H1, -72, -72 ;  /* 0xd480d4801f1f7431 */ /* 0x080fe40000060000 */
[----:B------:R-:W-:Y:S01]  /*86e0*/  HADD2.F32 R39, -RZ, R30.H0_H0 ;  /* 0x2000001eff277230 */ /* 0x000fe20000004100 */
[----:B------:R-:W-:Y:S01]  /*86f0*/  SHF.R.U32.HI R12, RZ, 0x8, R12 ;  /* 0x00000008ff0c7819 */ /* 0x000fe2000001160c */
[----:B------:R-:W-:Y:S02]  /*8700*/  HFMA2 R26, R41, R0.H1_H1, -72, -72 ;  /* 0xd480d480291a7431 */ /* 0x000fe40000060000 */
[C---:B------:R-:W-:Y:S01]  /*8710*/  FFMA.FTZ R6, R33.reuse, R34, R6 ;  /* 0x0000002221067223 */ /* 0x040fe20000010006 */
[----:B------:R-:W-:Y:S02]  /*8720*/  HADD2.F32 R43, -RZ, R31.H0_H0 ;  /* 0x2000001fff2b7230 */ /* 0x000fe40000004100 */
[----:B------:R-:W-:Y:S01]  /*8730*/  FFMA.FTZ R34, R33, R39, R8 ;  /* 0x0000002721227223 */ /* 0x000fe20000010008 */
[----:B------:R-:W-:Y:S01]  /*8740*/  LOP3.LUT R39, R12, 0xf000f, RZ, 0xc0, !PT ;  /* 0x000f000f0c277812 */ /* 0x000fe200078ec0ff */
[----:B------:R-:W-:-:S02]  /*8750*/  HADD2.F32 R11, -RZ, R11.H1_H1 ;  /* 0x3000000bff0b7230 */ /* 0x000fc40000004100 */
[----:B------:R-:W-:Y:S02]  /*8760*/  HADD2.F32 R31, -RZ, R31.H1_H1 ;  /* 0x3000001fff1f7230 */ /* 0x000fe40000004100 */
[----:B------:R-:W-:Y:S01]  /*8770*/  FFMA.FTZ R10, R43, R33, R10 ;  /* 0x000000212b0a7223 */ /* 0x000fe2000001000a */
[----:B------:R-:W-:Y:S01]  /*8780*/  HADD2.F32 R40, -RZ, R26.H0_H0 ;  /* 0x2000001aff287230 */ /* 0x000fe20000004100 */
[----:B------:R-:W-:Y:S01]  /*8790*/  LOP3.LUT R39, R39, 0x64006400, RZ, 0xfc, !PT ;  /* 0x6400640027277812 */ /* 0x000fe200078efcff */
[----:B------:R-:W-:Y:S01]  /*87a0*/  HADD2.F32 R8, -RZ, R27.H1_H1 ;  /* 0x3000001bff087230 */ /* 0x000fe20000004100 */
[----:B------:R-:W-:Y:S01]  /*87b0*/  SHF.R.U32.HI R15, RZ, 0x8, R15 ;  /* 0x00000008ff0f7819 */ /* 0x000fe2000001160f */
[----:B------:R-:W-:Y:S01]  /*87c0*/  HADD2.F32 R27, -RZ, R30.H1_H1 ;  /* 0x3000001eff1b7230 */ /* 0x000fe20000004100 */
[----:B------:R-:W-:Y:S01]  /*87d0*/  SHF.R.U32.HI R14, RZ, 0x8, R14 ;  /* 0x00000008ff0e7819 */ /* 0x000fe2000001160e */
[----:B------:R-:W-:Y:S01]  /*87e0*/  FFMA.FTZ R10, R31, R11, R10 ;  /* 0x0000000b1f0a7223 */ /* 0x000fe2000001000a */
[----:B------:R-:W-:Y:S01]  /*87f0*/  FFMA.FTZ R30, R33, R40, R29 ;  /* 0x00000028211e7223 */ /* 0x000fe2000001001d */
[----:B------:R-:W-:Y:S01]  /*8800*/  HADD2 R31, R39, -1032, -1032 ;  /* 0xe408e408271f7430 */ /* 0x000fe20000000000 */
[----:B------:R-:W-:-:S02]  /*8810*/  SHF.R.U32.HI R13, RZ, 0x8, R13 ;  /* 0x00000008ff0d7819 */ /* 0x000fc4000001160d */
[----:B------:R-:W-:Y:S01]  /*8820*/  LOP3.LUT R29, R15, 0xf000f, RZ, 0xc0, !PT ;  /* 0x000f000f0f1d7812 */ /* 0x000fe200078ec0ff */
[C---:B------:R-:W-:Y:S01]  /*8830*/  FFMA.FTZ R8, R11.reuse, R8, R6 ;  /* 0x000000080b087223 */ /* 0x040fe20000010006 */
[----:B------:R-:W-:Y:S01]  /*8840*/  LOP3.LUT R39, R14, 0xf000f, RZ, 0xc0, !PT ;  /* 0x000f000f0e277812 */ /* 0x000fe200078ec0ff */
[----:B------:R-:W-:Y:S01]  /*8850*/  FFMA.FTZ R6, R11, R27, R34 ;  /* 0x0000001b0b067223 */ /* 0x000fe20000010022 */
[----:B------:R-:W-:Y:S01]  /*8860*/  HADD2.F32 R26, -RZ, R26.H1_H1 ;  /* 0x3000001aff1a7230 */ /* 0x000fe20000004100 */
[----:B------:R-:W-:Y:S01]  /*8870*/  LOP3.LUT R34, R13, 0xf000f, RZ, 0xc0, !PT ;  /* 0x000f000f0d227812 */ /* 0x000fe200078ec0ff */
[----:B-1----:R-:W-:Y:S01]  /*8880*/  HADD2.F32 R27, -RZ, R4.H0_H0 ;  /* 0x20000004ff1b7230 */ /* 0x002fe20000004100 */
[----:B------:R-:W-:Y:S01]  /*8890*/  LOP3.LUT R29, R29, 0x64006400, RZ, 0xfc, !PT ;  /* 0x640064001d1d7812 */ /* 0x000fe200078efcff */
[----:B------:R-:W-:Y:S01]  /*88a0*/  HADD2.F32 R33, -RZ, R31.H0_H0 ;  /* 0x2000001fff217230 */ /* 0x000fe20000004100 */
[----:B------:R-:W-:Y:S01]  /*88b0*/  LOP3.LUT R39, R39, 0x64006400, RZ, 0xfc, !PT ;  /* 0x6400640027277812 */ /* 0x000fe200078efcff */
[----:B------:R-:W-:Y:S01]  /*88c0*/  FFMA.FTZ R30, R11, R26, R30 ;  /* 0x0000001a0b1e7223 */ /* 0x000fe2000001001e */
[----:B------:R-:W-:Y:S01]  /*88d0*/  LOP3.LUT R34, R34, 0x64006400, RZ, 0xfc, !PT ;  /* 0x6400640022227812 */ /* 0x000fe200078efcff */
[----:B------:R-:W-:-:S02]  /*88e0*/  HADD2 R29, R29, -1032, -1032 ;  /* 0xe408e4081d1d7430 */ /* 0x000fc40000000000 */
[----:B------:R-:W-:Y:S01]  /*88f0*/  FFMA.FTZ R26, R33, R27, R10 ;  /* 0x0000001b211a7223 */ /* 0x000fe2000001000a */
[----:B------:R-:W-:Y:S02]  /*8900*/  HADD2 R10, R39, -1032, -1032 ;  /* 0xe408e408270a7430 */ /* 0x000fe40000000000 */
[----:B------:R-:W-:Y:S02]  /*8910*/  HADD2 R11, R34, -1032, -1032 ;  /* 0xe408e408220b7430 */ /* 0x000fe40000000000 */
[----:B------:R-:W-:Y:S01]  /*8920*/  HADD2.F32 R39, -RZ, R29.H0_H0 ;  /* 0x2000001dff277230 */ /* 0x000fe20000004100 */
[----:B------:R-:W-:Y:S01]  /*8930*/  LOP3.LUT R13, R13, 0xf000f0, RZ, 0xc0, !PT ;  /* 0x00f000f00d0d7812 */ /* 0x000fe200078ec0ff */
[----:B------:R-:W-:Y:S02]  /*8940*/  HADD2.F32 R41, -RZ, R10.H0_H0 ;  /* 0x2000000aff297230 */ /* 0x000fe40000004100 */
[----:B------:R-:W-:Y:S02]  /*8950*/  HADD2.F32 R33, -RZ, R31.H1_H1 ;  /* 0x3000001fff217230 */ /* 0x000fe40000004100 */
[----:B------:R-:W-:Y:S01]  /*8960*/  FFMA.FTZ R30, R27, R39, R30 ;  /* 0x000000271b1e7223 */ /* 0x000fe2000001001e */
[----:B------:R-:W-:-:S02]  /*8970*/  HADD2.F32 R34, -RZ, R11.H0_H0 ;  /* 0x2000000bff227230 */ /* 0x000fc40000004100 */
[----:B------:R-:W-:Y:S01]  /*8980*/  FFMA.FTZ R6, R27, R41, R6 ;  /* 0x000000291b067223 */ /* 0x000fe20000010006 */
[----:B------:R-:W-:Y:S01]  /*8990*/  HADD2.F32 R31, -RZ, R4.H1_H1 ;  /* 0x30000004ff1f7230 */ /* 0x000fe20000004100 */
[----:B------:R-:W-:Y:S01]  /*89a0*/  LOP3.LUT R12, R12, 0xf000f0, RZ, 0xc0, !PT ;  /* 0x00f000f00c0c7812 */ /* 0x000fe200078ec0ff */
[----:B------:R-:W-:Y:S01]  /*89b0*/  HADD2.F32 R10, -RZ, R10.H1_H1 ;  /* 0x3000000aff0a7230 */ /* 0x000fe20000004100 */
[----:B------:R-:W-:Y:S01]  /*89c0*/  LOP3.LUT R39, R13, 0x64006400, RZ, 0xfc, !PT ;  /* 0x640064000d277812 */ /* 0x000fe200078efcff */
[----:B------:R-:W-:Y:S01]  /*89d0*/  FFMA.FTZ R8, R27, R34, R8 ;  /* 0x000000221b087223 */ /* 0x000fe20000010008 */
[----:B------:R-:W-:Y:S02]  /*89e0*/  LOP3.LUT R14, R14, 0xf000f0, RZ, 0xc0, !PT ;  /* 0x00f000f00e0e7812 */ /* 0x000fe400078ec0ff */
[----:B------:R-:W-:Y:S01]  /*89f0*/  LOP3.LUT R15, R15, 0xf000f0, RZ, 0xc0, !PT ;  /* 0x00f000f00f0f7812 */ /* 0x000fe200078ec0ff */
[----:B------:R-:W-:Y:S01]  /*8a00*/  FFMA.FTZ R13, R31, R10, R6 ;  /* 0x0000000a1f0d7223 */ /* 0x000fe20000010006 */
[----:B------:R-:W-:Y:S01]  /*8a10*/  LOP3.LUT R27, R12, 0x64006400, RZ, 0xfc, !PT ;  /* 0x640064000c1b7812 */ /* 0x000fe200078efcff */
[----:B------:R-:W-:-:S02]  /*8a20*/  HADD2.F32 R11, -RZ, R11.H1_H1 ;  /* 0x3000000bff0b7230 */ /* 0x000fc40000004100 */
[-C--:B------:R-:W-:Y:S01]  /*8a30*/  HFMA2 R10, R39, R0.reuse.H1_H1, -72, -72 ;  /* 0xd480d480270a7431 */ /* 0x080fe20000060000 */
[----:B------:R-:W-:Y:S02]  /*8a40*/  LOP3.LUT R41, R14, 0x64006400, RZ, 0xfc, !PT ;  /* 0x640064000e297812 */ /* 0x000fe400078efcff */
[----:B------:R-:W-:Y:S01]  /*8a50*/  LOP3.LUT R15, R15, 0x64006400, RZ, 0xfc, !PT ;  /* 0x640064000f0f7812 */ /* 0x000fe200078efcff */
[----:B------:R-:W-:Y:S01]  /*8a60*/  FFMA.FTZ R33, R33, R31, R26 ;  /* 0x0000001f21217223 */ /* 0x000fe2000001001a */
[----:B------:R-:W-:Y:S02]  /*8a70*/  HFMA2 R12, R27, R0.H1_H1, -72, -72 ;  /* 0xd480d4801b0c7431 */ /* 0x000fe40000060000 */
[----:B------:R-:W-:Y:S01]  /*8a80*/  FMUL.FTZ R9, R28, R9 ;  /* 0x000000091c097220 */ /* 0x000fe20000410000 */
[----:B------:R-:W-:Y:S01]  /*8a90*/  FMUL.FTZ R20, R21, R20 ;  /* 0x0000001415147220 */ /* 0x000fe20000410000 */
[----:B------:R-:W-:Y:S02]  /*8aa0*/  HADD2.F32 R4, -RZ, R5.H0_H0 ;  /* 0x20000005ff047230 */ /* 0x000fe40000004100 */
[----:B------:R-:W-:Y:S01]  /*8ab0*/  FFMA.FTZ R11, R31, R11, R8 ;  /* 0x0000000b1f0b7223 */ /* 0x000fe20000010008 */
[----:B------:R-:W-:-:S02]  /*8ac0*/  HADD2.F32 R26, -RZ, R10.H0_H0 ;  /* 0x2000000aff1a7230 */ /* 0x000fc40000004100 */
[-C--:B------:R-:W-:Y:S02]  /*8ad0*/  HFMA2 R6, R41, R0.reuse.H1_H1, -72, -72 ;  /* 0xd480d48029067431 */ /* 0x080fe40000060000 */
[----:B------:R-:W-:Y:S02]  /*8ae0*/  HADD2.F32 R29, -RZ, R29.H1_H1 ;  /* 0x3000001dff1d7230 */ /* 0x000fe40000004100 */
[----:B------:R-:W-:Y:S02]  /*8af0*/  HFMA2 R8, R15, R0.H1_H1, -72, -72 ;  /* 0xd480d4800f087431 */ /* 0x000fe40000060000 */
[----:B------:R-:W-:Y:S01]  /*8b00*/  HADD2.F32 R14, -RZ, R12.H0_H0 ;  /* 0x2000000cff0e7230 */ /* 0x000fe20000004100 */
[----:B------:R-:W-:Y:S01]  /*8b10*/  F2FP.F16.F32.PACK_AB R9, RZ, R9 ;  /* 0x00000009ff09723e */ /* 0x000fe200000000ff */
[----:B------:R-:W-:Y:S01]  /*8b20*/  FFMA.FTZ R26, R4, R26, R11 ;  /* 0x0000001a041a7223 */ /* 0x000fe2000001000b */
[----:B------:R-:W-:Y:S01]  /*8b30*/  F2FP.F16.F32.PACK_AB R20, RZ, R20 ;  /* 0x00000014ff14723e */ /* 0x000fe200000000ff */
[----:B------:R-:W-:-:S02]  /*8b40*/  HADD2.F32 R34, -RZ, R6.H0_H0 ;  /* 0x20000006ff227230 */ /* 0x000fc40000004100 */
[----:B------:R-:W-:Y:S01]  /*8b50*/  FFMA.FTZ R29, R31, R29, R30 ;  /* 0x0000001d1f1d7223 */ /* 0x000fe2000001001e */
[----:B------:R-:W-:Y:S01]  /*8b60*/  HADD2.F32 R11, -RZ, R8.H0_H0 ;  /* 0x20000008ff0b7230 */ /* 0x000fe20000004100 */
[----:B------:R-:W-:Y:S01]  /*8b70*/  PRMT R9, R9, 0x5410, R20 ;  /* 0x0000541009097816 */ /* 0x000fe20000000014 */
[----:B------:R-:W-:Y:S02]  /*8b80*/  HADD2.F32 R5, -RZ, R5.H1_H1 ;  /* 0x30000005ff057230 */ /* 0x000fe40000004100 */
[----:B------:R-:W-:Y:S01]  /*8b90*/  FFMA.FTZ R33, R14, R4, R33 ;  /* 0x000000040e217223 */ /* 0x000fe20000010021 */
        /* <DEDUP_REMOVED lines=8> */
[----:B------:R-:W-:Y:S01]  /*8c20*/  HFMA2 R25, R9, 1, 1, R25 ;  /* 0x3c003c0009197831 */ /* 0x000fe20000000019 */
[----:B------:R-:W-:Y:S01]  /*8c30*/  IADD3 R38, PT, PT, R38, 0x20, RZ ;  /* 0x0000002026267810 */ /* 0x000fe20007ffe0ff */
[----:B------:R-:W-:Y:S01]  /*8c40*/  FMUL.FTZ R7, R24, R7 ;  /* 0x0000000718077220 */ /* 0x000fe20000410000 */
[----:B------:R-:W-:Y:S01]  /*8c50*/  FMUL.FTZ R22, R17, R22 ;  /* 0x0000001611167220 */ /* 0x000fe20000410000 */
        /* <DEDUP_REMOVED lines=12> */
[----:B------:R-:W-:Y:S02]  /*8d20*/  F2FP.F16.F32.PACK_AB R9, RZ, R9 ;  /* 0x00000009ff09723e */ /* 0x000fe400000000ff */
[----:B------:R-:W-:-:S02]  /*8d30*/  F2FP.F16.F32.PACK_AB R8, RZ, R8 ;  /* 0x00000008ff08723e */ /* 0x000fc400000000ff */
[----:B------:R-:W-:Y:S01]  /*8d40*/  PRMT R33, R33, 0x5410, R10 ;  /* 0x0000541021217816 */ /* 0x000fe2000000000a */
[----:B------:R-:W-:Y:S01]  /*8d50*/  HADD2 R23, R7, R23 ;  /* 0x0000001707177230 */ /* 0x000fe20000000000 */
[----:B------:R-:W-:Y:S01]  /*8d60*/  PRMT R9, R9, 0x5410, R8 ;  /* 0x0000541009097816 */ /* 0x000fe20000000008 */
[----:B------:R-:W-:Y:S01]  /*8d70*/  UIADD3 UR4, UPT, UPT, UR4, 0x40, URZ ;  /* 0x0000004004047890 */ /* 0x000fe2000fffe0ff */
[----:B------:R-:W-:Y:S01]  /*8d80*/  MOV R26, R18 ;  /* 0x00000012001a7202 */ /* 0x000fe20000000f00 */
[----:B------:R-:W-:Y:S01]  /*8d90*/  HFMA2 R34, R33, 1, 1, R25 ;  /* 0x3c003c0021227831 */ /* 0x000fe20000000019 */
[----:B------:R-:W-:Y:S01]  /*8da0*/  MOV R27, R19 ;  /* 0x00000013001b7202 */ /* 0x000fe20000000f00 */
[----:B------:R-:W-:Y:S02]  /*8db0*/  HADD2 R33, R9, R23 ;  /* 0x0000001709217230 */ /* 0x000fe40000000000 */
[----:B------:R-:W-:Y:S01]  /*8dc0*/  IMAD.WIDE R18, R35, 0x4, R46 ;  /* 0x0000000423127825 */ /* 0x000fe200078e022e */
[----:B------:R-:W-:Y:S06]  /*8dd0*/  @!P0 BRA `(.L_x_5073) ;  /* 0xffffffdc00108947 */ /* 0x000fec000383ffff */
[----:B------:R-:W-:-:S07]  /*8de0*/  IMAD.WIDE R26, R35, 0x10, R26 ;  /* 0x00000010231a7825 */ /* 0x000fce00078e021a */
.L_x_5072:
[----:B------:R-:W-:-:S04]  /*8df0*/  VIMNMX R29, PT, PT, R37, UR14, PT ;  /* 0x0000000e251d7c48 */ /* 0x000fc8000bfe0100 */
[----:B------:R-:W-:-:S13]  /*8e00*/  ISETP.GT.AND P0, PT, R29, R38, PT ;  /* 0x000000261d00720c */ /* 0x000fda0003f04270 */
[----:B------:R-:W-:Y:S05]  /*8e10*/  @!P0 BRA `(.L_x_5074) ;  /* 0x0000001000fc8947 */ /* 0x000fea0003800000 */
.L_x_5075:
[----:B------:R-:W2:Y:S01]  /*8e20*/  LDG.E.128.CONSTANT R4, desc[UR6][R26.64] ;  /* 0x000000061a047981 */ /* 0x000ea2000c1e9d00 */
[----:B------:R-:W-:-:S03]  /*8e30*/  IMAD.WIDE R8, R35, 0x4, R26 ;  /* 0x0000000423087825 */ /* 0x000fc600078e021a */
[----:B------:R-:W1:Y:S04]  /*8e40*/  LDS.128 R20, [UR4] ;  /* 0x00000004ff147984 */ /* 0x000e680008000c00 */
[----:B------:R3:W4:Y:S01]  /*8e50*/  LDG.E.128.CONSTANT R16, desc[UR6][R8.64] ;  /* 0x0000000608107981 */ /* 0x000722000c1e9d00 */
[----:B------:R-:W-:-:S05]  /*8e60*/  IMAD.WIDE R24, R35, 0x4, R8 ;  /* 0x0000000423187825 */ /* 0x000fca00078e0208 */
[----:B------:R-:W5:Y:S01]  /*8e70*/  LDG.E.128.CONSTANT R12, desc[UR6][R24.64] ;  /* 0x00000006180c7981 */ /* 0x000f62000c1e9d00 */
[----:B------:R-:W-:Y:S01]  /*8e80*/  HFMA2 R10, -RZ, RZ, 0, 0.125 ;  /* 0x00003000ff0a7431 */ /* 0x000fe200000001ff */
[----:B------:R-:W-:Y:S02]  /*8e90*/  IADD3 R38, PT, PT, R38, 0x20, RZ ;  /* 0x0000002026267810 */ /* 0x000fe40007ffe0ff */
[----:B0-----:R-:W-:Y:S02]  /*8ea0*/  PRMT R3, R3, 0x5410, R32 ;  /* 0x0000541003037816 */ /* 0x001fe40000000020 */
[----:B------:R-:W-:Y:S02]  /*8eb0*/  ISETP.GE.AND P0, PT, R38, R29, PT ;  /* 0x0000001d2600720c */ /* 0x000fe40003f06270 */
[----:B------:R-:W-:Y:S02]  /*8ec0*/  PRMT R0, R0, 0x5410, R10 ;  /* 0x0000541000007816 */ /* 0x000fe4000000000a */
[----:B--2---:R-:W-:-:S02]  /*8ed0*/  LOP3.LUT R10, R4, 0x70007, RZ, 0xc0, !PT ;  /* 0x00070007040a7812 */ /* 0x004fc400078ec0ff */
        /* <DEDUP_REMOVED lines=10> */
[----:B------:R-:W-:Y:S01]  /*8f80*/  HADD2 R11, R11, -1028, -1028 ;  /* 0xe404e4040b0b7430 */ /* 0x000fe20000000000 */
[----:B------:R-:W-:Y:S01]  /*8f90*/  SHF.R.U32.HI R28, RZ, 0x6, R4 ;  /* 0x00000006ff1c7819 */ /* 0x000fe20000011604 */
[----:B------:R-:W-:-:S02]  /*8fa0*/  HADD2 R30, R30, -1028, -1028 ;  /* 0xe404e4041e1e7430 */ /* 0x000fc40000000000 */
[-C--:B-1----:R-:W-:Y:S02]  /*8fb0*/  HFMA2 R41, R10, R20.reuse, RZ ;  /* 0x000000140a297231 */ /* 0x082fe400000000ff */
[-C--:B------:R-:W-:Y:S02]  /*8fc0*/  HFMA2 R11, R11, R20.reuse, RZ.H0_H0 ;  /* 0x000000140b0b7231 */ /* 0x080fe400000400ff */
[-C--:B------:R-:W-:Y:S02]  /*8fd0*/  HFMA2 R31, R31, R20.reuse, RZ ;  /* 0x000000141f1f7231 */ /* 0x080fe400000000ff */
[----:B------:R-:W-:Y:S01]  /*8fe0*/  HFMA2 R20, R30, R20, RZ.H0_H0 ;  /* 0x000000141e147231 */ /* 0x000fe200000400ff */
[----:B------:R-:W-:Y:S02]  /*8ff0*/  LOP3.LUT R9, R8, 0x64006400, RZ, 0xfc, !PT ;  /* 0x6400640008097812 */ /* 0x000fe400078efcff */
[----:B------:R-:W-:Y:S02]  /*9000*/  LOP3.LUT R8, R5, 0x380038, RZ, 0xc0, !PT ;  /* 0x0038003805087812 */ /* 0x000fe400078ec0ff */
[----:B------:R-:W-:Y:S01]  /*9010*/  LOP3.LUT R30, R7, 0x380038, RZ, 0xc0, !PT ;  /* 0x00380038071e7812 */ /* 0x000fe200078ec0ff */
[----:B------:R-:W-:Y:S01]  /*9020*/  HFMA2 R9, R9, R0.H1_H1, -132, -132 ;  /* 0xd820d82009097431 */ /* 0x000fe20000060000 */
[----:B------:R-:W-:-:S02]  /*9030*/  LOP3.LUT R10, R6, 0x380038, RZ, 0xc0, !PT ;  /* 0x00380038060a7812 */ /* 0x000fc400078ec0ff */
[----:B------:R-:W-:Y:S02]  /*9040*/  LOP3.LUT R39, R8, 0x64006400, RZ, 0xfc, !PT ;  /* 0x6400640008277812 */ /* 0x000fe400078efcff */
[----:B------:R-:W-:Y:S01]  /*9050*/  LOP3.LUT R45, R30, 0x64006400, RZ, 0xfc, !PT ;  /* 0x640064001e2d7812 */ /* 0x000fe200078efcff */
[-C--:B------:R-:W-:Y:S01]  /*9060*/  HFMA2 R41, R9, R21.reuse, R41 ;  /* 0x0000001509297231 */ /* 0x080fe20000000029 */
[----:B------:R-:W-:Y:S01]  /*9070*/  LOP3.LUT R43, R10, 0x64006400, RZ, 0xfc, !PT ;  /* 0x640064000a2b7812 */ /* 0x000fe200078efcff */
[-C--:B------:R-:W-:Y:S01]  /*9080*/  HFMA2 R39, R39, R0.reuse.H1_H1, -132, -132 ;  /* 0xd820d82027277431 */ /* 0x080fe20000060000 */
[----:B------:R-:W-:Y:S01]  /*9090*/  LOP3.LUT R8, R28, 0x70007, RZ, 0xc0, !PT ;  /* 0x000700071c087812 */ /* 0x000fe200078ec0ff */
[-C--:B------:R-:W-:Y:S01]  /*90a0*/  HFMA2 R10, R45, R0.reuse.H1_H1, -132, -132 ;  /* 0xd820d8202d0a7431 */ /* 0x080fe20000060000 */
[----:B------:R-:W-:Y:S01]  /*90b0*/  SHF.R.U32.HI R30, RZ, 0x6, R5 ;  /* 0x00000006ff1e7819 */ /* 0x000fe20000011605 */
[----:B------:R-:W-:Y:S01]  /*90c0*/  HFMA2 R43, R43, R0.H1_H1, -132, -132 ;  /* 0xd820d8202b2b7431 */ /* 0x000fe20000060000 */
[----:B------:R-:W-:Y:S01]  /*90d0*/  LOP3.LUT R8, R8, 0x64006400, RZ, 0xfc, !PT ;  /* 0x6400640008087812 */ /* 0x000fe200078efcff */
[-C--:B------:R-:W-:Y:S01]  /*90e0*/  HFMA2 R11, R39, R21.reuse, R11 ;  /* 0x00000015270b7231 */ /* 0x080fe2000000000b */
[----:B------:R-:W-:Y:S01]  /*90f0*/  LOP3.LUT R9, R30, 0x70007, RZ, 0xc0, !PT ;  /* 0x000700071e097812 */ /* 0x000fe200078ec0ff */
[----:B------:R-:W-:-:S02]  /*9100*/  HFMA2 R31, R43, R21, R31 ;  /* 0x000000152b1f7231 */ /* 0x000fc4000000001f */
[----:B------:R-:W-:Y:S01]  /*9110*/  HFMA2 R40, R10, R21, R20 ;  /* 0x000000150a287231 */ /* 0x000fe20000000014 */
[----:B------:R-:W-:Y:S01]  /*9120*/  SHF.R.U32.HI R21, RZ, 0x6, R7 ;  /* 0x00000006ff157819 */ /* 0x000fe20000011607 */
[----:B------:R-:W-:Y:S01]  /*9130*/  HADD2 R8, R8, -1028, -1028 ;  /* 0xe404e40408087430 */ /* 0x000fe20000000000 */
[----:B------:R-:W-:Y:S02]  /*9140*/  SHF.R.U32.HI R20, RZ, 0x6, R6 ;  /* 0x00000006ff147819 */ /* 0x000fe40000011606 */
[----:B------:R-:W-:Y:S01]  /*9150*/  LOP3.LUT R39, R21, 0x70007, RZ, 0xc0, !PT ;  /* 0x0007000715277812 */ /* 0x000fe200078ec0ff */
[----:B------:R-:W-:Y:S01]  /*9160*/  HFMA2 R41, R8, R22, R41 ;  /* 0x0000001608297231 */ /* 0x000fe20000000029 */
[----:B------:R-:W-:Y:S02]  /*9170*/  LOP3.LUT R10, R20, 0x70007, RZ, 0xc0, !PT ;  /* 0x00070007140a7812 */ /* 0x000fe400078ec0ff */
[----:B------:R-:W-:Y:S02]  /*9180*/  LOP3.LUT R8, R9, 0x64006400, RZ, 0xfc, !PT ;  /* 0x6400640009087812 */ /* 0x000fe400078efcff */
[----:B------:R-:W-:-:S02]  /*9190*/  LOP3.LUT R42, R39, 0x64006400, RZ, 0xfc, !PT ;  /* 0x64006400272a7812 */ /* 0x000fc400078efcff */
[----:B------:R-:W-:Y:S01]  /*91a0*/  LOP3.LUT R10, R10, 0x64006400, RZ, 0xfc, !PT ;  /* 0x640064000a0a7812 */ /* 0x000fe200078efcff */
[----:B------:R-:W-:Y:S01]  /*91b0*/  HADD2 R39, R8, -1028, -1028 ;  /* 0xe404e40408277430 */ /* 0x000fe20000000000 */
[C---:B------:R-:W-:Y:S01]  /*91c0*/  LOP3.LUT R9, R28.reuse, 0x380038, RZ, 0xc0, !PT ;  /* 0x003800381c097812 */ /* 0x040fe200078ec0ff */
[----:B------:R-:W-:Y:S01]  /*91d0*/  HADD2 R42, R42, -1028, -1028 ;  /* 0xe404e4042a2a7430 */ /* 0x000fe20000000000 */
[----:B------:R-:W-:Y:S01]  /*91e0*/  LOP3.LUT R28, R28, 0x1c001c0, RZ, 0xc0, !PT ;  /* 0x01c001c01c1c7812 */ /* 0x000fe200078ec0ff */
[----:B------:R-:W-:Y:S01]  /*91f0*/  HADD2 R10, R10, -1028, -1028 ;  /* 0xe404e4040a0a7430 */ /* 0x000fe20000000000 */
[----:B------:R-:W-:Y:S01]  /*9200*/  LOP3.LUT R9, R9, 0x64006400, RZ, 0xfc, !PT ;  /* 0x6400640009097812 */ /* 0x000fe200078efcff */
[-C--:B------:R-:W-:Y:S01]  /*9210*/  HFMA2 R39, R39, R22.reuse, R11 ;  /* 0x0000001627277231 */ /* 0x080fe2000000000b */
[----:B------:R-:W-:Y:S01]  /*9220*/  SHF.R.U32.HI R4, RZ, 0xf, R4 ;  /* 0x0000000fff047819 */ /* 0x000fe20000011604 */
[-C--:B------:R-:W-:Y:S02]  /*9230*/  HFMA2 R31, R10, R22.reuse, R31 ;  /* 0x000000160a1f7231 */ /* 0x080fe4000000001f */
[----:B------:R-:W-:-:S02]  /*9240*/  HFMA2 R40, R42, R22, R40 ;  /* 0x000000162a287231 */ /* 0x000fc40000000028 */
[----:B------:R-:W-:Y:S01]  /*9250*/  HFMA2 R22, R9, R0.H1_H1, -132, -132 ;  /* 0xd820d82009167431 */ /* 0x000fe20000060000 */
[C---:B------:R-:W-:Y:S01]  /*9260*/  LOP3.LUT R42, R21.reuse, 0x380038, RZ, 0xc0, !PT ;  /* 0x00380038152a7812 */ /* 0x040fe200078ec0ff */
[----:B------:R-:W0:Y:S01]  /*9270*/  LDS.128 R8, [UR4+0x10] ;  /* 0x00001004ff087984 */ /* 0x000e220008000c00 */
[----:B------:R-:W-:Y:S02]  /*9280*/  LOP3.LUT R21, R21, 0x1c001c0, RZ, 0xc0, !PT ;  /* 0x01c001c015157812 */ /* 0x000fe400078ec0ff */
[----:B------:R-:W-:Y:S01]  /*9290*/  SHF.R.U32.HI R5, RZ, 0xf, R5 ;  /* 0x0000000fff057819 */ /* 0x000fe20000011605 */
[----:B------:R-:W-:Y:S01]  /*92a0*/  HFMA2 R22, R22, R23, R41 ;  /* 0x0000001716167231 */ /* 0x000fe20000000029 */
[C---:B------:R-:W-:Y:S02]  /*92b0*/  LOP3.LUT R41, R30.reuse, 0x380038, RZ, 0xc0, !PT ;  /* 0x003800381e297812 */ /* 0x040fe400078ec0ff */
[----:B------:R-:W-:Y:S02]  /*92c0*/  LOP3.LUT R30, R30, 0x1c001c0, RZ, 0xc0, !PT ;  /* 0x01c001c01e1e7812 */ /* 0x000fe400078ec0ff */
[----:B------:R-:W-:-:S02]  /*92d0*/  LOP3.LUT R43, R41, 0x64006400, RZ, 0xfc, !PT ;  /* 0x64006400292b7812 */ /* 0x000fc400078efcff */
[C---:B------:R-:W-:Y:S02]  /*92e0*/  LOP3.LUT R41, R20.reuse, 0x380038, RZ, 0xc0, !PT ;  /* 0x0038003814297812 */ /* 0x040fe400078ec0ff */
[----:B------:R-:W-:Y:S01]  /*92f0*/  LOP3.LUT R20, R20, 0x1c001c0, RZ, 0xc0, !PT ;  /* 0x01c001c014147812 */ /* 0x000fe200078ec0ff */
[-C--:B------:R-:W-:Y:S01]  /*9300*/  HFMA2 R44, R43, R0.reuse.H1_H1, -132, -132 ;  /* 0xd820d8202b2c7431 */ /* 0x080fe20000060000 */
[----:B------:R-:W-:Y:S02]  /*9310*/  LOP3.LUT R41, R41, 0x64006400, RZ, 0xfc, !PT ;  /* 0x6400640029297812 */ /* 0x000fe400078efcff */
[----:B------:R-:W-:Y:S02]  /*9320*/  LOP3.LUT R43, R42, 0x64006400, RZ, 0xfc, !PT ;  /* 0x640064002a2b7812 */ /* 0x000fe400078efcff */
[----:B------:R-:W-:Y:S01]  /*9330*/  LOP3.LUT R21, R21, 0x64006400, RZ, 0xfc, !PT ;  /* 0x6400640015157812 */ /* 0x000fe200078efcff */
[----:B------:R-:W-:Y:S02]  /*9340*/  HFMA2 R41, R41, R0.H1_H1, -132, -132 ;  /* 0xd820d82029297431 */ /* 0x000fe40000060000 */
[----:B------:R-:W-:-:S02]  /*9350*/  HFMA2 R39, R44, R23, R39 ;  /* 0x000000172c277231 */ /* 0x000fc40000000027 */
[----:B------:R-:W-:Y:S01]  /*9360*/  HFMA2 R43, R43, R0.H1_H1, -132, -132 ;  /* 0xd820d8202b2b7431 */ /* 0x000fe20000060000 */
[----:B------:R-:W-:Y:S02]  /*9370*/  LOP3.LUT R4, R4, 0x10001, RZ, 0xc0, !PT ;  /* 0x0001000104047812 */ /* 0x000fe400078ec0ff */
[----:B------:R-:W-:Y:S01]  /*9380*/  SHF.R.U32.HI R6, RZ, 0xf, R6 ;  /* 0x0000000fff067819 */ /* 0x000fe20000011606 */
[-C--:B------:R-:W-:Y:S02]  /*9390*/  HFMA2 R31, R41, R23.reuse, R31 ;  /* 0x00000017291f7231 */ /* 0x080fe4000000001f */
[----:B------:R-:W-:Y:S02]  /*93a0*/  HFMA2 R40, R43, R23, R40 ;  /* 0x000000172b287231 */ /* 0x000fe40000000028 */
[----:B------:R-:W-:Y:S01]  /*93b0*/  IMAD.MOV.U32 R23, RZ, RZ, 0x2400 ;  /* 0x00002400ff177424 */ /* 0x000fe200078e00ff */
[----:B------:R-:W-:Y:S02]  /*93c0*/  LOP3.LUT R41, R30, 0x64006400, RZ, 0xfc, !PT ;  /* 0x640064001e297812 */ /* 0x000fe400078efcff */
[----:B------:R-:W-:-:S02]  /*93d0*/  LOP3.LUT R43, R20, 0x64006400, RZ, 0xfc, !PT ;  /* 0x64006400142b7812 */ /* 0x000fc400078efcff */
[----:B------:R-:W-:Y:S02]  /*93e0*/  PRMT R2, R2, 0x5410, R23 ;  /* 0x0000541002027816 */ /* 0x000fe40000000017 */
[----:B------:R-:W-:Y:S02]  /*93f0*/  LOP3.LUT R23, R28, 0x64006400, RZ, 0xfc, !PT ;  /* 0x640064001c177812 */ /* 0x000fe400078efcff */
[----:B------:R-:W-:Y:S01]  /*9400*/  LOP3.LUT R20, R5, 0x10001, RZ, 0xc0, !PT ;  /* 0x0001000105147812 */ /* 0x000fe200078ec0ff */
[-C--:B------:R-:W-:Y:S01]  /*9410*/  HFMA2 R30, R41, R2.reuse.H1_H1, -20, -20 ;  /* 0xcd00cd00291e7431 */ /* 0x080fe20000060002 */
[----:B----4-:R-:W-:Y:S01]  /*9420*/  LOP3.LUT R5, R16, 0x70007, RZ, 0xc0, !PT ;  /* 0x0007000710057812 */ /* 0x010fe200078ec0ff */
[-C--:B------:R-:W-:Y:S01]  /*9430*/  HFMA2 R23, R23, R2.reuse.H1_H1, -20, -20 ;  /* 0xcd00cd0017177431 */ /* 0x080fe20000060002 */
[----:B-----5:R-:W-:Y:S01]  /*9440*/  LOP3.LUT R53, R13, 0x380038, RZ, 0xc0, !PT ;  /* 0x003800380d357812 */ /* 0x020fe200078ec0ff */
[-C--:B------:R-:W-:Y:S01]  /*9450*/  HFMA2 R28, R21, R2.reuse.H1_H1, -20, -20 ;  /* 0xcd00cd00151c7431 */ /* 0x080fe20000060002 */
[----:B------:R-:W-:Y:S01]  /*9460*/  SHF.R.U32.HI R21, RZ, 0xe, R16 ;  /* 0x0000000eff157819 */ /* 0x000fe20000011610 */
[----:B------:R-:W-:-:S02]  /*9470*/  HFMA2 R43, R43, R2.H1_H1, -20, -20 ;  /* 0xcd00cd002b2b7431 */ /* 0x000fc40000060002 */
[-C--:B0-----:R-:W-:Y:S01]  /*9480*/  HFMA2 R30, R30, R8.reuse, R39 ;  /* 0x000000081e1e7231 */ /* 0x081fe20000000027 */
[----:B------:R-:W-:Y:S01]  /*9490*/  LOP3.LUT R39, R18, 0x70007, RZ, 0xc0, !PT ;  /* 0x0007000712277812 */ /* 0x000fe200078ec0ff */
[-C--:B------:R-:W-:Y:S01]  /*94a0*/  HFMA2 R22, R23, R8.reuse, R22 ;  /* 0x0000000817167231 */ /* 0x080fe20000000016 */
[----:B------:R-:W-:Y:S01]  /*94b0*/  SHF.R.U32.HI R23, RZ, 0xe, R17 ;  /* 0x0000000eff177819 */ /* 0x000fe20000011611 */
[-C--:B------:R-:W-:Y:S02]  /*94c0*/  HFMA2 R31, R43, R8.reuse, R31 ;  /* 0x000000082b1f7231 */ /* 0x080fe4000000001f */
[----:B------:R-:W-:Y:S01]  /*94d0*/  HFMA2 R28, R28, R8, R40 ;  /* 0x000000081c1c7231 */ /* 0x000fe20000000028 */
[----:B------:R-:W-:Y:S02]  /*94e0*/  LOP3.LUT R8, R4, 0x20002, R21, 0xf8, !PT ;  /* 0x0002000204087812 */ /* 0x000fe400078ef815 */
[----:B------:R-:W-:Y:S02]  /*94f0*/  LOP3.LUT R4, R20, 0x20002, R23, 0xf8, !PT ;  /* 0x0002000214047812 */ /* 0x000fe400078ef817 */
[----:B------:R-:W-:-:S02]  /*9500*/  LOP3.LUT R20, R5, 0x64006400, RZ, 0xfc, !PT ;  /* 0x6400640005147812 */ /* 0x000fc400078efcff */
[----:B------:R-:W-:Y:S02]  /*9510*/  LOP3.LUT R23, R17, 0x70007, RZ, 0xc0, !PT ;  /* 0x0007000711177812 */ /* 0x000fe400078ec0ff */
[----:B------:R-:W-:Y:S01]  /*9520*/  LOP3.LUT R40, R19, 0x70007, RZ, 0xc0, !PT ;  /* 0x0007000713287812 */ /* 0x000fe200078ec0ff */
[----:B------:R-:W-:Y:S01]  /*9530*/  HADD2 R20, R20, -1028, -1028 ;  /* 0xe404e40414147430 */ /* 0x000fe20000000000 */
[----:B------:R-:W-:Y:S02]  /*9540*/  LOP3.LUT R21, R16, 0x380038, RZ, 0xc0, !PT ;  /* 0x0038003810157812 */ /* 0x000fe400078ec0ff */
[----:B------:R-:W-:Y:S01]  /*9550*/  LOP3.LUT R5, R23, 0x64006400, RZ, 0xfc, !PT ;  /* 0x6400640017057812 */ /* 0x000fe200078efcff */
[----:B------:R-:W-:Y:S01]  /*9560*/  HFMA2 R22, R20, R9, R22 ;  /* 0x0000000914167231 */ /* 0x000fe20000000016 */
        /* <DEDUP_REMOVED lines=8> */
[----:B------:R-:W-:-:S02]  /*95f0*/  HFMA2 R5, R21, R0.H1_H1, -132, -132 ;  /* 0xd820d82015057431 */ /* 0x000fc40000060000 */
[-C--:B------:R-:W-:Y:S02]  /*9600*/  HFMA2 R30, R20, R9.reuse, R30 ;  /* 0x00000009141e7231 */ /* 0x080fe4000000001e */
[-C--:B------:R-:W-:Y:S02]  /*9610*/  HFMA2 R31, R39, R9.reuse, R31 ;  /* 0x00000009271f7231 */ /* 0x080fe4000000001f */
[----:B------:R-:W-:Y:S02]  /*9620*/  HFMA2 R28, R40, R9, R28 ;  /* 0x00000009281c7231 */ /* 0x000fe4000000001c */
[----:B------:R-:W-:Y:S01]  /*9630*/  HFMA2 R9, R5, R10, R22 ;  /* 0x0000000a05097231 */ /* 0x000fe20000000016 */
[----:B------:R-:W-:Y:S02]  /*9640*/  LOP3.LUT R5, R17, 0x380038, RZ, 0xc0, !PT ;  /* 0x0038003811057812 */ /* 0x000fe400078ec0ff */
[----:B------:R-:W-:Y:S02]  /*9650*/  LOP3.LUT R20, R18, 0x380038, RZ, 0xc0, !PT ;  /* 0x0038003812147812 */ /* 0x000fe400078ec0ff */
[----:B------:R-:W-:-:S02]  /*9660*/  LOP3.LUT R41, R5, 0x64006400, RZ, 0xfc, !PT ;  /* 0x6400640005297812 */ /* 0x000fc400078efcff */
[----:B------:R-:W-:Y:S02]  /*9670*/  LOP3.LUT R21, R20, 0x64006400, RZ, 0xfc, !PT ;  /* 0x6400640014157812 */ /* 0x000fe400078efcff */
[----:B------:R-:W-:Y:S01]  /*9680*/  LOP3.LUT R5, R6, 0x10001, RZ, 0xc0, !PT ;  /* 0x0001000106057812 */ /* 0x000fe200078ec0ff */
[-C--:B------:R-:W-:Y:S01]  /*9690*/  HFMA2 R41, R41, R0.reuse.H1_H1, -132, -132 ;  /* 0xd820d82029297431 */ /* 0x080fe20000060000 */
[----:B------:R-:W-:Y:S01]  /*96a0*/  SHF.R.U32.HI R6, RZ, 0xe, R18 ;  /* 0x0000000eff067819 */ /* 0x000fe20000011612 */
[----:B------:R-:W-:Y:S01]  /*96b0*/  HFMA2 R40, R21, R0.H1_H1, -132, -132 ;  /* 0xd820d82015287431 */ /* 0x000fe20000060000 */
[----:B------:R-:W-:Y:S01]  /*96c0*/  LOP3.LUT R39, R19, 0x380038, RZ, 0xc0, !PT ;  /* 0x0038003813277812 */ /* 0x000fe200078ec0ff */
[----:B------:R-:W0:Y:S01]  /*96d0*/  LDS.128 R20, [UR4+0x20] ;  /* 0x00002004ff147984 */ /* 0x000e220008000c00 */
[----:B------:R-:W-:Y:S02]  /*96e0*/  LOP3.LUT R5, R5, 0x20002, R6, 0xf8, !PT ;  /* 0x0002000205057812 */ /* 0x000fe400078ef806 */
[----:B------:R-:W-:-:S02]  /*96f0*/  SHF.R.U32.HI R18, RZ, 0x6, R18 ;  /* 0x00000006ff127819 */ /* 0x000fc40000011612 */
[----:B------:R-:W-:Y:S01]  /*9700*/  SHF.R.U32.HI R6, RZ, 0xf, R7 ;  /* 0x0000000fff067819 */ /* 0x000fe20000011607 */
[-C--:B------:R-:W-:Y:S01]  /*9710*/  HFMA2 R7, R41, R10.reuse, R30 ;  /* 0x0000000a29077231 */ /* 0x080fe2000000001e */
[----:B------:R-:W-:Y:S01]  /*9720*/  LOP3.LUT R39, R39, 0x64006400, RZ, 0xfc, !PT ;  /* 0x6400640027277812 */ /* 0x000fe200078efcff */
[----:B------:R-:W-:Y:S01]  /*9730*/  HFMA2 R30, R40, R10, R31 ;  /* 0x0000000a281e7231 */ /* 0x000fe2000000001f */
[----:B------:R-:W-:Y:S02]  /*9740*/  LOP3.LUT R31, R18, 0x70007, RZ, 0xc0, !PT ;  /* 0x00070007121f7812 */ /* 0x000fe400078ec0ff */
[----:B------:R-:W-:Y:S01]  /*9750*/  LOP3.LUT R40, R16, 0x70007, RZ, 0xc0, !PT ;  /* 0x0007000710287812 */ /* 0x000fe200078ec0ff */
[----:B------:R-:W-:Y:S01]  /*9760*/  HFMA2 R39, R39, R0.H1_H1, -132, -132 ;  /* 0xd820d82027277431 */ /* 0x000fe20000060000 */
[----:B------:R-:W-:Y:S02]  /*9770*/  LOP3.LUT R31, R31, 0x64006400, RZ, 0xfc, !PT ;  /* 0x640064001f1f7812 */ /* 0x000fe400078efcff */
[----:B------:R-:W-:-:S02]  /*9780*/  SHF.R.U32.HI R17, RZ, 0x6, R17 ;  /* 0x00000006ff117819 */ /* 0x000fc40000011611 */
[----:B------:R-:W-:Y:S01]  /*9790*/  LOP3.LUT R40, R40, 0x64006400, RZ, 0xfc, !PT ;  /* 0x6400640028287812 */ /* 0x000fe200078efcff */
[----:B------:R-:W-:Y:S02]  /*97a0*/  HFMA2 R28, R39, R10, R28 ;  /* 0x0000000a271c7231 */ /* 0x000fe4000000001c */
[----:B------:R-:W-:Y:S01]  /*97b0*/  HADD2 R31, R31, -1028, -1028 ;  /* 0xe404e4041f1f7430 */ /* 0x000fe20000000000 */
[--C-:B------:R-:W-:Y:S02]  /*97c0*/  SHF.R.U32.HI R10, RZ, 0x6, R19.reuse ;  /* 0x00000006ff0a7819 */ /* 0x100fe40000011613 */
[----:B------:R-:W-:Y:S01]  /*97d0*/  LOP3.LUT R39, R17, 0x70007, RZ, 0xc0, !PT ;  /* 0x0007000711277812 */ /* 0x000fe200078ec0ff */
[----:B------:R-:W-:Y:S01]  /*97e0*/  HFMA2 R30, R31, R11, R30 ;  /* 0x0000000b1f1e7231 */ /* 0x000fe2000000001e */
[----:B------:R-:W-:Y:S01]  /*97f0*/  SHF.R.U32.HI R19, RZ, 0xe, R19 ;  /* 0x0000000eff137819 */ /* 0x000fe20000011613 */
[----:B------:R-:W-:Y:S01]  /*9800*/  HADD2 R40, R40, -1028, -1028 ;  /* 0xe404e40428287430 */ /* 0x000fe20000000000 */
[----:B------:R-:W-:-:S02]  /*9810*/  LOP3.LUT R6, R6, 0x10001, RZ, 0xc0, !PT ;  /* 0x0001000106067812 */ /* 0x000fc400078ec0ff */
[----:B------:R-:W-:Y:S01]  /*9820*/  LOP3.LUT R31, R10, 0x70007, RZ, 0xc0, !PT ;  /* 0x000700070a1f7812 */ /* 0x000fe200078ec0ff */
[-C--:B------:R-:W-:Y:S01]  /*9830*/  HFMA2 R9, R40, R11.reuse, R9 ;  /* 0x0000000b28097231 */ /* 0x080fe20000000009 */
[----:B------:R-:W-:Y:S02]  /*9840*/  LOP3.LUT R39, R39, 0x64006400, RZ, 0xfc, !PT ;  /* 0x6400640027277812 */ /* 0x000fe400078efcff */
[----:B------:R-:W-:Y:S02]  /*9850*/  LOP3.LUT R6, R6, 0x20002, R19, 0xf8, !PT ;  /* 0x0002000206067812 */ /* 0x000fe400078ef813 */
[----:B------:R-:W-:Y:S01]  /*9860*/  LOP3.LUT R41, R31, 0x64006400, RZ, 0xfc, !PT ;  /* 0x640064001f297812 */ /* 0x000fe200078efcff */
[----:B------:R-:W-:Y:S01]  /*9870*/  HADD2 R39, R39, -1028, -1028 ;  /* 0xe404e40427277430 */ /* 0x000fe20000000000 */
[----:B------:R-:W-:Y:S02]  /*9880*/  LOP3.LUT R19, R16, 0x380038, RZ, 0xc0, !PT ;  /* 0x0038003810137812 */ /* 0x000fe400078ec0ff */
[----:B------:R-:W-:Y:S01]  /*9890*/  LOP3.LUT R40, R18, 0x380038, RZ, 0xc0, !PT ;  /* 0x0038003812287812 */ /* 0x000fe200078ec0ff */
[----:B------:R-:W-:Y:S01]  /*98a0*/  HADD2 R41, R41, -1028, -1028 ;  /* 0xe404e40429297430 */ /* 0x000fe20000000000 */
[----:B------:R-:W-:Y:S01]  /*98b0*/  LOP3.LUT R31, R19, 0x64006400, RZ, 0xfc, !PT ;  /* 0x64006400131f7812 */ /* 0x000fe200078efcff */
[----:B------:R-:W-:Y:S01]  /*98c0*/  HFMA2 R7, R39, R11, R7 ;  /* 0x0000000b27077231 */ /* 0x000fe20000000007 */
[----:B------:R-:W-:-:S02]  /*98d0*/  LOP3.LUT R19, R40, 0x64006400, RZ, 0xfc, !PT ;  /* 0x6400640028137812 */ /* 0x000fc400078efcff */
[----:B------:R-:W-:Y:S01]  /*98e0*/  LOP3.LUT R39, R17, 0x380038, RZ, 0xc0, !PT ;  /* 0x0038003811277812 */ /* 0x000fe200078ec0ff */
[----:B------:R-:W-:Y:S01]  /*98f0*/  HFMA2 R28, R41, R11, R28 ;  /* 0x0000000b291c7231 */ /* 0x000fe2000000001c */
[----:B------:R-:W-:Y:S01]  /*9900*/  LOP3.LUT R11, R10, 0x380038, RZ, 0xc0, !PT ;  /* 0x003800380a0b7812 */ /* 0x000fe200078ec0ff */
[-C--:B------:R-:W-:Y:S01]  /*9910*/  HFMA2 R19, R19, R0.reuse.H1_H1, -132, -132 ;  /* 0xd820d82013137431 */ /* 0x080fe20000060000 */
[----:B------:R-:W-:Y:S01]  /*9920*/  LOP3.LUT R39, R39, 0x64006400, RZ, 0xfc, !PT ;  /* 0x6400640027277812 */ /* 0x000fe200078efcff */
[----:B------:R-:W-:Y:S01]  /*9930*/  HFMA2 R31, R31, R0.H1_H1, -132, -132 ;  /* 0xd820d8201f1f7431 */ /* 0x000fe20000060000 */
[----:B------:R-:W-:Y:S01]  /*9940*/  LOP3.LUT R16, R16, 0x1c001c0, RZ, 0xc0, !PT ;  /* 0x01c001c010107812 */ /* 0x000fe200078ec0ff */
[----:B0-----:R-:W-:Y:S01]  /*9950*/  HFMA2 R30, R19, R20, R30 ;  /* 0x00000014131e7231 */ /* 0x001fe2000000001e */
[----:B------:R-:W-:Y:S01]  /*9960*/  LOP3.LUT R19, R11, 0x64006400, RZ, 0xfc, !PT ;  /* 0x640064000b137812 */ /* 0x000fe200078efcff */
[----:B------:R-:W-:Y:S01]  /*9970*/  HFMA2 R39, R39, R0.H1_H1, -132, -132 ;  /* 0xd820d82027277431 */ /* 0x000fe20000060000 */
[----:B------:R-:W-:Y:S01]  /*9980*/  LOP3.LUT R17, R17, 0x1c001c0, RZ, 0xc0, !PT ;  /* 0x01c001c011117812 */ /* 0x000fe200078ec0ff */
[----:B------:R-:W-:Y:S01]  /*9990*/  HFMA2 R9, R31, R20, R9 ;  /* 0x000000141f097231 */ /* 0x000fe20000000009 */
        /* <DEDUP_REMOVED lines=9> */
[-C--:B------:R-:W-:Y:S01]  /*9a30*/  HFMA2 R18, R18, R21.reuse, R9 ;  /* 0x0000001512127231 */ /* 0x080fe20000000009 */
[----:B------:R-:W-:Y:S01]  /*9a40*/  LOP3.LUT R11, R16, 0x64006400, RZ, 0xfc, !PT ;  /* 0x64006400100b7812 */ /* 0x000fe200078efcff */
[-C--:B------:R-:W-:Y:S01]  /*9a50*/  HFMA2 R17, R17, R2.reuse.H1_H1, -20, -20 ;  /* 0xcd00cd0011117431 */ /* 0x080fe20000060002 */
[----:B------:R-:W-:Y:S01]  /*9a60*/  SHF.R.U32.HI R9, RZ, 0xd, R12 ;  /* 0x0000000dff097819 */ /* 0x000fe2000001160c */
[-C--:B------:R-:W-:Y:S01]  /*9a70*/  HFMA2 R19, R19, R2.reuse.H1_H1, -20, -20 ;  /* 0xcd00cd0013137431 */ /* 0x080fe20000060002 */
[----:B------:R-:W-:Y:S01]  /*9a80*/  LOP3.LUT R20, R13, 0x70007, RZ, 0xc0, !PT ;  /* 0x000700070d147812 */ /* 0x000fe200078ec0ff */
[----:B------:R-:W-:Y:S01]  /*9a90*/  HFMA2 R11, R11, R2.H1_H1, -20, -20 ;  /* 0xcd00cd000b0b7431 */ /* 0x000fe20000060002 */
[----:B------:R-:W-:Y:S01]  /*9aa0*/  LOP3.LUT R8, R8, 0x40004, R9, 0xf8, !PT ;  /* 0x0004000408087812 */ /* 0x000fe200078ef809 */
[-C--:B------:R-:W-:Y:S01]  /*9ab0*/  HFMA2 R17, R17, R21.reuse, R7 ;  /* 0x0000001511117231 */ /* 0x080fe20000000007 */
[----:B------:R-:W-:Y:S01]  /*9ac0*/  SHF.R.U32.HI R9, RZ, 0x6, R13 ;  /* 0x00000006ff097819 */ /* 0x000fe2000001160d */
[----:B------:R-:W-:-:S02]  /*9ad0*/  HFMA2 R7, R11, R21, R30 ;  /* 0x000000150b077231 */ /* 0x000fc4000000001e */
[----:B------:R-:W-:Y:S01]  /*9ae0*/  HFMA2 R21, R19, R21, R28 ;  /* 0x0000001513157231 */ /* 0x000fe2000000001c */
[----:B------:R-:W-:Y:S02]  /*9af0*/  SHF.R.U32.HI R13, RZ, 0xd, R13 ;  /* 0x0000000dff0d7819 */ /* 0x000fe4000001160d */
        /* <DEDUP_REMOVED lines=14> */
[--C-:B------:R-:W-:Y:S01]  /*9be0*/  SHF.R.U32.HI R11, RZ, 0x6, R15.reuse ;  /* 0x00000006ff0b7819 */ /* 0x100fe2000001160f */
[----:B------:R-:W-:Y:S01]  /*9bf0*/  HADD2 R14, R28, -1028, -1028 ;  /* 0xe404e4041c0e7430 */ /* 0x000fe20000000000 */
[----:B------:R-:W-:Y:S01]  /*9c00*/  SHF.R.U32.HI R15, RZ, 0xd, R15 ;  /* 0x0000000dff0f7819 */ /* 0x000fe2000001160f */
[----:B------:R-:W-:-:S02]  /*9c10*/  HFMA2 R30, R30, R22, R18 ;  /* 0x000000161e1e7231 */ /* 0x000fc40000000012 */
[-C--:B------:R-:W-:Y:S02]  /*9c20*/  HFMA2 R17, R20, R22.reuse, R17 ;  /* 0x0000001614117231 */ /* 0x080fe40000000011 */
[-C--:B------:R-:W-:Y:S01]  /*9c30*/  HFMA2 R14, R14, R22.reuse, R7 ;  /* 0x000000160e0e7231 */ /* 0x080fe20000000007 */
[----:B------:R-:W-:Y:S01]  /*9c40*/  LOP3.LUT R16, R5, 0x40004, R40, 0xf8, !PT ;  /* 0x0004000405107812 */ /* 0x000fe200078ef828 */
[----:B------:R-:W-:Y:S01]  /*9c50*/  HFMA2 R22, R4, R22, R21 ;  /* 0x0000001604167231 */ /* 0x000fe20000000015 */
[----:B------:R-:W-:Y:S02]  /*9c60*/  LOP3.LUT R15, R6, 0x40004, R15, 0xf8, !PT ;  /* 0x00040004060f7812 */ /* 0x000fe400078ef80f */
[----:B------:R-:W0:Y:S01]  /*9c70*/  LDS.128 R4, [UR4+0x30] ;  /* 0x00003004ff047984 */ /* 0x000e220008000c00 */
[----:B------:R-:W-:Y:S01]  /*9c80*/  LOP3.LUT R19, R12, 0x380038, RZ, 0xc0, !PT ;  /* 0x003800380c137812 */ /* 0x000fe200078ec0ff */
[----:B------:R-:W-:Y:S01]  /*9c90*/  UIADD3 UR4, UPT, UPT, UR4, 0x40, URZ ;  /* 0x0000004004047890 */ /* 0x000fe2000fffe0ff */
[----:B------:R-:W-:-:S02]  /*9ca0*/  LOP3.LUT R53, R53, 0x64006400, RZ, 0xfc, !PT ;  /* 0x6400640035357812 */ /* 0x000fc400078efcff */
[----:B------:R-:W-:Y:S02]  /*9cb0*/  LOP3.LUT R19, R19, 0x64006400, RZ, 0xfc, !PT ;  /* 0x6400640013137812 */ /* 0x000fe400078efcff */
[----:B------:R-:W-:Y:S01]  /*9cc0*/  LOP3.LUT R49, R49, 0x64006400, RZ, 0xfc, !PT ;  /* 0x6400640031317812 */ /* 0x000fe200078efcff */
[-C--:B------:R-:W-:Y:S01]  /*9cd0*/  HFMA2 R20, R53, R0.reuse.H1_H1, -132, -132 ;  /* 0xd820d82035147431 */ /* 0x080fe20000060000 */
[C---:B------:R-:W-:Y:S01]  /*9ce0*/  LOP3.LUT R45, R11.reuse, 0x380038, RZ, 0xc0, !PT ;  /* 0x003800380b2d7812 */ /* 0x040fe200078ec0ff */
[-C--:B------:R-:W-:Y:S01]  /*9cf0*/  HFMA2 R18, R19, R0.reuse.H1_H1, -132, -132 ;  /* 0xd820d82013127431 */ /* 0x080fe20000060000 */
[----:B------:R-:W-:Y:S02]  /*9d00*/  LOP3.LUT R47, R11, 0x1c001c0, RZ, 0xc0, !PT ;  /* 0x01c001c00b2f7812 */ /* 0x000fe400078ec0ff */
[C---:B------:R-:W-:Y:S01]  /*9d10*/  LOP3.LUT R31, R9.reuse, 0x380038, RZ, 0xc0, !PT ;  /* 0x00380038091f7812 */ /* 0x040fe200078ec0ff */
[-C--:B------:R-:W-:Y:S01]  /*9d20*/  HFMA2 R18, R18, R23.reuse, R30 ;  /* 0x0000001712127231 */ /* 0x080fe2000000001e */
[----:B------:R-:W-:Y:S01]  /*9d30*/  LOP3.LUT R39, R9, 0x1c001c0, RZ, 0xc0, !PT ;  /* 0x01c001c009277812 */ /* 0x000fe200078ec0ff */
[----:B------:R-:W-:Y:S01]  /*9d40*/  HFMA2 R30, R49, R0.H1_H1, -132, -132 ;  /* 0xd820d820311e7431 */ /* 0x000fe20000060000 */
[----:B------:R-:W-:Y:S01]  /*9d50*/  LOP3.LUT R11, R11, 0x70007, RZ, 0xc0, !PT ;  /* 0x000700070b0b7812 */ /* 0x000fe200078ec0ff */
[----:B------:R-:W-:Y:S01]  /*9d60*/  HFMA2 R17, R20, R23, R17 ;  /* 0x0000001714117231 */ /* 0x000fe20000000011 */
[----:B------:R-:W-:-:S02]  /*9d70*/  LOP3.LUT R9, R9, 0x70007, RZ, 0xc0, !PT ;  /* 0x0007000709097812 */ /* 0x000fc400078ec0ff */
[C---:B------:R-:W-:Y:S01]  /*9d80*/  LOP3.LUT R41, R10.reuse, 0x380038, RZ, 0xc0, !PT ;  /* 0x003800380a297812 */ /* 0x040fe200078ec0ff */
[----:B------:R-:W-:Y:S01]  /*9d90*/  HFMA2 R22, R30, R23, R22 ;  /* 0x000000171e167231 */ /* 0x000fe20000000016 */
[C---:B------:R-:W-:Y:S02]  /*9da0*/  LOP3.LUT R43, R10.reuse, 0x1c001c0, RZ, 0xc0, !PT ;  /* 0x01c001c00a2b7812 */ /* 0x040fe400078ec0ff */
        /* <DEDUP_REMOVED lines=8> */
[-C--:B------:R-:W-:Y:S01]  /*9e30*/  HFMA2 R45, R45, R0.reuse.H1_H1, -132, -132 ;  /* 0xd820d8202d2d7431 */ /* 0x080fe20000060000 */
[----:B------:R-:W-:Y:S01]  /*9e40*/  LOP3.LUT R51, R51, 0x64006400, RZ, 0xfc, !PT ;  /* 0x6400640033337812 */ /* 0x000fe200078efcff */
[----:B------:R-:W-:Y:S01]  /*9e50*/  HFMA2 R31, R31, R0.H1_H1, -132, -132 ;  /* 0xd820d8201f1f7431 */ /* 0x000fe20000060000 */
[C---:B------:R-:W-:Y:S01]  /*9e60*/  LOP3.LUT R19, R12.reuse, 0x380038, RZ, 0xc0, !PT ;  /* 0x003800380c137812 */ /* 0x040fe200078ec0ff */
[-C--:B0-----:R-:W-:Y:S01]  /*9e70*/  HFMA2 R11, R11, R4.reuse, R22 ;  /* 0x000000040b0b7231 */ /* 0x081fe20000000016 */
[----:B------:R-:W-:Y:S01]  /*9e80*/  LOP3.LUT R21, R12, 0x1c001c0, RZ, 0xc0, !PT ;  /* 0x01c001c00c157812 */ /* 0x000fe200078ec0ff */
[----:B------:R-:W-:Y:S01]  /*9e90*/  HFMA2 R10, R10, R4, R17 ;  /* 0x000000040a0a7231 */ /* 0x000fe20000000011 */
[----:B------:R-:W-:Y:S01]  /*9ea0*/  LOP3.LUT R47, R47, 0x64006400, RZ, 0xfc, !PT ;  /* 0x640064002f2f7812 */ /* 0x000fe200078efcff */
[----:B------:R-:W-:Y:S01]  /*9eb0*/  HFMA2 R28, R51, R0.H1_H1, -132, -132 ;  /* 0xd820d820331c7431 */ /* 0x000fe20000060000 */
[----:B------:R-:W-:-:S02]  /*9ec0*/  LOP3.LUT R39, R39, 0x64006400, RZ, 0xfc, !PT ;  /* 0x6400640027277812 */ /* 0x000fc400078efcff */
[----:B------:R-:W-:Y:S01]  /*9ed0*/  LOP3.LUT R12, R12, 0x70007, RZ, 0xc0, !PT ;  /* 0x000700070c0c7812 */ /* 0x000fe200078ec0ff */
[-C--:B------:R-:W-:Y:S01]  /*9ee0*/  HFMA2 R11, R45, R5.reuse, R11 ;  /* 0x000000052d0b7231 */ /* 0x080fe2000000000b */
[----:B------:R-:W-:Y:S01]  /*9ef0*/  LOP3.LUT R20, R20, 0x64006400, RZ, 0xfc, !PT ;  /* 0x6400640014147812 */ /* 0x000fe200078efcff */
[----:B------:R-:W-:Y:S02]  /*9f00*/  HFMA2 R10, R31, R5, R10 ;  /* 0x000000051f0a7231 */ /* 0x000fe4000000000a */
[-C--:B------:R-:W-:Y:S01]  /*9f10*/  HFMA2 R47, R47, R2.reuse.H1_H1, -20, -20 ;  /* 0xcd00cd002f2f7431 */ /* 0x080fe20000060002 */
[----:B------:R-:W-:Y:S01]  /*9f20*/  LOP3.LUT R12, R12, 0x64006400, RZ, 0xfc, !PT ;  /* 0x640064000c0c7812 */ /* 0x000fe200078efcff */
[----:B------:R-:W-:Y:S01]  /*9f30*/  HFMA2 R39, R39, R2.H1_H1, -20, -20 ;  /* 0xcd00cd0027277431 */ /* 0x000fe20000060002 */
[----:B------:R-:W-:Y:S01]  /*9f40*/  LOP3.LUT R41, R41, 0x64006400, RZ, 0xfc, !PT ;  /* 0x6400640029297812 */ /* 0x000fe200078efcff */
[----:B------:R-:W-:Y:S01]  /*9f50*/  HFMA2 R14, R28, R23, R14 ;  /* 0x000000171c0e7231 */ /* 0x000fe2000000000e */
        /* <DEDUP_REMOVED lines=8> */
[----:B------:R-:W-:Y:S01]  /*9fe0*/  LOP3.LUT R21, R21, 0x64006400, RZ, 0xfc, !PT ;  /* 0x6400640015157812 */ /* 0x000fe200078efcff */
[----:B------:R-:W-:Y:S01]  /*9ff0*/  HFMA2 R41, R41, R0.H1_H1, -132, -132 ;  /* 0xd820d82029297431 */ /* 0x000fe20000060000 */
[----:B------:R-:W-:Y:S01]  /*a000*/  LOP3.LUT R16, R16, 0x64006400, RZ, 0xfc, !PT ;  /* 0x6400640010107812 */ /* 0x000fe200078efcff */
[----:B------:R-:W-:Y:S01]  /*a010*/  HFMA2 R14, R20, R4, R14 ;  /* 0x00000004140e7231 */ /* 0x000fe2000000000e */
[----:B------:R-:W-:Y:S01]  /*a020*/  LOP3.LUT R8, R8, 0x64006400, RZ, 0xfc, !PT ;  /* 0x6400640008087812 */ /* 0x000fe200078efcff */
[----:B------:R-:W-:-:S02]  /*a030*/  HADD2 R15, R15, -1028, -1028 ;  /* 0xe404e4040f0f7430 */ /* 0x000fc40000000000 */
[----:B------:R-:W-:Y:S01]  /*a040*/  HFMA2 R19, R19, R0.H1_H1, -132, -132 ;  /* 0xd820d82013137431 */ /* 0x000fe20000060000 */
[----:B------:R-:W-:Y:S01]  /*a050*/  PRMT R0, R0, 0x5410, R2 ;  /* 0x0000541000007816 */ /* 0x000fe20000000002 */
[----:B------:R-:W-:Y:S02]  /*a060*/  HFMA2 R9, R9, R4, R18 ;  /* 0x0000000409097231 */ /* 0x000fe40000000012 */
[----:B------:R-:W-:Y:S02]  /*a070*/  HADD2 R13, R13, -1028, -1028 ;  /* 0xe404e4040d0d7430 */ /* 0x000fe40000000000 */
[----:B------:R-:W-:Y:S02]  /*a080*/  HFMA2 R11, R15, R7, R11 ;  /* 0x000000070f0b7231 */ /* 0x000fe4000000000b */
[----:B------:R-:W-:Y:S02]  /*a090*/  HFMA2 R43, R43, R2.H1_H1, -20, -20 ;  /* 0xcd00cd002b2b7431 */ /* 0x000fe40000060002 */
[----:B------:R-:W-:-:S02]  /*a0a0*/  HFMA2 R14, R41, R5, R14 ;  /* 0x00000005290e7231 */ /* 0x000fc4000000000e */
[----:B------:R-:W-:Y:S02]  /*a0b0*/  HFMA2 R21, R21, R2.H1_H1, -20, -20 ;  /* 0xcd00cd0015157431 */ /* 0x000fe40000060002 */
[----:B------:R-:W-:Y:S02]  /*a0c0*/  HFMA2 R10, R13, R7, R10 ;  /* 0x000000070d0a7231 */ /* 0x000fe4000000000a */
[----:B------:R-:W-:Y:S01]  /*a0d0*/  HFMA2 R9, R19, R5, R9 ;  /* 0x0000000513097231 */ /* 0x000fe20000000009 */
[----:B------:R-:W-:Y:S01]  /*a0e0*/  MOV R5, R27 ;  /* 0x0000001b00057202 */ /* 0x000fe20000000f00 */
[-C--:B------:R-:W-:Y:S02]  /*a0f0*/  HFMA2 R14, R43, R6.reuse, R14 ;  /* 0x000000062b0e7231 */ /* 0x080fe4000000000e */
[----:B------:R-:W-:Y:S02]  /*a100*/  HADD2 R16, R16, -1028, -1028 ;  /* 0xe404e40410107430 */ /* 0x000fe40000000000 */
[----:B------:R-:W-:-:S02]  /*a110*/  HFMA2 R4, R21, R6, R9 ;  /* 0x0000000615047231 */ /* 0x000fc40000000009 */
[----:B------:R-:W-:Y:S02]  /*a120*/  HADD2 R8, R8, -1028, -1028 ;  /* 0xe404e40408087430 */ /* 0x000fe40000000000 */
        /* <DEDUP_REMOVED lines=8> */
[----:B------:R-:W-:-:S04]  /*a1b0*/  HFMA2 R33, R14, R3, R33 ;  /* 0x000000030e217231 */ /* 0x000fc80000000021 */
[----:B------:R-:W-:Y:S01]  /*a1c0*/  HFMA2 R34, R4, R0, R34 ;  /* 0x0000000004227231 */ /* 0x000fe20000000022 */
[----:B------:R-:W-:Y:S01]  /*a1d0*/  MOV R4, R26 ;  /* 0x0000001a00047202 */ /* 0x000fe20000000f00 */
[----:B------:R-:W-:Y:S01]  /*a1e0*/  IMAD.WIDE R26, R35, 0x4, R24 ;  /* 0x00000004231a7825 */ /* 0x000fe200078e0218 */
[----:B------:R-:W-:Y:S06]  /*a1f0*/  @!P0 BRA `(.L_x_5075) ;  /* 0xffffffec00088947 */ /* 0x000fec000383ffff */
[----:B------:R-:W-:-:S07]  /*a200*/  IMAD.WIDE R26, R35, 0xc, R4 ;  /* 0x0000000c231a7825 */ /* 0x000fce00078e0204 */
.L_x_5074:
[----:B------:R-:W1:Y:S01]  /*a210*/  LDCU UR5, c[0x0][0x3dc] ;  /* 0x00007b80ff0577ac */ /* 0x000e620008000800 */
[----:B------:R-:W2:Y:S01]  /*a220*/  LDC.64 R12, c[0x0][0x3a0] ;  /* 0x0000e800ff0c7b82 */ /* 0x000ea20000000a00 */
[----:B------:R-:W-:Y:S01]  /*a230*/  IMAD R5, R35, UR8, R36 ;  /* 0x0000000823057c24 */ /* 0x000fe2000f8e0224 */
[----:B-1----:R-:W-:-:S04]  /*a240*/  VIMNMX R37, PT, PT, R37, UR5, PT ;  /* 0x0000000525257c48 */ /* 0x002fc8000bfe0100 */
[----:B------:R-:W-:Y:S01]  /*a250*/  ISETP.GT.AND P0, PT, R37, R38, PT ;  /* 0x000000262500720c */ /* 0x000fe20003f04270 */
[----:B--2---:R-:W-:-:S12]  /*a260*/  IMAD.WIDE R12, R5, 0x2, R12 ;  /* 0x00000002050c7825 */ /* 0x004fd800078e020c */
[----:B------:R-:W-:Y:S05]  /*a270*/  @!P0 BRA `(.L_x_5076) ;  /* 0x00000008006c8947 */ /* 0x000fea0003800000 */
.L_x_5077:
[----:B------:R1:W2:Y:S01]  /*a280*/  LDG.E.128.CONSTANT R8, desc[UR6][R26.64] ;  /* 0x000000061a087981 */ /* 0x0002a2000c1e9d00 */
[----:B------:R-:W-:Y:S01]  /*a290*/  HFMA2 R5, -RZ, RZ, 0, 0.015625 ;  /* 0x00002400ff057431 */ /* 0x000fe200000001ff */
[----:B------:R-:W-:Y:S01]  /*a2a0*/  MOV R4, 0x2c00 ;  /* 0x00002c0000047802 */ /* 0x000fe20000000f00 */
[----:B------:R-:W-:Y:S01]  /*a2b0*/  HFMA2 R20, -RZ, RZ, 0, 0.25 ;  /* 0x00003400ff147431 */ /* 0x000fe200000001ff */
[----:B------:R-:W-:Y:S02]  /*a2c0*/  IADD3 R38, PT, PT, R38, 0x10, RZ ;  /* 0x0000001026267810 */ /* 0x000fe40007ffe0ff */
[----:B0-----:R-:W-:Y:S02]  /*a2d0*/  PRMT R2, R2, 0x5410, R4 ;  /* 0x0000541002027816 */ /* 0x001fe40000000004 */
[----:B------:R-:W-:Y:S02]  /*a2e0*/  ISETP.GE.AND P0, PT, R38, R37, PT ;  /* 0x000000252600720c */ /* 0x000fe40003f06270 */
[----:B------:R-:W-:Y:S01]  /*a2f0*/  PRMT R3, R3, 0x5410, R32 ;  /* 0x0000541003037816 */ /* 0x000fe20000000020 */
[----:B-1----:R-:W-:Y:S01]  /*a300*/  IMAD.WIDE R26, R35, 0x4, R26 ;  /* 0x00000004231a7825 */ /* 0x002fe200078e021a */
[----:B------:R-:W-:-:S02]  /*a310*/  PRMT R0, R0, 0x5410, R5 ;  /* 0x0000541000007816 */ /* 0x000fc40000000005 */
[----:B------:R-:W0:Y:S01]  /*a320*/  LDS.128 R4, [UR4] ;  /* 0x00000004ff047984 */ /* 0x000e220008000c00 */
[----:B--2---:R-:W-:Y:S02]  /*a330*/  SHF.R.U32.HI R15, RZ, 0x8, R8 ;  /* 0x00000008ff0f7819 */ /* 0x004fe40000011608 */
[----:B------:R-:W-:Y:S02]  /*a340*/  SHF.R.U32.HI R17, RZ, 0x8, R9 ;  /* 0x00000008ff117819 */ /* 0x000fe40000011609 */
        /* <DEDUP_REMOVED lines=20> */
[----:B------:R-:W-:Y:S01]  /*a490*/  LOP3.LUT R23, R23, 0x64006400, RZ, 0xfc, !PT ;  /* 0x6400640017177812 */ /* 0x000fe200078efcff */
[----:B0-----:R-:W-:Y:S01]  /*a4a0*/  HFMA2 R40, R40, R4, RZ ;  /* 0x0000000428287231 */ /* 0x001fe200000000ff */
        /* <DEDUP_REMOVED lines=17> */
[C---:B------:R-:W-:Y:S01]  /*a5c0*/  LOP3.LUT R22, R11.reuse, 0x300030, RZ, 0xc0, !PT ;  /* 0x003000300b167812 */ /* 0x040fe200078ec0ff */
[----:B------:R-:W-:Y:S01]  /*a5d0*/  HADD2 R42, R31, -1026, -1026 ;  /* 0xe402e4021f2a7430 */ /* 0x000fe20000000000 */
[----:B------:R-:W-:Y:S01]  /*a5e0*/  LOP3.LUT R36, R11, 0xc000c0, RZ, 0xc0, !PT ;  /* 0x00c000c00b247812 */ /* 0x000fe200078ec0ff */
[----:B------:R-:W-:-:S02]  /*a5f0*/  HFMA2 R41, R41, R4, RZ.H0_H0 ;  /* 0x0000000429297231 */ /* 0x000fc400000400ff */
[-C--:B------:R-:W-:Y:S02]  /*a600*/  HFMA2 R39, R39, R4.reuse, RZ ;  /* 0x0000000427277231 */ /* 0x080fe400000000ff */
[----:B------:R-:W-:Y:S01]  /*a610*/  HFMA2 R42, R42, R4, RZ.H0_H0 ;  /* 0x000000042a2a7231 */ /* 0x000fe200000400ff */
[----:B------:R-:W-:Y:S01]  /*a620*/  LOP3.LUT R4, R8, 0x300030, RZ, 0xc0, !PT ;  /* 0x0030003008047812 */ /* 0x000fe200078ec0ff */
[-C--:B------:R-:W-:Y:S01]  /*a630*/  HFMA2 R23, R23, R5.reuse, R40 ;  /* 0x0000000517177231 */ /* 0x080fe20000000028 */
[C---:B------:R-:W-:Y:S01]  /*a640*/  LOP3.LUT R8, R9.reuse, 0x300030, RZ, 0xc0, !PT ;  /* 0x0030003009087812 */ /* 0x040fe200078ec0ff */
[-C--:B------:R-:W-:Y:S01]  /*a650*/  HFMA2 R28, R28, R5.reuse, R41 ;  /* 0x000000051c1c7231 */ /* 0x080fe20000000029 */
[----:B------:R-:W-:Y:S01]  /*a660*/  LOP3.LUT R30, R9, 0xc000c0, RZ, 0xc0, !PT ;  /* 0x00c000c0091e7812 */ /* 0x000fe200078ec0ff */
[-C--:B------:R-:W-:Y:S01]  /*a670*/  HFMA2 R42, R24, R5.reuse, R42 ;  /* 0x00000005182a7231 */ /* 0x080fe2000000002a */
[----:B------:R-:W-:Y:S01]  /*a680*/  LOP3.LUT R11, R4, 0x64006400, RZ, 0xfc, !PT ;  /* 0x64006400040b7812 */ /* 0x000fe200078efcff */
[----:B------:R-:W-:Y:S01]  /*a690*/  HFMA2 R39, R25, R5, R39 ;  /* 0x0000000519277231 */ /* 0x000fe20000000027 */
[----:B------:R-:W-:-:S02]  /*a6a0*/  LOP3.LUT R9, R10, 0x300030, RZ, 0xc0, !PT ;  /* 0x003000300a097812 */ /* 0x000fc400078ec0ff */
[----:B------:R-:W-:Y:S01]  /*a6b0*/  LOP3.LUT R31, R10, 0xc000c0, RZ, 0xc0, !PT ;  /* 0x00c000c00a1f7812 */ /* 0x000fe200078ec0ff */
[----:B------:R-:W-:Y:S01]  /*a6c0*/  HFMA2 R11, R11, R2.H1_H1, -66, -66 ;  /* 0xd420d4200b0b7431 */ /* 0x000fe20000060002 */
[----:B------:R-:W-:Y:S02]  /*a6d0*/  LOP3.LUT R9, R9, 0x64006400, RZ, 0xfc, !PT ;  /* 0x6400640009097812 */ /* 0x000fe400078efcff */
[----:B------:R-:W-:Y:S01]  /*a6e0*/  LOP3.LUT R43, R8, 0x64006400, RZ, 0xfc, !PT ;  /* 0x64006400082b7812 */ /* 0x000fe200078efcff */
[----:B------:R-:W-:Y:S01]  /*a6f0*/  HFMA2 R5, R11, R6, R23 ;  /* 0x000000060b057231 */ /* 0x000fe20000000017 */
[----:B------:R-:W-:Y:S01]  /*a700*/  LOP3.LUT R23, R22, 0x64006400, RZ, 0xfc, !PT ;  /* 0x6400640016177812 */ /* 0x000fe200078efcff */
[-C--:B------:R-:W-:Y:S01]  /*a710*/  HFMA2 R4, R9, R2.reuse.H1_H1, -66, -66 ;  /* 0xd420d42009047431 */ /* 0x080fe20000060002 */
[----:B------:R-:W-:Y:S01]  /*a720*/  LOP3.LUT R29, R29, 0x64006400, RZ, 0xfc, !PT ;  /* 0x640064001d1d7812 */ /* 0x000fe200078efcff */
[----:B------:R-:W0:Y:S01]  /*a730*/  LDS.128 R8, [UR4+0x10] ;  /* 0x00001004ff087984 */ /* 0x000e220008000c00 */
[-C--:B------:R-:W-:Y:S01]  /*a740*/  HFMA2 R25, R43, R2.reuse.H1_H1, -66, -66 ;  /* 0xd420d4202b197431 */ /* 0x080fe20000060002 */
[----:B------:R-:W-:Y:S01]  /*a750*/  LOP3.LUT R43, R17, 0x300030, RZ, 0xc0, !PT ;  /* 0x00300030112b7812 */ /* 0x000fe200078ec0ff */
[----:B------:R-:W-:Y:S01]  /*a760*/  HFMA2 R40, R23, R2.H1_H1, -66, -66 ;  /* 0xd420d42017287431 */ /* 0x000fe20000060002 */
[----:B------:R-:W-:Y:S01]  /*a770*/  LOP3.LUT R41, R15, 0x300030, RZ, 0xc0, !PT ;  /* 0x003000300f297812 */ /* 0x000fe200078ec0ff */
[----:B------:R-:W-:Y:S01]  /*a780*/  HFMA2 R29, R29, R0.H1_H1, -18, -18 ;  /* 0xcc80cc801d1d7431 */ /* 0x000fe20000060000 */
[----:B------:R-:W-:Y:S01]  /*a790*/  LOP3.LUT R43, R43, 0x64006400, RZ, 0xfc, !PT ;  /* 0x640064002b2b7812 */ /* 0x000fe200078efcff */
[-C--:B------:R-:W-:Y:S01]  /*a7a0*/  HFMA2 R4, R4, R6.reuse, R39 ;  /* 0x0000000604047231 */ /* 0x080fe20000000027 */
[----:B------:R-:W-:Y:S01]  /*a7b0*/  LOP3.LUT R47, R15, 0xc000c0, RZ, 0xc0, !PT ;  /* 0x00c000c00f2f7812 */ /* 0x000fe200078ec0ff */
[----:B------:R-:W-:Y:S01]  /*a7c0*/  HFMA2 R25, R25, R6, R28 ;  /* 0x0000000619197231 */ /* 0x000fe2000000001c */
[----:B------:R-:W-:Y:S01]  /*a7d0*/  LOP3.LUT R31, R31, 0x64006400, RZ, 0xfc, !PT ;  /* 0x640064001f1f7812 */ /* 0x000fe200078efcff */
[----:B------:R-:W-:Y:S01]  /*a7e0*/  HFMA2 R23, R43, R2.H1_H1, -66, -66 ;  /* 0xd420d4202b177431 */ /* 0x000fe20000060002 */
[----:B------:R-:W-:Y:S01]  /*a7f0*/  LOP3.LUT R15, R15, 0x30003, RZ, 0xc0, !PT ;  /* 0x000300030f0f7812 */ /* 0x000fe200078ec0ff */
[-C--:B------:R-:W-:Y:S01]  /*a800*/  HFMA2 R5, R29, R7.reuse, R5 ;  /* 0x000000071d057231 */ /* 0x080fe20000000005 */
[C---:B------:R-:W-:Y:S01]  /*a810*/  LOP3.LUT R45, R14.reuse, 0x300030, RZ, 0xc0, !PT ;  /* 0x003000300e2d7812 */ /* 0x040fe200078ec0ff */
[----:B------:R-:W-:Y:S01]  /*a820*/  HFMA2 R31, R31, R0.H1_H1, -18, -18 ;  /* 0xcc80cc801f1f7431 */ /* 0x000fe20000060000 */
[C---:B------:R-:W-:Y:S01]  /*a830*/  LOP3.LUT R43, R14.reuse, 0xc000c0, RZ, 0xc0, !PT ;  /* 0x00c000c00e2b7812 */ /* 0x040fe200078ec0ff */
[----:B------:R-:W-:Y:S01]  /*a840*/  HFMA2 R6, R40, R6, R42 ;  /* 0x0000000628067231 */ /* 0x000fe2000000002a */
[----:B------:R-:W-:Y:S01]  /*a850*/  LOP3.LUT R14, R14, 0x30003, RZ, 0xc0, !PT ;  /* 0x000300030e0e7812 */ /* 0x000fe200078ec0ff */
[----:B------:R-:W-:Y:S01]  /*a860*/  UIADD3 UR4, UPT, UPT, UR4, 0x20, URZ ;  /* 0x0000002004047890 */ /* 0x000fe2000fffe0ff */
[----:B------:R-:W-:Y:S01]  /*a870*/  LOP3.LUT R15, R15, 0x64006400, RZ, 0xfc, !PT ;  /* 0x640064000f0f7812 */ /* 0x000fe200078efcff */
[----:B------:R-:W-:Y:S01]  /*a880*/  HFMA2 R4, R31, R7, R4 ;  /* 0x000000071f047231 */ /* 0x000fe20000000004 */
[----:B------:R-:W-:-:S02]  /*a890*/  LOP3.LUT R14, R14, 0x64006400, RZ, 0xfc, !PT ;  /* 0x640064000e0e7812 */ /* 0x000fc400078efcff */
[----:B------:R-:W-:Y:S01]  /*a8a0*/  LOP3.LUT R39, R18, 0x300030, RZ, 0xc0, !PT ;  /* 0x0030003012277812 */ /* 0x000fe200078ec0ff */
[----:B------:R-:W-:Y:S01]  /*a8b0*/  HADD2 R15, R15, -1026, -1026 ;  /* 0xe402e4020f0f7430 */ /* 0x000fe20000000000 */
[----:B------:R-:W-:Y:S01]  /*a8c0*/  LOP3.LUT R45, R45, 0x64006400, RZ, 0xfc, !PT ;  /* 0x640064002d2d7812 */ /* 0x000fe200078efcff */
[----:B------:R-:W-:Y:S01]  /*a8d0*/  HADD2 R14, R14, -1026, -1026 ;  /* 0xe402e4020e0e7430 */ /* 0x000fe20000000000 */
[----:B------:R-:W-:Y:S02]  /*a8e0*/  LOP3.LUT R39, R39, 0x64006400, RZ, 0xfc, !PT ;  /* 0x6400640027277812 */ /* 0x000fe400078efcff */
[----:B------:R-:W-:Y:S01]  /*a8f0*/  LOP3.LUT R41, R41, 0x64006400, RZ, 0xfc, !PT ;  /* 0x6400640029297812 */ /* 0x000fe200078efcff */
[-C--:B------:R-:W-:Y:S01]  /*a900*/  HFMA2 R22, R45, R2.reuse.H1_H1, -66, -66 ;  /* 0xd420d4202d167431 */ /* 0x080fe20000060002 */
[C---:B------:R-:W-:Y:S01]  /*a910*/  LOP3.LUT R45, R17.reuse, 0xc000c0, RZ, 0xc0, !PT ;  /* 0x00c000c0112d7812 */ /* 0x040fe200078ec0ff */
[-C--:B------:R-:W-:Y:S01]  /*a920*/  HFMA2 R28, R39, R2.reuse.H1_H1, -66, -66 ;  /* 0xd420d420271c7431 */ /* 0x080fe20000060002 */
[----:B------:R-:W-:Y:S01]  /*a930*/  LOP3.LUT R39, R30, 0x64006400, RZ, 0xfc, !PT ;  /* 0x640064001e277812 */ /* 0x000fe200078efcff */
[----:B------:R-:W-:Y:S01]  /*a940*/  HFMA2 R24, R41, R2.H1_H1, -66, -66 ;  /* 0xd420d42029187431 */ /* 0x000fe20000060002 */
[----:B------:R-:W-:-:S02]  /*a950*/  LOP3.LUT R17, R17, 0x30003, RZ, 0xc0, !PT ;  /* 0x0003000311117812 */ /* 0x000fc400078ec0ff */
[----:B------:R-:W-:Y:S01]  /*a960*/  LOP3.LUT R41, R18, 0xc000c0, RZ, 0xc0, !PT ;  /* 0x00c000c012297812 */ /* 0x000fe200078ec0ff */
[----:B------:R-:W-:Y:S02]  /*a970*/  HFMA2 R39, R39, R0.H1_H1, -18, -18 ;  /* 0xcc80cc8027277431 */ /* 0x000fe40000060000 */
[-C--:B0-----:R-:W-:Y:S01]  /*a980*/  HFMA2 R5, R15, R8.reuse, R5 ;  /* 0x000000080f057231 */ /* 0x081fe20000000005 */
[----:B------:R-:W-:Y:S01]  /*a990*/  LOP3.LUT R49, R36, 0x64006400, RZ, 0xfc, !PT ;  /* 0x6400640024317812 */ /* 0x000fe200078efcff */
[----:B------:R-:W-:Y:S01]  /*a9a0*/  HFMA2 R4, R14, R8, R4 ;  /* 0x000000080e047231 */ /* 0x000fe20000000004 */
[----:B------:R-:W-:Y:S01]  /*a9b0*/  LOP3.LUT R18, R18, 0x30003, RZ, 0xc0, !PT ;  /* 0x0003000312127812 */ /* 0x000fe200078ec0ff */
[----:B------:R-:W-:Y:S01]  /*a9c0*/  HFMA2 R25, R39, R7, R25 ;  /* 0x0000000727197231 */ /* 0x000fe20000000019 */
[----:B------:R-:W-:Y:S01]  /*a9d0*/  LOP3.LUT R17, R17, 0x64006400, RZ, 0xfc, !PT ;  /* 0x6400640011117812 */ /* 0x000fe200078efcff */
[----:B------:R-:W-:Y:S01]  /*a9e0*/  HFMA2 R49, R49, R0.H1_H1, -18, -18 ;  /* 0xcc80cc8031317431 */ /* 0x000fe20000060000 */
[----:B------:R-:W-:Y:S01]  /*a9f0*/  LOP3.LUT R18, R18, 0x64006400, RZ, 0xfc, !PT ;  /* 0x6400640012127812 */ /* 0x000fe200078efcff */
[-C--:B------:R-:W-:Y:S01]  /*aa00*/  HFMA2 R5, R21, R9.reuse, R5 ;  /* 0x0000000915057231 */ /* 0x080fe20000000005 */
[----:B------:R-:W-:Y:S01]  /*aa10*/  LOP3.LUT R47, R47, 0x64006400, RZ, 0xfc, !PT ;  /* 0x640064002f2f7812 */ /* 0x000fe200078efcff */
[----:B------:R-:W-:-:S02]  /*aa20*/  HFMA2 R4, R16, R9, R4 ;  /* 0x0000000910047231 */ /* 0x000fc40000000004 */
[----:B------:R-:W-:Y:S01]  /*aa30*/  HADD2 R17, R17, -1026, -1026 ;  /* 0xe402e40211117430 */ /* 0x000fe20000000000 */
[----:B------:R-:W-:Y:S01]  /*aa40*/  LOP3.LUT R43, R43, 0x64006400, RZ, 0xfc, !PT ;  /* 0x640064002b2b7812 */ /* 0x000fe200078efcff */
[----:B------:R-:W-:Y:S01]  /*aa50*/  HFMA2 R6, R49, R7, R6 ;  /* 0x0000000731067231 */ /* 0x000fe20000000006 */
[----:B------:R-:W-:Y:S01]  /*aa60*/  LOP3.LUT R45, R45, 0x64006400, RZ, 0xfc, !PT ;  /* 0x640064002d2d7812 */ /* 0x000fe200078efcff */
[----:B------:R-:W-:Y:S02]  /*aa70*/  HADD2 R18, R18, -1026, -1026 ;  /* 0xe402e40212127430 */ /* 0x000fe40000000000 */
[----:B------:R-:W-:Y:S02]  /*aa80*/  HFMA2 R5, R24, R10, R5 ;  /* 0x0000000a18057231 */ /* 0x000fe40000000005 */
[----:B------:R-:W-:Y:S02]  /*aa90*/  HFMA2 R47, R47, R0.H1_H1, -18, -18 ;  /* 0xcc80cc802f2f7431 */ /* 0x000fe40000060000 */
[----:B------:R-:W-:-:S02]  /*aaa0*/  HFMA2 R4, R22, R10, R4 ;  /* 0x0000000a16047231 */ /* 0x000fc40000000004 */
[----:B------:R-:W-:Y:S01]  /*aab0*/  HFMA2 R17, R17, R8, R25 ;  /* 0x0000000811117231 */ /* 0x000fe20000000019 */
[----:B------:R-:W-:Y:S01]  /*aac0*/  LOP3.LUT R41, R41, 0x64006400, RZ, 0xfc, !PT ;  /* 0x6400640029297812 */ /* 0x000fe200078efcff */
[----:B------:R-:W-:Y:S02]  /*aad0*/  HFMA2 R43, R43, R0.H1_H1, -18, -18 ;  /* 0xcc80cc802b2b7431 */ /* 0x000fe40000060000 */
[----:B------:R-:W-:Y:S02]  /*aae0*/  HFMA2 R6, R18, R8, R6 ;  /* 0x0000000812067231 */ /* 0x000fe40000000006 */
[----:B------:R-:W-:Y:S02]  /*aaf0*/  HFMA2 R5, R47, R11, R5 ;  /* 0x0000000b2f057231 */ /* 0x000fe40000000005 */
[-C--:B------:R-:W-:Y:S02]  /*ab00*/  HFMA2 R17, R19, R9.reuse, R17 ;  /* 0x0000000913117231 */ /* 0x080fe40000000011 */
[----:B------:R-:W-:-:S02]  /*ab10*/  HFMA2 R14, R20, R9, R6 ;  /* 0x00000009140e7231 */ /* 0x000fc40000000006 */
[-C--:B------:R-:W-:Y:S02]  /*ab20*/  HFMA2 R4, R43, R11.reuse, R4 ;  /* 0x0000000b2b047231 */ /* 0x080fe40000000004 */
[----:B------:R-:W-:Y:S02]  /*ab30*/  HFMA2 R45, R45, R0.H1_H1, -18, -18 ;  /* 0xcc80cc802d2d7431 */ /* 0x000fe40000060000 */
[----:B------:R-:W-:Y:S02]  /*ab40*/  HFMA2 R17, R23, R10, R17 ;  /* 0x0000000a17117231 */ /* 0x000fe40000000011 */
[----:B------:R-:W-:Y:S01]  /*ab50*/  HFMA2 R41, R41, R0.H1_H1, -18, -18 ;  /* 0xcc80cc8029297431 */ /* 0x000fe20000060000 */
[----:B------:R-:W-:Y:S01]  /*ab60*/  PRMT R0, R0, 0x5410, R2 ;  /* 0x0000541000007816 */ /* 0x000fe20000000002 */
[----:B------:R-:W-:Y:S02]  /*ab70*/  HFMA2 R14, R28, R10, R14 ;  /* 0x0000000a1c0e7231 */ /* 0x000fe4000000000e */
[----:B------:R-:W-:-:S02]  /*ab80*/  HFMA2 R17, R45, R11, R17 ;  /* 0x0000000b2d117231 */ /* 0x000fc40000000011 */
[----:B------:R-:W-:Y:S02]  /*ab90*/  HFMA2 R14, R41, R11, R14 ;  /* 0x0000000b290e7231 */ /* 0x000fe4000000000e */
        /* <DEDUP_REMOVED lines=9> */
.L_x_5076:
[----:B------:R1:W-:Y:S01]  /*ac30*/  ATOM.E.ADD.F16x2.RN.STRONG.GPU P0, RZ, desc[UR6][R12.64], R34 ;  /* 0x800000220cff79a2 */ /* 0x0003e2000c10e106 */
[----:B------:R-:W-:Y:S04]  /*ac40*/  BSSY.RECONVERGENT B0, `(.L_x_5078) ;  /* 0x000000e000007945 */ /* 0x000fe80003800200 */
[----:B-1----:R-:W-:Y:S05]  /*ac50*/  @P0 BRA `(.L_x_5079) ;  /* 0x0000000000300947 */ /* 0x002fea0003800000 */
[----:B------:R-:W1:Y:S02]  /*ac60*/  QSPC.E.S P0, RZ, [R12] ;  /* 0x000000000cff73aa */ /* 0x000e640000000500 */
[----:B-1----:R-:W-:Y:S05]  /*ac70*/  @!P0 BRA `(.L_x_5080) ;  /* 0x00000000001c8947 */ /* 0x002fea0003800000 */
[----:B0-----:R-:W-:-:S04]  /*ac80*/  MOV R2, R12 ;  /* 0x0000000c00027202 */ /* 0x001fc80000000f00 */
[----:B------:R-:W-:-:S07]  /*ac90*/  MOV R2, R2 ;  /* 0x0000000200027202 */ /* 0x000fce0000000f00 */
.L_x_5081:
[----:B------:R-:W0:Y:S02]  /*aca0*/  LDS R4, [R2] ;  /* 0x0000000002047984 */ /* 0x000e240000000800 */
[----:B0-----:R-:W-:-:S05]  /*acb0*/  HADD2 R5, R4, R34 ;  /* 0x0000002204057230 */ /* 0x001fca0000000000 */
[----:B------:R-:W0:Y:S02]  /*acc0*/  ATOMS.CAST.SPIN P0, [R2], R4, R5 ;  /* 0x000000040200758d */ /* 0x000e240001800005 */
[----:B0-----:R-:W-:Y:S05]  /*acd0*/  @!P0 BRA `(.L_x_5081) ;  /* 0xfffffffc00f08947 */ /* 0x001fea000383ffff */
[----:B------:R-:W-:Y:S05]  /*ace0*/  BRA `(.L_x_5079) ;  /* 0x00000000000c7947 */ /* 0x000fea0003800000 */
.L_x_5080:
[----:B------:R-:W0:Y:S02]  /*acf0*/  LD.E R0, desc[UR6][R12.64] ;  /* 0x000000060c007980 */ /* 0x000e24000c101900 */
[----:B0-----:R-:W-:-:S05]  /*ad00*/  IADD3 R3, PT, PT, R34, R0, RZ ;  /* 0x0000000022037210 */ /* 0x001fca0007ffe0ff */
[----:B------:R1:W-:Y:S02]  /*ad10*/  ST.E desc[UR6][R12.64], R3 ;  /* 0x000000030c007985 */ /* 0x0003e4000c101906 */
.L_x_5079:
[----:B------:R-:W-:Y:S05]  /*ad20*/  BSYNC.RECONVERGENT B0 ;  /* 0x0000000000007941 */ /* 0x000fea0003800200 */
.L_x_5078:
[----:B------:R2:W-:Y:S02]  /*ad30*/  ATOM.E.ADD.F16x2.RN.STRONG.GPU P0, RZ, desc[UR6][R12.64+0x4], R33 ;  /* 0x800004210cff79a2 */ /* 0x0005e4000c10e106 */
[----:B--2---:R-:W-:Y:S05]  /*ad40*/  @P0 EXIT ;  /* 0x000000000000094d */ /* 0x004fea0003800000 */
[----:B------:R-:W2:Y:S02]  /*ad50*/  QSPC.E.S P0, RZ, [R12+0x4] ;  /* 0x000004000cff73aa */ /* 0x000ea40000000500 */
[----:B--2---:R-:W-:Y:S05]  /*ad60*/  @!P0 BRA `(.L_x_5082) ;  /* 0x0000000000188947 */ /* 0x004fea0003800000 */
[----:B-1----:R-:W-:-:S07]  /*ad70*/  MOV R12, R12 ;  /* 0x0000000c000c7202 */ /* 0x002fce0000000f00 */
.L_x_5083:
[----:B0-----:R-:W0:Y:S02]  /*ad80*/  LDS R2, [R12+0x4] ;  /* 0x000004000c027984 */ /* 0x001e240000000800 */
[----:B0-----:R-:W-:-:S05]  /*ad90*/  HFMA2 R3, R2, 1, 1, R33 ;  /* 0x3c003c0002037831 */ /* 0x001fca0000000021 */
[----:B------:R-:W0:Y:S02]  /*ada0*/  ATOMS.CAST.SPIN P0, [R12+0x4], R2, R3 ;  /* 0x000004020c00758d */ /* 0x000e240001800003 */
[----:B0-----:R-:W-:Y:S05]  /*adb0*/  @!P0 BRA `(.L_x_5083) ;  /* 0xfffffffc00f08947 */ /* 0x001fea000383ffff */
[----:B------:R-:W-:Y:S05]  /*adc0*/  EXIT ;  /* 0x000000000000794d */ /* 0x000fea0003800000 */
.L_x_5082:
[----:B------:R-:W0:Y:S02]  /*add0*/  LD.E R0, desc[UR6][R12.64+0x4] ;  /* 0x000004060c007980 */ /* 0x000e24000c101900 */
[----:B01----:R-:W-:-:S05]  /*ade0*/  IADD3 R3, PT, PT, R33, R0, RZ ;  /* 0x0000000021037210 */ /* 0x003fca0007ffe0ff */
[----:B------:R-:W-:Y:S01]  /*adf0*/  ST.E desc[UR6][R12.64+0x4], R3 ;  /* 0x000004030c007985 */ /* 0x000fe2000c101906 */
[----:B------:R-:W-:Y:S05]  /*ae00*/  EXIT ;  /* 0x000000000000794d */ /* 0x000fea0003800000 */
.L_x_5084:
        /* <DEDUP_REMOVED lines=15> */
.L_x_5362:


//--------------------- .text._Z23gemm_half_q_half_kernelILi1ELi160ELb1ELb0ELi32EEvPK6__halfPKjS4_S2_PS0_iiiiPKtS7_iiiiiibS2_i --------------------------
	.section	.text._Z23gemm_half_q_half_kernelILi1ELi160ELb1ELb0ELi32EEvPK6__halfPKjS4_S2_PS0_iiiiPKtS7_iiiiiibS2_i,"ax",@progbits
	.align	128
        .global         _Z23gemm_half_q_half_kernelILi1ELi160ELb1ELb0ELi32EEvPK6__halfPKjS4_S2_PS0_iiiiPKtS7_iiiiiibS2_i
        .type           _Z23gemm_half_q_half_kernelILi1ELi160ELb1ELb0ELi32EEvPK6__halfPKjS4_S2_PS0_iiiiPKtS7_iiiiiibS2_i,@function
        .size           _Z23gemm_half_q_half_kernelILi1ELi160ELb1ELb0ELi32EEvPK6__halfPKjS4_S2_PS0_iiiiPKtS7_iiiiiibS2_i,(.L_x_5363 - _Z23gemm_half_q_half_kernelILi1ELi160ELb1ELb0ELi32EEvPK6__halfPKjS4_S2_PS0_iiiiPKtS7_iiiiiibS2_i)
        .other          _Z23gemm_half_q_half_kernelILi1ELi160ELb1ELb0ELi32EEvPK6__halfPKjS4_S2_PS0_iiiiPKtS7_iiiiiibS2_i,@"STO_CUDA_ENTRY STV_DEFAULT"
_Z23gemm_half_q_half_kernelILi1ELi160ELb1ELb0ELi32EEvPK6__halfPKjS4_S2_PS0_iiiiPKtS7_iiiiiibS2_i:
.text._Z23gemm_half_q_half_kernelILi1ELi160ELb1ELb0ELi32EEvPK6__halfPKjS4_S2_PS0_iiiiPKtS7_iiiiiibS2_i:
[----:B------:R-:W-:Y:S08]  /*0000*/  LDC R1, c[0x0][0x37c] ;  /* 0x0000df00ff017b82 */ /* 0x000ff00000000800 */
[----:B------:R-:W0:Y:S01]  /*0010*/  S2UR UR8, SR_CTAID.Y ;  /* 0x00000000000879c3 */ /* 0x000e220000002600 */
[----:B------:R-:W1:Y:S07]  /*0020*/  S2R R5, SR_CTAID.X ;  /* 0x0000000000057919 */ /* 0x000e6e0000002500 */
[----:B------:R-:W0:Y:S02]  /*0030*/  LDC R0, c[0x0][0x3a8] ;  /* 0x0000ea00ff007b82 */ /* 0x000e240000000800 */
[----:B0-----:R-:W-:-:S13]  /*0040*/  ISETP.LE.AND P0, PT, R0, UR8, PT ;  /* 0x0000000800007c0c */ /* 0x001fda000bf03270 */
[----:B-1----:R-:W-:Y:S05]  /*0050*/  @P0 EXIT ;  /* 0x000000000000094d */ /* 0x002fea0003800000 */
[----:B------:R-:W0:Y:S01]  /*0060*/  LDC.64 R2, c[0x0][0x3e8] ;  /* 0x0000fa00ff027b82 */ /* 0x000e220000000a00 */
[----:B------:R-:W0:Y:S02]  /*0070*/  LDCU.64 UR6, c[0x0][0x358] ;  /* 0x00006b00ff0677ac */ /* 0x000e240008000a00 */
[----:B0-----:R-:W2:Y:S02]  /*0080*/  LDG.E.U16 R2, desc[UR6][R2.64] ;  /* 0x0000000602027981 */ /* 0x001ea4000c1e1500 */
[----:B--2---:R-:W-:-:S13]  /*0090*/  ISETP.NE.AND P0, PT, R2, RZ, PT ;  /* 0x000000ff0200720c */ /* 0x004fda0003f05270 */
[----:B------:R-:W-:Y:S05]  /*00a0*/  @!P0 EXIT ;  /* 0x000000000000894d */ /* 0x000fea0003800000 */
[----:B------:R-:W0:Y:S01]  /*00b0*/  S2R R10, SR_CTAID.Z ;  /* 0x00000000000a7919 */ /* 0x000e220000002700 */
[----:B------:R-:W1:Y:S01]  /*00c0*/  LDC R6, c[0x0][0x3b0] ;  /* 0x0000ec00ff067b82 */ /* 0x000e620000000800 */
[----:B------:R-:W-:Y:S01]  /*00d0*/  BSSY.RECONVERGENT B0, `(.L_x_5085) ;  /* 0x000001e000007945 */ /* 0x000fe20003800200 */
[----:B------:R-:W2:Y:S06]  /*00e0*/  S2R R0, SR_TID.X ;  /* 0x0000000000007919 */ /* 0x000eac0000002100 */
[----:B------:R-:W3:Y:S01]  /*00f0*/  LDC R31, c[0x0][0x3ac] ;  /* 0x0000eb00ff1f7b82 */ /* 0x000ee20000000800 */
[----:B0-----:R-:W-:-:S02]  /*0100*/  IMAD.SHL.U32 R33, R10, 0x20, RZ ;  /* 0x000000200a217824 */ /* 0x001fc400078e00ff */
[----:B--2---:R-:W-:-:S03]  /*0110*/  IMAD R5, R5, 0x20, R0 ;  /* 0x0000002005057824 */ /* 0x004fc600078e0200 */
[C---:B------:R-:W-:Y:S02]  /*0120*/  IADD3 R21, PT, PT, R33.reuse, 0x20, RZ ;  /* 0x0000002021157810 */ /* 0x040fe40007ffe0ff */
[----:B------:R-:W-:Y:S01]  /*0130*/  IADD3 R11, PT, PT, R33, R0, RZ ;  /* 0x00000000210b7210 */ /* 0x000fe20007ffe0ff */
[----:B------:R-:W-:Y:S01]  /*0140*/  IMAD.SHL.U32 R20, R5, 0x4, RZ ;  /* 0x0000000405147824 */ /* 0x000fe200078e00ff */
[----:B-1----:R-:W-:-:S04]  /*0150*/  VIMNMX R32, PT, PT, R21, R6, PT ;  /* 0x0000000615207248 */ /* 0x002fc80003fe0100 */
[----:B------:R-:W-:Y:S02]  /*0160*/  ISETP.GE.AND P0, PT, R11, R32, PT ;  /* 0x000000200b00720c */ /* 0x000fe40003f06270 */
[----:B---3--:R-:W-:-:S11]  /*0170*/  ISETP.GE.AND P1, PT, R20, R31, PT ;  /* 0x0000001f1400720c */ /* 0x008fd60003f26270 */
        /* <DEDUP_REMOVED lines=19> */
.L_x_5086:
[----:B------:R-:W-:Y:S05]  /*02b0*/  BSYNC.RECONVERGENT B0 ;  /* 0x0000000000007941 */ /* 0x000fea0003800200 */
.L_x_5085:
[----:B------:R-:W-:Y:S05]  /*02c0*/  @P1 EXIT ;  /* 0x000000000000194d */ /* 0x000fea0003800000 */
[----:B------:R-:W1:Y:S01]  /*02d0*/  LDCU.U8 UR4, c[0x0][0x3e0] ;  /* 0x00007c00ff0477ac */ /* 0x000e620008000000 */
[----:B------:R-:W-:Y:S01]  /*02e0*/  ISETP.GE.AND P1, PT, R33, R6, PT ;  /* 0x000000062100720c */ /* 0x000fe20003f26270 */
[----:B-1----:R-:W-:-:S06]  /*02f0*/  UPRMT UR4, UR4, 0x8880, URZ ;  /* 0x0000888004047896 */ /* 0x002fcc00080000ff */
        /* <DEDUP_REMOVED lines=8> */
[----:B0-----:R-:W0:Y:S01]  /*0380*/  LDC.64 R4, c[0x0][0x3b8] ;  /* 0x0000ee00ff047b82 */ /* 0x001e220000000a00 */
[----:B-1----:R-:W-:-:S05]  /*0390*/  SHF.L.U32 R3, R10, 0x6, RZ ;  /* 0x000000060a037819 */ /* 0x002fca00000006ff */
[----:B0-----:R-:W-:-:S05]  /*03a0*/  IMAD.WIDE.U32 R2, R3, 0x2, R4 ;  /* 0x0000000203027825 */ /* 0x001fca00078e0004 */
[----:B------:R0:W5:Y:S01]  /*03b0*/  LDG.E.U16.CONSTANT R7, desc[UR6][R2.64] ;  /* 0x0000000602077981 */ /* 0x000162000c1e9500 */
[----:B------:R-:W-:Y:S01]  /*03c0*/  SHF.R.S32.HI R9, RZ, 0x1f, R20 ;  /* 0x0000001fff097819 */ /* 0x000fe20000011414 */
[----:B------:R-:W-:Y:S01]  /*03d0*/  IMAD.SHL.U32 R8, R0, 0x10, RZ ;  /* 0x0000001000087824 */ /* 0x000fe200078e00ff */
[----:B------:R-:W-:Y:S02]  /*03e0*/  UMOV UR4, URZ ;  /* 0x000000ff00047c82 */ /* 0x000fe40008000000 */
[----:B------:R-:W-:Y:S02]  /*03f0*/  LEA.HI R10, R9, R20, RZ, 0x3 ;  /* 0x00000014090a7211 */ /* 0x000fe400078f18ff */
[----:B------:R-:W-:Y:S02]  /*0400*/  MOV R9, R33 ;  /* 0x0000002100097202 */ /* 0x000fe40000000f00 */
[----:B------:R-:W-:Y:S02]  /*0410*/  LOP3.LUT R8, R8, 0x10, RZ, 0xc0, !PT ;  /* 0x0000001008087812 */ /* 0x000fe400078ec0ff */
[----:B0-----:R-:W-:-:S07]  /*0420*/  SHF.R.S32.HI R10, RZ, 0x3, R10 ;  /* 0x00000003ff0a7819 */ /* 0x001fce000001140a */
.L_x_5088:
[----:B------:R-:W0:Y:S01]  /*0430*/  LDC.64 R12, c[0x0][0x390] ;  /* 0x0000e400ff0c7b82 */ /* 0x000e220000000a00 */
[----:B-----5:R-:W-:-:S04]  /*0440*/  VIADD R11, R7, UR4 ;  /* 0x00000004070b7c36 */ /* 0x020fc80008000000 */
        /* <DEDUP_REMOVED lines=14> */
[----:B------:R-:W-:Y:S02]  /*0530*/  LOP3.LUT R16, R11, 0xf, RZ, 0xc0, !PT ;  /* 0x0000000f0b107812 */ /* 0x000fe400078ec0ff */
[----:B------:R-:W-:Y:S01]  /*0540*/  SHF.R.U32.HI R17, RZ, 0x4, R11 ;  /* 0x00000004ff117819 */ /* 0x000fe2000001160b */
[----:B---3--:R-:W-:Y:S01]  /*0550*/  IMAD.IADD R9, R0, 0x1, R9 ;  /* 0x0000000100097824 */ /* 0x008fe200078e0209 */
[--C-:B------:R-:W-:Y:S01]  /*0560*/  SHF.R.U32.HI R12, RZ, 0x8, R11.reuse ;  /* 0x00000008ff0c7819 */ /* 0x100fe2000001160b */
[----:B------:R-:W-:Y:S01]  /*0570*/  IMAD R19, R16, R16, R16 ;  /* 0x0000001010137224 */ /* 0x000fe200078e0210 */
[----:B------:R-:W-:Y:S02]  /*0580*/  SHF.R.U32.HI R11, RZ, 0xc, R11 ;  /* 0x0000000cff0b7819 */ /* 0x000fe4000001160b */
[----:B------:R-:W-:Y:S02]  /*0590*/  LOP3.LUT R17, R17, 0xf, RZ, 0xc0, !PT ;  /* 0x0000000f11117812 */ /* 0x000fe400078ec0ff */
[----:B------:R-:W-:-:S02]  /*05a0*/  LOP3.LUT R12, R12, 0xf, RZ, 0xc0, !PT ;  /* 0x0000000f0c0c7812 */ /* 0x000fc400078ec0ff */
[----:B------:R-:W-:Y:S02]  /*05b0*/  LOP3.LUT R11, R11, 0xf, RZ, 0xc0, !PT ;  /* 0x0000000f0b0b7812 */ /* 0x000fe400078ec0ff */
[----:B------:R-:W-:Y:S01]  /*05c0*/  IADD3 R19, PT, PT, R16, 0x1, R19 ;  /* 0x0000000110137810 */ /* 0x000fe20007ffe013 */
[----:B------:R-:W-:Y:S01]  /*05d0*/  IMAD R16, R17, R17, R17 ;  /* 0x0000001111107224 */ /* 0x000fe200078e0211 */
[----:B------:R-:W-:Y:S01]  /*05e0*/  ISETP.GE.AND P0, PT, R9, R32, PT ;  /* 0x000000200900720c */ /* 0x000fe20003f06270 */
[C---:B------:R-:W-:Y:S01]  /*05f0*/  IMAD R13, R12.reuse, R12, R12 ;  /* 0x0000000c0c0d7224 */ /* 0x040fe200078e020c */
[----:B------:R-:W4:Y:S01]  /*0600*/  I2F.F16 R28, R19 ;  /* 0x00000013001c7306 */ /* 0x000f220000200c00 */
[----:B0-----:R-:W-:Y:S01]  /*0610*/  IMAD R2, R11, R11, R11 ;  /* 0x0000000b0b027224 */ /* 0x001fe200078e020b */
[----:B------:R-:W-:Y:S02]  /*0620*/  IADD3 R16, PT, PT, R17, 0x1, R16 ;  /* 0x0000000111107810 */ /* 0x000fe40007ffe010 */
[----:B------:R-:W-:-:S02]  /*0630*/  IADD3 R13, PT, PT, R12, 0x1, R13 ;  /* 0x000000010c0d7810 */ /* 0x000fc40007ffe00d */
[----:B------:R-:W-:Y:S02]  /*0640*/  IADD3 R11, PT, PT, R11, 0x1, R2 ;  /* 0x000000010b0b7810 */ /* 0x000fe40007ffe002 */
        /* <DEDUP_REMOVED lines=8> */
.L_x_5087:
[----:B------:R-:W2:Y:S01]  /*06d0*/  LDCU UR4, c[0x0][0x3c8] ;  /* 0x00007900ff0477ac */ /* 0x000ea20008000800 */
[----:B0-----:R-:W-:Y:S01]  /*06e0*/  HFMA2 R4, -RZ, RZ, 0, 0 ;  /* 0x00000000ff047431 */ /* 0x001fe200000001ff */
[----:B--2---:R-:W-:-:S13]  /*06f0*/  ISETP.GT.AND P0, PT, R33, UR4, PT ;  /* 0x0000000421007c0c */ /* 0x004fda000bf04270 */
        /* <DEDUP_REMOVED lines=8> */
.L_x_5089:
        /* <DEDUP_REMOVED lines=11> */
.L_x_5090:
        /* <DEDUP_REMOVED lines=11> */
.L_x_5091:
        /* <DEDUP_REMOVED lines=11> */
.L_x_5092:
        /* <DEDUP_REMOVED lines=11> */
.L_x_5093:
[----:B------:R-:W-:Y:S01]  /*0a40*/  VIMNMX R9, PT, PT, R33, UR4, PT ;  /* 0x0000000421097c48 */ /* 0x000fe2000bfe0100 */
[----:B------:R-:W0:Y:S01]  /*0a50*/  S2UR UR5, SR_CgaCtaId ;  /* 0x00000000000579c3 */ /* 0x000e220000008800 */
        /* <DEDUP_REMOVED lines=20> */
[----:B------:R-:W2:Y:S01]  /*0ba0*/  LDG.E.128.CONSTANT R4, desc[UR6][R22.64] ;  /* 0x0000000616047981 */ /* 0x000ea2000c1e9d00 */
[----:B------:R-:W-:-:S03]  /*0bb0*/  IMAD.WIDE R18, R31, 0x4, R22 ;  /* 0x000000041f127825 */ /* 0x000fc600078e0216 */
[----:B------:R-:W0:Y:S04]  /*0bc0*/  LDS.64 R24, [UR4] ;  /* 0x00000004ff187984 */ /* 0x000e280008000a00 */
[----:B------:R-:W3:Y:S01]  /*0bd0*/  LDG.E.128.CONSTANT R8, desc[UR6][R18.64] ;  /* 0x0000000612087981 */ /* 0x000ee2000c1e9d00 */
[----:B------:R-:W-:-:S05]  /*0be0*/  IMAD.WIDE R38, R31, 0x4, R18 ;  /* 0x000000041f267825 */ /* 0x000fca00078e0212 */
[----:B------:R4:W5:Y:S02]  /*0bf0*/  LDG.E.128.CONSTANT R12, desc[UR6][R38.64] ;  /* 0x00000006260c7981 */ /* 0x000964000c1e9d00 */
[----:B----4-:R-:W-:Y:S01]  /*0c00*/  IMAD.WIDE R38, R31, 0x4, R38 ;  /* 0x000000041f267825 */ /* 0x010fe200078e0226 */
[----:B--2---:R-:W-:Y:S02]  /*0c10*/  LOP3.LUT R23, R6, 0xff, RZ, 0xc0, !PT ;  /* 0x000000ff06177812 */ /* 0x004fe400078ec0ff */
[----:B------:R-:W-:Y:S02]  /*0c20*/  LOP3.LUT R16, R4, 0xff, RZ, 0xc0, !PT ;  /* 0x000000ff04107812 */ /* 0x000fe400078ec0ff */
[----:B------:R-:W-:Y:S01]  /*0c30*/  LOP3.LUT R26, R5, 0xff, RZ, 0xc0, !PT ;  /* 0x000000ff051a7812 */ /* 0x000fe200078ec0ff */
[----:B------:R-:W-:Y:S01]  /*0c40*/  VIADD R19, R23, 0xffffff80 ;  /* 0xffffff8017137836 */ /* 0x000fe20000000000 */
[----:B------:R-:W-:Y:S01]  /*0c50*/  LOP3.LUT R23, R7, 0xff, RZ, 0xc0, !PT ;  /* 0x000000ff07177812 */ /* 0x000fe200078ec0ff */
[----:B------:R-:W-:Y:S01]  /*0c60*/  VIADD R16, R16, 0xffffff80 ;  /* 0xffffff8010107836 */ /* 0x000fe20000000000 */
[----:B------:R-:W-:-:S02]  /*0c70*/  SHF.R.U32.HI R18, RZ, 0x8, R4 ;  /* 0x00000008ff127819 */ /* 0x000fc40000011604 */
[----:B------:R-:W-:Y:S01]  /*0c80*/  IADD3 R23, PT, PT, R23, -0x80, RZ ;  /* 0xffffff8017177810 */ /* 0x000fe20007ffe0ff */
[----:B------:R2:W4:Y:S01]  /*0c90*/  I2F.F16 R17, R16 ;  /* 0x0000001000117306 */ /* 0x0005220000200c00 */
[----:B------:R-:W-:Y:S02]  /*0ca0*/  IADD3 R27, PT, PT, R26, -0x80, RZ ;  /* 0xffffff801a1b7810 */ /* 0x000fe40007ffe0ff */
[----:B------:R-:W-:Y:S02]  /*0cb0*/  LOP3.LUT R18, R18, 0xff, RZ, 0xc0, !PT ;  /* 0x000000ff12127812 */ /* 0x000fe400078ec0ff */
[----:B------:R-:W-:-:S03]  /*0cc0*/  SHF.R.U32.HI R30, RZ, 0x10, R5 ;  /* 0x00000010ff1e7819 */ /* 0x000fc60000011605 */
[----:B------:R1:W3:Y:S01]  /*0cd0*/  I2F.F16 R22, R27 ;  /* 0x0000001b00167306 */ /* 0x0002e20000200c00 */
[----:B------:R-:W-:Y:S01]  /*0ce0*/  VIADD R26, R18, 0xffffff80 ;  /* 0xffffff80121a7836 */ /* 0x000fe20000000000 */
[----:B--2---:R-:W-:Y:S02]  /*0cf0*/  SHF.R.U32.HI R16, RZ, 0x10, R4 ;  /* 0x00000010ff107819 */ /* 0x004fe40000011604 */
[----:B------:R-:W-:Y:S02]  /*0d00*/  LEA.HI R4, R4, 0xffffff80, RZ, 0x8 ;  /* 0xffffff8004047811 */ /* 0x000fe400078f40ff */
[----:B------:R-:W-:Y:S01]  /*0d10*/  LOP3.LUT R16, R16, 0xff, RZ, 0xc0, !PT ;  /* 0x000000ff10107812 */ /* 0x000fe200078ec0ff */
[----:B----4-:R-:W-:Y:S01]  /*0d20*/  HADD2.F32 R17, -RZ, R17.H0_H0 ;  /* 0x20000011ff117230 */ /* 0x010fe20000004100 */
[----:B------:R-:W2:Y:S01]  /*0d30*/  I2F.F16 R19, R19 ;  /* 0x0000001300137306 */ /* 0x000ea20000200c00 */
[----:B-1----:R-:W-:Y:S02]  /*0d40*/  SHF.R.U32.HI R27, RZ, 0x8, R5 ;  /* 0x00000008ff1b7819 */ /* 0x002fe40000011605 */
[----:B------:R-:W-:Y:S01]  /*0d50*/  IADD3 R18, PT, PT, R16, -0x80, RZ ;  /* 0xffffff8010127810 */ /* 0x000fe20007ffe0ff */
[----:B0-----:R-:W-:Y:S01]  /*0d60*/  HADD2.F32 R16, -RZ, R24.H0_H0 ;  /* 0x20000018ff107230 */ /* 0x001fe20000004100 */
[----:B------:R-:W-:-:S02]  /*0d70*/  LOP3.LUT R29, R27, 0xff, RZ, 0xc0, !PT ;  /* 0x000000ff1b1d7812 */ /* 0x000fc400078ec0ff */
[----:B------:R-:W-:Y:S01]  /*0d80*/  LOP3.LUT R27, R30, 0xff, RZ, 0xc0, !PT ;  /* 0x000000ff1e1b7812 */ /* 0x000fe200078ec0ff */
[----:B------:R-:W0:Y:S01]  /*0d90*/  I2F.F16 R23, R23 ;  /* 0x0000001700177306 */ /* 0x000e220000200c00 */
[----:B------:R-:W-:Y:S01]  /*0da0*/  FFMA.FTZ R33, R17, R16, RZ ;  /* 0x0000001011217223 */ /* 0x000fe200000100ff */
[----:B------:R-:W-:Y:S01]  /*0db0*/  VIADD R34, R29, 0xffffff80 ;  /* 0xffffff801d227836 */ /* 0x000fe20000000000 */
[----:B------:R-:W-:Y:S01]  /*0dc0*/  IADD3 R27, PT, PT, R27, -0x80, RZ ;  /* 0xffffff801b1b7810 */ /* 0x000fe20007ffe0ff */
[----:B---3--:R-:W-:Y:S01]  /*0dd0*/  HADD2.F32 R29, -RZ, R22.H0_H0 ;  /* 0x20000016ff1d7230 */ /* 0x008fe20000004100 */
[----:B------:R-:W-:Y:S01]  /*0de0*/  LEA.HI R5, R5, 0xffffff80, RZ, 0x8 ;  /* 0xffffff8005057811 */ /* 0x000fe200078f40ff */
[----:B------:R-:W-:Y:S02]  /*0df0*/  HADD2.F32 R30, -RZ, R24.H1_H1 ;  /* 0x30000018ff1e7230 */ /* 0x000fe40000004100 */
[----:B------:R-:W1:Y:S01]  /*0e00*/  I2F.F16 R26, R26 ;  /* 0x0000001a001a7306 */ /* 0x000e620000200c00 */
[----:B--2---:R-:W-:-:S02]  /*0e10*/  HADD2.F32 R19, -RZ, R19.H0_H0 ;  /* 0x20000013ff137230 */ /* 0x004fc40000004100 */
[----:B------:R-:W-:-:S03]  /*0e20*/  FFMA.FTZ R29, R16, R29, RZ ;  /* 0x0000001d101d7223 */ /* 0x000fc600000100ff */
[----:B------:R-:W-:Y:S01]  /*0e30*/  FFMA.FTZ R17, R16, R19, RZ ;  /* 0x0000001310117223 */ /* 0x000fe200000100ff */
[----:B0-----:R-:W-:Y:S01]  /*0e40*/  HADD2.F32 R23, -RZ, R23.H0_H0 ;  /* 0x20000017ff177230 */ /* 0x001fe20000004100 */
[----:B------:R-:W0:Y:S01]  /*0e50*/  I2F.F16 R22, R34 ;  /* 0x0000002200167306 */ /* 0x000e220000200c00 */
[----:B------:R-:W-:-:S03]  /*0e60*/  SHF.R.U32.HI R19, RZ, 0x10, R6 ;  /* 0x00000010ff137819 */ /* 0x000fc60000011606 */
[----:B------:R-:W-:Y:S01]  /*0e70*/  FFMA.FTZ R23, R16, R23, RZ ;  /* 0x0000001710177223 */ /* 0x000fe200000100ff */
[----:B------:R-:W-:Y:S01]  /*0e80*/  SHF.R.U32.HI R16, RZ, 0x8, R6 ;  /* 0x00000008ff107819 */ /* 0x000fe20000011606 */
[----:B-1----:R-:W-:Y:S01]  /*0e90*/  HADD2.F32 R24, -RZ, R26.H0_H0 ;  /* 0x2000001aff187230 */ /* 0x002fe20000004100 */
[----:B------:R-:W-:Y:S01]  /*0ea0*/  SHF.R.U32.HI R26, RZ, 0x8, R7 ;  /* 0x00000008ff1a7819 */ /* 0x000fe20000011607 */
[----:B------:R-:W1:Y:S01]  /*0eb0*/  I2F.F16 R18, R18 ;  /* 0x0000001200127306 */ /* 0x000e620000200c00 */
[----:B------:R-:W-:Y:S02]  /*0ec0*/  LOP3.LUT R16, R16, 0xff, RZ, 0xc0, !PT ;  /* 0x000000ff10107812 */ /* 0x000fe400078ec0ff */
[----:B------:R-:W-:Y:S01]  /*0ed0*/  LOP3.LUT R26, R26, 0xff, RZ, 0xc0, !PT ;  /* 0x000000ff1a1a7812 */ /* 0x000fe200078ec0ff */
[----:B------:R-:W-:Y:S01]  /*0ee0*/  FFMA.FTZ R24, R24, R30, R33 ;  /* 0x0000001e18187223 */ /* 0x000fe20000010021 */
[----:B------:R-:W-:Y:S01]  /*0ef0*/  LOP3.LUT R19, R19, 0xff, RZ, 0xc0, !PT ;  /* 0x000000ff13137812 */ /* 0x000fe200078ec0ff */
[----:B------:R-:W-:Y:S01]  /*0f00*/  VIADD R16, R16, 0xffffff80 ;  /* 0xffffff8010107836 */ /* 0x000fe20000000000 */
[----:B------:R-:W-:Y:S01]  /*0f10*/  LEA.HI R6, R6, 0xffffff80, RZ, 0x8 ;  /* 0xffffff8006067811 */ /* 0x000fe200078f40ff */
[----:B------:R-:W-:Y:S01]  /*0f20*/  VIADD R33, R26, 0xffffff80 ;  /* 0xffffff801a217836 */ /* 0x000fe20000000000 */
[----:B------:R-:W-:Y:S01]  /*0f30*/  SHF.R.U32.HI R26, RZ, 0x10, R7 ;  /* 0x00000010ff1a7819 */ /* 0x000fe20000011607 */
[----:B0-----:R-:W-:Y:S01]  /*0f40*/  HADD2.F32 R34, -RZ, R22.H0_H0 ;  /* 0x20000016ff227230 */ /* 0x001fe20000004100 */
[----:B------:R-:W-:Y:S01]  /*0f50*/  IADD3 R19, PT, PT, R19, -0x80, RZ ;  /* 0xffffff8013137810 */ /* 0x000fe20007ffe0ff */
[----:B------:R-:W0:Y:S01]  /*0f60*/  I2F.F16 R16, R16 ;  /* 0x0000001000107306 */ /* 0x000e220000200c00 */
[----:B------:R-:W-:-:S04]  /*0f70*/  LOP3.LUT R26, R26, 0xff, RZ, 0xc0, !PT ;  /* 0x000000ff1a1a7812 */ /* 0x000fc800078ec0ff */
[----:B------:R-:W-:Y:S01]  /*0f80*/  IADD3 R22, PT, PT, R26, -0x80, RZ ;  /* 0xffffff801a167810 */ /* 0x000fe20007ffe0ff */
[----:B------:R-:W-:Y:S01]  /*0f90*/  FFMA.FTZ R26, R30, R34, R29 ;  /* 0x000000221e1a7223 */ /* 0x000fe2000001001d */
[----:B-1----:R-:W-:Y:S01]  /*0fa0*/  HADD2.F32 R29, -RZ, R18.H0_H0 ;  /* 0x20000012ff1d7230 */ /* 0x002fe20000004100 */
        /* <DEDUP_REMOVED lines=8> */
[----:B------:R-:W-:Y:S01]  /*1030*/  FFMA.FTZ R18, R30, R34, R23 ;  /* 0x000000221e127223 */ /* 0x000fe20000010017 */
[----:B0-----:R-:W-:-:S05]  /*1040*/  HADD2.F32 R29, -RZ, R22.H0_H0 ;  /* 0x20000016ff1d7230 */ /* 0x001fca0000004100 */
[----:B------:R-:W0:Y:S01]  /*1050*/  I2F.F16 R19, R19 ;  /* 0x0000001300137306 */ /* 0x000e220000200c00 */
[----:B------:R-:W2:Y:S01]  /*1060*/  LDS.64 R22, [UR4+0x8] ;  /* 0x00000804ff167984 */ /* 0x000ea20008000a00 */
[----:B-1----:R-:W-:-:S06]  /*1070*/  HADD2.F32 R27, -RZ, R27.H0_H0 ;  /* 0x2000001bff1b7230 */ /* 0x002fcc0000004100 */
[----:B------:R-:W1:Y:S01]  /*1080*/  I2F.F16 R4, R4 ;  /* 0x0000000400047306 */ /* 0x000e620000200c00 */
[C---:B------:R-:W-:Y:S01]  /*1090*/  FFMA.FTZ R29, R17.reuse, R29, R18 ;  /* 0x0000001d111d7223 */ /* 0x040fe20000010012 */
[----:B------:R-:W-:Y:S01]  /*10a0*/  FFMA.FTZ R26, R17, R27, R26 ;  /* 0x0000001b111a7223 */ /* 0x000fe2000001001a */
[----:B0-----:R-:W-:-:S05]  /*10b0*/  HADD2.F32 R19, -RZ, R19.H0_H0 ;  /* 0x20000013ff137230 */ /* 0x001fca0000004100 */
[----:B------:R-:W0:Y:S01]  /*10c0*/  I2F.F16 R5, R5 ;  /* 0x0000000500057306 */ /* 0x000e220000200c00 */
[----:B------:R-:W-:Y:S02]  /*10d0*/  HADD2.F32 R34, -RZ, R25.H1_H1 ;  /* 0x30000019ff227230 */ /* 0x000fe40000004100 */
[----:B------:R-:W-:Y:S02]  /*10e0*/  FFMA.FTZ R27, R17, R19, R16 ;  /* 0x00000013111b7223 */ /* 0x000fe40000010010 */
[----:B------:R3:W4:Y:S01]  /*10f0*/  LDG.E.128.CONSTANT R16, desc[UR6][R38.64] ;  /* 0x0000000626107981 */ /* 0x000722000c1e9d00 */
[----:B-1----:R-:W-:Y:S02]  /*1100*/  HADD2.F32 R25, -RZ, R4.H0_H0 ;  /* 0x20000004ff197230 */ /* 0x002fe40000004100 */
[----:B------:R-:W1:Y:S01]  /*1110*/  I2F.F16 R6, R6 ;  /* 0x0000000600067306 */ /* 0x000e620000200c00 */
[----:B------:R-:W-:Y:S02]  /*1120*/  LOP3.LUT R4, R8, 0xff, RZ, 0xc0, !PT ;  /* 0x000000ff08047812 */ /* 0x000fe400078ec0ff */
[----:B------:R-:W-:Y:S01]  /*1130*/  LEA.HI R7, R7, 0xffffff80, RZ, 0x8 ;  /* 0xffffff8007077811 */ /* 0x000fe200078f40ff */
[----:B------:R-:W-:-:S02]  /*1140*/  FFMA.FTZ R30, R25, R34, R24 ;  /* 0x00000022191e7223 */ /* 0x000fc40000010018 */
[----:B------:R-:W-:Y:S02]  /*1150*/  VIADD R25, R4, 0xffffff80 ;  /* 0xffffff8004197836 */ /* 0x000fe40000000000 */
[----:B0-----:R-:W-:Y:S01]  /*1160*/  HADD2.F32 R5, -RZ, R5.H0_H0 ;  /* 0x20000005ff057230 */ /* 0x001fe20000004100 */
[----:B------:R-:W0:Y:S01]  /*1170*/  I2F.F16 R7, R7 ;  /* 0x0000000700077306 */ /* 0x000e220000200c00 */
[----:B------:R-:W-:-:S03]  /*1180*/  LOP3.LUT R4, R9, 0xff, RZ, 0xc0, !PT ;  /* 0x000000ff09047812 */ /* 0x000fc600078ec0ff */
[----:B------:R-:W-:-:S04]  /*1190*/  FFMA.FTZ R26, R34, R5, R26 ;  /* 0x00000005221a7223 */ /* 0x000fc8000001001a */
[----:B------:R-:W5:Y:S01]  /*11a0*/  I2F.F16 R25, R25 ;  /* 0x0000001900197306 */ /* 0x000f620000200c00 */
[----:B-1----:R-:W-:Y:S01]  /*11b0*/  HADD2.F32 R5, -RZ, R6.H0_H0 ;  /* 0x20000006ff057230 */ /* 0x002fe20000004100 */
[----:B------:R-:W-:-:S04]  /*11c0*/  IADD3 R6, PT, PT, R4, -0x80, RZ ;  /* 0xffffff8004067810 */ /* 0x000fc80007ffe0ff */
[----:B------:R-:W-:Y:S01]  /*11d0*/  FFMA.FTZ R27, R34, R5, R27 ;  /* 0x00000005221b7223 */ /* 0x000fe2000001001b */
[----:B------:R-:W-:Y:S01]  /*11e0*/  LOP3.LUT R5, R10, 0xff, RZ, 0xc0, !PT ;  /* 0x000000ff0a057812 */ /* 0x000fe200078ec0ff */
[----:B0-----:R-:W-:Y:S01]  /*11f0*/  HADD2.F32 R4, -RZ, R7.H0_H0 ;  /* 0x20000007ff047230 */ /* 0x001fe20000004100 */
[----:B------:R-:W0:Y:S03]  /*1200*/  I2F.F16 R6, R6 ;  /* 0x0000000600067306 */ /* 0x000e260000200c00 */
[----:B------:R-:W-:Y:S02]  /*1210*/  VIADD R7, R5, 0xffffff80 ;  /* 0xffffff8005077836 */ /* 0x000fe40000000000 */
[----:B--2---:R-:W-:Y:S02]  /*1220*/  HADD2.F32 R5, -RZ, R22.H0_H0 ;  /* 0x20000016ff057230 */ /* 0x004fe40000004100 */
[----:B-----5:R-:W-:Y:S01]  /*1230*/  HADD2.F32 R25, -RZ, R25.H0_H0 ;  /* 0x20000019ff197230 */ /* 0x020fe20000004100 */
[----:B------:R-:W-:Y:S01]  /*1240*/  LEA.HI R33, R8, 0xffffff80, RZ, 0x8 ;  /* 0xffffff8008217811 */ /* 0x000fe200078f40ff */
[----:B------:R-:W-:Y:S01]  /*1250*/  FFMA.FTZ R4, R34, R4, R29 ;  /* 0x0000000422047223 */ /* 0x000fe2000001001d */
[----:B------:R-:W-:Y:S01]  /*1260*/  LOP3.LUT R29, R11, 0xff, RZ, 0xc0, !PT ;  /* 0x000000ff0b1d7812 */ /* 0x000fe200078ec0ff */
[----:B------:R-:W1:Y:S01]  /*1270*/  I2F.F16 R7, R7 ;  /* 0x0000000700077306 */ /* 0x000e620000200c00 */
[----:B------:R-:W-:Y:S01]  /*1280*/  FFMA.FTZ R30, R25, R5, R30 ;  /* 0x00000005191e7223 */ /* 0x000fe2000001001e */
[----:B------:R-:W-:-:S06]  /*1290*/  SHF.R.U32.HI R25, RZ, 0x8, R8 ;  /* 0x00000008ff197819 */ /* 0x000fcc0000011608 */
[----:B------:R2:W-:Y:S01]  /*12a0*/  I2F.F16 R24, R33 ;  /* 0x0000002100187306 */ /* 0x0005e20000200c00 */
[----:B0-----:R-:W-:Y:S01]  /*12b0*/  HADD2.F32 R34, -RZ, R6.H0_H0 ;  /* 0x20000006ff227230 */ /* 0x001fe20000004100 */
[----:B--2---:R-:W-:Y:S02]  /*12c0*/  IADD3 R33, PT, PT, R29, -0x80, RZ ;  /* 0xffffff801d217810 */ /* 0x004fe40007ffe0ff */
[----:B------:R-:W-:-:S04]  /*12d0*/  LOP3.LUT R29, R25, 0xff, RZ, 0xc0, !PT ;  /* 0x000000ff191d7812 */ /* 0x000fc800078ec0ff */
[----:B------:R-:W0:Y:S01]  /*12e0*/  I2F.F16 R25, R33 ;  /* 0x0000002100197306 */ /* 0x000e220000200c00 */
[----:B------:R-:W-:Y:S01]  /*12f0*/  SHF.R.U32.HI R8, RZ, 0x10, R8 ;  /* 0x00000010ff087819 */ /* 0x000fe20000011608 */
[----:B------:R-:W-:-:S03]  /*1300*/  VIADD R6, R29, 0xffffff80 ;  /* 0xffffff801d067836 */ /* 0x000fc60000000000 */
[----:B------:R-:W-:Y:S01]  /*1310*/  LOP3.LUT R8, R8, 0xff, RZ, 0xc0, !PT ;  /* 0x000000ff08087812 */ /* 0x000fe200078ec0ff */
[----:B-1----:R-:W-:Y:S02]  /*1320*/  HADD2.F32 R36, -RZ, R7.H0_H0 ;  /* 0x20000007ff247230 */ /* 0x002fe40000004100 */
[----:B------:R-:W1:Y:S01]  /*1330*/  I2F.F16 R6, R6 ;  /* 0x0000000600067306 */ /* 0x000e620000200c00 */
[----:B------:R-:W-:Y:S02]  /*1340*/  IADD3 R7, PT, PT, R8, -0x80, RZ ;  /* 0xffffff8008077810 */ /* 0x000fe40007ffe0ff */
[----:B------:R-:W-:Y:S01]  /*1350*/  FFMA.FTZ R8, R5, R36, R27 ;  /* 0x0000002405087223 */ /* 0x000fe2000001001b */
[----:B------:R-:W-:Y:S01]  /*1360*/  SHF.R.U32.HI R27, RZ, 0x10, R9 ;  /* 0x00000010ff1b7819 */ /* 0x000fe20000011609 */
[----:B0-----:R-:W-:-:S03]  /*1370*/  HADD2.F32 R25, -RZ, R25.H0_H0 ;  /* 0x20000019ff197230 */ /* 0x001fc60000004100 */
[----:B------:R-:W-:Y:S01]  /*1380*/  LOP3.LUT R27, R27, 0xff, RZ, 0xc0, !PT ;  /* 0x000000ff1b1b7812 */ /* 0x000fe200078ec0ff */
[C---:B------:R-:W-:Y:S01]  /*1390*/  FFMA.FTZ R34, R5.reuse, R34, R26 ;  /* 0x0000002205227223 */ /* 0x040fe2000001001a */
[----:B------:R-:W-:Y:S01]  /*13a0*/  SHF.R.U32.HI R26, RZ, 0x8, R9 ;  /* 0x00000008ff1a7819 */ /* 0x000fe20000011609 */
[----:B------:R-:W-:Y:S01]  /*13b0*/  FFMA.FTZ R4, R5, R25, R4 ;  /* 0x0000001905047223 */ /* 0x000fe20000010004 */
[----:B------:R-:W-:Y:S01]  /*13c0*/  IADD3 R25, PT, PT, R27, -0x80, RZ ;  /* 0xffffff801b197810 */ /* 0x000fe20007ffe0ff */
[----:B------:R-:W-:Y:S02]  /*13d0*/  HADD2.F32 R5, -RZ, R22.H1_H1 ;  /* 0x30000016ff057230 */ /* 0x000fe40000004100 */
[----:B-1----:R-:W-:Y:S01]  /*13e0*/  HADD2.F32 R27, -RZ, R6.H0_H0 ;  /* 0x20000006ff1b7230 */ /* 0x002fe20000004100 */
[----:B------:R-:W-:Y:S02]  /*13f0*/  LOP3.LUT R26, R26, 0xff, RZ, 0xc0, !PT ;  /* 0x000000ff1a1a7812 */ /* 0x000fe400078ec0ff */
[----:B------:R-:W-:-:S02]  /*1400*/  SHF.R.U32.HI R6, RZ, 0x8, R11 ;  /* 0x00000008ff067819 */ /* 0x000fc4000001160b */
[----:B------:R-:W-:Y:S01]  /*1410*/  SHF.R.U32.HI R29, RZ, 0x8, R10 ;  /* 0x00000008ff1d7819 */ /* 0x000fe2000001160a */
[----:B------:R-:W-:Y:S01]  /*1420*/  FFMA.FTZ R30, R27, R5, R30 ;  /* 0x000000051b1e7223 */ /* 0x000fe2000001001e */
[----:B------:R-:W-:Y:S01]  /*1430*/  LOP3.LUT R27, R6, 0xff, RZ, 0xc0, !PT ;  /* 0x000000ff061b7812 */ /* 0x000fe200078ec0ff */
[----:B------:R-:W-:Y:S01]  /*1440*/  VIADD R26, R26, 0xffffff80 ;  /* 0xffffff801a1a7836 */ /* 0x000fe20000000000 */
[----:B------:R-:W-:Y:S02]  /*1450*/  LOP3.LUT R29, R29, 0xff, RZ, 0xc0, !PT ;  /* 0x000000ff1d1d7812 */ /* 0x000fe400078ec0ff */
[----:B------:R-:W-:-:S03]  /*1460*/  SHF.R.U32.HI R6, RZ, 0x10, R10 ;  /* 0x00000010ff067819 */ /* 0x000fc6000001160a */
[----:B------:R-:W-:Y:S01]  /*1470*/  VIADD R22, R29, 0xffffff80 ;  /* 0xffffff801d167836 */ /* 0x000fe20000000000 */
[----:B------:R-:W-:Y:S01]  /*1480*/  LOP3.LUT R6, R6, 0xff, RZ, 0xc0, !PT ;  /* 0x000000ff06067812 */ /* 0x000fe200078ec0ff */
[----:B------:R-:W0:Y:S01]  /*1490*/  I2F.F16 R26, R26 ;  /* 0x0000001a001a7306 */ /* 0x000e220000200c00 */
[----:B------:R-:W-:-:S03]  /*14a0*/  IADD3 R29, PT, PT, R27, -0x80, RZ ;  /* 0xffffff801b1d7810 */ /* 0x000fc60007ffe0ff */
[----:B------:R-:W-:Y:S01]  /*14b0*/  VIADD R27, R6, 0xffffff80 ;  /* 0xffffff80061b7836 */ /* 0x000fe20000000000 */
[----:B------:R-:W-:-:S03]  /*14c0*/  SHF.R.U32.HI R6, RZ, 0x10, R11 ;  /* 0x00000010ff067819 */ /* 0x000fc6000001160b */
[----:B------:R-:W1:Y:S01]  /*14d0*/  I2F.F16 R22, R22 ;  /* 0x0000001600167306 */ /* 0x000e620000200c00 */
[----:B------:R-:W-:-:S07]  /*14e0*/  LOP3.LUT R6, R6, 0xff, RZ, 0xc0, !PT ;  /* 0x000000ff06067812 */ /* 0x000fce00078ec0ff */
[----:B------:R-:W2:Y:S01]  /*14f0*/  I2F.F16 R29, R29 ;  /* 0x0000001d001d7306 */ /* 0x000ea20000200c00 */
[----:B------:R-:W-:Y:S01]  /*1500*/  IADD3 R6, PT, PT, R6, -0x80, RZ ;  /* 0xffffff8006067810 */ /* 0x000fe20007ffe0ff */
[----:B0-----:R-:W-:-:S06]  /*1510*/  HADD2.F32 R26, -RZ, R26.H0_H0 ;  /* 0x2000001aff1a7230 */ /* 0x001fcc0000004100 */
[----:B------:R-:W0:Y:S01]  /*1520*/  I2F.F16 R7, R7 ;  /* 0x0000000700077306 */ /* 0x000e220000200c00 */
[----:B------:R-:W-:Y:S01]  /*1530*/  FFMA.FTZ R34, R5, R26, R34 ;  /* 0x0000001a05227223 */ /* 0x000fe20000010022 */
[----:B-1----:R-:W-:-:S06]  /*1540*/  HADD2.F32 R26, -RZ, R22.H0_H0 ;  /* 0x20000016ff1a7230 */ /* 0x002fcc0000004100 */
[----:B------:R-:W1:Y:S01]  /*1550*/  I2F.F16 R25, R25 ;  /* 0x0000001900197306 */ /* 0x000e620000200c00 */
[----:B--2---:R-:W-:-:S07]  /*1560*/  HADD2.F32 R29, -RZ, R29.H0_H0 ;  /* 0x2000001dff1d7230 */ /* 0x004fce0000004100 */
[----:B------:R-:W2:Y:S08]  /*1570*/  I2F.F16 R27, R27 ;  /* 0x0000001b001b7306 */ /* 0x000eb00000200c00 */
[----:B------:R-:W5:Y:S01]  /*1580*/  I2F.F16 R6, R6 ;  /* 0x0000000600067306 */ /* 0x000f620000200c00 */
[C---:B------:R-:W-:Y:S01]  /*1590*/  FFMA.FTZ R8, R5.reuse, R26, R8 ;  /* 0x0000001a05087223 */ /* 0x040fe20000010008 */
[----:B------:R-:W-:Y:S01]  /*15a0*/  FFMA.FTZ R4, R5, R29, R4 ;  /* 0x0000001d05047223 */ /* 0x000fe20000010004 */
[----:B------:R-:W-:-:S02]  /*15b0*/  HADD2.F32 R5, -RZ, R23.H0_H0 ;  /* 0x20000017ff057230 */ /* 0x000fc40000004100 */
[----:B0-----:R-:W-:Y:S01]  /*15c0*/  HADD2.F32 R7, -RZ, R7.H0_H0 ;  /* 0x20000007ff077230 */ /* 0x001fe20000004100 */
[----:B------:R-:W-:Y:S01]  /*15d0*/  LEA.HI R35, R11, 0xffffff80, RZ, 0x8 ;  /* 0xffffff800b237811 */ /* 0x000fe200078f40ff */
[----:B-1----:R-:W-:Y:S02]  /*15e0*/  HADD2.F32 R25, -RZ, R25.H0_H0 ;  /* 0x20000019ff197230 */ /* 0x002fe40000004100 */
[----:B--2---:R-:W-:Y:S02]  /*15f0*/  HADD2.F32 R11, -RZ, R27.H0_H0 ;  /* 0x2000001bff0b7230 */ /* 0x004fe40000004100 */
[----:B------:R-:W-:Y:S01]  /*1600*/  FFMA.FTZ R27, R7, R5, R30 ;  /* 0x00000005071b7223 */ /* 0x000fe2000001001e */
[----:B---3--:R-:W-:-:S04]  /*1610*/  IMAD.WIDE R38, R31, 0x4, R38 ;  /* 0x000000041f267825 */ /* 0x008fc800078e0226 */
[C---:B------:R-:W-:Y:S01]  /*1620*/  FFMA.FTZ R33, R5.reuse, R25, R34 ;  /* 0x0000001905217223 */ /* 0x040fe20000010022 */
[----:B-----5:R-:W-:Y:S02]  /*1630*/  HADD2.F32 R7, -RZ, R6.H0_H0 ;  /* 0x20000006ff077230 */ /* 0x020fe40000004100 */
[----:B------:R-:W-:-:S03]  /*1640*/  FFMA.FTZ R25, R5, R11, R8 ;  /* 0x0000000b05197223 */ /* 0x000fc60000010008 */
[----:B------:R-:W-:Y:S02]  /*1650*/  FFMA.FTZ R11, R5, R7, R4 ;  /* 0x00000007050b7223 */ /* 0x000fe40000010004 */
[----:B------:R0:W2:Y:S01]  /*1660*/  LDG.E.128.CONSTANT R4, desc[UR6][R38.64] ;  /* 0x0000000626047981 */ /* 0x0000a2000c1e9d00 */
[----:B------:R-:W-:Y:S02]  /*1670*/  LEA.HI R9, R9, 0xffffff80, RZ, 0x8 ;  /* 0xffffff8009097811 */ /* 0x000fe400078f40ff */
[----:B------:R-:W-:Y:S02]  /*1680*/  LOP3.LUT R8, R12, 0xff, RZ, 0xc0, !PT ;  /* 0x000000ff0c087812 */ /* 0x000fe400078ec0ff */
[----:B------:R-:W-:Y:S01]  /*1690*/  LEA.HI R26, R10, 0xffffff80, RZ, 0x8 ;  /* 0xffffff800a1a7811 */ /* 0x000fe200078f40ff */
[----:B------:R1:W-:Y:S02]  /*16a0*/  I2F.F16 R22, R9 ;  /* 0x0000000900167306 */ /* 0x0003e40000200c00 */
[----:B------:R-:W-:-:S02]  /*16b0*/  VIADD R10, R8, 0xffffff80 ;  /* 0xffffff80080a7836 */ /* 0x000fc40000000000 */
[----:B-1----:R-:W1:Y:S01]  /*16c0*/  LDS.64 R8, [UR4+0x10] ;  /* 0x00001004ff087984 */ /* 0x002e620008000a00 */
[----:B------:R-:W-:Y:S01]  /*16d0*/  LOP3.LUT R29, R13, 0xff, RZ, 0xc0, !PT ;  /* 0x000000ff0d1d7812 */ /* 0x000fe200078ec0ff */
[----:B------:R-:W-:Y:S02]  /*16e0*/  HADD2.F32 R34, -RZ, R23.H1_H1 ;  /* 0x30000017ff227230 */ /* 0x000fe40000004100 */
[----:B------:R-:W-:Y:S01]  /*16f0*/  HADD2.F32 R24, -RZ, R24.H0_H0 ;  /* 0x20000018ff187230 */ /* 0x000fe20000004100 */
[----:B------:R-:W-:Y:S02]  /*1700*/  IADD3 R36, PT, PT, R29, -0x80, RZ ;  /* 0xffffff801d247810 */ /* 0x000fe40007ffe0ff */
[----:B------:R-:W-:Y:S02]  /*1710*/  LOP3.LUT R29, R14, 0xff, RZ, 0xc0, !PT ;  /* 0x000000ff0e1d7812 */ /* 0x000fe400078ec0ff */
[----:B------:R-:W-:Y:S01]  /*1720*/  FFMA.FTZ R27, R24, R34, R27 ;  /* 0x00000022181b7223 */ /* 0x000fe2000001001b */
[----:B------:R-:W-:Y:S01]  /*1730*/  LOP3.LUT R24, R15, 0xff, RZ, 0xc0, !PT ;  /* 0x000000ff0f187812 */ /* 0x000fe200078ec0ff */
[----:B------:R-:W3:Y:S01]  /*1740*/  I2F.F16 R26, R26 ;  /* 0x0000001a001a7306 */ /* 0x000ee20000200c00 */
[----:B------:R-:W-:-:S02]  /*1750*/  VIADD R29, R29, 0xffffff80 ;  /* 0xffffff801d1d7836 */ /* 0x000fc40000000000 */
[----:B------:R-:W-:-:S05]  /*1760*/  IADD3 R30, PT, PT, R24, -0x80, RZ ;  /* 0xffffff80181e7810 */ /* 0x000fca0007ffe0ff */
[----:B------:R-:W5:Y:S08]  /*1770*/  I2F.F16 R35, R35 ;  /* 0x0000002300237306 */ /* 0x000f700000200c00 */
[----:B------:R-:W0:Y:S01]  /*1780*/  I2F.F16 R10, R10 ;  /* 0x0000000a000a7306 */ /* 0x000e220000200c00 */
[----:B---3--:R-:W-:-:S07]  /*1790*/  HADD2.F32 R24, -RZ, R26.H0_H0 ;  /* 0x2000001aff187230 */ /* 0x008fce0000004100 */
[----:B------:R5:W3:Y:S08]  /*17a0*/  I2F.F16 R23, R36 ;  /* 0x0000002400177306 */ /* 0x000af00000200c00 */
[----:B------:R-:W3:Y:S08]  /*17b0*/  I2F.F16 R29, R29 ;  /* 0x0000001d001d7306 */ /* 0x000ef00000200c00 */
[----:B------:R-:W3:Y:S01]  /*17c0*/  I2F.F16 R30, R30 ;  /* 0x0000001e001e7306 */ /* 0x000ee20000200c00 */
[----:B-----5:R-:W-:-:S02]  /*17d0*/  HADD2.F32 R36, -RZ, R35.H0_H0 ;  /* 0x20000023ff247230 */ /* 0x020fc40000004100 */
[----:B------:R-:W-:Y:S02]  /*17e0*/  HADD2.F32 R22, -RZ, R22.H0_H0 ;  /* 0x20000016ff167230 */ /* 0x000fe40000004100 */
[C---:B------:R-:W-:Y:S01]  /*17f0*/  FFMA.FTZ R25, R34.reuse, R24, R25 ;  /* 0x0000001822197223 */ /* 0x040fe20000010019 */
[----:B0-----:R-:W-:Y:S02]  /*1800*/  HADD2.F32 R10, -RZ, R10.H0_H0 ;  /* 0x2000000aff0a7230 */ /* 0x001fe40000004100 */
[C---:B------:R-:W-:Y:S01]  /*1810*/  FFMA.FTZ R24, R34.reuse, R36, R11 ;  /* 0x0000002422187223 */ /* 0x040fe2000001000b */
[----:B-1----:R-:W-:Y:S02]  /*1820*/  HADD2.F32 R11, -RZ, R8.H0_H0 ;  /* 0x20000008ff0b7230 */ /* 0x002fe40000004100 */
[----:B------:R-:W-:Y:S01]  /*1830*/  FFMA.FTZ R26, R34, R22, R33 ;  /* 0x00000016221a7223 */ /* 0x000fe20000010021 */
[----:B---3--:R-:W-:Y:S02]  /*1840*/  HADD2.F32 R34, -RZ, R23.H0_H0 ;  /* 0x20000017ff227230 */ /* 0x008fe40000004100 */
[----:B------:R-:W-:-:S02]  /*1850*/  HADD2.F32 R22, -RZ, R29.H0_H0 ;  /* 0x2000001dff167230 */ /* 0x000fc40000004100 */
[----:B------:R-:W-:Y:S02]  /*1860*/  HADD2.F32 R30, -RZ, R30.H0_H0 ;  /* 0x2000001eff1e7230 */ /* 0x000fe40000004100 */
[----:B------:R-:W-:Y:S01]  /*1870*/  FFMA.FTZ R23, R10, R11, RZ ;  /* 0x0000000b0a177223 */ /* 0x000fe200000100ff */
[C---:B------:R-:W-:Y:S01]  /*1880*/  FFMA.FTZ R10, R11.reuse, R34, RZ ;  /* 0x000000220b0a7223 */ /* 0x040fe200000100ff */
[C---:B------:R-:W-:Y:S01]  /*1890*/  FFMA.FTZ R22, R11.reuse, R22, RZ ;  /* 0x000000160b167223 */ /* 0x040fe200000100ff */
[----:B------:R-:W-:Y:S01]  /*18a0*/  FFMA.FTZ R30, R11, R30, RZ ;  /* 0x0000001e0b1e7223 */ /* 0x000fe200000100ff */
[----:B------:R-:W-:-:S04]  /*18b0*/  SHF.R.U32.HI R11, RZ, 0x8, R13 ;  /* 0x00000008ff0b7819 */ /* 0x000fc8000001160d */
[----:B------:R-:W-:-:S04]  /*18c0*/  LOP3.LUT R11, R11, 0xff, RZ, 0xc0, !PT ;  /* 0x000000ff0b0b7812 */ /* 0x000fc800078ec0ff */
[----:B------:R-:W-:Y:S02]  /*18d0*/  IADD3 R35, PT, PT, R11, -0x80, RZ ;  /* 0xffffff800b237810 */ /* 0x000fe40007ffe0ff */
[----:B------:R-:W-:Y:S02]  /*18e0*/  SHF.R.U32.HI R11, RZ, 0x8, R14 ;  /* 0x00000008ff0b7819 */ /* 0x000fe4000001160e */
[----:B------:R-:W-:Y:S02]  /*18f0*/  SHF.R.U32.HI R33, RZ, 0x8, R15 ;  /* 0x00000008ff217819 */ /* 0x000fe4000001160f */
[----:B------:R-:W-:Y:S02]  /*1900*/  LOP3.LUT R11, R11, 0xff, RZ, 0xc0, !PT ;  /* 0x000000ff0b0b7812 */ /* 0x000fe400078ec0ff */
[----:B------:R-:W-:-:S03]  /*1910*/  SHF.R.U32.HI R29, RZ, 0x8, R12 ;  /* 0x00000008ff1d7819 */ /* 0x000fc6000001160c */
[----:B------:R-:W-:Y:S01]  /*1920*/  VIADD R36, R11, 0xffffff80 ;  /* 0xffffff800b247836 */ /* 0x000fe20000000000 */
[----:B------:R-:W-:Y:S02]  /*1930*/  LOP3.LUT R11, R33, 0xff, RZ, 0xc0, !PT ;  /* 0x000000ff210b7812 */ /* 0x000fe400078ec0ff */
[----:B------:R-:W-:Y:S01]  /*1940*/  LOP3.LUT R29, R29, 0xff, RZ, 0xc0, !PT ;  /* 0x000000ff1d1d7812 */ /* 0x000fe200078ec0ff */
[----:B------:R-:W0:Y:S01]  /*1950*/  I2F.F16 R35, R35 ;  /* 0x0000002300237306 */ /* 0x000e220000200c00 */
[----:B------:R-:W-:-:S03]  /*1960*/  IADD3 R11, PT, PT, R11, -0x80, RZ ;  /* 0xffffff800b0b7810 */ /* 0x000fc60007ffe0ff */
[----:B------:R-:W-:-:S04]  /*1970*/  VIADD R29, R29, 0xffffff80 ;  /* 0xffffff801d1d7836 */ /* 0x000fc80000000000 */
[----:B------:R-:W1:Y:S08]  /*1980*/  I2F.F16 R33, R36 ;  /* 0x0000002400217306 */ /* 0x000e700000200c00 */
[----:B------:R3:W5:Y:S08]  /*1990*/  I2F.F16 R34, R29 ;  /* 0x0000001d00227306 */ /* 0x0007700000200c00 */
[----:B------:R-:W4:Y:S01]  /*19a0*/  I2F.F16 R11, R11 ;  /* 0x0000000b000b7306 */ /* 0x000f220000200c00 */
[----:B---3--:R-:W-:-:S02]  /*19b0*/  HADD2.F32 R29, -RZ, R8.H1_H1 ;  /* 0x30000008ff1d7230 */ /* 0x008fc40000004100 */
[----:B0-----:R-:W-:Y:S02]  /*19c0*/  HADD2.F32 R8, -RZ, R35.H0_H0 ;  /* 0x20000023ff087230 */ /* 0x001fe40000004100 */
[----:B-1----:R-:W-:Y:S02]  /*19d0*/  HADD2.F32 R33, -RZ, R33.H0_H0 ;  /* 0x20000021ff217230 */ /* 0x002fe40000004100 */
[----:B-----5:R-:W-:Y:S02]  /*19e0*/  HADD2.F32 R34, -RZ, R34.H0_H0 ;  /* 0x20000022ff227230 */ /* 0x020fe40000004100 */
[C---:B------:R-:W-:Y:S01]  /*19f0*/  FFMA.FTZ R8, R29.reuse, R8, R10 ;  /* 0x000000081d087223 */ /* 0x040fe2000001000a */
[----:B------:R-:W-:Y:S01]  /*1a00*/  SHF.R.U32.HI R10, RZ, 0x10, R12 ;  /* 0x00000010ff0a7819 */ /* 0x000fe2000001160c */
[----:B------:R-:W-:Y:S01]  /*1a10*/  FFMA.FTZ R22, R29, R33, R22 ;  /* 0x000000211d167223 */ /* 0x000fe20000010016 */
[----:B----4-:R-:W-:Y:S01]  /*1a20*/  HADD2.F32 R33, -RZ, R11.H0_H0 ;  /* 0x2000000bff217230 */ /* 0x010fe20000004100 */
[----:B------:R-:W-:Y:S01]  /*1a30*/  SHF.R.U32.HI R11, RZ, 0x10, R13 ;  /* 0x00000010ff0b7819 */ /* 0x000fe2000001160d */
[----:B------:R-:W-:Y:S01]  /*1a40*/  FFMA.FTZ R23, R34, R29, R23 ;  /* 0x0000001d22177223 */ /* 0x000fe20000010017 */
[----:B------:R-:W-:-:S02]  /*1a50*/  LOP3.LUT R10, R10, 0xff, RZ, 0xc0, !PT ;  /* 0x000000ff0a0a7812 */ /* 0x000fc400078ec0ff */
[----:B------:R-:W-:Y:S01]  /*1a60*/  FFMA.FTZ R30, R29, R33, R30 ;  /* 0x000000211d1e7223 */ /* 0x000fe2000001001e */
[----:B------:R-:W-:Y:S02]  /*1a70*/  LOP3.LUT R11, R11, 0xff, RZ, 0xc0, !PT ;  /* 0x000000ff0b0b7812 */ /* 0x000fe400078ec0ff */
[----:B------:R-:W-:Y:S01]  /*1a80*/  SHF.R.U32.HI R29, RZ, 0x10, R14 ;  /* 0x00000010ff1d7819 */ /* 0x000fe2000001160e */
[----:B------:R-:W-:Y:S01]  /*1a90*/  VIADD R10, R10, 0xffffff80 ;  /* 0xffffff800a0a7836 */ /* 0x000fe20000000000 */
[----:B------:R-:W-:Y:S02]  /*1aa0*/  IADD3 R34, PT, PT, R11, -0x80, RZ ;  /* 0xffffff800b227810 */ /* 0x000fe40007ffe0ff */
[----:B------:R-:W-:Y:S02]  /*1ab0*/  LOP3.LUT R11, R29, 0xff, RZ, 0xc0, !PT ;  /* 0x000000ff1d0b7812 */ /* 0x000fe400078ec0ff */
[----:B------:R-:W-:Y:S01]  /*1ac0*/  SHF.R.U32.HI R33, RZ, 0x10, R15 ;  /* 0x00000010ff217819 */ /* 0x000fe2000001160f */
[----:B------:R-:W0:Y:S02]  /*1ad0*/  I2F.F16 R29, R34 ;  /* 0x00000022001d7306 */ /* 0x000e240000200c00 */
[----:B------:R-:W-:Y:S01]  /*1ae0*/  VIADD R11, R11, 0xffffff80 ;  /* 0xffffff800b0b7836 */ /* 0x000fe20000000000 */
[----:B------:R-:W-:-:S05]  /*1af0*/  LOP3.LUT R33, R33, 0xff, RZ, 0xc0, !PT ;  /* 0x000000ff21217812 */ /* 0x000fca00078ec0ff */
[----:B------:R-:W1:Y:S01]  /*1b00*/  I2F.F16 R10, R10 ;  /* 0x0000000a000a7306 */ /* 0x000e620000200c00 */
[----:B------:R-:W-:-:S07]  /*1b10*/  IADD3 R35, PT, PT, R33, -0x80, RZ ;  /* 0xffffff8021237810 */ /* 0x000fce0007ffe0ff */
[----:B------:R-:W3:Y:S01]  /*1b20*/  I2F.F16 R11, R11 ;  /* 0x0000000b000b7306 */ /* 0x000ee20000200c00 */
[----:B0-----:R-:W-:-:S07]  /*1b30*/  HADD2.F32 R36, -RZ, R29.H0_H0 ;  /* 0x2000001dff247230 */ /* 0x001fce0000004100 */
[----:B------:R-:W0:Y:S01]  /*1b40*/  I2F.F16 R33, R35 ;  /* 0x0000002300217306 */ /* 0x000e220000200c00 */
[----:B-1----:R-:W-:Y:S02]  /*1b50*/  HADD2.F32 R10, -RZ, R10.H0_H0 ;  /* 0x2000000aff0a7230 */ /* 0x002fe40000004100 */
[----:B------:R-:W-:-:S05]  /*1b60*/  HADD2.F32 R29, -RZ, R9.H0_H0 ;  /* 0x20000009ff1d7230 */ /* 0x000fca0000004100 */
[----:B------:R-:W-:Y:S01]  /*1b70*/  FFMA.FTZ R10, R10, R29, R23 ;  /* 0x0000001d0a0a7223 */ /* 0x000fe20000010017 */
[----:B---3--:R-:W-:Y:S01]  /*1b80*/  HADD2.F32 R23, -RZ, R11.H0_H0 ;  /* 0x2000000bff177230 */ /* 0x008fe20000004100 */
[----:B------:R-:W-:Y:S01]  /*1b90*/  LEA.HI R34, R12, 0xffffff80, RZ, 0x8 ;  /* 0xffffff800c227811 */ /* 0x000fe200078f40ff */
[----:B0-----:R-:W-:-:S03]  /*1ba0*/  HADD2.F32 R37, -RZ, R33.H0_H0 ;  /* 0x20000021ff257230 */ /* 0x001fc60000004100 */
[C---:B------:R-:W-:Y:S01]  /*1bb0*/  FFMA.FTZ R11, R29.reuse, R23, R22 ;  /* 0x000000171d0b7223 */ /* 0x040fe20000010016 */
[C---:B------:R-:W-:Y:S01]  /*1bc0*/  FFMA.FTZ R8, R29.reuse, R36, R8 ;  /* 0x000000241d087223 */ /* 0x040fe20000010008 */
[----:B------:R-:W0:Y:S01]  /*1bd0*/  LDS.64 R22, [UR4+0x18] ;  /* 0x00001804ff167984 */ /* 0x000e220008000a00 */
[----:B------:R-:W-:Y:S01]  /*1be0*/  FFMA.FTZ R12, R29, R37, R30 ;  /* 0x000000251d0c7223 */ /* 0x000fe2000001001e */
[----:B------:R-:W-:Y:S01]  /*1bf0*/  LEA.HI R29, R13, 0xffffff80, RZ, 0x8 ;  /* 0xffffff800d1d7811 */ /* 0x000fe200078f40ff */
[----:B------:R-:W1:Y:S01]  /*1c00*/  I2F.F16 R33, R34 ;  /* 0x0000002200217306 */ /* 0x000e620000200c00 */
[----:B------:R-:W-:Y:S02]  /*1c10*/  LEA.HI R15, R15, 0xffffff80, RZ, 0x8 ;  /* 0xffffff800f0f7811 */ /* 0x000fe400078f40ff */
[----:B------:R-:W-:-:S05]  /*1c20*/  LEA.HI R13, R14, 0xffffff80, RZ, 0x8 ;  /* 0xffffff800e0d7811 */ /* 0x000fca00078f40ff */
[----:B------:R-:W3:Y:S01]  /*1c30*/  I2F.F16 R29, R29 ;  /* 0x0000001d001d7306 */ /* 0x000ee20000200c00 */
[----:B------:R-:W-:-:S07]  /*1c40*/  LOP3.LUT R14, R16, 0xff, RZ, 0xc0, !PT ;  /* 0x000000ff100e7812 */ /* 0x000fce00078ec0ff */
[----:B------:R-:W4:Y:S01]  /*1c50*/  I2F.F16 R15, R15 ;  /* 0x0000000f000f7306 */ /* 0x000f220000200c00 */
[----:B------:R-:W-:Y:S02]  /*1c60*/  VIADD R14, R14, 0xffffff80 ;  /* 0xffffff800e0e7836 */ /* 0x000fe40000000000 */
[----:B------:R-:W-:-:S05]  /*1c70*/  HADD2.F32 R9, -RZ, R9.H1_H1 ;  /* 0x30000009ff097230 */ /* 0x000fca0000004100 */
[----:B------:R-:W5:Y:S01]  /*1c80*/  I2F.F16 R13, R13 ;  /* 0x0000000d000d7306 */ /* 0x000f620000200c00 */
[----:B-1----:R-:W-:Y:S02]  /*1c90*/  HADD2.F32 R33, -RZ, R33.H0_H0 ;  /* 0x20000021ff217230 */ /* 0x002fe40000004100 */
[----:B---3--:R-:W-:Y:S01]  /*1ca0*/  HADD2.F32 R30, -RZ, R29.H0_H0 ;  /* 0x2000001dff1e7230 */ /* 0x008fe20000004100 */
[----:B------:R-:W-:Y:S02]  /*1cb0*/  LOP3.LUT R29, R17, 0xff, RZ, 0xc0, !PT ;  /* 0x000000ff111d7812 */ /* 0x000fe400078ec0ff */
[----:B------:R-:W-:Y:S01]  /*1cc0*/  FFMA.FTZ R10, R33, R9, R10 ;  /* 0x00000009210a7223 */ /* 0x000fe2000001000a */
[----:B----4-:R-:W-:Y:S01]  /*1cd0*/  HADD2.F32 R33, -RZ, R15.H0_H0 ;  /* 0x2000000fff217230 */ /* 0x010fe20000004100 */
[----:B------:R-:W1:Y:S01]  /*1ce0*/  I2F.F16 R14, R14 ;  /* 0x0000000e000e7306 */ /* 0x000e620000200c00 */
[----:B------:R-:W-:Y:S02]  /*1cf0*/  LOP3.LUT R15, R18, 0xff, RZ, 0xc0, !PT ;  /* 0x000000ff120f7812 */ /* 0x000fe400078ec0ff */
[----:B------:R-:W-:Y:S01]  /*1d00*/  IADD3 R29, PT, PT, R29, -0x80, RZ ;  /* 0xffffff801d1d7810 */ /* 0x000fe20007ffe0ff */
[----:B------:R-:W-:-:S02]  /*1d10*/  FFMA.FTZ R8, R9, R30, R8 ;  /* 0x0000001e09087223 */ /* 0x000fc40000010008 */
[----:B------:R-:W-:Y:S02]  /*1d20*/  VIADD R15, R15, 0xffffff80 ;  /* 0xffffff800f0f7836 */ /* 0x000fe40000000000 */
[----:B-----5:R-:W-:Y:S02]  /*1d30*/  HADD2.F32 R30, -RZ, R13.H0_H0 ;  /* 0x2000000dff1e7230 */ /* 0x020fe40000004100 */
[----:B------:R-:W3:Y:S03]  /*1d40*/  I2F.F16 R13, R29 ;  /* 0x0000001d000d7306 */ /* 0x000ee60000200c00 */
[C---:B------:R-:W-:Y:S01]  /*1d50*/  FFMA.FTZ R11, R9.reuse, R30, R11 ;  /* 0x0000001e090b7223 */ /* 0x040fe2000001000b */
[----:B------:R-:W-:Y:S01]  /*1d60*/  FFMA.FTZ R9, R9, R33, R12 ;  /* 0x0000002109097223 */ /* 0x000fe2000001000c */
[----:B0-----:R-:W-:Y:S01]  /*1d70*/  HADD2.F32 R30, -RZ, R22.H0_H0 ;  /* 0x20000016ff1e7230 */ /* 0x001fe20000004100 */
[----:B------:R-:W-:-:S02]  /*1d80*/  LOP3.LUT R12, R19, 0xff, RZ, 0xc0, !PT ;  /* 0x000000ff130c7812 */ /* 0x000fc400078ec0ff */
[----:B------:R-:W0:Y:S01]  /*1d90*/  I2F.F16 R15, R15 ;  /* 0x0000000f000f7306 */ /* 0x000e220000200c00 */
[----:B-1----:R-:W-:Y:S01]  /*1da0*/  HADD2.F32 R33, -RZ, R14.H0_H0 ;  /* 0x2000000eff217230 */ /* 0x002fe20000004100 */
[----:B------:R-:W-:Y:S02]  /*1db0*/  SHF.R.U32.HI R14, RZ, 0x8, R16 ;  /* 0x00000008ff0e7819 */ /* 0x000fe40000011610 */
[----:B------:R-:W-:Y:S02]  /*1dc0*/  IADD3 R35, PT, PT, R12, -0x80, RZ ;  /* 0xffffff800c237810 */ /* 0x000fe40007ffe0ff */
[----:B------:R-:W-:Y:S01]  /*1dd0*/  FFMA.FTZ R12, R33, R30, R10 ;  /* 0x0000001e210c7223 */ /* 0x000fe2000001000a */
[----:B------:R-:W-:Y:S01]  /*1de0*/  LOP3.LUT R10, R14, 0xff, RZ, 0xc0, !PT ;  /* 0x000000ff0e0a7812 */ /* 0x000fe200078ec0ff */
[----:B---3--:R-:W-:-:S04]  /*1df0*/  HADD2.F32 R13, -RZ, R13.H0_H0 ;  /* 0x2000000dff0d7230 */ /* 0x008fc80000004100 */
[----:B------:R-:W-:Y:S02]  /*1e00*/  VIADD R33, R10, 0xffffff80 ;  /* 0xffffff800a217836 */ /* 0x000fe40000000000 */
[----:B------:R-:W-:Y:S01]  /*1e10*/  FFMA.FTZ R8, R30, R13, R8 ;  /* 0x0000000d1e087223 */ /* 0x000fe20000010008 */
[----:B------:R-:W-:Y:S01]  /*1e20*/  SHF.R.U32.HI R10, RZ, 0x8, R18 ;  /* 0x00000008ff0a7819 */ /* 0x000fe20000011612 */
[----:B0-----:R-:W-:Y:S01]  /*1e30*/  HADD2.F32 R13, -RZ, R15.H0_H0 ;  /* 0x2000000fff0d7230 */ /* 0x001fe20000004100 */
[----:B------:R-:W-:Y:S02]  /*1e40*/  SHF.R.U32.HI R29, RZ, 0x8, R17 ;  /* 0x00000008ff1d7819 */ /* 0x000fe40000011611 */
[----:B------:R-:W-:Y:S02]  /*1e50*/  LOP3.LUT R10, R10, 0xff, RZ, 0xc0, !PT ;  /* 0x000000ff0a0a7812 */ /* 0x000fe400078ec0ff */
[----:B------:R-:W-:Y:S01]  /*1e60*/  FFMA.FTZ R13, R30, R13, R11 ;  /* 0x0000000d1e0d7223 */ /* 0x000fe2000001000b */
[----:B------:R-:W-:Y:S01]  /*1e70*/  SHF.R.U32.HI R11, RZ, 0x8, R19 ;  /* 0x00000008ff0b7819 */ /* 0x000fe20000011613 */
[----:B------:R-:W0:Y:S01]  /*1e80*/  I2F.F16 R14, R35 ;  /* 0x00000023000e7306 */ /* 0x000e220000200c00 */
[----:B------:R-:W-:Y:S01]  /*1e90*/  LOP3.LUT R29, R29, 0xff, RZ, 0xc0, !PT ;  /* 0x000000ff1d1d7812 */ /* 0x000fe200078ec0ff */
[----:B------:R-:W-:Y:S01]  /*1ea0*/  VIADD R10, R10, 0xffffff80 ;  /* 0xffffff800a0a7836 */ /* 0x000fe20000000000 */
[----:B------:R-:W-:-:S02]  /*1eb0*/  LOP3.LUT R11, R11, 0xff, RZ, 0xc0, !PT ;  /* 0x000000ff0b0b7812 */ /* 0x000fc400078ec0ff */
[----:B------:R-:W-:Y:S02]  /*1ec0*/  IADD3 R34, PT, PT, R29, -0x80, RZ ;  /* 0xffffff801d227810 */ /* 0x000fe40007ffe0ff */
[----:B------:R-:W-:Y:S01]  /*1ed0*/  IADD3 R15, PT, PT, R11, -0x80, RZ ;  /* 0xffffff800b0f7810 */ /* 0x000fe20007ffe0ff */
[----:B------:R-:W1:Y:S08]  /*1ee0*/  I2F.F16 R10, R10 ;  /* 0x0000000a000a7306 */ /* 0x000e700000200c00 */
[----:B------:R-:W3:Y:S01]  /*1ef0*/  I2F.F16 R34, R34 ;  /* 0x0000002200227306 */ /* 0x000ee20000200c00 */
[----:B0-----:R-:W-:-:S07]  /*1f00*/  HADD2.F32 R14, -RZ, R14.H0_H0 ;  /* 0x2000000eff0e7230 */ /* 0x001fce0000004100 */
[----:B------:R-:W0:Y:S08]  /*1f10*/  I2F.F16 R33, R33 ;  /* 0x0000002100217306 */ /* 0x000e300000200c00 */
[----:B------:R-:W4:Y:S01]  /*1f20*/  I2F.F16 R15, R15 ;  /* 0x0000000f000f7306 */ /* 0x000f220000200c00 */
[----:B------:R-:W-:Y:S01]  /*1f30*/  FFMA.FTZ R14, R30, R14, R9 ;  /* 0x0000000e1e0e7223 */ /* 0x000fe20000010009 */
[----:B------:R-:W-:-:S02]  /*1f40*/  HADD2.F32 R29, -RZ, R22.H1_H1 ;  /* 0x30000016ff1d7230 */ /* 0x000fc40000004100 */
[----:B-1----:R-:W-:Y:S02]  /*1f50*/  HADD2.F32 R30, -RZ, R10.H0_H0 ;  /* 0x2000000aff1e7230 */ /* 0x002fe40000004100 */
[----:B---3--:R-:W-:Y:S02]  /*1f60*/  HADD2.F32 R22, -RZ, R34.H0_H0 ;  /* 0x20000022ff167230 */ /* 0x008fe40000004100 */
[----:B------:R-:W-:-:S04]  /*1f70*/  IMAD.WIDE R34, R31, 0x4, R38 ;  /* 0x000000041f227825 */ /* 0x000fc800078e0226 */
[C---:B------:R-:W-:Y:S01]  /*1f80*/  FFMA.FTZ R13, R29.reuse, R30, R13 ;  /* 0x0000001e1d0d7223 */ /* 0x040fe2000001000d */
[----:B0-----:R-:W-:Y:S02]  /*1f90*/  HADD2.F32 R33, -RZ, R33.H0_H0 ;  /* 0x20000021ff217230 */ /* 0x001fe40000004100 */
[----:B------:R-:W-:Y:S01]  /*1fa0*/  FFMA.FTZ R22, R29, R22, R8 ;  /* 0x000000161d167223 */ /* 0x000fe20000010008 */
[----:B----4-:R-:W-:Y:S01]  /*1fb0*/  HADD2.F32 R30, -RZ, R15.H0_H0 ;  /* 0x2000000fff1e7230 */ /* 0x010fe20000004100 */
[----:B------:R-:W-:Y:S01]  /*1fc0*/  SHF.R.U32.HI R15, RZ, 0x10, R16 ;  /* 0x00000010ff0f7819 */ /* 0x000fe20000011610 */
[----:B------:R0:W3:Y:S01]  /*1fd0*/  LDG.E.128.CONSTANT R8, desc[UR6][R34.64] ;  /* 0x0000000622087981 */ /* 0x0000e2000c1e9d00 */
[----:B------:R-:W-:Y:S01]  /*1fe0*/  FFMA.FTZ R12, R33, R29, R12 ;  /* 0x0000001d210c7223 */ /* 0x000fe2000001000c */
[----:B------:R-:W-:Y:S01]  /*1ff0*/  LEA.HI R33, R16, 0xffffff80, RZ, 0x8 ;  /* 0xffffff8010217811 */ /* 0x000fe200078f40ff */
[----:B------:R-:W-:Y:S01]  /*2000*/  FFMA.FTZ R16, R29, R30, R14 ;  /* 0x0000001e1d107223 */ /* 0x000fe2000001000e */
[----:B------:R-:W-:-:S02]  /*2010*/  LOP3.LUT R15, R15, 0xff, RZ, 0xc0, !PT ;  /* 0x000000ff0f0f7812 */ /* 0x000fc400078ec0ff */
        /* <DEDUP_REMOVED lines=8> */
[----:B------:R-:W1:Y:S02]  /*20a0*/  I2F.F16 R29, R29 ;  /* 0x0000001d001d7306 */ /* 0x000e640000200c00 */
[----:B------:R-:W-:Y:S01]  /*20b0*/  VIADD R37, R15, 0xffffff80 ;  /* 0xffffff800f257836 */ /* 0x000fe20000000000 */
[----:B------:R-:W-:-:S05]  /*20c0*/  IADD3 R15, PT, PT, R36, -0x80, RZ ;  /* 0xffffff80240f7810 */ /* 0x000fca0007ffe0ff */
[----:B------:R-:W4:Y:S08]  /*20d0*/  I2F.F16 R30, R30 ;  /* 0x0000001e001e7306 */ /* 0x000f300000200c00 */
[----:B------:R-:W-:Y:S08]  /*20e0*/  I2F.F16 R14, R33 ;  /* 0x00000021000e7306 */ /* 0x000ff00000200c00 */
[----:B------:R-:W5:Y:S08]  /*20f0*/  I2F.F16 R33, R37 ;  /* 0x0000002500217306 */ /* 0x000f700000200c00 */
[----:B------:R-:W0:Y:S01]  /*2100*/  I2F.F16 R15, R15 ;  /* 0x0000000f000f7306 */ /* 0x000e220000200c00 */
[----:B-1----:R-:W-:Y:S01]  /*2110*/  HADD2.F32 R39, -RZ, R29.H0_H0 ;  /* 0x2000001dff277230 */ /* 0x002fe20000004100 */
[----:B------:R-:W-:Y:S01]  /*2120*/  LEA.HI R18, R18, 0xffffff80, RZ, 0x8 ;  /* 0xffffff8012127811 */ /* 0x000fe200078f40ff */
[----:B------:R-:W-:-:S02]  /*2130*/  HADD2.F32 R29, -RZ, R23.H0_H0 ;  /* 0x20000017ff1d7230 */ /* 0x000fc40000004100 */
[----:B----4-:R-:W-:Y:S02]  /*2140*/  HADD2.F32 R30, -RZ, R30.H0_H0 ;  /* 0x2000001eff1e7230 */ /* 0x010fe40000004100 */
[----:B-----5:R-:W-:Y:S01]  /*2150*/  HADD2.F32 R38, -RZ, R33.H0_H0 ;  /* 0x20000021ff267230 */ /* 0x020fe20000004100 */
[----:B------:R-:W-:Y:S02]  /*2160*/  LEA.HI R36, R17, 0xffffff80, RZ, 0x8 ;  /* 0xffffff8011247811 */ /* 0x000fe400078f40ff */
[----:B------:R-:W-:Y:S01]  /*2170*/  FFMA.FTZ R22, R29, R30, R22 ;  /* 0x0000001e1d167223 */ /* 0x000fe20000010016 */
[----:B------:R-:W-:Y:S01]  /*2180*/  HADD2.F32 R30, -RZ, R23.H1_H1 ;  /* 0x30000017ff1e7230 */ /* 0x000fe20000004100 */
[----:B------:R-:W1:Y:S01]  /*2190*/  I2F.F16 R18, R18 ;  /* 0x0000001200127306 */ /* 0x000e620000200c00 */
[----:B--2---:R-:W-:Y:S01]  /*21a0*/  LOP3.LUT R23, R4, 0xff, RZ, 0xc0, !PT ;  /* 0x000000ff04177812 */ /* 0x004fe200078ec0ff */
[----:B0-----:R-:W-:Y:S02]  /*21b0*/  HADD2.F32 R33, -RZ, R15.H0_H0 ;  /* 0x2000000fff217230 */ /* 0x001fe40000004100 */
[----:B------:R-:W-:Y:S01]  /*21c0*/  FFMA.FTZ R17, R39, R29, R12 ;  /* 0x0000001d27117223 */ /* 0x000fe2000001000c */
[----:B------:R-:W-:Y:S01]  /*21d0*/  HADD2.F32 R14, -RZ, R14.H0_H0 ;  /* 0x2000000eff0e7230 */ /* 0x000fe20000004100 */
[----:B------:R-:W-:Y:S01]  /*21e0*/  LEA.HI R19, R19, 0xffffff80, RZ, 0x8 ;  /* 0xffffff8013137811 */ /* 0x000fe200078f40ff */
[C---:B------:R-:W-:Y:S01]  /*21f0*/  FFMA.FTZ R13, R29.reuse, R38, R13 ;  /* 0x000000261d0d7223 */ /* 0x040fe2000001000d */
[----:B------:R-:W0:Y:S01]  /*2200*/  I2F.F16 R12, R36 ;  /* 0x00000024000c7306 */ /* 0x000e220000200c00 */
[----:B------:R-:W-:Y:S01]  /*2210*/  FFMA.FTZ R33, R29, R33, R16 ;  /* 0x000000211d217223 */ /* 0x000fe20000010010 */
[----:B------:R-:W-:-:S02]  /*2220*/  VIADD R29, R23, 0xffffff80 ;  /* 0xffffff80171d7836 */ /* 0x000fc40000000000 */
[----:B------:R-:W-:Y:S02]  /*2230*/  FFMA.FTZ R23, R14, R30, R17 ;  /* 0x0000001e0e177223 */ /* 0x000fe40000010011 */
[----:B------:R-:W2:Y:S02]  /*2240*/  LDS.64 R16, [UR4+0x20] ;  /* 0x00002004ff107984 */ /* 0x000ea40008000a00 */
[----:B------:R4:W5:Y:S01]  /*2250*/  I2F.F16 R15, R19 ;  /* 0x00000013000f7306 */ /* 0x0009620000200c00 */
[----:B-1----:R-:W-:Y:S02]  /*2260*/  HADD2.F32 R18, -RZ, R18.H0_H0 ;  /* 0x20000012ff127230 */ /* 0x002fe40000004100 */
[----:B0-----:R-:W-:Y:S01]  /*2270*/  HADD2.F32 R37, -RZ, R12.H0_H0 ;  /* 0x2000000cff257230 */ /* 0x001fe20000004100 */
[----:B------:R-:W-:Y:S02]  /*2280*/  LOP3.LUT R12, R6, 0xff, RZ, 0xc0, !PT ;  /* 0x000000ff060c7812 */ /* 0x000fe400078ec0ff */
[C---:B----4-:R-:W-:Y:S01]  /*2290*/  FFMA.FTZ R19, R30.reuse, R18, R13 ;  /* 0x000000121e137223 */ /* 0x050fe2000001000d */
[----:B------:R-:W-:Y:S01]  /*22a0*/  LOP3.LUT R13, R7, 0xff, RZ, 0xc0, !PT ;  /* 0x000000ff070d7812 */ /* 0x000fe200078ec0ff */
[----:B------:R-:W-:Y:S01]  /*22b0*/  FFMA.FTZ R22, R30, R37, R22 ;  /* 0x000000251e167223 */ /* 0x000fe20000010016 */
[----:B-----5:R-:W-:Y:S01]  /*22c0*/  HADD2.F32 R18, -RZ, R15.H0_H0 ;  /* 0x2000000fff127230 */ /* 0x020fe20000004100 */
[----:B------:R-:W-:Y:S01]  /*22d0*/  LOP3.LUT R14, R5, 0xff, RZ, 0xc0, !PT ;  /* 0x000000ff050e7812 */ /* 0x000fe200078ec0ff */
[----:B------:R-:W-:Y:S01]  /*22e0*/  VIADD R37, R12, 0xffffff80 ;  /* 0xffffff800c257836 */ /* 0x000fe20000000000 */
[----:B------:R-:W-:-:S02]  /*22f0*/  SHF.R.U32.HI R12, RZ, 0x8, R4 ;  /* 0x00000008ff0c7819 */ /* 0x000fc40000011604 */
[----:B------:R-:W-:Y:S01]  /*2300*/  FFMA.FTZ R18, R30, R18, R33 ;  /* 0x000000121e127223 */ /* 0x000fe20000010021 */
[----:B------:R-:W-:Y:S02]  /*2310*/  IADD3 R30, PT, PT, R13, -0x80, RZ ;  /* 0xffffff800d1e7810 */ /* 0x000fe40007ffe0ff */
[----:B------:R-:W-:Y:S02]  /*2320*/  IADD3 R14, PT, PT, R14, -0x80, RZ ;  /* 0xffffff800e0e7810 */ /* 0x000fe40007ffe0ff */
[----:B------:R-:W-:Y:S01]  /*2330*/  LOP3.LUT R12, R12, 0xff, RZ, 0xc0, !PT ;  /* 0x000000ff0c0c7812 */ /* 0x000fe200078ec0ff */
[----:B------:R-:W0:Y:S08]  /*2340*/  I2F.F16 R29, R29 ;  /* 0x0000001d001d7306 */ /* 0x000e300000200c00 */
[----:B------:R1:W4:Y:S08]  /*2350*/  I2F.F16 R36, R14 ;  /* 0x0000000e00247306 */ /* 0x0003300000200c00 */
[----:B------:R4:W5:Y:S01]  /*2360*/  I2F.F16 R15, R37 ;  /* 0x00000025000f7306 */ /* 0x0009620000200c00 */
[----:B-1----:R-:W-:-:S07]  /*2370*/  VIADD R14, R12, 0xffffff80 ;  /* 0xffffff800c0e7836 */ /* 0x002fce0000000000 */
[----:B------:R-:W1:Y:S01]  /*2380*/  I2F.F16 R30, R30 ;  /* 0x0000001e001e7306 */ /* 0x000e620000200c00 */
[----:B0-----:R-:W-:-:S07]  /*2390*/  HADD2.F32 R13, -RZ, R29.H0_H0 ;  /* 0x2000001dff0d7230 */ /* 0x001fce0000004100 */
[----:B------:R-:W0:Y:S01]  /*23a0*/  I2F.F16 R14, R14 ;  /* 0x0000000e000e7306 */ /* 0x000e220000200c00 */
[----:B--2---:R-:W-:Y:S02]  /*23b0*/  HADD2.F32 R12, -RZ, R16.H0_H0 ;  /* 0x20000010ff0c7230 */ /* 0x004fe40000004100 */
[----:B----4-:R-:W-:Y:S02]  /*23c0*/  HADD2.F32 R37, -RZ, R36.H0_H0 ;  /* 0x20000024ff257230 */ /* 0x010fe40000004100 */
[----:B-----5:R-:W-:Y:S02]  /*23d0*/  HADD2.F32 R15, -RZ, R15.H0_H0 ;  /* 0x2000000fff0f7230 */ /* 0x020fe40000004100 */
[----:B-1----:R-:W-:Y:S02]  /*23e0*/  HADD2.F32 R29, -RZ, R30.H0_H0 ;  /* 0x2000001eff1d7230 */ /* 0x002fe40000004100 */
[----:B------:R-:W-:Y:S01]  /*23f0*/  FFMA.FTZ R33, R13, R12, RZ ;  /* 0x0000000c0d217223 */ /* 0x000fe200000100ff */
[C---:B------:R-:W-:Y:S01]  /*2400*/  FFMA.FTZ R13, R12.reuse, R37, RZ ;  /* 0x000000250c0d7223 */ /* 0x040fe200000100ff */
[C---:B------:R-:W-:Y:S01]  /*2410*/  FFMA.FTZ R15, R12.reuse, R15, RZ ;  /* 0x0000000f0c0f7223 */ /* 0x040fe200000100ff */
[----:B------:R-:W-:Y:S01]  /*2420*/  FFMA.FTZ R29, R12, R29, RZ ;  /* 0x0000001d0c1d7223 */ /* 0x000fe200000100ff */
[----:B------:R-:W-:Y:S01]  /*2430*/  SHF.R.U32.HI R12, RZ, 0x8, R5 ;  /* 0x00000008ff0c7819 */ /* 0x000fe20000011605 */
[----:B------:R-:W-:-:S02]  /*2440*/  HADD2.F32 R16, -RZ, R16.H1_H1 ;  /* 0x30000010ff107230 */ /* 0x000fc40000004100 */
[----:B0-----:R-:W-:Y:S01]  /*2450*/  HADD2.F32 R30, -RZ, R14.H0_H0 ;  /* 0x2000000eff1e7230 */ /* 0x001fe20000004100 */
[----:B------:R-:W-:-:S04]  /*2460*/  LOP3.LUT R14, R12, 0xff, RZ, 0xc0, !PT ;  /* 0x000000ff0c0e7812 */ /* 0x000fc800078ec0ff */
[----:B------:R-:W-:Y:S01]  /*2470*/  FFMA.FTZ R12, R30, R16, R33 ;  /* 0x000000101e0c7223 */ /* 0x000fe20000010021 */
[----:B------:R-:W-:Y:S02]  /*2480*/  IADD3 R33, PT, PT, R14, -0x80, RZ ;  /* 0xffffff800e217810 */ /* 0x000fe40007ffe0ff */
[----:B------:R-:W-:Y:S02]  /*2490*/  SHF.R.U32.HI R14, RZ, 0x8, R7 ;  /* 0x00000008ff0e7819 */ /* 0x000fe40000011607 */
[----:B------:R-:W-:Y:S02]  /*24a0*/  SHF.R.U32.HI R30, RZ, 0x8, R6 ;  /* 0x00000008ff1e7819 */ /* 0x000fe40000011606 */
[----:B------:R-:W-:Y:S02]  /*24b0*/  LOP3.LUT R14, R14, 0xff, RZ, 0xc0, !PT ;  /* 0x000000ff0e0e7812 */ /* 0x000fe400078ec0ff */
[----:B------:R-:W-:Y:S02]  /*24c0*/  LOP3.LUT R30, R30, 0xff, RZ, 0xc0, !PT ;  /* 0x000000ff1e1e7812 */ /* 0x000fe400078ec0ff */
[----:B------:R-:W-:-:S02]  /*24d0*/  IADD3 R39, PT, PT, R14, -0x80, RZ ;  /* 0xffffff800e277810 */ /* 0x000fc40007ffe0ff */
[----:B------:R-:W-:Y:S01]  /*24e0*/  SHF.R.U32.HI R14, RZ, 0x10, R4 ;  /* 0x00000010ff0e7819 */ /* 0x000fe20000011604 */
[----:B------:R-:W-:Y:S01]  /*24f0*/  VIADD R38, R30, 0xffffff80 ;  /* 0xffffff801e267836 */ /* 0x000fe20000000000 */
[----:B------:R-:W0:Y:S02]  /*2500*/  I2F.F16 R33, R33 ;  /* 0x0000002100217306 */ /* 0x000e240000200c00 */
[----:B------:R-:W-:-:S06]  /*2510*/  LOP3.LUT R14, R14, 0xff, RZ, 0xc0, !PT ;  /* 0x000000ff0e0e7812 */ /* 0x000fcc00078ec0ff */
[----:B------:R-:W1:Y:S01]  /*2520*/  I2F.F16 R36, R38 ;  /* 0x0000002600247306 */ /* 0x000e620000200c00 */
[----:B------:R-:W-:-:S07]  /*2530*/  VIADD R37, R14, 0xffffff80 ;  /* 0xffffff800e257836 */ /* 0x000fce0000000000 */
[----:B------:R-:W2:Y:S08]  /*2540*/  I2F.F16 R30, R39 ;  /* 0x00000027001e7306 */ /* 0x000eb00000200c00 */
[----:B------:R-:W4:Y:S01]  /*2550*/  I2F.F16 R14, R37 ;  /* 0x00000025000e7306 */ /* 0x000f220000200c00 */
[----:B0-----:R-:W-:Y:S02]  /*2560*/  HADD2.F32 R33, -RZ, R33.H0_H0 ;  /* 0x20000021ff217230 */ /* 0x001fe40000004100 */
[----:B-1----:R-:W-:-:S02]  /*2570*/  HADD2.F32 R36, -RZ, R36.H0_H0 ;  /* 0x20000024ff247230 */ /* 0x002fc40000004100 */
[----:B--2---:R-:W-:Y:S02]  /*2580*/  HADD2.F32 R30, -RZ, R30.H0_H0 ;  /* 0x2000001eff1e7230 */ /* 0x004fe40000004100 */
[C---:B------:R-:W-:Y:S01]  /*2590*/  FFMA.FTZ R13, R16.reuse, R33, R13 ;  /* 0x00000021100d7223 */ /* 0x040fe2000001000d */
[C---:B------:R-:W-:Y:S02]  /*25a0*/  FFMA.FTZ R15, R16.reuse, R36, R15 ;  /* 0x00000024100f7223 */ /* 0x040fe4000001000f */
[----:B------:R-:W-:Y:S01]  /*25b0*/  FFMA.FTZ R30, R16, R30, R29 ;  /* 0x0000001e101e7223 */ /* 0x000fe2000001001d */
[----:B------:R-:W-:Y:S01]  /*25c0*/  SHF.R.U32.HI R16, RZ, 0x10, R5 ;  /* 0x00000010ff107819 */ /* 0x000fe20000011605 */
[----:B----4-:R-:W-:Y:S02]  /*25d0*/  HADD2.F32 R29, -RZ, R14.H0_H0 ;  /* 0x2000000eff1d7230 */ /* 0x010fe40000004100 */
[----:B------:R-:W-:Y:S01]  /*25e0*/  HADD2.F32 R14, -RZ, R17.H0_H0 ;  /* 0x20000011ff0e7230 */ /* 0x000fe20000004100 */
[----:B------:R-:W-:-:S04]  /*25f0*/  LOP3.LUT R16, R16, 0xff, RZ, 0xc0, !PT ;  /* 0x000000ff10107812 */ /* 0x000fc800078ec0ff */
[----:B------:R-:W-:Y:S01]  /*2600*/  FFMA.FTZ R29, R29, R14, R12 ;  /* 0x0000000e1d1d7223 */ /* 0x000fe2000001000c */
[----:B------:R-:W-:Y:S02]  /*2610*/  IADD3 R12, PT, PT, R16, -0x80, RZ ;  /* 0xffffff80100c7810 */ /* 0x000fe40007ffe0ff */
[----:B------:R-:W-:Y:S02]  /*2620*/  SHF.R.U32.HI R16, RZ, 0x10, R7 ;  /* 0x00000010ff107819 */ /* 0x000fe40000011607 */
[----:B------:R-:W-:Y:S02]  /*2630*/  SHF.R.U32.HI R33, RZ, 0x10, R6 ;  /* 0x00000010ff217819 */ /* 0x000fe40000011606 */
[----:B------:R-:W-:Y:S02]  /*2640*/  LOP3.LUT R16, R16, 0xff, RZ, 0xc0, !PT ;  /* 0x000000ff10107812 */ /* 0x000fe400078ec0ff */
[----:B------:R-:W-:Y:S01]  /*2650*/  LOP3.LUT R33, R33, 0xff, RZ, 0xc0, !PT ;  /* 0x000000ff21217812 */ /* 0x000fe200078ec0ff */
[----:B------:R-:W0:Y:S01]  /*2660*/  I2F.F16 R12, R12 ;  /* 0x0000000c000c7306 */ /* 0x000e220000200c00 */
[----:B------:R-:W-:-:S03]  /*2670*/  IADD3 R36, PT, PT, R16, -0x80, RZ ;  /* 0xffffff8010247810 */ /* 0x000fc60007ffe0ff */
[----:B------:R-:W-:-:S04]  /*2680*/  VIADD R37, R33, 0xffffff80 ;  /* 0xffffff8021257836 */ /* 0x000fc80000000000 */
[----:B------:R-:W1:Y:S08]  /*2690*/  I2F.F16 R33, R37 ;  /* 0x0000002500217306 */ /* 0x000e700000200c00 */
[----:B------:R-:W2:Y:S01]  /*26a0*/  I2F.F16 R36, R36 ;  /* 0x0000002400247306 */ /* 0x000ea20000200c00 */
[----:B0-----:R-:W-:Y:S02]  /*26b0*/  HADD2.F32 R16, -RZ, R12.H0_H0 ;  /* 0x2000000cff107230 */ /* 0x001fe40000004100 */
[----:B------:R-:W-:-:S04]  /*26c0*/  IMAD.WIDE R34, R31, 0x4, R34 ;  /* 0x000000041f227825 */ /* 0x000fc800078e0222 */
[----:B------:R-:W-:Y:S01]  /*26d0*/  FFMA.FTZ R16, R14, R16, R13 ;  /* 0x000000100e107223 */ /* 0x000fe2000001000d */
[----:B-1----:R-:W-:Y:S02]  /*26e0*/  HADD2.F32 R33, -RZ, R33.H0_H0 ;  /* 0x20000021ff217230 */ /* 0x002fe40000004100 */
[----:B--2---:R-:W-:-:S03]  /*26f0*/  HADD2.F32 R13, -RZ, R36.H0_H0 ;  /* 0x20000024ff0d7230 */ /* 0x004fc60000004100 */
[C---:B------:R-:W-:Y:S02]  /*2700*/  FFMA.FTZ R33, R14.reuse, R33, R15 ;  /* 0x000000210e217223 */ /* 0x040fe4000001000f */
[----:B------:R-:W-:Y:S02]  /*2710*/  FFMA.FTZ R30, R14, R13, R30 ;  /* 0x0000000d0e1e7223 */ /* 0x000fe4000001001e */
[----:B------:R-:W2:Y:S01]  /*2720*/  LDG.E.128.CONSTANT R12, desc[UR6][R34.64] ;  /* 0x00000006220c7981 */ /* 0x000ea2000c1e9d00 */
[----:B------:R-:W-:-:S04]  /*2730*/  LEA.HI R38, R5, 0xffffff80, RZ, 0x8 ;  /* 0xffffff8005267811 */ /* 0x000fc800078f40ff */
[----:B------:R-:W0:Y:S01]  /*2740*/  I2F.F16 R36, R38 ;  /* 0x0000002600247306 */ /* 0x000e220000200c00 */
[----:B------:R-:W-:-:S07]  /*2750*/  LEA.HI R37, R4, 0xffffff80, RZ, 0x8 ;  /* 0xffffff8004257811 */ /* 0x000fce00078f40ff */
[----:B------:R-:W1:Y:S01]  /*2760*/  I2F.F16 R4, R37 ;  /* 0x0000002500047306 */ /* 0x000e620000200c00 */
[----:B------:R-:W-:Y:S01]  /*2770*/  LEA.HI R39, R6, 0xffffff80, RZ, 0x8 ;  /* 0xffffff8006277811 */ /* 0x000fe200078f40ff */
[----:B0-----:R-:W-:Y:S01]  /*2780*/  HADD2.F32 R40, -RZ, R36.H0_H0 ;  /* 0x20000024ff287230 */ /* 0x001fe20000004100 */
[----:B------:R-:W-:Y:S01]  /*2790*/  LEA.HI R36, R7, 0xffffff80, RZ, 0x8 ;  /* 0xffffff8007247811 */ /* 0x000fe200078f40ff */
[----:B------:R-:W-:-:S04]  /*27a0*/  HADD2.F32 R17, -RZ, R17.H1_H1 ;  /* 0x30000011ff117230 */ /* 0x000fc80000004100 */
[----:B------:R-:W0:Y:S01]  /*27b0*/  I2F.F16 R6, R39 ;  /* 0x0000002700067306 */ /* 0x000e220000200c00 */
[----:B-1----:R-:W-:-:S07]  /*27c0*/  HADD2.F32 R4, -RZ, R4.H0_H0 ;  /* 0x20000004ff047230 */ /* 0x002fce0000004100 */
[----:B------:R-:W1:Y:S01]  /*27d0*/  I2F.F16 R36, R36 ;  /* 0x0000002400247306 */ /* 0x000e620000200c00 */
[----:B------:R-:W-:Y:S02]  /*27e0*/  FFMA.FTZ R29, R4, R17, R29 ;  /* 0x00000011041d7223 */ /* 0x000fe4000001001d */
[----:B------:R-:W4:Y:S01]  /*27f0*/  LDS.64 R4, [UR4+0x28] ;  /* 0x00002804ff047984 */ /* 0x000f220008000a00 */
[----:B0-----:R-:W-:Y:S02]  /*2800*/  HADD2.F32 R6, -RZ, R6.H0_H0 ;  /* 0x20000006ff067230 */ /* 0x001fe40000004100 */
[C---:B------:R-:W-:Y:S01]  /*2810*/  FFMA.FTZ R16, R17.reuse, R40, R16 ;  /* 0x0000002811107223 */ /* 0x040fe20000010010 */
[----:B---3--:R-:W-:Y:S01]  /*2820*/  LOP3.LUT R7, R8, 0xff, RZ, 0xc0, !PT ;  /* 0x000000ff08077812 */ /* 0x008fe200078ec0ff */
[----:B-1----:R-:W-:Y:S02]  /*2830*/  HADD2.F32 R41, -RZ, R36.H0_H0 ;  /* 0x20000024ff297230 */ /* 0x002fe40000004100 */
[----:B------:R-:W-:-:S03]  /*2840*/  FFMA.FTZ R6, R17, R6, R33 ;  /* 0x0000000611067223 */ /* 0x000fc60000010021 */
[----:B------:R-:W-:Y:S01]  /*2850*/  FFMA.FTZ R30, R17, R41, R30 ;  /* 0x00000029111e7223 */ /* 0x000fe2000001001e */
[----:B------:R-:W-:Y:S01]  /*2860*/  LOP3.LUT R17, R9, 0xff, RZ, 0xc0, !PT ;  /* 0x000000ff09117812 */ /* 0x000fe200078ec0ff */
[----:B------:R-:W-:-:S03]  /*2870*/  VIADD R37, R7, 0xffffff80 ;  /* 0xffffff8007257836 */ /* 0x000fc60000000000 */
[----:B------:R-:W-:Y:S02]  /*2880*/  IADD3 R36, PT, PT, R17, -0x80, RZ ;  /* 0xffffff8011247810 */ /* 0x000fe40007ffe0ff */
[----:B------:R-:W-:Y:S01]  /*2890*/  LOP3.LUT R17, R10, 0xff, RZ, 0xc0, !PT ;  /* 0x000000ff0a117812 */ /* 0x000fe200078ec0ff */
[----:B------:R0:W1:Y:S04]  /*28a0*/  I2F.F16 R7, R37 ;  /* 0x0000002500077306 */ /* 0x0000680000200c00 */
[----:B0-----:R-:W-:-:S04]  /*28b0*/  VIADD R37, R17, 0xffffff80 ;  /* 0xffffff8011257836 */ /* 0x001fc80000000000 */
[----:B------:R-:W0:Y:S08]  /*28c0*/  I2F.F16 R36, R36 ;  /* 0x0000002400247306 */ /* 0x000e300000200c00 */
[----:B------:R-:W3:Y:S01]  /*28d0*/  I2F.F16 R37, R37 ;  /* 0x0000002500257306 */ /* 0x000ee20000200c00 */
[----:B-1----:R-:W-:Y:S02]  /*28e0*/  HADD2.F32 R38, -RZ, R7.H0_H0 ;  /* 0x20000007ff267230 */ /* 0x002fe40000004100 */
[----:B----4-:R-:W-:-:S02]  /*28f0*/  HADD2.F32 R7, -RZ, R4.H0_H0 ;  /* 0x20000004ff077230 */ /* 0x010fc40000004100 */
[----:B0-----:R-:W-:-:S03]  /*2900*/  HADD2.F32 R17, -RZ, R36.H0_H0 ;  /* 0x20000024ff117230 */ /* 0x001fc60000004100 */
[----:B------:R-:W-:Y:S01]  /*2910*/  FFMA.FTZ R33, R38, R7, R29 ;  /* 0x0000000726217223 */ /* 0x000fe2000001001d */
[----:B---3--:R-:W-:Y:S02]  /*2920*/  HADD2.F32 R29, -RZ, R37.H0_H0 ;  /* 0x20000025ff1d7230 */ /* 0x008fe40000004100 */
[C---:B------:R-:W-:Y:S01]  /*2930*/  FFMA.FTZ R17, R7.reuse, R17, R16 ;  /* 0x0000001107117223 */ /* 0x040fe20000010010 */
[----:B------:R-:W-:Y:S02]  /*2940*/  SHF.R.U32.HI R16, RZ, 0x8, R9 ;  /* 0x00000008ff107819 */ /* 0x000fe40000011609 */
[----:B------:R-:W-:Y:S01]  /*2950*/  FFMA.FTZ R29, R7, R29, R6 ;  /* 0x0000001d071d7223 */ /* 0x000fe20000010006 */
[----:B------:R-:W-:Y:S02]  /*2960*/  SHF.R.U32.HI R6, RZ, 0x8, R8 ;  /* 0x00000008ff067819 */ /* 0x000fe40000011608 */
[----:B------:R-:W-:Y:S02]  /*2970*/  LOP3.LUT R16, R16, 0xff, RZ, 0xc0, !PT ;  /* 0x000000ff10107812 */ /* 0x000fe400078ec0ff */
[----:B------:R-:W-:-:S03]  /*2980*/  LOP3.LUT R6, R6, 0xff, RZ, 0xc0, !PT ;  /* 0x000000ff06067812 */ /* 0x000fc600078ec0ff */
[----:B------:R-:W-:Y:S01]  /*2990*/  VIADD R36, R16, 0xffffff80 ;  /* 0xffffff8010247836 */ /* 0x000fe20000000000 */
[----:B------:R-:W-:-:S05]  /*29a0*/  IADD3 R6, PT, PT, R6, -0x80, RZ ;  /* 0xffffff8006067810 */ /* 0x000fca0007ffe0ff */
[----:B------:R-:W0:Y:S08]  /*29b0*/  I2F.F16 R36, R36 ;  /* 0x0000002400247306 */ /* 0x000e300000200c00 */
[----:B------:R-:W1:Y:S01]  /*29c0*/  I2F.F16 R6, R6 ;  /* 0x0000000600067306 */ /* 0x000e620000200c00 */
[----:B------:R-:W-:Y:S02]  /*29d0*/  HADD2.F32 R4, -RZ, R4.H1_H1 ;  /* 0x30000004ff047230 */ /* 0x000fe40000004100 */
[----:B0-----:R-:W-:-:S02]  /*29e0*/  HADD2.F32 R37, -RZ, R36.H0_H0 ;  /* 0x20000024ff257230 */ /* 0x001fc40000004100 */
[----:B-1----:R-:W-:-:S03]  /*29f0*/  HADD2.F32 R16, -RZ, R6.H0_H0 ;  /* 0x20000006ff107230 */ /* 0x002fc60000004100 */
[----:B------:R-:W-:Y:S01]  /*2a00*/  FFMA.FTZ R17, R4, R37, R17 ;  /* 0x0000002504117223 */ /* 0x000fe20000010011 */
[----:B------:R-:W-:Y:S01]  /*2a10*/  LOP3.LUT R37, R11, 0xff, RZ, 0xc0, !PT ;  /* 0x000000ff0b257812 */ /* 0x000fe200078ec0ff */
[----:B------:R-:W-:Y:S01]  /*2a20*/  FFMA.FTZ R33, R16, R4, R33 ;  /* 0x0000000410217223 */ /* 0x000fe20000010021 */
[----:B------:R-:W-:Y:S02]  /*2a30*/  SHF.R.U32.HI R16, RZ, 0x8, R10 ;  /* 0x00000008ff107819 */ /* 0x000fe4000001160a */
[----:B------:R-:W-:Y:S02]  /*2a40*/  IADD3 R38, PT, PT, R37, -0x80, RZ ;  /* 0xffffff8025267810 */ /* 0x000fe40007ffe0ff */
[----:B------:R-:W-:Y:S02]  /*2a50*/  LOP3.LUT R6, R16, 0xff, RZ, 0xc0, !PT ;  /* 0x000000ff10067812 */ /* 0x000fe400078ec0ff */
[----:B------:R-:W0:Y:S03]  /*2a60*/  I2F.F16 R16, R38 ;  /* 0x0000002600107306 */ /* 0x000e260000200c00 */
[----:B------:R-:W-:Y:S01]  /*2a70*/  VIADD R36, R6, 0xffffff80 ;  /* 0xffffff8006247836 */ /* 0x000fe20000000000 */
[----:B------:R-:W-:-:S04]  /*2a80*/  SHF.R.U32.HI R6, RZ, 0x10, R8 ;  /* 0x00000010ff067819 */ /* 0x000fc80000011608 */
[----:B------:R-:W-:Y:S01]  /*2a90*/  LOP3.LUT R6, R6, 0xff, RZ, 0xc0, !PT ;  /* 0x000000ff06067812 */ /* 0x000fe200078ec0ff */
[----:B------:R-:W1:Y:S03]  /*2aa0*/  I2F.F16 R36, R36 ;  /* 0x0000002400247306 */ /* 0x000e660000200c00 */
[----:B------:R-:W-:Y:S01]  /*2ab0*/  IADD3 R6, PT, PT, R6, -0x80, RZ ;  /* 0xffffff8006067810 */ /* 0x000fe20007ffe0ff */
[----:B0-----:R-:W-:-:S05]  /*2ac0*/  HADD2.F32 R16, -RZ, R16.H0_H0 ;  /* 0x20000010ff107230 */ /* 0x001fca0000004100 */
[----:B------:R-:W0:Y:S01]  /*2ad0*/  I2F.F16 R6, R6 ;  /* 0x0000000600067306 */ /* 0x000e220000200c00 */
[----:B------:R-:W-:Y:S01]  /*2ae0*/  FFMA.FTZ R37, R7, R16, R30 ;  /* 0x0000001007257223 */ /* 0x000fe2000001001e */
[----:B-1----:R-:W-:-:S05]  /*2af0*/  HADD2.F32 R7, -RZ, R36.H0_H0 ;  /* 0x20000024ff077230 */ /* 0x002fca0000004100 */
[----:B------:R-:W-:Y:S01]  /*2b00*/  FFMA.FTZ R29, R4, R7, R29 ;  /* 0x00000007041d7223 */ /* 0x000fe2000001001d */
[----:B------:R-:W-:Y:S01]  /*2b10*/  SHF.R.U32.HI R7, RZ, 0x8, R11 ;  /* 0x00000008ff077819 */ /* 0x000fe2000001160b */
[----:B------:R-:W-:Y:S02]  /*2b20*/  HADD2.F32 R16, -RZ, R5.H0_H0 ;  /* 0x20000005ff107230 */ /* 0x000fe40000004100 */
[----:B0-----:R-:W-:Y:S01]  /*2b30*/  HADD2.F32 R38, -RZ, R6.H0_H0 ;  /* 0x20000006ff267230 */ /* 0x001fe20000004100 */
[----:B------:R-:W-:Y:S02]  /*2b40*/  LOP3.LUT R30, R7, 0xff, RZ, 0xc0, !PT ;  /* 0x000000ff071e7812 */ /* 0x000fe400078ec0ff */
[----:B------:R-:W-:Y:S02]  /*2b50*/  SHF.R.U32.HI R6, RZ, 0x10, R9 ;  /* 0x00000010ff067819 */ /* 0x000fe40000011609 */
[----:B------:R-:W-:Y:S01]  /*2b60*/  FFMA.FTZ R7, R38, R16, R33 ;  /* 0x0000001026077223 */ /* 0x000fe20000010021 */
[----:B------:R-:W-:Y:S01]  /*2b70*/  VIADD R38, R30, 0xffffff80 ;  /* 0xffffff801e267836 */ /* 0x000fe20000000000 */
[----:B------:R-:W-:-:S05]  /*2b80*/  LOP3.LUT R6, R6, 0xff, RZ, 0xc0, !PT ;  /* 0x000000ff06067812 */ /* 0x000fca00078ec0ff */
[----:B------:R-:W0:Y:S01]  /*2b90*/  I2F.F16 R38, R38 ;  /* 0x0000002600267306 */ /* 0x000e220000200c00 */
[----:B------:R-:W-:-:S07]  /*2ba0*/  IADD3 R36, PT, PT, R6, -0x80, RZ ;  /* 0xffffff8006247810 */ /* 0x000fce0007ffe0ff */
[----:B------:R-:W1:Y:S01]  /*2bb0*/  I2F.F16 R6, R36 ;  /* 0x0000002400067306 */ /* 0x000e620000200c00 */
[----:B0-----:R-:W-:-:S05]  /*2bc0*/  HADD2.F32 R33, -RZ, R38.H0_H0 ;  /* 0x20000026ff217230 */ /* 0x001fca0000004100 */
[----:B------:R-:W-:Y:S01]  /*2bd0*/  FFMA.FTZ R33, R4, R33, R37 ;  /* 0x0000002104217223 */ /* 0x000fe20000010025 */
[----:B------:R-:W-:Y:S01]  /*2be0*/  SHF.R.U32.HI R4, RZ, 0x10, R10 ;  /* 0x00000010ff047819 */ /* 0x000fe2000001160a */
[----:B-1----:R-:W-:-:S03]  /*2bf0*/  HADD2.F32 R6, -RZ, R6.H0_H0 ;  /* 0x20000006ff067230 */ /* 0x002fc60000004100 */
[----:B------:R-:W-:Y:S02]  /*2c00*/  LOP3.LUT R4, R4, 0xff, RZ, 0xc0, !PT ;  /* 0x000000ff04047812 */ /* 0x000fe400078ec0ff */
[----:B------:R-:W-:Y:S01]  /*2c10*/  FFMA.FTZ R17, R16, R6, R17 ;  /* 0x0000000610117223 */ /* 0x000fe20000010011 */
[----:B------:R-:W-:Y:S02]  /*2c20*/  LEA.HI R6, R9, 0xffffff80, RZ, 0x8 ;  /* 0xffffff8009067811 */ /* 0x000fe400078f40ff */
[----:B------:R-:W-:Y:S02]  /*2c30*/  SHF.R.U32.HI R9, RZ, 0x10, R11 ;  /* 0x00000010ff097819 */ /* 0x000fe4000001160b */
[----:B------:R-:W-:Y:S01]  /*2c40*/  LEA.HI R30, R8, 0xffffff80, RZ, 0x8 ;  /* 0xffffff80081e7811 */ /* 0x000fe200078f40ff */
[----:B------:R-:W-:Y:S01]  /*2c50*/  VIADD R8, R4, 0xffffff80 ;  /* 0xffffff8004087836 */ /* 0x000fe20000000000 */
[----:B------:R-:W-:-:S04]  /*2c60*/  LOP3.LUT R9, R9, 0xff, RZ, 0xc0, !PT ;  /* 0x000000ff09097812 */ /* 0x000fc800078ec0ff */
[----:B------:R-:W-:Y:S01]  /*2c70*/  IADD3 R4, PT, PT, R9, -0x80, RZ ;  /* 0xffffff8009047810 */ /* 0x000fe20007ffe0ff */
[----:B------:R-:W0:Y:S08]  /*2c80*/  I2F.F16 R8, R8 ;  /* 0x0000000800087306 */ /* 0x000e300000200c00 */
[----:B------:R-:W1:Y:S01]  /*2c90*/  I2F.F16 R4, R4 ;  /* 0x0000000400047306 */ /* 0x000e620000200c00 */
[----:B0-----:R-:W-:-:S07]  /*2ca0*/  HADD2.F32 R9, -RZ, R8.H0_H0 ;  /* 0x20000008ff097230 */ /* 0x001fce0000004100 */
[----:B------:R-:W0:Y:S01]  /*2cb0*/  I2F.F16 R30, R30 ;  /* 0x0000001e001e7306 */ /* 0x000e220000200c00 */
[----:B------:R-:W-:Y:S01]  /*2cc0*/  FFMA.FTZ R29, R16, R9, R29 ;  /* 0x00000009101d7223 */ /* 0x000fe2000001001d */
[----:B-1----:R-:W-:-:S05]  /*2cd0*/  HADD2.F32 R9, -RZ, R4.H0_H0 ;  /* 0x20000004ff097230 */ /* 0x002fca0000004100 */
[----:B------:R-:W-:Y:S02]  /*2ce0*/  FFMA.FTZ R16, R16, R9, R33 ;  /* 0x0000000910107223 */ /* 0x000fe40000010021 */
[----:B------:R-:W1:Y:S01]  /*2cf0*/  LDS.64 R8, [UR4+0x30] ;  /* 0x00003004ff087984 */ /* 0x000e620008000a00 */
[----:B0-----:R-:W-:Y:S01]  /*2d00*/  HADD2.F32 R30, -RZ, R30.H0_H0 ;  /* 0x2000001eff1e7230 */ /* 0x001fe20000004100 */
[----:B------:R-:W0:Y:S01]  /*2d10*/  I2F.F16 R6, R6 ;  /* 0x0000000600067306 */ /* 0x000e220000200c00 */
[----:B------:R-:W-:Y:S02]  /*2d20*/  LEA.HI R10, R10, 0xffffff80, RZ, 0x8 ;  /* 0xffffff800a0a7811 */ /* 0x000fe400078f40ff */
[----:B------:R-:W-:-:S05]  /*2d30*/  LEA.HI R11, R11, 0xffffff80, RZ, 0x8 ;  /* 0xffffff800b0b7811 */ /* 0x000fca00078f40ff */
[----:B------:R-:W3:Y:S08]  /*2d40*/  I2F.F16 R10, R10 ;  /* 0x0000000a000a7306 */ /* 0x000ef00000200c00 */
[----:B------:R-:W4:Y:S01]  /*2d50*/  I2F.F16 R11, R11 ;  /* 0x0000000b000b7306 */ /* 0x000f220000200c00 */
[----:B--2---:R-:W-:-:S05]  /*2d60*/  LOP3.LUT R36, R12, 0xff, RZ, 0xc0, !PT ;  /* 0x000000ff0c247812 */ /* 0x004fca00078ec0ff */
[----:B------:R-:W-:Y:S02]  /*2d70*/  VIADD R37, R36, 0xffffff80 ;  /* 0xffffff8024257836 */ /* 0x000fe40000000000 */
[----:B------:R-:W-:-:S05]  /*2d80*/  HADD2.F32 R36, -RZ, R5.H1_H1 ;  /* 0x30000005ff247230 */ /* 0x000fca0000004100 */
[----:B------:R-:W-:Y:S01]  /*2d90*/  FFMA.FTZ R30, R30, R36, R7 ;  /* 0x000000241e1e7223 */ /* 0x000fe20000010007 */
[----:B------:R-:W-:Y:S02]  /*2da0*/  LOP3.LUT R7, R14, 0xff, RZ, 0xc0, !PT ;  /* 0x000000ff0e077812 */ /* 0x000fe400078ec0ff */
[----:B------:R-:W-:Y:S02]  /*2db0*/  LOP3.LUT R33, R15, 0xff, RZ, 0xc0, !PT ;  /* 0x000000ff0f217812 */ /* 0x000fe400078ec0ff */
[----:B------:R-:W-:Y:S01]  /*2dc0*/  LOP3.LUT R5, R13, 0xff, RZ, 0xc0, !PT ;  /* 0x000000ff0d057812 */ /* 0x000fe200078ec0ff */
[----:B------:R-:W-:Y:S01]  /*2dd0*/  VIADD R38, R7, 0xffffff80 ;  /* 0xffffff8007267836 */ /* 0x000fe20000000000 */
[----:B------:R-:W-:Y:S01]  /*2de0*/  SHF.R.U32.HI R7, RZ, 0x8, R12 ;  /* 0x00000008ff077819 */ /* 0x000fe2000001160c */
[----:B------:R2:W5:Y:S01]  /*2df0*/  I2F.F16 R4, R37 ;  /* 0x0000002500047306 */ /* 0x0005620000200c00 */
[----:B------:R-:W-:Y:S01]  /*2e00*/  IADD3 R5, PT, PT, R5, -0x80, RZ ;  /* 0xffffff8005057810 */ /* 0x000fe20007ffe0ff */
[----:B0-----:R-:W-:Y:S01]  /*2e10*/  HADD2.F32 R6, -RZ, R6.H0_H0 ;  /* 0x20000006ff067230 */ /* 0x001fe20000004100 */
[----:B--2---:R-:W-:-:S02]  /*2e20*/  IADD3 R37, PT, PT, R33, -0x80, RZ ;  /* 0xffffff8021257810 */ /* 0x004fc40007ffe0ff */
[----:B------:R-:W-:-:S03]  /*2e30*/  LOP3.LUT R33, R7, 0xff, RZ, 0xc0, !PT ;  /* 0x000000ff07217812 */ /* 0x000fc600078ec0ff */
[----:B------:R-:W0:Y:S01]  /*2e40*/  I2F.F16 R5, R5 ;  /* 0x0000000500057306 */ /* 0x000e220000200c00 */
[----:B------:R-:W-:Y:S01]  /*2e50*/  FFMA.FTZ R17, R36, R6, R17 ;  /* 0x0000000624117223 */ /* 0x000fe20000010011 */
[----:B------:R-:W-:-:S06]  /*2e60*/  VIADD R33, R33, 0xffffff80 ;  /* 0xffffff8021217836 */ /* 0x000fcc0000000000 */
[----:B------:R-:W2:Y:S01]  /*2e70*/  I2F.F16 R6, R38 ;  /* 0x0000002600067306 */ /* 0x000ea20000200c00 */
[----:B---3--:R-:W-:-:S07]  /*2e80*/  HADD2.F32 R10, -RZ, R10.H0_H0 ;  /* 0x2000000aff0a7230 */ /* 0x008fce0000004100 */
[----:B------:R0:W3:Y:S01]  /*2e90*/  I2F.F16 R7, R37 ;  /* 0x0000002500077306 */ /* 0x0000e20000200c00 */
[----:B----4-:R-:W-:-:S07]  /*2ea0*/  HADD2.F32 R11, -RZ, R11.H0_H0 ;  /* 0x2000000bff0b7230 */ /* 0x010fce0000004100 */
[----:B------:R-:W4:Y:S01]  /*2eb0*/  I2F.F16 R33, R33 ;  /* 0x0000002100217306 */ /* 0x000f220000200c00 */
[C---:B------:R-:W-:Y:S01]  /*2ec0*/  FFMA.FTZ R29, R36.reuse, R10, R29 ;  /* 0x0000000a241d7223 */ /* 0x040fe2000001001d */
[----:B------:R-:W-:Y:S01]  /*2ed0*/  FFMA.FTZ R16, R36, R11, R16 ;  /* 0x0000000b24107223 */ /* 0x000fe20000010010 */
[----:B------:R-:W-:-:S04]  /*2ee0*/  IMAD.WIDE R10, R31, 0x4, R34 ;  /* 0x000000041f0a7825 */ /* 0x000fc800078e0222 */
[----:B-1----:R-:W-:Y:S02]  /*2ef0*/  HADD2.F32 R36, -RZ, R8.H0_H0 ;  /* 0x20000008ff247230 */ /* 0x002fe40000004100 */
[----:B-----5:R-:W-:Y:S02]  /*2f00*/  HADD2.F32 R35, -RZ, R4.H0_H0 ;  /* 0x20000004ff237230 */ /* 0x020fe40000004100 */
[----:B0-----:R-:W-:Y:S02]  /*2f10*/  HADD2.F32 R37, -RZ, R5.H0_H0 ;  /* 0x20000005ff257230 */ /* 0x001fe40000004100 */
[----:B--2---:R-:W-:Y:S02]  /*2f20*/  HADD2.F32 R5, -RZ, R6.H0_H0 ;  /* 0x20000006ff057230 */ /* 0x004fe40000004100 */
[----:B---3--:R-:W-:Y:S02]  /*2f30*/  HADD2.F32 R7, -RZ, R7.H0_H0 ;  /* 0x20000007ff077230 */ /* 0x008fe40000004100 */
[----:B------:R-:W-:Y:S01]  /*2f40*/  FFMA.FTZ R38, R35, R36, RZ ;  /* 0x0000002423267223 */ /* 0x000fe200000100ff */
[----:B----4-:R-:W-:-:S02]  /*2f50*/  HADD2.F32 R39, -RZ, R33.H0_H0 ;  /* 0x20000021ff277230 */ /* 0x010fc40000004100 */
[C---:B------:R-:W-:Y:S01]  /*2f60*/  FFMA.FTZ R33, R36.reuse, R5, RZ ;  /* 0x0000000524217223 */ /* 0x040fe200000100ff */
[----:B------:R-:W-:Y:S02]  /*2f70*/  FFMA.FTZ R35, R36, R7, RZ ;  /* 0x0000000724237223 */ /* 0x000fe400000100ff */
[----:B------:R-:W2:Y:S01]  /*2f80*/  LDG.E.128.CONSTANT R4, desc[UR6][R10.64] ;  /* 0x000000060a047981 */ /* 0x000ea2000c1e9d00 */
[----:B------:R-:W-:Y:S01]  /*2f90*/  SHF.R.U32.HI R34, RZ, 0x8, R13 ;  /* 0x00000008ff227819 */ /* 0x000fe2000001160d */
[----:B------:R-:W-:-:S03]  /*2fa0*/  HADD2.F32 R8, -RZ, R8.H1_H1 ;  /* 0x30000008ff087230 */ /* 0x000fc60000004100 */
[----:B------:R-:W-:Y:S02]  /*2fb0*/  LOP3.LUT R34, R34, 0xff, RZ, 0xc0, !PT ;  /* 0x000000ff22227812 */ /* 0x000fe400078ec0ff */
[----:B------:R-:W-:Y:S02]  /*2fc0*/  FFMA.FTZ R38, R39, R8, R38 ;  /* 0x0000000827267223 */ /* 0x000fe40000010026 */
[----:B------:R-:W-:-:S06]  /*2fd0*/  IADD3 R39, PT, PT, R34, -0x80, RZ ;  /* 0xffffff8022277810 */ /* 0x000fcc0007ffe0ff */
[----:B------:R-:W0:Y:S01]  /*2fe0*/  I2F.F16 R39, R39 ;  /* 0x0000002700277306 */ /* 0x000e220000200c00 */
[----:B------:R-:W-:Y:S01]  /*2ff0*/  SHF.R.U32.HI R34, RZ, 0x8, R14 ;  /* 0x00000008ff227819 */ /* 0x000fe2000001160e */
[----:B------:R-:W-:-:S03]  /*3000*/  FFMA.FTZ R37, R36, R37, RZ ;  /* 0x0000002524257223 */ /* 0x000fc600000100ff */
[----:B------:R-:W-:Y:S01]  /*3010*/  LOP3.LUT R34, R34, 0xff, RZ, 0xc0, !PT ;  /* 0x000000ff22227812 */ /* 0x000fe200078ec0ff */
[----:B0-----:R-:W-:-:S05]  /*3020*/  HADD2.F32 R36, -RZ, R39.H0_H0 ;  /* 0x20000027ff247230 */ /* 0x001fca0000004100 */
        /* <DEDUP_REMOVED lines=33> */
[----:B------:R-:W0:Y:S01]  /*3240*/  I2F.F16 R40, R40 ;  /* 0x0000002800287306 */ /* 0x000e220000200c00 */
[----:B------:R-:W-:Y:S01]  /*3250*/  LEA.HI R39, R13, 0xffffff80, RZ, 0x8 ;  /* 0xffffff800d277811 */ /* 0x000fe200078f40ff */
[----:B0-----:R-:W-:-:S05]  /*3260*/  HADD2.F32 R38, -RZ, R40.H0_H0 ;  /* 0x20000028ff267230 */ /* 0x001fca0000004100 */
[----:B------:R-:W-:Y:S01]  /*3270*/  FFMA.FTZ R33, R35, R38, R33 ;  /* 0x0000002623217223 */ /* 0x000fe20000010021 */
[----:B------:R-:W-:Y:S01]  /*3280*/  LEA.HI R38, R12, 0xffffff80, RZ, 0x8 ;  /* 0xffffff800c267811 */ /* 0x000fe200078f40ff */
[----:B------:R-:W0:Y:S08]  /*3290*/  I2F.F16 R13, R39 ;  /* 0x00000027000d7306 */ /* 0x000e300000200c00 */
[----:B------:R-:W1:Y:S01]  /*32a0*/  I2F.F16 R12, R38 ;  /* 0x00000026000c7306 */ /* 0x000e620000200c00 */
[----:B------:R-:W-:Y:S01]  /*32b0*/  HADD2.F32 R37, -RZ, R9.H1_H1 ;  /* 0x30000009ff257230 */ /* 0x000fe20000004100 */
[----:B------:R-:W-:Y:S01]  /*32c0*/  LEA.HI R40, R15, 0xffffff80, RZ, 0x8 ;  /* 0xffffff800f287811 */ /* 0x000fe200078f40ff */
[----:B0-----:R-:W-:-:S02]  /*32d0*/  HADD2.F32 R13, -RZ, R13.H0_H0 ;  /* 0x2000000dff0d7230 */ /* 0x001fc40000004100 */
[----:B-1----:R-:W-:Y:S01]  /*32e0*/  HADD2.F32 R35, -RZ, R12.H0_H0 ;  /* 0x2000000cff237230 */ /* 0x002fe20000004100 */
[----:B------:R-:W-:Y:S02]  /*32f0*/  LEA.HI R12, R14, 0xffffff80, RZ, 0x8 ;  /* 0xffffff800e0c7811 */ /* 0x000fe400078f40ff */
[----:B------:R-:W-:Y:S02]  /*3300*/  FFMA.FTZ R15, R37, R13, R36 ;  /* 0x0000000d250f7223 */ /* 0x000fe40000010024 */
[----:B------:R-:W0:Y:S01]  /*3310*/  I2F.F16 R13, R40 ;  /* 0x00000028000d7306 */ /* 0x000e220000200c00 */
[----:B------:R-:W-:Y:S02]  /*3320*/  FFMA.FTZ R35, R35, R37, R8 ;  /* 0x0000002523237223 */ /* 0x000fe40000010008 */
[----:B------:R-:W1:Y:S05]  /*3330*/  LDS.64 R8, [UR4+0x38] ;  /* 0x00003804ff087984 */ /* 0x000e6a0008000a00 */
[----:B------:R-:W3:Y:S01]  /*3340*/  I2F.F16 R12, R12 ;  /* 0x0000000c000c7306 */ /* 0x000ee20000200c00 */
[----:B0-----:R-:W-:Y:S01]  /*3350*/  HADD2.F32 R42, -RZ, R13.H0_H0 ;  /* 0x2000000dff2a7230 */ /* 0x001fe20000004100 */
[----:B--2---:R-:W-:-:S05]  /*3360*/  LOP3.LUT R14, R4, 0xff, RZ, 0xc0, !PT ;  /* 0x000000ff040e7812 */ /* 0x004fca00078ec0ff */
[----:B------:R-:W-:Y:S02]  /*3370*/  VIADD R38, R14, 0xffffff80 ;  /* 0xffffff800e267836 */ /* 0x000fe40000000000 */
[----:B---3--:R-:W-:-:S05]  /*3380*/  HADD2.F32 R14, -RZ, R12.H0_H0 ;  /* 0x2000000cff0e7230 */ /* 0x008fca0000004100 */
[C---:B------:R-:W-:Y:S01]  /*3390*/  FFMA.FTZ R13, R37.reuse, R14, R34 ;  /* 0x0000000e250d7223 */ /* 0x040fe20000010022 */
[----:B------:R-:W-:Y:S01]  /*33a0*/  FFMA.FTZ R14, R37, R42, R33 ;  /* 0x0000002a250e7223 */ /* 0x000fe20000010021 */
[----:B------:R-:W-:-:S04]  /*33b0*/  SHF.R.U32.HI R37, RZ, 0x8, R4 ;  /* 0x00000008ff257819 */ /* 0x000fc80000011604 */
[----:B------:R-:W-:Y:S01]  /*33c0*/  LOP3.LUT R37, R37, 0xff, RZ, 0xc0, !PT ;  /* 0x000000ff25257812 */ /* 0x000fe200078ec0ff */
[----:B------:R-:W0:Y:S03]  /*33d0*/  I2F.F16 R36, R38 ;  /* 0x0000002600247306 */ /* 0x000e260000200c00 */
[----:B------:R-:W-:-:S06]  /*33e0*/  IADD3 R37, PT, PT, R37, -0x80, RZ ;  /* 0xffffff8025257810 */ /* 0x000fcc0007ffe0ff */
[----:B------:R-:W2:Y:S01]  /*33f0*/  I2F.F16 R37, R37 ;  /* 0x0000002500257306 */ /* 0x000ea20000200c00 */
[----:B------:R-:W-:Y:S01]  /*3400*/  LOP3.LUT R40, R5, 0xff, RZ, 0xc0, !PT ;  /* 0x000000ff05287812 */ /* 0x000fe200078ec0ff */
[----:B0-----:R-:W-:Y:S02]  /*3410*/  HADD2.F32 R34, -RZ, R36.H0_H0 ;  /* 0x20000024ff227230 */ /* 0x001fe40000004100 */
[--C-:B-1----:R-:W-:Y:S02]  /*3420*/  HADD2.F32 R36, -RZ, R8.reuse.H0_H0 ;  /* 0x20000008ff247230 */ /* 0x102fe40000004100 */
[----:B------:R-:W-:Y:S02]  /*3430*/  HADD2.F32 R8, -RZ, R8.H1_H1 ;  /* 0x30000008ff087230 */ /* 0x000fe40000004100 */
[----:B------:R-:W-:Y:S02]  /*3440*/  VIADD R40, R40, 0xffffff80 ;  /* 0xffffff8028287836 */ /* 0x000fe40000000000 */
[----:B------:R-:W-:Y:S01]  /*3450*/  FFMA.FTZ R35, R34, R36, R35 ;  /* 0x0000002422237223 */ /* 0x000fe20000010023 */
[----:B--2---:R-:W-:-:S05]  /*3460*/  HADD2.F32 R38, -RZ, R37.H0_H0 ;  /* 0x20000025ff267230 */ /* 0x004fca0000004100 */
[----:B------:R-:W-:Y:S02]  /*3470*/  FFMA.FTZ R35, R38, R8, R35 ;  /* 0x0000000826237223 */ /* 0x000fe40000010023 */
[----:B------:R-:W0:Y:S02]  /*3480*/  I2F.F16 R38, R40 ;  /* 0x0000002800267306 */ /* 0x000e240000200c00 */
[----:B0-----:R-:W-:-:S05]  /*3490*/  HADD2.F32 R38, -RZ, R38.H0_H0 ;  /* 0x20000026ff267230 */ /* 0x001fca0000004100 */
[----:B------:R-:W-:Y:S01]  /*34a0*/  FFMA.FTZ R15, R36, R38, R15 ;  /* 0x00000026240f7223 */ /* 0x000fe2000001000f */
[----:B------:R-:W-:-:S04]  /*34b0*/  SHF.R.U32.HI R38, RZ, 0x8, R5 ;  /* 0x00000008ff267819 */ /* 0x000fc80000011605 */
[----:B------:R-:W-:-:S04]  /*34c0*/  LOP3.LUT R38, R38, 0xff, RZ, 0xc0, !PT ;  /* 0x000000ff26267812 */ /* 0x000fc800078ec0ff */
[----:B------:R-:W-:-:S04]  /*34d0*/  IADD3 R38, PT, PT, R38, -0x80, RZ ;  /* 0xffffff8026267810 */ /* 0x000fc80007ffe0ff */
[----:B------:R-:W0:Y:S01]  /*34e0*/  I2F.F16 R37, R38 ;  /* 0x0000002600257306 */ /* 0x000e220000200c00 */
[----:B------:R-:W-:-:S05]  /*34f0*/  LOP3.LUT R41, R6, 0xff, RZ, 0xc0, !PT ;  /* 0x000000ff06297812 */ /* 0x000fca00078ec0ff */
[----:B------:R-:W-:Y:S02]  /*3500*/  VIADD R41, R41, 0xffffff80 ;  /* 0xffffff8029297836 */ /* 0x000fe40000000000 */
        /* <DEDUP_REMOVED lines=9> */
[----:B------:R-:W-:-:S05]  /*35a0*/  LOP3.LUT R38, R7, 0xff, RZ, 0xc0, !PT ;  /* 0x000000ff07267812 */ /* 0x000fca00078ec0ff */
[----:B------:R-:W-:Y:S02]  /*35b0*/  VIADD R38, R38, 0xffffff80 ;  /* 0xffffff8026267836 */ /* 0x000fe40000000000 */
[----:B0-----:R-:W-:-:S05]  /*35c0*/  HADD2.F32 R37, -RZ, R37.H0_H0 ;  /* 0x20000025ff257230 */ /* 0x001fca0000004100 */
[----:B------:R-:W-:Y:S02]  /*35d0*/  FFMA.FTZ R37, R8, R37, R13 ;  /* 0x0000002508257223 */ /* 0x000fe4000001000d */
[----:B------:R-:W0:Y:S02]  /*35e0*/  I2F.F16 R13, R38 ;  /* 0x00000026000d7306 */ /* 0x000e240000200c00 */
[----:B0-----:R-:W-:-:S05]  /*35f0*/  HADD2.F32 R13, -RZ, R13.H0_H0 ;  /* 0x2000000dff0d7230 */ /* 0x001fca0000004100 */
[----:B------:R-:W-:Y:S01]  /*3600*/  FFMA.FTZ R13, R36, R13, R14 ;  /* 0x0000000d240d7223 */ /* 0x000fe2000001000e */
[----:B------:R-:W-:-:S04]  /*3610*/  SHF.R.U32.HI R14, RZ, 0x8, R7 ;  /* 0x00000008ff0e7819 */ /* 0x000fc80000011607 */
[----:B------:R-:W-:-:S04]  /*3620*/  LOP3.LUT R14, R14, 0xff, RZ, 0xc0, !PT ;  /* 0x000000ff0e0e7812 */ /* 0x000fc800078ec0ff */
[----:B------:R-:W-:Y:S01]  /*3630*/  IADD3 R36, PT, PT, R14, -0x80, RZ ;  /* 0xffffff800e247810 */ /* 0x000fe20007ffe0ff */
[----:B------:R-:W-:-:S05]  /*3640*/  HADD2.F32 R12, -RZ, R28.H0_H0 ;  /* 0x2000001cff0c7230 */ /* 0x000fca0000004100 */
[----:B------:R-:W0:Y:S01]  /*3650*/  I2F.F16 R36, R36 ;  /* 0x0000002400247306 */ /* 0x000e220000200c00 */
[----:B------:R-:W-:Y:S01]  /*3660*/  FMUL.FTZ R33, R27, R12 ;  /* 0x0000000c1b217220 */ /* 0x000fe20000410000 */
[----:B------:R-:W-:-:S05]  /*3670*/  HADD2.F32 R27, -RZ, R0.H0_H0 ;  /* 0x20000000ff1b7230 */ /* 0x000fca0000004100 */
[----:B------:R-:W-:Y:S01]  /*3680*/  FMUL.FTZ R26, R26, R27 ;  /* 0x0000001b1a1a7220 */ /* 0x000fe20000410000 */
[----:B------:R-:W-:-:S04]  /*3690*/  F2FP.F16.F32.PACK_AB R33, RZ, R33 ;  /* 0x00000021ff21723e */ /* 0x000fc800000000ff */
[----:B------:R-:W-:Y:S01]  /*36a0*/  F2FP.F16.F32.PACK_AB R26, RZ, R26 ;  /* 0x0000001aff1a723e */ /* 0x000fe200000000ff */
[----:B0-----:R-:W-:-:S03]  /*36b0*/  HADD2.F32 R14, -RZ, R36.H0_H0 ;  /* 0x20000024ff0e7230 */ /* 0x001fc60000004100 */
[----:B------:R-:W-:Y:S01]  /*36c0*/  PRMT R33, R33, 0x5410, R26 ;  /* 0x0000541021217816 */ /* 0x000fe2000000001a */
[----:B------:R-:W-:Y:S02]  /*36d0*/  HADD2.F32 R34, -RZ, R2.H0_H0 ;  /* 0x20000002ff227230 */ /* 0x000fe40000004100 */
[----:B------:R-:W-:Y:S01]  /*36e0*/  FFMA.FTZ R8, R8, R14, R13 ;  /* 0x0000000e08087223 */ /* 0x000fe2000001000d */
[----:B------:R-:W-:Y:S01]  /*36f0*/  FMUL.FTZ R13, R12, R23 ;  /* 0x000000170c0d7220 */ /* 0x000fe20000410000 */
[----:B------:R-:W-:Y:S01]  /*3700*/  FMUL.FTZ R14, R27, R22 ;  /* 0x000000161b0e7220 */ /* 0x000fe20000410000 */
[----:B------:R-:W-:Y:S02]  /*3710*/  HADD2.F32 R39, -RZ, R3.H0_H0 ;  /* 0x20000003ff277230 */ /* 0x000fe40000004100 */
[----:B------:R-:W-:Y:S01]  /*3720*/  FMUL.FTZ R23, R34, R19 ;  /* 0x0000001322177220 */ /* 0x000fe20000410000 */
[----:B------:R-:W-:Y:S01]  /*3730*/  HFMA2 R33, R33, 1, 1, RZ ;  /* 0x3c003c0021217831 */ /* 0x000fe200000000ff */
[----:B------:R-:W-:-:S02]  /*3740*/  F2FP.F16.F32.PACK_AB R13, RZ, R13 ;  /* 0x0000000dff0d723e */ /* 0x000fc400000000ff */
[----:B------:R-:W-:Y:S01]  /*3750*/  F2FP.F16.F32.PACK_AB R14, RZ, R14 ;  /* 0x0000000eff0e723e */ /* 0x000fe200000000ff */
[----:B------:R-:W-:Y:S01]  /*3760*/  FMUL.FTZ R22, R39, R18 ;  /* 0x0000001227167220 */ /* 0x000fe20000410000 */
[----:B------:R-:W-:Y:S02]  /*3770*/  F2FP.F16.F32.PACK_AB R18, RZ, R23 ;  /* 0x00000017ff12723e */ /* 0x000fe400000000ff */
[----:B------:R-:W-:Y:S02]  /*3780*/  PRMT R23, R13, 0x5410, R14 ;  /* 0x000054100d177816 */ /* 0x000fe4000000000e */
[----:B------:R-:W-:Y:S02]  /*3790*/  SHF.R.U32.HI R14, RZ, 0x10, R4 ;  /* 0x00000010ff0e7819 */ /* 0x000fe40000011604 */
[----:B------:R-:W-:Y:S01]  /*37a0*/  LEA.HI R19, R4, 0xffffff80, RZ, 0x8 ;  /* 0xffffff8004137811 */ /* 0x000fe200078f40ff */
[----:B------:R-:W-:Y:S01]  /*37b0*/  HADD2 R4, R23, R33 ;  /* 0x0000002117047230 */ /* 0x000fe20000000000 */
[----:B------:R-:W-:-:S02]  /*37c0*/  LOP3.LUT R23, R14, 0xff, RZ, 0xc0, !PT ;  /* 0x000000ff0e177812 */ /* 0x000fc400078ec0ff */
[----:B------:R-:W-:Y:S01]  /*37d0*/  SHF.R.U32.HI R33, RZ, 0x10, R5 ;  /* 0x00000010ff217819 */ /* 0x000fe20000011605 */
[----:B------:R-:W-:Y:S01]  /*37e0*/  FMUL.FTZ R25, R25, R34 ;  /* 0x0000002219197220 */ /* 0x000fe20000410000 */
[----:B------:R-:W-:Y:S01]  /*37f0*/  LEA.HI R26, R5, 0xffffff80, RZ, 0x8 ;  /* 0xffffff80051a7811 */ /* 0x000fe200078f40ff */
[----:B------:R-:W-:Y:S01]  /*3800*/  FMUL.FTZ R24, R24, R39 ;  /* 0x0000002718187220 */ /* 0x000fe20000410000 */
[----:B------:R-:W-:Y:S01]  /*3810*/  VIADD R5, R23, 0xffffff80 ;  /* 0xffffff8017057836 */ /* 0x000fe20000000000 */
[----:B------:R-:W-:Y:S02]  /*3820*/  LOP3.LUT R33, R33, 0xff, RZ, 0xc0, !PT ;  /* 0x000000ff21217812 */ /* 0x000fe400078ec0ff */
[----:B------:R-:W-:Y:S01]  /*3830*/  SHF.R.U32.HI R23, RZ, 0x10, R6 ;  /* 0x00000010ff177819 */ /* 0x000fe20000011606 */
[----:B------:R0:W-:Y:S01]  /*3840*/  I2F.F16 R13, R26 ;  /* 0x0000001a000d7306 */ /* 0x0001e20000200c00 */
[----:B------:R-:W-:Y:S02]  /*3850*/  F2FP.F16.F32.PACK_AB R25, RZ, R25 ;  /* 0x00000019ff19723e */ /* 0x000fe400000000ff */
[----:B------:R-:W-:-:S02]  /*3860*/  F2FP.F16.F32.PACK_AB R24, RZ, R24 ;  /* 0x00000018ff18723e */ /* 0x000fc400000000ff */
[----:B------:R-:W-:Y:S02]  /*3870*/  LEA.HI R36, R6, 0xffffff80, RZ, 0x8 ;  /* 0xffffff8006247811 */ /* 0x000fe400078f40ff */
[----:B------:R-:W-:Y:S01]  /*3880*/  IADD3 R6, PT, PT, R33, -0x80, RZ ;  /* 0xffffff8021067810 */ /* 0x000fe20007ffe0ff */
[----:B------:R-:W1:Y:S01]  /*3890*/  I2F.F16 R5, R5 ;  /* 0x0000000500057306 */ /* 0x000e620000200c00 */
[----:B0-----:R-:W-:Y:S02]  /*38a0*/  SHF.R.U32.HI R26, RZ, 0x10, R7 ;  /* 0x00000010ff1a7819 */ /* 0x001fe40000011607 */
[----:B------:R-:W-:Y:S02]  /*38b0*/  LOP3.LUT R23, R23, 0xff, RZ, 0xc0, !PT ;  /* 0x000000ff17177812 */ /* 0x000fe400078ec0ff */
[----:B------:R-:W-:Y:S02]  /*38c0*/  PRMT R25, R25, 0x5410, R24 ;  /* 0x0000541019197816 */ /* 0x000fe40000000018 */
[----:B------:R-:W-:-:S02]  /*38d0*/  F2FP.F16.F32.PACK_AB R22, RZ, R22 ;  /* 0x00000016ff16723e */ /* 0x000fc400000000ff */
[----:B------:R-:W-:Y:S01]  /*38e0*/  LOP3.LUT R26, R26, 0xff, RZ, 0xc0, !PT ;  /* 0x000000ff1a1a7812 */ /* 0x000fe200078ec0ff */
[----:B------:R-:W0:Y:S01]  /*38f0*/  I2F.F16 R6, R6 ;  /* 0x0000000600067306 */ /* 0x000e220000200c00 */
[----:B------:R-:W-:Y:S01]  /*3900*/  VIADD R23, R23, 0xffffff80 ;  /* 0xffffff8017177836 */ /* 0x000fe20000000000 */
[----:B------:R-:W-:Y:S01]  /*3910*/  PRMT R24, R18, 0x5410, R22 ;  /* 0x0000541012187816 */ /* 0x000fe20000000016 */
[----:B------:R-:W-:Y:S01]  /*3920*/  HFMA2 R18, R25, 1, 1, RZ ;  /* 0x3c003c0019127831 */ /* 0x000fe200000000ff */
[----:B------:R-:W-:Y:S02]  /*3930*/  IADD3 R33, PT, PT, R26, -0x80, RZ ;  /* 0xffffff801a217810 */ /* 0x000fe40007ffe0ff */
[----:B------:R-:W-:Y:S02]  /*3940*/  LEA.HI R7, R7, 0xffffff80, RZ, 0x8 ;  /* 0xffffff8007077811 */ /* 0x000fe400078f40ff */
[----:B------:R-:W2:Y:S01]  /*3950*/  I2F.F16 R19, R19 ;  /* 0x0000001300137306 */ /* 0x000ea20000200c00 */
[----:B-1----:R-:W-:-:S07]  /*3960*/  HADD2.F32 R26, -RZ, R5.H0_H0 ;  /* 0x20000005ff1a7230 */ /* 0x002fce0000004100 */
[----:B------:R-:W1:Y:S01]  /*3970*/  I2F.F16 R23, R23 ;  /* 0x0000001700177306 */ /* 0x000e620000200c00 */
[----:B------:R-:W-:-:S07]  /*3980*/  HADD2 R18, R24, R18 ;  /* 0x0000001218127230 */ /* 0x000fce0000000000 */
[----:B------:R-:W3:Y:S01]  /*3990*/  I2F.F16 R22, R33 ;  /* 0x0000002100167306 */ /* 0x000ee20000200c00 */
[----:B------:R-:W-:Y:S02]  /*39a0*/  HADD2.F32 R24, -RZ, R9.H0_H0 ;  /* 0x20000009ff187230 */ /* 0x000fe40000004100 */
[----:B0-----:R-:W-:-:S05]  /*39b0*/  HADD2.F32 R25, -RZ, R6.H0_H0 ;  /* 0x20000006ff197230 */ /* 0x001fca0000004100 */
[----:B------:R1:W0:Y:S08]  /*39c0*/  I2F.F16 R14, R36 ;  /* 0x00000024000e7306 */ /* 0x0002300000200c00 */
[----:B------:R-:W4:Y:S01]  /*39d0*/  I2F.F16 R5, R7 ;  /* 0x0000000700057306 */ /* 0x000f220000200c00 */
[----:B------:R-:W-:Y:S01]  /*39e0*/  FFMA.FTZ R6, R26, R24, R35 ;  /* 0x000000181a067223 */ /* 0x000fe20000010023 */
[----:B------:R-:W-:-:S02]  /*39f0*/  HADD2.F32 R9, -RZ, R9.H1_H1 ;  /* 0x30000009ff097230 */ /* 0x000fc40000004100 */
[----:B------:R-:W-:Y:S01]  /*3a00*/  FFMA.FTZ R26, R24, R25, R15 ;  /* 0x00000019181a7223 */ /* 0x000fe2000001000f */
[----:B--2---:R-:W-:Y:S02]  /*3a10*/  HADD2.F32 R19, -RZ, R19.H0_H0 ;  /* 0x20000013ff137230 */ /* 0x004fe40000004100 */
[----:B-1----:R-:W-:Y:S02]  /*3a20*/  HADD2.F32 R36, -RZ, R23.H0_H0 ;  /* 0x20000017ff247230 */ /* 0x002fe40000004100 */
[----:B---3--:R-:W-:Y:S02]  /*3a30*/  HADD2.F32 R15, -RZ, R22.H0_H0 ;  /* 0x20000016ff0f7230 */ /* 0x008fe40000004100 */
[----:B------:R-:W-:Y:S01]  /*3a40*/  FMUL.FTZ R30, R12, R30 ;  /* 0x0000001e0c1e7220 */ /* 0x000fe20000410000 */
[----:B------:R-:W-:Y:S02]  /*3a50*/  HADD2.F32 R13, -RZ, R13.H0_H0 ;  /* 0x2000000dff0d7230 */ /* 0x000fe40000004100 */
[----:B------:R-:W-:Y:S01]  /*3a60*/  FMUL.FTZ R17, R27, R17 ;  /* 0x000000111b117220 */ /* 0x000fe20000410000 */
[----:B------:R-:W-:Y:S01]  /*3a70*/  FFMA.FTZ R19, R19, R9, R6 ;  /* 0x0000000913137223 */ /* 0x000fe20000010006 */
[----:B0-----:R-:W-:-:S02]  /*3a80*/  HADD2.F32 R14, -RZ, R14.H0_H0 ;  /* 0x2000000eff0e7230 */ /* 0x001fc40000004100 */
[C---:B------:R-:W-:Y:S01]  /*3a90*/  FFMA.FTZ R37, R24.reuse, R36, R37 ;  /* 0x0000002418257223 */ /* 0x040fe20000010025 */
        /* <DEDUP_REMOVED lines=24> */
[----:B------:R-:W-:Y:S02]  /*3c20*/  HADD2 R18, R29, R18 ;  /* 0x000000121d127230 */ /* 0x000fe40000000000 */
[----:B------:R-:W-:Y:S02]  /*3c30*/  IMAD.MOV.U32 R33, RZ, RZ, R21 ;  /* 0x000000ffff217224 */ /* 0x000fe400078e0015 */
[----:B------:R-:W-:Y:S02]  /*3c40*/  HFMA2 R30, R19, 1, 1, R4 ;  /* 0x3c003c00131e7831 */ /* 0x000fe40000000004 */
[----:B------:R-:W-:Y:S02]  /*3c50*/  HADD2 R29, R37, R18 ;  /* 0x00000012251d7230 */ /* 0x000fe40000000000 */
[----:B------:R-:W-:Y:S01]  /*3c60*/  IMAD.WIDE R22, R31, 0x4, R10 ;  /* 0x000000041f167825 */ /* 0x000fe200078e020a */
[----:B------:R-:W-:-:S12]  /*3c70*/  UIADD3 UR4, UPT, UPT, UR4, 0x40, URZ ;  /* 0x0000004004047890 */ /* 0x000fd8000fffe0ff */
.L_x_5094:
[----:B------:R-:W0:Y:S01]  /*3c80*/  LDC.64 R36, c[0x0][0x3a0] ;  /* 0x0000e800ff247b82 */ /* 0x000e220000000a00 */
[----:B------:R-:W-:Y:S01]  /*3c90*/  VIMNMX R4, PT, PT, R32, UR9, PT ;  /* 0x0000000920047c48 */ /* 0x000fe2000bfe0100 */
[----:B------:R-:W-:-:S03]  /*3ca0*/  IMAD R5, R31, UR8, R20 ;  /* 0x000000081f057c24 */ /* 0x000fc6000f8e0214 */
[----:B------:R-:W-:Y:S01]  /*3cb0*/  ISETP.GT.AND P0, PT, R4, R33, PT ;  /* 0x000000210400720c */ /* 0x000fe20003f04270 */
[----:B0-----:R-:W-:-:S12]  /*3cc0*/  IMAD.WIDE R36, R5, 0x2, R36 ;  /* 0x0000000205247825 */ /* 0x001fd800078e0224 */
[----:B------:R-:W-:Y:S05]  /*3cd0*/  @!P0 BRA `(.L_x_5095) ;  /* 0x0000001400bc8947 */ /* 0x000fea0003800000 */
[----:B------:R-:W-:-:S07]  /*3ce0*/  VIMNMX.U32 R32, PT, PT, R32, UR9, PT ;  /* 0x0000000920207c48 */ /* 0x000fce000bfe0000 */
.L_x_5096:
[----:B------:R-:W2:Y:S01]  /*3cf0*/  LDG.E.128.CONSTANT R24, desc[UR6][R22.64] ;  /* 0x0000000616187981 */ /* 0x000ea2000c1e9d00 */
[----:B------:R-:W-:-:S03]  /*3d00*/  IMAD.WIDE R4, R31, 0x4, R22 ;  /* 0x000000041f047825 */ /* 0x000fc600078e0216 */
[----:B------:R-:W0:Y:S04]  /*3d10*/  LDS.128 R16, [UR4] ;  /* 0x00000004ff107984 */ /* 0x000e280008000c00 */
[----:B------:R-:W3:Y:S01]  /*3d20*/  LDG.E.128.CONSTANT R8, desc[UR6][R4.64] ;  /* 0x0000000604087981 */ /* 0x000ee2000c1e9d00 */
[----:B------:R-:W-:-:S05]  /*3d30*/  IMAD.WIDE R20, R31, 0x4, R4 ;  /* 0x000000041f147825 */ /* 0x000fca00078e0204 */
[----:B------:R-:W4:Y:S01]  /*3d40*/  LDG.E.128.CONSTANT R12, desc[UR6][R20.64] ;  /* 0x00000006140c7981 */ /* 0x000f22000c1e9d00 */
[----:B------:R-:W-:Y:S01]  /*3d50*/  IMAD.WIDE R38, R31, 0x4, R20 ;  /* 0x000000041f267825 */ /* 0x000fe200078e0214 */
[----:B--2---:R-:W-:Y:S02]  /*3d60*/  LOP3.LUT R6, R24, 0x3f003f, RZ, 0xc0, !PT ;  /* 0x003f003f18067812 */ /* 0x004fe400078ec0ff */
[----:B------:R-:W-:Y:S02]  /*3d70*/  SHF.R.U32.HI R7, RZ, 0x6, R24 ;  /* 0x00000006ff077819 */ /* 0x000fe40000011618 */
[----:B------:R-:W-:Y:S02]  /*3d80*/  LOP3.LUT R6, R6, 0x64006400, RZ, 0xfc, !PT ;  /* 0x6400640006067812 */ /* 0x000fe400078efcff */
[----:B------:R-:W-:Y:S02]  /*3d90*/  LOP3.LUT R7, R7, 0x3f003f, RZ, 0xc0, !PT ;  /* 0x003f003f07077812 */ /* 0x000fe400078ec0ff */
[----:B---3--:R-:W-:Y:S01]  /*3da0*/  LOP3.LUT R23, R8, 0x3f003f, RZ, 0xc0, !PT ;  /* 0x003f003f08177812 */ /* 0x008fe200078ec0ff */
[----:B------:R-:W-:Y:S01]  /*3db0*/  HADD2 R6, R6, -1056, -1056 ;  /* 0xe420e42006067430 */ /* 0x000fe20000000000 */
[----:B------:R-:W-:-:S02]  /*3dc0*/  LOP3.LUT R7, R7, 0x64006400, RZ, 0xfc, !PT ;  /* 0x6400640007077812 */ /* 0x000fc400078efcff */
[----:B------:R-:W-:Y:S02]  /*3dd0*/  LOP3.LUT R23, R23, 0x64006400, RZ, 0xfc, !PT ;  /* 0x6400640017177812 */ /* 0x000fe400078efcff */
[----:B------:R-:W-:Y:S01]  /*3de0*/  SHF.R.U32.HI R34, RZ, 0x6, R8 ;  /* 0x00000006ff227819 */ /* 0x000fe20000011608 */
[----:B0-----:R-:W-:Y:S02]  /*3df0*/  HFMA2 R6, R6, R16, RZ ;  /* 0x0000001006067231 */ /* 0x001fe400000000ff */
[----:B------:R-:W-:Y:S01]  /*3e00*/  HADD2 R22, R7, -1056, -1056 ;  /* 0xe420e42007167430 */ /* 0x000fe20000000000 */
[----:B------:R-:W-:Y:S01]  /*3e10*/  SHF.R.U32.HI R24, RZ, 0xc, R24 ;  /* 0x0000000cff187819 */ /* 0x000fe20000011618 */
[----:B------:R-:W-:Y:S01]  /*3e20*/  HADD2 R23, R23, -1056, -1056 ;  /* 0xe420e42017177430 */ /* 0x000fe20000000000 */
[----:B------:R-:W-:Y:S02]  /*3e30*/  LOP3.LUT R34, R34, 0x3f003f, RZ, 0xc0, !PT ;  /* 0x003f003f22227812 */ /* 0x000fe400078ec0ff */
[----:B------:R-:W-:-:S02]  /*3e40*/  LOP3.LUT R35, R24, 0xf000f, RZ, 0xc0, !PT ;  /* 0x000f000f18237812 */ /* 0x000fc400078ec0ff */
[----:B------:R-:W-:Y:S01]  /*3e50*/  LOP3.LUT R34, R34, 0x64006400, RZ, 0xfc, !PT ;  /* 0x6400640022227812 */ /* 0x000fe200078efcff */
[----:B------:R-:W-:Y:S01]  /*3e60*/  HFMA2 R22, R22, R17, R6 ;  /* 0x0000001116167231 */ /* 0x000fe20000000006 */
[----:B------:R-:W-:Y:S01]  /*3e70*/  SHF.R.U32.HI R8, RZ, 0xc, R8 ;  /* 0x0000000cff087819 */ /* 0x000fe20000011608 */
[----:B------:R-:W0:Y:S02]  /*3e80*/  LDS.128 R4, [UR4+0x10] ;  /* 0x00001004ff047984 */ /* 0x000e240008000c00 */
[----:B------:R-:W-:Y:S02]  /*3e90*/  HFMA2 R22, R23, R18, R22 ;  /* 0x0000001217167231 */ /* 0x000fe40000000016 */
[----:B------:R-:W-:Y:S01]  /*3ea0*/  HADD2 R23, R34, -1056, -1056 ;  /* 0xe420e42022177430 */ /* 0x000fe20000000000 */
[----:B----4-:R-:W-:-:S03]  /*3eb0*/  SHF.R.U32.HI R34, RZ, 0xa, R12 ;  /* 0x0000000aff227819 */ /* 0x010fc6000001160c */
[----:B------:R-:W-:Y:S01]  /*3ec0*/  HFMA2 R23, R23, R19, R22 ;  /* 0x0000001317177231 */ /* 0x000fe20000000016 */
[----:B------:R-:W-:-:S04]  /*3ed0*/  LOP3.LUT R22, R12, 0x3f003f, RZ, 0xc0, !PT ;  /* 0x003f003f0c167812 */ /* 0x000fc800078ec0ff */
[----:B------:R-:W-:Y:S02]  /*3ee0*/  LOP3.LUT R24, R22, 0x64006400, RZ, 0xfc, !PT ;  /* 0x6400640016187812 */ /* 0x000fe400078efcff */
[----:B------:R-:W-:-:S03]  /*3ef0*/  SHF.R.U32.HI R22, RZ, 0x8, R12 ;  /* 0x00000008ff167819 */ /* 0x000fc6000001160c */
[----:B------:R-:W-:Y:S01]  /*3f00*/  HADD2 R24, R24, -1056, -1056 ;  /* 0xe420e42018187430 */ /* 0x000fe20000000000 */
[----:B------:R-:W-:Y:S02]  /*3f10*/  LOP3.LUT R22, R35, 0x300030, R22, 0xf8, !PT ;  /* 0x0030003023167812 */ /* 0x000fe400078ef816 */
[----:B------:R-:W-:Y:S02]  /*3f20*/  LOP3.LUT R35, R8, 0xf000f, RZ, 0xc0, !PT ;  /* 0x000f000f08237812 */ /* 0x000fe400078ec0ff */
[----:B------:R-:W-:Y:S02]  /*3f30*/  LOP3.LUT R8, R25, 0x3f003f, RZ, 0xc0, !PT ;  /* 0x003f003f19087812 */ /* 0x000fe400078ec0ff */
[----:B------:R-:W-:Y:S02]  /*3f40*/  LOP3.LUT R34, R35, 0x300030, R34, 0xf8, !PT ;  /* 0x0030003023227812 */ /* 0x000fe400078ef822 */
[----:B------:R-:W-:Y:S02]  /*3f50*/  LOP3.LUT R8, R8, 0x64006400, RZ, 0xfc, !PT ;  /* 0x6400640008087812 */ /* 0x000fe400078efcff */
[----:B------:R-:W-:-:S03]  /*3f60*/  LOP3.LUT R22, R22, 0x64006400, RZ, 0xfc, !PT ;  /* 0x6400640016167812 */ /* 0x000fc600078efcff */
[----:B------:R-:W-:Y:S02]  /*3f70*/  HADD2 R8, R8, -1056, -1056 ;  /* 0xe420e42008087430 */ /* 0x000fe40000000000 */
[----:B0-----:R-:W-:Y:S01]  /*3f80*/  HFMA2 R23, R24, R4, R23 ;  /* 0x0000000418177231 */ /* 0x001fe20000000017 */
[--C-:B------:R-:W-:Y:S01]  /*3f90*/  SHF.R.U32.HI R24, RZ, 0x6, R25.reuse ;  /* 0x00000006ff187819 */ /* 0x100fe20000011619 */
[----:B------:R-:W-:Y:S01]  /*3fa0*/  HFMA2 R8, R8, R16, RZ.H0_H0 ;  /* 0x0000001008087231 */ /* 0x000fe200000400ff */
[----:B------:R-:W-:Y:S02]  /*3fb0*/  SHF.R.U32.HI R25, RZ, 0xc, R25 ;  /* 0x0000000cff197819 */ /* 0x000fe40000011619 */
        /* <DEDUP_REMOVED lines=8> */
[--C-:B------:R-:W-:Y:S02]  /*4040*/  SHF.R.U32.HI R24, RZ, 0x6, R9.reuse ;  /* 0x00000006ff187819 */ /* 0x100fe40000011609 */
[----:B------:R-:W-:Y:S02]  /*4050*/  SHF.R.U32.HI R9, RZ, 0xc, R9 ;  /* 0x0000000cff097819 */ /* 0x000fe40000011609 */
[----:B------:R-:W-:-:S04]  /*4060*/  LOP3.LUT R24, R24, 0x3f003f, RZ, 0xc0, !PT ;  /* 0x003f003f18187812 */ /* 0x000fc800078ec0ff */
[----:B------:R-:W-:-:S05]  /*4070*/  LOP3.LUT R24, R24, 0x64006400, RZ, 0xfc, !PT ;  /* 0x6400640018187812 */ /* 0x000fca00078efcff */
[----:B------:R-:W-:-:S04]  /*4080*/  HADD2 R24, R24, -1056, -1056 ;  /* 0xe420e42018187430 */ /* 0x000fc80000000000 */
[----:B------:R-:W-:Y:S01]  /*4090*/  HFMA2 R8, R24, R19, R8 ;  /* 0x0000001318087231 */ /* 0x000fe20000000008 */
        /* <DEDUP_REMOVED lines=9> */
[----:B------:R-:W-:-:S03]  /*4130*/  LOP3.LUT R8, R8, 0x64006400, RZ, 0xfc, !PT ;  /* 0x6400640008087812 */ /* 0x000fc600078efcff */
[----:B------:R-:W-:Y:S02]  /*4140*/  HADD2 R24, R24, -1056, -1056 ;  /* 0xe420e42018187430 */ /* 0x000fe40000000000 */
[----:B------:R-:W-:-:S04]  /*4150*/  HADD2 R8, R8, -1056, -1056 ;  /* 0xe420e42008087430 */ /* 0x000fc80000000000 */
[-C--:B------:R-:W-:Y:S01]  /*4160*/  HFMA2 R12, R8, R5.reuse, R12 ;  /* 0x00000005080c7231 */ /* 0x080fe2000000000c */
[----:B------:R-:W-:Y:S01]  /*4170*/  LOP3.LUT R8, R25, 0xf000f, RZ, 0xc0, !PT ;  /* 0x000f000f19087812 */ /* 0x000fe200078ec0ff */
[----:B------:R-:W-:Y:S01]  /*4180*/  HFMA2 R24, R24, R5, R23 ;  /* 0x0000000518187231 */ /* 0x000fe20000000017 */
[----:B------:R-:W-:Y:S02]  /*4190*/  SHF.R.U32.HI R25, RZ, 0x8, R13 ;  /* 0x00000008ff197819 */ /* 0x000fe4000001160d */
[----:B------:R-:W-:Y:S02]  /*41a0*/  SHF.R.U32.HI R23, RZ, 0x6, R26 ;  /* 0x00000006ff177819 */ /* 0x000fe4000001161a */
[----:B------:R-:W-:Y:S02]  /*41b0*/  LOP3.LUT R25, R8, 0x300030, R25, 0xf8, !PT ;  /* 0x0030003008197812 */ /* 0x000fe400078ef819 */
[----:B------:R-:W-:Y:S02]  /*41c0*/  LOP3.LUT R8, R26, 0x3f003f, RZ, 0xc0, !PT ;  /* 0x003f003f1a087812 */ /* 0x000fe400078ec0ff */
[----:B------:R-:W-:-:S02]  /*41d0*/  LOP3.LUT R23, R23, 0x3f003f, RZ, 0xc0, !PT ;  /* 0x003f003f17177812 */ /* 0x000fc400078ec0ff */
[----:B------:R-:W-:Y:S02]  /*41e0*/  LOP3.LUT R8, R8, 0x64006400, RZ, 0xfc, !PT ;  /* 0x6400640008087812 */ /* 0x000fe400078efcff */
[----:B------:R-:W-:Y:S01]  /*41f0*/  LOP3.LUT R23, R23, 0x64006400, RZ, 0xfc, !PT ;  /* 0x6400640017177812 */ /* 0x000fe200078efcff */
[----:B------:R-:W-:Y:S01]  /*4200*/  IMAD.WIDE R40, R31, 0x4, R38 ;  /* 0x000000041f287825 */ /* 0x000fe200078e0226 */
[----:B------:R-:W-:-:S03]  /*4210*/  SHF.R.U32.HI R13, RZ, 0xa, R13 ;  /* 0x0000000aff0d7819 */ /* 0x000fc6000001160d */
[----:B------:R-:W-:Y:S02]  /*4220*/  HADD2 R8, R8, -1056, -1056 ;  /* 0xe420e42008087430 */ /* 0x000fe40000000000 */
[----:B------:R-:W-:Y:S02]  /*4230*/  HADD2 R23, R23, -1056, -1056 ;  /* 0xe420e42017177430 */ /* 0x000fe40000000000 */
[----:B------:R-:W-:-:S04]  /*4240*/  HFMA2 R8, R8, R16, RZ ;  /* 0x0000001008087231 */ /* 0x000fc800000000ff */
        /* <DEDUP_REMOVED lines=22> */
[----:B------:R-:W-:Y:S01]  /*43b0*/  HFMA2 R16, R23, R16, RZ ;  /* 0x0000001017107231 */ /* 0x000fe200000000ff */
[----:B------:R-:W-:-:S04]  /*43c0*/  SHF.R.U32.HI R23, RZ, 0x6, R27 ;  /* 0x00000006ff177819 */ /* 0x000fc8000001161b */
[----:B------:R-:W-:-:S04]  /*43d0*/  LOP3.LUT R23, R23, 0x3f003f, RZ, 0xc0, !PT ;  /* 0x003f003f17177812 */ /* 0x000fc800078ec0ff */
[----:B------:R-:W-:-:S05]  /*43e0*/  LOP3.LUT R23, R23, 0x64006400, RZ, 0xfc, !PT ;  /* 0x6400640017177812 */ /* 0x000fca00078efcff */
[----:B------:R-:W-:-:S04]  /*43f0*/  HADD2 R23, R23, -1056, -1056 ;  /* 0xe420e42017177430 */ /* 0x000fc80000000000 */
[----:B------:R-:W-:Y:S01]  /*4400*/  HFMA2 R23, R23, R17, R16 ;  /* 0x0000001117177231 */ /* 0x000fe20000000010 */
[----:B------:R-:W-:Y:S02]  /*4410*/  LOP3.LUT R16, R11, 0x3f003f, RZ, 0xc0, !PT ;  /* 0x003f003f0b107812 */ /* 0x000fe400078ec0ff */
[----:B------:R-:W-:Y:S02]  /*4420*/  SHF.R.U32.HI R17, RZ, 0x6, R15 ;  /* 0x00000006ff117819 */ /* 0x000fe4000001160f */
[----:B------:R-:W-:Y:S02]  /*4430*/  LOP3.LUT R16, R16, 0x64006400, RZ, 0xfc, !PT ;  /* 0x6400640010107812 */ /* 0x000fe400078efcff */
[----:B------:R-:W-:-:S03]  /*4440*/  LOP3.LUT R17, R17, 0x3f003f, RZ, 0xc0, !PT ;  /* 0x003f003f11117812 */ /* 0x000fc600078ec0ff */
[----:B------:R-:W-:Y:S01]  /*4450*/  HADD2 R16, R16, -1056, -1056 ;  /* 0xe420e42010107430 */ /* 0x000fe20000000000 */
[----:B------:R-:W-:-:S03]  /*4460*/  LOP3.LUT R17, R17, 0x64006400, RZ, 0xfc, !PT ;  /* 0x6400640011117812 */ /* 0x000fc600078efcff */
[----:B------:R-:W-:Y:S01]  /*4470*/  HFMA2 R23, R16, R18, R23 ;  /* 0x0000001210177231 */ /* 0x000fe20000000017 */
[----:B------:R-:W-:Y:S01]  /*4480*/  SHF.R.U32.HI R16, RZ, 0x6, R11 ;  /* 0x00000006ff107819 */ /* 0x000fe2000001160b */
[----:B------:R-:W-:-:S03]  /*4490*/  HADD2 R17, R17, -1056, -1056 ;  /* 0xe420e42011117430 */ /* 0x000fc60000000000 */
[----:B------:R-:W-:-:S04]  /*44a0*/  LOP3.LUT R16, R16, 0x3f003f, RZ, 0xc0, !PT ;  /* 0x003f003f10107812 */ /* 0x000fc800078ec0ff */
[----:B------:R-:W-:-:S05]  /*44b0*/  LOP3.LUT R16, R16, 0x64006400, RZ, 0xfc, !PT ;  /* 0x6400640010107812 */ /* 0x000fca00078efcff */
[----:B------:R-:W-:-:S04]  /*44c0*/  HADD2 R16, R16, -1056, -1056 ;  /* 0xe420e42010107430 */ /* 0x000fc80000000000 */
[----:B------:R-:W-:Y:S01]  /*44d0*/  HFMA2 R19, R16, R19, R23 ;  /* 0x0000001310137231 */ /* 0x000fe20000000017 */
[----:B------:R-:W-:-:S04]  /*44e0*/  LOP3.LUT R16, R15, 0x3f003f, RZ, 0xc0, !PT ;  /* 0x003f003f0f107812 */ /* 0x000fc800078ec0ff */
[----:B------:R-:W-:-:S05]  /*44f0*/  LOP3.LUT R16, R16, 0x64006400, RZ, 0xfc, !PT ;  /* 0x6400640010107812 */ /* 0x000fca00078efcff */
[----:B------:R-:W-:-:S04]  /*4500*/  HADD2 R16, R16, -1056, -1056 ;  /* 0xe420e42010107430 */ /* 0x000fc80000000000 */
[----:B------:R-:W-:Y:S02]  /*4510*/  HFMA2 R16, R16, R4, R19 ;  /* 0x0000000410107231 */ /* 0x000fe40000000013 */
[----:B------:R-:W-:Y:S02]  /*4520*/  HADD2 R4, R22, -1056, -1056 ;  /* 0xe420e42016047430 */ /* 0x000fe40000000000 */
[----:B------:R0:W2:Y:S01]  /*4530*/  LDG.E.128.CONSTANT R20, desc[UR6][R38.64] ;  /* 0x0000000626147981 */ /* 0x0000a2000c1e9d00 */
[----:B------:R-:W-:Y:S01]  /*4540*/  HFMA2 R5, R17, R5, R16 ;  /* 0x0000000511057231 */ /* 0x000fe20000000010 */
[----:B------:R-:W-:-:S04]  /*4550*/  LOP3.LUT R16, R9, 0xf000f, RZ, 0xc0, !PT ;  /* 0x000f000f09107812 */ /* 0x000fc800078ec0ff */
[----:B------:R-:W-:Y:S02]  /*4560*/  LOP3.LUT R13, R16, 0x300030, R13, 0xf8, !PT ;  /* 0x00300030100d7812 */ /* 0x000fe400078ef80d */
[----:B------:R-:W3:Y:S01]  /*4570*/  LDG.E.128.CONSTANT R16, desc[UR6][R40.64] ;  /* 0x0000000628107981 */ /* 0x000ee2000c1e9d00 */
[----:B------:R-:W-:Y:S02]  /*4580*/  LOP3.LUT R25, R25, 0x64006400, RZ, 0xfc, !PT ;  /* 0x6400640019197812 */ /* 0x000fe400078efcff */
[----:B------:R-:W-:Y:S02]  /*4590*/  SHF.R.U32.HI R26, RZ, 0xc, R26 ;  /* 0x0000000cff1a7819 */ /* 0x000fe4000001161a */
[----:B------:R-:W-:Y:S01]  /*45a0*/  SHF.R.U32.HI R27, RZ, 0xc, R27 ;  /* 0x0000000cff1b7819 */ /* 0x000fe2000001161b */
[----:B------:R-:W-:Y:S02]  /*45b0*/  HADD2 R9, R25, -1056, -1056 ;  /* 0xe420e42019097430 */ /* 0x000fe40000000000 */
[----:B------:R-:W-:Y:S01]  /*45c0*/  HFMA2 R4, R4, R6, R24 ;  /* 0x0000000604047231 */ /* 0x000fe20000000018 */
[----:B------:R-:W-:Y:S01]  /*45d0*/  LOP3.LUT R25, R26, 0xf000f, RZ, 0xc0, !PT ;  /* 0x000f000f1a197812 */ /* 0x000fe200078ec0ff */
[----:B0-----:R-:W-:-:S04]  /*45e0*/  IMAD.WIDE R38, R31, 0x4, R40 ;  /* 0x000000041f267825 */ /* 0x001fc800078e0228 */
[----:B------:R-:W-:Y:S01]  /*45f0*/  HFMA2 R9, R9, R6, R12 ;  /* 0x0000000609097231 */ /* 0x000fe2000000000c */
[----:B------:R-:W-:Y:S02]  /*4600*/  LOP3.LUT R27, R27, 0xf000f, RZ, 0xc0, !PT ;  /* 0x000f000f1b1b7812 */ /* 0x000fe400078ec0ff */
[----:B------:R-:W-:Y:S02]  /*4610*/  SHF.R.U32.HI R24, RZ, 0x8, R15 ;  /* 0x00000008ff187819 */ /* 0x000fe4000001160f */
[----:B------:R-:W-:Y:S02]  /*4620*/  SHF.R.U32.HI R12, RZ, 0x8, R14 ;  /* 0x00000008ff0c7819 */ /* 0x000fe4000001160e */
[----:B------:R-:W-:Y:S02]  /*4630*/  LOP3.LUT R35, R27, 0x300030, R24, 0xf8, !PT ;  /* 0x003000301b237812 */ /* 0x000fe400078ef818 */
[----:B------:R-:W-:Y:S02]  /*4640*/  LOP3.LUT R12, R25, 0x300030, R12, 0xf8, !PT ;  /* 0x00300030190c7812 */ /* 0x000fe400078ef80c */
[----:B------:R-:W4:Y:S02]  /*4650*/  LDG.E.128.CONSTANT R24, desc[UR6][R38.64] ;  /* 0x0000000626187981 */ /* 0x000f24000c1e9d00 */
[----:B------:R-:W-:-:S05]  /*4660*/  LOP3.LUT R12, R12, 0x64006400, RZ, 0xfc, !PT ;  /* 0x640064000c0c7812 */ /* 0x000fca00078efcff */
[----:B------:R-:W-:-:S04]  /*4670*/  HADD2 R12, R12, -1056, -1056 ;  /* 0xe420e4200c0c7430 */ /* 0x000fc80000000000 */
[-C--:B------:R-:W-:Y:S01]  /*4680*/  HFMA2 R12, R12, R6.reuse, R8 ;  /* 0x000000060c0c7231 */ /* 0x080fe20000000008 */
[----:B------:R-:W-:Y:S02]  /*4690*/  LOP3.LUT R8, R35, 0x64006400, RZ, 0xfc, !PT ;  /* 0x6400640023087812 */ /* 0x000fe400078efcff */
[----:B------:R-:W-:Y:S02]  /*46a0*/  SHF.R.U32.HI R11, RZ, 0xc, R11 ;  /* 0x0000000cff0b7819 */ /* 0x000fe4000001160b */
[----:B------:R-:W-:Y:S01]  /*46b0*/  LOP3.LUT R13, R13, 0x64006400, RZ, 0xfc, !PT ;  /* 0x640064000d0d7812 */ /* 0x000fe200078efcff */
[----:B------:R-:W-:Y:S01]  /*46c0*/  HADD2 R8, R8, -1056, -1056 ;  /* 0xe420e42008087430 */ /* 0x000fe20000000000 */
[----:B------:R-:W-:Y:S02]  /*46d0*/  SHF.R.U32.HI R10, RZ, 0xc, R10 ;  /* 0x0000000cff0a7819 */ /* 0x000fe4000001160a */
[----:B------:R-:W-:Y:S01]  /*46e0*/  LOP3.LUT R11, R11, 0xf000f, RZ, 0xc0, !PT ;  /* 0x000f000f0b0b7812 */ /* 0x000fe200078ec0ff */
[----:B------:R-:W-:Y:S01]  /*46f0*/  HFMA2 R5, R8, R6, R5 ;  /* 0x0000000608057231 */ /* 0x000fe20000000005 */
[----:B------:R-:W-:Y:S01]  /*4700*/  SHF.R.U32.HI R6, RZ, 0xa, R14 ;  /* 0x0000000aff067819 */ /* 0x000fe2000001160e */
[----:B------:R-:W-:Y:S01]  /*4710*/  HADD2 R13, R13, -1056, -1056 ;  /* 0xe420e4200d0d7430 */ /* 0x000fe20000000000 */
[----:B------:R-:W-:-:S02]  /*4720*/  SHF.R.U32.HI R14, RZ, 0xa, R15 ;  /* 0x0000000aff0e7819 */ /* 0x000fc4000001160f */
[----:B------:R-:W-:Y:S01]  /*4730*/  LOP3.LUT R35, R10, 0xf000f, RZ, 0xc0, !PT ;  /* 0x000f000f0a237812 */ /* 0x000fe200078ec0ff */
[----:B------:R-:W-:Y:S01]  /*4740*/  HFMA2 R13, R13, R7, R9 ;  /* 0x000000070d0d7231 */ /* 0x000fe20000000009 */
[----:B------:R-:W-:Y:S02]  /*4750*/  LOP3.LUT R14, R11, 0x300030, R14, 0xf8, !PT ;  /* 0x003000300b0e7812 */ /* 0x000fe400078ef80e */
[----:B------:R-:W0:Y:S01]  /*4760*/  LDS.128 R8, [UR4+0x20] ;  /* 0x00002004ff087984 */ /* 0x000e220008000c00 */
[----:B------:R-:W-:Y:S02]  /*4770*/  LOP3.LUT R34, R34, 0x64006400, RZ, 0xfc, !PT ;  /* 0x6400640022227812 */ /* 0x000fe400078efcff */
[----:B------:R-:W-:-:S03]  /*4780*/  LOP3.LUT R14, R14, 0x64006400, RZ, 0xfc, !PT ;  /* 0x640064000e0e7812 */ /* 0x000fc600078efcff */
[----:B------:R-:W-:Y:S02]  /*4790*/  HADD2 R34, R34, -1056, -1056 ;  /* 0xe420e42022227430 */ /* 0x000fe40000000000 */
[----:B------:R-:W-:Y:S01]  /*47a0*/  HADD2 R14, R14, -1056, -1056 ;  /* 0xe420e4200e0e7430 */ /* 0x000fe20000000000 */
[----:B------:R-:W-:Y:S01]  /*47b0*/  LOP3.LUT R6, R35, 0x300030, R6, 0xf8, !PT ;  /* 0x0030003023067812 */ /* 0x000fe200078ef806 */
[-C--:B------:R-:W-:Y:S02]  /*47c0*/  HFMA2 R4, R34, R7.reuse, R4 ;  /* 0x0000000722047231 */ /* 0x080fe40000000004 */
[----:B------:R-:W-:Y:S01]  /*47d0*/  HFMA2 R5, R14, R7, R5 ;  /* 0x000000070e057231 */ /* 0x000fe20000000005 */
[----:B------:R-:W-:-:S05]  /*47e0*/  LOP3.LUT R6, R6, 0x64006400, RZ, 0xfc, !PT ;  /* 0x6400640006067812 */ /* 0x000fca00078efcff */
[----:B------:R-:W-:Y:S02]  /*47f0*/  HADD2 R6, R6, -1056, -1056 ;  /* 0xe420e42006067430 */ /* 0x000fe40000000000 */
[----:B------:R-:W-:Y:S02]  /*4800*/  HADD2 R15, R4.H0_H0, R4.H1_H1 ;  /* 0x30000004040f7230 */ /* 0x000fe40000000800 */
[----:B------:R-:W-:Y:S02]  /*4810*/  HFMA2 R12, R6, R7, R12 ;  /* 0x00000007060c7231 */ /* 0x000fe4000000000c */
[----:B------:R-:W-:Y:S01]  /*4820*/  HADD2 R13, R13.H0_H0, R13.H1_H1 ;  /* 0x3000000d0d0d7230 */ /* 0x000fe20000000800 */
[----:B------:R-:W-:-:S04]  /*4830*/  PRMT R28, R28, 0x5410, R0 ;  /* 0x000054101c1c7816 */ /* 0x000fc80000000000 */
[----:B------:R-:W-:-:S05]  /*4840*/  PRMT R15, R15, 0x5410, R13 ;  /* 0x000054100f0f7816 */ /* 0x000fca000000000d */
[----:B------:R-:W-:Y:S01]  /*4850*/  HFMA2 R30, R15, R28, R30 ;  /* 0x0000001c0f1e7231 */ /* 0x000fe2000000001e */
[----:B--2---:R-:W-:-:S04]  /*4860*/  LOP3.LUT R14, R20, 0x3f003f, RZ, 0xc0, !PT ;  /* 0x003f003f140e7812 */ /* 0x004fc800078ec0ff */
[----:B------:R-:W-:Y:S02]  /*4870*/  LOP3.LUT R14, R14, 0x64006400, RZ, 0xfc, !PT ;  /* 0x640064000e0e7812 */ /* 0x000fe400078efcff */
[----:B------:R-:W-:-:S03]  /*4880*/  SHF.R.U32.HI R4, RZ, 0x6, R20 ;  /* 0x00000006ff047819 */ /* 0x000fc60000011614 */
[----:B------:R-:W-:Y:S01]  /*4890*/  HADD2 R14, R14, -1056, -1056 ;  /* 0xe420e4200e0e7430 */ /* 0x000fe20000000000 */
[----:B------:R-:W-:Y:S02]  /*48a0*/  LOP3.LUT R4, R4, 0x3f003f, RZ, 0xc0, !PT ;  /* 0x003f003f04047812 */ /* 0x000fe400078ec0ff */
[----:B---3--:R-:W-:Y:S01]  /*48b0*/  LOP3.LUT R6, R16, 0x3f003f, RZ, 0xc0, !PT ;  /* 0x003f003f10067812 */ /* 0x008fe200078ec0ff */
[----:B0-----:R-:W-:Y:S01]  /*48c0*/  HFMA2 R14, R14, R8, RZ ;  /* 0x000000080e0e7231 */ /* 0x001fe200000000ff */
[----:B------:R-:W-:Y:S02]  /*48d0*/  LOP3.LUT R4, R4, 0x64006400, RZ, 0xfc, !PT ;  /* 0x6400640004047812 */ /* 0x000fe400078efcff */
[----:B------:R-:W-:-:S03]  /*48e0*/  LOP3.LUT R6, R6, 0x64006400, RZ, 0xfc, !PT ;  /* 0x6400640006067812 */ /* 0x000fc600078efcff */
[----:B------:R-:W-:Y:S01]  /*48f0*/  HADD2 R4, R4, -1056, -1056 ;  /* 0xe420e42004047430 */ /* 0x000fe20000000000 */
[----:B------:R-:W-:Y:S01]  /*4900*/  SHF.R.U32.HI R7, RZ, 0x6, R16 ;  /* 0x00000006ff077819 */ /* 0x000fe20000011610 */
[----:B------:R-:W-:Y:S02]  /*4910*/  HADD2 R6, R6, -1056, -1056 ;  /* 0xe420e42006067430 */ /* 0x000fe40000000000 */
[----:B------:R-:W-:Y:S01]  /*4920*/  HFMA2 R4, R4, R9, R14 ;  /* 0x0000000904047231 */ /* 0x000fe2000000000e */
[----:B------:R-:W-:-:S04]  /*4930*/  LOP3.LUT R7, R7, 0x3f003f, RZ, 0xc0, !PT ;  /* 0x003f003f07077812 */ /* 0x000fc800078ec0ff */
[----:B------:R-:W-:Y:S01]  /*4940*/  LOP3.LUT R7, R7, 0x64006400, RZ, 0xfc, !PT ;  /* 0x6400640007077812 */ /* 0x000fe200078efcff */
[----:B------:R-:W-:Y:S02]  /*4950*/  HFMA2 R4, R6, R10, R4 ;  /* 0x0000000a06047231 */ /* 0x000fe40000000004 */
[----:B------:R-:W-:Y:S01]  /*4960*/  HADD2 R14, R12.H0_H0, R12.H1_H1 ;  /* 0x3000000c0c0e7230 */ /* 0x000fe20000000800 */
[----:B------:R-:W-:Y:S01]  /*4970*/  SHF.R.U32.HI R16, RZ, 0xc, R16 ;  /* 0x0000000cff107819 */ /* 0x000fe20000011610 */
[----:B------:R-:W-:Y:S01]  /*4980*/  HADD2 R12, R5.H0_H0, R5.H1_H1 ;  /* 0x30000005050c7230 */ /* 0x000fe20000000800 */
[----:B------:R-:W-:Y:S01]  /*4990*/  SHF.R.U32.HI R5, RZ, 0xc, R20 ;  /* 0x0000000cff057819 */ /* 0x000fe20000011614 */
[----:B------:R-:W-:Y:S01]  /*49a0*/  HADD2 R7, R7, -1056, -1056 ;  /* 0xe420e42007077430 */ /* 0x000fe20000000000 */
[----:B----4-:R-:W-:Y:S02]  /*49b0*/  SHF.R.U32.HI R34, RZ, 0x8, R24 ;  /* 0x00000008ff227819 */ /* 0x010fe40000011618 */
[----:B------:R-:W-:Y:S01]  /*49c0*/  LOP3.LUT R5, R5, 0xf000f, RZ, 0xc0, !PT ;  /* 0x000f000f05057812 */ /* 0x000fe200078ec0ff */
[----:B------:R-:W-:Y:S01]  /*49d0*/  HFMA2 R20, R7, R11, R4 ;  /* 0x0000000b07147231 */ /* 0x000fe20000000004 */
[----:B------:R-:W-:-:S02]  /*49e0*/  LOP3.LUT R7, R16, 0xf000f, RZ, 0xc0, !PT ;  /* 0x000f000f10077812 */ /* 0x000fc400078ec0ff */
[----:B------:R-:W-:Y:S02]  /*49f0*/  SHF.R.U32.HI R16, RZ, 0xa, R24 ;  /* 0x0000000aff107819 */ /* 0x000fe40000011618 */
[----:B------:R-:W-:Y:S02]  /*4a00*/  LOP3.LUT R34, R5, 0x300030, R34, 0xf8, !PT ;  /* 0x0030003005227812 */ /* 0x000fe400078ef822 */
[----:B------:R-:W-:Y:S02]  /*4a10*/  LOP3.LUT R16, R7, 0x300030, R16, 0xf8, !PT ;  /* 0x0030003007107812 */ /* 0x000fe400078ef810 */
[----:B------:R-:W0:Y:S01]  /*4a20*/  LDS.128 R4, [UR4+0x30] ;  /* 0x00003004ff047984 */ /* 0x000e220008000c00 */
[----:B------:R-:W-:-:S04]  /*4a30*/  LOP3.LUT R13, R21, 0x3f003f, RZ, 0xc0, !PT ;  /* 0x003f003f150d7812 */ /* 0x000fc800078ec0ff */
[----:B------:R-:W-:Y:S02]  /*4a40*/  LOP3.LUT R13, R13, 0x64006400, RZ, 0xfc, !PT ;  /* 0x640064000d0d7812 */ /* 0x000fe400078efcff */
[----:B------:R-:W-:-:S03]  /*4a50*/  SHF.R.U32.HI R15, RZ, 0x6, R21 ;  /* 0x00000006ff0f7819 */ /* 0x000fc60000011615 */
[----:B------:R-:W-:Y:S01]  /*4a60*/  HADD2 R13, R13, -1056, -1056 ;  /* 0xe420e4200d0d7430 */ /* 0x000fe20000000000 */
[----:B------:R-:W-:Y:S02]  /*4a70*/  LOP3.LUT R15, R15, 0x3f003f, RZ, 0xc0, !PT ;  /* 0x003f003f0f0f7812 */ /* 0x000fe400078ec0ff */
[----:B------:R-:W-:Y:S02]  /*4a80*/  LOP3.LUT R40, R24, 0x3f003f, RZ, 0xc0, !PT ;  /* 0x003f003f18287812 */ /* 0x000fe400078ec0ff */
[----:B------:R-:W-:Y:S01]  /*4a90*/  LOP3.LUT R15, R15, 0x64006400, RZ, 0xfc, !PT ;  /* 0x640064000f0f7812 */ /* 0x000fe200078efcff */
[----:B------:R-:W-:Y:S01]  /*4aa0*/  HFMA2 R13, R13, R8, RZ ;  /* 0x000000080d0d7231 */ /* 0x000fe200000000ff */
[----:B------:R-:W-:Y:S02]  /*4ab0*/  SHF.R.U32.HI R35, RZ, 0x6, R24 ;  /* 0x00000006ff237819 */ /* 0x000fe40000011618 */
[----:B------:R-:W-:Y:S01]  /*4ac0*/  LOP3.LUT R24, R40, 0x64006400, RZ, 0xfc, !PT ;  /* 0x6400640028187812 */ /* 0x000fe200078efcff */
[----:B------:R-:W-:Y:S01]  /*4ad0*/  HADD2 R15, R15, -1056, -1056 ;  /* 0xe420e4200f0f7430 */ /* 0x000fe20000000000 */
[----:B------:R-:W-:-:S03]  /*4ae0*/  LOP3.LUT R35, R35, 0x3f003f, RZ, 0xc0, !PT ;  /* 0x003f003f23237812 */ /* 0x000fc600078ec0ff */
[----:B------:R-:W-:Y:S02]  /*4af0*/  HADD2 R24, R24, -1056, -1056 ;  /* 0xe420e42018187430 */ /* 0x000fe40000000000 */
[----:B------:R-:W-:Y:S01]  /*4b00*/  HFMA2 R13, R15, R9, R13 ;  /* 0x000000090f0d7231 */ /* 0x000fe2000000000d */
[----:B------:R-:W-:Y:S02]  /*4b10*/  LOP3.LUT R15, R17, 0x3f003f, RZ, 0xc0, !PT ;  /* 0x003f003f110f7812 */ /* 0x000fe400078ec0ff */
[----:B------:R-:W-:Y:S02]  /*4b20*/  LOP3.LUT R35, R35, 0x64006400, RZ, 0xfc, !PT ;  /* 0x6400640023237812 */ /* 0x000fe400078efcff */
[----:B------:R-:W-:Y:S02]  /*4b30*/  LOP3.LUT R15, R15, 0x64006400, RZ, 0xfc, !PT ;  /* 0x640064000f0f7812 */ /* 0x000fe400078efcff */
[----:B------:R-:W-:Y:S01]  /*4b40*/  LOP3.LUT R34, R34, 0x64006400, RZ, 0xfc, !PT ;  /* 0x6400640022227812 */ /* 0x000fe200078efcff */
[----:B------:R-:W-:-:S02]  /*4b50*/  HADD2 R35, R35, -1056, -1056 ;  /* 0xe420e42023237430 */ /* 0x000fc40000000000 */
[----:B0-----:R-:W-:Y:S02]  /*4b60*/  HFMA2 R20, R24, R4, R20 ;  /* 0x0000000418147231 */ /* 0x001fe40000000014 */
[----:B------:R-:W-:Y:S02]  /*4b70*/  HADD2 R15, R15, -1056, -1056 ;  /* 0xe420e4200f0f7430 */ /* 0x000fe40000000000 */
[----:B------:R-:W-:Y:S02]  /*4b80*/  HADD2 R34, R34, -1056, -1056 ;  /* 0xe420e42022227430 */ /* 0x000fe40000000000 */
[----:B------:R-:W-:Y:S01]  /*4b90*/  HFMA2 R13, R15, R10, R13 ;  /* 0x0000000a0f0d7231 */ /* 0x000fe2000000000d */
[--C-:B------:R-:W-:Y:S01]  /*4ba0*/  SHF.R.U32.HI R15, RZ, 0x6, R17.reuse ;  /* 0x00000006ff0f7819 */ /* 0x100fe20000011611 */
[----:B------:R-:W-:Y:S01]  /*4bb0*/  HFMA2 R20, R35, R5, R20 ;  /* 0x0000000523147231 */ /* 0x000fe20000000014 */
[----:B------:R-:W-:Y:S02]  /*4bc0*/  SHF.R.U32.HI R17, RZ, 0xc, R17 ;  /* 0x0000000cff117819 */ /* 0x000fe40000011611 */
[----:B------:R-:W-:Y:S01]  /*4bd0*/  SHF.R.U32.HI R24, RZ, 0xc, R21 ;  /* 0x0000000cff187819 */ /* 0x000fe20000011615 */
[----:B------:R-:W-:Y:S01]  /*4be0*/  HFMA2 R20, R34, R6, R20 ;  /* 0x0000000622147231 */ /* 0x000fe20000000014 */
[----:B------:R-:W-:-:S02]  /*4bf0*/  LOP3.LUT R34, R17, 0xf000f, RZ, 0xc0, !PT ;  /* 0x000f000f11227812 */ /* 0x000fc400078ec0ff */
[----:B------:R-:W-:Y:S02]  /*4c00*/  LOP3.LUT R17, R22, 0x3f003f, RZ, 0xc0, !PT ;  /* 0x003f003f16117812 */ /* 0x000fe400078ec0ff */
[----:B------:R-:W-:Y:S02]  /*4c10*/  LOP3.LUT R21, R23, 0x3f003f, RZ, 0xc0, !PT ;  /* 0x003f003f17157812 */ /* 0x000fe400078ec0ff */
[----:B------:R-:W-:Y:S02]  /*4c20*/  LOP3.LUT R17, R17, 0x64006400, RZ, 0xfc, !PT ;  /* 0x6400640011117812 */ /* 0x000fe400078efcff */
[----:B------:R-:W-:-:S03]  /*4c30*/  LOP3.LUT R21, R21, 0x64006400, RZ, 0xfc, !PT ;  /* 0x6400640015157812 */ /* 0x000fc600078efcff */
[----:B------:R-:W-:Y:S02]  /*4c40*/  HADD2 R17, R17, -1056, -1056 ;  /* 0xe420e42011117430 */ /* 0x000fe40000000000 */
[----:B------:R-:W-:Y:S02]  /*4c50*/  HADD2 R21, R21, -1056, -1056 ;  /* 0xe420e42015157430 */ /* 0x000fe40000000000 */
[-C--:B------:R-:W-:Y:S02]  /*4c60*/  HFMA2 R17, R17, R8.reuse, RZ ;  /* 0x0000000811117231 */ /* 0x080fe400000000ff */
[----:B------:R-:W-:Y:S01]  /*4c70*/  HFMA2 R21, R21, R8, RZ.H0_H0 ;  /* 0x0000000815157231 */ /* 0x000fe200000400ff */
        /* <DEDUP_REMOVED lines=19> */
[----:B------:R-:W-:Y:S01]  /*4db0*/  HFMA2 R13, R15, R11, R13 ;  /* 0x0000000b0f0d7231 */ /* 0x000fe2000000000d */
[----:B------:R-:W-:Y:S01]  /*4dc0*/  LOP3.LUT R15, R25, 0x3f003f, RZ, 0xc0, !PT ;  /* 0x003f003f190f7812 */ /* 0x000fe200078ec0ff */
[-C--:B------:R-:W-:Y:S02]  /*4dd0*/  HFMA2 R8, R17, R10.reuse, R8 ;  /* 0x0000000a11087231 */ /* 0x080fe40000000008 */
[----:B------:R-:W-:Y:S01]  /*4de0*/  HFMA2 R9, R21, R10, R9 ;  /* 0x0000000a15097231 */ /* 0x000fe20000000009 */
[----:B------:R-:W-:Y:S02]  /*4df0*/  SHF.R.U32.HI R10, RZ, 0x6, R18 ;  /* 0x00000006ff0a7819 */ /* 0x000fe40000011612 */
[----:B------:R-:W-:-:S02]  /*4e00*/  LOP3.LUT R15, R15, 0x64006400, RZ, 0xfc, !PT ;  /* 0x640064000f0f7812 */ /* 0x000fc400078efcff */
[----:B------:R-:W-:Y:S02]  /*4e10*/  SHF.R.U32.HI R17, RZ, 0x6, R19 ;  /* 0x00000006ff117819 */ /* 0x000fe40000011613 */
[----:B------:R-:W-:Y:S01]  /*4e20*/  LOP3.LUT R10, R10, 0x3f003f, RZ, 0xc0, !PT ;  /* 0x003f003f0a0a7812 */ /* 0x000fe200078ec0ff */
[----:B------:R-:W-:Y:S01]  /*4e30*/  HADD2 R15, R15, -1056, -1056 ;  /* 0xe420e4200f0f7430 */ /* 0x000fe20000000000 */
[----:B------:R-:W-:Y:S02]  /*4e40*/  LOP3.LUT R21, R17, 0x3f003f, RZ, 0xc0, !PT ;  /* 0x003f003f11157812 */ /* 0x000fe400078ec0ff */
[----:B------:R-:W-:Y:S02]  /*4e50*/  LOP3.LUT R17, R10, 0x64006400, RZ, 0xfc, !PT ;  /* 0x640064000a117812 */ /* 0x000fe400078efcff */
[----:B------:R-:W-:Y:S01]  /*4e60*/  LOP3.LUT R10, R21, 0x64006400, RZ, 0xfc, !PT ;  /* 0x64006400150a7812 */ /* 0x000fe200078efcff */
[----:B------:R-:W-:Y:S02]  /*4e70*/  HFMA2 R13, R15, R4, R13 ;  /* 0x000000040f0d7231 */ /* 0x000fe4000000000d */
[----:B------:R-:W-:Y:S01]  /*4e80*/  HADD2 R17, R17, -1056, -1056 ;  /* 0xe420e42011117430 */ /* 0x000fe20000000000 */
[----:B------:R-:W-:Y:S01]  /*4e90*/  SHF.R.U32.HI R15, RZ, 0x6, R25 ;  /* 0x00000006ff0f7819 */ /* 0x000fe20000011619 */
[----:B------:R-:W-:Y:S01]  /*4ea0*/  HADD2 R10, R10, -1056, -1056 ;  /* 0xe420e4200a0a7430 */ /* 0x000fe20000000000 */
[----:B------:R-:W-:-:S02]  /*4eb0*/  SHF.R.U32.HI R18, RZ, 0xc, R18 ;  /* 0x0000000cff127819 */ /* 0x000fc40000011612 */
[----:B------:R-:W-:Y:S01]  /*4ec0*/  LOP3.LUT R15, R15, 0x3f003f, RZ, 0xc0, !PT ;  /* 0x003f003f0f0f7812 */ /* 0x000fe200078ec0ff */
[-C--:B------:R-:W-:Y:S02]  /*4ed0*/  HFMA2 R8, R17, R11.reuse, R8 ;  /* 0x0000000b11087231 */ /* 0x080fe40000000008 */
[----:B------:R-:W-:Y:S01]  /*4ee0*/  HFMA2 R11, R10, R11, R9 ;  /* 0x0000000b0a0b7231 */ /* 0x000fe20000000009 */
[----:B------:R-:W-:Y:S02]  /*4ef0*/  LOP3.LUT R10, R18, 0xf000f, RZ, 0xc0, !PT ;  /* 0x000f000f120a7812 */ /* 0x000fe400078ec0ff */
[----:B------:R-:W-:Y:S02]  /*4f00*/  SHF.R.U32.HI R17, RZ, 0xa, R26 ;  /* 0x0000000aff117819 */ /* 0x000fe4000001161a */
[----:B------:R-:W-:Y:S02]  /*4f10*/  SHF.R.U32.HI R19, RZ, 0xc, R19 ;  /* 0x0000000cff137819 */ /* 0x000fe40000011613 */
[----:B------:R-:W-:-:S02]  /*4f20*/  LOP3.LUT R15, R15, 0x64006400, RZ, 0xfc, !PT ;  /* 0x640064000f0f7812 */ /* 0x000fc400078efcff */
[----:B------:R-:W-:Y:S02]  /*4f30*/  SHF.R.U32.HI R22, RZ, 0xc, R22 ;  /* 0x0000000cff167819 */ /* 0x000fe40000011616 */
[----:B------:R-:W-:Y:S02]  /*4f40*/  LOP3.LUT R21, R26, 0x3f003f, RZ, 0xc0, !PT ;  /* 0x003f003f1a157812 */ /* 0x000fe400078ec0ff */
[----:B------:R-:W-:Y:S02]  /*4f50*/  LOP3.LUT R17, R10, 0x300030, R17, 0xf8, !PT ;  /* 0x003000300a117812 */ /* 0x000fe400078ef811 */
[----:B------:R-:W-:Y:S02]  /*4f60*/  LOP3.LUT R19, R19, 0xf000f, RZ, 0xc0, !PT ;  /* 0x000f000f13137812 */ /* 0x000fe400078ec0ff */
[----:B------:R-:W-:Y:S01]  /*4f70*/  SHF.R.U32.HI R10, RZ, 0xa, R27 ;  /* 0x0000000aff0a7819 */ /* 0x000fe2000001161b */
[----:B------:R-:W-:Y:S01]  /*4f80*/  HADD2 R15, R15, -1056, -1056 ;  /* 0xe420e4200f0f7430 */ /* 0x000fe20000000000 */
[----:B------:R-:W-:-:S02]  /*4f90*/  LOP3.LUT R22, R22, 0xf000f, RZ, 0xc0, !PT ;  /* 0x000f000f16167812 */ /* 0x000fc400078ec0ff */
[----:B------:R-:W-:Y:S02]  /*4fa0*/  SHF.R.U32.HI R9, RZ, 0x8, R26 ;  /* 0x00000008ff097819 */ /* 0x000fe4000001161a */
[----:B------:R-:W-:Y:S02]  /*4fb0*/  LOP3.LUT R21, R21, 0x64006400, RZ, 0xfc, !PT ;  /* 0x6400640015157812 */ /* 0x000fe400078efcff */
[----:B------:R-:W-:Y:S01]  /*4fc0*/  LOP3.LUT R10, R19, 0x300030, R10, 0xf8, !PT ;  /* 0x00300030130a7812 */ /* 0x000fe200078ef80a */
[----:B------:R-:W-:Y:S01]  /*4fd0*/  HFMA2 R13, R15, R5, R13 ;  /* 0x000000050f0d7231 */ /* 0x000fe2000000000d */
[----:B------:R-:W-:Y:S02]  /*4fe0*/  LOP3.LUT R9, R22, 0x300030, R9, 0xf8, !PT ;  /* 0x0030003016097812 */ /* 0x000fe400078ef809 */
[----:B------:R-:W-:Y:S02]  /*4ff0*/  SHF.R.U32.HI R18, RZ, 0x8, R27 ;  /* 0x00000008ff127819 */ /* 0x000fe4000001161b */
[----:B------:R-:W-:Y:S01]  /*5000*/  LOP3.LUT R19, R27, 0x3f003f, RZ, 0xc0, !PT ;  /* 0x003f003f1b137812 */ /* 0x000fe200078ec0ff */
[----:B------:R-:W-:Y:S01]  /*5010*/  HADD2 R21, R21, -1056, -1056 ;  /* 0xe420e42015157430 */ /* 0x000fe20000000000 */
        /* <DEDUP_REMOVED lines=9> */
[----:B------:R-:W-:Y:S01]  /*50b0*/  LOP3.LUT R15, R24, 0x300030, R15, 0xf8, !PT ;  /* 0x00300030180f7812 */ /* 0x000fe200078ef80f */
[----:B------:R-:W-:Y:S01]  /*50c0*/  HFMA2 R8, R21, R4, R8 ;  /* 0x0000000415087231 */ /* 0x000fe20000000008 */
[----:B------:R-:W-:Y:S01]  /*50d0*/  LOP3.LUT R18, R23, 0x300030, R18, 0xf8, !PT ;  /* 0x0030003017127812 */ /* 0x000fe200078ef812 */
[----:B------:R-:W-:Y:S01]  /*50e0*/  HADD2 R19, R19, -1056, -1056 ;  /* 0xe420e42013137430 */ /* 0x000fe20000000000 */
[----:B------:R-:W-:Y:S02]  /*50f0*/  LOP3.LUT R22, R22, 0x64006400, RZ, 0xfc, !PT ;  /* 0x6400640016167812 */ /* 0x000fe400078efcff */
[----:B------:R-:W-:-:S02]  /*5100*/  LOP3.LUT R21, R27, 0x64006400, RZ, 0xfc, !PT ;  /* 0x640064001b157812 */ /* 0x000fc400078efcff */
[----:B------:R-:W-:Y:S02]  /*5110*/  SHF.R.U32.HI R25, RZ, 0xa, R25 ;  /* 0x0000000aff197819 */ /* 0x000fe40000011619 */
[----:B------:R-:W-:Y:S02]  /*5120*/  LOP3.LUT R15, R15, 0x64006400, RZ, 0xfc, !PT ;  /* 0x640064000f0f7812 */ /* 0x000fe400078efcff */
[----:B------:R-:W-:Y:S01]  /*5130*/  LOP3.LUT R9, R9, 0x64006400, RZ, 0xfc, !PT ;  /* 0x6400640009097812 */ /* 0x000fe200078efcff */
[----:B------:R-:W-:Y:S01]  /*5140*/  HADD2 R22, R22, -1056, -1056 ;  /* 0xe420e42016167430 */ /* 0x000fe20000000000 */
[----:B------:R-:W-:Y:S01]  /*5150*/  LOP3.LUT R18, R18, 0x64006400, RZ, 0xfc, !PT ;  /* 0x6400640012127812 */ /* 0x000fe200078efcff */
[----:B------:R-:W-:Y:S01]  /*5160*/  HFMA2 R11, R19, R4, R11 ;  /* 0x00000004130b7231 */ /* 0x000fe2000000000b */
[----:B------:R-:W-:Y:S01]  /*5170*/  LOP3.LUT R25, R34, 0x300030, R25, 0xf8, !PT ;  /* 0x0030003022197812 */ /* 0x000fe200078ef819 */
[----:B------:R-:W-:Y:S02]  /*5180*/  HADD2 R21, R21, -1056, -1056 ;  /* 0xe420e42015157430 */ /* 0x000fe40000000000 */
[----:B------:R-:W-:Y:S01]  /*5190*/  HADD2 R15, R15, -1056, -1056 ;  /* 0xe420e4200f0f7430 */ /* 0x000fe20000000000 */
[----:B------:R-:W-:Y:S01]  /*51a0*/  LOP3.LUT R25, R25, 0x64006400, RZ, 0xfc, !PT ;  /* 0x6400640019197812 */ /* 0x000fe200078efcff */
[----:B------:R-:W-:-:S02]  /*51b0*/  HADD2 R4, R9, -1056, -1056 ;  /* 0xe420e42009047430 */ /* 0x000fc40000000000 */
[-C--:B------:R-:W-:Y:S02]  /*51c0*/  HFMA2 R9, R21, R5.reuse, R11 ;  /* 0x0000000515097231 */ /* 0x080fe4000000000b */
[----:B------:R-:W-:Y:S02]  /*51d0*/  HADD2 R18, R18, -1056, -1056 ;  /* 0xe420e42012127430 */ /* 0x000fe40000000000 */
[----:B------:R-:W-:Y:S01]  /*51e0*/  HFMA2 R8, R22, R5, R8 ;  /* 0x0000000516087231 */ /* 0x000fe20000000008 */
[----:B------:R-:W-:Y:S01]  /*51f0*/  LOP3.LUT R5, R10, 0x64006400, RZ, 0xfc, !PT ;  /* 0x640064000a057812 */ /* 0x000fe200078efcff */
[-C--:B------:R-:W-:Y:S02]  /*5200*/  HFMA2 R13, R15, R6.reuse, R13 ;  /* 0x000000060f0d7231 */ /* 0x080fe4000000000d */
[----:B------:R-:W-:Y:S02]  /*5210*/  HADD2 R25, R25, -1056, -1056 ;  /* 0xe420e42019197430 */ /* 0x000fe40000000000 */
[----:B------:R-:W-:Y:S01]  /*5220*/  HFMA2 R9, R18, R6, R9 ;  /* 0x0000000612097231 */ /* 0x000fe20000000009 */
[----:B------:R-:W-:Y:S01]  /*5230*/  LOP3.LUT R16, R16, 0x64006400, RZ, 0xfc, !PT ;  /* 0x6400640010107812 */ /* 0x000fe200078efcff */
[----:B------:R-:W-:Y:S01]  /*5240*/  HADD2 R5, R5, -1056, -1056 ;  /* 0xe420e42005057430 */ /* 0x000fe20000000000 */
[----:B------:R-:W-:Y:S01]  /*5250*/  LOP3.LUT R17, R17, 0x64006400, RZ, 0xfc, !PT ;  /* 0x6400640011117812 */ /* 0x000fe200078efcff */
[----:B------:R-:W-:-:S02]  /*5260*/  HFMA2 R13, R25, R7, R13 ;  /* 0x00000007190d7231 */ /* 0x000fc4000000000d */
[----:B------:R-:W-:Y:S01]  /*5270*/  HADD2 R10, R16, -1056, -1056 ;  /* 0xe420e420100a7430 */ /* 0x000fe20000000000 */
[----:B------:R-:W-:Y:S01]  /*5280*/  IADD3 R33, PT, PT, R33, 0x20, RZ ;  /* 0x0000002021217810 */ /* 0x000fe20007ffe0ff */
[-C--:B------:R-:W-:Y:S02]  /*5290*/  HFMA2 R9, R5, R7.reuse, R9 ;  /* 0x0000000705097231 */ /* 0x080fe40000000009 */
[----:B------:R-:W-:Y:S02]  /*52a0*/  HFMA2 R4, R4, R6, R8 ;  /* 0x0000000604047231 */ /* 0x000fe40000000008 */
[----:B------:R-:W-:Y:S02]  /*52b0*/  HADD2 R17, R17, -1056, -1056 ;  /* 0xe420e42011117430 */ /* 0x000fe40000000000 */
[-C--:B------:R-:W-:Y:S01]  /*52c0*/  HFMA2 R10, R10, R7.reuse, R20 ;  /* 0x000000070a0a7231 */ /* 0x080fe20000000014 */
[----:B------:R-:W-:Y:S01]  /*52d0*/  ISETP.GE.AND P0, PT, R33, R32, PT ;  /* 0x000000202100720c */ /* 0x000fe20003f06270 */
[----:B------:R-:W-:-:S02]  /*52e0*/  HFMA2 R4, R17, R7, R4 ;  /* 0x0000000711047231 */ /* 0x000fc40000000004 */
[----:B------:R-:W-:Y:S02]  /*52f0*/  HADD2 R10, R10.H0_H0, R10.H1_H1 ;  /* 0x3000000a0a0a7230 */ /* 0x000fe40000000800 */
[----:B------:R-:W-:Y:S01]  /*5300*/  HADD2 R5, R13.H0_H0, R13.H1_H1 ;  /* 0x3000000d0d057230 */ /* 0x000fe20000000800 */
[----:B------:R-:W-:Y:S01]  /*5310*/  PRMT R14, R14, 0x5410, R12 ;  /* 0x000054100e0e7816 */ /* 0x000fe2000000000c */
[----:B------:R-:W-:Y:S01]  /*5320*/  HADD2 R4, R4.H0_H0, R4.H1_H1 ;  /* 0x3000000404047230 */ /* 0x000fe20000000800 */
[----:B-1----:R-:W-:Y:S01]  /*5330*/  PRMT R2, R2, 0x5410, R3 ;  /* 0x0000541002027816 */ /* 0x002fe20000000003 */
[----:B------:R-:W-:Y:S01]  /*5340*/  HADD2 R9, R9.H0_H0, R9.H1_H1 ;  /* 0x3000000909097230 */ /* 0x000fe20000000800 */
[----:B------:R-:W-:Y:S01]  /*5350*/  PRMT R10, R10, 0x5410, R5 ;  /* 0x000054100a0a7816 */ /* 0x000fe20000000005 */
[----:B------:R-:W-:Y:S02]  /*5360*/  UIADD3 UR4, UPT, UPT, UR4, 0x40, URZ ;  /* 0x0000004004047890 */ /* 0x000fe4000fffe0ff */
[----:B------:R-:W-:Y:S01]  /*5370*/  HFMA2 R29, R14, R2, R29 ;  /* 0x000000020e1d7231 */ /* 0x000fe2000000001d */
[----:B------:R-:W-:Y:S01]  /*5380*/  PRMT R4, R4, 0x5410, R9 ;  /* 0x0000541004047816 */ /* 0x000fe20000000009 */
[----:B------:R-:W-:-:S02]  /*5390*/  HFMA2 R30, R10, R28, R30 ;  /* 0x0000001c0a1e7231 */ /* 0x000fc4000000001e */
[----:B------:R-:W-:-:S04]  /*53a0*/  IMAD.WIDE R22, R31, 0x4, R38 ;  /* 0x000000041f167825 */ /* 0x000fc800078e0226 */
[----:B------:R-:W-:Y:S01]  /*53b0*/  HFMA2 R29, R4, R2, R29 ;  /* 0x00000002041d7231 */ /* 0x000fe2000000001d */
[----:B------:R-:W-:Y:S06]  /*53c0*/  @!P0 BRA `(.L_x_5096) ;  /* 0xffffffe800488947 */ /* 0x000fec000383ffff */
.L_x_5095:
[----:B------:R0:W-:Y:S01]  /*53d0*/  ATOM.E.ADD.F16x2.RN.STRONG.GPU P0, RZ, desc[UR6][R36.64], R30 ;  /* 0x8000001e24ff79a2 */ /* 0x0001e2000c10e106 */
[----:B------:R-:W-:Y:S04]  /*53e0*/  BSSY.RECONVERGENT B0, `(.L_x_5097) ;  /* 0x000000e000007945 */ /* 0x000fe80003800200 */
[----:B0-----:R-:W-:Y:S05]  /*53f0*/  @P0 BRA `(.L_x_5098) ;  /* 0x0000000000300947 */ /* 0x001fea0003800000 */
[----:B------:R-:W0:Y:S02]  /*5400*/  QSPC.E.S P0, RZ, [R36] ;  /* 0x0000000024ff73aa */ /* 0x000e240000000500 */
[----:B0-----:R-:W-:Y:S05]  /*5410*/  @!P0 BRA `(.L_x_5099) ;  /* 0x00000000001c8947 */ /* 0x001fea0003800000 */
[----:B-1----:R-:W-:-:S05]  /*5420*/  IMAD.MOV.U32 R2, RZ, RZ, R36 ;  /* 0x000000ffff027224 */ /* 0x002fca00078e0024 */
[----:B------:R-:W-:-:S07]  /*5430*/  MOV R2, R2 ;  /* 0x0000000200027202 */ /* 0x000fce0000000f00 */
.L_x_5100:
[----:B------:R-:W0:Y:S02]  /*5440*/  LDS R4, [R2] ;  /* 0x0000000002047984 */ /* 0x000e240000000800 */
[----:B0-----:R-:W-:-:S05]  /*5450*/  HADD2 R5, R4, R30 ;  /* 0x0000001e04057230 */ /* 0x001fca0000000000 */
[----:B------:R-:W0:Y:S02]  /*5460*/  ATOMS.CAST.SPIN P0, [R2], R4, R5 ;  /* 0x000000040200758d */ /* 0x000e240001800005 */
[----:B0-----:R-:W-:Y:S05]  /*5470*/  @!P0 BRA `(.L_x_5100) ;  /* 0xfffffffc00f08947 */ /* 0x001fea000383ffff */
[----:B------:R-:W-:Y:S05]  /*5480*/  BRA `(.L_x_5098) ;  /* 0x00000000000c7947 */ /* 0x000fea0003800000 */
.L_x_5099:
[----:B------:R-:W1:Y:S02]  /*5490*/  LD.E R0, desc[UR6][R36.64] ;  /* 0x0000000624007980 */ /* 0x000e64000c101900 */
[----:B-1----:R-:W-:-:S05]  /*54a0*/  IADD3 R3, PT, PT, R30, R0, RZ ;  /* 0x000000001e037210 */ /* 0x002fca0007ffe0ff */
[----:B------:R0:W-:Y:S02]  /*54b0*/  ST.E desc[UR6][R36.64], R3 ;  /* 0x0000000324007985 */ /* 0x0001e4000c101906 */
.L_x_5098:
[----:B------:R-:W-:Y:S05]  /*54c0*/  BSYNC.RECONVERGENT B0 ;  /* 0x0000000000007941 */ /* 0x000fea0003800200 */
.L_x_5097:
[----:B------:R2:W-:Y:S02]  /*54d0*/  ATOM.E.ADD.F16x2.RN.STRONG.GPU P0, RZ, desc[UR6][R36.64+0x4], R29 ;  /* 0x8000041d24ff79a2 */ /* 0x0005e4000c10e106 */
[----:B--2---:R-:W-:Y:S05]  /*54e0*/  @P0 EXIT ;  /* 0x000000000000094d */ /* 0x004fea0003800000 */
[----:B------:R-:W2:Y:S02]  /*54f0*/  QSPC.E.S P0, RZ, [R36+0x4] ;  /* 0x0000040024ff73aa */ /* 0x000ea40000000500 */
[----:B--2---:R-:W-:Y:S05]  /*5500*/  @!P0 BRA `(.L_x_5101) ;  /* 0x0000000000188947 */ /* 0x004fea0003800000 */
[----:B0-----:R-:W-:-:S07]  /*5510*/  MOV R36, R36 ;  /* 0x0000002400247202 */ /* 0x001fce0000000f00 */
.L_x_5102:
[----:B-1----:R-:W0:Y:S02]  /*5520*/  LDS R2, [R36+0x4] ;  /* 0x0000040024027984 */ /* 0x002e240000000800 */
[----:B0-----:R-:W-:-:S05]  /*5530*/  HFMA2 R3, R2, 1, 1, R29 ;  /* 0x3c003c0002037831 */ /* 0x001fca000000001d */
[----:B------:R-:W0:Y:S02]  /*5540*/  ATOMS.CAST.SPIN P0, [R36+0x4], R2, R3 ;  /* 0x000004022400758d */ /* 0x000e240001800003 */
[----:B0-----:R-:W-:Y:S05]  /*5550*/  @!P0 BRA `(.L_x_5102) ;  /* 0xfffffffc00f08947 */ /* 0x001fea000383ffff */
[----:B------:R-:W-:Y:S05]  /*5560*/  EXIT ;  /* 0x000000000000794d */ /* 0x000fea0003800000 */
.L_x_5101:
[----:B------:R-:W0:Y:S02]  /*5570*/  LD.E R0, desc[UR6][R36.64+0x4] ;  /* 0x0000040624007980 */ /* 0x000e24000c101900 */
[----:B01----:R-:W-:-:S05]  /*5580*/  IMAD.IADD R3, R29, 0x1, R0 ;  /* 0x000000011d037824 */ /* 0x003fca00078e0200 */
[----:B------:R-:W-:Y:S01]  /*5590*/  ST.E desc[UR6][R36.64+0x4], R3 ;  /* 0x0000040324007985 */ /* 0x000fe2000c101906 */
[----:B------:R-:W-:Y:S05]  /*55a0*/  EXIT ;  /* 0x000000000000794d */ /* 0x000fea0003800000 */
.L_x_5103:
        /* <DEDUP_REMOVED lines=13> */
.L_x_5363:


//--------------------- .text._Z23gemm_half_q_half_kernelILi1ELi40ELb1ELb0ELi32EEvPK6__halfPKjS4_S2_PS0_iiiiPKtS7_iiiiiibS2_i --------------------------
	.section	.text._Z23gemm_half_q_half_kernelILi1ELi40ELb1ELb0ELi32EEvPK6__halfPKjS4_S2_PS0_iiiiPKtS7_iiiiiibS2_i,"ax",@progbits
	.align	128
        .global         _Z23gemm_half_q_half_kernelILi1ELi40ELb1ELb0ELi32EEvPK6__halfPKjS4_S2_PS0_iiiiPKtS7_iiiiiibS2_i
        .type           _Z23gemm_half_q_half_kernelILi1ELi40ELb1ELb0ELi32EEvPK6__halfPKjS4_S2_PS0_iiiiPKtS7_iiiiiibS2_i,@function
        .size           _Z23gemm_half_q_half_kernelILi1ELi40ELb1ELb0ELi32EEvPK6__halfPKjS4_S2_PS0_iiiiPKtS7_iiiiiibS2_i,(.L_x_5364 - _Z23gemm_half_q_half_kernelILi1ELi40ELb1ELb0ELi32EEvPK6__halfPKjS4_S2_PS0_iiiiPKtS7_iiiiiibS2_i)
        .other          _Z23gemm_half_q_half_kernelILi1ELi40ELb1ELb0ELi32EEvPK6__halfPKjS4_S2_PS0_iiiiPKtS7_iiiiiibS2_i,@"STO_CUDA_ENTRY STV_DEFAULT"
_Z23gemm_half_q_half_kernelILi1ELi40ELb1ELb0ELi32EEvPK6__halfPKjS4_S2_PS0_iiiiPKtS7_iiiiiibS2_i:
.text._Z23gemm_half_q_half_kernelILi1ELi40ELb1ELb0ELi32EEvPK6__halfPKjS4_S2_PS0_iiiiPKtS7_iiiiiibS2_i:
        /* <DEDUP_REMOVED lines=43> */
.L_x_5105:
[----:B------:R-:W-:Y:S05]  /*02b0*/  BSYNC.RECONVERGENT B0 ;  /* 0x0000000000007941 */ /* 0x000fea0003800200 */
.L_x_5104:
        /* <DEDUP_REMOVED lines=23> */
.L_x_5107:
[----:B------:R-:W0:Y:S01]  /*0430*/  LDC.64 R12, c[0x0][0x390] ;  /* 0x0000e400ff0c7b82 */ /* 0x000e220000000a00 */
[----:B-----5:R-:W-:-:S05]  /*0440*/  IADD3 R0, PT, PT, R6, UR4, RZ ;  /* 0x0000000406007c10 */ /* 0x020fca000fffe0ff */
[----:B------:R-:W-:Y:S02]  /*0450*/  IMAD R2, R0, R29, RZ ;  /* 0x0000001d00027224 */ /* 0x000fe400078e02ff */
[----:B------:R-:W1:Y:S03]  /*0460*/  LDC.64 R14, c[0x0][0x398] ;  /* 0x0000e600ff0e7b82 */ /* 0x000e660000000a00 */
[----:B------:R-:W-:-:S04]  /*0470*/  SHF.R.S32.HI R3, RZ, 0x1f, R2 ;  /* 0x0000001fff037819 */ /* 0x000fc80000011402 */
[----:B------:R-:W-:-:S04]  /*0480*/  LEA.HI R3, R3, R2, RZ, 0x3 ;  /* 0x0000000203037211 */ /* 0x000fc800078f18ff */
[----:B------:R-:W-:-:S05]  /*0490*/  LEA.HI.SX32 R3, R3, R10, 0x1d ;  /* 0x0000000a03037211 */ /* 0x000fca00078feaff */
[----:B0-----:R-:W-:-:S06]  /*04a0*/  IMAD.WIDE R12, R3, 0x4, R12 ;  /* 0x00000004030c7825 */ /* 0x001fcc00078e020c */
[----:B------:R-:W2:Y:S01]  /*04b0*/  LDG.E.CONSTANT R12, desc[UR6][R12.64] ;  /* 0x000000060c0c7981 */ /* 0x000ea2000c1e9900 */
[----:B------:R-:W-:-:S05]  /*04c0*/  SHF.L.U32 R3, R8, 0x1, RZ ;  /* 0x0000000108037819 */ /* 0x000fca00000006ff */
[----:B------:R-:W-:-:S06]  /*04d0*/  IMAD.WIDE.U32 R2, R3, 0x2, R4 ;  /* 0x0000000203027825 */ /* 0x000fcc00078e0004 */
[----:B------:R-:W3:Y:S01]  /*04e0*/  LDG.E.U16.CONSTANT R3, desc[UR6][R2.64+0x2] ;  /* 0x0000020602037981 */ /* 0x000ee2000c1e9500 */
[----:B-1----:R-:W-:-:S05]  /*04f0*/  IMAD.WIDE.U32 R14, R0, 0x2, R14 ;  /* 0x00000002000e7825 */ /* 0x002fca00078e000e */
        /* <DEDUP_REMOVED lines=29> */
.L_x_5106:
[----:B------:R-:W1:Y:S01]  /*06d0*/  LDCU UR4, c[0x0][0x3c8] ;  /* 0x00007900ff0477ac */ /* 0x000e620008000800 */
[----:B0-----:R-:W-:Y:S01]  /*06e0*/  HFMA2 R4, -RZ, RZ, 0, 0 ;  /* 0x00000000ff047431 */ /* 0x001fe200000001ff */
[----:B-1----:R-:W-:-:S13]  /*06f0*/  ISETP.GT.AND P0, PT, R16, UR4, PT ;  /* 0x0000000410007c0c */ /* 0x002fda000bf04270 */
        /* <DEDUP_REMOVED lines=8> */
.L_x_5108:
        /* <DEDUP_REMOVED lines=11> */
.L_x_5109:
        /* <DEDUP_REMOVED lines=11> */
.L_x_5110:
        /* <DEDUP_REMOVED lines=11> */
.L_x_5111:
        /* <DEDUP_REMOVED lines=11> */
.L_x_5112:
[----:B------:R-:W-:Y:S01]  /*0a40*/  VIMNMX R10, PT, PT, R16, UR4, PT ;  /* 0x00000004100a7c48 */ /* 0x000fe2000bfe0100 */
[----:B------:R-:W0:Y:S01]  /*0a50*/  S2UR UR5, SR_CgaCtaId ;  /* 0x00000000000579c3 */ /* 0x000e220000008800 */
[----:B------:R-:W1:Y:S01]  /*0a60*/  LDCU.64 UR10, c[0x0][0x388] ;  /* 0x00007100ff0a77ac */ /* 0x000e620008000a00 */
        /* <DEDUP_REMOVED lines=16> */
[----:B-1----:R-:W-:-:S04]  /*0b70*/  LEA R38, P1, R6, UR10, 0x2 ;  /* 0x0000000a06267c11 */ /* 0x002fc8000f8210ff */
[----:B------:R-:W-:-:S07]  /*0b80*/  LEA.HI.X R39, R6, UR11, R5, 0x2, P1 ;  /* 0x0000000b06277c11 */ /* 0x000fce00088f1405 */
[----:B------:R-:W-:Y:S05]  /*0b90*/  @!P0 BRA `(.L_x_5113) ;  /* 0x0000001400b88947 */ /* 0x000fea0003800000 */
[----:B------:R0:W2:Y:S01]  /*0ba0*/  LDG.E.128.CONSTANT R4, desc[UR6][R38.64] ;  /* 0x0000000626047981 */ /* 0x0000a2000c1e9d00 */
[----:B------:R-:W-:-:S03]  /*0bb0*/  IMAD.WIDE R16, R29, 0x4, R38 ;  /* 0x000000041d107825 */ /* 0x000fc600078e0226 */
[----:B------:R-:W1:Y:S04]  /*0bc0*/  LDS.128 R20, [UR4] ;  /* 0x00000004ff147984 */ /* 0x000e680008000c00 */
[----:B------:R3:W4:Y:S01]  /*0bd0*/  LDG.E.128.CONSTANT R8, desc[UR6][R16.64] ;  /* 0x0000000610087981 */ /* 0x000722000c1e9d00 */
[----:B------:R-:W-:-:S05]  /*0be0*/  IMAD.WIDE R24, R29, 0x4, R16 ;  /* 0x000000041d187825 */ /* 0x000fca00078e0210 */
[----:B------:R-:W5:Y:S01]  /*0bf0*/  LDG.E.128.CONSTANT R12, desc[UR6][R24.64] ;  /* 0x00000006180c7981 */ /* 0x000f62000c1e9d00 */
[----:B------:R-:W-:-:S04]  /*0c00*/  IMAD.WIDE R36, R29, 0x4, R24 ;  /* 0x000000041d247825 */ /* 0x000fc800078e0218 */
[----:B0-----:R-:W-:Y:S01]  /*0c10*/  IMAD.WIDE R38, R29, 0x4, R36 ;  /* 0x000000041d267825 */ /* 0x001fe200078e0224 */
[----:B--2---:R-:W-:Y:S02]  /*0c20*/  LOP3.LUT R18, R4, 0x3f003f, RZ, 0xc0, !PT ;  /* 0x003f003f04127812 */ /* 0x004fe400078ec0ff */
        /* <DEDUP_REMOVED lines=8> */
[----:B---3--:R-:W-:Y:S01]  /*0cb0*/  HADD2 R17, R26, -1056, -1056 ;  /* 0xe420e4201a117430 */ /* 0x008fe20000000000 */
[----:B------:R-:W-:Y:S01]  /*0cc0*/  SHF.R.U32.HI R26, RZ, 0x6, R5 ;  /* 0x00000006ff1a7819 */ /* 0x000fe20000011605 */
[----:B------:R-:W-:Y:S01]  /*0cd0*/  HADD2 R16, R19, -1056, -1056 ;  /* 0xe420e42013107430 */ /* 0x000fe20000000000 */
[----:B------:R-:W-:Y:S01]  /*0ce0*/  SHF.R.U32.HI R19, RZ, 0x6, R4 ;  /* 0x00000006ff137819 */ /* 0x000fe20000011604 */
[----:B------:R-:W-:Y:S02]  /*0cf0*/  HADD2 R27, R27, -1056, -1056 ;  /* 0xe420e4201b1b7430 */ /* 0x000fe40000000000 */
[-C--:B-1----:R-:W-:Y:S02]  /*0d00*/  HFMA2 R18, R18, R20.reuse, RZ ;  /* 0x0000001412127231 */ /* 0x082fe400000000ff */
[----:B------:R-:W-:-:S02]  /*0d10*/  HFMA2 R16, R16, R20, RZ.H0_H0 ;  /* 0x0000001410107231 */ /* 0x000fc400000400ff */
[-C--:B------:R-:W-:Y:S02]  /*0d20*/  HFMA2 R17, R17, R20.reuse, RZ ;  /* 0x0000001411117231 */ /* 0x080fe400000000ff */
[----:B------:R-:W-:Y:S01]  /*0d30*/  HFMA2 R20, R27, R20, RZ.H0_H0 ;  /* 0x000000141b147231 */ /* 0x000fe200000400ff */
        /* <DEDUP_REMOVED lines=12> */
[----:B----4-:R-:W-:Y:S01]  /*0e00*/  LOP3.LUT R34, R11, 0x3f003f, RZ, 0xc0, !PT ;  /* 0x003f003f0b227812 */ /* 0x010fe200078ec0ff */
[----:B------:R-:W-:Y:S01]  /*0e10*/  HADD2 R26, R26, -1056, -1056 ;  /* 0xe420e4201a1a7430 */ /* 0x000fe20000000000 */
[----:B------:R-:W-:Y:S01]  /*0e20*/  SHF.R.U32.HI R5, RZ, 0xc, R5 ;  /* 0x0000000cff057819 */ /* 0x000fe20000011605 */
[----:B------:R-:W-:-:S02]  /*0e30*/  HADD2 R33, R33, -1056, -1056 ;  /* 0xe420e42021217430 */ /* 0x000fc40000000000 */
[-C--:B------:R-:W-:Y:S02]  /*0e40*/  HFMA2 R18, R19, R21.reuse, R18 ;  /* 0x0000001513127231 */ /* 0x080fe40000000012 */
[-C--:B------:R-:W-:Y:S02]  /*0e50*/  HFMA2 R16, R26, R21.reuse, R16 ;  /* 0x000000151a107231 */ /* 0x080fe40000000010 */
[-C--:B------:R-:W-:Y:S02]  /*0e60*/  HFMA2 R17, R27, R21.reuse, R17 ;  /* 0x000000151b117231 */ /* 0x080fe40000000011 */
[----:B------:R-:W-:Y:S01]  /*0e70*/  HFMA2 R20, R33, R21, R20 ;  /* 0x0000001521147231 */ /* 0x000fe20000000014 */
[----:B------:R-:W-:Y:S02]  /*0e80*/  LOP3.LUT R21, R8, 0x3f003f, RZ, 0xc0, !PT ;  /* 0x003f003f08157812 */ /* 0x000fe400078ec0ff */
[----:B------:R-:W-:Y:S02]  /*0e90*/  LOP3.LUT R27, R10, 0x3f003f, RZ, 0xc0, !PT ;  /* 0x003f003f0a1b7812 */ /* 0x000fe400078ec0ff */
[----:B------:R-:W-:-:S02]  /*0ea0*/  LOP3.LUT R26, R9, 0x3f003f, RZ, 0xc0, !PT ;  /* 0x003f003f091a7812 */ /* 0x000fc400078ec0ff */
        /* <DEDUP_REMOVED lines=8> */
[----:B------:R-:W-:-:S02]  /*0f30*/  HADD2 R26, R26, -1056, -1056 ;  /* 0xe420e4201a1a7430 */ /* 0x000fc40000000000 */
[-C--:B------:R-:W-:Y:S02]  /*0f40*/  HFMA2 R27, R27, R22.reuse, R18 ;  /* 0x000000161b1b7231 */ /* 0x080fe40000000012 */
[----:B------:R-:W-:Y:S01]  /*0f50*/  HADD2 R34, R34, -1056, -1056 ;  /* 0xe420e42022227430 */ /* 0x000fe20000000000 */
[----:B------:R-:W-:Y:S01]  /*0f60*/  LOP3.LUT R19, R19, 0x64006400, RZ, 0xfc, !PT ;  /* 0x6400640013137812 */ /* 0x000fe200078efcff */
[-C--:B------:R-:W-:Y:S02]  /*0f70*/  HFMA2 R26, R26, R22.reuse, R16 ;  /* 0x000000161a1a7231 */ /* 0x080fe40000000010 */
[-C--:B------:R-:W-:Y:S02]  /*0f80*/  HFMA2 R21, R21, R22.reuse, R17 ;  /* 0x0000001615157231 */ /* 0x080fe40000000011 */
[----:B------:R-:W-:Y:S01]  /*0f90*/  HFMA2 R22, R34, R22, R20 ;  /* 0x0000001622167231 */ /* 0x000fe20000000014 */
[----:B------:R-:W-:Y:S01]  /*0fa0*/  SHF.R.U32.HI R33, RZ, 0x6, R9 ;  /* 0x00000006ff217819 */ /* 0x000fe20000011609 */
[----:B------:R-:W-:Y:S01]  /*0fb0*/  HADD2 R20, R19, -1056, -1056 ;  /* 0xe420e42013147430 */ /* 0x000fe20000000000 */
[----:B-----5:R-:W-:Y:S01]  /*0fc0*/  SHF.R.U32.HI R24, RZ, 0x6, R13 ;  /* 0x00000006ff187819 */ /* 0x020fe2000001160d */
[----:B------:R-:W0:Y:S01]  /*0fd0*/  LDS.128 R16, [UR4+0x10] ;  /* 0x00001004ff107984 */ /* 0x000e220008000c00 */
[----:B------:R-:W-:Y:S01]  /*0fe0*/  LOP3.LUT R33, R33, 0x3f003f, RZ, 0xc0, !PT ;  /* 0x003f003f21217812 */ /* 0x000fe200078ec0ff */
[----:B------:R-:W-:Y:S01]  /*0ff0*/  HFMA2 R20, R20, R23, R27 ;  /* 0x0000001714147231 */ /* 0x000fe2000000001b */
[----:B------:R-:W-:-:S02]  /*1000*/  SHF.R.U32.HI R27, RZ, 0x6, R10 ;  /* 0x00000006ff1b7819 */ /* 0x000fc4000001160a */
[----:B------:R-:W-:Y:S02]  /*1010*/  LOP3.LUT R33, R33, 0x64006400, RZ, 0xfc, !PT ;  /* 0x6400640021217812 */ /* 0x000fe400078efcff */
[----:B------:R-:W-:-:S03]  /*1020*/  LOP3.LUT R27, R27, 0x3f003f, RZ, 0xc0, !PT ;  /* 0x003f003f1b1b7812 */ /* 0x000fc600078ec0ff */
[----:B------:R-:W-:Y:S01]  /*1030*/  HADD2 R33, R33, -1056, -1056 ;  /* 0xe420e42021217430 */ /* 0x000fe20000000000 */
[----:B------:R-:W-:Y:S02]  /*1040*/  LOP3.LUT R34, R27, 0x64006400, RZ, 0xfc, !PT ;  /* 0x640064001b227812 */ /* 0x000fe400078efcff */
[----:B------:R-:W-:Y:S01]  /*1050*/  SHF.R.U32.HI R27, RZ, 0xc, R4 ;  /* 0x0000000cff1b7819 */ /* 0x000fe20000011604 */
[-C--:B------:R-:W-:Y:S01]  /*1060*/  HFMA2 R4, R33, R23.reuse, R26 ;  /* 0x0000001721047231 */ /* 0x080fe2000000001a */
[----:B------:R-:W-:Y:S01]  /*1070*/  SHF.R.U32.HI R26, RZ, 0xc, R8 ;  /* 0x0000000cff1a7819 */ /* 0x000fe20000011608 */
[----:B------:R-:W-:Y:S01]  /*1080*/  HADD2 R35, R34, -1056, -1056 ;  /* 0xe420e42022237430 */ /* 0x000fe20000000000 */
[----:B------:R-:W-:Y:S02]  /*1090*/  LOP3.LUT R34, R27, 0xf000f, RZ, 0xc0, !PT ;  /* 0x000f000f1b227812 */ /* 0x000fe400078ec0ff */
[----:B------:R-:W-:Y:S02]  /*10a0*/  SHF.R.U32.HI R27, RZ, 0x8, R12 ;  /* 0x00000008ff1b7819 */ /* 0x000fe4000001160c */
[----:B------:R-:W-:Y:S01]  /*10b0*/  SHF.R.U32.HI R33, RZ, 0x6, R11 ;  /* 0x00000006ff217819 */ /* 0x000fe2000001160b */
[----:B------:R-:W-:Y:S01]  /*10c0*/  HFMA2 R21, R35, R23, R21 ;  /* 0x0000001723157231 */ /* 0x000fe20000000015 */
[----:B------:R-:W-:-:S02]  /*10d0*/  LOP3.LUT R8, R34, 0x300030, R27, 0xf8, !PT ;  /* 0x0030003022087812 */ /* 0x000fc400078ef81b */
[----:B------:R-:W-:Y:S02]  /*10e0*/  LOP3.LUT R34, R26, 0xf000f, RZ, 0xc0, !PT ;  /* 0x000f000f1a227812 */ /* 0x000fe400078ec0ff */
[----:B------:R-:W-:Y:S02]  /*10f0*/  LOP3.LUT R27, R33, 0x3f003f, RZ, 0xc0, !PT ;  /* 0x003f003f211b7812 */ /* 0x000fe400078ec0ff */
[----:B------:R-:W-:Y:S02]  /*1100*/  LOP3.LUT R26, R12, 0x3f003f, RZ, 0xc0, !PT ;  /* 0x003f003f0c1a7812 */ /* 0x000fe400078ec0ff */
[----:B------:R-:W-:Y:S02]  /*1110*/  SHF.R.U32.HI R33, RZ, 0xa, R12 ;  /* 0x0000000aff217819 */ /* 0x000fe4000001160c */
[----:B------:R-:W-:Y:S02]  /*1120*/  LOP3.LUT R27, R27, 0x64006400, RZ, 0xfc, !PT ;  /* 0x640064001b1b7812 */ /* 0x000fe400078efcff */
[----:B------:R-:W-:-:S02]  /*1130*/  LOP3.LUT R26, R26, 0x64006400, RZ, 0xfc, !PT ;  /* 0x640064001a1a7812 */ /* 0x000fc400078efcff */
[----:B------:R-:W-:Y:S01]  /*1140*/  LOP3.LUT R33, R34, 0x300030, R33, 0xf8, !PT ;  /* 0x0030003022217812 */ /* 0x000fe200078ef821 */
[----:B------:R-:W-:Y:S01]  /*1150*/  HADD2 R27, R27, -1056, -1056 ;  /* 0xe420e4201b1b7430 */ /* 0x000fe20000000000 */
[----:B------:R-:W-:Y:S01]  /*1160*/  LOP3.LUT R34, R5, 0xf000f, RZ, 0xc0, !PT ;  /* 0x000f000f05227812 */ /* 0x000fe200078ec0ff */
[----:B------:R-:W-:Y:S01]  /*1170*/  HADD2 R5, R26, -1056, -1056 ;  /* 0xe420e4201a057430 */ /* 0x000fe20000000000 */
[----:B------:R-:W-:Y:S01]  /*1180*/  SHF.R.U32.HI R35, RZ, 0x8, R13 ;  /* 0x00000008ff237819 */ /* 0x000fe2000001160d */
[----:B------:R-:W-:Y:S01]  /*1190*/  HFMA2 R22, R27, R23, R22 ;  /* 0x000000171b167231 */ /* 0x000fe20000000016 */
[----:B------:R-:W-:Y:S02]  /*11a0*/  LOP3.LUT R23, R14, 0x3f003f, RZ, 0xc0, !PT ;  /* 0x003f003f0e177812 */ /* 0x000fe400078ec0ff */
[----:B------:R-:W-:Y:S01]  /*11b0*/  LOP3.LUT R27, R15, 0x3f003f, RZ, 0xc0, !PT ;  /* 0x003f003f0f1b7812 */ /* 0x000fe200078ec0ff */
[----:B0-----:R-:W-:Y:S01]  /*11c0*/  HFMA2 R5, R5, R16, R20 ;  /* 0x0000001005057231 */ /* 0x001fe20000000014 */
[----:B------:R-:W-:-:S02]  /*11d0*/  LOP3.LUT R20, R13, 0x3f003f, RZ, 0xc0, !PT ;  /* 0x003f003f0d147812 */ /* 0x000fc400078ec0ff */
[----:B------:R-:W-:Y:S02]  /*11e0*/  LOP3.LUT R26, R23, 0x64006400, RZ, 0xfc, !PT ;  /* 0x64006400171a7812 */ /* 0x000fe400078efcff */
[----:B------:R-:W-:Y:S02]  /*11f0*/  LOP3.LUT R20, R20, 0x64006400, RZ, 0xfc, !PT ;  /* 0x6400640014147812 */ /* 0x000fe400078efcff */
[----:B------:R-:W-:Y:S01]  /*1200*/  LOP3.LUT R27, R27, 0x64006400, RZ, 0xfc, !PT ;  /* 0x640064001b1b7812 */ /* 0x000fe200078efcff */
[----:B------:R-:W-:Y:S01]  /*1210*/  HADD2 R26, R26, -1056, -1056 ;  /* 0xe420e4201a1a7430 */ /* 0x000fe20000000000 */
[----:B------:R-:W-:Y:S01]  /*1220*/  LOP3.LUT R35, R34, 0x300030, R35, 0xf8, !PT ;  /* 0x0030003022237812 */ /* 0x000fe200078ef823 */
[----:B------:R-:W-:Y:S01]  /*1230*/  HADD2 R23, R20, -1056, -1056 ;  /* 0xe420e42014177430 */ /* 0x000fe20000000000 */
[----:B------:R-:W-:Y:S01]  /*1240*/  SHF.R.U32.HI R20, RZ, 0x6, R12 ;  /* 0x00000006ff147819 */ /* 0x000fe2000001160c */
[----:B------:R-:W-:Y:S01]  /*1250*/  HADD2 R27, R27, -1056, -1056 ;  /* 0xe420e4201b1b7430 */ /* 0x000fe20000000000 */
[----:B------:R-:W-:Y:S01]  /*1260*/  SHF.R.U32.HI R34, RZ, 0xa, R13 ;  /* 0x0000000aff227819 */ /* 0x000fe2000001160d */
[-C--:B------:R-:W-:Y:S01]  /*1270*/  HFMA2 R12, R26, R16.reuse, R21 ;  /* 0x000000101a0c7231 */ /* 0x080fe20000000015 */
[----:B------:R-:W-:Y:S01]  /*1280*/  LOP3.LUT R20, R20, 0x3f003f, RZ, 0xc0, !PT ;  /* 0x003f003f14147812 */ /* 0x000fe200078ec0ff */
[-C--:B------:R-:W-:Y:S01]  /*1290*/  HFMA2 R4, R23, R16.reuse, R4 ;  /* 0x0000001017047231 */ /* 0x080fe20000000004 */
[----:B------:R-:W-:Y:S01]  /*12a0*/  SHF.R.U32.HI R21, RZ, 0xc, R9 ;  /* 0x0000000cff157819 */ /* 0x000fe20000011609 */
[----:B------:R-:W-:Y:S01]  /*12b0*/  HFMA2 R16, R27, R16, R22 ;  /* 0x000000101b107231 */ /* 0x000fe20000000016 */
[----:B------:R-:W-:-:S02]  /*12c0*/  LOP3.LUT R9, R20, 0x64006400, RZ, 0xfc, !PT ;  /* 0x6400640014097812 */ /* 0x000fc400078efcff */
[----:B------:R-:W-:Y:S02]  /*12d0*/  LOP3.LUT R13, R21, 0xf000f, RZ, 0xc0, !PT ;  /* 0x000f000f150d7812 */ /* 0x000fe400078ec0ff */
[----:B------:R-:W2:Y:S01]  /*12e0*/  LDG.E.128.CONSTANT R20, desc[UR6][R36.64] ;  /* 0x0000000624147981 */ /* 0x000ea2000c1e9d00 */
[----:B------:R-:W-:Y:S01]  /*12f0*/  HADD2 R9, R9, -1056, -1056 ;  /* 0xe420e42009097430 */ /* 0x000fe20000000000 */
[----:B------:R-:W-:-:S03]  /*1300*/  LOP3.LUT R34, R13, 0x300030, R34, 0xf8, !PT ;  /* 0x003000300d227812 */ /* 0x000fc600078ef822 */
[----:B------:R-:W-:Y:S01]  /*1310*/  HFMA2 R9, R9, R17, R5 ;  /* 0x0000001109097231 */ /* 0x000fe20000000005 */
[----:B------:R-:W-:Y:S02]  /*1320*/  LOP3.LUT R5, R24, 0x3f003f, RZ, 0xc0, !PT ;  /* 0x003f003f18057812 */ /* 0x000fe400078ec0ff */
[----:B------:R0:W3:Y:S01]  /*1330*/  LDG.E.128.CONSTANT R24, desc[UR6][R38.64] ;  /* 0x0000000626187981 */ /* 0x0000e2000c1e9d00 */
[----:B------:R-:W-:Y:S02]  /*1340*/  SHF.R.U32.HI R6, RZ, 0xc, R6 ;  /* 0x0000000cff067819 */ /* 0x000fe40000011606 */
[----:B------:R-:W-:Y:S02]  /*1350*/  LOP3.LUT R5, R5, 0x64006400, RZ, 0xfc, !PT ;  /* 0x6400640005057812 */ /* 0x000fe400078efcff */
[----:B------:R-:W-:Y:S02]  /*1360*/  SHF.R.U32.HI R7, RZ, 0xc, R7 ;  /* 0x0000000cff077819 */ /* 0x000fe40000011607 */
[----:B------:R-:W-:Y:S01]  /*1370*/  SHF.R.U32.HI R40, RZ, 0x8, R14 ;  /* 0x00000008ff287819 */ /* 0x000fe2000001160e */
[----:B------:R-:W-:Y:S01]  /*1380*/  HADD2 R13, R5, -1056, -1056 ;  /* 0xe420e420050d7430 */ /* 0x000fe20000000000 */
[----:B------:R-:W-:Y:S01]  /*1390*/  LOP3.LUT R5, R6, 0xf000f, RZ, 0xc0, !PT ;  /* 0x000f000f06057812 */ /* 0x000fe200078ec0ff */
[----:B0-----:R-:W-:Y:S01]  /*13a0*/  IMAD.WIDE R38, R29, 0x4, R38 ;  /* 0x000000041d267825 */ /* 0x001fe200078e0226 */
[----:B------:R-:W-:-:S03]  /*13b0*/  SHF.R.U32.HI R41, RZ, 0x8, R15 ;  /* 0x00000008ff297819 */ /* 0x000fc6000001160f */
[----:B------:R-:W-:Y:S01]  /*13c0*/  HFMA2 R13, R13, R17, R4 ;  /* 0x000000110d0d7231 */ /* 0x000fe20000000004 */
[----:B------:R-:W-:Y:S02]  /*13d0*/  LOP3.LUT R4, R7, 0xf000f, RZ, 0xc0, !PT ;  /* 0x000f000f07047812 */ /* 0x000fe400078ec0ff */
[----:B------:R-:W-:Y:S02]  /*13e0*/  SHF.R.U32.HI R10, RZ, 0xc, R10 ;  /* 0x0000000cff0a7819 */ /* 0x000fe4000001160a */
[----:B------:R-:W-:Y:S02]  /*13f0*/  SHF.R.U32.HI R11, RZ, 0xc, R11 ;  /* 0x0000000cff0b7819 */ /* 0x000fe4000001160b */
[----:B------:R-:W-:Y:S02]  /*1400*/  LOP3.LUT R40, R5, 0x300030, R40, 0xf8, !PT ;  /* 0x0030003005287812 */ /* 0x000fe400078ef828 */
[----:B------:R-:W-:Y:S02]  /*1410*/  LOP3.LUT R41, R4, 0x300030, R41, 0xf8, !PT ;  /* 0x0030003004297812 */ /* 0x000fe400078ef829 */
[----:B------:R-:W-:-:S02]  /*1420*/  LOP3.LUT R5, R10, 0xf000f, RZ, 0xc0, !PT ;  /* 0x000f000f0a057812 */ /* 0x000fc400078ec0ff */
[----:B------:R-:W-:Y:S02]  /*1430*/  SHF.R.U32.HI R4, RZ, 0xa, R15 ;  /* 0x0000000aff047819 */ /* 0x000fe4000001160f */
[----:B------:R-:W-:Y:S02]  /*1440*/  SHF.R.U32.HI R36, RZ, 0xa, R14 ;  /* 0x0000000aff247819 */ /* 0x000fe4000001160e */
[----:B------:R-:W-:Y:S02]  /*1450*/  LOP3.LUT R11, R11, 0xf000f, RZ, 0xc0, !PT ;  /* 0x000f000f0b0b7812 */ /* 0x000fe400078ec0ff */
[----:B------:R-:W-:Y:S02]  /*1460*/  LOP3.LUT R36, R5, 0x300030, R36, 0xf8, !PT ;  /* 0x0030003005247812 */ /* 0x000fe400078ef824 */
[----:B------:R-:W-:Y:S02]  /*1470*/  LOP3.LUT R37, R11, 0x300030, R4, 0xf8, !PT ;  /* 0x003000300b257812 */ /* 0x000fe400078ef804 */
[----:B------:R0:W4:Y:S01]  /*1480*/  LDG.E.128.CONSTANT R4, desc[UR6][R38.64] ;  /* 0x0000000626047981 */ /* 0x000122000c1e9d00 */
[----:B------:R-:W-:-:S02]  /*1490*/  SHF.R.U32.HI R10, RZ, 0x6, R14 ;  /* 0x00000006ff0a7819 */ /* 0x000fc4000001160e */
[----:B------:R-:W-:Y:S02]  /*14a0*/  SHF.R.U32.HI R11, RZ, 0x6, R15 ;  /* 0x00000006ff0b7819 */ /* 0x000fe4000001160f */
[----:B------:R-:W-:Y:S02]  /*14b0*/  LOP3.LUT R10, R10, 0x3f003f, RZ, 0xc0, !PT ;  /* 0x003f003f0a0a7812 */ /* 0x000fe400078ec0ff */
[----:B------:R-:W-:Y:S02]  /*14c0*/  LOP3.LUT R8, R8, 0x64006400, RZ, 0xfc, !PT ;  /* 0x6400640008087812 */ /* 0x000fe400078efcff */
[----:B------:R-:W-:Y:S01]  /*14d0*/  LOP3.LUT R10, R10, 0x64006400, RZ, 0xfc, !PT ;  /* 0x640064000a0a7812 */ /* 0x000fe200078efcff */
[----:B0-----:R-:W-:Y:S01]  /*14e0*/  IMAD.WIDE R38, R29, 0x4, R38 ;  /* 0x000000041d267825 */ /* 0x001fe200078e0226 */
[----:B------:R-:W-:Y:S02]  /*14f0*/  LOP3.LUT R11, R11, 0x3f003f, RZ, 0xc0, !PT ;  /* 0x003f003f0b0b7812 */ /* 0x000fe400078ec0ff */
[----:B------:R-:W-:Y:S01]  /*1500*/  LOP3.LUT R40, R40, 0x64006400, RZ, 0xfc, !PT ;  /* 0x6400640028287812 */ /* 0x000fe200078efcff */
[----:B------:R-:W-:Y:S01]  /*1510*/  HADD2 R10, R10, -1056, -1056 ;  /* 0xe420e4200a0a7430 */ /* 0x000fe20000000000 */
[----:B------:R-:W-:-:S02]  /*1520*/  LOP3.LUT R11, R11, 0x64006400, RZ, 0xfc, !PT ;  /* 0x640064000b0b7812 */ /* 0x000fc400078efcff */
[----:B------:R-:W-:Y:S02]  /*1530*/  LOP3.LUT R35, R35, 0x64006400, RZ, 0xfc, !PT ;  /* 0x6400640023237812 */ /* 0x000fe400078efcff */
[----:B------:R-:W-:Y:S01]  /*1540*/  LOP3.LUT R41, R41, 0x64006400, RZ, 0xfc, !PT ;  /* 0x6400640029297812 */ /* 0x000fe200078efcff */
[----:B------:R-:W-:Y:S02]  /*1550*/  HFMA2 R10, R10, R17, R12 ;  /* 0x000000110a0a7231 */ /* 0x000fe4000000000c */
[----:B------:R-:W-:Y:S01]  /*1560*/  HADD2 R12, R8, -1056, -1056 ;  /* 0xe420e420080c7430 */ /* 0x000fe20000000000 */
        /* <DEDUP_REMOVED lines=8> */
[----:B------:R-:W-:Y:S01]  /*15f0*/  HFMA2 R11, R11, R17, R16 ;  /* 0x000000110b0b7231 */ /* 0x000fe20000000010 */
[----:B------:R-:W-:Y:S01]  /*1600*/  PRMT R28, R28, 0x5410, R0 ;  /* 0x000054101c1c7816 */ /* 0x000fe20000000000 */
[----:B------:R-:W-:Y:S01]  /*1610*/  HADD2 R41, R41, -1056, -1056 ;  /* 0xe420e42029297430 */ /* 0x000fe20000000000 */
[----:B------:R-:W-:Y:S01]  /*1620*/  PRMT R2, R2, 0x5410, R3 ;  /* 0x0000541002027816 */ /* 0x000fe20000000003 */
[-C--:B------:R-:W-:Y:S02]  /*1630*/  HFMA2 R13, R35, R18.reuse, R13 ;  /* 0x00000012230d7231 */ /* 0x080fe4000000000d */
[-C--:B------:R-:W-:Y:S02]  /*1640*/  HFMA2 R14, R9, R18.reuse, R10 ;  /* 0x00000012090e7231 */ /* 0x080fe4000000000a */
[----:B------:R-:W-:-:S02]  /*1650*/  HFMA2 R18, R41, R18, R11 ;  /* 0x0000001229127231 */ /* 0x000fc4000000000b */
[----:B------:R-:W0:Y:S01]  /*1660*/  LDS.128 R8, [UR4+0x20] ;  /* 0x00002004ff087984 */ /* 0x000e220008000c00 */
[----:B------:R-:W-:Y:S02]  /*1670*/  HADD2 R36, R36, -1056, -1056 ;  /* 0xe420e42024247430 */ /* 0x000fe40000000000 */
[----:B------:R-:W-:Y:S02]  /*1680*/  HADD2 R33, R33, -1056, -1056 ;  /* 0xe420e42021217430 */ /* 0x000fe40000000000 */
[----:B------:R-:W-:Y:S02]  /*1690*/  HADD2 R34, R34, -1056, -1056 ;  /* 0xe420e42022227430 */ /* 0x000fe40000000000 */
[-C--:B------:R-:W-:Y:S02]  /*16a0*/  HFMA2 R14, R36, R19.reuse, R14 ;  /* 0x00000013240e7231 */ /* 0x080fe4000000000e */
[----:B------:R-:W-:Y:S02]  /*16b0*/  HADD2 R37, R37, -1056, -1056 ;  /* 0xe420e42025257430 */ /* 0x000fe40000000000 */
[----:B------:R-:W-:-:S02]  /*16c0*/  HFMA2 R12, R33, R19, R12 ;  /* 0x00000013210c7231 */ /* 0x000fc4000000000c */
[-C--:B------:R-:W-:Y:S02]  /*16d0*/  HFMA2 R13, R34, R19.reuse, R13 ;  /* 0x00000013220d7231 */ /* 0x080fe4000000000d */
[----:B------:R-:W-:Y:S02]  /*16e0*/  HFMA2 R16, R37, R19, R18 ;  /* 0x0000001325107231 */ /* 0x000fe40000000012 */
[----:B------:R-:W-:Y:S02]  /*16f0*/  HADD2 R17, R13.H0_H0, R13.H1_H1 ;  /* 0x3000000d0d117230 */ /* 0x000fe40000000800 */
[----:B------:R-:W-:Y:S02]  /*1700*/  HADD2 R16, R16.H0_H0, R16.H1_H1 ;  /* 0x3000001010107230 */ /* 0x000fe40000000800 */
[----:B------:R-:W-:Y:S02]  /*1710*/  HADD2 R18, R14.H0_H0, R14.H1_H1 ;  /* 0x3000000e0e127230 */ /* 0x000fe40000000800 */
[----:B------:R-:W-:-:S03]  /*1720*/  HADD2 R19, R12.H0_H0, R12.H1_H1 ;  /* 0x3000000c0c137230 */ /* 0x000fc60000000800 */
[----:B------:R-:W-:Y:S02]  /*1730*/  PRMT R18, R18, 0x5410, R16 ;  /* 0x0000541012127816 */ /* 0x000fe40000000010 */
[----:B------:R-:W-:Y:S02]  /*1740*/  PRMT R19, R19, 0x5410, R17 ;  /* 0x0000541013137816 */ /* 0x000fe40000000011 */
[----:B------:R-:W-:Y:S01]  /*1750*/  MOV R16, R32 ;  /* 0x0000002000107202 */ /* 0x000fe20000000f00 */
[----:B------:R-:W-:Y:S01]  /*1760*/  HFMA2 R17, R18, R2, RZ.H0_H0 ;  /* 0x0000000212117231 */ /* 0x000fe200000400ff */
[----:B------:R-:W-:Y:S02]  /*1770*/  PRMT R2, R2, 0x5410, R3 ;  /* 0x0000541002027816 */ /* 0x000fe40000000003 */
[----:B--2---:R-:W-:Y:S02]  /*1780*/  LOP3.LUT R13, R20, 0x3f003f, RZ, 0xc0, !PT ;  /* 0x003f003f140d7812 */ /* 0x004fe400078ec0ff */
[----:B------:R-:W-:-:S02]  /*1790*/  SHF.R.U32.HI R14, RZ, 0x6, R20 ;  /* 0x00000006ff0e7819 */ /* 0x000fc40000011614 */
[----:B------:R-:W-:Y:S02]  /*17a0*/  LOP3.LUT R13, R13, 0x64006400, RZ, 0xfc, !PT ;  /* 0x640064000d0d7812 */ /* 0x000fe400078efcff */
[----:B------:R-:W-:Y:S02]  /*17b0*/  LOP3.LUT R12, R21, 0x3f003f, RZ, 0xc0, !PT ;  /* 0x003f003f150c7812 */ /* 0x000fe400078ec0ff */
[----:B------:R-:W-:Y:S01]  /*17c0*/  LOP3.LUT R14, R14, 0x3f003f, RZ, 0xc0, !PT ;  /* 0x003f003f0e0e7812 */ /* 0x000fe200078ec0ff */
[----:B------:R-:W-:Y:S01]  /*17d0*/  HADD2 R13, R13, -1056, -1056 ;  /* 0xe420e4200d0d7430 */ /* 0x000fe20000000000 */
[----:B------:R-:W-:Y:S02]  /*17e0*/  SHF.R.U32.HI R15, RZ, 0x6, R21 ;  /* 0x00000006ff0f7819 */ /* 0x000fe40000011615 */
[----:B------:R-:W-:Y:S02]  /*17f0*/  LOP3.LUT R12, R12, 0x64006400, RZ, 0xfc, !PT ;  /* 0x640064000c0c7812 */ /* 0x000fe400078efcff */
[----:B------:R-:W-:Y:S01]  /*1800*/  LOP3.LUT R33, R14, 0x64006400, RZ, 0xfc, !PT ;  /* 0x640064000e217812 */ /* 0x000fe200078efcff */
[-C--:B0-----:R-:W-:Y:S01]  /*1810*/  HFMA2 R13, R13, R8.reuse, RZ ;  /* 0x000000080d0d7231 */ /* 0x081fe200000000ff */
[----:B------:R-:W-:Y:S01]  /*1820*/  LOP3.LUT R15, R15, 0x3f003f, RZ, 0xc0, !PT ;  /* 0x003f003f0f0f7812 */ /* 0x000fe200078ec0ff */
[----:B------:R-:W-:Y:S01]  /*1830*/  HADD2 R12, R12, -1056, -1056 ;  /* 0xe420e4200c0c7430 */ /* 0x000fe20000000000 */
[----:B---3--:R-:W-:Y:S01]  /*1840*/  LOP3.LUT R35, R24, 0x3f003f, RZ, 0xc0, !PT ;  /* 0x003f003f18237812 */ /* 0x008fe200078ec0ff */
[----:B------:R-:W-:Y:S01]  /*1850*/  HADD2 R33, R33, -1056, -1056 ;  /* 0xe420e42021217430 */ /* 0x000fe20000000000 */
[----:B------:R-:W-:Y:S01]  /*1860*/  LOP3.LUT R34, R15, 0x64006400, RZ, 0xfc, !PT ;  /* 0x640064000f227812 */ /* 0x000fe200078efcff */
[----:B------:R-:W-:Y:S01]  /*1870*/  HFMA2 R12, R12, R8, RZ.H0_H0 ;  /* 0x000000080c0c7231 */ /* 0x000fe200000400ff */
[----:B------:R-:W-:-:S02]  /*1880*/  LOP3.LUT R35, R35, 0x64006400, RZ, 0xfc, !PT ;  /* 0x6400640023237812 */ /* 0x000fc400078efcff */
[----:B------:R-:W-:Y:S01]  /*1890*/  LOP3.LUT R36, R25, 0x3f003f, RZ, 0xc0, !PT ;  /* 0x003f003f19247812 */ /* 0x000fe200078ec0ff */
[----:B------:R-:W-:Y:S02]  /*18a0*/  HADD2 R34, R34, -1056, -1056 ;  /* 0xe420e42022227430 */ /* 0x000fe40000000000 */
[-C--:B------:R-:W-:Y:S02]  /*18b0*/  HFMA2 R33, R33, R9.reuse, R13 ;  /* 0x0000000921217231 */ /* 0x080fe4000000000d */
[----:B------:R-:W-:Y:S01]  /*18c0*/  HADD2 R35, R35, -1056, -1056 ;  /* 0xe420e42023237430 */ /* 0x000fe20000000000 */
[----:B------:R-:W-:Y:S01]  /*18d0*/  LOP3.LUT R36, R36, 0x64006400, RZ, 0xfc, !PT ;  /* 0x6400640024247812 */ /* 0x000fe200078efcff */
[----:B------:R-:W-:Y:S01]  /*18e0*/  HFMA2 R34, R34, R9, R12 ;  /* 0x0000000922227231 */ /* 0x000fe2000000000c */
[----:B------:R-:W-:Y:S01]  /*18f0*/  SHF.R.U32.HI R20, RZ, 0xc, R20 ;  /* 0x0000000cff147819 */ /* 0x000fe20000011614 */
[----:B------:R-:W0:Y:S01]  /*1900*/  LDS.128 R12, [UR4+0x30] ;  /* 0x00003004ff0c7984 */ /* 0x000e220008000c00 */
[----:B------:R-:W-:Y:S01]  /*1910*/  UIADD3 UR4, UPT, UPT, UR4, 0x40, URZ ;  /* 0x0000004004047890 */ /* 0x000fe2000fffe0ff */
[----:B------:R-:W-:-:S02]  /*1920*/  HADD2 R36, R36, -1056, -1056 ;  /* 0xe420e42024247430 */ /* 0x000fc40000000000 */
[-C--:B------:R-:W-:Y:S01]  /*1930*/  HFMA2 R33, R35, R10.reuse, R33 ;  /* 0x0000000a23217231 */ /* 0x080fe20000000021 */
[----:B------:R-:W-:Y:S01]  /*1940*/  SHF.R.U32.HI R35, RZ, 0x6, R24 ;  /* 0x00000006ff237819 */ /* 0x000fe20000011618 */
[----:B------:R-:W-:Y:S01]  /*1950*/  HFMA2 R34, R36, R10, R34 ;  /* 0x0000000a24227231 */ /* 0x000fe20000000022 */
[----:B------:R-:W-:Y:S02]  /*1960*/  SHF.R.U32.HI R36, RZ, 0x6, R25 ;  /* 0x00000006ff247819 */ /* 0x000fe40000011619 */
[----:B------:R-:W-:Y:S02]  /*1970*/  LOP3.LUT R35, R35, 0x3f003f, RZ, 0xc0, !PT ;  /* 0x003f003f23237812 */ /* 0x000fe400078ec0ff */
[----:B------:R-:W-:Y:S02]  /*1980*/  LOP3.LUT R36, R36, 0x3f003f, RZ, 0xc0, !PT ;  /* 0x003f003f24247812 */ /* 0x000fe400078ec0ff */
[----:B------:R-:W-:Y:S02]  /*1990*/  LOP3.LUT R35, R35, 0x64006400, RZ, 0xfc, !PT ;  /* 0x6400640023237812 */ /* 0x000fe400078efcff */
[----:B------:R-:W-:-:S02]  /*19a0*/  LOP3.LUT R36, R36, 0x64006400, RZ, 0xfc, !PT ;  /* 0x6400640024247812 */ /* 0x000fc400078efcff */
[----:B------:R-:W-:Y:S01]  /*19b0*/  SHF.R.U32.HI R24, RZ, 0xc, R24 ;  /* 0x0000000cff187819 */ /* 0x000fe20000011618 */
[----:B------:R-:W-:Y:S01]  /*19c0*/  HADD2 R35, R35, -1056, -1056 ;  /* 0xe420e42023237430 */ /* 0x000fe20000000000 */
[----:B----4-:R-:W-:Y:S01]  /*19d0*/  SHF.R.U32.HI R37, RZ, 0xa, R4 ;  /* 0x0000000aff257819 */ /* 0x010fe20000011604 */
[----:B------:R-:W-:Y:S01]  /*19e0*/  HADD2 R36, R36, -1056, -1056 ;  /* 0xe420e42024247430 */ /* 0x000fe20000000000 */
[----:B------:R-:W-:Y:S02]  /*19f0*/  LOP3.LUT R24, R24, 0xf000f, RZ, 0xc0, !PT ;  /* 0x000f000f18187812 */ /* 0x000fe400078ec0ff */
[----:B------:R-:W-:Y:S01]  /*1a00*/  SHF.R.U32.HI R25, RZ, 0xc, R25 ;  /* 0x0000000cff197819 */ /* 0x000fe20000011619 */
[-C--:B------:R-:W-:Y:S01]  /*1a10*/  HFMA2 R33, R35, R11.reuse, R33 ;  /* 0x0000000b23217231 */ /* 0x080fe20000000021 */
[----:B------:R-:W-:Y:S01]  /*1a20*/  LOP3.LUT R35, R4, 0x3f003f, RZ, 0xc0, !PT ;  /* 0x003f003f04237812 */ /* 0x000fe200078ec0ff */
[----:B------:R-:W-:Y:S01]  /*1a30*/  HFMA2 R34, R36, R11, R34 ;  /* 0x0000000b24227231 */ /* 0x000fe20000000022 */
[----:B------:R-:W-:-:S02]  /*1a40*/  LOP3.LUT R36, R5, 0x3f003f, RZ, 0xc0, !PT ;  /* 0x003f003f05247812 */ /* 0x000fc400078ec0ff */
[----:B------:R-:W-:Y:S02]  /*1a50*/  LOP3.LUT R35, R35, 0x64006400, RZ, 0xfc, !PT ;  /* 0x6400640023237812 */ /* 0x000fe400078efcff */
[----:B------:R-:W-:Y:S02]  /*1a60*/  LOP3.LUT R36, R36, 0x64006400, RZ, 0xfc, !PT ;  /* 0x6400640024247812 */ /* 0x000fe400078efcff */
[----:B------:R-:W-:Y:S01]  /*1a70*/  LOP3.LUT R25, R25, 0xf000f, RZ, 0xc0, !PT ;  /* 0x000f000f19197812 */ /* 0x000fe200078ec0ff */
[----:B------:R-:W-:Y:S02]  /*1a80*/  HADD2 R35, R35, -1056, -1056 ;  /* 0xe420e42023237430 */ /* 0x000fe40000000000 */
[----:B------:R-:W-:Y:S02]  /*1a90*/  HADD2 R36, R36, -1056, -1056 ;  /* 0xe420e42024247430 */ /* 0x000fe40000000000 */
[-C--:B0-----:R-:W-:Y:S01]  /*1aa0*/  HFMA2 R33, R35, R12.reuse, R33 ;  /* 0x0000000c23217231 */ /* 0x081fe20000000021 */
[----:B------:R-:W-:Y:S01]  /*1ab0*/  LOP3.LUT R35, R20, 0xf000f, RZ, 0xc0, !PT ;  /* 0x000f000f14237812 */ /* 0x000fe200078ec0ff */
[----:B------:R-:W-:Y:S01]  /*1ac0*/  HFMA2 R34, R36, R12, R34 ;  /* 0x0000000c24227231 */ /* 0x000fe20000000022 */
[----:B------:R-:W-:-:S02]  /*1ad0*/  SHF.R.U32.HI R20, RZ, 0x8, R4 ;  /* 0x00000008ff147819 */ /* 0x000fc40000011604 */
[----:B------:R-:W-:Y:S02]  /*1ae0*/  SHF.R.U32.HI R36, RZ, 0x8, R5 ;  /* 0x00000008ff247819 */ /* 0x000fe40000011605 */
[----:B------:R-:W-:Y:S02]  /*1af0*/  LOP3.LUT R20, R35, 0x300030, R20, 0xf8, !PT ;  /* 0x0030003023147812 */ /* 0x000fe400078ef814 */
[----:B------:R-:W-:Y:S02]  /*1b00*/  SHF.R.U32.HI R35, RZ, 0xc, R21 ;  /* 0x0000000cff237819 */ /* 0x000fe40000011615 */
[----:B------:R-:W-:Y:S02]  /*1b10*/  LOP3.LUT R21, R24, 0x300030, R37, 0xf8, !PT ;  /* 0x0030003018157812 */ /* 0x000fe400078ef825 */
[----:B------:R-:W-:Y:S02]  /*1b20*/  LOP3.LUT R35, R35, 0xf000f, RZ, 0xc0, !PT ;  /* 0x000f000f23237812 */ /* 0x000fe400078ec0ff */
[----:B------:R-:W-:-:S02]  /*1b30*/  SHF.R.U32.HI R24, RZ, 0xa, R5 ;  /* 0x0000000aff187819 */ /* 0x000fc40000011605 */
[----:B------:R-:W-:Y:S02]  /*1b40*/  LOP3.LUT R36, R35, 0x300030, R36, 0xf8, !PT ;  /* 0x0030003023247812 */ /* 0x000fe400078ef824 */
[----:B------:R-:W-:Y:S02]  /*1b50*/  LOP3.LUT R35, R22, 0x3f003f, RZ, 0xc0, !PT ;  /* 0x003f003f16237812 */ /* 0x000fe400078ec0ff */
[----:B------:R-:W-:Y:S02]  /*1b60*/  LOP3.LUT R24, R25, 0x300030, R24, 0xf8, !PT ;  /* 0x0030003019187812 */ /* 0x000fe400078ef818 */
[----:B------:R-:W-:Y:S02]  /*1b70*/  LOP3.LUT R25, R23, 0x3f003f, RZ, 0xc0, !PT ;  /* 0x003f003f17197812 */ /* 0x000fe400078ec0ff */
[----:B------:R-:W-:Y:S02]  /*1b80*/  LOP3.LUT R35, R35, 0x64006400, RZ, 0xfc, !PT ;  /* 0x6400640023237812 */ /* 0x000fe400078efcff */
[----:B------:R-:W-:-:S02]  /*1b90*/  LOP3.LUT R25, R25, 0x64006400, RZ, 0xfc, !PT ;  /* 0x6400640019197812 */ /* 0x000fc400078efcff */
[----:B------:R-:W-:Y:S01]  /*1ba0*/  SHF.R.U32.HI R4, RZ, 0x6, R4 ;  /* 0x00000006ff047819 */ /* 0x000fe20000011604 */
[----:B------:R-:W-:Y:S01]  /*1bb0*/  HADD2 R35, R35, -1056, -1056 ;  /* 0xe420e42023237430 */ /* 0x000fe20000000000 */
[----:B------:R-:W-:Y:S01]  /*1bc0*/  SHF.R.U32.HI R5, RZ, 0x6, R5 ;  /* 0x00000006ff057819 */ /* 0x000fe20000011605 */
[----:B------:R-:W-:Y:S01]  /*1bd0*/  HADD2 R25, R25, -1056, -1056 ;  /* 0xe420e42019197430 */ /* 0x000fe20000000000 */
[----:B------:R-:W-:Y:S02]  /*1be0*/  LOP3.LUT R4, R4, 0x3f003f, RZ, 0xc0, !PT ;  /* 0x003f003f04047812 */ /* 0x000fe400078ec0ff */
[----:B------:R-:W-:Y:S01]  /*1bf0*/  LOP3.LUT R5, R5, 0x3f003f, RZ, 0xc0, !PT ;  /* 0x003f003f05057812 */ /* 0x000fe200078ec0ff */
[-C--:B------:R-:W-:Y:S02]  /*1c00*/  HFMA2 R35, R35, R8.reuse, RZ ;  /* 0x0000000823237231 */ /* 0x080fe400000000ff */
[----:B------:R-:W-:Y:S01]  /*1c10*/  HFMA2 R25, R25, R8, RZ.H0_H0 ;  /* 0x0000000819197231 */ /* 0x000fe200000400ff */
[----:B------:R-:W-:-:S02]  /*1c20*/  SHF.R.U32.HI R8, RZ, 0x6, R22 ;  /* 0x00000006ff087819 */ /* 0x000fc40000011616 */
[----:B------:R-:W-:Y:S02]  /*1c30*/  SHF.R.U32.HI R22, RZ, 0xc, R22 ;  /* 0x0000000cff167819 */ /* 0x000fe40000011616 */
        /* <DEDUP_REMOVED lines=10> */
[----:B------:R-:W-:Y:S01]  /*1ce0*/  HFMA2 R8, R8, R9, R35 ;  /* 0x0000000908087231 */ /* 0x000fe20000000023 */
[----:B------:R-:W-:Y:S01]  /*1cf0*/  SHF.R.U32.HI R35, RZ, 0x6, R23 ;  /* 0x00000006ff237819 */ /* 0x000fe20000011617 */
[----:B------:R-:W-:Y:S01]  /*1d00*/  HADD2 R5, R5, -1056, -1056 ;  /* 0xe420e42005057430 */ /* 0x000fe20000000000 */
[----:B------:R-:W-:Y:S01]  /*1d10*/  LOP3.LUT R24, R24, 0x64006400, RZ, 0xfc, !PT ;  /* 0x6400640018187812 */ /* 0x000fe200078efcff */
[----:B------:R-:W-:Y:S01]  /*1d20*/  HADD2 R21, R21, -1056, -1056 ;  /* 0xe420e42015157430 */ /* 0x000fe20000000000 */
[----:B------:R-:W-:Y:S01]  /*1d30*/  LOP3.LUT R35, R35, 0x3f003f, RZ, 0xc0, !PT ;  /* 0x003f003f23237812 */ /* 0x000fe200078ec0ff */
[----:B------:R-:W-:Y:S02]  /*1d40*/  HFMA2 R34, R5, R13, R34 ;  /* 0x0000000d05227231 */ /* 0x000fe40000000022 */
[----:B------:R-:W-:Y:S01]  /*1d50*/  HADD2 R36, R36, -1056, -1056 ;  /* 0xe420e42024247430 */ /* 0x000fe20000000000 */
[----:B------:R-:W-:Y:S01]  /*1d60*/  LOP3.LUT R35, R35, 0x64006400, RZ, 0xfc, !PT ;  /* 0x6400640023237812 */ /* 0x000fe200078efcff */
[----:B------:R-:W-:-:S02]  /*1d70*/  HADD2 R24, R24, -1056, -1056 ;  /* 0xe420e42018187430 */ /* 0x000fc40000000000 */
[----:B------:R-:W-:Y:S02]  /*1d80*/  HFMA2 R34, R36, R14, R34 ;  /* 0x0000000e24227231 */ /* 0x000fe40000000022 */
[----:B------:R-:W-:Y:S02]  /*1d90*/  HADD2 R35, R35, -1056, -1056 ;  /* 0xe420e42023237430 */ /* 0x000fe40000000000 */
[----:B------:R-:W-:Y:S02]  /*1da0*/  HFMA2 R24, R24, R15, R34 ;  /* 0x0000000f18187231 */ /* 0x000fe40000000022 */
[----:B------:R-:W-:Y:S01]  /*1db0*/  HFMA2 R25, R35, R9, R25 ;  /* 0x0000000923197231 */ /* 0x000fe20000000019 */
[----:B------:R-:W-:Y:S01]  /*1dc0*/  LOP3.LUT R9, R26, 0x3f003f, RZ, 0xc0, !PT ;  /* 0x003f003f1a097812 */ /* 0x000fe200078ec0ff */
[----:B------:R-:W-:Y:S01]  /*1dd0*/  HADD2 R24, R24.H0_H0, R24.H1_H1 ;  /* 0x3000001818187230 */ /* 0x000fe20000000800 */
[----:B------:R-:W-:Y:S02]  /*1de0*/  LOP3.LUT R35, R27, 0x3f003f, RZ, 0xc0, !PT ;  /* 0x003f003f1b237812 */ /* 0x000fe400078ec0ff */
[----:B------:R-:W-:-:S02]  /*1df0*/  LOP3.LUT R9, R9, 0x64006400, RZ, 0xfc, !PT ;  /* 0x6400640009097812 */ /* 0x000fc400078efcff */
[----:B------:R-:W-:-:S03]  /*1e00*/  LOP3.LUT R35, R35, 0x64006400, RZ, 0xfc, !PT ;  /* 0x6400640023237812 */ /* 0x000fc600078efcff */
[----:B------:R-:W-:Y:S02]  /*1e10*/  HADD2 R9, R9, -1056, -1056 ;  /* 0xe420e42009097430 */ /* 0x000fe40000000000 */
[----:B------:R-:W-:Y:S02]  /*1e20*/  HADD2 R35, R35, -1056, -1056 ;  /* 0xe420e42023237430 */ /* 0x000fe40000000000 */
[-C--:B------:R-:W-:Y:S02]  /*1e30*/  HFMA2 R8, R9, R10.reuse, R8 ;  /* 0x0000000a09087231 */ /* 0x080fe40000000008 */
[----:B------:R-:W-:Y:S01]  /*1e40*/  HFMA2 R25, R35, R10, R25 ;  /* 0x0000000a23197231 */ /* 0x000fe20000000019 */
[----:B------:R-:W-:Y:S02]  /*1e50*/  SHF.R.U32.HI R10, RZ, 0x6, R26 ;  /* 0x00000006ff0a7819 */ /* 0x000fe4000001161a */
[----:B------:R-:W-:Y:S02]  /*1e60*/  SHF.R.U32.HI R9, RZ, 0x6, R27 ;  /* 0x00000006ff097819 */ /* 0x000fe4000001161b */
[----:B------:R-:W-:-:S02]  /*1e70*/  LOP3.LUT R10, R10, 0x3f003f, RZ, 0xc0, !PT ;  /* 0x003f003f0a0a7812 */ /* 0x000fc400078ec0ff */
[----:B------:R-:W-:Y:S02]  /*1e80*/  LOP3.LUT R9, R9, 0x3f003f, RZ, 0xc0, !PT ;  /* 0x003f003f09097812 */ /* 0x000fe400078ec0ff */
[----:B------:R-:W-:Y:S02]  /*1e90*/  LOP3.LUT R10, R10, 0x64006400, RZ, 0xfc, !PT ;  /* 0x640064000a0a7812 */ /* 0x000fe400078efcff */
[----:B------:R-:W-:Y:S02]  /*1ea0*/  LOP3.LUT R9, R9, 0x64006400, RZ, 0xfc, !PT ;  /* 0x6400640009097812 */ /* 0x000fe400078efcff */
[----:B------:R-:W-:Y:S01]  /*1eb0*/  SHF.R.U32.HI R27, RZ, 0xc, R27 ;  /* 0x0000000cff1b7819 */ /* 0x000fe2000001161b */
[----:B------:R-:W-:Y:S02]  /*1ec0*/  HADD2 R10, R10, -1056, -1056 ;  /* 0xe420e4200a0a7430 */ /* 0x000fe40000000000 */
[----:B------:R-:W-:Y:S02]  /*1ed0*/  HADD2 R9, R9, -1056, -1056 ;  /* 0xe420e42009097430 */ /* 0x000fe40000000000 */
[----:B------:R-:W-:-:S02]  /*1ee0*/  HFMA2 R8, R10, R11, R8 ;  /* 0x0000000b0a087231 */ /* 0x000fc40000000008 */
[----:B------:R-:W-:Y:S01]  /*1ef0*/  HFMA2 R11, R9, R11, R25 ;  /* 0x0000000b090b7231 */ /* 0x000fe20000000019 */
[----:B------:R-:W-:Y:S02]  /*1f00*/  SHF.R.U32.HI R9, RZ, 0x8, R6 ;  /* 0x00000008ff097819 */ /* 0x000fe40000011606 */
[----:B------:R-:W-:Y:S02]  /*1f10*/  SHF.R.U32.HI R10, RZ, 0xc, R26 ;  /* 0x0000000cff0a7819 */ /* 0x000fe4000001161a */
[----:B------:R-:W-:Y:S02]  /*1f20*/  LOP3.LUT R9, R22, 0x300030, R9, 0xf8, !PT ;  /* 0x0030003016097812 */ /* 0x000fe400078ef809 */
[----:B------:R-:W-:Y:S02]  /*1f30*/  LOP3.LUT R10, R10, 0xf000f, RZ, 0xc0, !PT ;  /* 0x000f000f0a0a7812 */ /* 0x000fe400078ec0ff */
[----:B------:R-:W-:Y:S02]  /*1f40*/  SHF.R.U32.HI R25, RZ, 0xa, R6 ;  /* 0x0000000aff197819 */ /* 0x000fe40000011606 */
[----:B------:R-:W-:-:S02]  /*1f50*/  SHF.R.U32.HI R22, RZ, 0xc, R23 ;  /* 0x0000000cff167819 */ /* 0x000fc40000011617 */
[----:B------:R-:W-:Y:S02]  /*1f60*/  LOP3.LUT R26, R6, 0x3f003f, RZ, 0xc0, !PT ;  /* 0x003f003f061a7812 */ /* 0x000fe400078ec0ff */
[----:B------:R-:W-:Y:S02]  /*1f70*/  LOP3.LUT R10, R10, 0x300030, R25, 0xf8, !PT ;  /* 0x003000300a0a7812 */ /* 0x000fe400078ef819 */
[----:B------:R-:W-:Y:S02]  /*1f80*/  LOP3.LUT R22, R22, 0xf000f, RZ, 0xc0, !PT ;  /* 0x000f000f16167812 */ /* 0x000fe400078ec0ff */
[----:B------:R-:W-:Y:S02]  /*1f90*/  SHF.R.U32.HI R25, RZ, 0x8, R7 ;  /* 0x00000008ff197819 */ /* 0x000fe40000011607 */
[----:B------:R-:W-:Y:S02]  /*1fa0*/  LOP3.LUT R23, R26, 0x64006400, RZ, 0xfc, !PT ;  /* 0x640064001a177812 */ /* 0x000fe400078efcff */
[----:B------:R-:W-:-:S02]  /*1fb0*/  LOP3.LUT R22, R22, 0x300030, R25, 0xf8, !PT ;  /* 0x0030003016167812 */ /* 0x000fc400078ef819 */
[----:B------:R-:W-:Y:S01]  /*1fc0*/  LOP3.LUT R25, R7, 0x3f003f, RZ, 0xc0, !PT ;  /* 0x003f003f07197812 */ /* 0x000fe200078ec0ff */
[----:B------:R-:W-:Y:S01]  /*1fd0*/  HADD2 R23, R23, -1056, -1056 ;  /* 0xe420e42017177430 */ /* 0x000fe20000000000 */
[----:B------:R-:W-:Y:S02]  /*1fe0*/  SHF.R.U32.HI R6, RZ, 0x6, R6 ;  /* 0x00000006ff067819 */ /* 0x000fe40000011606 */
[----:B------:R-:W-:Y:S02]  /*1ff0*/  LOP3.LUT R25, R25, 0x64006400, RZ, 0xfc, !PT ;  /* 0x6400640019197812 */ /* 0x000fe400078efcff */
[----:B------:R-:W-:Y:S01]  /*2000*/  LOP3.LUT R6, R6, 0x3f003f, RZ, 0xc0, !PT ;  /* 0x003f003f06067812 */ /* 0x000fe200078ec0ff */
[----:B------:R-:W-:Y:S01]  /*2010*/  HFMA2 R8, R23, R12, R8 ;  /* 0x0000000c17087231 */ /* 0x000fe20000000008 */
[--C-:B------:R-:W-:Y:S01]  /*2020*/  SHF.R.U32.HI R23, RZ, 0xa, R7.reuse ;  /* 0x0000000aff177819 */ /* 0x100fe20000011607 */
[----:B------:R-:W-:Y:S01]  /*2030*/  HADD2 R25, R25, -1056, -1056 ;  /* 0xe420e42019197430 */ /* 0x000fe20000000000 */
[----:B------:R-:W-:-:S02]  /*2040*/  SHF.R.U32.HI R7, RZ, 0x6, R7 ;  /* 0x00000006ff077819 */ /* 0x000fc40000011607 */
[----:B------:R-:W-:Y:S01]  /*2050*/  LOP3.LUT R6, R6, 0x64006400, RZ, 0xfc, !PT ;  /* 0x6400640006067812 */ /* 0x000fe200078efcff */
[----:B------:R-:W-:Y:S01]  /*2060*/  HFMA2 R11, R25, R12, R11 ;  /* 0x0000000c190b7231 */ /* 0x000fe2000000000b */
[----:B------:R-:W-:Y:S01]  /*2070*/  LOP3.LUT R12, R7, 0x3f003f, RZ, 0xc0, !PT ;  /* 0x003f003f070c7812 */ /* 0x000fe200078ec0ff */
[----:B------:R-:W-:Y:S01]  /*2080*/  HADD2 R7, R4, -1056, -1056 ;  /* 0xe420e42004077430 */ /* 0x000fe20000000000 */
[----:B------:R-:W-:Y:S01]  /*2090*/  LOP3.LUT R9, R9, 0x64006400, RZ, 0xfc, !PT ;  /* 0x6400640009097812 */ /* 0x000fe200078efcff */
[----:B------:R-:W-:Y:S01]  /*20a0*/  HADD2 R4, R6, -1056, -1056 ;  /* 0xe420e42006047430 */ /* 0x000fe20000000000 */
[----:B------:R-:W-:Y:S02]  /*20b0*/  LOP3.LUT R26, R27, 0xf000f, RZ, 0xc0, !PT ;  /* 0x000f000f1b1a7812 */ /* 0x000fe400078ec0ff */
[----:B------:R-:W-:Y:S01]  /*20c0*/  LOP3.LUT R12, R12, 0x64006400, RZ, 0xfc, !PT ;  /* 0x640064000c0c7812 */ /* 0x000fe200078efcff */
[----:B------:R-:W-:Y:S02]  /*20d0*/  HFMA2 R7, R7, R13, R33 ;  /* 0x0000000d07077231 */ /* 0x000fe40000000021 */
[----:B------:R-:W-:-:S02]  /*20e0*/  HADD2 R9, R9, -1056, -1056 ;  /* 0xe420e42009097430 */ /* 0x000fc40000000000 */
[-C--:B------:R-:W-:Y:S01]  /*20f0*/  HFMA2 R4, R4, R13.reuse, R8 ;  /* 0x0000000d04047231 */ /* 0x080fe20000000008 */
[----:B------:R-:W-:Y:S01]  /*2100*/  LOP3.LUT R10, R10, 0x64006400, RZ, 0xfc, !PT ;  /* 0x640064000a0a7812 */ /* 0x000fe200078efcff */
[----:B------:R-:W-:Y:S01]  /*2110*/  HADD2 R12, R12, -1056, -1056 ;  /* 0xe420e4200c0c7430 */ /* 0x000fe20000000000 */
[----:B------:R-:W-:Y:S02]  /*2120*/  LOP3.LUT R23, R26, 0x300030, R23, 0xf8, !PT ;  /* 0x003000301a177812 */ /* 0x000fe400078ef817 */
[----:B------:R-:W-:Y:S01]  /*2130*/  LOP3.LUT R22, R22, 0x64006400, RZ, 0xfc, !PT ;  /* 0x6400640016167812 */ /* 0x000fe200078efcff */
[-C--:B------:R-:W-:Y:S02]  /*2140*/  HFMA2 R7, R20, R14.reuse, R7 ;  /* 0x0000000e14077231 */ /* 0x080fe40000000007 */
[----:B------:R-:W-:Y:S02]  /*2150*/  HADD2 R10, R10, -1056, -1056 ;  /* 0xe420e4200a0a7430 */ /* 0x000fe40000000000 */
[----:B------:R-:W-:Y:S01]  /*2160*/  HFMA2 R5, R9, R14, R4 ;  /* 0x0000000e09057231 */ /* 0x000fe20000000004 */
[----:B------:R-:W-:Y:S01]  /*2170*/  LOP3.LUT R23, R23, 0x64006400, RZ, 0xfc, !PT ;  /* 0x6400640017177812 */ /* 0x000fe200078efcff */
[----:B------:R-:W-:-:S02]  /*2180*/  HFMA2 R11, R12, R13, R11 ;  /* 0x0000000d0c0b7231 */ /* 0x000fc4000000000b */
[----:B------:R-:W-:Y:S02]  /*2190*/  HFMA2 R20, R19, R28, RZ ;  /* 0x0000001c13147231 */ /* 0x000fe400000000ff */
[----:B------:R-:W-:Y:S01]  /*21a0*/  HADD2 R22, R22, -1056, -1056 ;  /* 0xe420e42016167430 */ /* 0x000fe20000000000 */
[----:B------:R-:W-:Y:S01]  /*21b0*/  PRMT R28, R28, 0x5410, R0 ;  /* 0x000054101c1c7816 */ /* 0x000fe20000000000 */
[-C--:B------:R-:W-:Y:S02]  /*21c0*/  HFMA2 R7, R21, R15.reuse, R7 ;  /* 0x0000000f15077231 */ /* 0x080fe40000000007 */
[----:B------:R-:W-:Y:S02]  /*21d0*/  HADD2 R23, R23, -1056, -1056 ;  /* 0xe420e42017177430 */ /* 0x000fe40000000000 */
[----:B------:R-:W-:Y:S02]  /*21e0*/  HFMA2 R5, R10, R15, R5 ;  /* 0x0000000f0a057231 */ /* 0x000fe40000000005 */
[----:B------:R-:W-:-:S04]  /*21f0*/  HFMA2 R11, R22, R14, R11 ;  /* 0x0000000e160b7231 */ /* 0x000fc8000000000b */
[----:B------:R-:W-:Y:S02]  /*2200*/  HFMA2 R11, R23, R15, R11 ;  /* 0x0000000f170b7231 */ /* 0x000fe4000000000b */
[----:B------:R-:W-:Y:S02]  /*2210*/  HADD2 R7, R7.H0_H0, R7.H1_H1 ;  /* 0x3000000707077230 */ /* 0x000fe40000000800 */
[----:B------:R-:W-:Y:S02]  /*2220*/  HADD2 R5, R5.H0_H0, R5.H1_H1 ;  /* 0x3000000505057230 */ /* 0x000fe40000000800 */
[----:B------:R-:W-:Y:S01]  /*2230*/  HADD2 R11, R11.H0_H0, R11.H1_H1 ;  /* 0x3000000b0b0b7230 */ /* 0x000fe20000000800 */
[----:B------:R-:W-:-:S04]  /*2240*/  PRMT R7, R7, 0x5410, R24 ;  /* 0x0000541007077816 */ /* 0x000fc80000000018 */
[----:B------:R-:W-:Y:S01]  /*2250*/  PRMT R5, R5, 0x5410, R11 ;  /* 0x0000541005057816 */ /* 0x000fe2000000000b */
[----:B------:R-:W-:-:S04]  /*2260*/  HFMA2 R20, R7, R28, R20 ;  /* 0x0000001c07147231 */ /* 0x000fc80000000014 */
[----:B------:R-:W-:-:S07]  /*2270*/  HFMA2 R17, R5, R2, R17 ;  /* 0x0000000205117231 */ /* 0x000fce0000000011 */
.L_x_5113:
[----:B------:R-:W0:Y:S01]  /*2280*/  LDC.64 R18, c[0x0][0x3a0] ;  /* 0x0000e800ff127b82 */ /* 0x000e220000000a00 */
[----:B------:R-:W-:-:S04]  /*2290*/  VIMNMX R5, PT, PT, R31, UR12, PT ;  /* 0x0000000c1f057c48 */ /* 0x000fc8000bfe0100 */
[----:B------:R-:W-:Y:S01]  /*22a0*/  ISETP.GT.AND P0, PT, R5, R16, PT ;  /* 0x000000100500720c */ /* 0x000fe20003f04270 */
[----:B------:R-:W-:-:S04]  /*22b0*/  IMAD R5, R29, UR8, R30 ;  /* 0x000000081d057c24 */ /* 0x000fc8000f8e021e */
[----:B0-----:R-:W-:-:S08]  /*22c0*/  IMAD.WIDE R18, R5, 0x2, R18 ;  /* 0x0000000205127825 */ /* 0x001fd000078e0212 */
[----:B------:R-:W-:Y:S05]  /*22d0*/  @!P0 BRA `(.L_x_5114) ;  /* 0x0000002000ec8947 */ /* 0x000fea0003800000 */
[----:B------:R-:W-:-:S07]  /*22e0*/  VIMNMX.U32 R31, PT, PT, R31, UR12, PT ;  /* 0x0000000c1f1f7c48 */ /* 0x000fce000bfe0000 */
.L_x_5115:
[----:B------:R-:W2:Y:S01]  /*22f0*/  LDG.E.128.CONSTANT R4, desc[UR6][R38.64] ;  /* 0x0000000626047981 */ /* 0x000ea2000c1e9d00 */
[----:B------:R-:W-:-:S03]  /*2300*/  IMAD.WIDE R42, R29, 0x4, R38 ;  /* 0x000000041d2a7825 */ /* 0x000fc600078e0226 */
[----:B------:R-:W0:Y:S04]  /*2310*/  LDS.64 R12, [UR4] ;  /* 0x00000004ff0c7984 */ /* 0x000e280008000a00 */
[----:B------:R1:W3:Y:S01]  /*2320*/  LDG.E.128.CONSTANT R8, desc[UR6][R42.64] ;  /* 0x000000062a087981 */ /* 0x0002e2000c1e9d00 */
[----:B------:R-:W-:Y:S02]  /*2330*/  HFMA2 R24, -RZ, RZ, 0, 0.0625 ;  /* 0x00002c00ff187431 */ /* 0x000fe400000001ff */
[----:B-1----:R-:W-:-:S03]  /*2340*/  IMAD.WIDE R42, R29, 0x4, R42 ;  /* 0x000000041d2a7825 */ /* 0x002fc600078e022a */
[----:B------:R-:W-:Y:S02]  /*2350*/  PRMT R0, R0, 0x5410, R24 ;  /* 0x0000541000007816 */ /* 0x000fe40000000018 */
        /* <DEDUP_REMOVED lines=11> */
[----:B------:R-:W-:Y:S02]  /*2410*/  HADD2.F32 R14, -RZ, R15.H0_H0 ;  /* 0x2000000fff0e7230 */ /* 0x000fe40000004100 */
[----:B------:R-:W-:-:S02]  /*2420*/  HADD2 R25, R25, -1032, -1032 ;  /* 0xe408e40819197430 */ /* 0x000fc40000000000 */
[----:B------:R-:W-:Y:S02]  /*2430*/  HADD2.F32 R35, -RZ, R15.H1_H1 ;  /* 0x3000000fff237230 */ /* 0x000fe40000004100 */
[--C-:B0-----:R-:W-:Y:S02]  /*2440*/  HADD2.F32 R15, -RZ, R12.reuse.H0_H0 ;  /* 0x2000000cff0f7230 */ /* 0x101fe40000004100 */
[----:B------:R-:W-:Y:S02]  /*2450*/  HADD2.F32 R22, -RZ, R23.H0_H0 ;  /* 0x20000017ff167230 */ /* 0x000fe40000004100 */
[----:B------:R-:W-:Y:S02]  /*2460*/  HADD2.F32 R24, -RZ, R25.H0_H0 ;  /* 0x20000019ff187230 */ /* 0x000fe40000004100 */
[----:B------:R-:W-:Y:S01]  /*2470*/  FFMA.FTZ R14, R14, R15, RZ ;  /* 0x0000000f0e0e7223 */ /* 0x000fe200000100ff */
[----:B------:R-:W-:Y:S02]  /*2480*/  HADD2.F32 R12, -RZ, R12.H1_H1 ;  /* 0x3000000cff0c7230 */ /* 0x000fe40000004100 */
[----:B------:R-:W-:Y:S01]  /*2490*/  FFMA.FTZ R27, R15, R22, RZ ;  /* 0x000000160f1b7223 */ /* 0x000fe200000100ff */
[----:B------:R-:W-:-:S02]  /*24a0*/  HADD2.F32 R26, -RZ, R21.H0_H0 ;  /* 0x20000015ff1a7230 */ /* 0x000fc40000004100 */
        /* <DEDUP_REMOVED lines=8> */
[----:B------:R-:W-:Y:S01]  /*2530*/  FFMA.FTZ R33, R12, R21, R33 ;  /* 0x000000150c217223 */ /* 0x000fe20000010021 */
[----:B------:R-:W-:-:S02]  /*2540*/  HADD2.F32 R26, -RZ, R13.H0_H0 ;  /* 0x2000000dff1a7230 */ /* 0x000fc40000004100 */
[----:B------:R-:W-:Y:S01]  /*2550*/  FFMA.FTZ R27, R12, R24, R37 ;  /* 0x000000180c1b7223 */ /* 0x000fe20000010025 */
[----:B------:R-:W-:Y:S01]  /*2560*/  LOP3.LUT R25, R14, 0x64006400, RZ, 0xfc, !PT ;  /* 0x640064000e197812 */ /* 0x000fe200078efcff */
[----:B------:R-:W0:Y:S01]  /*2570*/  LDS.64 R22, [UR4+0x8] ;  /* 0x00000804ff167984 */ /* 0x000e220008000a00 */
[----:B------:R-:W-:Y:S02]  /*2580*/  LOP3.LUT R12, R5, 0xf000f0, RZ, 0xc0, !PT ;  /* 0x00f000f0050c7812 */ /* 0x000fe400078ec0ff */
[----:B------:R-:W-:Y:S01]  /*2590*/  LOP3.LUT R14, R6, 0xf000f0, RZ, 0xc0, !PT ;  /* 0x00f000f0060e7812 */ /* 0x000fe200078ec0ff */
[----:B------:R-:W-:Y:S01]  /*25a0*/  HFMA2 R25, R25, R0.H1_H1, -72, -72 ;  /* 0xd480d48019197431 */ /* 0x000fe20000060000 */
[----:B------:R-:W-:Y:S02]  /*25b0*/  LOP3.LUT R24, R7, 0xf000f0, RZ, 0xc0, !PT ;  /* 0x00f000f007187812 */ /* 0x000fe400078ec0ff */
[----:B------:R-:W-:Y:S02]  /*25c0*/  LOP3.LUT R21, R12, 0x64006400, RZ, 0xfc, !PT ;  /* 0x640064000c157812 */ /* 0x000fe400078efcff */
[----:B------:R-:W-:-:S02]  /*25d0*/  LOP3.LUT R37, R14, 0x64006400, RZ, 0xfc, !PT ;  /* 0x640064000e257812 */ /* 0x000fc400078efcff */
[----:B------:R-:W-:Y:S01]  /*25e0*/  LOP3.LUT R39, R24, 0x64006400, RZ, 0xfc, !PT ;  /* 0x6400640018277812 */ /* 0x000fe200078efcff */
[----:B------:R-:W-:Y:S02]  /*25f0*/  HADD2.F32 R24, -RZ, R25.H0_H0 ;  /* 0x20000019ff187230 */ /* 0x000fe40000004100 */
[-C--:B------:R-:W-:Y:S02]  /*2600*/  HFMA2 R14, R21, R0.reuse.H1_H1, -72, -72 ;  /* 0xd480d480150e7431 */ /* 0x080fe40000060000 */
[-C--:B------:R-:W-:Y:S02]  /*2610*/  HFMA2 R12, R37, R0.reuse.H1_H1, -72, -72 ;  /* 0xd480d480250c7431 */ /* 0x080fe40000060000 */
[----:B------:R-:W-:Y:S02]  /*2620*/  HFMA2 R21, R39, R0.H1_H1, -72, -72 ;  /* 0xd480d48027157431 */ /* 0x000fe40000060000 */
[----:B------:R-:W-:Y:S01]  /*2630*/  FFMA.FTZ R35, R24, R26, R35 ;  /* 0x0000001a18237223 */ /* 0x000fe20000010023 */
[----:B------:R-:W-:-:S02]  /*2640*/  HADD2.F32 R32, -RZ, R14.H0_H0 ;  /* 0x2000000eff207230 */ /* 0x000fc40000004100 */
[--C-:B------:R-:W-:Y:S02]  /*2650*/  HADD2.F32 R24, -RZ, R12.reuse.H0_H0 ;  /* 0x2000000cff187230 */ /* 0x100fe40000004100 */
[----:B------:R-:W-:Y:S02]  /*2660*/  HADD2.F32 R30, -RZ, R21.H0_H0 ;  /* 0x20000015ff1e7230 */ /* 0x000fe40000004100 */
[C---:B------:R-:W-:Y:S01]  /*2670*/  FFMA.FTZ R33, R26.reuse, R32, R33 ;  /* 0x000000201a217223 */ /* 0x040fe20000010021 */
[----:B------:R-:W-:Y:S02]  /*2680*/  HADD2.F32 R32, -RZ, R25.H1_H1 ;  /* 0x30000019ff207230 */ /* 0x000fe40000004100 */
[C---:B------:R-:W-:Y:S01]  /*2690*/  FFMA.FTZ R15, R26.reuse, R24, R15 ;  /* 0x000000181a0f7223 */ /* 0x040fe2000001000f */
[----:B------:R-:W-:Y:S02]  /*26a0*/  HADD2.F32 R24, -RZ, R13.H1_H1 ;  /* 0x3000000dff187230 */ /* 0x000fe40000004100 */
[----:B------:R-:W-:Y:S01]  /*26b0*/  FFMA.FTZ R27, R26, R30, R27 ;  /* 0x0000001e1a1b7223 */ /* 0x000fe2000001001b */
[----:B------:R-:W-:Y:S01]  /*26c0*/  HADD2.F32 R26, -RZ, R12.H1_H1 ;  /* 0x3000000cff1a7230 */ /* 0x000fe20000004100 */
[----:B------:R-:W-:Y:S01]  /*26d0*/  SHF.R.U32.HI R25, RZ, 0x8, R4 ;  /* 0x00000008ff197819 */ /* 0x000fe20000011604 */
[----:B------:R-:W-:-:S02]  /*26e0*/  HADD2.F32 R30, -RZ, R14.H1_H1 ;  /* 0x3000000eff1e7230 */ /* 0x000fc40000004100 */
[----:B------:R-:W-:Y:S01]  /*26f0*/  FFMA.FTZ R32, R32, R24, R35 ;  /* 0x0000001820207223 */ /* 0x000fe20000010023 */
[C---:B------:R-:W-:Y:S01]  /*2700*/  FFMA.FTZ R26, R24.reuse, R26, R15 ;  /* 0x0000001a181a7223 */ /* 0x040fe2000001000f */
[----:B------:R-:W-:Y:S01]  /*2710*/  LOP3.LUT R4, R25, 0xf000f, RZ, 0xc0, !PT ;  /* 0x000f000f19047812 */ /* 0x000fe200078ec0ff */
[----:B------:R-:W2:Y:S01]  /*2720*/  LDG.E.128.CONSTANT R12, desc[UR6][R42.64] ;  /* 0x000000062a0c7981 */ /* 0x000ea2000c1e9d00 */
[----:B------:R-:W-:Y:S02]  /*2730*/  HADD2.F32 R21, -RZ, R21.H1_H1 ;  /* 0x30000015ff157230 */ /* 0x000fe40000004100 */
[----:B------:R-:W-:Y:S01]  /*2740*/  FFMA.FTZ R30, R24, R30, R33 ;  /* 0x0000001e181e7223 */ /* 0x000fe20000010021 */
[----:B------:R-:W-:-:S05]  /*2750*/  LOP3.LUT R4, R4, 0x64006400, RZ, 0xfc, !PT ;  /* 0x6400640004047812 */ /* 0x000fca00078efcff */
[----:B------:R-:W-:Y:S02]  /*2760*/  HADD2 R4, R4, -1032, -1032 ;  /* 0xe408e40804047430 */ /* 0x000fe40000000000 */
[----:B------:R-:W-:Y:S01]  /*2770*/  FFMA.FTZ R24, R24, R21, R27 ;  /* 0x0000001518187223 */ /* 0x000fe2000001001b */
[----:B0-----:R-:W-:Y:S01]  /*2780*/  HADD2.F32 R27, -RZ, R22.H0_H0 ;  /* 0x20000016ff1b7230 */ /* 0x001fe20000004100 */
[----:B------:R-:W-:Y:S01]  /*2790*/  SHF.R.U32.HI R21, RZ, 0x8, R5 ;  /* 0x00000008ff157819 */ /* 0x000fe20000011605 */
[----:B------:R-:W-:Y:S01]  /*27a0*/  HADD2.F32 R33, -RZ, R4.H0_H0 ;  /* 0x20000004ff217230 */ /* 0x000fe20000004100 */
[----:B------:R-:W-:-:S04]  /*27b0*/  SHF.R.U32.HI R6, RZ, 0x8, R6 ;  /* 0x00000008ff067819 */ /* 0x000fc80000011606 */
[----:B------:R-:W-:Y:S01]  /*27c0*/  FFMA.FTZ R5, R33, R27, R32 ;  /* 0x0000001b21057223 */ /* 0x000fe20000010020 */
[----:B------:R-:W-:Y:S02]  /*27d0*/  LOP3.LUT R32, R21, 0xf000f, RZ, 0xc0, !PT ;  /* 0x000f000f15207812 */ /* 0x000fe400078ec0ff */
[----:B------:R-:W-:Y:S02]  /*27e0*/  SHF.R.U32.HI R7, RZ, 0x8, R7 ;  /* 0x00000008ff077819 */ /* 0x000fe40000011607 */
[----:B------:R-:W-:Y:S02]  /*27f0*/  LOP3.LUT R33, R32, 0x64006400, RZ, 0xfc, !PT ;  /* 0x6400640020217812 */ /* 0x000fe400078efcff */
[----:B------:R-:W-:Y:S02]  /*2800*/  LOP3.LUT R32, R6, 0xf000f, RZ, 0xc0, !PT ;  /* 0x000f000f06207812 */ /* 0x000fe400078ec0ff */
[----:B------:R-:W-:Y:S01]  /*2810*/  LOP3.LUT R34, R7, 0xf000f, RZ, 0xc0, !PT ;  /* 0x000f000f07227812 */ /* 0x000fe200078ec0ff */
[----:B------:R-:W-:Y:S01]  /*2820*/  HADD2 R33, R33, -1032, -1032 ;  /* 0xe408e40821217430 */ /* 0x000fe20000000000 */
[----:B------:R-:W-:-:S02]  /*2830*/  LOP3.LUT R32, R32, 0x64006400, RZ, 0xfc, !PT ;  /* 0x6400640020207812 */ /* 0x000fc400078efcff */
[----:B------:R-:W-:Y:S02]  /*2840*/  LOP3.LUT R34, R34, 0x64006400, RZ, 0xfc, !PT ;  /* 0x6400640022227812 */ /* 0x000fe400078efcff */
[----:B------:R-:W-:Y:S02]  /*2850*/  HADD2.F32 R35, -RZ, R33.H0_H0 ;  /* 0x20000021ff237230 */ /* 0x000fe40000004100 */
[----:B------:R-:W-:Y:S02]  /*2860*/  HADD2 R32, R32, -1032, -1032 ;  /* 0xe408e40820207430 */ /* 0x000fe40000000000 */
[----:B------:R-:W-:Y:S02]  /*2870*/  HADD2 R34, R34, -1032, -1032 ;  /* 0xe408e40822227430 */ /* 0x000fe40000000000 */
[----:B------:R-:W-:Y:S01]  /*2880*/  FFMA.FTZ R30, R27, R35, R30 ;  /* 0x000000231b1e7223 */ /* 0x000fe2000001001e */
[----:B------:R-:W-:Y:S02]  /*2890*/  HADD2.F32 R37, -RZ, R32.H0_H0 ;  /* 0x20000020ff257230 */ /* 0x000fe40000004100 */
[----:B------:R-:W-:-:S02]  /*28a0*/  HADD2.F32 R35, -RZ, R34.H0_H0 ;  /* 0x20000022ff237230 */ /* 0x000fc40000004100 */
[----:B------:R-:W-:Y:S02]  /*28b0*/  HADD2.F32 R4, -RZ, R4.H1_H1 ;  /* 0x30000004ff047230 */ /* 0x000fe40000004100 */
[C---:B------:R-:W-:Y:S01]  /*28c0*/  FFMA.FTZ R26, R27.reuse, R37, R26 ;  /* 0x000000251b1a7223 */ /* 0x040fe2000001001a */
[----:B------:R-:W-:Y:S01]  /*28d0*/  FFMA.FTZ R24, R27, R35, R24 ;  /* 0x000000231b187223 */ /* 0x000fe20000010018 */
[----:B------:R-:W-:Y:S01]  /*28e0*/  HADD2.F32 R27, -RZ, R22.H1_H1 ;  /* 0x30000016ff1b7230 */ /* 0x000fe20000004100 */
[----:B------:R-:W-:Y:S01]  /*28f0*/  LOP3.LUT R25, R25, 0xf000f0, RZ, 0xc0, !PT ;  /* 0x00f000f019197812 */ /* 0x000fe200078ec0ff */
[----:B------:R-:W-:Y:S02]  /*2900*/  HADD2.F32 R33, -RZ, R33.H1_H1 ;  /* 0x30000021ff217230 */ /* 0x000fe40000004100 */
[----:B------:R-:W-:Y:S02]  /*2910*/  HADD2.F32 R32, -RZ, R32.H1_H1 ;  /* 0x30000020ff207230 */ /* 0x000fe40000004100 */
[----:B------:R-:W-:Y:S01]  /*2920*/  FFMA.FTZ R22, R4, R27, R5 ;  /* 0x0000001b04167223 */ /* 0x000fe20000010005 */
[----:B------:R-:W-:-:S02]  /*2930*/  HADD2.F32 R5, -RZ, R34.H1_H1 ;  /* 0x30000022ff057230 */ /* 0x000fc40000004100 */
[----:B------:R-:W-:Y:S01]  /*2940*/  FFMA.FTZ R30, R27, R33, R30 ;  /* 0x000000211b1e7223 */ /* 0x000fe2000001001e */
[----:B------:R-:W-:Y:S01]  /*2950*/  LOP3.LUT R25, R25, 0x64006400, RZ, 0xfc, !PT ;  /* 0x6400640019197812 */ /* 0x000fe200078efcff */
[----:B------:R-:W-:Y:S01]  /*2960*/  FFMA.FTZ R26, R27, R32, R26 ;  /* 0x000000201b1a7223 */ /* 0x000fe2000001001a */
[----:B------:R-:W-:Y:S01]  /*2970*/  LOP3.LUT R21, R21, 0xf000f0, RZ, 0xc0, !PT ;  /* 0x00f000f015157812 */ /* 0x000fe200078ec0ff */
[----:B------:R-:W-:Y:S01]  /*2980*/  FFMA.FTZ R24, R27, R5, R24 ;  /* 0x000000051b187223 */ /* 0x000fe20000010018 */
[----:B------:R-:W-:Y:S01]  /*2990*/  LOP3.LUT R27, R6, 0xf000f0, RZ, 0xc0, !PT ;  /* 0x00f000f0061b7812 */ /* 0x000fe200078ec0ff */
[----:B------:R-:W0:Y:S01]  /*29a0*/  LDS.64 R4, [UR4+0x10] ;  /* 0x00001004ff047984 */ /* 0x000e220008000a00 */
[----:B------:R-:W-:Y:S01]  /*29b0*/  LOP3.LUT R32, R7, 0xf000f0, RZ, 0xc0, !PT ;  /* 0x00f000f007207812 */ /* 0x000fe200078ec0ff */
[----:B------:R-:W-:Y:S01]  /*29c0*/  HFMA2 R6, R25, R0.H1_H1, -72, -72 ;  /* 0xd480d48019067431 */ /* 0x000fe20000060000 */
[----:B------:R-:W-:Y:S02]  /*29d0*/  LOP3.LUT R21, R21, 0x64006400, RZ, 0xfc, !PT ;  /* 0x6400640015157812 */ /* 0x000fe400078efcff */
[----:B------:R-:W-:-:S02]  /*29e0*/  LOP3.LUT R7, R27, 0x64006400, RZ, 0xfc, !PT ;  /* 0x640064001b077812 */ /* 0x000fc400078efcff */
[----:B------:R-:W-:Y:S01]  /*29f0*/  LOP3.LUT R35, R32, 0x64006400, RZ, 0xfc, !PT ;  /* 0x6400640020237812 */ /* 0x000fe200078efcff */
[-C--:B------:R-:W-:Y:S02]  /*2a00*/  HFMA2 R25, R21, R0.reuse.H1_H1, -72, -72 ;  /* 0xd480d48015197431 */ /* 0x080fe40000060000 */
[----:B------:R-:W-:Y:S02]  /*2a10*/  HADD2.F32 R27, -RZ, R23.H0_H0 ;  /* 0x20000017ff1b7230 */ /* 0x000fe40000004100 */
[-C--:B------:R-:W-:Y:S02]  /*2a20*/  HFMA2 R21, R7, R0.reuse.H1_H1, -72, -72 ;  /* 0xd480d48007157431 */ /* 0x080fe40000060000 */
[----:B------:R-:W-:Y:S02]  /*2a30*/  HADD2.F32 R33, -RZ, R6.H0_H0 ;  /* 0x20000006ff217230 */ /* 0x000fe40000004100 */
[----:B------:R-:W-:Y:S02]  /*2a40*/  HFMA2 R7, R35, R0.H1_H1, -72, -72 ;  /* 0xd480d48023077431 */ /* 0x000fe40000060000 */
[----:B------:R-:W-:-:S02]  /*2a50*/  HADD2.F32 R32, -RZ, R25.H0_H0 ;  /* 0x20000019ff207230 */ /* 0x000fc40000004100 */
[----:B------:R-:W-:Y:S01]  /*2a60*/  FFMA.FTZ R22, R33, R27, R22 ;  /* 0x0000001b21167223 */ /* 0x000fe20000010016 */
[----:B------:R-:W-:Y:S02]  /*2a70*/  HADD2.F32 R33, -RZ, R7.H0_H0 ;  /* 0x20000007ff217230 */ /* 0x000fe40000004100 */
[----:B------:R-:W-:Y:S02]  /*2a80*/  HADD2.F32 R35, -RZ, R21.H0_H0 ;  /* 0x20000015ff237230 */ /* 0x000fe40000004100 */
[C---:B------:R-:W-:Y:S01]  /*2a90*/  FFMA.FTZ R30, R27.reuse, R32, R30 ;  /* 0x000000201b1e7223 */ /* 0x040fe2000001001e */
[----:B------:R-:W-:Y:S02]  /*2aa0*/  HADD2.F32 R23, -RZ, R23.H1_H1 ;  /* 0x30000017ff177230 */ /* 0x000fe40000004100 */
[----:B------:R-:W-:Y:S02]  /*2ab0*/  HADD2.F32 R25, -RZ, R25.H1_H1 ;  /* 0x30000019ff197230 */ /* 0x000fe40000004100 */
[----:B------:R-:W-:Y:S01]  /*2ac0*/  FFMA.FTZ R24, R27, R33, R24 ;  /* 0x000000211b187223 */ /* 0x000fe20000010018 */
[----:B------:R-:W-:-:S02]  /*2ad0*/  HADD2.F32 R7, -RZ, R7.H1_H1 ;  /* 0x30000007ff077230 */ /* 0x000fc40000004100 */
[----:B------:R-:W-:Y:S01]  /*2ae0*/  FFMA.FTZ R26, R27, R35, R26 ;  /* 0x000000231b1a7223 */ /* 0x000fe2000001001a */
[----:B------:R-:W-:Y:S02]  /*2af0*/  HADD2.F32 R21, -RZ, R21.H1_H1 ;  /* 0x30000015ff157230 */ /* 0x000fe40000004100 */
[----:B------:R-:W-:Y:S02]  /*2b00*/  HADD2.F32 R33, -RZ, R6.H1_H1 ;  /* 0x30000006ff217230 */ /* 0x000fe40000004100 */
[C---:B------:R-:W-:Y:S01]  /*2b10*/  FFMA.FTZ R27, R23.reuse, R25, R30 ;  /* 0x00000019171b7223 */ /* 0x040fe2000001001e */
[C---:B------:R-:W-:Y:S01]  /*2b20*/  FFMA.FTZ R30, R23.reuse, R7, R24 ;  /* 0x00000007171e7223 */ /* 0x040fe20000010018 */
[----:B------:R-:W-:Y:S01]  /*2b30*/  FFMA.FTZ R32, R23, R21, R26 ;  /* 0x0000001517207223 */ /* 0x000fe2000001001a */
[----:B---3--:R-:W-:Y:S01]  /*2b40*/  LOP3.LUT R7, R9, 0xf000f, RZ, 0xc0, !PT ;  /* 0x000f000f09077812 */ /* 0x008fe200078ec0ff */
        /* <DEDUP_REMOVED lines=17> */
[C---:B------:R-:W-:Y:S01]  /*2c60*/  FFMA.FTZ R26, R6.reuse, R35, RZ ;  /* 0x00000023061a7223 */ /* 0x040fe200000100ff */
[----:B------:R-:W-:Y:S02]  /*2c70*/  HADD2.F32 R4, -RZ, R4.H1_H1 ;  /* 0x30000004ff047230 */ /* 0x000fe40000004100 */
[----:B------:R-:W-:Y:S02]  /*2c80*/  HADD2.F32 R21, -RZ, R21.H1_H1 ;  /* 0x30000015ff157230 */ /* 0x000fe40000004100 */
[----:B------:R-:W-:Y:S01]  /*2c90*/  FFMA.FTZ R25, R25, R6, RZ ;  /* 0x0000000619197223 */ /* 0x000fe200000100ff */
[C---:B------:R-:W-:Y:S01]  /*2ca0*/  FFMA.FTZ R23, R6.reuse, R23, RZ ;  /* 0x0000001706177223 */ /* 0x040fe200000100ff */
[----:B------:R-:W-:Y:S01]  /*2cb0*/  FFMA.FTZ R34, R6, R37, RZ ;  /* 0x0000002506227223 */ /* 0x000fe200000100ff */
[----:B------:R-:W-:-:S02]  /*2cc0*/  HADD2.F32 R24, -RZ, R24.H1_H1 ;  /* 0x30000018ff187230 */ /* 0x000fc40000004100 */
[----:B------:R-:W-:Y:S01]  /*2cd0*/  FFMA.FTZ R26, R4, R21, R26 ;  /* 0x00000015041a7223 */ /* 0x000fe2000001001a */
[----:B------:R-:W-:Y:S02]  /*2ce0*/  HADD2.F32 R6, -RZ, R22.H1_H1 ;  /* 0x30000016ff067230 */ /* 0x000fe40000004100 */
[----:B------:R-:W-:Y:S01]  /*2cf0*/  HADD2.F32 R7, -RZ, R7.H1_H1 ;  /* 0x30000007ff077230 */ /* 0x000fe20000004100 */
[----:B------:R-:W-:Y:S01]  /*2d00*/  LOP3.LUT R21, R9, 0xf000f0, RZ, 0xc0, !PT ;  /* 0x00f000f009157812 */ /* 0x000fe200078ec0ff */
[----:B------:R-:W-:Y:S01]  /*2d10*/  FFMA.FTZ R22, R24, R4, R25 ;  /* 0x0000000418167223 */ /* 0x000fe20000010019 */
[C---:B------:R-:W-:Y:S02]  /*2d20*/  FFMA.FTZ R6, R4.reuse, R6, R23 ;  /* 0x0000000604067223 */ /* 0x040fe40000010017 */
[----:B------:R-:W-:Y:S01]  /*2d30*/  FFMA.FTZ R34, R4, R7, R34 ;  /* 0x0000000704227223 */ /* 0x000fe20000010022 */
[----:B------:R-:W-:Y:S02]  /*2d40*/  LOP3.LUT R4, R8, 0xf000f0, RZ, 0xc0, !PT ;  /* 0x00f000f008047812 */ /* 0x000fe400078ec0ff */
[----:B------:R-:W-:-:S02]  /*2d50*/  LOP3.LUT R21, R21, 0x64006400, RZ, 0xfc, !PT ;  /* 0x6400640015157812 */ /* 0x000fc400078efcff */
[----:B------:R-:W-:-:S03]  /*2d60*/  LOP3.LUT R7, R4, 0x64006400, RZ, 0xfc, !PT ;  /* 0x6400640004077812 */ /* 0x000fc600078efcff */
[----:B------:R-:W-:Y:S02]  /*2d70*/  HFMA2 R4, R21, R0.H1_H1, -72, -72 ;  /* 0xd480d48015047431 */ /* 0x000fe40000060000 */
[----:B------:R-:W-:-:S03]  /*2d80*/  HADD2.F32 R39, -RZ, R5.H0_H0 ;  /* 0x20000005ff277230 */ /* 0x000fc60000004100 */
[----:B------:R-:W-:Y:S02]  /*2d90*/  HADD2.F32 R35, -RZ, R4.H0_H0 ;  /* 0x20000004ff237230 */ /* 0x000fe40000004100 */
[----:B------:R-:W-:Y:S01]  /*2da0*/  HFMA2 R24, R7, R0.H1_H1, -72, -72 ;  /* 0xd480d48007187431 */ /* 0x000fe20000060000 */
[----:B------:R-:W-:Y:S02]  /*2db0*/  LOP3.LUT R23, R11, 0xf000f0, RZ, 0xc0, !PT ;  /* 0x00f000f00b177812 */ /* 0x000fe400078ec0ff */
[----:B------:R-:W-:Y:S02]  /*2dc0*/  FFMA.FTZ R35, R39, R35, R6 ;  /* 0x0000002327237223 */ /* 0x000fe40000010006 */
[----:B------:R-:W0:Y:S01]  /*2dd0*/  LDS.64 R6, [UR4+0x18] ;  /* 0x00001804ff067984 */ /* 0x000e220008000a00 */
[----:B------:R-:W-:Y:S02]  /*2de0*/  LOP3.LUT R21, R10, 0xf000f0, RZ, 0xc0, !PT ;  /* 0x00f000f00a157812 */ /* 0x000fe400078ec0ff */
[----:B------:R-:W-:-:S02]  /*2df0*/  LOP3.LUT R23, R23, 0x64006400, RZ, 0xfc, !PT ;  /* 0x6400640017177812 */ /* 0x000fc400078efcff */
[----:B------:R-:W-:Y:S01]  /*2e00*/  LOP3.LUT R21, R21, 0x64006400, RZ, 0xfc, !PT ;  /* 0x6400640015157812 */ /* 0x000fe200078efcff */
[----:B------:R-:W-:Y:S02]  /*2e10*/  HADD2.F32 R37, -RZ, R24.H0_H0 ;  /* 0x20000018ff257230 */ /* 0x000fe40000004100 */
[-C--:B------:R-:W-:Y:S02]  /*2e20*/  HFMA2 R23, R23, R0.reuse.H1_H1, -72, -72 ;  /* 0xd480d48017177431 */ /* 0x080fe40000060000 */
[----:B------:R-:W-:Y:S02]  /*2e30*/  HFMA2 R21, R21, R0.H1_H1, -72, -72 ;  /* 0xd480d48015157431 */ /* 0x000fe40000060000 */
[----:B------:R-:W-:Y:S01]  /*2e40*/  FFMA.FTZ R37, R37, R39, R22 ;  /* 0x0000002725257223 */ /* 0x000fe20000010016 */
[----:B------:R-:W-:Y:S02]  /*2e50*/  HADD2.F32 R25, -RZ, R23.H0_H0 ;  /* 0x20000017ff197230 */ /* 0x000fe40000004100 */
[----:B------:R-:W-:-:S03]  /*2e60*/  HADD2.F32 R22, -RZ, R21.H0_H0 ;  /* 0x20000015ff167230 */ /* 0x000fc60000004100 */
[C---:B------:R-:W-:Y:S01]  /*2e70*/  FFMA.FTZ R25, R39.reuse, R25, R26 ;  /* 0x0000001927197223 */ /* 0x040fe2000001001a */
[----:B------:R-:W-:Y:S02]  /*2e80*/  HADD2.F32 R26, -RZ, R5.H1_H1 ;  /* 0x30000005ff1a7230 */ /* 0x000fe40000004100 */
[----:B------:R-:W-:Y:S01]  /*2e90*/  FFMA.FTZ R22, R39, R22, R34 ;  /* 0x0000001627167223 */ /* 0x000fe20000010022 */
[----:B------:R-:W-:Y:S01]  /*2ea0*/  HADD2.F32 R5, -RZ, R21.H1_H1 ;  /* 0x30000015ff057230 */ /* 0x000fe20000004100 */
[----:B------:R-:W-:-:S04]  /*2eb0*/  SHF.R.U32.HI R21, RZ, 0x8, R8 ;  /* 0x00000008ff157819 */ /* 0x000fc80000011608 */
[----:B------:R-:W-:Y:S01]  /*2ec0*/  FFMA.FTZ R22, R26, R5, R22 ;  /* 0x000000051a167223 */ /* 0x000fe20000010016 */
[----:B------:R-:W-:-:S04]  /*2ed0*/  LOP3.LUT R5, R21, 0xf000f, RZ, 0xc0, !PT ;  /* 0x000f000f15057812 */ /* 0x000fc800078ec0ff */
[----:B------:R-:W-:Y:S01]  /*2ee0*/  LOP3.LUT R5, R5, 0x64006400, RZ, 0xfc, !PT ;  /* 0x6400640005057812 */ /* 0x000fe200078efcff */
[----:B------:R-:W-:Y:S02]  /*2ef0*/  HADD2.F32 R8, -RZ, R23.H1_H1 ;  /* 0x30000017ff087230 */ /* 0x000fe40000004100 */
[----:B------:R-:W-:Y:S02]  /*2f00*/  HADD2.F32 R24, -RZ, R24.H1_H1 ;  /* 0x30000018ff187230 */ /* 0x000fe40000004100 */
[----:B------:R-:W-:Y:S02]  /*2f10*/  HADD2 R5, R5, -1032, -1032 ;  /* 0xe408e40805057430 */ /* 0x000fe40000000000 */
[----:B------:R-:W-:Y:S01]  /*2f20*/  FFMA.FTZ R8, R26, R8, R25 ;  /* 0x000000081a087223 */ /* 0x000fe20000010019 */
[----:B------:R-:W-:Y:S01]  /*2f30*/  SHF.R.U32.HI R9, RZ, 0x8, R9 ;  /* 0x00000008ff097819 */ /* 0x000fe20000011609 */
[----:B------:R-:W-:Y:S01]  /*2f40*/  FFMA.FTZ R24, R24, R26, R37 ;  /* 0x0000001a18187223 */ /* 0x000fe20000010025 */
[----:B0-----:R-:W-:-:S02]  /*2f50*/  HADD2.F32 R23, -RZ, R6.H0_H0 ;  /* 0x20000006ff177230 */ /* 0x001fc40000004100 */
[----:B------:R-:W-:Y:S02]  /*2f60*/  HADD2.F32 R25, -RZ, R5.H0_H0 ;  /* 0x20000005ff197230 */ /* 0x000fe40000004100 */
[----:B------:R-:W-:-:S03]  /*2f70*/  HADD2.F32 R4, -RZ, R4.H1_H1 ;  /* 0x30000004ff047230 */ /* 0x000fc60000004100 */
[----:B------:R-:W-:Y:S01]  /*2f80*/  FFMA.FTZ R24, R25, R23, R24 ;  /* 0x0000001719187223 */ /* 0x000fe20000010018 */
[----:B------:R-:W-:Y:S01]  /*2f90*/  LOP3.LUT R25, R9, 0xf000f, RZ, 0xc0, !PT ;  /* 0x000f000f09197812 */ /* 0x000fe200078ec0ff */
[----:B------:R-:W-:Y:S01]  /*2fa0*/  FFMA.FTZ R4, R26, R4, R35 ;  /* 0x000000041a047223 */ /* 0x000fe20000010023 */
[----:B------:R-:W-:Y:S02]  /*2fb0*/  SHF.R.U32.HI R10, RZ, 0x8, R10 ;  /* 0x00000008ff0a7819 */ /* 0x000fe4000001160a */
        /* <DEDUP_REMOVED lines=12> */
[----:B------:R-:W-:Y:S01]  /*3080*/  HADD2.F32 R35, -RZ, R25.H0_H0 ;  /* 0x20000019ff237230 */ /* 0x000fe20000004100 */
[----:B------:R-:W-:-:S02]  /*3090*/  LOP3.LUT R21, R21, 0xf000f0, RZ, 0xc0, !PT ;  /* 0x00f000f015157812 */ /* 0x000fc400078ec0ff */
[----:B------:R-:W-:Y:S01]  /*30a0*/  LOP3.LUT R9, R9, 0xf000f0, RZ, 0xc0, !PT ;  /* 0x00f000f009097812 */ /* 0x000fe200078ec0ff */
[C---:B------:R-:W-:Y:S01]  /*30b0*/  FFMA.FTZ R22, R23.reuse, R37, R22 ;  /* 0x0000002517167223 */ /* 0x040fe20000010016 */
[----:B------:R-:W-:Y:S01]  /*30c0*/  FFMA.FTZ R8, R23, R35, R8 ;  /* 0x0000002317087223 */ /* 0x000fe20000010008 */
[----:B------:R-:W-:Y:S01]  /*30d0*/  HADD2.F32 R5, -RZ, R5.H1_H1 ;  /* 0x30000005ff057230 */ /* 0x000fe20000004100 */
[----:B------:R-:W-:Y:S01]  /*30e0*/  LOP3.LUT R21, R21, 0x64006400, RZ, 0xfc, !PT ;  /* 0x6400640015157812 */ /* 0x000fe200078efcff */
[----:B------:R-:W-:Y:S02]  /*30f0*/  HADD2.F32 R23, -RZ, R6.H1_H1 ;  /* 0x30000006ff177230 */ /* 0x000fe40000004100 */
[----:B------:R-:W-:Y:S02]  /*3100*/  HADD2.F32 R26, -RZ, R26.H1_H1 ;  /* 0x3000001aff1a7230 */ /* 0x000fe40000004100 */
[----:B------:R-:W-:Y:S02]  /*3110*/  HADD2.F32 R35, -RZ, R34.H1_H1 ;  /* 0x30000022ff237230 */ /* 0x000fe40000004100 */
[----:B------:R-:W-:Y:S01]  /*3120*/  HADD2.F32 R25, -RZ, R25.H1_H1 ;  /* 0x30000019ff197230 */ /* 0x000fe20000004100 */
[----:B------:R-:W-:-:S02]  /*3130*/  LOP3.LUT R6, R10, 0xf000f0, RZ, 0xc0, !PT ;  /* 0x00f000f00a067812 */ /* 0x000fc400078ec0ff */
[----:B------:R-:W-:Y:S01]  /*3140*/  LOP3.LUT R9, R9, 0x64006400, RZ, 0xfc, !PT ;  /* 0x6400640009097812 */ /* 0x000fe200078efcff */
[----:B------:R-:W-:Y:S01]  /*3150*/  FFMA.FTZ R5, R5, R23, R24 ;  /* 0x0000001705057223 */ /* 0x000fe20000010018 */
[C---:B------:R-:W-:Y:S01]  /*3160*/  FFMA.FTZ R4, R23.reuse, R26, R4 ;  /* 0x0000001a17047223 */ /* 0x040fe20000010004 */
[C---:B------:R-:W-:Y:S01]  /*3170*/  FFMA.FTZ R22, R23.reuse, R35, R22 ;  /* 0x0000002317167223 */ /* 0x040fe20000010016 */
        /* <DEDUP_REMOVED lines=8> */
[----:B------:R-:W-:-:S03]  /*3200*/  HADD2.F32 R26, -RZ, R6.H0_H0 ;  /* 0x20000006ff1a7230 */ /* 0x000fc60000004100 */
[----:B------:R-:W-:Y:S02]  /*3210*/  FFMA.FTZ R25, R24, R11, R5 ;  /* 0x0000000b18197223 */ /* 0x000fe40000010005 */
[----:B------:R-:W-:Y:S02]  /*3220*/  FFMA.FTZ R24, R11, R26, R4 ;  /* 0x0000001a0b187223 */ /* 0x000fe40000010004 */
[----:B------:R-:W0:Y:S01]  /*3230*/  LDS.64 R4, [UR4+0x20] ;  /* 0x00002004ff047984 */ /* 0x000e220008000a00 */
[-C--:B------:R-:W-:Y:S02]  /*3240*/  HFMA2 R23, R23, R0.reuse.H1_H1, -72, -72 ;  /* 0xd480d48017177431 */ /* 0x080fe40000060000 */
[----:B------:R-:W-:-:S03]  /*3250*/  HFMA2 R21, R21, R0.H1_H1, -72, -72 ;  /* 0xd480d48015157431 */ /* 0x000fc60000060000 */
[----:B------:R-:W-:Y:S02]  /*3260*/  HADD2.F32 R9, -RZ, R23.H0_H0 ;  /* 0x20000017ff097230 */ /* 0x000fe40000004100 */
        /* <DEDUP_REMOVED lines=9> */
[C---:B------:R-:W-:Y:S01]  /*3300*/  FFMA.FTZ R23, R7.reuse, R6, R24 ;  /* 0x0000000607177223 */ /* 0x040fe20000010018 */
[C---:B------:R-:W-:Y:S01]  /*3310*/  FFMA.FTZ R26, R7.reuse, R26, R9 ;  /* 0x0000001a071a7223 */ /* 0x040fe20000010009 */
[----:B------:R-:W-:Y:S02]  /*3320*/  HADD2.F32 R22, -RZ, R28.H0_H0 ;  /* 0x2000001cff167230 */ /* 0x000fe40000004100 */
[----:B------:R-:W-:Y:S01]  /*3330*/  FFMA.FTZ R24, R7, R21, R10 ;  /* 0x0000001507187223 */ /* 0x000fe2000001000a */
[----:B------:R-:W-:Y:S01]  /*3340*/  HADD2.F32 R8, -RZ, R0.H0_H0 ;  /* 0x20000000ff087230 */ /* 0x000fe20000004100 */
[----:B------:R-:W1:Y:S01]  /*3350*/  LDS.64 R10, [UR4+0x28] ;  /* 0x00002804ff0a7984 */ /* 0x000e620008000a00 */
[----:B------:R-:W-:-:S02]  /*3360*/  HADD2.F32 R21, -RZ, R2.H0_H0 ;  /* 0x20000002ff157230 */ /* 0x000fc40000004100 */
[----:B------:R-:W-:Y:S02]  /*3370*/  HADD2.F32 R9, -RZ, R3.H0_H0 ;  /* 0x20000003ff097230 */ /* 0x000fe40000004100 */
[----:B------:R-:W-:Y:S01]  /*3380*/  FMUL.FTZ R6, R33, R22 ;  /* 0x0000001621067220 */ /* 0x000fe20000410000 */
[----:B------:R-:W-:Y:S01]  /*3390*/  FMUL.FTZ R7, R27, R8 ;  /* 0x000000081b077220 */ /* 0x000fe20000410000 */
[----:B------:R-:W-:Y:S01]  /*33a0*/  FMUL.FTZ R27, R32, R21 ;  /* 0x00000015201b7220 */ /* 0x000fe20000410000 */
[----:B------:R-:W-:Y:S01]  /*33b0*/  FMUL.FTZ R30, R30, R9 ;  /* 0x000000091e1e7220 */ /* 0x000fe20000410000 */
[----:B--2---:R-:W-:Y:S02]  /*33c0*/  LOP3.LUT R32, R12, 0xf000f, RZ, 0xc0, !PT ;  /* 0x000f000f0c207812 */ /* 0x004fe400078ec0ff */
[----:B------:R-:W-:Y:S02]  /*33d0*/  F2FP.F16.F32.PACK_AB R6, RZ, R6 ;  /* 0x00000006ff06723e */ /* 0x000fe400000000ff */
[----:B------:R-:W-:-:S02]  /*33e0*/  F2FP.F16.F32.PACK_AB R7, RZ, R7 ;  /* 0x00000007ff07723e */ /* 0x000fc400000000ff */
[----:B------:R-:W-:Y:S02]  /*33f0*/  F2FP.F16.F32.PACK_AB R27, RZ, R27 ;  /* 0x0000001bff1b723e */ /* 0x000fe400000000ff */
[----:B------:R-:W-:Y:S02]  /*3400*/  F2FP.F16.F32.PACK_AB R30, RZ, R30 ;  /* 0x0000001eff1e723e */ /* 0x000fe400000000ff */
[----:B------:R-:W-:Y:S02]  /*3410*/  LOP3.LUT R32, R32, 0x64006400, RZ, 0xfc, !PT ;  /* 0x6400640020207812 */ /* 0x000fe400078efcff */
[----:B------:R-:W-:Y:S02]  /*3420*/  PRMT R6, R6, 0x5410, R7 ;  /* 0x0000541006067816 */ /* 0x000fe40000000007 */
[----:B------:R-:W-:Y:S01]  /*3430*/  PRMT R7, R27, 0x5410, R30 ;  /* 0x000054101b077816 */ /* 0x000fe2000000001e */
[----:B------:R-:W-:Y:S01]  /*3440*/  HADD2 R27, R32, -1032, -1032 ;  /* 0xe408e408201b7430 */ /* 0x000fe20000000000 */
[----:B------:R-:W-:Y:S01]  /*3450*/  LOP3.LUT R30, R12, 0xf000f0, RZ, 0xc0, !PT ;  /* 0x00f000f00c1e7812 */ /* 0x000fe200078ec0ff */
[----:B------:R-:W-:-:S02]  /*3460*/  HFMA2 R20, R6, 1, 1, R20 ;  /* 0x3c003c0006147831 */ /* 0x000fc40000000014 */
[----:B------:R-:W-:Y:S02]  /*3470*/  HFMA2 R17, R7, 1, 1, R17 ;  /* 0x3c003c0007117831 */ /* 0x000fe40000000011 */
[--C-:B0-----:R-:W-:Y:S01]  /*3480*/  HADD2.F32 R7, -RZ, R4.reuse.H0_H0 ;  /* 0x20000004ff077230 */ /* 0x101fe20000004100 */
[----:B------:R-:W-:Y:S01]  /*3490*/  LOP3.LUT R33, R30, 0x64006400, RZ, 0xfc, !PT ;  /* 0x640064001e217812 */ /* 0x000fe200078efcff */
[--C-:B------:R-:W-:Y:S02]  /*34a0*/  HADD2.F32 R6, -RZ, R27.reuse.H0_H0 ;  /* 0x2000001bff067230 */ /* 0x100fe40000004100 */
[----:B------:R-:W-:Y:S02]  /*34b0*/  HADD2.F32 R35, -RZ, R27.H1_H1 ;  /* 0x3000001bff237230 */ /* 0x000fe40000004100 */
[----:B------:R-:W-:Y:S02]  /*34c0*/  HADD2.F32 R30, -RZ, R4.H1_H1 ;  /* 0x30000004ff1e7230 */ /* 0x000fe40000004100 */
[----:B------:R-:W-:Y:S01]  /*34d0*/  FFMA.FTZ R6, R6, R7, RZ ;  /* 0x0000000706067223 */ /* 0x000fe200000100ff */
[----:B------:R-:W-:-:S03]  /*34e0*/  HFMA2 R27, R33, R0.H1_H1, -72, -72 ;  /* 0xd480d480211b7431 */ /* 0x000fc60000060000 */
[----:B------:R-:W-:Y:S01]  /*34f0*/  FFMA.FTZ R33, R35, R30, R6 ;  /* 0x0000001e23217223 */ /* 0x000fe20000010006 */
[----:B------:R-:W-:Y:S02]  /*3500*/  HADD2.F32 R6, -RZ, R5.H0_H0 ;  /* 0x20000005ff067230 */ /* 0x000fe40000004100 */
[----:B------:R-:W-:Y:S01]  /*3510*/  HADD2.F32 R4, -RZ, R27.H0_H0 ;  /* 0x2000001bff047230 */ /* 0x000fe20000004100 */
[----:B------:R-:W-:-:S04]  /*3520*/  SHF.R.U32.HI R35, RZ, 0x8, R12 ;  /* 0x00000008ff237819 */ /* 0x000fc8000001160c */
[----:B------:R-:W-:Y:S01]  /*3530*/  FFMA.FTZ R12, R4, R6, R33 ;  /* 0x00000006040c7223 */ /* 0x000fe20000010021 */
[----:B------:R-:W-:-:S04]  /*3540*/  LOP3.LUT R4, R13, 0xf000f, RZ, 0xc0, !PT ;  /* 0x000f000f0d047812 */ /* 0x000fc800078ec0ff */
[----:B------:R-:W-:Y:S01]  /*3550*/  LOP3.LUT R4, R4, 0x64006400, RZ, 0xfc, !PT ;  /* 0x6400640004047812 */ /* 0x000fe200078efcff */
[----:B------:R-:W-:Y:S01]  /*3560*/  HADD2.F32 R5, -RZ, R5.H1_H1 ;  /* 0x30000005ff057230 */ /* 0x000fe20000004100 */
[----:B------:R-:W-:Y:S01]  /*3570*/  LOP3.LUT R32, R35, 0xf000f, RZ, 0xc0, !PT ;  /* 0x000f000f23207812 */ /* 0x000fe200078ec0ff */
[----:B------:R-:W-:Y:S02]  /*3580*/  HADD2.F32 R27, -RZ, R27.H1_H1 ;  /* 0x3000001bff1b7230 */ /* 0x000fe40000004100 */
[----:B------:R-:W-:Y:S01]  /*3590*/  HADD2 R4, R4, -1032, -1032 ;  /* 0xe408e40804047430 */ /* 0x000fe20000000000 */
[----:B------:R-:W-:Y:S02]  /*35a0*/  LOP3.LUT R32, R32, 0x64006400, RZ, 0xfc, !PT ;  /* 0x6400640020207812 */ /* 0x000fe400078efcff */
[----:B------:R-:W-:Y:S02]  /*35b0*/  FFMA.FTZ R33, R27, R5, R12 ;  /* 0x000000051b217223 */ /* 0x000fe4000001000c */
[----:B------:R-:W-:-:S02]  /*35c0*/  HADD2.F32 R12, -RZ, R4.H0_H0 ;  /* 0x20000004ff0c7230 */ /* 0x000fc40000004100 */
[----:B------:R-:W-:Y:S02]  /*35d0*/  HADD2 R32, R32, -1032, -1032 ;  /* 0xe408e40820207430 */ /* 0x000fe40000000000 */
[----:B------:R-:W-:Y:S02]  /*35e0*/  HADD2.F32 R4, -RZ, R4.H1_H1 ;  /* 0x30000004ff047230 */ /* 0x000fe40000004100 */
[----:B------:R-:W-:Y:S01]  /*35f0*/  FFMA.FTZ R37, R7, R12, RZ ;  /* 0x0000000c07257223 */ /* 0x000fe200000100ff */
[----:B-1----:R-:W-:Y:S02]  /*3600*/  HADD2.F32 R27, -RZ, R10.H0_H0 ;  /* 0x2000000aff1b7230 */ /* 0x002fe40000004100 */
[----:B------:R-:W-:Y:S02]  /*3610*/  HADD2.F32 R38, -RZ, R32.H0_H0 ;  /* 0x20000020ff267230 */ /* 0x000fe40000004100 */
[----:B------:R-:W-:Y:S01]  /*3620*/  FFMA.FTZ R37, R30, R4, R37 ;  /* 0x000000041e257223 */ /* 0x000fe20000010025 */
[----:B------:R-:W-:-:S02]  /*3630*/  LOP3.LUT R4, R13, 0xf000f0, RZ, 0xc0, !PT ;  /* 0x00f000f00d047812 */ /* 0x000fc400078ec0ff */
[----:B------:R-:W-:Y:S02]  /*3640*/  FFMA.FTZ R38, R38, R27, R33 ;  /* 0x0000001b26267223 */ /* 0x000fe40000010021 */
[----:B------:R-:W-:-:S05]  /*3650*/  LOP3.LUT R33, R4, 0x64006400, RZ, 0xfc, !PT ;  /* 0x6400640004217812 */ /* 0x000fca00078efcff */
[----:B------:R-:W-:-:S05]  /*3660*/  HFMA2 R12, R33, R0.H1_H1, -72, -72 ;  /* 0xd480d480210c7431 */ /* 0x000fca0000060000 */
[--C-:B------:R-:W-:Y:S02]  /*3670*/  HADD2.F32 R33, -RZ, R12.reuse.H0_H0 ;  /* 0x2000000cff217230 */ /* 0x100fe40000004100 */
[----:B------:R-:W-:Y:S01]  /*3680*/  HADD2.F32 R12, -RZ, R12.H1_H1 ;  /* 0x3000000cff0c7230 */ /* 0x000fe20000004100 */
[----:B------:R-:W-:Y:S02]  /*3690*/  SHF.R.U32.HI R34, RZ, 0x8, R13 ;  /* 0x00000008ff227819 */ /* 0x000fe4000001160d */
[----:B------:R-:W-:-:S04]  /*36a0*/  FFMA.FTZ R4, R6, R33, R37 ;  /* 0x0000002106047223 */ /* 0x000fc80000010025 */
[----:B------:R-:W-:Y:S01]  /*36b0*/  FFMA.FTZ R4, R5, R12, R4 ;  /* 0x0000000c05047223 */ /* 0x000fe20000010004 */
[----:B------:R-:W-:-:S04]  /*36c0*/  LOP3.LUT R12, R34, 0xf000f, RZ, 0xc0, !PT ;  /* 0x000f000f220c7812 */ /* 0x000fc800078ec0ff */
[----:B------:R-:W-:-:S05]  /*36d0*/  LOP3.LUT R12, R12, 0x64006400, RZ, 0xfc, !PT ;  /* 0x640064000c0c7812 */ /* 0x000fca00078efcff */
[----:B------:R-:W-:-:S05]  /*36e0*/  HADD2 R33, R12, -1032, -1032 ;  /* 0xe408e4080c217430 */ /* 0x000fca0000000000 */
        /* <DEDUP_REMOVED lines=12> */
[----:B------:R-:W-:-:S05]  /*37b0*/  HADD2.F32 R12, -RZ, R4.H0_H0 ;  /* 0x20000004ff0c7230 */ /* 0x000fca0000004100 */
[----:B------:R-:W-:Y:S01]  /*37c0*/  FFMA.FTZ R37, R7, R12, RZ ;  /* 0x0000000c07257223 */ /* 0x000fe200000100ff */
[----:B------:R-:W-:-:S04]  /*37d0*/  LOP3.LUT R7, R14, 0xf000f0, RZ, 0xc0, !PT ;  /* 0x00f000f00e077812 */ /* 0x000fc800078ec0ff */
[----:B------:R-:W-:-:S05]  /*37e0*/  LOP3.LUT R7, R7, 0x64006400, RZ, 0xfc, !PT ;  /* 0x6400640007077812 */ /* 0x000fca00078efcff */
[----:B------:R-:W-:-:S05]  /*37f0*/  HFMA2 R7, R7, R0.H1_H1, -72, -72 ;  /* 0xd480d48007077431 */ /* 0x000fca0000060000 */
[----:B------:R-:W-:-:S05]  /*3800*/  HADD2.F32 R36, -RZ, R7.H0_H0 ;  /* 0x20000007ff247230 */ /* 0x000fca0000004100 */
[----:B------:R-:W-:Y:S01]  /*3810*/  FFMA.FTZ R36, R6, R36, R13 ;  /* 0x0000002406247223 */ /* 0x000fe2000001000d */
[----:B------:R-:W-:Y:S01]  /*3820*/  LOP3.LUT R13, R15, 0xf000f0, RZ, 0xc0, !PT ;  /* 0x00f000f00f0d7812 */ /* 0x000fe200078ec0ff */
[----:B------:R-:W-:-:S03]  /*3830*/  HADD2.F32 R4, -RZ, R4.H1_H1 ;  /* 0x30000004ff047230 */ /* 0x000fc60000004100 */
[----:B------:R-:W-:Y:S02]  /*3840*/  LOP3.LUT R13, R13, 0x64006400, RZ, 0xfc, !PT ;  /* 0x640064000d0d7812 */ /* 0x000fe400078efcff */
[----:B------:R-:W-:-:S03]  /*3850*/  FFMA.FTZ R37, R30, R4, R37 ;  /* 0x000000041e257223 */ /* 0x000fc60000010025 */
[----:B------:R-:W-:Y:S02]  /*3860*/  HFMA2 R4, R13, R0.H1_H1, -72, -72 ;  /* 0xd480d4800d047431 */ /* 0x000fe40000060000 */
[----:B------:R-:W-:-:S03]  /*3870*/  HADD2.F32 R7, -RZ, R7.H1_H1 ;  /* 0x30000007ff077230 */ /* 0x000fc60000004100 */
[--C-:B------:R-:W-:Y:S02]  /*3880*/  HADD2.F32 R30, -RZ, R4.reuse.H0_H0 ;  /* 0x20000004ff1e7230 */ /* 0x100fe40000004100 */
[----:B------:R-:W-:Y:S01]  /*3890*/  FFMA.FTZ R36, R5, R7, R36 ;  /* 0x0000000705247223 */ /* 0x000fe20000010024 */
[----:B------:R-:W-:Y:S02]  /*38a0*/  HADD2.F32 R7, -RZ, R4.H1_H1 ;  /* 0x30000004ff077230 */ /* 0x000fe40000004100 */
[----:B------:R-:W-:-:S04]  /*38b0*/  IMAD.WIDE R12, R29, 0x4, R42 ;  /* 0x000000041d0c7825 */ /* 0x000fc800078e022a */
[----:B------:R-:W-:-:S04]  /*38c0*/  FFMA.FTZ R30, R6, R30, R37 ;  /* 0x0000001e061e7223 */ /* 0x000fc80000010025 */
[----:B------:R-:W-:Y:S02]  /*38d0*/  FFMA.FTZ R30, R5, R7, R30 ;  /* 0x00000007051e7223 */ /* 0x000fe4000001001e */
[----:B------:R-:W2:Y:S01]  /*38e0*/  LDG.E.128.CONSTANT R4, desc[UR6][R12.64] ;  /* 0x000000060c047981 */ /* 0x000ea2000c1e9d00 */
        /* <DEDUP_REMOVED lines=9> */
[----:B------:R-:W-:Y:S02]  /*3980*/  LOP3.LUT R33, R35, 0xf000f0, RZ, 0xc0, !PT ;  /* 0x00f000f023217812 */ /* 0x000fe400078ec0ff */
[----:B------:R-:W-:Y:S02]  /*3990*/  SHF.R.U32.HI R40, RZ, 0x8, R15 ;  /* 0x00000008ff287819 */ /* 0x000fe4000001160f */
[----:B------:R-:W-:Y:S02]  /*39a0*/  LOP3.LUT R33, R33, 0x64006400, RZ, 0xfc, !PT ;  /* 0x6400640021217812 */ /* 0x000fe400078efcff */
[----:B------:R-:W-:Y:S01]  /*39b0*/  LOP3.LUT R15, R40, 0xf000f, RZ, 0xc0, !PT ;  /* 0x000f000f280f7812 */ /* 0x000fe200078ec0ff */
[----:B------:R-:W-:Y:S02]  /*39c0*/  HADD2.F32 R43, -RZ, R32.H1_H1 ;  /* 0x30000020ff2b7230 */ /* 0x000fe40000004100 */
[----:B------:R-:W-:Y:S01]  /*39d0*/  HFMA2 R10, R33, R0.H1_H1, -72, -72 ;  /* 0xd480d480210a7431 */ /* 0x000fe20000060000 */
[----:B------:R-:W-:Y:S01]  /*39e0*/  LOP3.LUT R15, R15, 0x64006400, RZ, 0xfc, !PT ;  /* 0x640064000f0f7812 */ /* 0x000fe200078efcff */
[----:B------:R-:W-:-:S02]  /*39f0*/  HADD2.F32 R32, -RZ, R11.H0_H0 ;  /* 0x2000000bff207230 */ /* 0x000fc40000004100 */
[----:B------:R-:W-:Y:S01]  /*3a00*/  FFMA.FTZ R43, R43, R39, R38 ;  /* 0x000000272b2b7223 */ /* 0x000fe20000010026 */
[----:B------:R-:W-:Y:S01]  /*3a10*/  LOP3.LUT R35, R34, 0xf000f0, RZ, 0xc0, !PT ;  /* 0x00f000f022237812 */ /* 0x000fe200078ec0ff */
[----:B------:R-:W-:Y:S02]  /*3a20*/  HADD2.F32 R38, -RZ, R10.H0_H0 ;  /* 0x2000000aff267230 */ /* 0x000fe40000004100 */
[----:B------:R-:W-:Y:S01]  /*3a30*/  HADD2 R15, R15, -1032, -1032 ;  /* 0xe408e4080f0f7430 */ /* 0x000fe20000000000 */
[----:B------:R-:W-:Y:S02]  /*3a40*/  LOP3.LUT R35, R35, 0x64006400, RZ, 0xfc, !PT ;  /* 0x6400640023237812 */ /* 0x000fe400078efcff */
[----:B------:R-:W-:Y:S02]  /*3a50*/  FFMA.FTZ R33, R38, R32, R43 ;  /* 0x0000002026217223 */ /* 0x000fe4000001002b */
[----:B------:R-:W-:Y:S01]  /*3a60*/  HADD2.F32 R38, -RZ, R15.H0_H0 ;  /* 0x2000000fff267230 */ /* 0x000fe20000004100 */
[----:B------:R-:W-:Y:S01]  /*3a70*/  LOP3.LUT R37, R37, 0xf000f0, RZ, 0xc0, !PT ;  /* 0x00f000f025257812 */ /* 0x000fe200078ec0ff */
[----:B------:R-:W-:-:S03]  /*3a80*/  HFMA2 R34, R35, R0.H1_H1, -72, -72 ;  /* 0xd480d48023227431 */ /* 0x000fc60000060000 */
[----:B------:R-:W-:Y:S01]  /*3a90*/  FFMA.FTZ R30, R27, R38, R30 ;  /* 0x000000261b1e7223 */ /* 0x000fe2000001001e */
[----:B------:R-:W-:Y:S01]  /*3aa0*/  LOP3.LUT R27, R37, 0x64006400, RZ, 0xfc, !PT ;  /* 0x64006400251b7812 */ /* 0x000fe200078efcff */
[----:B------:R-:W-:Y:S02]  /*3ab0*/  HADD2.F32 R35, -RZ, R34.H0_H0 ;  /* 0x20000022ff237230 */ /* 0x000fe40000004100 */
[----:B------:R-:W-:Y:S02]  /*3ac0*/  HADD2.F32 R14, -RZ, R14.H1_H1 ;  /* 0x3000000eff0e7230 */ /* 0x000fe40000004100 */
[----:B------:R-:W-:Y:S02]  /*3ad0*/  HADD2.F32 R15, -RZ, R15.H1_H1 ;  /* 0x3000000fff0f7230 */ /* 0x000fe40000004100 */
[----:B------:R-:W-:Y:S01]  /*3ae0*/  HFMA2 R27, R27, R0.H1_H1, -72, -72 ;  /* 0xd480d4801b1b7431 */ /* 0x000fe20000060000 */
[----:B------:R-:W-:Y:S01]  /*3af0*/  LOP3.LUT R40, R40, 0xf000f0, RZ, 0xc0, !PT ;  /* 0x00f000f028287812 */ /* 0x000fe200078ec0ff */
[----:B------:R-:W-:Y:S01]  /*3b00*/  FFMA.FTZ R35, R32, R35, R41 ;  /* 0x0000002320237223 */ /* 0x000fe20000010029 */
[C---:B------:R-:W-:Y:S01]  /*3b10*/  FFMA.FTZ R41, R39.reuse, R14, R36 ;  /* 0x0000000e27297223 */ /* 0x040fe20000010024 */
[----:B------:R-:W-:Y:S01]  /*3b20*/  FFMA.FTZ R39, R39, R15, R30 ;  /* 0x0000000f27277223 */ /* 0x000fe2000001001e */
[----:B------:R-:W-:Y:S01]  /*3b30*/  LOP3.LUT R15, R40, 0x64006400, RZ, 0xfc, !PT ;  /* 0x64006400280f7812 */ /* 0x000fe200078efcff */
[----:B------:R-:W-:-:S04]  /*3b40*/  HADD2.F32 R14, -RZ, R27.H0_H0 ;  /* 0x2000001bff0e7230 */ /* 0x000fc80000004100 */
[----:B------:R-:W-:Y:S02]  /*3b50*/  HFMA2 R30, R15, R0.H1_H1, -72, -72 ;  /* 0xd480d4800f1e7431 */ /* 0x000fe40000060000 */
[----:B------:R-:W-:Y:S02]  /*3b60*/  FFMA.FTZ R41, R32, R14, R41 ;  /* 0x0000000e20297223 */ /* 0x000fe40000010029 */
[----:B------:R-:W0:Y:S01]  /*3b70*/  LDS.64 R14, [UR4+0x30] ;  /* 0x00003004ff0e7984 */ /* 0x000e220008000a00 */
[----:B------:R-:W-:Y:S02]  /*3b80*/  HADD2.F32 R36, -RZ, R30.H0_H0 ;  /* 0x2000001eff247230 */ /* 0x000fe40000004100 */
[----:B------:R-:W-:-:S03]  /*3b90*/  FMUL.FTZ R26, R21, R26 ;  /* 0x0000001a151a7220 */ /* 0x000fc60000410000 */
[----:B------:R-:W-:Y:S01]  /*3ba0*/  FFMA.FTZ R39, R32, R36, R39 ;  /* 0x0000002420277223 */ /* 0x000fe20000010027 */
[----:B------:R-:W-:Y:S01]  /*3bb0*/  FMUL.FTZ R32, R9, R24 ;  /* 0x0000001809207220 */ /* 0x000fe20000410000 */
[----:B------:R-:W-:Y:S02]  /*3bc0*/  HADD2.F32 R24, -RZ, R11.H1_H1 ;  /* 0x3000000bff187230 */ /* 0x000fe40000004100 */
[----:B------:R-:W-:Y:S01]  /*3bd0*/  FMUL.FTZ R25, R22, R25 ;  /* 0x0000001916197220 */ /* 0x000fe20000410000 */
[----:B------:R-:W-:Y:S02]  /*3be0*/  HADD2.F32 R10, -RZ, R10.H1_H1 ;  /* 0x3000000aff0a7230 */ /* 0x000fe40000004100 */
[----:B------:R-:W-:Y:S01]  /*3bf0*/  FMUL.FTZ R23, R8, R23 ;  /* 0x0000001708177220 */ /* 0x000fe20000410000 */
[----:B------:R-:W-:Y:S02]  /*3c00*/  F2FP.F16.F32.PACK_AB R26, RZ, R26 ;  /* 0x0000001aff1a723e */ /* 0x000fe400000000ff */
[----:B------:R-:W-:Y:S01]  /*3c10*/  F2FP.F16.F32.PACK_AB R32, RZ, R32 ;  /* 0x00000020ff20723e */ /* 0x000fe200000000ff */
[----:B------:R-:W-:Y:S01]  /*3c20*/  FFMA.FTZ R33, R10, R24, R33 ;  /* 0x000000180a217223 */ /* 0x000fe20000010021 */
[----:B------:R-:W-:Y:S01]  /*3c30*/  F2FP.F16.F32.PACK_AB R25, RZ, R25 ;  /* 0x00000019ff19723e */ /* 0x000fe200000000ff */
[----:B------:R-:W1:Y:S01]  /*3c40*/  LDS.64 R10, [UR4+0x38] ;  /* 0x00003804ff0a7984 */ /* 0x000e620008000a00 */
[----:B------:R-:W-:-:S02]  /*3c50*/  F2FP.F16.F32.PACK_AB R23, RZ, R23 ;  /* 0x00000017ff17723e */ /* 0x000fc400000000ff */
[----:B------:R-:W-:Y:S02]  /*3c60*/  PRMT R26, R26, 0x5410, R32 ;  /* 0x000054101a1a7816 */ /* 0x000fe40000000020 */
[----:B------:R-:W-:-:S03]  /*3c70*/  PRMT R25, R25, 0x5410, R23 ;  /* 0x0000541019197816 */ /* 0x000fc60000000017 */
[----:B------:R-:W-:Y:S02]  /*3c80*/  HADD2 R23, R26, R17 ;  /* 0x000000111a177230 */ /* 0x000fe40000000000 */
[----:B------:R-:W-:Y:S02]  /*3c90*/  HADD2.F32 R26, -RZ, R27.H1_H1 ;  /* 0x3000001bff1a7230 */ /* 0x000fe40000004100 */
[----:B------:R-:W-:Y:S02]  /*3ca0*/  HADD2.F32 R34, -RZ, R34.H1_H1 ;  /* 0x30000022ff227230 */ /* 0x000fe40000004100 */
[----:B------:R-:W-:Y:S02]  /*3cb0*/  HFMA2 R20, R25, 1, 1, R20 ;  /* 0x3c003c0019147831 */ /* 0x000fe40000000014 */
[----:B------:R-:W-:Y:S02]  /*3cc0*/  HADD2.F32 R30, -RZ, R30.H1_H1 ;  /* 0x3000001eff1e7230 */ /* 0x000fe40000004100 */
[C---:B------:R-:W-:Y:S01]  /*3cd0*/  FFMA.FTZ R26, R24.reuse, R26, R41 ;  /* 0x0000001a181a7223 */ /* 0x040fe20000010029 */
[----:B------:R-:W-:-:S02]  /*3ce0*/  FFMA.FTZ R35, R24, R34, R35 ;  /* 0x0000002218237223 */ /* 0x000fc40000010023 */
[----:B------:R-:W-:Y:S01]  /*3cf0*/  FFMA.FTZ R24, R24, R30, R39 ;  /* 0x0000001e18187223 */ /* 0x000fe20000010027 */
[C---:B--2---:R-:W-:Y:S02]  /*3d00*/  LOP3.LUT R17, R4.reuse, 0xf000f, RZ, 0xc0, !PT ;  /* 0x000f000f04117812 */ /* 0x044fe400078ec0ff */
[----:B------:R-:W-:Y:S02]  /*3d10*/  LOP3.LUT R27, R4, 0xf000f0, RZ, 0xc0, !PT ;  /* 0x00f000f0041b7812 */ /* 0x000fe400078ec0ff */
[----:B------:R-:W-:Y:S02]  /*3d20*/  LOP3.LUT R17, R17, 0x64006400, RZ, 0xfc, !PT ;  /* 0x6400640011117812 */ /* 0x000fe400078efcff */
[----:B------:R-:W-:-:S03]  /*3d30*/  LOP3.LUT R27, R27, 0x64006400, RZ, 0xfc, !PT ;  /* 0x640064001b1b7812 */ /* 0x000fc600078efcff */
[----:B------:R-:W-:Y:S02]  /*3d40*/  HADD2 R25, R17, -1032, -1032 ;  /* 0xe408e40811197430 */ /* 0x000fe40000000000 */
[----:B0-----:R-:W-:-:S03]  /*3d50*/  HADD2.F32 R17, -RZ, R14.H0_H0 ;  /* 0x2000000eff117230 */ /* 0x001fc60000004100 */
[--C-:B------:R-:W-:Y:S02]  /*3d60*/  HADD2.F32 R30, -RZ, R25.reuse.H0_H0 ;  /* 0x20000019ff1e7230 */ /* 0x100fe40000004100 */
[----:B------:R-:W-:Y:S02]  /*3d70*/  HADD2.F32 R37, -RZ, R25.H1_H1 ;  /* 0x30000019ff257230 */ /* 0x000fe40000004100 */
[----:B------:R-:W-:Y:S01]  /*3d80*/  HFMA2 R25, R27, R0.H1_H1, -72, -72 ;  /* 0xd480d4801b197431 */ /* 0x000fe20000060000 */
[----:B------:R-:W-:Y:S01]  /*3d90*/  SHF.R.U32.HI R27, RZ, 0x8, R4 ;  /* 0x00000008ff1b7819 */ /* 0x000fe20000011604 */
[----:B------:R-:W-:Y:S02]  /*3da0*/  HADD2.F32 R14, -RZ, R14.H1_H1 ;  /* 0x3000000eff0e7230 */ /* 0x000fe40000004100 */
[----:B------:R-:W-:Y:S01]  /*3db0*/  FFMA.FTZ R30, R30, R17, RZ ;  /* 0x000000111e1e7223 */ /* 0x000fe200000100ff */
[----:B------:R-:W-:Y:S01]  /*3dc0*/  LOP3.LUT R32, R27, 0xf000f, RZ, 0xc0, !PT ;  /* 0x000f000f1b207812 */ /* 0x000fe200078ec0ff */
[----:B------:R-:W-:-:S02]  /*3dd0*/  HADD2.F32 R4, -RZ, R15.H0_H0 ;  /* 0x2000000fff047230 */ /* 0x000fc40000004100 */
[----:B------:R-:W-:Y:S01]  /*3de0*/  FFMA.FTZ R37, R37, R14, R30 ;  /* 0x0000000e25257223 */ /* 0x000fe2000001001e */
[----:B------:R-:W-:Y:S01]  /*3df0*/  HADD2.F32 R30, -RZ, R25.H0_H0 ;  /* 0x20000019ff1e7230 */ /* 0x000fe20000004100 */
[----:B------:R-:W-:Y:S01]  /*3e00*/  LOP3.LUT R32, R32, 0x64006400, RZ, 0xfc, !PT ;  /* 0x6400640020207812 */ /* 0x000fe200078efcff */
[----:B------:R-:W-:Y:S02]  /*3e10*/  HADD2.F32 R15, -RZ, R15.H1_H1 ;  /* 0x3000000fff0f7230 */ /* 0x000fe40000004100 */
[----:B------:R-:W-:Y:S02]  /*3e20*/  HADD2.F32 R25, -RZ, R25.H1_H1 ;  /* 0x30000019ff197230 */ /* 0x000fe40000004100 */
[----:B------:R-:W-:Y:S01]  /*3e30*/  FFMA.FTZ R30, R30, R4, R37 ;  /* 0x000000041e1e7223 */ /* 0x000fe20000010025 */
[----:B------:R-:W-:Y:S01]  /*3e40*/  HADD2 R32, R32, -1032, -1032 ;  /* 0xe408e40820207430 */ /* 0x000fe20000000000 */
[----:B------:R-:W-:Y:S02]  /*3e50*/  LOP3.LUT R27, R27, 0xf000f0, RZ, 0xc0, !PT ;  /* 0x00f000f01b1b7812 */ /* 0x000fe400078ec0ff */
[----:B------:R-:W-:Y:S01]  /*3e60*/  FFMA.FTZ R30, R25, R15, R30 ;  /* 0x0000000f191e7223 */ /* 0x000fe2000001001e */
[----:B-1----:R-:W-:-:S02]  /*3e70*/  HADD2.F32 R25, -RZ, R10.H0_H0 ;  /* 0x2000000aff197230 */ /* 0x002fc40000004100 */
[----:B------:R-:W-:Y:S01]  /*3e80*/  HADD2.F32 R37, -RZ, R32.H0_H0 ;  /* 0x20000020ff257230 */ /* 0x000fe20000004100 */
[----:B------:R-:W-:Y:S01]  /*3e90*/  LOP3.LUT R39, R27, 0x64006400, RZ, 0xfc, !PT ;  /* 0x640064001b277812 */ /* 0x000fe200078efcff */
[----:B------:R-:W-:Y:S01]  /*3ea0*/  HADD2.F32 R27, -RZ, R10.H1_H1 ;  /* 0x3000000aff1b7230 */ /* 0x000fe20000004100 */
[----:B------:R-:W-:Y:S02]  /*3eb0*/  LOP3.LUT R10, R5, 0xf000f, RZ, 0xc0, !PT ;  /* 0x000f000f050a7812 */ /* 0x000fe400078ec0ff */
[----:B------:R-:W-:Y:S01]  /*3ec0*/  FFMA.FTZ R30, R37, R25, R30 ;  /* 0x00000019251e7223 */ /* 0x000fe2000001001e */
[----:B------:R-:W-:Y:S02]  /*3ed0*/  HADD2.F32 R37, -RZ, R32.H1_H1 ;  /* 0x30000020ff257230 */ /* 0x000fe40000004100 */
[----:B------:R-:W-:Y:S01]  /*3ee0*/  HFMA2 R34, R39, R0.H1_H1, -72, -72 ;  /* 0xd480d48027227431 */ /* 0x000fe20000060000 */
[----:B------:R-:W-:Y:S01]  /*3ef0*/  LOP3.LUT R32, R10, 0x64006400, RZ, 0xfc, !PT ;  /* 0x640064000a207812 */ /* 0x000fe200078efcff */
[----:B------:R-:W-:-:S02]  /*3f00*/  HADD2.F32 R10, -RZ, R11.H0_H0 ;  /* 0x2000000bff0a7230 */ /* 0x000fc40000004100 */
[----:B------:R-:W-:Y:S01]  /*3f10*/  FFMA.FTZ R37, R37, R27, R30 ;  /* 0x0000001b25257223 */ /* 0x000fe2000001001e */
[--C-:B------:R-:W-:Y:S02]  /*3f20*/  HADD2.F32 R30, -RZ, R34.reuse.H0_H0 ;  /* 0x20000022ff1e7230 */ /* 0x100fe40000004100 */
[----:B------:R-:W-:Y:S02]  /*3f30*/  HADD2 R32, R32, -1032, -1032 ;  /* 0xe408e40820207430 */ /* 0x000fe40000000000 */
[----:B------:R-:W-:Y:S02]  /*3f40*/  HADD2.F32 R36, -RZ, R34.H1_H1 ;  /* 0x30000022ff247230 */ /* 0x000fe40000004100 */
[----:B------:R-:W-:Y:S01]  /*3f50*/  FFMA.FTZ R37, R30, R10, R37 ;  /* 0x0000000a1e257223 */ /* 0x000fe20000010025 */
[----:B------:R-:W-:Y:S02]  /*3f60*/  HADD2.F32 R30, -RZ, R11.H1_H1 ;  /* 0x3000000bff1e7230 */ /* 0x000fe40000004100 */
[----:B------:R-:W-:-:S03]  /*3f70*/  HADD2.F32 R34, -RZ, R32.H0_H0 ;  /* 0x20000020ff227230 */ /* 0x000fc60000004100 */
[----:B------:R-:W-:Y:S01]  /*3f80*/  FFMA.FTZ R11, R36, R30, R37 ;  /* 0x0000001e240b7223 */ /* 0x000fe20000010025 */
[----:B------:R-:W-:Y:S02]  /*3f90*/  HADD2.F32 R37, -RZ, R32.H1_H1 ;  /* 0x30000020ff257230 */ /* 0x000fe40000004100 */
[----:B------:R-:W-:Y:S01]  /*3fa0*/  FFMA.FTZ R39, R17, R34, RZ ;  /* 0x0000002211277223 */ /* 0x000fe200000100ff */
[----:B------:R-:W-:-:S03]  /*3fb0*/  LOP3.LUT R32, R5, 0xf000f0, RZ, 0xc0, !PT ;  /* 0x00f000f005207812 */ /* 0x000fc600078ec0ff */
[----:B------:R-:W-:Y:S01]  /*3fc0*/  FFMA.FTZ R37, R14, R37, R39 ;  /* 0x000000250e257223 */ /* 0x000fe20000010027 */
        /* <DEDUP_REMOVED lines=9> */
[----:B------:R-:W-:Y:S01]  /*4060*/  HADD2 R34, R34, -1032, -1032 ;  /* 0xe408e40822227430 */ /* 0x000fe20000000000 */
[----:B------:R-:W-:-:S04]  /*4070*/  LOP3.LUT R5, R5, 0xf000f0, RZ, 0xc0, !PT ;  /* 0x00f000f005057812 */ /* 0x000fc800078ec0ff */
[--C-:B------:R-:W-:Y:S02]  /*4080*/  HADD2.F32 R36, -RZ, R34.reuse.H0_H0 ;  /* 0x20000022ff247230 */ /* 0x100fe40000004100 */
[----:B------:R-:W-:-:S03]  /*4090*/  HADD2.F32 R34, -RZ, R34.H1_H1 ;  /* 0x30000022ff227230 */ /* 0x000fc60000004100 */
[----:B------:R-:W-:Y:S01]  /*40a0*/  FFMA.FTZ R32, R25, R36, R32 ;  /* 0x0000002419207223 */ /* 0x000fe20000010020 */
[----:B------:R-:W-:-:S03]  /*40b0*/  LOP3.LUT R5, R5, 0x64006400, RZ, 0xfc, !PT ;  /* 0x6400640005057812 */ /* 0x000fc600078efcff */
[----:B------:R-:W-:Y:S01]  /*40c0*/  FFMA.FTZ R37, R27, R34, R32 ;  /* 0x000000221b257223 */ /* 0x000fe20000010020 */
[----:B------:R-:W-:Y:S01]  /*40d0*/  LOP3.LUT R32, R6, 0xf000f, RZ, 0xc0, !PT ;  /* 0x000f000f06207812 */ /* 0x000fe200078ec0ff */
[----:B------:R-:W-:-:S03]  /*40e0*/  HFMA2 R5, R5, R0.H1_H1, -72, -72 ;  /* 0xd480d48005057431 */ /* 0x000fc60000060000 */
        /* <DEDUP_REMOVED lines=9> */
[----:B------:R-:W-:Y:S01]  /*4180*/  LOP3.LUT R41, R41, 0x64006400, RZ, 0xfc, !PT ;  /* 0x6400640029297812 */ /* 0x000fe200078efcff */
[----:B------:R-:W-:-:S04]  /*4190*/  FMUL.FTZ R32, R22, R33 ;  /* 0x0000002116207220 */ /* 0x000fc80000410000 */
        /* <DEDUP_REMOVED lines=9> */
[--C-:B------:R-:W-:Y:S02]  /*4230*/  HADD2.F32 R34, -RZ, R33.reuse.H0_H0 ;  /* 0x20000021ff227230 */ /* 0x100fe40000004100 */
[----:B------:R-:W-:-:S03]  /*4240*/  HADD2.F32 R33, -RZ, R33.H1_H1 ;  /* 0x30000021ff217230 */ /* 0x000fc60000004100 */
        /* <DEDUP_REMOVED lines=11> */
[----:B------:R-:W-:Y:S01]  /*4300*/  HFMA2 R14, R33, R0.H1_H1, -72, -72 ;  /* 0xd480d480210e7431 */ /* 0x000fe20000060000 */
[----:B------:R-:W-:-:S04]  /*4310*/  SHF.R.U32.HI R7, RZ, 0x8, R7 ;  /* 0x00000008ff077819 */ /* 0x000fc80000011607 */
[----:B------:R-:W-:-:S05]  /*4320*/  HADD2.F32 R33, -RZ, R14.H0_H0 ;  /* 0x2000000eff217230 */ /* 0x000fca0000004100 */
[----:B------:R-:W-:Y:S01]  /*4330*/  FFMA.FTZ R4, R4, R33, R17 ;  /* 0x0000002104047223 */ /* 0x000fe20000010011 */
[----:B------:R-:W-:-:S04]  /*4340*/  LOP3.LUT R17, R7, 0xf000f, RZ, 0xc0, !PT ;  /* 0x000f000f07117812 */ /* 0x000fc800078ec0ff */
[----:B------:R-:W-:Y:S01]  /*4350*/  LOP3.LUT R17, R17, 0x64006400, RZ, 0xfc, !PT ;  /* 0x6400640011117812 */ /* 0x000fe200078efcff */
[----:B------:R-:W-:Y:S01]  /*4360*/  HADD2.F32 R33, -RZ, R14.H1_H1 ;  /* 0x3000000eff217230 */ /* 0x000fe20000004100 */
[----:B------:R-:W-:-:S03]  /*4370*/  LOP3.LUT R36, R36, 0xf000f0, RZ, 0xc0, !PT ;  /* 0x00f000f024247812 */ /* 0x000fc600078ec0ff */
[----:B------:R-:W-:Y:S01]  /*4380*/  HADD2 R14, R17, -1032, -1032 ;  /* 0xe408e408110e7430 */ /* 0x000fe20000000000 */
[----:B------:R-:W-:Y:S01]  /*4390*/  LOP3.LUT R7, R7, 0xf000f0, RZ, 0xc0, !PT ;  /* 0x00f000f007077812 */ /* 0x000fe200078ec0ff */
[----:B------:R-:W-:Y:S01]  /*43a0*/  FFMA.FTZ R4, R15, R33, R4 ;  /* 0x000000210f047223 */ /* 0x000fe20000010004 */
[----:B------:R-:W-:Y:S02]  /*43b0*/  LOP3.LUT R39, R36, 0x64006400, RZ, 0xfc, !PT ;  /* 0x6400640024277812 */ /* 0x000fe400078efcff */
[----:B------:R-:W-:Y:S01]  /*43c0*/  HADD2.F32 R15, -RZ, R14.H0_H0 ;  /* 0x2000000eff0f7230 */ /* 0x000fe20000004100 */
[----:B------:R-:W-:Y:S02]  /*43d0*/  LOP3.LUT R7, R7, 0x64006400, RZ, 0xfc, !PT ;  /* 0x6400640007077812 */ /* 0x000fe400078efcff */
[-C--:B------:R-:W-:Y:S02]  /*43e0*/  HFMA2 R6, R39, R0.reuse.H1_H1, -72, -72 ;  /* 0xd480d48027067431 */ /* 0x080fe40000060000 */
[----:B------:R-:W-:Y:S01]  /*43f0*/  FFMA.FTZ R34, R25, R15, R4 ;  /* 0x0000000f19227223 */ /* 0x000fe20000010004 */
[----:B------:R-:W-:-:S02]  /*4400*/  HFMA2 R4, R7, R0.H1_H1, -72, -72 ;  /* 0xd480d48007047431 */ /* 0x000fc40000060000 */
[----:B------:R-:W-:Y:S02]  /*4410*/  HADD2.F32 R14, -RZ, R14.H1_H1 ;  /* 0x3000000eff0e7230 */ /* 0x000fe40000004100 */
[----:B------:R-:W-:Y:S02]  /*4420*/  HADD2.F32 R39, -RZ, R6.H0_H0 ;  /* 0x20000006ff277230 */ /* 0x000fe40000004100 */
[----:B------:R-:W-:Y:S02]  /*4430*/  HADD2.F32 R7, -RZ, R4.H0_H0 ;  /* 0x20000004ff077230 */ /* 0x000fe40000004100 */
[----:B------:R-:W-:Y:S01]  /*4440*/  FFMA.FTZ R27, R27, R14, R34 ;  /* 0x0000000e1b1b7223 */ /* 0x000fe20000010022 */
[C---:B------:R-:W-:Y:S01]  /*4450*/  FFMA.FTZ R39, R10.reuse, R39, R41 ;  /* 0x000000270a277223 */ /* 0x040fe20000010029 */
[----:B------:R-:W-:Y:S02]  /*4460*/  HADD2.F32 R6, -RZ, R6.H1_H1 ;  /* 0x30000006ff067230 */ /* 0x000fe40000004100 */
[----:B------:R-:W-:Y:S01]  /*4470*/  FFMA.FTZ R10, R10, R7, R27 ;  /* 0x000000070a0a7223 */ /* 0x000fe2000001001b */
[----:B------:R-:W-:-:S02]  /*4480*/  HADD2.F32 R7, -RZ, R4.H1_H1 ;  /* 0x30000004ff077230 */ /* 0x000fc40000004100 */
[----:B------:R-:W-:Y:S01]  /*4490*/  FMUL.FTZ R35, R8, R35 ;  /* 0x0000002308237220 */ /* 0x000fe20000410000 */
[----:B------:R-:W-:Y:S01]  /*44a0*/  FMUL.FTZ R26, R21, R26 ;  /* 0x0000001a151a7220 */ /* 0x000fe20000410000 */
[----:B------:R-:W-:Y:S01]  /*44b0*/  FMUL.FTZ R24, R9, R24 ;  /* 0x0000001809187220 */ /* 0x000fe20000410000 */
[----:B------:R-:W-:Y:S02]  /*44c0*/  HADD2.F32 R5, -RZ, R5.H1_H1 ;  /* 0x30000005ff057230 */ /* 0x000fe40000004100 */
[C---:B------:R-:W-:Y:S01]  /*44d0*/  FFMA.FTZ R6, R30.reuse, R6, R39 ;  /* 0x000000061e067223 */ /* 0x040fe20000010027 */
[----:B------:R-:W-:Y:S01]  /*44e0*/  FFMA.FTZ R10, R30, R7, R10 ;  /* 0x000000071e0a7223 */ /* 0x000fe2000001000a */
[----:B------:R-:W-:Y:S02]  /*44f0*/  F2FP.F16.F32.PACK_AB R32, RZ, R32 ;  /* 0x00000020ff20723e */ /* 0x000fe400000000ff */
[----:B------:R-:W-:Y:S02]  /*4500*/  F2FP.F16.F32.PACK_AB R35, RZ, R35 ;  /* 0x00000023ff23723e */ /* 0x000fe400000000ff */
[----:B------:R-:W-:-:S02]  /*4510*/  F2FP.F16.F32.PACK_AB R26, RZ, R26 ;  /* 0x0000001aff1a723e */ /* 0x000fc400000000ff */
[----:B------:R-:W-:Y:S01]  /*4520*/  F2FP.F16.F32.PACK_AB R24, RZ, R24 ;  /* 0x00000018ff18723e */ /* 0x000fe200000000ff */
[----:B------:R-:W-:Y:S01]  /*4530*/  FFMA.FTZ R5, R30, R5, R37 ;  /* 0x000000051e057223 */ /* 0x000fe20000010025 */
[----:B------:R-:W-:Y:S01]  /*4540*/  IADD3 R16, PT, PT, R16, 0x20, RZ ;  /* 0x0000002010107810 */ /* 0x000fe20007ffe0ff */
[----:B------:R-:W-:Y:S01]  /*4550*/  FMUL.FTZ R6, R21, R6 ;  /* 0x0000000615067220 */ /* 0x000fe20000410000 */
[----:B------:R-:W-:Y:S01]  /*4560*/  FMUL.FTZ R10, R9, R10 ;  /* 0x0000000a090a7220 */ /* 0x000fe20000410000 */
[----:B------:R-:W-:Y:S02]  /*4570*/  PRMT R32, R32, 0x5410, R35 ;  /* 0x0000541020207816 */ /* 0x000fe40000000023 */
[----:B------:R-:W-:Y:S01]  /*4580*/  PRMT R26, R26, 0x5410, R24 ;  /* 0x000054101a1a7816 */ /* 0x000fe20000000018 */
[----:B------:R-:W-:Y:S01]  /*4590*/  FMUL.FTZ R11, R22, R11 ;  /* 0x0000000b160b7220 */ /* 0x000fe20000410000 */
[----:B------:R-:W-:Y:S01]  /*45a0*/  ISETP.GE.AND P0, PT, R16, R31, PT ;  /* 0x0000001f1000720c */ /* 0x000fe20003f06270 */
[----:B------:R-:W-:Y:S01]  /*45b0*/  FMUL.FTZ R5, R8, R5 ;  /* 0x0000000508057220 */ /* 0x000fe20000410000 */
[----:B------:R-:W-:-:S02]  /*45c0*/  F2FP.F16.F32.PACK_AB R6, RZ, R6 ;  /* 0x00000006ff06723e */ /* 0x000fc400000000ff */
[----:B------:R-:W-:Y:S01]  /*45d0*/  F2FP.F16.F32.PACK_AB R10, RZ, R10 ;  /* 0x0000000aff0a723e */ /* 0x000fe200000000ff */
[----:B------:R-:W-:Y:S01]  /*45e0*/  HFMA2 R20, R32, 1, 1, R20 ;  /* 0x3c003c0020147831 */ /* 0x000fe20000000014 */
[----:B------:R-:W-:Y:S01]  /*45f0*/  F2FP.F16.F32.PACK_AB R11, RZ, R11 ;  /* 0x0000000bff0b723e */ /* 0x000fe200000000ff */
[----:B------:R-:W-:Y:S01]  /*4600*/  HFMA2 R23, R26, 1, 1, R23 ;  /* 0x3c003c001a177831 */ /* 0x000fe20000000017 */
[----:B------:R-:W-:Y:S02]  /*4610*/  F2FP.F16.F32.PACK_AB R5, RZ, R5 ;  /* 0x00000005ff05723e */ /* 0x000fe400000000ff */
[----:B------:R-:W-:Y:S02]  /*4620*/  PRMT R6, R6, 0x5410, R10 ;  /* 0x0000541006067816 */ /* 0x000fe4000000000a */
[----:B------:R-:W-:Y:S01]  /*4630*/  PRMT R11, R11, 0x5410, R5 ;  /* 0x000054100b0b7816 */ /* 0x000fe20000000005 */
[----:B------:R-:W-:Y:S01]  /*4640*/  UIADD3 UR4, UPT, UPT, UR4, 0x40, URZ ;  /* 0x0000004004047890 */ /* 0x000fe2000fffe0ff */
[----:B------:R-:W-:-:S04]  /*4650*/  IMAD.WIDE R38, R29, 0x4, R12 ;  /* 0x000000041d267825 */ /* 0x000fc800078e020c */
[----:B------:R-:W-:Y:S02]  /*4660*/  HFMA2 R17, R6, 1, 1, R23 ;  /* 0x3c003c0006117831 */ /* 0x000fe40000000017 */
[----:B------:R-:W-:Y:S01]  /*4670*/  HADD2 R20, R11, R20 ;  /* 0x000000140b147230 */ /* 0x000fe20000000000 */
[----:B------:R-:W-:Y:S06]  /*4680*/  @!P0 BRA `(.L_x_5115) ;  /* 0xffffffdc00188947 */ /* 0x000fec000383ffff */
.L_x_5114:
[----:B------:R0:W-:Y:S01]  /*4690*/  ATOM.E.ADD.F16x2.RN.STRONG.GPU P0, RZ, desc[UR6][R18.64], R20 ;  /* 0x8000001412ff79a2 */ /* 0x0001e2000c10e106 */
[----:B------:R-:W-:Y:S04]  /*46a0*/  BSSY.RECONVERGENT B0, `(.L_x_5116) ;  /* 0x000000e000007945 */ /* 0x000fe80003800200 */
[----:B0-----:R-:W-:Y:S05]  /*46b0*/  @P0 BRA `(.L_x_5117) ;  /* 0x0000000000300947 */ /* 0x001fea0003800000 */
[----:B------:R-:W0:Y:S02]  /*46c0*/  QSPC.E.S P0, RZ, [R18] ;  /* 0x0000000012ff73aa */ /* 0x000e240000000500 */
[----:B0-----:R-:W-:Y:S05]  /*46d0*/  @!P0 BRA `(.L_x_5118) ;  /* 0x00000000001c8947 */ /* 0x001fea0003800000 */
[----:B------:R-:W-:-:S04]  /*46e0*/  MOV R2, R18 ;  /* 0x0000001200027202 */ /* 0x000fc80000000f00 */
[----:B------:R-:W-:-:S07]  /*46f0*/  MOV R2, R2 ;  /* 0x0000000200027202 */ /* 0x000fce0000000f00 */
.L_x_5119:
[----:B------:R-:W0:Y:S02]  /*4700*/  LDS R4, [R2] ;  /* 0x0000000002047984 */ /* 0x000e240000000800 */
[----:B0-----:R-:W-:-:S05]  /*4710*/  HADD2 R5, R4, R20 ;  /* 0x0000001404057230 */ /* 0x001fca0000000000 */
[----:B------:R-:W0:Y:S02]  /*4720*/  ATOMS.CAST.SPIN P0, [R2], R4, R5 ;  /* 0x000000040200758d */ /* 0x000e240001800005 */
[----:B0-----:R-:W-:Y:S05]  /*4730*/  @!P0 BRA `(.L_x_5119) ;  /* 0xfffffffc00f08947 */ /* 0x001fea000383ffff */
[----:B------:R-:W-:Y:S05]  /*4740*/  BRA `(.L_x_5117) ;  /* 0x00000000000c7947 */ /* 0x000fea0003800000 */
.L_x_5118:
[----:B------:R-:W2:Y:S02]  /*4750*/  LD.E R0, desc[UR6][R18.64] ;  /* 0x0000000612007980 */ /* 0x000ea4000c101900 */
[----:B--2---:R-:W-:-:S05]  /*4760*/  IADD3 R3, PT, PT, R20, R0, RZ ;  /* 0x0000000014037210 */ /* 0x004fca0007ffe0ff */
[----:B------:R0:W-:Y:S02]  /*4770*/  ST.E desc[UR6][R18.64], R3 ;  /* 0x0000000312007985 */ /* 0x0001e4000c101906 */
.L_x_5117:
[----:B------:R-:W-:Y:S05]  /*4780*/  BSYNC.RECONVERGENT B0 ;  /* 0x0000000000007941 */ /* 0x000fea0003800200 */
.L_x_5116:
[----:B------:R1:W-:Y:S02]  /*4790*/  ATOM.E.ADD.F16x2.RN.STRONG.GPU P0, RZ, desc[UR6][R18.64+0x4], R17 ;  /* 0x8000041112ff79a2 */ /* 0x0003e4000c10e106 */
[----:B-1----:R-:W-:Y:S05]  /*47a0*/  @P0 EXIT ;  /* 0x000000000000094d */ /* 0x002fea0003800000 */
[----:B------:R-:W1:Y:S02]  /*47b0*/  QSPC.E.S P0, RZ, [R18+0x4] ;  /* 0x0000040012ff73aa */ /* 0x000e640000000500 */
[----:B-1----:R-:W-:Y:S05]  /*47c0*/  @!P0 BRA `(.L_x_5120) ;  /* 0x0000000000188947 */ /* 0x002fea0003800000 */
[----:B0-----:R-:W-:-:S07]  /*47d0*/  MOV R18, R18 ;  /* 0x0000001200127202 */ /* 0x001fce0000000f00 */
.L_x_5121:
[----:B------:R-:W0:Y:S02]  /*47e0*/  LDS R2, [R18+0x4] ;  /* 0x0000040012027984 */ /* 0x000e240000000800 */
[----:B0-----:R-:W-:-:S05]  /*47f0*/  HFMA2 R3, R2, 1, 1, R17 ;  /* 0x3c003c0002037831 */ /* 0x001fca0000000011 */
[----:B------:R-:W0:Y:S02]  /*4800*/  ATOMS.CAST.SPIN P0, [R18+0x4], R2, R3 ;  /* 0x000004021200758d */ /* 0x000e240001800003 */
[----:B0-----:R-:W-:Y:S05]  /*4810*/  @!P0 BRA `(.L_x_5121) ;  /* 0xfffffffc00f08947 */ /* 0x001fea000383ffff */
[----:B------:R-:W-:Y:S05]  /*4820*/  EXIT ;  /* 0x000000000000794d */ /* 0x000fea0003800000 */
.L_x_5120:
[----:B------:R-:W0:Y:S02]  /*4830*/  LD.E R0, desc[UR6][R18.64+0x4] ;  /* 0x0000040612007980 */ /* 0x000e24000c101900 */
[----:B0-----:R-:W-:-:S05]  /*4840*/  IADD3 R3, PT, PT, R17, R0, RZ ;  /* 0x0000000011037210 */ /* 0x001fca0007ffe0ff */
[----:B------:R-:W-:Y:S01]  /*4850*/  ST.E desc[UR6][R18.64+0x4], R3 ;  /* 0x0000040312007985 */ /* 0x000fe2000c101906 */
[----:B------:R-:W-:Y:S05]  /*4860*/  EXIT ;  /* 0x000000000000794d */ /* 0x000fea0003800000 */
.L_x_5122:
        /* <DEDUP_REMOVED lines=9> */
.L_x_5364:


//--------------------- .text._Z23gemm_half_q_half_kernelILi1ELi10ELb1ELb0ELi32EEvPK6__halfPKjS4_S2_PS0_iiiiPKtS7_iiiiiibS2_i --------------------------
	.section	.text._Z23gemm_half_q_half_kernelILi1ELi10ELb1ELb0ELi32EEvPK6__halfPKjS4_S2_PS0_iiiiPKtS7_iiiiiibS2_i,"ax",@progbits
	.align	128
        .global         _Z23gemm_half_q_half_kernelILi1ELi10ELb1ELb0ELi32EEvPK6__halfPKjS4_S2_PS0_iiiiPKtS7_iiiiiibS2_i
        .type           _Z23gemm_half_q_half_kernelILi1ELi10ELb1ELb0ELi32EEvPK6__halfPKjS4_S2_PS0_iiiiPKtS7_iiiiiibS2_i,@function
        .size           _Z23gemm_half_q_half_kernelILi1ELi10ELb1ELb0ELi32EEvPK6__halfPKjS4_S2_PS0_iiiiPKtS7_iiiiiibS2_i,(.L_x_5365 - _Z23gemm_half_q_half_kernelILi1ELi10ELb1ELb0ELi32EEvPK6__halfPKjS4_S2_PS0_iiiiPKtS7_iiiiiibS2_i)
        .other          _Z23gemm_half_q_half_kernelILi1ELi10ELb1ELb0ELi32EEvPK6__halfPKjS4_S2_PS0_iiiiPKtS7_iiiiiibS2_i,@"STO_CUDA_ENTRY STV_DEFAULT"
_Z23gemm_half_q_half_kernelILi1ELi10ELb1ELb0ELi32EEvPK6__halfPKjS4_S2_PS0_iiiiPKtS7_iiiiiibS2_i:
.text._Z23gemm_half_q_half_kernelILi1ELi10ELb1ELb0ELi32EEvPK6__halfPKjS4_S2_PS0_iiiiPKtS7_iiiiiibS2_i:
        /* <DEDUP_REMOVED lines=16> */
[----:B0-----:R-:W-:-:S04]  /*0100*/  SHF.L.U32 R24, R10, 0x5, RZ ;  /* 0x000000050a187819 */ /* 0x001fc800000006ff */
[C---:B------:R-:W-:Y:S02]  /*0110*/  IADD3 R20, PT, PT, R24.reuse, 0x20, RZ ;  /* 0x0000002018147810 */ /* 0x040fe40007ffe0ff */
[----:B--2---:R-:W-:Y:S02]  /*0120*/  IADD3 R15, PT, PT, R24, R5, RZ ;  /* 0x00000005180f7210 */ /* 0x004fe40007ffe0ff */
[----:B-1----:R-:W-:Y:S02]  /*0130*/  VIMNMX R2, PT, PT, R20, R11, PT ;  /* 0x0000000b14027248 */ /* 0x002fe40003fe0100 */
[----:B------:R-:W-:Y:S02]  /*0140*/  LEA R3, R4, R5, 0x5 ;  /* 0x0000000504037211 */ /* 0x000fe400078e28ff */
[----:B------:R-:W-:Y:S02]  /*0150*/  ISETP.GE.AND P0, PT, R15, R2, PT ;  /* 0x000000020f00720c */ /* 0x000fe40003f06270 */
[----:B------:R-:W-:-:S04]  /*0160*/  SHF.L.U32 R3, R3, 0x2, RZ ;  /* 0x0000000203037819 */ /* 0x000fc800000006ff */
[----:B---3--:R-:W-:-:S07]  /*0170*/  ISETP.GE.AND P1, PT, R3, R0, PT ;  /* 0x000000000300720c */ /* 0x008fce0003f26270 */
        /* <DEDUP_REMOVED lines=19> */
.L_x_5124:
[----:B------:R-:W-:Y:S05]  /*02b0*/  BSYNC.RECONVERGENT B0 ;  /* 0x0000000000007941 */ /* 0x000fea0003800200 */
.L_x_5123:
        /* <DEDUP_REMOVED lines=23> */
.L_x_5126:
        /* <DEDUP_REMOVED lines=12> */
[----:B-1----:R-:W-:-:S06]  /*04f0*/  IMAD.WIDE.U32 R6, R15, 0x2, R6 ;  /* 0x000000020f067825 */ /* 0x002fcc00078e0006 */
[----:B------:R0:W4:Y:S01]  /*0500*/  LDG.E.U16.CONSTANT R7, desc[UR6][R6.64] ;  /* 0x0000000606077981 */ /* 0x000122000c1e9500 */
[----:B------:R-:W-:Y:S01]  /*0510*/  UIADD3 UR4, UPT, UPT, UR4, 0x1, URZ ;  /* 0x0000000104047890 */ /* 0x000fe2000fffe0ff */
[----:B--2---:R-:W-:-:S04]  /*0520*/  SHF.R.U32.HI R15, RZ, R12, R17 ;  /* 0x0000000cff0f7219 */ /* 0x004fc80000011611 */
[----:B------:R-:W-:Y:S02]  /*0530*/  LOP3.LUT R18, R15, 0xf, RZ, 0xc0, !PT ;  /* 0x0000000f0f127812 */ /* 0x000fe400078ec0ff */
[--C-:B------:R-:W-:Y:S02]  /*0540*/  SHF.R.U32.HI R19, RZ, 0x4, R15.reuse ;  /* 0x00000004ff137819 */ /* 0x100fe4000001160f */
        /* <DEDUP_REMOVED lines=8> */
[----:B---3--:R-:W-:Y:S01]  /*05d0*/  IADD3 R13, PT, PT, R4, R13, RZ ;  /* 0x0000000d040d7210 */ /* 0x008fe20007ffe0ff */
[C---:B------:R-:W-:Y:S01]  /*05e0*/  IMAD R5, R16.reuse, R16, R16 ;  /* 0x0000001010057224 */ /* 0x040fe200078e0210 */
[----:B------:R-:W4:Y:S01]  /*05f0*/  I2F.F16 R22, R21 ;  /* 0x0000001500167306 */ /* 0x000f220000200c00 */
[----:B0-----:R-:W-:Y:S01]  /*0600*/  IMAD R6, R15, R15, R15 ;  /* 0x0000000f0f067224 */ /* 0x001fe200078e020f */
[----:B------:R-:W-:Y:S02]  /*0610*/  IADD3 R18, PT, PT, R19, 0x1, R18 ;  /* 0x0000000113127810 */ /* 0x000fe40007ffe012 */
[----:B------:R-:W-:-:S02]  /*0620*/  IADD3 R16, PT, PT, R16, 0x1, R5 ;  /* 0x0000000110107810 */ /* 0x000fc40007ffe005 */
[----:B------:R-:W-:Y:S02]  /*0630*/  IADD3 R15, PT, PT, R15, 0x1, R6 ;  /* 0x000000010f0f7810 */ /* 0x000fe40007ffe006 */
[----:B------:R-:W0:Y:S01]  /*0640*/  I2F.F16 R18, R18 ;  /* 0x0000001200127306 */ /* 0x000e220000200c00 */
[----:B------:R-:W-:Y:S01]  /*0650*/  ISETP.GE.AND P0, PT, R13, R2, PT ;  /* 0x000000020d00720c */ /* 0x000fe20003f06270 */
[----:B----4-:R-:W-:-:S06]  /*0660*/  HMUL2 R4, R22.H0_H0, R7.H0_H0 ;  /* 0x2000000716047232 */ /* 0x010fcc0000000800 */
[----:B------:R-:W1:Y:S01]  /*0670*/  I2F.F16 R16, R16 ;  /* 0x0000001000107306 */ /* 0x000e620000200c00 */
[----:B0-----:R-:W-:-:S07]  /*0680*/  HMUL2 R5, R18.H0_H0, R7.H0_H0 ;  /* 0x2000000712057232 */ /* 0x001fce0000000800 */
[----:B------:R-:W0:Y:S01]  /*0690*/  I2F.F16 R26, R15 ;  /* 0x0000000f001a7306 */ /* 0x000e220000200c00 */
[-C--:B-1----:R-:W-:Y:S02]  /*06a0*/  HMUL2 R6, R16.H0_H0, R7.reuse.H0_H0 ;  /* 0x2000000710067232 */ /* 0x082fe40000000800 */
[----:B0-----:R-:W-:Y:S01]  /*06b0*/  HMUL2 R7, R26.H0_H0, R7.H0_H0 ;  /* 0x200000071a077232 */ /* 0x001fe20000000800 */
[----:B------:R-:W-:Y:S06]  /*06c0*/  @!P0 BRA `(.L_x_5126) ;  /* 0xfffffffc00588947 */ /* 0x000fec000383ffff */
.L_x_5125:
        /* <DEDUP_REMOVED lines=11> */
.L_x_5127:
        /* <DEDUP_REMOVED lines=11> */
.L_x_5128:
        /* <DEDUP_REMOVED lines=11> */
.L_x_5129:
        /* <DEDUP_REMOVED lines=11> */
.L_x_5130:
        /* <DEDUP_REMOVED lines=11> */
.L_x_5131:
        /* <DEDUP_REMOVED lines=11> */
[----:B------:R-:W-:Y:S02]  /*0af0*/  IADD3 R8, PT, PT, R10, R8, R9 ;  /* 0x000000080a087210 */ /* 0x000fe40007ffe009 */
[----:B------:R-:W-:Y:S02]  /*0b00*/  SHF.R.S32.HI R9, RZ, 0x1f, R3 ;  /* 0x0000001fff097819 */ /* 0x000fe40000011403 */
[----:B------:R-:W-:Y:S01]  /*0b10*/  IADD3 R13, PT, PT, R13, R8, R12 ;  /* 0x000000080d0d7210 */ /* 0x000fe20007ffe00c */
[----:B-1----:R-:W-:-:S04]  /*0b20*/  ULEA UR4, UR5, UR4, 0x18 ;  /* 0x0000000405047291 */ /* 0x002fc8000f8ec0ff */
[----:B------:R-:W-:-:S05]  /*0b30*/  IMAD R8, R13, R0, RZ ;  /* 0x000000000d087224 */ /* 0x000fca00078e02ff */
[----:B------:R-:W-:-:S04]  /*0b40*/  IADD3 R10, P0, PT, R3, R8, RZ ;  /* 0x00000008030a7210 */ /* 0x000fc80007f1e0ff */
[----:B------:R-:W-:Y:S02]  /*0b50*/  LEA.HI.X.SX32 R9, R8, R9, 0x1, P0 ;  /* 0x0000000908097211 */ /* 0x000fe400000f0eff */
[----:B------:R-:W-:Y:S02]  /*0b60*/  ISETP.GT.AND P0, PT, R11, R24, PT ;  /* 0x000000180b00720c */ /* 0x000fe40003f04270 */
[----:B--2---:R-:W-:-:S04]  /*0b70*/  LEA R22, P1, R10, UR10, 0x2 ;  /* 0x0000000a0a167c11 */ /* 0x004fc8000f8210ff */
[----:B------:R-:W-:-:S07]  /*0b80*/  LEA.HI.X R23, R10, UR11, R9, 0x2, P1 ;  /* 0x0000000b0a177c11 */ /* 0x000fce00088f1409 */
[----:B------:R-:W-:Y:S05]  /*0b90*/  @!P0 BRA `(.L_x_5132) ;  /* 0x0000002000e08947 */ /* 0x000fea0003800000 */
[----:B------:R1:W2:Y:S01]  /*0ba0*/  LDG.E.128.CONSTANT R16, desc[UR6][R22.64] ;  /* 0x0000000616107981 */ /* 0x0002a2000c1e9d00 */
[----:B------:R-:W-:-:S03]  /*0bb0*/  IMAD.WIDE R12, R0, 0x4, R22 ;  /* 0x00000004000c7825 */ /* 0x000fc600078e0216 */
[----:B------:R-:W1:Y:S04]  /*0bc0*/  LDS.64 R24, [UR4] ;  /* 0x00000004ff187984 */ /* 0x000e680008000a00 */
[----:B------:R-:W3:Y:S01]  /*0bd0*/  LDG.E.128.CONSTANT R8, desc[UR6][R12.64] ;  /* 0x000000060c087981 */ /* 0x000ee2000c1e9d00 */
[----:B------:R-:W-:-:S04]  /*0be0*/  IMAD.WIDE R30, R0, 0x4, R12 ;  /* 0x00000004001e7825 */ /* 0x000fc800078e020c */
[--C-:B-1----:R-:W-:Y:S02]  /*0bf0*/  HADD2.F32 R22, -RZ, R24.reuse.H0_H0 ;  /* 0x20000018ff167230 */ /* 0x102fe40000004100 */
[----:B------:R-:W-:Y:S01]  /*0c00*/  HADD2.F32 R24, -RZ, R24.H1_H1 ;  /* 0x30000018ff187230 */ /* 0x000fe20000004100 */
[----:B--2---:R-:W-:Y:S02]  /*0c10*/  LOP3.LUT R14, R16, 0xf000f, RZ, 0xc0, !PT ;  /* 0x000f000f100e7812 */ /* 0x004fe400078ec0ff */
[----:B------:R-:W-:Y:S02]  /*0c20*/  LOP3.LUT R15, R17, 0xf000f, RZ, 0xc0, !PT ;  /* 0x000f000f110f7812 */ /* 0x000fe400078ec0ff */
[----:B------:R-:W-:Y:S02]  /*0c30*/  LOP3.LUT R21, R18, 0xf000f, RZ, 0xc0, !PT ;  /* 0x000f000f12157812 */ /* 0x000fe400078ec0ff */
[----:B------:R-:W-:Y:S02]  /*0c40*/  LOP3.LUT R27, R19, 0xf000f, RZ, 0xc0, !PT ;  /* 0x000f000f131b7812 */ /* 0x000fe400078ec0ff */
[----:B------:R-:W-:-:S02]  /*0c50*/  LOP3.LUT R32, R14, 0x64006400, RZ, 0xfc, !PT ;  /* 0x640064000e207812 */ /* 0x000fc400078efcff */
[----:B------:R-:W-:Y:S02]  /*0c60*/  LOP3.LUT R26, R15, 0x64006400, RZ, 0xfc, !PT ;  /* 0x640064000f1a7812 */ /* 0x000fe400078efcff */
[----:B------:R-:W-:Y:S01]  /*0c70*/  LOP3.LUT R21, R21, 0x64006400, RZ, 0xfc, !PT ;  /* 0x6400640015157812 */ /* 0x000fe200078efcff */
[----:B------:R1:W2:Y:S01]  /*0c80*/  LDG.E.128.CONSTANT R12, desc[UR6][R30.64] ;  /* 0x000000061e0c7981 */ /* 0x0002a2000c1e9d00 */
[----:B------:R-:W-:Y:S01]  /*0c90*/  LOP3.LUT R27, R27, 0x64006400, RZ, 0xfc, !PT ;  /* 0x640064001b1b7812 */ /* 0x000fe200078efcff */
[----:B------:R-:W-:Y:S02]  /*0ca0*/  HADD2 R32, R32, -1032, -1032 ;  /* 0xe408e40820207430 */ /* 0x000fe40000000000 */
[----:B------:R-:W-:Y:S02]  /*0cb0*/  HADD2 R26, R26, -1032, -1032 ;  /* 0xe408e4081a1a7430 */ /* 0x000fe40000000000 */
[----:B------:R-:W-:Y:S02]  /*0cc0*/  HADD2 R29, R21, -1032, -1032 ;  /* 0xe408e408151d7430 */ /* 0x000fe40000000000 */
[----:B------:R-:W-:-:S02]  /*0cd0*/  HADD2 R28, R27, -1032, -1032 ;  /* 0xe408e4081b1c7430 */ /* 0x000fc40000000000 */
[----:B------:R-:W-:Y:S02]  /*0ce0*/  HADD2.F32 R21, -RZ, R32.H0_H0 ;  /* 0x20000020ff157230 */ /* 0x000fe40000004100 */
[----:B------:R-:W-:Y:S02]  /*0cf0*/  HADD2.F32 R33, -RZ, R26.H0_H0 ;  /* 0x2000001aff217230 */ /* 0x000fe40000004100 */
[----:B------:R-:W-:Y:S02]  /*0d00*/  HADD2.F32 R23, -RZ, R29.H0_H0 ;  /* 0x2000001dff177230 */ /* 0x000fe40000004100 */
[----:B------:R-:W-:Y:S02]  /*0d10*/  HADD2.F32 R27, -RZ, R28.H0_H0 ;  /* 0x2000001cff1b7230 */ /* 0x000fe40000004100 */
[----:B------:R-:W-:Y:S01]  /*0d20*/  FFMA.FTZ R38, R21, R22, RZ ;  /* 0x0000001615267223 */ /* 0x000fe200000100ff */
[C---:B------:R-:W-:Y:S01]  /*0d30*/  FFMA.FTZ R21, R22.reuse, R33, RZ ;  /* 0x0000002116157223 */ /* 0x040fe200000100ff */
[C---:B------:R-:W-:Y:S01]  /*0d40*/  FFMA.FTZ R23, R22.reuse, R23, RZ ;  /* 0x0000001716177223 */ /* 0x040fe200000100ff */
        /* <DEDUP_REMOVED lines=8> */
[----:B------:R-:W-:Y:S01]  /*0dd0*/  MOV R33, 0x2c00 ;  /* 0x00002c0000217802 */ /* 0x000fe20000000f00 */
[----:B------:R-:W-:Y:S01]  /*0de0*/  FFMA.FTZ R24, R24, R29, R22 ;  /* 0x0000001d18187223 */ /* 0x000fe20000010016 */
[----:B------:R-:W-:-:S02]  /*0df0*/  LOP3.LUT R22, R16, 0xf000f0, RZ, 0xc0, !PT ;  /* 0x00f000f010167812 */ /* 0x000fc400078ec0ff */
[----:B------:R-:W-:Y:S02]  /*0e00*/  LOP3.LUT R23, R17, 0xf000f0, RZ, 0xc0, !PT ;  /* 0x00f000f011177812 */ /* 0x000fe400078ec0ff */
[----:B------:R-:W-:Y:S02]  /*0e10*/  PRMT R4, R4, 0x5410, R33 ;  /* 0x0000541004047816 */ /* 0x000fe40000000021 */
[----:B------:R-:W-:Y:S02]  /*0e20*/  LOP3.LUT R29, R22, 0x64006400, RZ, 0xfc, !PT ;  /* 0x64006400161d7812 */ /* 0x000fe400078efcff */
[----:B------:R-:W-:Y:S02]  /*0e30*/  LOP3.LUT R33, R23, 0x64006400, RZ, 0xfc, !PT ;  /* 0x6400640017217812 */ /* 0x000fe400078efcff */
[----:B------:R-:W4:Y:S01]  /*0e40*/  LDS.64 R22, [UR4+0x8] ;  /* 0x00000804ff167984 */ /* 0x000f220008000a00 */
[----:B------:R-:W-:Y:S02]  /*0e50*/  LOP3.LUT R26, R18, 0xf000f0, RZ, 0xc0, !PT ;  /* 0x00f000f0121a7812 */ /* 0x000fe400078ec0ff */
[----:B------:R-:W-:-:S02]  /*0e60*/  LOP3.LUT R28, R19, 0xf000f0, RZ, 0xc0, !PT ;  /* 0x00f000f0131c7812 */ /* 0x000fc400078ec0ff */
[----:B------:R-:W-:Y:S02]  /*0e70*/  LOP3.LUT R35, R26, 0x64006400, RZ, 0xfc, !PT ;  /* 0x640064001a237812 */ /* 0x000fe400078efcff */
[----:B------:R-:W-:Y:S01]  /*0e80*/  LOP3.LUT R37, R28, 0x64006400, RZ, 0xfc, !PT ;  /* 0x640064001c257812 */ /* 0x000fe200078efcff */
[-C--:B------:R-:W-:Y:S02]  /*0e90*/  HFMA2 R26, R29, R4.reuse.H1_H1, -72, -72 ;  /* 0xd480d4801d1a7431 */ /* 0x080fe40000060004 */
[-C--:B------:R-:W-:Y:S02]  /*0ea0*/  HFMA2 R33, R33, R4.reuse.H1_H1, -72, -72 ;  /* 0xd480d48021217431 */ /* 0x080fe40000060004 */
[-C--:B------:R-:W-:Y:S02]  /*0eb0*/  HFMA2 R32, R35, R4.reuse.H1_H1, -72, -72 ;  /* 0xd480d48023207431 */ /* 0x080fe40000060004 */
[----:B------:R-:W-:Y:S02]  /*0ec0*/  HFMA2 R29, R37, R4.H1_H1, -72, -72 ;  /* 0xd480d480251d7431 */ /* 0x000fe40000060004 */
[----:B------:R-:W-:-:S02]  /*0ed0*/  HADD2.F32 R28, -RZ, R25.H0_H0 ;  /* 0x20000019ff1c7230 */ /* 0x000fc40000004100 */
[----:B------:R-:W-:Y:S02]  /*0ee0*/  HADD2.F32 R37, -RZ, R26.H0_H0 ;  /* 0x2000001aff257230 */ /* 0x000fe40000004100 */
[----:B------:R-:W-:Y:S02]  /*0ef0*/  HADD2.F32 R34, -RZ, R33.H0_H0 ;  /* 0x20000021ff227230 */ /* 0x000fe40000004100 */
[----:B------:R-:W-:Y:S02]  /*0f00*/  HADD2.F32 R36, -RZ, R32.H0_H0 ;  /* 0x20000020ff247230 */ /* 0x000fe40000004100 */
[----:B------:R-:W-:Y:S01]  /*0f10*/  HADD2.F32 R35, -RZ, R29.H0_H0 ;  /* 0x2000001dff237230 */ /* 0x000fe20000004100 */
[----:B------:R-:W-:Y:S01]  /*0f20*/  SHF.R.U32.HI R16, RZ, 0x8, R16 ;  /* 0x00000008ff107819 */ /* 0x000fe20000011610 */
[----:B------:R-:W-:Y:S01]  /*0f30*/  FFMA.FTZ R37, R37, R28, R38 ;  /* 0x0000001c25257223 */ /* 0x000fe20000010026 */
[C---:B------:R-:W-:Y:S01]  /*0f40*/  FFMA.FTZ R27, R28.reuse, R34, R27 ;  /* 0x000000221c1b7223 */ /* 0x040fe2000001001b */
[C---:B------:R-:W-:Y:S01]  /*0f50*/  FFMA.FTZ R21, R28.reuse, R36, R21 ;  /* 0x000000241c157223 */ /* 0x040fe20000010015 */
[----:B------:R-:W-:Y:S01]  /*0f60*/  FFMA.FTZ R24, R28, R35, R24 ;  /* 0x000000231c187223 */ /* 0x000fe20000010018 */
[----:B------:R-:W-:Y:S01]  /*0f70*/  HADD2.F32 R28, -RZ, R25.H1_H1 ;  /* 0x30000019ff1c7230 */ /* 0x000fe20000004100 */
[----:B------:R-:W-:Y:S01]  /*0f80*/  LOP3.LUT R25, R16, 0xf000f, RZ, 0xc0, !PT ;  /* 0x000f000f10197812 */ /* 0x000fe200078ec0ff */
[----:B------:R-:W-:Y:S01]  /*0f90*/  HADD2.F32 R26, -RZ, R26.H1_H1 ;  /* 0x3000001aff1a7230 */ /* 0x000fe20000004100 */
[----:B------:R-:W-:Y:S01]  /*0fa0*/  SHF.R.U32.HI R17, RZ, 0x8, R17 ;  /* 0x00000008ff117819 */ /* 0x000fe20000011611 */
[----:B------:R-:W-:Y:S01]  /*0fb0*/  HADD2.F32 R33, -RZ, R33.H1_H1 ;  /* 0x30000021ff217230 */ /* 0x000fe20000004100 */
[----:B------:R-:W-:Y:S01]  /*0fc0*/  LOP3.LUT R25, R25, 0x64006400, RZ, 0xfc, !PT ;  /* 0x6400640019197812 */ /* 0x000fe200078efcff */
[----:B------:R-:W-:-:S02]  /*0fd0*/  HADD2.F32 R32, -RZ, R32.H1_H1 ;  /* 0x30000020ff207230 */ /* 0x000fc40000004100 */
[----:B------:R-:W-:Y:S01]  /*0fe0*/  FFMA.FTZ R37, R26, R28, R37 ;  /* 0x0000001c1a257223 */ /* 0x000fe20000010025 */
[----:B------:R-:W-:Y:S01]  /*0ff0*/  HADD2.F32 R29, -RZ, R29.H1_H1 ;  /* 0x3000001dff1d7230 */ /* 0x000fe20000004100 */
[----:B------:R-:W-:Y:S02]  /*1000*/  SHF.R.U32.HI R18, RZ, 0x8, R18 ;  /* 0x00000008ff127819 */ /* 0x000fe40000011612 */
[----:B------:R-:W-:Y:S01]  /*1010*/  LOP3.LUT R26, R17, 0xf000f, RZ, 0xc0, !PT ;  /* 0x000f000f111a7812 */ /* 0x000fe200078ec0ff */
[C---:B------:R-:W-:Y:S01]  /*1020*/  FFMA.FTZ R27, R28.reuse, R33, R27 ;  /* 0x000000211c1b7223 */ /* 0x040fe2000001001b */
[----:B------:R-:W-:Y:S01]  /*1030*/  SHF.R.U32.HI R19, RZ, 0x8, R19 ;  /* 0x00000008ff137819 */ /* 0x000fe20000011613 */
[C---:B------:R-:W-:Y:S01]  /*1040*/  FFMA.FTZ R21, R28.reuse, R32, R21 ;  /* 0x000000201c157223 */ /* 0x040fe20000010015 */
[----:B------:R-:W-:Y:S01]  /*1050*/  FFMA.FTZ R29, R28, R29, R24 ;  /* 0x0000001d1c1d7223 */ /* 0x000fe20000010018 */
[----:B------:R-:W-:Y:S01]  /*1060*/  LOP3.LUT R28, R18, 0xf000f, RZ, 0xc0, !PT ;  /* 0x000f000f121c7812 */ /* 0x000fe200078ec0ff */
[----:B------:R-:W-:Y:S01]  /*1070*/  HADD2 R32, R25, -1032, -1032 ;  /* 0xe408e40819207430 */ /* 0x000fe20000000000 */
[----:B------:R-:W-:-:S02]  /*1080*/  LOP3.LUT R24, R26, 0x64006400, RZ, 0xfc, !PT ;  /* 0x640064001a187812 */ /* 0x000fc400078efcff */
[----:B------:R-:W-:Y:S01]  /*1090*/  LOP3.LUT R33, R19, 0xf000f, RZ, 0xc0, !PT ;  /* 0x000f000f13217812 */ /* 0x000fe200078ec0ff */
[----:B----4-:R-:W-:Y:S01]  /*10a0*/  HADD2.F32 R26, -RZ, R22.H0_H0 ;  /* 0x20000016ff1a7230 */ /* 0x010fe20000004100 */
[----:B------:R-:W-:Y:S01]  /*10b0*/  LOP3.LUT R25, R28, 0x64006400, RZ, 0xfc, !PT ;  /* 0x640064001c197812 */ /* 0x000fe200078efcff */
[----:B------:R-:W-:Y:S02]  /*10c0*/  HADD2.F32 R28, -RZ, R32.H0_H0 ;  /* 0x20000020ff1c7230 */ /* 0x000fe40000004100 */
[----:B------:R-:W-:Y:S01]  /*10d0*/  HADD2 R24, R24, -1032, -1032 ;  /* 0xe408e40818187430 */ /* 0x000fe20000000000 */
[----:B------:R-:W-:Y:S01]  /*10e0*/  LOP3.LUT R33, R33, 0x64006400, RZ, 0xfc, !PT ;  /* 0x6400640021217812 */ /* 0x000fe200078efcff */
[----:B------:R-:W-:Y:S02]  /*10f0*/  HADD2 R25, R25, -1032, -1032 ;  /* 0xe408e40819197430 */ /* 0x000fe40000000000 */
[----:B------:R-:W-:Y:S01]  /*1100*/  FFMA.FTZ R37, R28, R26, R37 ;  /* 0x0000001a1c257223 */ /* 0x000fe20000010025 */
[----:B------:R-:W-:-:S02]  /*1110*/  HADD2.F32 R34, -RZ, R24.H0_H0 ;  /* 0x20000018ff227230 */ /* 0x000fc40000004100 */
[----:B------:R-:W-:Y:S02]  /*1120*/  HADD2 R28, R33, -1032, -1032 ;  /* 0xe408e408211c7430 */ /* 0x000fe40000000000 */
[----:B------:R-:W-:Y:S02]  /*1130*/  HADD2.F32 R36, -RZ, R25.H0_H0 ;  /* 0x20000019ff247230 */ /* 0x000fe40000004100 */
[C---:B------:R-:W-:Y:S01]  /*1140*/  FFMA.FTZ R27, R26.reuse, R34, R27 ;  /* 0x000000221a1b7223 */ /* 0x040fe2000001001b */
[----:B------:R-:W-:Y:S02]  /*1150*/  HADD2.F32 R34, -RZ, R28.H0_H0 ;  /* 0x2000001cff227230 */ /* 0x000fe40000004100 */
[C---:B------:R-:W-:Y:S01]  /*1160*/  FFMA.FTZ R21, R26.reuse, R36, R21 ;  /* 0x000000241a157223 */ /* 0x040fe20000010015 */
[----:B------:R-:W-:Y:S02]  /*1170*/  HADD2.F32 R32, -RZ, R32.H1_H1 ;  /* 0x30000020ff207230 */ /* 0x000fe40000004100 */
[----:B------:R-:W-:Y:S01]  /*1180*/  FFMA.FTZ R29, R26, R34, R29 ;  /* 0x000000221a1d7223 */ /* 0x000fe2000001001d */
[----:B------:R-:W-:-:S02]  /*1190*/  HADD2.F32 R22, -RZ, R22.H1_H1 ;  /* 0x30000016ff167230 */ /* 0x000fc40000004100 */
[----:B------:R-:W-:Y:S02]  /*11a0*/  HADD2.F32 R24, -RZ, R24.H1_H1 ;  /* 0x30000018ff187230 */ /* 0x000fe40000004100 */
[----:B------:R-:W-:Y:S01]  /*11b0*/  HADD2.F32 R26, -RZ, R25.H1_H1 ;  /* 0x30000019ff1a7230 */ /* 0x000fe20000004100 */
[----:B------:R-:W-:Y:S01]  /*11c0*/  LOP3.LUT R16, R16, 0xf000f0, RZ, 0xc0, !PT ;  /* 0x00f000f010107812 */ /* 0x000fe200078ec0ff */
[----:B------:R-:W-:Y:S01]  /*11d0*/  HADD2.F32 R28, -RZ, R28.H1_H1 ;  /* 0x3000001cff1c7230 */ /* 0x000fe20000004100 */
[----:B------:R-:W-:Y:S01]  /*11e0*/  LOP3.LUT R17, R17, 0xf000f0, RZ, 0xc0, !PT ;  /* 0x00f000f011117812 */ /* 0x000fe200078ec0ff */
[----:B------:R-:W-:Y:S01]  /*11f0*/  FFMA.FTZ R37, R32, R22, R37 ;  /* 0x0000001620257223 */ /* 0x000fe20000010025 */
[C---:B------:R-:W-:Y:S01]  /*1200*/  FFMA.FTZ R27, R22.reuse, R24, R27 ;  /* 0x00000018161b7223 */ /* 0x040fe2000001001b */
[C---:B------:R-:W-:Y:S01]  /*1210*/  FFMA.FTZ R21, R22.reuse, R26, R21 ;  /* 0x0000001a16157223 */ /* 0x040fe20000010015 */
[----:B------:R-:W-:Y:S01]  /*1220*/  FFMA.FTZ R22, R22, R28, R29 ;  /* 0x0000001c16167223 */ /* 0x000fe2000001001d */
[----:B------:R-:W-:-:S02]  /*1230*/  LOP3.LUT R25, R16, 0x64006400, RZ, 0xfc, !PT ;  /* 0x6400640010197812 */ /* 0x000fc400078efcff */
[----:B------:R-:W-:Y:S02]  /*1240*/  LOP3.LUT R29, R17, 0x64006400, RZ, 0xfc, !PT ;  /* 0x64006400111d7812 */ /* 0x000fe400078efcff */
[----:B------:R-:W4:Y:S01]  /*1250*/  LDS.64 R16, [UR4+0x10] ;  /* 0x00001004ff107984 */ /* 0x000f220008000a00 */
[----:B------:R-:W-:Y:S02]  /*1260*/  LOP3.LUT R26, R19, 0xf000f0, RZ, 0xc0, !PT ;  /* 0x00f000f0131a7812 */ /* 0x000fe400078ec0ff */
[----:B------:R-:W-:Y:S01]  /*1270*/  LOP3.LUT R18, R18, 0xf000f0, RZ, 0xc0, !PT ;  /* 0x00f000f012127812 */ /* 0x000fe200078ec0ff */
[-C--:B------:R-:W-:Y:S01]  /*1280*/  HFMA2 R24, R29, R4.reuse.H1_H1, -72, -72 ;  /* 0xd480d4801d187431 */ /* 0x080fe20000060004 */
[----:B------:R-:W-:Y:S01]  /*1290*/  LOP3.LUT R29, R26, 0x64006400, RZ, 0xfc, !PT ;  /* 0x640064001a1d7812 */ /* 0x000fe200078efcff */
[----:B------:R-:W-:Y:S01]  /*12a0*/  HFMA2 R19, R25, R4.H1_H1, -72, -72 ;  /* 0xd480d48019137431 */ /* 0x000fe20000060004 */
[----:B------:R-:W-:Y:S01]  /*12b0*/  LOP3.LUT R25, R18, 0x64006400, RZ, 0xfc, !PT ;  /* 0x6400640012197812 */ /* 0x000fe200078efcff */
[----:B------:R-:W-:-:S02]  /*12c0*/  HADD2.F32 R26, -RZ, R23.H0_H0 ;  /* 0x20000017ff1a7230 */ /* 0x000fc40000004100 */
[-C--:B------:R-:W-:Y:S02]  /*12d0*/  HFMA2 R18, R29, R4.reuse.H1_H1, -72, -72 ;  /* 0xd480d4801d127431 */ /* 0x080fe40000060004 */
[----:B------:R-:W-:Y:S02]  /*12e0*/  HADD2.F32 R32, -RZ, R24.H0_H0 ;  /* 0x20000018ff207230 */ /* 0x000fe40000004100 */
[----:B------:R-:W-:Y:S02]  /*12f0*/  HFMA2 R25, R25, R4.H1_H1, -72, -72 ;  /* 0xd480d48019197431 */ /* 0x000fe40000060004 */
[----:B------:R-:W-:Y:S02]  /*1300*/  HADD2.F32 R28, -RZ, R19.H0_H0 ;  /* 0x20000013ff1c7230 */ /* 0x000fe40000004100 */
[----:B------:R-:W-:Y:S02]  /*1310*/  HADD2.F32 R33, -RZ, R18.H0_H0 ;  /* 0x20000012ff217230 */ /* 0x000fe40000004100 */
[----:B------:R-:W-:Y:S01]  /*1320*/  FFMA.FTZ R32, R26, R32, R27 ;  /* 0x000000201a207223 */ /* 0x000fe2000001001b */
[----:B------:R-:W-:-:S02]  /*1330*/  HADD2.F32 R23, -RZ, R23.H1_H1 ;  /* 0x30000017ff177230 */ /* 0x000fc40000004100 */
[----:B------:R-:W-:Y:S01]  /*1340*/  FFMA.FTZ R28, R28, R26, R37 ;  /* 0x0000001a1c1c7223 */ /* 0x000fe20000010025 */
[----:B------:R-:W-:Y:S02]  /*1350*/  HADD2.F32 R29, -RZ, R25.H0_H0 ;  /* 0x20000019ff1d7230 */ /* 0x000fe40000004100 */
[----:B------:R-:W-:Y:S02]  /*1360*/  HADD2.F32 R19, -RZ, R19.H1_H1 ;  /* 0x30000013ff137230 */ /* 0x000fe40000004100 */
[----:B------:R-:W-:Y:S02]  /*1370*/  HADD2.F32 R27, -RZ, R24.H1_H1 ;  /* 0x30000018ff1b7230 */ /* 0x000fe40000004100 */
[C---:B------:R-:W-:Y:S01]  /*1380*/  FFMA.FTZ R24, R26.reuse, R33, R22 ;  /* 0x000000211a187223 */ /* 0x040fe20000010016 */
[----:B------:R-:W-:Y:S01]  /*1390*/  FFMA.FTZ R29, R26, R29, R21 ;  /* 0x0000001d1a1d7223 */ /* 0x000fe20000010015 */
[----:B------:R-:W-:Y:S01]  /*13a0*/  FFMA.FTZ R22, R19, R23, R28 ;  /* 0x0000001713167223 */ /* 0x000fe2000001001c */
[----:B------:R-:W-:-:S02]  /*13b0*/  HADD2.F32 R34, -RZ, R25.H1_H1 ;  /* 0x30000019ff227230 */ /* 0x000fc40000004100 */
[----:B------:R-:W-:Y:S01]  /*13c0*/  FFMA.FTZ R21, R23, R27, R32 ;  /* 0x0000001b17157223 */ /* 0x000fe20000010020 */
[----:B---3--:R-:W-:Y:S02]  /*13d0*/  LOP3.LUT R19, R8, 0xf000f, RZ, 0xc0, !PT ;  /* 0x000f000f08137812 */ /* 0x008fe400078ec0ff */
[----:B------:R-:W-:Y:S02]  /*13e0*/  LOP3.LUT R25, R9, 0xf000f, RZ, 0xc0, !PT ;  /* 0x000f000f09197812 */ /* 0x000fe400078ec0ff */
[----:B------:R-:W-:Y:S02]  /*13f0*/  LOP3.LUT R27, R10, 0xf000f, RZ, 0xc0, !PT ;  /* 0x000f000f0a1b7812 */ /* 0x000fe400078ec0ff */
[----:B------:R-:W-:Y:S01]  /*1400*/  LOP3.LUT R28, R11, 0xf000f, RZ, 0xc0, !PT ;  /* 0x000f000f0b1c7812 */ /* 0x000fe200078ec0ff */
[----:B------:R-:W-:Y:S01]  /*1410*/  HADD2.F32 R18, -RZ, R18.H1_H1 ;  /* 0x30000012ff127230 */ /* 0x000fe20000004100 */
[----:B------:R-:W-:Y:S01]  /*1420*/  LOP3.LUT R19, R19, 0x64006400, RZ, 0xfc, !PT ;  /* 0x6400640013137812 */ /* 0x000fe200078efcff */
[----:B------:R-:W-:Y:S01]  /*1430*/  FFMA.FTZ R26, R23, R34, R29 ;  /* 0x00000022171a7223 */ /* 0x000fe2000001001d */
[----:B------:R-:W-:-:S02]  /*1440*/  LOP3.LUT R25, R25, 0x64006400, RZ, 0xfc, !PT ;  /* 0x6400640019197812 */ /* 0x000fc400078efcff */
[----:B------:R-:W-:Y:S02]  /*1450*/  LOP3.LUT R27, R27, 0x64006400, RZ, 0xfc, !PT ;  /* 0x640064001b1b7812 */ /* 0x000fe400078efcff */
[----:B------:R-:W-:Y:S01]  /*1460*/  LOP3.LUT R29, R28, 0x64006400, RZ, 0xfc, !PT ;  /* 0x640064001c1d7812 */ /* 0x000fe200078efcff */
[----:B------:R-:W-:Y:S02]  /*1470*/  HADD2 R19, R19, -1032, -1032 ;  /* 0xe408e40813137430 */ /* 0x000fe40000000000 */
[----:B------:R-:W-:Y:S01]  /*1480*/  FFMA.FTZ R23, R23, R18, R24 ;  /* 0x0000001217177223 */ /* 0x000fe20000010018 */
[----:B------:R-:W-:Y:S02]  /*1490*/  HADD2 R28, R25, -1032, -1032 ;  /* 0xe408e408191c7430 */ /* 0x000fe40000000000 */
[----:B------:R-:W-:Y:S02]  /*14a0*/  HADD2 R24, R27, -1032, -1032 ;  /* 0xe408e4081b187430 */ /* 0x000fe40000000000 */
[----:B------:R-:W-:-:S02]  /*14b0*/  HADD2 R29, R29, -1032, -1032 ;  /* 0xe408e4081d1d7430 */ /* 0x000fc40000000000 */
[--C-:B------:R-:W-:Y:S02]  /*14c0*/  HADD2.F32 R25, -RZ, R19.reuse.H0_H0 ;  /* 0x20000013ff197230 */ /* 0x100fe40000004100 */
[----:B----4-:R-:W-:Y:S02]  /*14d0*/  HADD2.F32 R18, -RZ, R16.H0_H0 ;  /* 0x20000010ff127230 */ /* 0x010fe40000004100 */
[----:B------:R-:W-:Y:S02]  /*14e0*/  HADD2.F32 R33, -RZ, R19.H1_H1 ;  /* 0x30000013ff217230 */ /* 0x000fe40000004100 */
[----:B------:R-:W-:Y:S02]  /*14f0*/  HADD2.F32 R35, -RZ, R28.H0_H0 ;  /* 0x2000001cff237230 */ /* 0x000fe40000004100 */
[----:B------:R-:W-:Y:S02]  /*1500*/  HADD2.F32 R27, -RZ, R24.H0_H0 ;  /* 0x20000018ff1b7230 */ /* 0x000fe40000004100 */
[----:B------:R-:W-:-:S02]  /*1510*/  HADD2.F32 R19, -RZ, R29.H0_H0 ;  /* 0x2000001dff137230 */ /* 0x000fc40000004100 */
[----:B------:R-:W-:Y:S01]  /*1520*/  FFMA.FTZ R32, R25, R18, RZ ;  /* 0x0000001219207223 */ /* 0x000fe200000100ff */
[----:B------:R-:W-:Y:S02]  /*1530*/  HADD2.F32 R16, -RZ, R16.H1_H1 ;  /* 0x30000010ff107230 */ /* 0x000fe40000004100 */
[C---:B------:R-:W-:Y:S01]  /*1540*/  FFMA.FTZ R25, R18.reuse, R35, RZ ;  /* 0x0000002312197223 */ /* 0x040fe200000100ff */
[----:B------:R-:W-:Y:S02]  /*1550*/  HADD2.F32 R34, -RZ, R28.H1_H1 ;  /* 0x3000001cff227230 */ /* 0x000fe40000004100 */
[C---:B------:R-:W-:Y:S01]  /*1560*/  FFMA.FTZ R27, R18.reuse, R27, RZ ;  /* 0x0000001b121b7223 */ /* 0x040fe200000100ff */
[----:B------:R-:W-:Y:S02]  /*1570*/  HADD2.F32 R24, -RZ, R24.H1_H1 ;  /* 0x30000018ff187230 */ /* 0x000fe40000004100 */
[----:B------:R-:W-:Y:S01]  /*1580*/  FFMA.FTZ R19, R18, R19, RZ ;  /* 0x0000001312137223 */ /* 0x000fe200000100ff */
[----:B------:R-:W-:-:S02]  /*1590*/  HADD2.F32 R36, -RZ, R29.H1_H1 ;  /* 0x3000001dff247230 */ /* 0x000fc40000004100 */
[----:B------:R-:W-:Y:S01]  /*15a0*/  FFMA.FTZ R28, R33, R16, R32 ;  /* 0x00000010211c7223 */ /* 0x000fe20000010020 */
[C---:B------:R-:W-:Y:S01]  /*15b0*/  FFMA.FTZ R34, R16.reuse, R34, R25 ;  /* 0x0000002210227223 */ /* 0x040fe20000010019 */
[C---:B------:R-:W-:Y:S01]  /*15c0*/  FFMA.FTZ R32, R16.reuse, R24, R27 ;  /* 0x0000001810207223 */ /* 0x040fe2000001001b */
[----:B------:R-:W-:Y:S01]  /*15d0*/  FFMA.FTZ R16, R16, R36, R19 ;  /* 0x0000002410107223 */ /* 0x000fe20000010013 */
[----:B------:R-:W-:Y:S01]  /*15e0*/  LOP3.LUT R19, R10, 0xf000f0, RZ, 0xc0, !PT ;  /* 0x00f000f00a137812 */ /* 0x000fe200078ec0ff */
[----:B------:R-:W3:Y:S01]  /*15f0*/  LDS.64 R24, [UR4+0x18] ;  /* 0x00001804ff187984 */ /* 0x000ee20008000a00 */
[----:B------:R-:W-:Y:S02]  /*1600*/  LOP3.LUT R18, R8, 0xf000f0, RZ, 0xc0, !PT ;  /* 0x00f000f008127812 */ /* 0x000fe400078ec0ff */
[----:B------:R-:W-:Y:S02]  /*1610*/  LOP3.LUT R35, R11, 0xf000f0, RZ, 0xc0, !PT ;  /* 0x00f000f00b237812 */ /* 0x000fe400078ec0ff */
[----:B------:R-:W-:-:S02]  /*1620*/  LOP3.LUT R19, R19, 0x64006400, RZ, 0xfc, !PT ;  /* 0x6400640013137812 */ /* 0x000fc400078efcff */
[----:B------:R-:W-:Y:S02]  /*1630*/  LOP3.LUT R33, R18, 0x64006400, RZ, 0xfc, !PT ;  /* 0x6400640012217812 */ /* 0x000fe400078efcff */
[----:B------:R-:W-:Y:S01]  /*1640*/  LOP3.LUT R35, R35, 0x64006400, RZ, 0xfc, !PT ;  /* 0x6400640023237812 */ /* 0x000fe200078efcff */
[-C--:B------:R-:W-:Y:S01]  /*1650*/  HFMA2 R19, R19, R4.reuse.H1_H1, -72, -72 ;  /* 0xd480d48013137431 */ /* 0x080fe20000060004 */
[----:B------:R-:W-:Y:S01]  /*1660*/  LOP3.LUT R27, R9, 0xf000f0, RZ, 0xc0, !PT ;  /* 0x00f000f0091b7812 */ /* 0x000fe200078ec0ff */
[-C--:B------:R-:W-:Y:S02]  /*1670*/  HFMA2 R33, R33, R4.reuse.H1_H1, -72, -72 ;  /* 0xd480d48021217431 */ /* 0x080fe40000060004 */
[----:B------:R-:W-:Y:S02]  /*1680*/  HADD2.F32 R29, -RZ, R17.H0_H0 ;  /* 0x20000011ff1d7230 */ /* 0x000fe40000004100 */
[----:B------:R-:W-:Y:S01]  /*1690*/  HFMA2 R18, R35, R4.H1_H1, -72, -72 ;  /* 0xd480d48023127431 */ /* 0x000fe20000060004 */
[----:B------:R-:W-:Y:S01]  /*16a0*/  LOP3.LUT R27, R27, 0x64006400, RZ, 0xfc, !PT ;  /* 0x640064001b1b7812 */ /* 0x000fe200078efcff */
[----:B------:R-:W-:-:S02]  /*16b0*/  HADD2.F32 R35, -RZ, R19.H0_H0 ;  /* 0x20000013ff237230 */ /* 0x000fc40000004100 */
[----:B------:R-:W-:Y:S02]  /*16c0*/  HADD2.F32 R37, -RZ, R33.H0_H0 ;  /* 0x20000021ff257230 */ /* 0x000fe40000004100 */
[----:B------:R-:W-:Y:S02]  /*16d0*/  HFMA2 R27, R27, R4.H1_H1, -72, -72 ;  /* 0xd480d4801b1b7431 */ /* 0x000fe40000060004 */
[----:B------:R-:W-:Y:S01]  /*16e0*/  FFMA.FTZ R32, R29, R35, R32 ;  /* 0x000000231d207223 */ /* 0x000fe20000010020 */
[----:B------:R-:W-:Y:S02]  /*16f0*/  HADD2.F32 R35, -RZ, R17.H1_H1 ;  /* 0x30000011ff237230 */ /* 0x000fe40000004100 */
[----:B------:R-:W-:Y:S01]  /*1700*/  FFMA.FTZ R28, R37, R29, R28 ;  /* 0x0000001d251c7223 */ /* 0x000fe2000001001c */
[----:B------:R-:W-:Y:S02]  /*1710*/  HADD2.F32 R33, -RZ, R33.H1_H1 ;  /* 0x30000021ff217230 */ /* 0x000fe40000004100 */
[----:B------:R-:W-:-:S03]  /*1720*/  HADD2.F32 R36, -RZ, R27.H0_H0 ;  /* 0x2000001bff247230 */ /* 0x000fc60000004100 */
[----:B------:R-:W-:Y:S01]  /*1730*/  FFMA.FTZ R33, R33, R35, R28 ;  /* 0x0000002321217223 */ /* 0x000fe2000001001c */
[----:B------:R-:W-:Y:S01]  /*1740*/  SHF.R.U32.HI R28, RZ, 0x8, R9 ;  /* 0x00000008ff1c7819 */ /* 0x000fe20000011609 */
[----:B------:R-:W-:Y:S01]  /*1750*/  FFMA.FTZ R34, R29, R36, R34 ;  /* 0x000000241d227223 */ /* 0x000fe20000010022 */
[--C-:B------:R-:W-:Y:S02]  /*1760*/  HADD2.F32 R36, -RZ, R18.reuse.H0_H0 ;  /* 0x20000012ff247230 */ /* 0x100fe40000004100 */
[----:B------:R-:W-:Y:S01]  /*1770*/  HADD2.F32 R17, -RZ, R27.H1_H1 ;  /* 0x3000001bff117230 */ /* 0x000fe20000004100 */
[----:B------:R-:W-:Y:S02]  /*1780*/  LOP3.LUT R9, R28, 0xf000f, RZ, 0xc0, !PT ;  /* 0x000f000f1c097812 */ /* 0x000fe400078ec0ff */
[----:B------:R-:W-:Y:S01]  /*1790*/  SHF.R.U32.HI R27, RZ, 0x8, R8 ;  /* 0x00000008ff1b7819 */ /* 0x000fe20000011608 */
[----:B------:R-:W-:Y:S01]  /*17a0*/  HADD2.F32 R19, -RZ, R19.H1_H1 ;  /* 0x30000013ff137230 */ /* 0x000fe20000004100 */
[----:B------:R-:W-:Y:S01]  /*17b0*/  LOP3.LUT R9, R9, 0x64006400, RZ, 0xfc, !PT ;  /* 0x6400640009097812 */ /* 0x000fe200078efcff */
[----:B------:R-:W-:-:S02]  /*17c0*/  HADD2.F32 R18, -RZ, R18.H1_H1 ;  /* 0x30000012ff127230 */ /* 0x000fc40000004100 */
[----:B------:R-:W-:Y:S01]  /*17d0*/  FFMA.FTZ R16, R29, R36, R16 ;  /* 0x000000241d107223 */ /* 0x000fe20000010010 */
[----:B------:R-:W-:Y:S02]  /*17e0*/  LOP3.LUT R8, R27, 0xf000f, RZ, 0xc0, !PT ;  /* 0x000f000f1b087812 */ /* 0x000fe400078ec0ff */
[----:B------:R-:W-:Y:S01]  /*17f0*/  SHF.R.U32.HI R10, RZ, 0x8, R10 ;  /* 0x00000008ff0a7819 */ /* 0x000fe2000001160a */
[C---:B------:R-:W-:Y:S01]  /*1800*/  FFMA.FTZ R17, R35.reuse, R17, R34 ;  /* 0x0000001123117223 */ /* 0x040fe20000010022 */
[C---:B------:R-:W-:Y:S01]  /*1810*/  FFMA.FTZ R37, R35.reuse, R19, R32 ;  /* 0x0000001323257223 */ /* 0x040fe20000010020 */
[----:B------:R-:W-:Y:S01]  /*1820*/  LOP3.LUT R8, R8, 0x64006400, RZ, 0xfc, !PT ;  /* 0x6400640008087812 */ /* 0x000fe200078efcff */
[----:B------:R-:W-:Y:S02]  /*1830*/  HADD2 R32, R9, -1032, -1032 ;  /* 0xe408e40809207430 */ /* 0x000fe40000000000 */
[----:B------:R-:W-:Y:S01]  /*1840*/  FFMA.FTZ R35, R35, R18, R16 ;  /* 0x0000001223237223 */ /* 0x000fe20000010010 */
[----:B------:R-:W-:Y:S01]  /*1850*/  LOP3.LUT R16, R10, 0xf000f, RZ, 0xc0, !PT ;  /* 0x000f000f0a107812 */ /* 0x000fe200078ec0ff */
[----:B---3--:R-:W-:-:S02]  /*1860*/  HADD2.F32 R34, -RZ, R24.H0_H0 ;  /* 0x20000018ff227230 */ /* 0x008fc40000004100 */
[----:B------:R-:W-:Y:S02]  /*1870*/  HADD2 R29, R8, -1032, -1032 ;  /* 0xe408e408081d7430 */ /* 0x000fe40000000000 */
[----:B------:R-:W-:Y:S01]  /*1880*/  HADD2.F32 R18, -RZ, R32.H0_H0 ;  /* 0x20000020ff127230 */ /* 0x000fe20000004100 */
[----:B------:R-:W-:Y:S01]  /*1890*/  LOP3.LUT R16, R16, 0x64006400, RZ, 0xfc, !PT ;  /* 0x6400640010107812 */ /* 0x000fe200078efcff */
[----:B------:R-:W-:-:S04]  /*18a0*/  IMAD.WIDE R8, R0, 0x4, R30 ;  /* 0x0000000400087825 */ /* 0x000fc800078e021e */
[----:B-1----:R-:W-:Y:S01]  /*18b0*/  FFMA.FTZ R30, R34, R18, R17 ;  /* 0x00000012221e7223 */ /* 0x002fe20000010011 */
[----:B------:R-:W-:Y:S02]  /*18c0*/  HADD2 R31, R16, -1032, -1032 ;  /* 0xe408e408101f7430 */ /* 0x000fe40000000000 */
[----:B------:R-:W3:Y:S01]  /*18d0*/  LDG.E.128.CONSTANT R16, desc[UR6][R8.64] ;  /* 0x0000000608107981 */ /* 0x000ee2000c1e9d00 */
[----:B------:R-:W-:Y:S01]  /*18e0*/  SHF.R.U32.HI R38, RZ, 0x8, R11 ;  /* 0x00000008ff267819 */ /* 0x000fe2000001160b */
[----:B------:R-:W-:-:S03]  /*18f0*/  HADD2.F32 R36, -RZ, R29.H0_H0 ;  /* 0x2000001dff247230 */ /* 0x000fc60000004100 */
[----:B------:R-:W-:-:S04]  /*1900*/  LOP3.LUT R11, R38, 0xf000f, RZ, 0xc0, !PT ;  /* 0x000f000f260b7812 */ /* 0x000fc800078ec0ff */
[----:B------:R-:W-:Y:S01]  /*1910*/  LOP3.LUT R11, R11, 0x64006400, RZ, 0xfc, !PT ;  /* 0x640064000b0b7812 */ /* 0x000fe200078efcff */
[----:B------:R-:W-:Y:S01]  /*1920*/  FFMA.FTZ R33, R36, R34, R33 ;  /* 0x0000002224217223 */ /* 0x000fe20000010021 */
[----:B------:R-:W-:-:S03]  /*1930*/  HADD2.F32 R36, -RZ, R31.H0_H0 ;  /* 0x2000001fff247230 */ /* 0x000fc60000004100 */
[----:B------:R-:W-:Y:S02]  /*1940*/  HADD2 R11, R11, -1032, -1032 ;  /* 0xe408e4080b0b7430 */ /* 0x000fe40000000000 */
[----:B------:R-:W-:-:S03]  /*1950*/  FFMA.FTZ R37, R34, R36, R37 ;  /* 0x0000002422257223 */ /* 0x000fc60000010025 */
[----:B------:R-:W-:Y:S01]  /*1960*/  HADD2.F32 R36, -RZ, R11.H0_H0 ;  /* 0x2000000bff247230 */ /* 0x000fe20000004100 */
[----:B------:R-:W-:Y:S01]  /*1970*/  LOP3.LUT R10, R10, 0xf000f0, RZ, 0xc0, !PT ;  /* 0x00f000f00a0a7812 */ /* 0x000fe200078ec0ff */
[----:B------:R-:W-:-:S03]  /*1980*/  HADD2.F32 R24, -RZ, R24.H1_H1 ;  /* 0x30000018ff187230 */ /* 0x000fc60000004100 */
[----:B------:R-:W-:Y:S01]  /*1990*/  FFMA.FTZ R35, R34, R36, R35 ;  /* 0x0000002422237223 */ /* 0x000fe20000010023 */
[----:B------:R-:W-:Y:S01]  /*19a0*/  HADD2.F32 R34, -RZ, R29.H1_H1 ;  /* 0x3000001dff227230 */ /* 0x000fe20000004100 */
[----:B------:R-:W-:-:S04]  /*19b0*/  LOP3.LUT R39, R10, 0x64006400, RZ, 0xfc, !PT ;  /* 0x640064000a277812 */ /* 0x000fc800078efcff */
[----:B------:R-:W-:Y:S01]  /*19c0*/  FFMA.FTZ R33, R34, R24, R33 ;  /* 0x0000001822217223 */ /* 0x000fe20000010021 */
[----:B------:R-:W-:Y:S02]  /*19d0*/  HADD2.F32 R34, -RZ, R11.H1_H1 ;  /* 0x3000000bff227230 */ /* 0x000fe40000004100 */
[----:B------:R-:W1:Y:S01]  /*19e0*/  LDS.64 R10, [UR4+0x20] ;  /* 0x00002004ff0a7984 */ /* 0x000e620008000a00 */
[----:B------:R-:W-:Y:S02]  /*19f0*/  LOP3.LUT R27, R27, 0xf000f0, RZ, 0xc0, !PT ;  /* 0x00f000f01b1b7812 */ /* 0x000fe400078ec0ff */
[----:B------:R-:W-:Y:S01]  /*1a00*/  LOP3.LUT R28, R28, 0xf000f0, RZ, 0xc0, !PT ;  /* 0x00f000f01c1c7812 */ /* 0x000fe200078ec0ff */
[----:B------:R-:W-:Y:S01]  /*1a10*/  HADD2.F32 R29, -RZ, R32.H1_H1 ;  /* 0x30000020ff1d7230 */ /* 0x000fe20000004100 */
[----:B------:R-:W-:Y:S01]  /*1a20*/  LOP3.LUT R27, R27, 0x64006400, RZ, 0xfc, !PT ;  /* 0x640064001b1b7812 */ /* 0x000fe200078efcff */
[----:B------:R-:W-:Y:S01]  /*1a30*/  HADD2.F32 R32, -RZ, R31.H1_H1 ;  /* 0x3000001fff207230 */ /* 0x000fe20000004100 */
[----:B------:R-:W-:-:S02]  /*1a40*/  LOP3.LUT R31, R28, 0x64006400, RZ, 0xfc, !PT ;  /* 0x640064001c1f7812 */ /* 0x000fc400078efcff */
[----:B------:R-:W-:Y:S01]  /*1a50*/  FFMA.FTZ R30, R24, R29, R30 ;  /* 0x0000001d181e7223 */ /* 0x000fe2000001001e */
[-C--:B------:R-:W-:Y:S01]  /*1a60*/  HFMA2 R29, R27, R4.reuse.H1_H1, -72, -72 ;  /* 0xd480d4801b1d7431 */ /* 0x080fe20000060004 */
[----:B------:R-:W-:Y:S01]  /*1a70*/  LOP3.LUT R38, R38, 0xf000f0, RZ, 0xc0, !PT ;  /* 0x00f000f026267812 */ /* 0x000fe200078ec0ff */
[-C--:B------:R-:W-:Y:S02]  /*1a80*/  HFMA2 R28, R31, R4.reuse.H1_H1, -72, -72 ;  /* 0xd480d4801f1c7431 */ /* 0x080fe40000060004 */
[----:B------:R-:W-:Y:S01]  /*1a90*/  HFMA2 R27, R39, R4.H1_H1, -72, -72 ;  /* 0xd480d480271b7431 */ /* 0x000fe20000060004 */
[----:B------:R-:W-:Y:S01]  /*1aa0*/  LOP3.LUT R41, R38, 0x64006400, RZ, 0xfc, !PT ;  /* 0x6400640026297812 */ /* 0x000fe200078efcff */
[----:B------:R-:W-:Y:S02]  /*1ab0*/  HADD2.F32 R39, -RZ, R25.H0_H0 ;  /* 0x20000019ff277230 */ /* 0x000fe40000004100 */
[----:B------:R-:W-:Y:S02]  /*1ac0*/  HADD2.F32 R36, -RZ, R29.H0_H0 ;  /* 0x2000001dff247230 */ /* 0x000fe40000004100 */
[----:B------:R-:W-:-:S02]  /*1ad0*/  HADD2.F32 R31, -RZ, R28.H0_H0 ;  /* 0x2000001cff1f7230 */ /* 0x000fc40000004100 */
[C---:B------:R-:W-:Y:S01]  /*1ae0*/  FFMA.FTZ R37, R24.reuse, R32, R37 ;  /* 0x0000002018257223 */ /* 0x040fe20000010025 */
[----:B------:R-:W-:Y:S01]  /*1af0*/  FFMA.FTZ R35, R24, R34, R35 ;  /* 0x0000002218237223 */ /* 0x000fe20000010023 */
[----:B------:R-:W-:Y:S02]  /*1b00*/  HFMA2 R24, R41, R4.H1_H1, -72, -72 ;  /* 0xd480d48029187431 */ /* 0x000fe40000060004 */
[----:B------:R-:W-:Y:S01]  /*1b10*/  FFMA.FTZ R33, R36, R39, R33 ;  /* 0x0000002724217223 */ /* 0x000fe20000010021 */
[----:B------:R-:W-:Y:S01]  /*1b20*/  FFMA.FTZ R31, R39, R31, R30 ;  /* 0x0000001f271f7223 */ /* 0x000fe2000001001e */
[----:B------:R-:W-:Y:S02]  /*1b30*/  HADD2.F32 R32, -RZ, R27.H0_H0 ;  /* 0x2000001bff207230 */ /* 0x000fe40000004100 */
[----:B------:R-:W-:Y:S02]  /*1b40*/  HADD2.F32 R36, -RZ, R25.H1_H1 ;  /* 0x30000019ff247230 */ /* 0x000fe40000004100 */
[----:B------:R-:W-:-:S02]  /*1b50*/  HADD2.F32 R30, -RZ, R29.H1_H1 ;  /* 0x3000001dff1e7230 */ /* 0x000fc40000004100 */
[----:B------:R-:W-:Y:S01]  /*1b60*/  HADD2.F32 R28, -RZ, R28.H1_H1 ;  /* 0x3000001cff1c7230 */ /* 0x000fe20000004100 */
[----:B--2---:R-:W-:Y:S01]  /*1b70*/  LOP3.LUT R25, R13, 0xf000f, RZ, 0xc0, !PT ;  /* 0x000f000f0d197812 */ /* 0x004fe200078ec0ff */
[--C-:B------:R-:W-:Y:S02]  /*1b80*/  HADD2.F32 R34, -RZ, R24.reuse.H0_H0 ;  /* 0x20000018ff227230 */ /* 0x100fe40000004100 */
[----:B------:R-:W-:Y:S01]  /*1b90*/  FFMA.FTZ R32, R39, R32, R37 ;  /* 0x0000002027207223 */ /* 0x000fe20000010025 */
[----:B------:R-:W-:Y:S02]  /*1ba0*/  HADD2.F32 R27, -RZ, R27.H1_H1 ;  /* 0x3000001bff1b7230 */ /* 0x000fe40000004100 */
[----:B------:R-:W-:Y:S01]  /*1bb0*/  FFMA.FTZ R30, R30, R36, R33 ;  /* 0x000000241e1e7223 */ /* 0x000fe20000010021 */
[----:B------:R-:W-:Y:S02]  /*1bc0*/  HADD2.F32 R29, -RZ, R24.H1_H1 ;  /* 0x30000018ff1d7230 */ /* 0x000fe40000004100 */
[----:B------:R-:W-:Y:S01]  /*1bd0*/  FFMA.FTZ R28, R36, R28, R31 ;  /* 0x0000001c241c7223 */ /* 0x000fe2000001001f */
[----:B------:R-:W-:-:S02]  /*1be0*/  LOP3.LUT R24, R12, 0xf000f, RZ, 0xc0, !PT ;  /* 0x000f000f0c187812 */ /* 0x000fc400078ec0ff */
[----:B------:R-:W-:Y:S02]  /*1bf0*/  LOP3.LUT R31, R14, 0xf000f, RZ, 0xc0, !PT ;  /* 0x000f000f0e1f7812 */ /* 0x000fe400078ec0ff */
[----:B------:R-:W-:Y:S02]  /*1c00*/  LOP3.LUT R33, R15, 0xf000f, RZ, 0xc0, !PT ;  /* 0x000f000f0f217812 */ /* 0x000fe400078ec0ff */
[----:B------:R-:W-:Y:S01]  /*1c10*/  LOP3.LUT R25, R25, 0x64006400, RZ, 0xfc, !PT ;  /* 0x6400640019197812 */ /* 0x000fe200078efcff */
[----:B------:R-:W-:Y:S01]  /*1c20*/  FFMA.FTZ R34, R39, R34, R35 ;  /* 0x0000002227227223 */ /* 0x000fe20000010023 */
[----:B------:R-:W-:Y:S01]  /*1c30*/  FFMA.FTZ R27, R36, R27, R32 ;  /* 0x0000001b241b7223 */ /* 0x000fe20000010020 */
[----:B------:R-:W-:Y:S02]  /*1c40*/  LOP3.LUT R24, R24, 0x64006400, RZ, 0xfc, !PT ;  /* 0x6400640018187812 */ /* 0x000fe400078efcff */
[----:B------:R-:W-:Y:S02]  /*1c50*/  LOP3.LUT R32, R31, 0x64006400, RZ, 0xfc, !PT ;  /* 0x640064001f207812 */ /* 0x000fe400078efcff */
[----:B------:R-:W-:Y:S01]  /*1c60*/  LOP3.LUT R33, R33, 0x64006400, RZ, 0xfc, !PT ;  /* 0x6400640021217812 */ /* 0x000fe200078efcff */
[----:B------:R-:W-:-:S02]  /*1c70*/  HADD2 R31, R25, -1032, -1032 ;  /* 0xe408e408191f7430 */ /* 0x000fc40000000000 */
[----:B------:R-:W-:Y:S01]  /*1c80*/  FFMA.FTZ R29, R36, R29, R34 ;  /* 0x0000001d241d7223 */ /* 0x000fe20000010022 */
[----:B------:R-:W-:Y:S02]  /*1c90*/  HADD2 R34, R24, -1032, -1032 ;  /* 0xe408e40818227430 */ /* 0x000fe40000000000 */
[----:B------:R-:W-:Y:S02]  /*1ca0*/  HADD2 R32, R32, -1032, -1032 ;  /* 0xe408e40820207430 */ /* 0x000fe40000000000 */
[----:B------:R-:W-:Y:S02]  /*1cb0*/  HADD2 R24, R33, -1032, -1032 ;  /* 0xe408e40821187430 */ /* 0x000fe40000000000 */
[----:B-1----:R-:W-:Y:S02]  /*1cc0*/  HADD2.F32 R36, -RZ, R10.H0_H0 ;  /* 0x2000000aff247230 */ /* 0x002fe40000004100 */
[----:B------:R-:W-:Y:S02]  /*1cd0*/  HADD2.F32 R25, -RZ, R31.H0_H0 ;  /* 0x2000001fff197230 */ /* 0x000fe40000004100 */
[----:B------:R-:W-:-:S02]  /*1ce0*/  HADD2.F32 R35, -RZ, R34.H0_H0 ;  /* 0x20000022ff237230 */ /* 0x000fc40000004100 */
[----:B------:R-:W-:Y:S02]  /*1cf0*/  HADD2.F32 R37, -RZ, R32.H0_H0 ;  /* 0x20000020ff257230 */ /* 0x000fe40000004100 */
[----:B------:R-:W-:Y:S02]  /*1d00*/  HADD2.F32 R33, -RZ, R24.H0_H0 ;  /* 0x20000018ff217230 */ /* 0x000fe40000004100 */
[C---:B------:R-:W-:Y:S01]  /*1d10*/  FFMA.FTZ R25, R36.reuse, R25, RZ ;  /* 0x0000001924197223 */ /* 0x040fe200000100ff */
[----:B------:R-:W-:Y:S02]  /*1d20*/  HADD2.F32 R10, -RZ, R10.H1_H1 ;  /* 0x3000000aff0a7230 */ /* 0x000fe40000004100 */
[----:B------:R-:W-:Y:S02]  /*1d30*/  HADD2.F32 R31, -RZ, R31.H1_H1 ;  /* 0x3000001fff1f7230 */ /* 0x000fe40000004100 */
[----:B------:R-:W-:Y:S01]  /*1d40*/  FFMA.FTZ R35, R35, R36, RZ ;  /* 0x0000002423237223 */ /* 0x000fe200000100ff */
[C---:B------:R-:W-:Y:S01]  /*1d50*/  FFMA.FTZ R37, R36.reuse, R37, RZ ;  /* 0x0000002524257223 */ /* 0x040fe200000100ff */
[----:B------:R-:W-:Y:S01]  /*1d60*/  FFMA.FTZ R33, R36, R33, RZ ;  /* 0x0000002124217223 */ /* 0x000fe200000100ff */
[----:B------:R-:W-:Y:S01]  /*1d70*/  FFMA.FTZ R36, R10, R31, R25 ;  /* 0x0000001f0a247223 */ /* 0x000fe20000010019 */
[----:B------:R-:W-:Y:S01]  /*1d80*/  LOP3.LUT R25, R12, 0xf000f0, RZ, 0xc0, !PT ;  /* 0x00f000f00c197812 */ /* 0x000fe200078ec0ff */
[----:B------:R-:W-:-:S03]  /*1d90*/  HADD2.F32 R38, -RZ, R34.H1_H1 ;  /* 0x30000022ff267230 */ /* 0x000fc60000004100 */
[----:B------:R-:W-:Y:S02]  /*1da0*/  LOP3.LUT R25, R25, 0x64006400, RZ, 0xfc, !PT ;  /* 0x6400640019197812 */ /* 0x000fe400078efcff */
[----:B------:R-:W-:Y:S01]  /*1db0*/  FFMA.FTZ R38, R38, R10, R35 ;  /* 0x0000000a26267223 */ /* 0x000fe20000010023 */
[----:B------:R-:W-:Y:S02]  /*1dc0*/  HADD2.F32 R32, -RZ, R32.H1_H1 ;  /* 0x30000020ff207230 */ /* 0x000fe40000004100 */
[----:B------:R-:W-:Y:S02]  /*1dd0*/  HFMA2 R35, R25, R4.H1_H1, -72, -72 ;  /* 0xd480d48019237431 */ /* 0x000fe40000060004 */
[----:B------:R-:W-:Y:S02]  /*1de0*/  HADD2.F32 R24, -RZ, R24.H1_H1 ;  /* 0x30000018ff187230 */ /* 0x000fe40000004100 */
[----:B------:R-:W-:Y:S02]  /*1df0*/  HADD2.F32 R25, -RZ, R11.H0_H0 ;  /* 0x2000000bff197230 */ /* 0x000fe40000004100 */
[----:B------:R-:W-:Y:S01]  /*1e00*/  FFMA.FTZ R37, R10, R32, R37 ;  /* 0x000000200a257223 */ /* 0x000fe20000010025 */
[----:B------:R-:W-:-:S02]  /*1e10*/  HADD2.F32 R31, -RZ, R35.H0_H0 ;  /* 0x20000023ff1f7230 */ /* 0x000fc40000004100 */
[----:B------:R-:W-:Y:S01]  /*1e20*/  FFMA.FTZ R33, R10, R24, R33 ;  /* 0x000000180a217223 */ /* 0x000fe20000010021 */
[----:B------:R-:W-:Y:S02]  /*1e30*/  LOP3.LUT R10, R13, 0xf000f0, RZ, 0xc0, !PT ;  /* 0x00f000f00d0a7812 */ /* 0x000fe400078ec0ff */
[----:B------:R-:W-:Y:S02]  /*1e40*/  FFMA.FTZ R38, R31, R25, R38 ;  /* 0x000000191f267223 */ /* 0x000fe40000010026 */
[----:B------:R-:W-:Y:S02]  /*1e50*/  LOP3.LUT R31, R10, 0x64006400, RZ, 0xfc, !PT ;  /* 0x640064000a1f7812 */ /* 0x000fe400078efcff */
[----:B------:R-:W-:Y:S02]  /*1e60*/  LOP3.LUT R41, R14, 0xf000f0, RZ, 0xc0, !PT ;  /* 0x00f000f00e297812 */ /* 0x000fe400078ec0ff */
[----:B------:R-:W-:Y:S01]  /*1e70*/  LOP3.LUT R39, R15, 0xf000f0, RZ, 0xc0, !PT ;  /* 0x00f000f00f277812 */ /* 0x000fe200078ec0ff */
[----:B------:R-:W-:Y:S01]  /*1e80*/  HFMA2 R31, R31, R4.H1_H1, -72, -72 ;  /* 0xd480d4801f1f7431 */ /* 0x000fe20000060004 */
[----:B------:R-:W-:-:S02]  /*1e90*/  LOP3.LUT R41, R41, 0x64006400, RZ, 0xfc, !PT ;  /* 0x6400640029297812 */ /* 0x000fc400078efcff */
[----:B------:R-:W-:Y:S02]  /*1ea0*/  LOP3.LUT R39, R39, 0x64006400, RZ, 0xfc, !PT ;  /* 0x6400640027277812 */ /* 0x000fe400078efcff */
[----:B------:R-:W-:Y:S02]  /*1eb0*/  HADD2.F32 R10, -RZ, R31.H0_H0 ;  /* 0x2000001fff0a7230 */ /* 0x000fe40000004100 */
[-C--:B------:R-:W-:Y:S02]  /*1ec0*/  HFMA2 R34, R41, R4.reuse.H1_H1, -72, -72 ;  /* 0xd480d48029227431 */ /* 0x080fe40000060004 */
[----:B------:R-:W-:Y:S02]  /*1ed0*/  HFMA2 R32, R39, R4.H1_H1, -72, -72 ;  /* 0xd480d48027207431 */ /* 0x000fe40000060004 */
[----:B------:R-:W-:Y:S01]  /*1ee0*/  FFMA.FTZ R36, R25, R10, R36 ;  /* 0x0000000a19247223 */ /* 0x000fe20000010024 */
[----:B------:R-:W-:Y:S02]  /*1ef0*/  HADD2.F32 R10, -RZ, R34.H0_H0 ;  /* 0x20000022ff0a7230 */ /* 0x000fe40000004100 */
[----:B------:R-:W-:-:S03]  /*1f00*/  HADD2.F32 R24, -RZ, R32.H0_H0 ;  /* 0x20000020ff187230 */ /* 0x000fc60000004100 */
[C---:B------:R-:W-:Y:S02]  /*1f10*/  FFMA.FTZ R10, R25.reuse, R10, R37 ;  /* 0x0000000a190a7223 */ /* 0x040fe40000010025 */
[----:B------:R-:W-:Y:S02]  /*1f20*/  FFMA.FTZ R33, R25, R24, R33 ;  /* 0x0000001819217223 */ /* 0x000fe40000010021 */
[----:B------:R-:W1:Y:S01]  /*1f30*/  LDS.64 R24, [UR4+0x28] ;  /* 0x00002804ff187984 */ /* 0x000e620008000a00 */
[----:B------:R-:W-:Y:S02]  /*1f40*/  HADD2.F32 R11, -RZ, R11.H1_H1 ;  /* 0x3000000bff0b7230 */ /* 0x000fe40000004100 */
[----:B------:R-:W-:Y:S02]  /*1f50*/  HADD2.F32 R35, -RZ, R35.H1_H1 ;  /* 0x30000023ff237230 */ /* 0x000fe40000004100 */
[----:B------:R-:W-:Y:S02]  /*1f60*/  HADD2.F32 R31, -RZ, R31.H1_H1 ;  /* 0x3000001fff1f7230 */ /* 0x000fe40000004100 */
[----:B------:R-:W-:-:S02]  /*1f70*/  HADD2.F32 R37, -RZ, R34.H1_H1 ;  /* 0x30000022ff257230 */ /* 0x000fc40000004100 */
[----:B------:R-:W-:Y:S02]  /*1f80*/  HADD2.F32 R32, -RZ, R32.H1_H1 ;  /* 0x30000020ff207230 */ /* 0x000fe40000004100 */
[----:B------:R-:W-:Y:S01]  /*1f90*/  FFMA.FTZ R35, R35, R11, R38 ;  /* 0x0000000b23237223 */ /* 0x000fe20000010026 */
[C---:B------:R-:W-:Y:S01]  /*1fa0*/  FFMA.FTZ R31, R11.reuse, R31, R36 ;  /* 0x0000001f0b1f7223 */ /* 0x040fe20000010024 */
[C---:B------:R-:W-:Y:S01]  /*1fb0*/  FFMA.FTZ R10, R11.reuse, R37, R10 ;  /* 0x000000250b0a7223 */ /* 0x040fe2000001000a */
[----:B------:R-:W-:Y:S01]  /*1fc0*/  FFMA.FTZ R11, R11, R32, R33 ;  /* 0x000000200b0b7223 */ /* 0x000fe20000010021 */
[----:B------:R-:W-:-:S04]  /*1fd0*/  SHF.R.U32.HI R33, RZ, 0x8, R12 ;  /* 0x00000008ff217819 */ /* 0x000fc8000001160c */
[----:B------:R-:W-:-:S04]  /*1fe0*/  LOP3.LUT R12, R33, 0xf000f, RZ, 0xc0, !PT ;  /* 0x000f000f210c7812 */ /* 0x000fc800078ec0ff */
[----:B------:R-:W-:-:S05]  /*1ff0*/  LOP3.LUT R12, R12, 0x64006400, RZ, 0xfc, !PT ;  /* 0x640064000c0c7812 */ /* 0x000fca00078efcff */
[----:B------:R-:W-:Y:S01]  /*2000*/  HADD2 R12, R12, -1032, -1032 ;  /* 0xe408e4080c0c7430 */ /* 0x000fe20000000000 */
[----:B------:R-:W-:-:S04]  /*2010*/  SHF.R.U32.HI R13, RZ, 0x8, R13 ;  /* 0x00000008ff0d7819 */ /* 0x000fc8000001160d */
[----:B------:R-:W-:Y:S02]  /*2020*/  HADD2.F32 R34, -RZ, R12.H0_H0 ;  /* 0x2000000cff227230 */ /* 0x000fe40000004100 */
[----:B-1----:R-:W-:Y:S01]  /*2030*/  HADD2.F32 R32, -RZ, R24.H0_H0 ;  /* 0x20000018ff207230 */ /* 0x002fe20000004100 */
[----:B------:R-:W-:-:S04]  /*2040*/  SHF.R.U32.HI R14, RZ, 0x8, R14 ;  /* 0x00000008ff0e7819 */ /* 0x000fc8000001160e */
[----:B------:R-:W-:Y:S01]  /*2050*/  FFMA.FTZ R34, R34, R32, R35 ;  /* 0x0000002022227223 */ /* 0x000fe20000010023 */
[----:B------:R-:W-:Y:S02]  /*2060*/  LOP3.LUT R35, R13, 0xf000f, RZ, 0xc0, !PT ;  /* 0x000f000f0d237812 */ /* 0x000fe400078ec0ff */
[----:B------:R-:W-:Y:S02]  /*2070*/  LOP3.LUT R36, R14, 0xf000f, RZ, 0xc0, !PT ;  /* 0x000f000f0e247812 */ /* 0x000fe400078ec0ff */
[----:B------:R-:W-:Y:S02]  /*2080*/  LOP3.LUT R35, R35, 0x64006400, RZ, 0xfc, !PT ;  /* 0x6400640023237812 */ /* 0x000fe400078efcff */
[----:B------:R-:W-:-:S03]  /*2090*/  LOP3.LUT R36, R36, 0x64006400, RZ, 0xfc, !PT ;  /* 0x6400640024247812 */ /* 0x000fc600078efcff */
[----:B------:R-:W-:Y:S02]  /*20a0*/  HADD2 R35, R35, -1032, -1032 ;  /* 0xe408e40823237430 */ /* 0x000fe40000000000 */
[----:B------:R-:W-:-:S03]  /*20b0*/  HADD2 R36, R36, -1032, -1032 ;  /* 0xe408e40824247430 */ /* 0x000fc60000000000 */
[----:B------:R-:W-:Y:S01]  /*20c0*/  HADD2.F32 R37, -RZ, R35.H0_H0 ;  /* 0x20000023ff257230 */ /* 0x000fe20000004100 */
[----:B------:R-:W-:-:S04]  /*20d0*/  SHF.R.U32.HI R15, RZ, 0x8, R15 ;  /* 0x00000008ff0f7819 */ /* 0x000fc8000001160f */
[----:B------:R-:W-:Y:S01]  /*20e0*/  FFMA.FTZ R31, R32, R37, R31 ;  /* 0x00000025201f7223 */ /* 0x000fe2000001001f */
[----:B------:R-:W-:-:S05]  /*20f0*/  HADD2.F32 R37, -RZ, R36.H0_H0 ;  /* 0x20000024ff257230 */ /* 0x000fca0000004100 */
[----:B------:R-:W-:Y:S01]  /*2100*/  FFMA.FTZ R38, R32, R37, R10 ;  /* 0x0000002520267223 */ /* 0x000fe2000001000a */
        /* <DEDUP_REMOVED lines=8> */
[----:B------:R-:W-:Y:S01]  /*2190*/  LOP3.LUT R10, R33, 0xf000f0, RZ, 0xc0, !PT ;  /* 0x00f000f0210a7812 */ /* 0x000fe200078ec0ff */
[----:B------:R-:W-:Y:S02]  /*21a0*/  HADD2.F32 R35, -RZ, R35.H1_H1 ;  /* 0x30000023ff237230 */ /* 0x000fe40000004100 */
[----:B------:R-:W-:Y:S02]  /*21b0*/  HADD2.F32 R39, -RZ, R36.H1_H1 ;  /* 0x30000024ff277230 */ /* 0x000fe40000004100 */
[----:B------:R-:W-:Y:S01]  /*21c0*/  FFMA.FTZ R33, R24, R12, R11 ;  /* 0x0000000c18217223 */ /* 0x000fe2000001000b */
[----:B------:R-:W-:-:S02]  /*21d0*/  LOP3.LUT R11, R10, 0x64006400, RZ, 0xfc, !PT ;  /* 0x640064000a0b7812 */ /* 0x000fc400078efcff */
[----:B------:R-:W-:Y:S01]  /*21e0*/  LOP3.LUT R10, R13, 0xf000f0, RZ, 0xc0, !PT ;  /* 0x00f000f00d0a7812 */ /* 0x000fe200078ec0ff */
[----:B------:R-:W-:Y:S01]  /*21f0*/  FFMA.FTZ R34, R37, R24, R34 ;  /* 0x0000001825227223 */ /* 0x000fe20000010022 */
[C---:B------:R-:W-:Y:S01]  /*2200*/  FFMA.FTZ R31, R24.reuse, R35, R31 ;  /* 0x00000023181f7223 */ /* 0x040fe2000001001f */
[----:B------:R-:W-:Y:S01]  /*2210*/  FFMA.FTZ R38, R24, R39, R38 ;  /* 0x0000002718267223 */ /* 0x000fe20000010026 */
[----:B------:R-:W-:Y:S01]  /*2220*/  LOP3.LUT R13, R15, 0xf000f0, RZ, 0xc0, !PT ;  /* 0x00f000f00f0d7812 */ /* 0x000fe200078ec0ff */
[----:B------:R-:W-:Y:S01]  /*2230*/  HFMA2 R24, R11, R4.H1_H1, -72, -72 ;  /* 0xd480d4800b187431 */ /* 0x000fe20000060004 */
[----:B------:R-:W-:Y:S02]  /*2240*/  LOP3.LUT R15, R10, 0x64006400, RZ, 0xfc, !PT ;  /* 0x640064000a0f7812 */ /* 0x000fe400078efcff */
[----:B------:R-:W-:Y:S01]  /*2250*/  LOP3.LUT R37, R14, 0xf000f0, RZ, 0xc0, !PT ;  /* 0x00f000f00e257812 */ /* 0x000fe200078ec0ff */
[----:B------:R-:W1:Y:S03]  /*2260*/  LDS.64 R10, [UR4+0x30] ;  /* 0x00003004ff0a7984 */ /* 0x000e660008000a00 */
[----:B------:R-:W-:Y:S01]  /*2270*/  LOP3.LUT R37, R37, 0x64006400, RZ, 0xfc, !PT ;  /* 0x6400640025257812 */ /* 0x000fe200078efcff */
[----:B------:R-:W-:-:S02]  /*2280*/  HADD2.F32 R12, -RZ, R25.H0_H0 ;  /* 0x20000019ff0c7230 */ /* 0x000fc40000004100 */
[----:B------:R-:W-:Y:S01]  /*2290*/  HADD2.F32 R35, -RZ, R24.H0_H0 ;  /* 0x20000018ff237230 */ /* 0x000fe20000004100 */
[----:B------:R-:W-:Y:S01]  /*22a0*/  LOP3.LUT R13, R13, 0x64006400, RZ, 0xfc, !PT ;  /* 0x640064000d0d7812 */ /* 0x000fe200078efcff */
[-C--:B------:R-:W-:Y:S02]  /*22b0*/  HFMA2 R14, R37, R4.reuse.H1_H1, -72, -72 ;  /* 0xd480d480250e7431 */ /* 0x080fe40000060004 */
[-C--:B------:R-:W-:Y:S02]  /*22c0*/  HFMA2 R15, R15, R4.reuse.H1_H1, -72, -72 ;  /* 0xd480d4800f0f7431 */ /* 0x080fe40000060004 */
[----:B------:R-:W-:Y:S01]  /*22d0*/  FFMA.FTZ R34, R35, R12, R34 ;  /* 0x0000000c23227223 */ /* 0x000fe20000010022 */
[----:B------:R-:W-:Y:S02]  /*22e0*/  HFMA2 R13, R13, R4.H1_H1, -72, -72 ;  /* 0xd480d4800d0d7431 */ /* 0x000fe40000060004 */
[----:B------:R-:W-:Y:S02]  /*22f0*/  HADD2.F32 R35, -RZ, R14.H0_H0 ;  /* 0x2000000eff237230 */ /* 0x000fe40000004100 */
[----:B------:R-:W-:-:S03]  /*2300*/  HADD2.F32 R32, -RZ, R15.H0_H0 ;  /* 0x2000000fff207230 */ /* 0x000fc60000004100 */
[C---:B------:R-:W-:Y:S01]  /*2310*/  FFMA.FTZ R38, R12.reuse, R35, R38 ;  /* 0x000000230c267223 */ /* 0x040fe20000010026 */
[----:B------:R-:W-:Y:S02]  /*2320*/  HADD2.F32 R35, -RZ, R13.H0_H0 ;  /* 0x2000000dff237230 */ /* 0x000fe40000004100 */
[C---:B------:R-:W-:Y:S01]  /*2330*/  FFMA.FTZ R31, R12.reuse, R32, R31 ;  /* 0x000000200c1f7223 */ /* 0x040fe2000001001f */
[----:B------:R-:W-:Y:S02]  /*2340*/  HADD2.F32 R32, -RZ, R25.H1_H1 ;  /* 0x30000019ff207230 */ /* 0x000fe40000004100 */
[----:B------:R-:W-:Y:S02]  /*2350*/  HADD2.F32 R25, -RZ, R24.H1_H1 ;  /* 0x30000018ff197230 */ /* 0x000fe40000004100 */
[----:B------:R-:W-:Y:S01]  /*2360*/  FFMA.FTZ R33, R12, R35, R33 ;  /* 0x000000230c217223 */ /* 0x000fe20000010021 */
[----:B------:R-:W-:Y:S02]  /*2370*/  HADD2.F32 R15, -RZ, R15.H1_H1 ;  /* 0x3000000fff0f7230 */ /* 0x000fe40000004100 */
[----:B------:R-:W-:Y:S01]  /*2380*/  FFMA.FTZ R24, R25, R32, R34 ;  /* 0x0000002019187223 */ /* 0x000fe20000010022 */
[----:B------:R-:W-:Y:S01]  /*2390*/  HADD2.F32 R25, -RZ, R14.H1_H1 ;  /* 0x3000000eff197230 */ /* 0x000fe20000004100 */
[----:B---3--:R-:W-:Y:S01]  /*23a0*/  LOP3.LUT R12, R16, 0xf000f, RZ, 0xc0, !PT ;  /* 0x000f000f100c7812 */ /* 0x008fe200078ec0ff */
[----:B------:R-:W-:Y:S01]  /*23b0*/  FFMA.FTZ R14, R32, R15, R31 ;  /* 0x0000000f200e7223 */ /* 0x000fe2000001001f */
[----:B------:R-:W-:-:S02]  /*23c0*/  LOP3.LUT R31, R17, 0xf000f, RZ, 0xc0, !PT ;  /* 0x000f000f111f7812 */ /* 0x000fc400078ec0ff */
[----:B------:R-:W-:Y:S01]  /*23d0*/  LOP3.LUT R12, R12, 0x64006400, RZ, 0xfc, !PT ;  /* 0x640064000c0c7812 */ /* 0x000fe200078efcff */
[C---:B------:R-:W-:Y:S01]  /*23e0*/  FFMA.FTZ R15, R32.reuse, R25, R38 ;  /* 0x00000019200f7223 */ /* 0x040fe20000010026 */
[----:B------:R-:W-:Y:S01]  /*23f0*/  LOP3.LUT R31, R31, 0x64006400, RZ, 0xfc, !PT ;  /* 0x640064001f1f7812 */ /* 0x000fe200078efcff */
[----:B------:R-:W-:Y:S02]  /*2400*/  HADD2.F32 R13, -RZ, R13.H1_H1 ;  /* 0x3000000dff0d7230 */ /* 0x000fe40000004100 */
[----:B------:R-:W-:Y:S02]  /*2410*/  HADD2 R25, R12, -1032, -1032 ;  /* 0xe408e4080c197430 */ /* 0x000fe40000000000 */
[----:B-1----:R-:W-:Y:S02]  /*2420*/  HADD2.F32 R12, -RZ, R10.H0_H0 ;  /* 0x2000000aff0c7230 */ /* 0x002fe40000004100 */
[----:B------:R-:W-:Y:S02]  /*2430*/  HADD2 R34, R31, -1032, -1032 ;  /* 0xe408e4081f227430 */ /* 0x000fe40000000000 */
[----:B------:R-:W-:Y:S01]  /*2440*/  FFMA.FTZ R13, R32, R13, R33 ;  /* 0x0000000d200d7223 */ /* 0x000fe20000010021 */
[----:B------:R-:W-:-:S02]  /*2450*/  HADD2.F32 R31, -RZ, R25.H0_H0 ;  /* 0x20000019ff1f7230 */ /* 0x000fc40000004100 */
[----:B------:R-:W-:Y:S02]  /*2460*/  HADD2.F32 R32, -RZ, R25.H1_H1 ;  /* 0x30000019ff207230 */ /* 0x000fe40000004100 */
[----:B------:R-:W-:Y:S02]  /*2470*/  HADD2.F32 R33, -RZ, R34.H0_H0 ;  /* 0x20000022ff217230 */ /* 0x000fe40000004100 */
[----:B------:R-:W-:Y:S01]  /*2480*/  FFMA.FTZ R31, R31, R12, RZ ;  /* 0x0000000c1f1f7223 */ /* 0x000fe200000100ff */
[----:B------:R-:W-:Y:S02]  /*2490*/  HADD2.F32 R25, -RZ, R10.H1_H1 ;  /* 0x3000000aff197230 */ /* 0x000fe40000004100 */
[----:B------:R-:W-:Y:S01]  /*24a0*/  FFMA.FTZ R36, R12, R33, RZ ;  /* 0x000000210c247223 */ /* 0x000fe200000100ff */
[----:B------:R-:W-:Y:S02]  /*24b0*/  HADD2.F32 R33, -RZ, R4.H0_H0 ;  /* 0x20000004ff217230 */ /* 0x000fe40000004100 */
[----:B------:R-:W-:Y:S01]  /*24c0*/  FFMA.FTZ R10, R32, R25, R31 ;  /* 0x00000019200a7223 */ /* 0x000fe2000001001f */
[----:B------:R-:W-:-:S02]  /*24d0*/  HADD2.F32 R31, -RZ, R5.H0_H0 ;  /* 0x20000005ff1f7230 */ /* 0x000fc40000004100 */
[----:B------:R-:W-:-:S03]  /*24e0*/  FMUL.FTZ R22, R22, R33 ;  /* 0x0000002116167220 */ /* 0x000fc60000410000 */
[----:B------:R-:W-:Y:S01]  /*24f0*/  FMUL.FTZ R35, R21, R31 ;  /* 0x0000001f15237220 */ /* 0x000fe20000410000 */
[----:B------:R-:W-:Y:S01]  /*2500*/  HADD2.F32 R34, -RZ, R34.H1_H1 ;  /* 0x30000022ff227230 */ /* 0x000fe20000004100 */
[----:B------:R-:W-:-:S03]  /*2510*/  F2FP.F16.F32.PACK_AB R22, RZ, R22 ;  /* 0x00000016ff16723e */ /* 0x000fc600000000ff */
[----:B------:R-:W-:Y:S01]  /*2520*/  F2FP.F16.F32.PACK_AB R35, RZ, R35 ;  /* 0x00000023ff23723e */ /* 0x000fe200000000ff */
[----:B------:R-:W-:Y:S02]  /*2530*/  HADD2.F32 R32, -RZ, R6.H0_H0 ;  /* 0x20000006ff207230 */ /* 0x000fe40000004100 */
[----:B------:R-:W-:Y:S01]  /*2540*/  FFMA.FTZ R34, R25, R34, R36 ;  /* 0x0000002219227223 */ /* 0x000fe20000010024 */
[----:B------:R-:W-:Y:S01]  /*2550*/  FMUL.FTZ R30, R33, R30 ;  /* 0x0000001e211e7220 */ /* 0x000fe20000410000 */
[----:B------:R-:W-:Y:S01]  /*2560*/  PRMT R22, R22, 0x5410, R35 ;  /* 0x0000541016167816 */ /* 0x000fe20000000023 */
[----:B------:R-:W-:Y:S01]  /*2570*/  FMUL.FTZ R36, R31, R28 ;  /* 0x0000001c1f247220 */ /* 0x000fe20000410000 */
[----:B------:R-:W-:Y:S01]  /*2580*/  FMUL.FTZ R21, R26, R32 ;  /* 0x000000201a157220 */ /* 0x000fe20000410000 */
[----:B------:R-:W-:Y:S01]  /*2590*/  HADD2.F32 R26, -RZ, R7.H0_H0 ;  /* 0x20000007ff1a7230 */ /* 0x000fe20000004100 */
[----:B------:R-:W-:Y:S01]  /*25a0*/  F2FP.F16.F32.PACK_AB R28, RZ, R30 ;  /* 0x0000001eff1c723e */ /* 0x000fe200000000ff */
[----:B------:R-:W-:Y:S01]  /*25b0*/  HFMA2 R22, R22, 1, 1, RZ ;  /* 0x3c003c0016167831 */ /* 0x000fe200000000ff */
[----:B------:R-:W-:-:S02]  /*25c0*/  F2FP.F16.F32.PACK_AB R30, RZ, R36 ;  /* 0x00000024ff1e723e */ /* 0x000fc400000000ff */
[----:B------:R-:W-:Y:S02]  /*25d0*/  FMUL.FTZ R23, R23, R26 ;  /* 0x0000001a17177220 */ /* 0x000fe40000410000 */
[----:B------:R-:W-:-:S03]  /*25e0*/  PRMT R28, R28, 0x5410, R30 ;  /* 0x000054101c1c7816 */ /* 0x000fc6000000001e */
[----:B------:R-:W-:Y:S02]  /*25f0*/  F2FP.F16.F32.PACK_AB R35, RZ, R23 ;  /* 0x00000017ff23723e */ /* 0x000fe400000000ff */
[----:B------:R-:W-:Y:S01]  /*2600*/  LOP3.LUT R37, R16, 0xf000f0, RZ, 0xc0, !PT ;  /* 0x00f000f010257812 */ /* 0x000fe200078ec0ff */
[----:B------:R-:W-:Y:S02]  /*2610*/  HADD2 R28, R28, R22 ;  /* 0x000000161c1c7230 */ /* 0x000fe40000000000 */
[----:B------:R-:W1:Y:S01]  /*2620*/  LDS.64 R22, [UR4+0x38] ;  /* 0x00003804ff167984 */ /* 0x000e620008000a00 */
[----:B------:R-:W-:Y:S02]  /*2630*/  F2FP.F16.F32.PACK_AB R21, RZ, R21 ;  /* 0x00000015ff15723e */ /* 0x000fe400000000ff */
[----:B------:R-:W-:Y:S01]  /*2640*/  LOP3.LUT R37, R37, 0x64006400, RZ, 0xfc, !PT ;  /* 0x6400640025257812 */ /* 0x000fe200078efcff */
[----:B------:R-:W-:Y:S01]  /*2650*/  FMUL.FTZ R27, R32, R27 ;  /* 0x0000001b201b7220 */ /* 0x000fe20000410000 */
[----:B------:R-:W-:Y:S01]  /*2660*/  FMUL.FTZ R30, R26, R29 ;  /* 0x0000001d1a1e7220 */ /* 0x000fe20000410000 */
[----:B------:R-:W-:-:S02]  /*2670*/  PRMT R21, R21, 0x5410, R35 ;  /* 0x0000541015157816 */ /* 0x000fc40000000023 */
[----:B------:R-:W-:Y:S01]  /*2680*/  HFMA2 R37, R37, R4.H1_H1, -72, -72 ;  /* 0xd480d48025257431 */ /* 0x000fe20000060004 */
[----:B------:R-:W-:Y:S02]  /*2690*/  F2FP.F16.F32.PACK_AB R27, RZ, R27 ;  /* 0x0000001bff1b723e */ /* 0x000fe400000000ff */
[----:B------:R-:W-:Y:S01]  /*26a0*/  F2FP.F16.F32.PACK_AB R30, RZ, R30 ;  /* 0x0000001eff1e723e */ /* 0x000fe200000000ff */
[----:B------:R-:W-:Y:S02]  /*26b0*/  HFMA2 R21, R21, 1, 1, RZ ;  /* 0x3c003c0015157831 */ /* 0x000fe400000000ff */
[----:B------:R-:W-:Y:S02]  /*26c0*/  HADD2.F32 R29, -RZ, R11.H0_H0 ;  /* 0x2000000bff1d7230 */ /* 0x000fe40000004100 */
[----:B------:R-:W-:Y:S01]  /*26d0*/  HADD2.F32 R35, -RZ, R37.H0_H0 ;  /* 0x20000025ff237230 */ /* 0x000fe20000004100 */
[----:B------:R-:W-:Y:S02]  /*26e0*/  PRMT R27, R27, 0x5410, R30 ;  /* 0x000054101b1b7816 */ /* 0x000fe4000000001e */
[----:B------:R-:W-:-:S02]  /*26f0*/  LOP3.LUT R39, R17, 0xf000f0, RZ, 0xc0, !PT ;  /* 0x00f000f011277812 */ /* 0x000fc400078ec0ff */
[----:B------:R-:W-:Y:S01]  /*2700*/  SHF.R.U32.HI R16, RZ, 0x8, R16 ;  /* 0x00000008ff107819 */ /* 0x000fe20000011610 */
[----:B------:R-:W-:Y:S01]  /*2710*/  FFMA.FTZ R10, R35, R29, R10 ;  /* 0x0000001d230a7223 */ /* 0x000fe2000001000a */
[----:B------:R-:W-:Y:S01]  /*2720*/  LOP3.LUT R39, R39, 0x64006400, RZ, 0xfc, !PT ;  /* 0x6400640027277812 */ /* 0x000fe200078efcff */
[----:B------:R-:W-:Y:S02]  /*2730*/  HADD2.F32 R11, -RZ, R11.H1_H1 ;  /* 0x3000000bff0b7230 */ /* 0x000fe40000004100 */
[----:B------:R-:W-:Y:S02]  /*2740*/  HFMA2 R21, R27, 1, 1, R21 ;  /* 0x3c003c001b157831 */ /* 0x000fe40000000015 */
[----:B------:R-:W-:Y:S01]  /*2750*/  HADD2.F32 R35, -RZ, R37.H1_H1 ;  /* 0x30000025ff237230 */ /* 0x000fe20000004100 */
[----:B------:R-:W-:Y:S02]  /*2760*/  LOP3.LUT R27, R16, 0xf000f, RZ, 0xc0, !PT ;  /* 0x000f000f101b7812 */ /* 0x000fe400078ec0ff */
[----:B------:R-:W-:Y:S01]  /*2770*/  SHF.R.U32.HI R17, RZ, 0x8, R17 ;  /* 0x00000008ff117819 */ /* 0x000fe20000011611 */
[----:B------:R-:W-:-:S02]  /*2780*/  HFMA2 R39, R39, R4.H1_H1, -72, -72 ;  /* 0xd480d48027277431 */ /* 0x000fc40000060004 */
[----:B------:R-:W-:Y:S01]  /*2790*/  FFMA.FTZ R35, R35, R11, R10 ;  /* 0x0000000b23237223 */ /* 0x000fe2000001000a */
[----:B------:R-:W-:Y:S02]  /*27a0*/  LOP3.LUT R10, R27, 0x64006400, RZ, 0xfc, !PT ;  /* 0x640064001b0a7812 */ /* 0x000fe400078efcff */
[----:B------:R-:W-:Y:S01]  /*27b0*/  LOP3.LUT R27, R17, 0xf000f, RZ, 0xc0, !PT ;  /* 0x000f000f111b7812 */ /* 0x000fe200078ec0ff */
[----:B------:R-:W-:-:S03]  /*27c0*/  HADD2.F32 R30, -RZ, R39.H0_H0 ;  /* 0x20000027ff1e7230 */ /* 0x000fc60000004100 */
[----:B------:R-:W-:Y:S01]  /*27d0*/  LOP3.LUT R27, R27, 0x64006400, RZ, 0xfc, !PT ;  /* 0x640064001b1b7812 */ /* 0x000fe200078efcff */
[----:B------:R-:W-:Y:S02]  /*27e0*/  HADD2.F32 R39, -RZ, R39.H1_H1 ;  /* 0x30000027ff277230 */ /* 0x000fe40000004100 */
[----:B------:R-:W-:Y:S02]  /*27f0*/  FFMA.FTZ R30, R29, R30, R34 ;  /* 0x0000001e1d1e7223 */ /* 0x000fe40000010022 */
[----:B------:R-:W-:Y:S02]  /*2800*/  HADD2 R27, R27, -1032, -1032 ;  /* 0xe408e4081b1b7430 */ /* 0x000fe40000000000 */
[----:B------:R-:W-:Y:S01]  /*2810*/  FFMA.FTZ R39, R11, R39, R30 ;  /* 0x000000270b277223 */ /* 0x000fe2000001001e */
[----:B------:R-:W-:Y:S02]  /*2820*/  HADD2 R30, R10, -1032, -1032 ;  /* 0xe408e4080a1e7430 */ /* 0x000fe40000000000 */
[----:B-1----:R-:W-:-:S02]  /*2830*/  HADD2.F32 R10, -RZ, R22.H0_H0 ;  /* 0x20000016ff0a7230 */ /* 0x002fc40000004100 */
[--C-:B------:R-:W-:Y:S02]  /*2840*/  HADD2.F32 R37, -RZ, R27.reuse.H0_H0 ;  /* 0x2000001bff257230 */ /* 0x100fe40000004100 */
[----:B------:R-:W-:-:S03]  /*2850*/  HADD2.F32 R27, -RZ, R27.H1_H1 ;  /* 0x3000001bff1b7230 */ /* 0x000fc60000004100 */
[----:B------:R-:W-:Y:S01]  /*2860*/  FFMA.FTZ R34, R10, R37, R39 ;  /* 0x000000250a227223 */ /* 0x000fe20000010027 */
[----:B------:R-:W-:Y:S01]  /*2870*/  HADD2.F32 R37, -RZ, R22.H1_H1 ;  /* 0x30000016ff257230 */ /* 0x000fe20000004100 */
[----:B------:R-:W-:Y:S01]  /*2880*/  LOP3.LUT R22, R16, 0xf000f0, RZ, 0xc0, !PT ;  /* 0x00f000f010167812 */ /* 0x000fe200078ec0ff */
[----:B------:R-:W-:-:S03]  /*2890*/  HADD2.F32 R36, -RZ, R30.H0_H0 ;  /* 0x2000001eff247230 */ /* 0x000fc60000004100 */
[----:B------:R-:W-:Y:S01]  /*28a0*/  FFMA.FTZ R16, R37, R27, R34 ;  /* 0x0000001b25107223 */ /* 0x000fe20000010022 */
[----:B------:R-:W-:Y:S02]  /*28b0*/  LOP3.LUT R27, R22, 0x64006400, RZ, 0xfc, !PT ;  /* 0x64006400161b7812 */ /* 0x000fe400078efcff */
[----:B------:R-:W-:Y:S01]  /*28c0*/  LOP3.LUT R22, R18, 0xf000f, RZ, 0xc0, !PT ;  /* 0x000f000f12167812 */ /* 0x000fe200078ec0ff */
[----:B------:R-:W-:Y:S01]  /*28d0*/  FFMA.FTZ R36, R36, R10, R35 ;  /* 0x0000000a24247223 */ /* 0x000fe20000010023 */
[----:B------:R-:W-:Y:S01]  /*28e0*/  LOP3.LUT R39, R17, 0xf000f0, RZ, 0xc0, !PT ;  /* 0x00f000f011277812 */ /* 0x000fe200078ec0ff */
[----:B------:R-:W-:Y:S01]  /*28f0*/  HADD2.F32 R35, -RZ, R30.H1_H1 ;  /* 0x3000001eff237230 */ /* 0x000fe20000004100 */
[----:B------:R-:W-:Y:S01]  /*2900*/  LOP3.LUT R22, R22, 0x64006400, RZ, 0xfc, !PT ;  /* 0x6400640016167812 */ /* 0x000fe200078efcff */
[----:B------:R-:W-:Y:S01]  /*2910*/  HFMA2 R17, R27, R4.H1_H1, -72, -72 ;  /* 0xd480d4801b117431 */ /* 0x000fe20000060004 */
[----:B------:R-:W-:Y:S01]  /*2920*/  LOP3.LUT R39, R39, 0x64006400, RZ, 0xfc, !PT ;  /* 0x6400640027277812 */ /* 0x000fe200078efcff */
[----:B------:R-:W-:-:S02]  /*2930*/  HADD2.F32 R27, -RZ, R23.H0_H0 ;  /* 0x20000017ff1b7230 */ /* 0x000fc40000004100 */
[----:B------:R-:W-:Y:S01]  /*2940*/  FFMA.FTZ R30, R35, R37, R36 ;  /* 0x00000025231e7223 */ /* 0x000fe20000010024 */
[----:B------:R-:W-:Y:S02]  /*2950*/  HADD2 R34, R22, -1032, -1032 ;  /* 0xe408e40816227430 */ /* 0x000fe40000000000 */
[----:B------:R-:W-:Y:S02]  /*2960*/  HADD2.F32 R35, -RZ, R17.H0_H0 ;  /* 0x20000011ff237230 */ /* 0x000fe40000004100 */
[----:B------:R-:W-:-:S03]  /*2970*/  HFMA2 R22, R39, R4.H1_H1, -72, -72 ;  /* 0xd480d48027167431 */ /* 0x000fc60000060004 */
[----:B------:R-:W-:Y:S02]  /*2980*/  FFMA.FTZ R30, R35, R27, R30 ;  /* 0x0000001b231e7223 */ /* 0x000fe4000001001e */
[----:B------:R-:W-:-:S05]  /*2990*/  HADD2.F32 R35, -RZ, R22.H0_H0 ;  /* 0x20000016ff237230 */ /* 0x000fca0000004100 */
[----:B------:R-:W-:Y:S01]  /*29a0*/  FFMA.FTZ R16, R27, R35, R16 ;  /* 0x000000231b107223 */ /* 0x000fe20000010010 */
[----:B------:R-:W-:Y:S01]  /*29b0*/  LOP3.LUT R35, R18, 0xf000f0, RZ, 0xc0, !PT ;  /* 0x00f000f012237812 */ /* 0x000fe200078ec0ff */
[----:B------:R-:W-:-:S03]  /*29c0*/  HADD2.F32 R39, -RZ, R34.H0_H0 ;  /* 0x20000022ff277230 */ /* 0x000fc60000004100 */
[----:B------:R-:W-:Y:S01]  /*29d0*/  LOP3.LUT R35, R35, 0x64006400, RZ, 0xfc, !PT ;  /* 0x6400640023237812 */ /* 0x000fe200078efcff */
[----:B------:R-:W-:Y:S02]  /*29e0*/  HADD2.F32 R23, -RZ, R23.H1_H1 ;  /* 0x30000017ff177230 */ /* 0x000fe40000004100 */
[----:B------:R-:W-:Y:S02]  /*29f0*/  HADD2.F32 R17, -RZ, R17.H1_H1 ;  /* 0x30000011ff117230 */ /* 0x000fe40000004100 */
[----:B------:R-:W-:Y:S02]  /*2a00*/  HFMA2 R35, R35, R4.H1_H1, -72, -72 ;  /* 0xd480d48023237431 */ /* 0x000fe40000060004 */
[----:B------:R-:W-:Y:S02]  /*2a10*/  HADD2.F32 R34, -RZ, R34.H1_H1 ;  /* 0x30000022ff227230 */ /* 0x000fe40000004100 */
[----:B------:R-:W-:Y:S01]  /*2a20*/  FFMA.FTZ R36, R12, R39, RZ ;  /* 0x000000270c247223 */ /* 0x000fe200000100ff */
[----:B------:R-:W-:Y:S01]  /*2a30*/  FFMA.FTZ R30, R17, R23, R30 ;  /* 0x00000017111e7223 */ /* 0x000fe2000001001e */
[----:B------:R-:W-:-:S02]  /*2a40*/  HADD2.F32 R17, -RZ, R35.H0_H0 ;  /* 0x20000023ff117230 */ /* 0x000fc40000004100 */
[----:B------:R-:W-:Y:S01]  /*2a50*/  FFMA.FTZ R34, R25, R34, R36 ;  /* 0x0000002219227223 */ /* 0x000fe20000010024 */
[----:B------:R-:W-:-:S03]  /*2a60*/  SHF.R.U32.HI R18, RZ, 0x8, R18 ;  /* 0x00000008ff127819 */ /* 0x000fc60000011612 */
[----:B------:R-:W-:Y:S01]  /*2a70*/  FFMA.FTZ R34, R29, R17, R34 ;  /* 0x000000111d227223 */ /* 0x000fe20000010022 */
        /* <DEDUP_REMOVED lines=8> */
[----:B------:R-:W-:Y:S01]  /*2b00*/  LOP3.LUT R35, R35, 0x64006400, RZ, 0xfc, !PT ;  /* 0x6400640023237812 */ /* 0x000fe200078efcff */
[----:B------:R-:W-:-:S04]  /*2b10*/  HADD2.F32 R17, -RZ, R17.H1_H1 ;  /* 0x30000011ff117230 */ /* 0x000fc80000004100 */
        /* <DEDUP_REMOVED lines=12> */
[----:B------:R-:W-:Y:S01]  /*2be0*/  LOP3.LUT R17, R19, 0xf000f, RZ, 0xc0, !PT ;  /* 0x000f000f13117812 */ /* 0x000fe200078ec0ff */
[----:B------:R-:W-:-:S03]  /*2bf0*/  HADD2.F32 R25, -RZ, R12.H1_H1 ;  /* 0x3000000cff197230 */ /* 0x000fc60000004100 */
[----:B------:R-:W-:Y:S02]  /*2c00*/  LOP3.LUT R12, R17, 0x64006400, RZ, 0xfc, !PT ;  /* 0x64006400110c7812 */ /* 0x000fe400078efcff */
[----:B------:R-:W-:-:S03]  /*2c10*/  LOP3.LUT R18, R18, 0xf000f0, RZ, 0xc0, !PT ;  /* 0x00f000f012127812 */ /* 0x000fc600078ec0ff */
[----:B------:R-:W-:Y:S01]  /*2c20*/  HADD2 R12, R12, -1032, -1032 ;  /* 0xe408e4080c0c7430 */ /* 0x000fe20000000000 */
[----:B------:R-:W-:Y:S02]  /*2c30*/  LOP3.LUT R19, R19, 0xf000f0, RZ, 0xc0, !PT ;  /* 0x00f000f013137812 */ /* 0x000fe400078ec0ff */
[----:B------:R-:W-:Y:S01]  /*2c40*/  LOP3.LUT R17, R18, 0x64006400, RZ, 0xfc, !PT ;  /* 0x6400640012117812 */ /* 0x000fe200078efcff */
[----:B------:R-:W-:Y:S01]  /*2c50*/  FFMA.FTZ R11, R11, R25, R36 ;  /* 0x000000190b0b7223 */ /* 0x000fe20000010024 */
[--C-:B------:R-:W-:Y:S01]  /*2c60*/  HADD2.F32 R18, -RZ, R12.reuse.H0_H0 ;  /* 0x2000000cff127230 */ /* 0x100fe20000004100 */
[----:B------:R-:W-:Y:S01]  /*2c70*/  LOP3.LUT R19, R19, 0x64006400, RZ, 0xfc, !PT ;  /* 0x6400640013137812 */ /* 0x000fe200078efcff */
[----:B------:R-:W-:Y:S02]  /*2c80*/  HADD2.F32 R12, -RZ, R12.H1_H1 ;  /* 0x3000000cff0c7230 */ /* 0x000fe40000004100 */
[-C--:B------:R-:W-:Y:S02]  /*2c90*/  HFMA2 R17, R17, R4.reuse.H1_H1, -72, -72 ;  /* 0xd480d48011117431 */ /* 0x080fe40000060004 */
[----:B------:R-:W-:Y:S01]  /*2ca0*/  FFMA.FTZ R18, R10, R18, R11 ;  /* 0x000000120a127223 */ /* 0x000fe2000001000b */
[----:B------:R-:W-:-:S02]  /*2cb0*/  HFMA2 R10, R19, R4.H1_H1, -72, -72 ;  /* 0xd480d480130a7431 */ /* 0x000fc40000060004 */
[----:B------:R-:W-:Y:S02]  /*2cc0*/  HADD2.F32 R22, -RZ, R22.H1_H1 ;  /* 0x30000016ff167230 */ /* 0x000fe40000004100 */
[--C-:B------:R-:W-:Y:S02]  /*2cd0*/  HADD2.F32 R11, -RZ, R17.reuse.H0_H0 ;  /* 0x20000011ff0b7230 */ /* 0x100fe40000004100 */
[----:B------:R-:W-:Y:S01]  /*2ce0*/  FFMA.FTZ R18, R37, R12, R18 ;  /* 0x0000000c25127223 */ /* 0x000fe20000010012 */
[--C-:B------:R-:W-:Y:S02]  /*2cf0*/  HADD2.F32 R19, -RZ, R10.reuse.H0_H0 ;  /* 0x2000000aff137230 */ /* 0x100fe40000004100 */
[----:B------:R-:W-:Y:S01]  /*2d00*/  FMUL.FTZ R24, R33, R24 ;  /* 0x0000001821187220 */ /* 0x000fe20000410000 */
[----:B------:R-:W-:Y:S01]  /*2d10*/  FMUL.FTZ R14, R31, R14 ;  /* 0x0000000e1f0e7220 */ /* 0x000fe20000410000 */
[----:B------:R-:W-:Y:S02]  /*2d20*/  HADD2.F32 R12, -RZ, R17.H1_H1 ;  /* 0x30000011ff0c7230 */ /* 0x000fe40000004100 */
[----:B------:R-:W-:Y:S01]  /*2d30*/  FFMA.FTZ R11, R27, R11, R34 ;  /* 0x0000000b1b0b7223 */ /* 0x000fe20000010022 */
        /* <DEDUP_REMOVED lines=30> */
.L_x_5132:
[----:B------:R-:W1:Y:S01]  /*2f20*/  LDCU UR5, c[0x0][0x3dc] ;  /* 0x00007b80ff0577ac */ /* 0x000e620008000800 */
[----:B------:R-:W2:Y:S01]  /*2f30*/  LDC.64 R20, c[0x0][0x3a0] ;  /* 0x0000e800ff147b82 */ /* 0x000ea20000000a00 */
[----:B------:R-:W-:Y:S01]  /*2f40*/  IMAD R3, R0, UR8, R3 ;  /* 0x0000000800037c24 */ /* 0x000fe2000f8e0203 */
[----:B-1----:R-:W-:-:S04]  /*2f50*/  VIMNMX R9, PT, PT, R2, UR5, PT ;  /* 0x0000000502097c48 */ /* 0x002fc8000bfe0100 */
[----:B------:R-:W-:Y:S01]  /*2f60*/  ISETP.GT.AND P0, PT, R9, R24, PT ;  /* 0x000000180900720c */ /* 0x000fe20003f04270 */
[----:B--2---:R-:W-:-:S12]  /*2f70*/  IMAD.WIDE R20, R3, 0x2, R20 ;  /* 0x0000000203147825 */ /* 0x004fd800078e0214 */
[----:B------:R-:W-:Y:S05]  /*2f80*/  @!P0 BRA `(.L_x_5133) ;  /* 0x00000008006c8947 */ /* 0x000fea0003800000 */
[----:B------:R-:W-:-:S07]  /*2f90*/  VIMNMX.U32 R27, PT, PT, R2, UR5, PT ;  /* 0x00000005021b7c48 */ /* 0x000fce000bfe0000 */
.L_x_5134:
[----:B------:R1:W2:Y:S01]  /*2fa0*/  LDG.E.128.CONSTANT R8, desc[UR6][R22.64] ;  /* 0x0000000616087981 */ /* 0x0002a2000c1e9d00 */
[----:B------:R-:W-:Y:S01]  /*2fb0*/  HFMA2 R2, -RZ, RZ, 0, 0.25 ;  /* 0x00003400ff027431 */ /* 0x000fe200000001ff */
[----:B------:R-:W-:Y:S01]  /*2fc0*/  MOV R3, 0x2c00 ;  /* 0x00002c0000037802 */ /* 0x000fe20000000f00 */
[----:B------:R-:W-:Y:S01]  /*2fd0*/  HFMA2 R16, -RZ, RZ, 0, 0.015625 ;  /* 0x00002400ff107431 */ /* 0x000fe200000001ff */
[----:B------:R-:W3:Y:S01]  /*2fe0*/  LDS.128 R12, [UR4] ;  /* 0x00000004ff0c7984 */ /* 0x000ee20008000c00 */
[----:B------:R-:W-:Y:S02]  /*2ff0*/  IADD3 R24, PT, PT, R24, 0x10, RZ ;  /* 0x0000001018187810 */ /* 0x000fe40007ffe0ff */
[----:B------:R-:W-:Y:S02]  /*3000*/  PRMT R4, R4, 0x5410, R5 ;  /* 0x0000541004047816 */ /* 0x000fe40000000005 */
[----:B------:R-:W-:Y:S01]  /*3010*/  ISETP.GE.AND P0, PT, R24, R27, PT ;  /* 0x0000001b1800720c */ /* 0x000fe20003f06270 */
[----:B-1----:R-:W-:Y:S01]  /*3020*/  IMAD.WIDE R22, R0, 0x4, R22 ;  /* 0x0000000400167825 */ /* 0x002fe200078e0216 */
[----:B0-----:R-:W-:-:S02]  /*3030*/  PRMT R6, R6, 0x5410, R7 ;  /* 0x0000541006067816 */ /* 0x001fc40000000007 */
[----:B------:R-:W-:Y:S02]  /*3040*/  PRMT R2, R16, 0x5410, R2 ;  /* 0x0000541010027816 */ /* 0x000fe40000000002 */
[C---:B--2---:R-:W-:Y:S02]  /*3050*/  LOP3.LUT R16, R8.reuse, 0x30003, RZ, 0xc0, !PT ;  /* 0x0003000308107812 */ /* 0x044fe400078ec0ff */
[----:B------:R-:W-:Y:S02]  /*3060*/  LOP3.LUT R17, R8, 0xc000c, RZ, 0xc0, !PT ;  /* 0x000c000c08117812 */ /* 0x000fe400078ec0ff */
[----:B------:R-:W-:Y:S02]  /*3070*/  LOP3.LUT R16, R16, 0x64006400, RZ, 0xfc, !PT ;  /* 0x6400640010107812 */ /* 0x000fe400078efcff */
[C---:B------:R-:W-:Y:S02]  /*3080*/  LOP3.LUT R19, R9.reuse, 0xc000c, RZ, 0xc0, !PT ;  /* 0x000c000c09137812 */ /* 0x040fe400078ec0ff */
        /* <DEDUP_REMOVED lines=8> */
[----:B------:R-:W-:Y:S01]  /*3110*/  HFMA2 R28, R29, R2.H1_H1, -258, -258 ;  /* 0xdc08dc081d1c7431 */ /* 0x000fe20000060002 */
[----:B------:R-:W-:Y:S01]  /*3120*/  LOP3.LUT R19, R31, 0x64006400, RZ, 0xfc, !PT ;  /* 0x640064001f137812 */ /* 0x000fe200078efcff */
[----:B---3--:R-:W-:Y:S01]  /*3130*/  HFMA2 R29, R16, R12, RZ ;  /* 0x0000000c101d7231 */ /* 0x008fe200000000ff */
[C---:B------:R-:W-:Y:S01]  /*3140*/  LOP3.LUT R32, R11.reuse, 0x30003, RZ, 0xc0, !PT ;  /* 0x000300030b207812 */ /* 0x040fe200078ec0ff */
        /* <DEDUP_REMOVED lines=8> */
[----:B------:R-:W-:-:S02]  /*31d0*/  HFMA2 R18, R18, R12, RZ.H0_H0 ;  /* 0x0000000c12127231 */ /* 0x000fc400000400ff */
[-C--:B------:R-:W-:Y:S02]  /*31e0*/  HFMA2 R28, R28, R13.reuse, R29 ;  /* 0x0000000d1c1c7231 */ /* 0x080fe4000000001d */
[----:B------:R-:W-:Y:S01]  /*31f0*/  HADD2 R32, R32, -1026, -1026 ;  /* 0xe402e40220207430 */ /* 0x000fe20000000000 */
[----:B------:R-:W-:Y:S01]  /*3200*/  LOP3.LUT R31, R19, 0x64006400, RZ, 0xfc, !PT ;  /* 0x64006400131f7812 */ /* 0x000fe200078efcff */
[-C--:B------:R-:W-:Y:S02]  /*3210*/  HFMA2 R30, R30, R12.reuse, RZ ;  /* 0x0000000c1e1e7231 */ /* 0x080fe400000000ff */
[----:B------:R-:W-:Y:S01]  /*3220*/  HFMA2 R16, R16, R13, R18 ;  /* 0x0000000d10107231 */ /* 0x000fe20000000012 */
[----:B------:R-:W-:Y:S01]  /*3230*/  LOP3.LUT R18, R8, 0x300030, RZ, 0xc0, !PT ;  /* 0x0030003008127812 */ /* 0x000fe200078ec0ff */
[----:B------:R-:W-:Y:S01]  /*3240*/  HFMA2 R12, R32, R12, RZ.H0_H0 ;  /* 0x0000000c200c7231 */ /* 0x000fe200000400ff */
[----:B------:R-:W-:Y:S01]  /*3250*/  LOP3.LUT R29, R10, 0x300030, RZ, 0xc0, !PT ;  /* 0x003000300a1d7812 */ /* 0x000fe200078ec0ff */
[----:B------:R-:W-:Y:S01]  /*3260*/  HFMA2 R31, R31, R2.H1_H1, -258, -258 ;  /* 0xdc08dc081f1f7431 */ /* 0x000fe20000060002 */
[----:B------:R-:W-:Y:S01]  /*3270*/  LOP3.LUT R19, R9, 0x300030, RZ, 0xc0, !PT ;  /* 0x0030003009137812 */ /* 0x000fe200078ec0ff */
[----:B------:R-:W-:Y:S01]  /*3280*/  HFMA2 R34, R34, R3.H0_H0, -66, -66 ;  /* 0xd420d42022227431 */ /* 0x000fe20000040003 */
[----:B------:R-:W-:Y:S01]  /*3290*/  LOP3.LUT R18, R18, 0x64006400, RZ, 0xfc, !PT ;  /* 0x6400640012127812 */ /* 0x000fe200078efcff */
[-C--:B------:R-:W-:Y:S01]  /*32a0*/  HFMA2 R17, R17, R13.reuse, R30 ;  /* 0x0000000d11117231 */ /* 0x080fe2000000001e */
[----:B------:R-:W-:Y:S01]  /*32b0*/  LOP3.LUT R32, R29, 0x64006400, RZ, 0xfc, !PT ;  /* 0x640064001d207812 */ /* 0x000fe200078efcff */
[----:B------:R-:W-:Y:S01]  /*32c0*/  HFMA2 R31, R31, R13, R12 ;  /* 0x0000000d1f1f7231 */ /* 0x000fe2000000000c */
[----:B------:R-:W-:Y:S01]  /*32d0*/  LOP3.LUT R30, R19, 0x64006400, RZ, 0xfc, !PT ;  /* 0x64006400131e7812 */ /* 0x000fe200078efcff */
[-C--:B------:R-:W-:Y:S01]  /*32e0*/  HFMA2 R18, R18, R3.reuse.H0_H0, -66, -66 ;  /* 0xd420d42012127431 */ /* 0x080fe20000040003 */
[----:B------:R-:W-:Y:S01]  /*32f0*/  LOP3.LUT R41, R8, 0xc000c0, RZ, 0xc0, !PT ;  /* 0x00c000c008297812 */ /* 0x000fe200078ec0ff */
[-C--:B------:R-:W-:Y:S01]  /*3300*/  HFMA2 R12, R32, R3.reuse.H0_H0, -66, -66 ;  /* 0xd420d420200c7431 */ /* 0x080fe20000040003 */
[----:B------:R-:W-:Y:S01]  /*3310*/  SHF.R.U32.HI R29, RZ, 0x8, R10 ;  /* 0x00000008ff1d7819 */ /* 0x000fe2000001160a */
[----:B------:R-:W-:Y:S01]  /*3320*/  HFMA2 R13, R30, R3.H0_H0, -66, -66 ;  /* 0xd420d4201e0d7431 */ /* 0x000fe20000040003 */
[----:B------:R-:W-:Y:S01]  /*3330*/  LOP3.LUT R41, R41, 0x64006400, RZ, 0xfc, !PT ;  /* 0x6400640029297812 */ /* 0x000fe200078efcff */
[-C--:B------:R-:W-:Y:S01]  /*3340*/  HFMA2 R28, R18, R14.reuse, R28 ;  /* 0x0000000e121c7231 */ /* 0x080fe2000000001c */
[----:B------:R-:W-:Y:S01]  /*3350*/  LOP3.LUT R10, R10, 0xc000c0, RZ, 0xc0, !PT ;  /* 0x00c000c00a0a7812 */ /* 0x000fe200078ec0ff */
[----:B------:R-:W-:-:S02]  /*3360*/  HFMA2 R13, R13, R14, R16 ;  /* 0x0000000e0d0d7231 */ /* 0x000fc40000000010 */
[-C--:B------:R-:W-:Y:S02]  /*3370*/  HFMA2 R12, R12, R14.reuse, R17 ;  /* 0x0000000e0c0c7231 */ /* 0x080fe40000000011 */
[----:B------:R-:W-:Y:S01]  /*3380*/  HFMA2 R14, R34, R14, R31 ;  /* 0x0000000e220e7231 */ /* 0x000fe2000000001f */
[----:B------:R-:W0:Y:S01]  /*3390*/  LDS.128 R16, [UR4+0x10] ;  /* 0x00001004ff107984 */ /* 0x000e220008000c00 */
[----:B------:R-:W-:Y:S01]  /*33a0*/  SHF.R.U32.HI R31, RZ, 0x8, R9 ;  /* 0x00000008ff1f7819 */ /* 0x000fe20000011609 */
[----:B------:R-:W-:Y:S01]  /*33b0*/  HFMA2 R36, R41, R2.H0_H0, -18, -18 ;  /* 0xcc80cc8029247431 */ /* 0x000fe20000040002 */
[----:B------:R-:W-:Y:S01]  /*33c0*/  LOP3.LUT R9, R9, 0xc000c0, RZ, 0xc0, !PT ;  /* 0x00c000c009097812 */ /* 0x000fe200078ec0ff */
[----:B------:R-:W-:Y:S01]  /*33d0*/  UIADD3 UR4, UPT, UPT, UR4, 0x20, URZ ;  /* 0x0000002004047890 */ /* 0x000fe2000fffe0ff */
[----:B------:R-:W-:Y:S02]  /*33e0*/  LOP3.LUT R37, R31, 0xc000c, RZ, 0xc0, !PT ;  /* 0x000c000c1f257812 */ /* 0x000fe400078ec0ff */
[----:B------:R-:W-:Y:S01]  /*33f0*/  LOP3.LUT R9, R9, 0x64006400, RZ, 0xfc, !PT ;  /* 0x6400640009097812 */ /* 0x000fe200078efcff */
[----:B------:R-:W-:Y:S01]  /*3400*/  HFMA2 R28, R36, R15, R28 ;  /* 0x0000000f241c7231 */ /* 0x000fe2000000001c */
[----:B------:R-:W-:-:S02]  /*3410*/  LOP3.LUT R37, R37, 0x64006400, RZ, 0xfc, !PT ;  /* 0x6400640025257812 */ /* 0x000fc400078efcff */
[----:B------:R-:W-:Y:S02]  /*3420*/  LOP3.LUT R36, R11, 0xc000c0, RZ, 0xc0, !PT ;  /* 0x00c000c00b247812 */ /* 0x000fe400078ec0ff */
[----:B------:R-:W-:Y:S01]  /*3430*/  SHF.R.U32.HI R32, RZ, 0x8, R8 ;  /* 0x00000008ff207819 */ /* 0x000fe20000011608 */
[-C--:B------:R-:W-:Y:S01]  /*3440*/  HFMA2 R34, R37, R2.reuse.H1_H1, -258, -258 ;  /* 0xdc08dc0825227431 */ /* 0x080fe20000060002 */
[----:B------:R-:W-:Y:S02]  /*3450*/  LOP3.LUT R37, R36, 0x64006400, RZ, 0xfc, !PT ;  /* 0x6400640024257812 */ /* 0x000fe400078efcff */
[----:B------:R-:W-:Y:S02]  /*3460*/  SHF.R.U32.HI R8, RZ, 0x8, R11 ;  /* 0x00000008ff087819 */ /* 0x000fe4000001160b */
[----:B------:R-:W-:Y:S01]  /*3470*/  LOP3.LUT R11, R10, 0x64006400, RZ, 0xfc, !PT ;  /* 0x640064000a0b7812 */ /* 0x000fe200078efcff */
[-C--:B------:R-:W-:Y:S01]  /*3480*/  HFMA2 R10, R9, R2.reuse.H0_H0, -18, -18 ;  /* 0xcc80cc80090a7431 */ /* 0x080fe20000040002 */
[----:B------:R-:W-:Y:S01]  /*3490*/  LOP3.LUT R39, R32, 0xc000c, RZ, 0xc0, !PT ;  /* 0x000c000c20277812 */ /* 0x000fe200078ec0ff */
[-C--:B------:R-:W-:Y:S01]  /*34a0*/  HFMA2 R37, R37, R2.reuse.H0_H0, -18, -18 ;  /* 0xcc80cc8025257431 */ /* 0x080fe20000040002 */
[----:B------:R-:W-:Y:S01]  /*34b0*/  LOP3.LUT R33, R29, 0xc000c, RZ, 0xc0, !PT ;  /* 0x000c000c1d217812 */ /* 0x000fe200078ec0ff */
[----:B------:R-:W-:Y:S01]  /*34c0*/  HFMA2 R9, R11, R2.H0_H0, -18, -18 ;  /* 0xcc80cc800b097431 */ /* 0x000fe20000040002 */
[----:B------:R-:W-:Y:S01]  /*34d0*/  LOP3.LUT R11, R31, 0x30003, RZ, 0xc0, !PT ;  /* 0x000300031f0b7812 */ /* 0x000fe200078ec0ff */
        /* <DEDUP_REMOVED lines=16> */
[-C--:B0-----:R-:W-:Y:S02]  /*35e0*/  HFMA2 R10, R11, R16.reuse, R10 ;  /* 0x000000100b0a7231 */ /* 0x081fe4000000000a */
[-C--:B------:R-:W-:Y:S01]  /*35f0*/  HFMA2 R15, R15, R16.reuse, R28 ;  /* 0x000000100f0f7231 */ /* 0x080fe2000000001c */
[C---:B------:R-:W-:Y:S01]  /*3600*/  LOP3.LUT R11, R32.reuse, 0x300030, RZ, 0xc0, !PT ;  /* 0x00300030200b7812 */ /* 0x040fe200078ec0ff */
[-C--:B------:R-:W-:Y:S02]  /*3610*/  HFMA2 R9, R12, R16.reuse, R9 ;  /* 0x000000100c097231 */ /* 0x080fe40000000009 */
[----:B------:R-:W-:Y:S01]  /*3620*/  HFMA2 R16, R13, R16, R14 ;  /* 0x000000100d107231 */ /* 0x000fe2000000000e */
[----:B------:R-:W-:Y:S01]  /*3630*/  LOP3.LUT R32, R32, 0xc000c0, RZ, 0xc0, !PT ;  /* 0x00c000c020207812 */ /* 0x000fe200078ec0ff */
[-C--:B------:R-:W-:Y:S01]  /*3640*/  HFMA2 R30, R39, R2.reuse.H1_H1, -258, -258 ;  /* 0xdc08dc08271e7431 */ /* 0x080fe20000060002 */
[----:B------:R-:W-:Y:S01]  /*3650*/  LOP3.LUT R12, R31, 0x300030, RZ, 0xc0, !PT ;  /* 0x003000301f0c7812 */ /* 0x000fe200078ec0ff */
[----:B------:R-:W-:Y:S01]  /*3660*/  HFMA2 R33, R33, R2.H1_H1, -258, -258 ;  /* 0xdc08dc0821217431 */ /* 0x000fe20000060002 */
[----:B------:R-:W-:Y:S01]  /*3670*/  LOP3.LUT R13, R29, 0x300030, RZ, 0xc0, !PT ;  /* 0x003000301d0d7812 */ /* 0x000fe200078ec0ff */
[----:B------:R-:W-:Y:S01]  /*3680*/  HFMA2 R10, R34, R17, R10 ;  /* 0x00000011220a7231 */ /* 0x000fe2000000000a */
[----:B------:R-:W-:-:S02]  /*3690*/  LOP3.LUT R14, R8, 0x300030, RZ, 0xc0, !PT ;  /* 0x00300030080e7812 */ /* 0x000fc400078ec0ff */
[----:B------:R-:W-:Y:S01]  /*36a0*/  LOP3.LUT R28, R11, 0x64006400, RZ, 0xfc, !PT ;  /* 0x640064000b1c7812 */ /* 0x000fe200078efcff */
[----:B------:R-:W-:Y:S01]  /*36b0*/  HFMA2 R9, R33, R17, R9 ;  /* 0x0000001121097231 */ /* 0x000fe20000000009 */
        /* <DEDUP_REMOVED lines=10> */
[----:B------:R-:W-:-:S02]  /*3760*/  HFMA2 R3, R14, R3.H0_H0, -66, -66 ;  /* 0xd420d4200e037431 */ /* 0x000fc40000040003 */
[-C--:B------:R-:W-:Y:S01]  /*3770*/  HFMA2 R14, R30, R17.reuse, R15 ;  /* 0x000000111e0e7231 */ /* 0x080fe2000000000f */
        /* <DEDUP_REMOVED lines=9> */
[----:B------:R-:W-:Y:S01]  /*3810*/  HFMA2 R29, R29, R2.H0_H0, -18, -18 ;  /* 0xcc80cc801d1d7431 */ /* 0x000fe20000040002 */
[----:B------:R-:W-:Y:S01]  /*3820*/  LOP3.LUT R13, R8, 0x64006400, RZ, 0xfc, !PT ;  /* 0x64006400080d7812 */ /* 0x000fe200078efcff */
[----:B------:R-:W-:-:S02]  /*3830*/  HFMA2 R16, R35, R17, R16 ;  /* 0x0000001123107231 */ /* 0x000fc40000000010 */
[-C--:B------:R-:W-:Y:S02]  /*3840*/  HFMA2 R31, R31, R2.reuse.H0_H0, -18, -18 ;  /* 0xcc80cc801f1f7431 */ /* 0x080fe40000040002 */
[-C--:B------:R-:W-:Y:S02]  /*3850*/  HFMA2 R11, R11, R19.reuse, R14 ;  /* 0x000000130b0b7231 */ /* 0x080fe4000000000e */
[----:B------:R-:W-:Y:S02]  /*3860*/  HFMA2 R2, R13, R2.H0_H0, -18, -18 ;  /* 0xcc80cc800d027431 */ /* 0x000fe40000040002 */
[-C--:B------:R-:W-:Y:S02]  /*3870*/  HFMA2 R9, R29, R19.reuse, R9 ;  /* 0x000000131d097231 */ /* 0x080fe40000000009 */
        /* <DEDUP_REMOVED lines=12> */
.L_x_5133:
[----:B------:R1:W-:Y:S01]  /*3940*/  ATOM.E.ADD.F16x2.RN.STRONG.GPU P0, RZ, desc[UR6][R20.64], R26 ;  /* 0x8000001a14ff79a2 */ /* 0x0003e2000c10e106 */
[----:B------:R-:W-:Y:S04]  /*3950*/  BSSY.RECONVERGENT B0, `(.L_x_5135) ;  /* 0x000000e000007945 */ /* 0x000fe80003800200 */
[----:B-1----:R-:W-:Y:S05]  /*3960*/  @P0 BRA `(.L_x_5136) ;  /* 0x0000000000300947 */ /* 0x002fea0003800000 */
[----:B------:R-:W1:Y:S02]  /*3970*/  QSPC.E.S P0, RZ, [R20] ;  /* 0x0000000014ff73aa */ /* 0x000e640000000500 */
[----:B-1----:R-:W-:Y:S05]  /*3980*/  @!P0 BRA `(.L_x_5137) ;  /* 0x00000000001c8947 */ /* 0x002fea0003800000 */
[----:B------:R-:W-:-:S04]  /*3990*/  MOV R2, R20 ;  /* 0x0000001400027202 */ /* 0x000fc80000000f00 */
[----:B------:R-:W-:-:S07]  /*39a0*/  MOV R2, R2 ;  /* 0x0000000200027202 */ /* 0x000fce0000000f00 */
.L_x_5138:
[----:B------:R-:W1:Y:S02]  /*39b0*/  LDS R4, [R2] ;  /* 0x0000000002047984 */ /* 0x000e640000000800 */
[----:B-1----:R-:W-:-:S05]  /*39c0*/  HADD2 R5, R4, R26 ;  /* 0x0000001a04057230 */ /* 0x002fca0000000000 */
[----:B------:R-:W1:Y:S02]  /*39d0*/  ATOMS.CAST.SPIN P0, [R2], R4, R5 ;  /* 0x000000040200758d */ /* 0x000e640001800005 */
[----:B-1----:R-:W-:Y:S05]  /*39e0*/  @!P0 BRA `(.L_x_5138) ;  /* 0xfffffffc00f08947 */ /* 0x002fea000383ffff */
[----:B------:R-:W-:Y:S05]  /*39f0*/  BRA `(.L_x_5136) ;  /* 0x00000000000c7947 */ /* 0x000fea0003800000 */
.L_x_5137:
[----:B------:R-:W2:Y:S02]  /*3a00*/  LD.E R0, desc[UR6][R20.64] ;  /* 0x0000000614007980 */ /* 0x000ea4000c101900 */
[----:B--2---:R-:W-:-:S05]  /*3a10*/  IADD3 R3, PT, PT, R26, R0, RZ ;  /* 0x000000001a037210 */ /* 0x004fca0007ffe0ff */
[----:B------:R1:W-:Y:S02]  /*3a20*/  ST.E desc[UR6][R20.64], R3 ;  /* 0x0000000314007985 */ /* 0x0003e4000c101906 */
.L_x_5136:
[----:B------:R-:W-:Y:S05]  /*3a30*/  BSYNC.RECONVERGENT B0 ;  /* 0x0000000000007941 */ /* 0x000fea0003800200 */
.L_x_5135:
[----:B------:R2:W-:Y:S02]  /*3a40*/  ATOM.E.ADD.F16x2.RN.STRONG.GPU P0, RZ, desc[UR6][R20.64+0x4], R25 ;  /* 0x8000041914ff79a2 */ /* 0x0005e4000c10e106 */
[----:B--2---:R-:W-:Y:S05]  /*3a50*/  @P0 EXIT ;  /* 0x000000000000094d */ /* 0x004fea0003800000 */
[----:B------:R-:W2:Y:S02]  /*3a60*/  QSPC.E.S P0, RZ, [R20+0x4] ;  /* 0x0000040014ff73aa */ /* 0x000ea40000000500 */
[----:B--2---:R-:W-:Y:S05]  /*3a70*/  @!P0 BRA `(.L_x_5139) ;  /* 0x0000000000188947 */ /* 0x004fea0003800000 */
[----:B-1----:R-:W-:-:S07]  /*3a80*/  MOV R20, R20 ;  /* 0x0000001400147202 */ /* 0x002fce0000000f00 */
.L_x_5140:
[----:B------:R-:W1:Y:S02]  /*3a90*/  LDS R2, [R20+0x4] ;  /* 0x0000040014027984 */ /* 0x000e640000000800 */
[----:B-1----:R-:W-:-:S05]  /*3aa0*/  HFMA2 R3, R2, 1, 1, R25 ;  /* 0x3c003c0002037831 */ /* 0x002fca0000000019 */
[----:B------:R-:W1:Y:S02]  /*3ab0*/  ATOMS.CAST.SPIN P0, [R20+0x4], R2, R3 ;  /* 0x000004021400758d */ /* 0x000e640001800003 */
[----:B-1----:R-:W-:Y:S05]  /*3ac0*/  @!P0 BRA `(.L_x_5140) ;  /* 0xfffffffc00f08947 */ /* 0x002fea000383ffff */
[----:B------:R-:W-:Y:S05]  /*3ad0*/  EXIT ;  /* 0x000000000000794d */ /* 0x000fea0003800000 */
.L_x_5139:
[----:B------:R-:W1:Y:S02]  /*3ae0*/  LD.E R0, desc[UR6][R20.64+0x4] ;  /* 0x0000040614007980 */ /* 0x000e64000c101900 */
[----:B-1----:R-:W-:-:S05]  /*3af0*/  IADD3 R3, PT, PT, R25, R0, RZ ;  /* 0x0000000019037210 */ /* 0x002fca0007ffe0ff */
[----:B------:R-:W-:Y:S01]  /*3b00*/  ST.E desc[UR6][R20.64+0x4], R3 ;  /* 0x0000040314007985 */ /* 0x000fe2000c101906 */
[----:B------:R-:W-:Y:S05]  /*3b10*/  EXIT ;  /* 0x000000000000794d */ /* 0x000fea0003800000 */
.L_x_5141:
        /* <DEDUP_REMOVED lines=14> */
.L_x_5365:


//--------------------- .text._Z23gemm_half_q_half_kernelILi1ELi172ELb1ELb0ELi32EEvPK6__halfPKjS4_S2_PS0_iiiiPKtS7_iiiiiibS2_i --------------------------
	.section	.text._Z23gemm_half_q_half_kernelILi1ELi172ELb1ELb0ELi32EEvPK6__halfPKjS4_S2_PS0_iiiiPKtS7_iiiiiibS2_i,"ax",@progbits
	.align	128
        .global         _Z23gemm_half_q_half_kernelILi1ELi172ELb1ELb0ELi32EEvPK6__halfPKjS4_S2_PS0_iiiiPKtS7_iiiiiibS2_i
        .type           _Z23gemm_half_q_half_kernelILi1ELi172ELb1ELb0ELi32EEvPK6__halfPKjS4_S2_PS0_iiiiPKtS7_iiiiiibS2_i,@function
        .size           _Z23gemm_half_q_half_kernelILi1ELi172ELb1ELb0ELi32EEvPK6__halfPKjS4_S2_PS0_iiiiPKtS7_iiiiiibS2_i,(.L_x_5366 - _Z23gemm_half_q_half_kernelILi1ELi172ELb1ELb0ELi32EEvPK6__halfPKjS4_S2_PS0_iiiiPKtS7_iiiiiibS2_i)
        .other          _Z23gemm_half_q_half_kernelILi1ELi172ELb1ELb0ELi32EEvPK6__halfPKjS4_S2_PS0_iiiiPKtS7_iiiiiibS2_i,@"STO_CUDA_ENTRY STV_DEFAULT"
_Z23gemm_half_q_half_kernelILi1ELi172ELb1ELb0ELi32EEvPK6__halfPKjS4_S2_PS0_iiiiPKtS7_iiiiiibS2_i:
.text._Z23gemm_half_q_half_kernelILi1ELi172ELb1ELb0ELi32EEvPK6__halfPKjS4_S2_PS0_iiiiPKtS7_iiiiiibS2_i:
        /* <DEDUP_REMOVED lines=43> */
.L_x_5143:
[----:B------:R-:W-:Y:S05]  /*02b0*/  BSYNC.RECONVERGENT B0 ;  /* 0x0000000000007941 */ /* 0x000fea0003800200 */
.L_x_5142:
        /* <DEDUP_REMOVED lines=23> */
.L_x_5145:
        /* <DEDUP_REMOVED lines=42> */
.L_x_5144:
        /* <DEDUP_REMOVED lines=11> */
.L_x_5146:
        /* <DEDUP_REMOVED lines=11> */
.L_x_5147:
        /* <DEDUP_REMOVED lines=11> */
.L_x_5148:
        /* <DEDUP_REMOVED lines=11> */
.L_x_5149:
        /* <DEDUP_REMOVED lines=11> */
.L_x_5150:
        /* <DEDUP_REMOVED lines=24> */
[----:B------:R-:W1:Y:S04]  /*0bc0*/  LDS.64 R26, [UR4] ;  /* 0x00000004ff1a7984 */ /* 0x000e680008000a00 */
[----:B------:R-:W3:Y:S01]  /*0bd0*/  LDG.E.128.CONSTANT R16, desc[UR6][R8.64] ;  /* 0x0000000608107981 */ /* 0x000ee2000c1e9d00 */
[----:B------:R-:W-:-:S05]  /*0be0*/  IMAD.WIDE R30, R35, 0x4, R8 ;  /* 0x00000004231e7825 */ /* 0x000fca00078e0208 */
[----:B------:R4:W5:Y:S02]  /*0bf0*/  LDG.E.128.CONSTANT R4, desc[UR6][R30.64] ;  /* 0x000000061e047981 */ /* 0x000964000c1e9d00 */
[----:B----4-:R-:W-:Y:S01]  /*0c00*/  IMAD.WIDE R30, R35, 0x4, R30 ;  /* 0x00000004231e7825 */ /* 0x010fe200078e021e */
[----:B--2---:R-:W-:Y:S02]  /*0c10*/  LOP3.LUT R8, R13, 0xff, RZ, 0xc0, !PT ;  /* 0x000000ff0d087812 */ /* 0x004fe400078ec0ff */
[----:B------:R-:W-:Y:S02]  /*0c20*/  LOP3.LUT R10, R12, 0xff, RZ, 0xc0, !PT ;  /* 0x000000ff0c0a7812 */ /* 0x000fe400078ec0ff */
[----:B------:R-:W-:Y:S02]  /*0c30*/  IADD3 R41, PT, PT, R8, -0x80, RZ ;  /* 0xffffff8008297810 */ /* 0x000fe40007ffe0ff */
[----:B------:R-:W-:Y:S02]  /*0c40*/  LOP3.LUT R8, R14, 0xff, RZ, 0xc0, !PT ;  /* 0x000000ff0e087812 */ /* 0x000fe400078ec0ff */
[----:B------:R-:W-:-:S02]  /*0c50*/  IADD3 R10, PT, PT, R10, -0x80, RZ ;  /* 0xffffff800a0a7810 */ /* 0x000fc40007ffe0ff */
[----:B------:R-:W-:Y:S01]  /*0c60*/  IADD3 R21, PT, PT, R8, -0x80, RZ ;  /* 0xffffff8008157810 */ /* 0x000fe20007ffe0ff */
[----:B------:R-:W2:Y:S01]  /*0c70*/  I2F.F16 R41, R41 ;  /* 0x0000002900297306 */ /* 0x000ea20000200c00 */
[----:B------:R-:W-:Y:S02]  /*0c80*/  LOP3.LUT R8, R15, 0xff, RZ, 0xc0, !PT ;  /* 0x000000ff0f087812 */ /* 0x000fe400078ec0ff */
[----:B------:R-:W-:Y:S02]  /*0c90*/  SHF.R.U32.HI R9, RZ, 0x8, R13 ;  /* 0x00000008ff097819 */ /* 0x000fe4000001160d */
[----:B------:R-:W-:Y:S02]  /*0ca0*/  IADD3 R23, PT, PT, R8, -0x80, RZ ;  /* 0xffffff8008177810 */ /* 0x000fe40007ffe0ff */
[----:B------:R-:W-:Y:S01]  /*0cb0*/  SHF.R.U32.HI R8, RZ, 0x8, R12 ;  /* 0x00000008ff087819 */ /* 0x000fe2000001160c */
[----:B------:R4:W0:Y:S01]  /*0cc0*/  I2F.F16 R25, R10 ;  /* 0x0000000a00197306 */ /* 0x0008220000200c00 */
[----:B------:R-:W-:-:S02]  /*0cd0*/  LOP3.LUT R20, R9, 0xff, RZ, 0xc0, !PT ;  /* 0x000000ff09147812 */ /* 0x000fc400078ec0ff */
        /* <DEDUP_REMOVED lines=20> */
[----:B------:R-:W-:Y:S01]  /*0e20*/  HADD2.F32 R26, -RZ, R26.H1_H1 ;  /* 0x3000001aff1a7230 */ /* 0x000fe20000004100 */
[----:B------:R-:W0:Y:S01]  /*0e30*/  I2F.F16 R40, R40 ;  /* 0x0000002800287306 */ /* 0x000e220000200c00 */
[----:B------:R-:W-:Y:S01]  /*0e40*/  FFMA.FTZ R43, R20, R41, RZ ;  /* 0x00000029142b7223 */ /* 0x000fe200000100ff */
[----:B--2---:R-:W-:-:S02]  /*0e50*/  HADD2.F32 R39, -RZ, R39.H0_H0 ;  /* 0x20000027ff277230 */ /* 0x004fc40000004100 */
[C---:B------:R-:W-:Y:S01]  /*0e60*/  FFMA.FTZ R21, R20.reuse, R21, RZ ;  /* 0x0000001514157223 */ /* 0x040fe200000100ff */
[----:B------:R-:W-:Y:S01]  /*0e70*/  FFMA.FTZ R41, R20, R23, RZ ;  /* 0x0000001714297223 */ /* 0x000fe200000100ff */
[----:B------:R-:W-:Y:S02]  /*0e80*/  SHF.R.U32.HI R20, RZ, 0x8, R14 ;  /* 0x00000008ff147819 */ /* 0x000fe4000001160e */
[----:B------:R-:W-:Y:S01]  /*0e90*/  I2F.F16 R38, R38 ;  /* 0x0000002600267306 */ /* 0x000fe20000200c00 */
[----:B------:R-:W-:Y:S01]  /*0ea0*/  FFMA.FTZ R39, R39, R26, R42 ;  /* 0x0000001a27277223 */ /* 0x000fe2000001002a */
[----:B------:R-:W-:Y:S02]  /*0eb0*/  SHF.R.U32.HI R42, RZ, 0x8, R15 ;  /* 0x00000008ff2a7819 */ /* 0x000fe4000001160f */
[----:B------:R-:W-:Y:S02]  /*0ec0*/  LOP3.LUT R20, R20, 0xff, RZ, 0xc0, !PT ;  /* 0x000000ff14147812 */ /* 0x000fe400078ec0ff */
[----:B------:R-:W-:-:S02]  /*0ed0*/  LOP3.LUT R42, R42, 0xff, RZ, 0xc0, !PT ;  /* 0x000000ff2a2a7812 */ /* 0x000fc400078ec0ff */
[----:B------:R-:W-:Y:S01]  /*0ee0*/  IADD3 R20, PT, PT, R20, -0x80, RZ ;  /* 0xffffff8014147810 */ /* 0x000fe20007ffe0ff */
[----:B------:R-:W-:Y:S01]  /*0ef0*/  I2F.F16 R33, R33 ;  /* 0x0000002100217306 */ /* 0x000fe20000200c00 */
[----:B------:R-:W-:Y:S01]  /*0f00*/  IADD3 R42, PT, PT, R42, -0x80, RZ ;  /* 0xffffff802a2a7810 */ /* 0x000fe20007ffe0ff */
[----:B0-----:R-:W-:-:S06]  /*0f10*/  HADD2.F32 R40, -RZ, R40.H0_H0 ;  /* 0x20000028ff287230 */ /* 0x001fcc0000004100 */
[----:B------:R-:W0:Y:S01]  /*0f20*/  I2F.F16 R20, R20 ;  /* 0x0000001400147306 */ /* 0x000e220000200c00 */
[----:B------:R-:W-:Y:S01]  /*0f30*/  FFMA.FTZ R40, R26, R40, R43 ;  /* 0x000000281a287223 */ /* 0x000fe2000001002b */
[----:B------:R-:W-:-:S06]  /*0f40*/  SHF.R.U32.HI R43, RZ, 0x10, R13 ;  /* 0x00000010ff2b7819 */ /* 0x000fcc000001160d */
[----:B------:R-:W1:Y:S01]  /*0f50*/  I2F.F16 R42, R42 ;  /* 0x0000002a002a7306 */ /* 0x000e620000200c00 */
[----:B------:R-:W-:Y:S02]  /*0f60*/  SHF.R.U32.HI R12, RZ, 0x10, R12 ;  /* 0x00000010ff0c7819 */ /* 0x000fe4000001160c */
[----:B------:R-:W-:Y:S02]  /*0f70*/  LOP3.LUT R43, R43, 0xff, RZ, 0xc0, !PT ;  /* 0x000000ff2b2b7812 */ /* 0x000fe400078ec0ff */
[----:B------:R-:W-:-:S03]  /*0f80*/  LOP3.LUT R12, R12, 0xff, RZ, 0xc0, !PT ;  /* 0x000000ff0c0c7812 */ /* 0x000fc600078ec0ff */
[----:B------:R2:W-:Y:S01]  /*0f90*/  I2F.F16 R23, R44 ;  /* 0x0000002c00177306 */ /* 0x0005e20000200c00 */
[----:B------:R-:W-:Y:S02]  /*0fa0*/  SHF.R.U32.HI R15, RZ, 0x10, R15 ;  /* 0x00000010ff0f7819 */ /* 0x000fe4000001160f */
[----:B------:R-:W-:Y:S01]  /*0fb0*/  IADD3 R13, PT, PT, R12, -0x80, RZ ;  /* 0xffffff800c0d7810 */ /* 0x000fe20007ffe0ff */
[----:B0-----:R-:W-:-:S04]  /*0fc0*/  HADD2.F32 R12, -RZ, R20.H0_H0 ;  /* 0x20000014ff0c7230 */ /* 0x001fc80000004100 */
[----:B------:R-:W-:Y:S01]  /*0fd0*/  I2F.F16 R29, R29 ;  /* 0x0000001d001d7306 */ /* 0x000fe20000200c00 */
[----:B--2---:R-:W-:Y:S02]  /*0fe0*/  SHF.R.U32.HI R44, RZ, 0x10, R14 ;  /* 0x00000010ff2c7819 */ /* 0x004fe4000001160e */
[----:B------:R-:W-:Y:S01]  /*0ff0*/  IADD3 R14, PT, PT, R43, -0x80, RZ ;  /* 0xffffff802b0e7810 */ /* 0x000fe20007ffe0ff */
[----:B-1----:R-:W-:Y:S01]  /*1000*/  HADD2.F32 R42, -RZ, R42.H0_H0 ;  /* 0x2000002aff2a7230 */ /* 0x002fe20000004100 */
[----:B------:R-:W-:Y:S01]  /*1010*/  LOP3.LUT R20, R15, 0xff, RZ, 0xc0, !PT ;  /* 0x000000ff0f147812 */ /* 0x000fe200078ec0ff */
[----:B------:R-:W-:Y:S01]  /*1020*/  FFMA.FTZ R12, R26, R12, R21 ;  /* 0x0000000c1a0c7223 */ /* 0x000fe20000010015 */
[----:B------:R-:W-:Y:S01]  /*1030*/  LOP3.LUT R44, R44, 0xff, RZ, 0xc0, !PT ;  /* 0x000000ff2c2c7812 */ /* 0x000fe200078ec0ff */
        /* <DEDUP_REMOVED lines=50> */
[----:B-1----:R-:W-:-:S03]  /*1360*/  HADD2.F32 R43, -RZ, R26.H0_H0 ;  /* 0x2000001aff2b7230 */ /* 0x002fc60000004100 */
[----:B------:R-:W-:Y:S02]  /*1370*/  IADD3 R42, PT, PT, R42, -0x80, RZ ;  /* 0xffffff802a2a7810 */ /* 0x000fe40007ffe0ff */
        /* <DEDUP_REMOVED lines=10> */
[----:B------:R-:W-:Y:S01]  /*1420*/  LOP3.LUT R42, R42, 0xff, RZ, 0xc0, !PT ;  /* 0x000000ff2a2a7812 */ /* 0x000fe200078ec0ff */
[----:B------:R-:W1:Y:S01]  /*1430*/  I2F.F16 R17, R17 ;  /* 0x0000001100117306 */ /* 0x000e620000200c00 */
[----:B------:R-:W-:Y:S02]  /*1440*/  SHF.R.U32.HI R16, RZ, 0x10, R16 ;  /* 0x00000010ff107819 */ /* 0x000fe40000011610 */
[----:B------:R-:W-:Y:S02]  /*1450*/  LOP3.LUT R38, R38, 0xff, RZ, 0xc0, !PT ;  /* 0x000000ff26267812 */ /* 0x000fe400078ec0ff */
[----:B------:R-:W-:-:S02]  /*1460*/  SHF.R.U32.HI R18, RZ, 0x10, R18 ;  /* 0x00000010ff127819 */ /* 0x000fc40000011612 */
[----:B------:R-:W-:Y:S02]  /*1470*/  IADD3 R42, PT, PT, R42, -0x80, RZ ;  /* 0xffffff802a2a7810 */ /* 0x000fe40007ffe0ff */
[----:B------:R-:W-:Y:S02]  /*1480*/  LOP3.LUT R16, R16, 0xff, RZ, 0xc0, !PT ;  /* 0x000000ff10107812 */ /* 0x000fe400078ec0ff */
[----:B------:R-:W-:Y:S02]  /*1490*/  LOP3.LUT R34, R34, 0xff, RZ, 0xc0, !PT ;  /* 0x000000ff22227812 */ /* 0x000fe400078ec0ff */
[----:B------:R-:W-:Y:S02]  /*14a0*/  IADD3 R38, PT, PT, R38, -0x80, RZ ;  /* 0xffffff8026267810 */ /* 0x000fe40007ffe0ff */
[----:B------:R-:W-:Y:S01]  /*14b0*/  LOP3.LUT R18, R18, 0xff, RZ, 0xc0, !PT ;  /* 0x000000ff12127812 */ /* 0x000fe200078ec0ff */
[----:B------:R-:W4:Y:S01]  /*14c0*/  I2F.F16 R42, R42 ;  /* 0x0000002a002a7306 */ /* 0x000f220000200c00 */
[----:B------:R-:W-:-:S02]  /*14d0*/  IADD3 R16, PT, PT, R16, -0x80, RZ ;  /* 0xffffff8010107810 */ /* 0x000fc40007ffe0ff */
[----:B------:R-:W-:Y:S02]  /*14e0*/  IADD3 R34, PT, PT, R34, -0x80, RZ ;  /* 0xffffff8022227810 */ /* 0x000fe40007ffe0ff */
[----:B------:R-:W-:Y:S02]  /*14f0*/  LEA.HI R25, R19, 0xffffff80, RZ, 0x8 ;  /* 0xffffff8013197811 */ /* 0x000fe400078f40ff */
[----:B------:R-:W-:Y:S01]  /*1500*/  IADD3 R18, PT, PT, R18, -0x80, RZ ;  /* 0xffffff8012127810 */ /* 0x000fe20007ffe0ff */
[----:B------:R-:W0:Y:S01]  /*1510*/  I2F.F16 R38, R38 ;  /* 0x0000002600267306 */ /* 0x000e220000200c00 */
[----:B------:R-:W-:Y:S01]  /*1520*/  SHF.R.U32.HI R19, RZ, 0x10, R19 ;  /* 0x00000010ff137819 */ /* 0x000fe20000011613 */
[----:B------:R-:W-:Y:S02]  /*1530*/  HADD2.F32 R44, -RZ, R20.H1_H1 ;  /* 0x30000014ff2c7230 */ /* 0x000fe40000004100 */
[----:B-----5:R-:W-:Y:S01]  /*1540*/  HADD2.F32 R43, -RZ, R26.H0_H0 ;  /* 0x2000001aff2b7230 */ /* 0x020fe20000004100 */
[----:B------:R-:W-:Y:S01]  /*1550*/  LOP3.LUT R19, R19, 0xff, RZ, 0xc0, !PT ;  /* 0x000000ff13137812 */ /* 0x000fe200078ec0ff */
[----:B-1----:R-:W-:-:S02]  /*1560*/  HADD2.F32 R17, -RZ, R17.H0_H0 ;  /* 0x20000011ff117230 */ /* 0x002fc40000004100 */
[----:B------:R-:W1:Y:S01]  /*1570*/  I2F.F16 R16, R16 ;  /* 0x0000001000107306 */ /* 0x000e620000200c00 */
[----:B------:R-:W-:Y:S02]  /*1580*/  LOP3.LUT R26, R4, 0xff, RZ, 0xc0, !PT ;  /* 0x000000ff041a7812 */ /* 0x000fe400078ec0ff */
[----:B------:R-:W-:-:S05]  /*1590*/  IADD3 R20, PT, PT, R19, -0x80, RZ ;  /* 0xffffff8013147810 */ /* 0x000fca0007ffe0ff */
[----:B------:R-:W5:Y:S01]  /*15a0*/  I2F.F16 R34, R34 ;  /* 0x0000002200227306 */ /* 0x000f620000200c00 */
[----:B------:R-:W-:Y:S01]  /*15b0*/  FFMA.FTZ R19, R44, R17, R27 ;  /* 0x000000112c137223 */ /* 0x000fe2000001001b */
[----:B------:R-:W-:Y:S01]  /*15c0*/  IADD3 R17, PT, PT, R26, -0x80, RZ ;  /* 0xffffff801a117810 */ /* 0x000fe20007ffe0ff */
[----:B----4-:R-:W-:Y:S01]  /*15d0*/  HADD2.F32 R42, -RZ, R42.H0_H0 ;  /* 0x2000002aff2a7230 */ /* 0x010fe20000004100 */
[----:B------:R-:W4:Y:S04]  /*15e0*/  LDS.64 R26, [UR4+0x10] ;  /* 0x00001004ff1a7984 */ /* 0x000f280008000a00 */
[----:B------:R-:W5:Y:S01]  /*15f0*/  I2F.F16 R18, R18 ;  /* 0x0000001200127306 */ /* 0x000f620000200c00 */
[----:B------:R-:W-:Y:S01]  /*1600*/  FFMA.FTZ R40, R43, R44, R40 ;  /* 0x0000002c2b287223 */ /* 0x000fe20000010028 */
[----:B0-----:R-:W-:-:S02]  /*1610*/  HADD2.F32 R38, -RZ, R38.H0_H0 ;  /* 0x20000026ff267230 */ /* 0x001fc40000004100 */
[----:B------:R-:W-:Y:S01]  /*1620*/  FFMA.FTZ R39, R44, R42, R39 ;  /* 0x0000002a2c277223 */ /* 0x000fe20000010027 */
[----:B-1----:R-:W-:-:S03]  /*1630*/  HADD2.F32 R43, -RZ, R16.H0_H0 ;  /* 0x20000010ff2b7230 */ /* 0x002fc60000004100 */
[----:B------:R-:W0:Y:S01]  /*1640*/  I2F.F16 R20, R20 ;  /* 0x0000001400147306 */ /* 0x000e220000200c00 */
[----:B------:R-:W-:Y:S02]  /*1650*/  HADD2.F32 R42, -RZ, R21.H0_H0 ;  /* 0x20000015ff2a7230 */ /* 0x000fe40000004100 */
[----:B-----5:R-:W-:Y:S01]  /*1660*/  HADD2.F32 R16, -RZ, R34.H0_H0 ;  /* 0x20000022ff107230 */ /* 0x020fe20000004100 */
[----:B------:R-:W-:Y:S01]  /*1670*/  LOP3.LUT R34, R6, 0xff, RZ, 0xc0, !PT ;  /* 0x000000ff06227812 */ /* 0x000fe200078ec0ff */
[----:B------:R-:W-:Y:S01]  /*1680*/  FFMA.FTZ R41, R44, R38, R41 ;  /* 0x000000262c297223 */ /* 0x000fe20000010029 */
[----:B------:R-:W-:Y:S02]  /*1690*/  HADD2.F32 R18, -RZ, R18.H0_H0 ;  /* 0x20000012ff127230 */ /* 0x000fe40000004100 */
[----:B------:R-:W1:Y:S01]  /*16a0*/  I2F.F16 R25, R25 ;  /* 0x0000001900197306 */ /* 0x000e620000200c00 */
[----:B------:R-:W-:Y:S01]  /*16b0*/  FFMA.FTZ R16, R42, R16, R19 ;  /* 0x000000102a107223 */ /* 0x000fe20000010013 */
[----:B------:R-:W-:-:S02]  /*16c0*/  IADD3 R19, PT, PT, R34, -0x80, RZ ;  /* 0xffffff8022137810 */ /* 0x000fc40007ffe0ff */
[----:B------:R-:W-:Y:S01]  /*16d0*/  LOP3.LUT R34, R7, 0xff, RZ, 0xc0, !PT ;  /* 0x000000ff07227812 */ /* 0x000fe200078ec0ff */
[----:B------:R-:W-:Y:S01]  /*16e0*/  FFMA.FTZ R41, R42, R18, R41 ;  /* 0x000000122a297223 */ /* 0x000fe20000010029 */
[----:B------:R-:W-:Y:S02]  /*16f0*/  LOP3.LUT R38, R5, 0xff, RZ, 0xc0, !PT ;  /* 0x000000ff05267812 */ /* 0x000fe400078ec0ff */
[----:B------:R-:W-:Y:S01]  /*1700*/  SHF.R.U32.HI R18, RZ, 0x8, R4 ;  /* 0x00000008ff127819 */ /* 0x000fe20000011604 */
[----:B0-----:R-:W-:Y:S01]  /*1710*/  HADD2.F32 R20, -RZ, R20.H0_H0 ;  /* 0x20000014ff147230 */ /* 0x001fe20000004100 */
[----:B------:R-:W-:Y:S01]  /*1720*/  IADD3 R44, PT, PT, R34, -0x80, RZ ;  /* 0xffffff80222c7810 */ /* 0x000fe20007ffe0ff */
[----:B------:R-:W-:Y:S01]  /*1730*/  FFMA.FTZ R40, R43, R42, R40 ;  /* 0x0000002a2b287223 */ /* 0x000fe20000010028 */
[----:B------:R-:W-:Y:S02]  /*1740*/  IADD3 R38, PT, PT, R38, -0x80, RZ ;  /* 0xffffff8026267810 */ /* 0x000fe40007ffe0ff */
[----:B------:R-:W-:Y:S01]  /*1750*/  LOP3.LUT R34, R18, 0xff, RZ, 0xc0, !PT ;  /* 0x000000ff12227812 */ /* 0x000fe200078ec0ff */
[----:B------:R-:W-:-:S02]  /*1760*/  HADD2.F32 R43, -RZ, R21.H1_H1 ;  /* 0x30000015ff2b7230 */ /* 0x000fc40000004100 */
[----:B------:R-:W-:Y:S02]  /*1770*/  HADD2.F32 R28, -RZ, R28.H0_H0 ;  /* 0x2000001cff1c7230 */ /* 0x000fe40000004100 */
[----:B------:R-:W-:Y:S01]  /*1780*/  HADD2.F32 R21, -RZ, R24.H0_H0 ;  /* 0x20000018ff157230 */ /* 0x000fe20000004100 */
[----:B------:R-:W-:Y:S01]  /*1790*/  IADD3 R24, PT, PT, R34, -0x80, RZ ;  /* 0xffffff8022187810 */ /* 0x000fe20007ffe0ff */
[----:B------:R-:W-:Y:S01]  /*17a0*/  FFMA.FTZ R42, R42, R20, R39 ;  /* 0x000000142a2a7223 */ /* 0x000fe20000010027 */
[----:B------:R-:W0:Y:S01]  /*17b0*/  I2F.F16 R17, R17 ;  /* 0x0000001100117306 */ /* 0x000e220000200c00 */
[----:B------:R-:W-:Y:S02]  /*17c0*/  HADD2.F32 R20, -RZ, R23.H0_H0 ;  /* 0x20000017ff147230 */ /* 0x000fe40000004100 */
[----:B------:R-:W-:Y:S01]  /*17d0*/  FFMA.FTZ R23, R43, R28, R16 ;  /* 0x0000001c2b177223 */ /* 0x000fe20000010010 */
[----:B-1----:R-:W-:Y:S01]  /*17e0*/  HADD2.F32 R25, -RZ, R25.H0_H0 ;  /* 0x20000019ff197230 */ /* 0x002fe20000004100 */
[----:B------:R-:W-:-:S03]  /*17f0*/  SHF.R.U32.HI R16, RZ, 0x8, R5 ;  /* 0x00000008ff107819 */ /* 0x000fc60000011605 */
[----:B------:R-:W1:Y:S01]  /*1800*/  I2F.F16 R38, R38 ;  /* 0x0000002600267306 */ /* 0x000e620000200c00 */
        /* <DEDUP_REMOVED lines=10> */
[----:B0-----:R-:W-:Y:S02]  /*18b0*/  HADD2.F32 R17, -RZ, R17.H0_H0 ;  /* 0x20000011ff117230 */ /* 0x001fe40000004100 */
[----:B-1----:R-:W-:Y:S01]  /*18c0*/  HADD2.F32 R45, -RZ, R38.H0_H0 ;  /* 0x20000026ff2d7230 */ /* 0x002fe20000004100 */
        /* <DEDUP_REMOVED lines=66> */
[----:B------:R-:W-:-:S02]  /*1cf0*/  IADD3 R42, PT, PT, R27, -0x80, RZ ;  /* 0xffffff801b2a7810 */ /* 0x000fc40007ffe0ff */
[----:B------:R-:W-:Y:S01]  /*1d00*/  LOP3.LUT R5, R8, 0xff, RZ, 0xc0, !PT ;  /* 0x000000ff08057812 */ /* 0x000fe200078ec0ff */
[----:B------:R-:W-:Y:S01]  /*1d10*/  FFMA.FTZ R27, R7, R34, R43 ;  /* 0x00000022071b7223 */ /* 0x000fe2000001002b */
[----:B------:R-:W-:Y:S02]  /*1d20*/  LOP3.LUT R6, R9, 0xff, RZ, 0xc0, !PT ;  /* 0x000000ff09067812 */ /* 0x000fe400078ec0ff */
        /* <DEDUP_REMOVED lines=29> */
[----:B------:R-:W-:Y:S02]  /*1f00*/  SHF.R.U32.HI R6, RZ, 0x10, R9 ;  /* 0x00000010ff067819 */ /* 0x000fe40000011609 */
[----:B------:R-:W-:Y:S02]  /*1f10*/  LOP3.LUT R34, R34, 0xff, RZ, 0xc0, !PT ;  /* 0x000000ff22227812 */ /* 0x000fe400078ec0ff */
[----:B------:R-:W-:-:S02]  /*1f20*/  LOP3.LUT R43, R43, 0xff, RZ, 0xc0, !PT ;  /* 0x000000ff2b2b7812 */ /* 0x000fc400078ec0ff */
[----:B------:R-:W-:Y:S01]  /*1f30*/  LEA.HI R39, R9, 0xffffff80, RZ, 0x8 ;  /* 0xffffff8009277811 */ /* 0x000fe200078f40ff */
[----:B------:R-:W-:Y:S01]  /*1f40*/  IMAD.WIDE R30, R35, 0x4, R30 ;  /* 0x00000004231e7825 */ /* 0x000fe200078e021e */
[----:B------:R-:W-:Y:S02]  /*1f50*/  IADD3 R9, PT, PT, R4, -0x80, RZ ;  /* 0xffffff8004097810 */ /* 0x000fe40007ffe0ff */
[----:B------:R-:W-:Y:S02]  /*1f60*/  LOP3.LUT R6, R6, 0xff, RZ, 0xc0, !PT ;  /* 0x000000ff06067812 */ /* 0x000fe400078ec0ff */
[----:B------:R-:W-:Y:S02]  /*1f70*/  IADD3 R41, PT, PT, R34, -0x80, RZ ;  /* 0xffffff8022297810 */ /* 0x000fe40007ffe0ff */
[----:B------:R-:W-:Y:S01]  /*1f80*/  IADD3 R43, PT, PT, R43, -0x80, RZ ;  /* 0xffffff802b2b7810 */ /* 0x000fe20007ffe0ff */
[----:B------:R-:W-:Y:S01]  /*1f90*/  HADD2.F32 R42, -RZ, R24.H1_H1 ;  /* 0x30000018ff2a7230 */ /* 0x000fe20000004100 */
[----:B------:R-:W-:Y:S01]  /*1fa0*/  LOP3.LUT R26, R26, 0xff, RZ, 0xc0, !PT ;  /* 0x000000ff1a1a7812 */ /* 0x000fe200078ec0ff */
[----:B-1----:R-:W-:Y:S01]  /*1fb0*/  HADD2.F32 R44, -RZ, R5.H0_H0 ;  /* 0x20000005ff2c7230 */ /* 0x002fe20000004100 */
[----:B------:R-:W-:Y:S01]  /*1fc0*/  IADD3 R24, PT, PT, R6, -0x80, RZ ;  /* 0xffffff8006187810 */ /* 0x000fe20007ffe0ff */
[----:B------:R-:W0:Y:S01]  /*1fd0*/  I2F.F16 R9, R9 ;  /* 0x0000000900097306 */ /* 0x000e220000200c00 */
[----:B------:R1:W2:Y:S01]  /*1fe0*/  LDG.E.128.CONSTANT R4, desc[UR6][R30.64] ;  /* 0x000000061e047981 */ /* 0x0002a2000c1e9d00 */
[----:B------:R-:W-:-:S02]  /*1ff0*/  IADD3 R26, PT, PT, R26, -0x80, RZ ;  /* 0xffffff801a1a7810 */ /* 0x000fc40007ffe0ff */
[----:B------:R-:W-:-:S04]  /*2000*/  LEA.HI R38, R10, 0xffffff80, RZ, 0x8 ;  /* 0xffffff800a267811 */ /* 0x000fc800078f40ff */
[----:B------:R-:W4:Y:S01]  /*2010*/  I2F.F16 R41, R41 ;  /* 0x0000002900297306 */ /* 0x000f220000200c00 */
[----:B------:R-:W-:-:S07]  /*2020*/  SHF.R.U32.HI R10, RZ, 0x10, R10 ;  /* 0x00000010ff0a7819 */ /* 0x000fce000001160a */
        /* <DEDUP_REMOVED lines=9> */
[----:B------:R-:W0:Y:S01]  /*20c0*/  I2F.F16 R10, R10 ;  /* 0x0000000a000a7306 */ /* 0x000e220000200c00 */
[----:B------:R-:W-:Y:S01]  /*20d0*/  LOP3.LUT R9, R34, 0xff, RZ, 0xc0, !PT ;  /* 0x000000ff22097812 */ /* 0x000fe200078ec0ff */
[C---:B------:R-:W-:Y:S01]  /*20e0*/  FFMA.FTZ R34, R42.reuse, R44, R33 ;  /* 0x0000002c2a227223 */ /* 0x040fe20000010021 */
[C---:B------:R-:W-:Y:S01]  /*20f0*/  FFMA.FTZ R27, R42.reuse, R41, R27 ;  /* 0x000000292a1b7223 */ /* 0x040fe2000001001b */
[----:B------:R-:W-:Y:S01]  /*2100*/  FFMA.FTZ R42, R42, R45, R8 ;  /* 0x0000002d2a2a7223 */ /* 0x000fe20000010008 */
[----:B------:R-:W-:Y:S01]  /*2110*/  HADD2.F32 R45, -RZ, R25.H0_H0 ;  /* 0x20000019ff2d7230 */ /* 0x000fe20000004100 */
[----:B------:R-:W-:Y:S01]  /*2120*/  IADD3 R9, PT, PT, R9, -0x80, RZ ;  /* 0xffffff8009097810 */ /* 0x000fe20007ffe0ff */
[----:B-1----:R-:W-:Y:S01]  /*2130*/  HADD2.F32 R26, -RZ, R26.H0_H0 ;  /* 0x2000001aff1a7230 */ /* 0x002fe20000004100 */
[----:B------:R-:W1:Y:S04]  /*2140*/  I2F.F16 R24, R24 ;  /* 0x0000001800187306 */ /* 0x000e680000200c00 */
[----:B------:R-:W-:Y:S01]  /*2150*/  FFMA.FTZ R29, R26, R45, R29 ;  /* 0x0000002d1a1d7223 */ /* 0x000fe2000001001d */
[----:B------:R-:W-:-:S03]  /*2160*/  LOP3.LUT R26, R13, 0xff, RZ, 0xc0, !PT ;  /* 0x000000ff0d1a7812 */ /* 0x000fc600078ec0ff */
[----:B------:R-:W4:Y:S01]  /*2170*/  I2F.F16 R33, R9 ;  /* 0x0000000900217306 */ /* 0x000f220000200c00 */
[----:B------:R-:W-:Y:S01]  /*2180*/  IADD3 R46, PT, PT, R26, -0x80, RZ ;  /* 0xffffff801a2e7810 */ /* 0x000fe20007ffe0ff */
[----:B0-----:R-:W-:Y:S01]  /*2190*/  HADD2.F32 R26, -RZ, R10.H0_H0 ;  /* 0x2000000aff1a7230 */ /* 0x001fe20000004100 */
[----:B------:R-:W-:-:S05]  /*21a0*/  LOP3.LUT R41, R12, 0xff, RZ, 0xc0, !PT ;  /* 0x000000ff0c297812 */ /* 0x000fca00078ec0ff */
        /* <DEDUP_REMOVED lines=73> */
[----:B------:R-:W-:-:S05]  /*2640*/  SHF.R.U32.HI R41, RZ, 0x10, R15 ;  /* 0x00000010ff297819 */ /* 0x000fca000001160f */
[----:B------:R-:W1:Y:S01]  /*2650*/  I2F.F16 R44, R44 ;  /* 0x0000002c002c7306 */ /* 0x000e620000200c00 */
[----:B------:R-:W-:Y:S02]  /*2660*/  LOP3.LUT R42, R42, 0xff, RZ, 0xc0, !PT ;  /* 0x000000ff2a2a7812 */ /* 0x000fe400078ec0ff */
[----:B------:R-:W-:Y:S02]  /*2670*/  LOP3.LUT R41, R41, 0xff, RZ, 0xc0, !PT ;  /* 0x000000ff29297812 */ /* 0x000fe400078ec0ff */
[----:B------:R-:W-:Y:S02]  /*2680*/  IADD3 R42, PT, PT, R42, -0x80, RZ ;  /* 0xffffff802a2a7810 */ /* 0x000fe40007ffe0ff */
[----:B------:R-:W-:Y:S01]  /*2690*/  IADD3 R43, PT, PT, R41, -0x80, RZ ;  /* 0xffffff80292b7810 */ /* 0x000fe20007ffe0ff */
[----:B0-----:R-:W-:Y:S01]  /*26a0*/  HADD2.F32 R46, -RZ, R31.H0_H0 ;  /* 0x2000001fff2e7230 */ /* 0x001fe20000004100 */
[----:B------:R-:W-:Y:S01]  /*26b0*/  LEA.HI R31, R12, 0xffffff80, RZ, 0x8 ;  /* 0xffffff800c1f7811 */ /* 0x000fe200078f40ff */
[----:B------:R-:W-:Y:S01]  /*26c0*/  HADD2.F32 R41, -RZ, R27.H0_H0 ;  /* 0x2000001bff297230 */ /* 0x000fe20000004100 */
[----:B------:R-:W0:Y:S01]  /*26d0*/  I2F.F16 R42, R42 ;  /* 0x0000002a002a7306 */ /* 0x000e220000200c00 */
[----:B-1----:R-:W-:-:S07]  /*26e0*/  HADD2.F32 R12, -RZ, R44.H0_H0 ;  /* 0x2000002cff0c7230 */ /* 0x002fce0000004100 */
[----:B------:R-:W1:Y:S01]  /*26f0*/  I2F.F16 R43, R43 ;  /* 0x0000002b002b7306 */ /* 0x000e620000200c00 */
[----:B------:R-:W-:Y:S01]  /*2700*/  LEA.HI R44, R13, 0xffffff80, RZ, 0x8 ;  /* 0xffffff800d2c7811 */ /* 0x000fe200078f40ff */
[----:B------:R-:W-:Y:S02]  /*2710*/  FFMA.FTZ R26, R41, R12, R26 ;  /* 0x0000000c291a7223 */ /* 0x000fe4000001001a */
[----:B------:R-:W4:Y:S04]  /*2720*/  LDS.64 R12, [UR4+0x28] ;  /* 0x00002804ff0c7984 */ /* 0x000f280008000a00 */
[----:B------:R-:W5:Y:S01]  /*2730*/  I2F.F16 R31, R31 ;  /* 0x0000001f001f7306 */ /* 0x000f620000200c00 */
[----:B------:R-:W-:Y:S02]  /*2740*/  LEA.HI R14, R14, 0xffffff80, RZ, 0x8 ;  /* 0xffffff800e0e7811 */ /* 0x000fe400078f40ff */
[----:B------:R-:W-:Y:S01]  /*2750*/  LEA.HI R15, R15, 0xffffff80, RZ, 0x8 ;  /* 0xffffff800f0f7811 */ /* 0x000fe200078f40ff */
[----:B0-----:R-:W-:-:S02]  /*2760*/  HADD2.F32 R42, -RZ, R42.H0_H0 ;  /* 0x2000002aff2a7230 */ /* 0x001fc40000004100 */
[----:B-1----:R-:W-:Y:S02]  /*2770*/  HADD2.F32 R43, -RZ, R43.H0_H0 ;  /* 0x2000002bff2b7230 */ /* 0x002fe40000004100 */
[----:B------:R-:W0:Y:S01]  /*2780*/  I2F.F16 R44, R44 ;  /* 0x0000002c002c7306 */ /* 0x000e220000200c00 */
[----:B------:R-:W-:Y:S01]  /*2790*/  FFMA.FTZ R39, R46, R41, R39 ;  /* 0x000000292e277223 */ /* 0x000fe20000010027 */
[C---:B------:R-:W-:Y:S01]  /*27a0*/  FFMA.FTZ R30, R41.reuse, R42, R30 ;  /* 0x0000002a291e7223 */ /* 0x040fe2000001001e */
[----:B------:R-:W-:Y:S01]  /*27b0*/  FFMA.FTZ R40, R41, R43, R40 ;  /* 0x0000002b29287223 */ /* 0x000fe20000010028 */
[----:B------:R-:W-:-:S04]  /*27c0*/  LOP3.LUT R41, R16, 0xff, RZ, 0xc0, !PT ;  /* 0x000000ff10297812 */ /* 0x000fc800078ec0ff */
[----:B------:R-:W1:Y:S01]  /*27d0*/  I2F.F16 R14, R14 ;  /* 0x0000000e000e7306 */ /* 0x000e620000200c00 */
[----:B------:R-:W-:Y:S02]  /*27e0*/  HADD2.F32 R27, -RZ, R27.H1_H1 ;  /* 0x3000001bff1b7230 */ /* 0x000fe40000004100 */
[----:B-----5:R-:W-:-:S05]  /*27f0*/  HADD2.F32 R42, -RZ, R31.H0_H0 ;  /* 0x2000001fff2a7230 */ /* 0x020fca0000004100 */
[----:B------:R-:W5:Y:S01]  /*2800*/  I2F.F16 R15, R15 ;  /* 0x0000000f000f7306 */ /* 0x000f620000200c00 */
[----:B------:R-:W-:Y:S02]  /*2810*/  IADD3 R31, PT, PT, R41, -0x80, RZ ;  /* 0xffffff80291f7810 */ /* 0x000fe40007ffe0ff */
[----:B------:R-:W-:Y:S01]  /*2820*/  LOP3.LUT R41, R17, 0xff, RZ, 0xc0, !PT ;  /* 0x000000ff11297812 */ /* 0x000fe200078ec0ff */
[----:B------:R-:W-:-:S03]  /*2830*/  FFMA.FTZ R39, R42, R27, R39 ;  /* 0x0000001b2a277223 */ /* 0x000fc60000010027 */
[----:B------:R-:W-:Y:S01]  /*2840*/  IADD3 R42, PT, PT, R41, -0x80, RZ ;  /* 0xffffff80292a7810 */ /* 0x000fe20007ffe0ff */
        /* <DEDUP_REMOVED lines=52> */
[----:B------:R-:W-:Y:S02]  /*2b90*/  LOP3.LUT R16, R16, 0xff, RZ, 0xc0, !PT ;  /* 0x000000ff10107812 */ /* 0x000fe400078ec0ff */
[----:B------:R-:W-:Y:S01]  /*2ba0*/  IADD3 R17, PT, PT, R17, -0x80, RZ ;  /* 0xffffff8011117810 */ /* 0x000fe20007ffe0ff */
[----:B------:R-:W0:Y:S01]  /*2bb0*/  I2F.F16 R12, R12 ;  /* 0x0000000c000c7306 */ /* 0x000e220000200c00 */
[----:B------:R-:W-:Y:S02]  /*2bc0*/  IADD3 R18, PT, PT, R18, -0x80, RZ ;  /* 0xffffff8012127810 */ /* 0x000fe40007ffe0ff */
[----:B------:R-:W-:Y:S02]  /*2bd0*/  IADD3 R27, PT, PT, R43, -0x80, RZ ;  /* 0xffffff802b1b7810 */ /* 0x000fe40007ffe0ff */
[----:B------:R-:W-:-:S03]  /*2be0*/  IADD3 R16, PT, PT, R16, -0x80, RZ ;  /* 0xffffff8010107810 */ /* 0x000fc60007ffe0ff */
        /* <DEDUP_REMOVED lines=73> */
[----:B------:R-:W-:Y:S02]  /*3080*/  LOP3.LUT R43, R43, 0xff, RZ, 0xc0, !PT ;  /* 0x000000ff2b2b7812 */ /* 0x000fe400078ec0ff */
[----:B------:R-:W-:Y:S02]  /*3090*/  LEA.HI R31, R6, 0xffffff80, RZ, 0x8 ;  /* 0xffffff80061f7811 */ /* 0x000fe400078f40ff */
        /* <DEDUP_REMOVED lines=9> */
[----:B------:R-:W-:Y:S02]  /*3130*/  IADD3 R5, PT, PT, R6, -0x80, RZ ;  /* 0xffffff8006057810 */ /* 0x000fe40007ffe0ff */
[----:B------:R-:W-:-:S03]  /*3140*/  SHF.R.U32.HI R6, RZ, 0x10, R7 ;  /* 0x00000010ff067819 */ /* 0x000fc60000011607 */
        /* <DEDUP_REMOVED lines=66> */
[----:B------:R-:W-:Y:S01]  /*3570*/  LEA.HI R17, R8, 0xffffff80, RZ, 0x8 ;  /* 0xffffff8008117811 */ /* 0x000fe200078f40ff */
[----:B------:R-:W-:Y:S01]  /*3580*/  FMUL.FTZ R33, R31, R33 ;  /* 0x000000211f217220 */ /* 0x000fe20000410000 */
[----:B------:R-:W-:Y:S02]  /*3590*/  SHF.R.U32.HI R44, RZ, 0x10, R8 ;  /* 0x00000010ff2c7819 */ /* 0x000fe40000011608 */
[----:B------:R-:W-:Y:S02]  /*35a0*/  IADD3 R8, PT, PT, R45, -0x80, RZ ;  /* 0xffffff802d087810 */ /* 0x000fe40007ffe0ff */
[----:B------:R-:W-:-:S02]  /*35b0*/  PRMT R23, R23, 0x5410, R34 ;  /* 0x0000541017177816 */ /* 0x000fc40000000022 */
[----:B------:R-:W-:Y:S02]  /*35c0*/  LEA.HI R6, R9, 0xffffff80, RZ, 0x8 ;  /* 0xffffff8009067811 */ /* 0x000fe400078f40ff */
[--C-:B------:R-:W-:Y:S02]  /*35d0*/  SHF.R.U32.HI R45, RZ, 0x8, R9.reuse ;  /* 0x00000008ff2d7819 */ /* 0x100fe40000011609 */
[----:B------:R-:W-:Y:S01]  /*35e0*/  SHF.R.U32.HI R21, RZ, 0x10, R9 ;  /* 0x00000010ff157819 */ /* 0x000fe20000011609 */
[----:B------:R-:W-:Y:S01]  /*35f0*/  HADD2 R9, R29, R28 ;  /* 0x0000001c1d097230 */ /* 0x000fe20000000000 */
[----:B------:R-:W-:Y:S02]  /*3600*/  SHF.R.U32.HI R28, RZ, 0x8, R10 ;  /* 0x00000008ff1c7819 */ /* 0x000fe4000001160a */
[----:B------:R-:W-:Y:S02]  /*3610*/  F2FP.F16.F32.PACK_AB R38, RZ, R38 ;  /* 0x00000026ff26723e */ /* 0x000fe400000000ff */
[----:B------:R-:W-:Y:S01]  /*3620*/  F2FP.F16.F32.PACK_AB R33, RZ, R33 ;  /* 0x00000021ff21723e */ /* 0x000fe200000000ff */
[----:B------:R-:W-:Y:S01]  /*3630*/  HFMA2 R23, R23, 1, 1, RZ ;  /* 0x3c003c0017177831 */ /* 0x000fe200000000ff */
[----:B------:R-:W-:-:S02]  /*3640*/  LOP3.LUT R28, R28, 0xff, RZ, 0xc0, !PT ;  /* 0x000000ff1c1c7812 */ /* 0x000fc400078ec0ff */
[----:B------:R-:W-:Y:S01]  /*3650*/  PRMT R38, R38, 0x5410, R33 ;  /* 0x0000541026267816 */ /* 0x000fe20000000021 */
[----:B-1----:R-:W-:Y:S01]  /*3660*/  HADD2.F32 R40, -RZ, R40.H0_H0 ;  /* 0x20000028ff287230 */ /* 0x002fe20000004100 */
[----:B------:R-:W-:Y:S02]  /*3670*/  SHF.R.U32.HI R29, RZ, 0x10, R10 ;  /* 0x00000010ff1d7819 */ /* 0x000fe4000001160a */
[----:B------:R-:W-:Y:S01]  /*3680*/  IADD3 R34, PT, PT, R28, -0x80, RZ ;  /* 0xffffff801c227810 */ /* 0x000fe20007ffe0ff */
[----:B0-----:R-:W-:Y:S02]  /*3690*/  HADD2.F32 R28, -RZ, R4.H0_H0 ;  /* 0x20000004ff1c7230 */ /* 0x001fe40000004100 */
[----:B------:R-:W-:Y:S01]  /*36a0*/  HFMA2 R23, R38, 1, 1, R23 ;  /* 0x3c003c0026177831 */ /* 0x000fe20000000017 */
[----:B------:R-:W-:Y:S02]  /*36b0*/  LOP3.LUT R38, R29, 0xff, RZ, 0xc0, !PT ;  /* 0x000000ff1d267812 */ /* 0x000fe400078ec0ff */
[----:B------:R-:W-:Y:S01]  /*36c0*/  LOP3.LUT R42, R10, 0xff, RZ, 0xc0, !PT ;  /* 0x000000ff0a2a7812 */ /* 0x000fe200078ec0ff */
[----:B------:R-:W-:Y:S01]  /*36d0*/  FFMA.FTZ R33, R40, R28, R7 ;  /* 0x0000001c28217223 */ /* 0x000fe20000010007 */
[----:B------:R-:W-:-:S02]  /*36e0*/  SHF.R.U32.HI R40, RZ, 0x8, R11 ;  /* 0x00000008ff287819 */ /* 0x000fc4000001160b */
[----:B------:R-:W-:Y:S02]  /*36f0*/  IADD3 R7, PT, PT, R38, -0x80, RZ ;  /* 0xffffff8026077810 */ /* 0x000fe40007ffe0ff */
[----:B------:R-:W-:Y:S02]  /*3700*/  IADD3 R42, PT, PT, R42, -0x80, RZ ;  /* 0xffffff802a2a7810 */ /* 0x000fe40007ffe0ff */
[----:B------:R-:W-:Y:S02]  /*3710*/  SHF.R.U32.HI R38, RZ, 0x10, R11 ;  /* 0x00000010ff267819 */ /* 0x000fe4000001160b */
[----:B------:R-:W-:Y:S02]  /*3720*/  LOP3.LUT R45, R45, 0xff, RZ, 0xc0, !PT ;  /* 0x000000ff2d2d7812 */ /* 0x000fe400078ec0ff */
[----:B------:R-:W-:Y:S02]  /*3730*/  LOP3.LUT R40, R40, 0xff, RZ, 0xc0, !PT ;  /* 0x000000ff28287812 */ /* 0x000fe400078ec0ff */
[----:B------:R-:W-:-:S02]  /*3740*/  LOP3.LUT R44, R44, 0xff, RZ, 0xc0, !PT ;  /* 0x000000ff2c2c7812 */ /* 0x000fc400078ec0ff */
[----:B------:R-:W-:Y:S02]  /*3750*/  LOP3.LUT R43, R21, 0xff, RZ, 0xc0, !PT ;  /* 0x000000ff152b7812 */ /* 0x000fe400078ec0ff */
[----:B------:R-:W-:Y:S01]  /*3760*/  LOP3.LUT R38, R38, 0xff, RZ, 0xc0, !PT ;  /* 0x000000ff26267812 */ /* 0x000fe200078ec0ff */
[----:B------:R-:W0:Y:S01]  /*3770*/  I2F.F16 R42, R42 ;  /* 0x0000002a002a7306 */ /* 0x000e220000200c00 */
[----:B------:R-:W-:Y:S02]  /*3780*/  IADD3 R45, PT, PT, R45, -0x80, RZ ;  /* 0xffffff802d2d7810 */ /* 0x000fe40007ffe0ff */
[----:B------:R-:W-:Y:S02]  /*3790*/  LEA.HI R15, R10, 0xffffff80, RZ, 0x8 ;  /* 0xffffff800a0f7811 */ /* 0x000fe400078f40ff */
[----:B------:R-:W-:Y:S02]  /*37a0*/  IADD3 R40, PT, PT, R40, -0x80, RZ ;  /* 0xffffff8028287810 */ /* 0x000fe40007ffe0ff */
        /* <DEDUP_REMOVED lines=77> */
.L_x_5151:
[----:B------:R-:W-:-:S04]  /*3c80*/  VIMNMX R5, PT, PT, R37, UR9, PT ;  /* 0x0000000925057c48 */ /* 0x000fc8000bfe0100 */
[----:B------:R-:W-:-:S13]  /*3c90*/  ISETP.GT.AND P0, PT, R5, R38, PT ;  /* 0x000000260500720c */ /* 0x000fda0003f04270 */
[----:B------:R-:W-:Y:S05]  /*3ca0*/  @!P0 BRA `(.L_x_5152) ;  /* 0x0000001400c88947 */ /* 0x000fea0003800000 */
[----:B------:R-:W-:-:S07]  /*3cb0*/  VIMNMX.U32 R39, PT, PT, R37, UR9, PT ;  /* 0x0000000925277c48 */ /* 0x000fce000bfe0000 */
.L_x_5153:
        /* <DEDUP_REMOVED lines=347> */
[----:B------:R-:W-:Y:S02]  /*5270*/  HADD2 R19, R19, -1056, -1056 ;  /* 0xe420e42013137430 */ /* 0x000fe40000000000 */
[----:B------:R-:W-:Y:S02]  /*5280*/  HFMA2 R16, R31, R5, R16 ;  /* 0x000000051f107231 */ /* 0x000fe40000000010 */
[----:B------:R-:W-:Y:S02]  /*5290*/  HFMA2 R14, R22, R7, R14 ;  /* 0x00000007160e7231 */ /* 0x000fe4000000000e */
[----:B------:R-:W-:Y:S01]  /*52a0*/  HADD2 R23, R23, -1056, -1056 ;  /* 0xe420e42017177430 */ /* 0x000fe20000000000 */
[----:B------:R-:W-:Y:S01]  /*52b0*/  MOV R5, R41 ;  /* 0x0000002900057202 */ /* 0x000fe20000000f00 */
[----:B------:R-:W-:-:S02]  /*52c0*/  HFMA2 R12, R19, R6, R12 ;  /* 0x00000006130c7231 */ /* 0x000fc4000000000c */
[----:B------:R-:W-:-:S04]  /*52d0*/  IMAD.WIDE R40, R35, 0x4, R46 ;  /* 0x0000000423287825 */ /* 0x000fc800078e022e */
[----:B------:R-:W-:Y:S02]  /*52e0*/  HADD2 R18, R18, -1056, -1056 ;  /* 0xe420e42012127430 */ /* 0x000fe40000000000 */
[----:B------:R-:W-:Y:S02]  /*52f0*/  HFMA2 R16, R23, R6, R16 ;  /* 0x0000000617107231 */ /* 0x000fe40000000010 */
[----:B------:R-:W-:Y:S02]  /*5300*/  HADD2 R20, R20, -1056, -1056 ;  /* 0xe420e42014147430 */ /* 0x000fe40000000000 */
[-C--:B------:R-:W-:Y:S02]  /*5310*/  HFMA2 R12, R18, R7.reuse, R12 ;  /* 0x00000007120c7231 */ /* 0x080fe4000000000c */
[----:B------:R-:W-:Y:S02]  /*5320*/  HFMA2 R16, R20, R7, R16 ;  /* 0x0000000714107231 */ /* 0x000fe40000000010 */
[----:B------:R-:W-:-:S02]  /*5330*/  HADD2 R13, R13.H0_H0, R13.H1_H1 ;  /* 0x3000000d0d0d7230 */ /* 0x000fc40000000800 */
        /* <DEDUP_REMOVED lines=9> */
.L_x_5152:
[----:B------:R-:W-:-:S04]  /*53d0*/  VIMNMX R16, PT, PT, R37, UR12, PT ;  /* 0x0000000c25107c48 */ /* 0x000fc8000bfe0100 */
[----:B------:R-:W-:-:S13]  /*53e0*/  ISETP.GT.AND P0, PT, R16, R38, PT ;  /* 0x000000261000720c */ /* 0x000fda0003f04270 */
[----:B------:R-:W-:Y:S05]  /*53f0*/  @!P0 BRA `(.L_x_5154) ;  /* 0x0000002000fc8947 */ /* 0x000fea0003800000 */
[----:B------:R-:W-:Y:S02]  /*5400*/  MOV R18, R40 ;  /* 0x0000002800127202 */ /* 0x000fe40000000f00 */
[----:B------:R-:W-:-:S07]  /*5410*/  MOV R19, R41 ;  /* 0x0000002900137202 */ /* 0x000fce0000000f00 */
.L_x_5155:
        /* <DEDUP_REMOVED lines=573> */
.L_x_5154:
[----:B------:R-:W1:Y:S01]  /*77f0*/  LDC.64 R24, c[0x0][0x3a0] ;  /* 0x0000e800ff187b82 */ /* 0x000e620000000a00 */
[----:B------:R-:W-:Y:S01]  /*7800*/  VIMNMX R37, PT, PT, R37, UR13, PT ;  /* 0x0000000d25257c48 */ /* 0x000fe2000bfe0100 */
[----:B------:R-:W-:-:S03]  /*7810*/  IMAD R5, R35, UR8, R36 ;  /* 0x0000000823057c24 */ /* 0x000fc6000f8e0224 */
[----:B------:R-:W-:Y:S01]  /*7820*/  ISETP.GT.AND P0, PT, R37, R38, PT ;  /* 0x000000262500720c */ /* 0x000fe20003f04270 */
[----:B-1----:R-:W-:-:S12]  /*7830*/  IMAD.WIDE R24, R5, 0x2, R24 ;  /* 0x0000000205187825 */ /* 0x002fd800078e0218 */
[----:B------:R-:W-:Y:S05]  /*7840*/  @!P0 BRA `(.L_x_5156) ;  /* 0x0000001000f08947 */ /* 0x000fea0003800000 */
.L_x_5157:
        /* <DEDUP_REMOVED lines=23> */
[----:B------:R-:W-:Y:S01]  /*79c0*/  LOP3.LUT R20, R5, 0x380038, RZ, 0xc0, !PT ;  /* 0x0038003805147812 */ /* 0x000fe200078ec0ff */
[----:B------:R-:W-:Y:S01]  /*79d0*/  HADD2 R40, R31, -1028, -1028 ;  /* 0xe404e4041f287430 */ /* 0x000fe20000000000 */
[----:B------:R-:W-:Y:S01]  /*79e0*/  LOP3.LUT R23, R4, 0x380038, RZ, 0xc0, !PT ;  /* 0x0038003804177812 */ /* 0x000fe200078ec0ff */
[-C--:B-1----:R-:W-:Y:S01]  /*79f0*/  HFMA2 R22, R22, R16.reuse, RZ ;  /* 0x0000001016167231 */ /* 0x082fe200000000ff */
[----:B------:R-:W-:Y:S01]  /*7a00*/  LOP3.LUT R21, R21, 0x64006400, RZ, 0xfc, !PT ;  /* 0x6400640015157812 */ /* 0x000fe200078efcff */
[-C--:B------:R-:W-:Y:S01]  /*7a10*/  HFMA2 R28, R28, R16.reuse, RZ.H0_H0 ;  /* 0x000000101c1c7231 */ /* 0x080fe200000400ff */
[----:B------:R-:W-:Y:S01]  /*7a20*/  LOP3.LUT R29, R20, 0x64006400, RZ, 0xfc, !PT ;  /* 0x64006400141d7812 */ /* 0x000fe200078efcff */
[-C--:B------:R-:W-:Y:S01]  /*7a30*/  HFMA2 R30, R30, R16.reuse, RZ ;  /* 0x000000101e1e7231 */ /* 0x080fe200000000ff */
[----:B------:R-:W-:Y:S01]  /*7a40*/  LOP3.LUT R23, R23, 0x64006400, RZ, 0xfc, !PT ;  /* 0x6400640017177812 */ /* 0x000fe200078efcff */
[----:B------:R-:W-:Y:S01]  /*7a50*/  HFMA2 R40, R40, R16, RZ.H0_H0 ;  /* 0x0000001028287231 */ /* 0x000fe200000400ff */
[----:B------:R-:W-:Y:S01]  /*7a60*/  LOP3.LUT R16, R7, 0x380038, RZ, 0xc0, !PT ;  /* 0x0038003807107812 */ /* 0x000fe200078ec0ff */
[-C--:B------:R-:W-:Y:S01]  /*7a70*/  HFMA2 R31, R21, R0.reuse.H1_H1, -132, -132 ;  /* 0xd820d820151f7431 */ /* 0x080fe20000060000 */
[----:B-----5:R-:W-:Y:S01]  /*7a80*/  LOP3.LUT R51, R12, 0x380038, RZ, 0xc0, !PT ;  /* 0x003800380c337812 */ /* 0x020fe200078ec0ff */
[-C--:B------:R-:W-:Y:S01]  /*7a90*/  HFMA2 R36, R29, R0.reuse.H1_H1, -132, -132 ;  /* 0xd820d8201d247431 */ /* 0x080fe20000060000 */
[----:B------:R-:W-:Y:S01]  /*7aa0*/  SHF.R.U32.HI R29, RZ, 0x6, R7 ;  /* 0x00000006ff1d7819 */ /* 0x000fe20000011607 */
[----:B------:R-:W-:Y:S01]  /*7ab0*/  HFMA2 R39, R23, R0.H1_H1, -132, -132 ;  /* 0xd820d82017277431 */ /* 0x000fe20000060000 */
[----:B------:R-:W-:Y:S01]  /*7ac0*/  LOP3.LUT R23, R16, 0x64006400, RZ, 0xfc, !PT ;  /* 0x6400640010177812 */ /* 0x000fe200078efcff */
[----:B------:R-:W-:-:S02]  /*7ad0*/  HFMA2 R36, R36, R17, R28 ;  /* 0x0000001124247231 */ /* 0x000fc4000000001c */
[-C--:B------:R-:W-:Y:S01]  /*7ae0*/  HFMA2 R31, R31, R17.reuse, R30 ;  /* 0x000000111f1f7231 */ /* 0x080fe2000000001e */
[----:B------:R-:W-:Y:S02]  /*7af0*/  SHF.R.U32.HI R28, RZ, 0x6, R5 ;  /* 0x00000006ff1c7819 */ /* 0x000fe40000011605 */
[----:B------:R-:W-:Y:S01]  /*7b00*/  SHF.R.U32.HI R30, RZ, 0x6, R4 ;  /* 0x00000006ff1e7819 */ /* 0x000fe20000011604 */
[----:B------:R-:W-:Y:S01]  /*7b10*/  HFMA2 R23, R23, R0.H1_H1, -132, -132 ;  /* 0xd820d82017177431 */ /* 0x000fe20000060000 */
[----:B------:R-:W-:Y:S01]  /*7b20*/  LOP3.LUT R21, R28, 0x70007, RZ, 0xc0, !PT ;  /* 0x000700071c157812 */ /* 0x000fe200078ec0ff */
[-C--:B------:R-:W-:Y:S01]  /*7b30*/  HFMA2 R39, R39, R17.reuse, R22 ;  /* 0x0000001127277231 */ /* 0x080fe20000000016 */
[----:B------:R-:W-:Y:S02]  /*7b40*/  LOP3.LUT R20, R30, 0x70007, RZ, 0xc0, !PT ;  /* 0x000700071e147812 */ /* 0x000fe400078ec0ff */
[----:B------:R-:W-:Y:S01]  /*7b50*/  SHF.R.U32.HI R16, RZ, 0x6, R6 ;  /* 0x00000006ff107819 */ /* 0x000fe20000011606 */
[----:B------:R-:W-:Y:S01]  /*7b60*/  HFMA2 R40, R23, R17, R40 ;  /* 0x0000001117287231 */ /* 0x000fe20000000028 */
        /* <DEDUP_REMOVED lines=8> */
[-C--:B------:R-:W-:Y:S02]  /*7bf0*/  HFMA2 R39, R20, R18.reuse, R39 ;  /* 0x0000001214277231 */ /* 0x080fe40000000027 */
[----:B------:R-:W-:-:S02]  /*7c00*/  HFMA2 R36, R21, R18, R36 ;  /* 0x0000001215247231 */ /* 0x000fc40000000024 */
[----:B------:R-:W-:Y:S01]  /*7c10*/  HADD2 R41, R23, -1028, -1028 ;  /* 0xe404e40417297430 */ /* 0x000fe20000000000 */
[----:B------:R-:W-:Y:S01]  /*7c20*/  SHF.R.U32.HI R4, RZ, 0xf, R4 ;  /* 0x0000000fff047819 */ /* 0x000fe20000011604 */
[----:B------:R-:W-:Y:S01]  /*7c30*/  HADD2 R17, R22, -1028, -1028 ;  /* 0xe404e40416117430 */ /* 0x000fe20000000000 */
[----:B------:R-:W-:Y:S01]  /*7c40*/  SHF.R.U32.HI R5, RZ, 0xf, R5 ;  /* 0x0000000fff057819 */ /* 0x000fe20000011605 */
[----:B------:R-:W0:Y:S01]  /*7c50*/  LDS.128 R20, [UR4+0x10] ;  /* 0x00001004ff147984 */ /* 0x000e220008000c00 */
[----:B------:R-:W-:Y:S01]  /*7c60*/  SHF.R.U32.HI R6, RZ, 0xf, R6 ;  /* 0x0000000fff067819 */ /* 0x000fe20000011606 */
[-C--:B------:R-:W-:Y:S02]  /*7c70*/  HFMA2 R17, R17, R18.reuse, R31 ;  /* 0x0000001211117231 */ /* 0x080fe4000000001f */
[----:B------:R-:W-:Y:S01]  /*7c80*/  HFMA2 R18, R41, R18, R40 ;  /* 0x0000001229127231 */ /* 0x000fe20000000028 */
[----:B------:R-:W-:Y:S02]  /*7c90*/  LOP3.LUT R40, R28, 0x380038, RZ, 0xc0, !PT ;  /* 0x003800381c287812 */ /* 0x000fe400078ec0ff */
[----:B------:R-:W-:-:S02]  /*7ca0*/  LOP3.LUT R31, R30, 0x380038, RZ, 0xc0, !PT ;  /* 0x003800381e1f7812 */ /* 0x000fc400078ec0ff */
[----:B------:R-:W-:Y:S02]  /*7cb0*/  LOP3.LUT R41, R40, 0x64006400, RZ, 0xfc, !PT ;  /* 0x6400640028297812 */ /* 0x000fe400078efcff */
[----:B------:R-:W-:Y:S02]  /*7cc0*/  LOP3.LUT R31, R31, 0x64006400, RZ, 0xfc, !PT ;  /* 0x640064001f1f7812 */ /* 0x000fe400078efcff */
[----:B------:R-:W-:Y:S01]  /*7cd0*/  MOV R40, 0x2400 ;  /* 0x0000240000287802 */ /* 0x000fe20000000f00 */
[-C--:B------:R-:W-:Y:S01]  /*7ce0*/  HFMA2 R41, R41, R0.reuse.H1_H1, -132, -132 ;  /* 0xd820d82029297431 */ /* 0x080fe20000060000 */
[----:B------:R-:W-:Y:S01]  /*7cf0*/  LOP3.LUT R49, R14, 0x380038, RZ, 0xc0, !PT ;  /* 0x003800380e317812 */ /* 0x000fe200078ec0ff */
[----:B------:R-:W-:Y:S01]  /*7d00*/  HFMA2 R31, R31, R0.H1_H1, -132, -132 ;  /* 0xd820d8201f1f7431 */ /* 0x000fe20000060000 */
[----:B------:R-:W-:Y:S01]  /*7d10*/  PRMT R2, R2, 0x5410, R40 ;  /* 0x0000541002027816 */ /* 0x000fe20000000028 */
[----:B------:R-:W-:Y:S01]  /*7d20*/  HFMA2 R36, R41, R19, R36 ;  /* 0x0000001329247231 */ /* 0x000fe20000000024 */
[----:B------:R-:W-:-:S02]  /*7d30*/  LOP3.LUT R41, R16, 0x380038, RZ, 0xc0, !PT ;  /* 0x0038003810297812 */ /* 0x000fc400078ec0ff */
[----:B------:R-:W-:Y:S01]  /*7d40*/  LOP3.LUT R40, R30, 0x1c001c0, RZ, 0xc0, !PT ;  /* 0x01c001c01e287812 */ /* 0x000fe200078ec0ff */
[----:B------:R-:W-:Y:S01]  /*7d50*/  HFMA2 R31, R31, R19, R39 ;  /* 0x000000131f1f7231 */ /* 0x000fe20000000027 */
[----:B------:R-:W-:Y:S02]  /*7d60*/  LOP3.LUT R41, R41, 0x64006400, RZ, 0xfc, !PT ;  /* 0x6400640029297812 */ /* 0x000fe400078efcff */
[----:B------:R-:W-:Y:S02]  /*7d70*/  LOP3.LUT R39, R29, 0x380038, RZ, 0xc0, !PT ;  /* 0x003800381d277812 */ /* 0x000fe400078ec0ff */
[----:B------:R-:W-:Y:S01]  /*7d80*/  LOP3.LUT R30, R28, 0x1c001c0, RZ, 0xc0, !PT ;  /* 0x01c001c01c1e7812 */ /* 0x000fe200078ec0ff */
[----:B------:R-:W-:Y:S01]  /*7d90*/  HFMA2 R42, R41, R0.H1_H1, -132, -132 ;  /* 0xd820d820292a7431 */ /* 0x000fe20000060000 */
[----:B------:R-:W-:Y:S02]  /*7da0*/  LOP3.LUT R41, R40, 0x64006400, RZ, 0xfc, !PT ;  /* 0x6400640028297812 */ /* 0x000fe400078efcff */
[----:B------:R-:W-:-:S02]  /*7db0*/  LOP3.LUT R39, R39, 0x64006400, RZ, 0xfc, !PT ;  /* 0x6400640027277812 */ /* 0x000fc400078efcff */
[----:B------:R-:W-:Y:S01]  /*7dc0*/  SHF.R.U32.HI R28, RZ, 0xf, R7 ;  /* 0x0000000fff1c7819 */ /* 0x000fe20000011607 */
[----:B------:R-:W-:Y:S01]  /*7dd0*/  HFMA2 R41, R41, R2.H1_H1, -20, -20 ;  /* 0xcd00cd0029297431 */ /* 0x000fe20000060002 */
[----:B------:R-:W-:Y:S01]  /*7de0*/  LOP3.LUT R7, R30, 0x64006400, RZ, 0xfc, !PT ;  /* 0x640064001e077812 */ /* 0x000fe200078efcff */
[----:B------:R-:W-:Y:S01]  /*7df0*/  HFMA2 R39, R39, R0.H1_H1, -132, -132 ;  /* 0xd820d82027277431 */ /* 0x000fe20000060000 */
[----:B------:R-:W-:Y:S01]  /*7e00*/  LOP3.LUT R16, R16, 0x1c001c0, RZ, 0xc0, !PT ;  /* 0x01c001c010107812 */ /* 0x000fe200078ec0ff */
[-C--:B------:R-:W-:Y:S01]  /*7e10*/  HFMA2 R17, R42, R19.reuse, R17 ;  /* 0x000000132a117231 */ /* 0x080fe20000000011 */
[----:B------:R-:W-:Y:S01]  /*7e20*/  LOP3.LUT R30, R29, 0x1c001c0, RZ, 0xc0, !PT ;  /* 0x01c001c01d1e7812 */ /* 0x000fe200078ec0ff */
[----:B------:R-:W-:Y:S02]  /*7e30*/  HFMA2 R18, R39, R19, R18 ;  /* 0x0000001327127231 */ /* 0x000fe40000000012 */
[----:B0-----:R-:W-:Y:S01]  /*7e40*/  HFMA2 R29, R41, R20, R31 ;  /* 0x00000014291d7231 */ /* 0x001fe2000000001f */
[----:B------:R-:W-:Y:S01]  /*7e50*/  LOP3.LUT R31, R16, 0x64006400, RZ, 0xfc, !PT ;  /* 0x64006400101f7812 */ /* 0x000fe200078efcff */
[----:B------:R-:W-:Y:S01]  /*7e60*/  HFMA2 R19, R7, R2.H1_H1, -20, -20 ;  /* 0xcd00cd0007137431 */ /* 0x000fe20000060002 */
[----:B------:R-:W-:-:S02]  /*7e70*/  LOP3.LUT R39, R30, 0x64006400, RZ, 0xfc, !PT ;  /* 0x640064001e277812 */ /* 0x000fc400078efcff */
[----:B------:R-:W-:Y:S01]  /*7e80*/  LOP3.LUT R7, R4, 0x10001, RZ, 0xc0, !PT ;  /* 0x0001000104077812 */ /* 0x000fe200078ec0ff */
[-C--:B------:R-:W-:Y:S01]  /*7e90*/  HFMA2 R4, R31, R2.reuse.H1_H1, -20, -20 ;  /* 0xcd00cd001f047431 */ /* 0x080fe20000060002 */
[----:B------:R-:W-:Y:S01]  /*7ea0*/  LOP3.LUT R30, R5, 0x10001, RZ, 0xc0, !PT ;  /* 0x00010001051e7812 */ /* 0x000fe200078ec0ff */
[----:B------:R-:W-:Y:S01]  /*7eb0*/  HFMA2 R5, R39, R2.H1_H1, -20, -20 ;  /* 0xcd00cd0027057431 */ /* 0x000fe20000060002 */
[----:B----4-:R-:W-:Y:S01]  /*7ec0*/  SHF.R.U32.HI R16, RZ, 0xe, R8 ;  /* 0x0000000eff107819 */ /* 0x010fe20000011608 */
[-C--:B------:R-:W-:Y:S01]  /*7ed0*/  HFMA2 R19, R19, R20.reuse, R36 ;  /* 0x0000001413137231 */ /* 0x080fe20000000024 */
[----:B------:R-:W-:Y:S01]  /*7ee0*/  SHF.R.U32.HI R31, RZ, 0xe, R9 ;  /* 0x0000000eff1f7819 */ /* 0x000fe20000011609 */
[-C--:B------:R-:W-:Y:S02]  /*7ef0*/  HFMA2 R5, R5, R20.reuse, R18 ;  /* 0x0000001405057231 */ /* 0x080fe40000000012 */
[----:B------:R-:W-:Y:S01]  /*7f00*/  HFMA2 R4, R4, R20, R17 ;  /* 0x0000001404047231 */ /* 0x000fe20000000011 */
        /* <DEDUP_REMOVED lines=16> */
[----:B------:R-:W-:-:S02]  /*8010*/  HADD2 R30, R30, -1028, -1028 ;  /* 0xe404e4041e1e7430 */ /* 0x000fc40000000000 */
[-C--:B------:R-:W-:Y:S02]  /*8020*/  HFMA2 R29, R6, R21.reuse, R29 ;  /* 0x00000015061d7231 */ /* 0x080fe4000000001d */
[-C--:B------:R-:W-:Y:S02]  /*8030*/  HFMA2 R19, R7, R21.reuse, R19 ;  /* 0x0000001507137231 */ /* 0x080fe40000000013 */
[-C--:B------:R-:W-:Y:S02]  /*8040*/  HFMA2 R20, R20, R21.reuse, R4 ;  /* 0x0000001514147231 */ /* 0x080fe40000000004 */
[----:B------:R-:W-:Y:S01]  /*8050*/  HFMA2 R21, R30, R21, R5 ;  /* 0x000000151e157231 */ /* 0x000fe20000000005 */
[----:B------:R-:W-:Y:S01]  /*8060*/  SHF.R.U32.HI R30, RZ, 0x6, R8 ;  /* 0x00000006ff1e7819 */ /* 0x000fe20000011608 */
[----:B------:R-:W0:Y:S01]  /*8070*/  LDS.128 R4, [UR4+0x20] ;  /* 0x00002004ff047984 */ /* 0x000e220008000c00 */
[----:B------:R-:W-:Y:S02]  /*8080*/  LOP3.LUT R18, R18, 0x20002, R31, 0xf8, !PT ;  /* 0x0002000212127812 */ /* 0x000fe400078ef81f */
[----:B------:R-:W-:-:S02]  /*8090*/  LOP3.LUT R8, R28, 0x10001, RZ, 0xc0, !PT ;  /* 0x000100011c087812 */ /* 0x000fc400078ec0ff */
[----:B------:R-:W-:Y:S02]  /*80a0*/  SHF.R.U32.HI R41, RZ, 0xe, R11 ;  /* 0x0000000eff297819 */ /* 0x000fe4000001160b */
[----:B------:R-:W-:Y:S02]  /*80b0*/  LOP3.LUT R31, R9, 0x380038, RZ, 0xc0, !PT ;  /* 0x00380038091f7812 */ /* 0x000fe400078ec0ff */
[----:B------:R-:W-:Y:S02]  /*80c0*/  LOP3.LUT R39, R36, 0x64006400, RZ, 0xfc, !PT ;  /* 0x6400640024277812 */ /* 0x000fe400078efcff */
[----:B------:R-:W-:Y:S02]  /*80d0*/  LOP3.LUT R8, R8, 0x20002, R41, 0xf8, !PT ;  /* 0x0002000208087812 */ /* 0x000fe400078ef829 */
[----:B------:R-:W-:Y:S01]  /*80e0*/  LOP3.LUT R41, R31, 0x64006400, RZ, 0xfc, !PT ;  /* 0x640064001f297812 */ /* 0x000fe200078efcff */
[----:B------:R-:W-:Y:S01]  /*80f0*/  HFMA2 R39, R39, R0.H1_H1, -132, -132 ;  /* 0xd820d82027277431 */ /* 0x000fe20000060000 */
[----:B------:R-:W-:-:S02]  /*8100*/  SHF.R.U32.HI R9, RZ, 0x6, R9 ;  /* 0x00000006ff097819 */ /* 0x000fc40000011609 */
[----:B------:R-:W-:Y:S01]  /*8110*/  LOP3.LUT R36, R10, 0x380038, RZ, 0xc0, !PT ;  /* 0x003800380a247812 */ /* 0x000fe200078ec0ff */
[----:B------:R-:W-:Y:S01]  /*8120*/  HFMA2 R41, R41, R0.H1_H1, -132, -132 ;  /* 0xd820d82029297431 */ /* 0x000fe20000060000 */
[----:B------:R-:W-:Y:S01]  /*8130*/  LOP3.LUT R28, R11, 0x380038, RZ, 0xc0, !PT ;  /* 0x003800380b1c7812 */ /* 0x000fe200078ec0ff */
[-C--:B------:R-:W-:Y:S01]  /*8140*/  HFMA2 R29, R39, R22.reuse, R29 ;  /* 0x00000016271d7231 */ /* 0x080fe2000000001d */
[----:B------:R-:W-:Y:S02]  /*8150*/  LOP3.LUT R40, R9, 0x70007, RZ, 0xc0, !PT ;  /* 0x0007000709287812 */ /* 0x000fe400078ec0ff */
[----:B------:R-:W-:Y:S01]  /*8160*/  LOP3.LUT R39, R36, 0x64006400, RZ, 0xfc, !PT ;  /* 0x6400640024277812 */ /* 0x000fe200078efcff */
[----:B------:R-:W-:Y:S01]  /*8170*/  HFMA2 R19, R41, R22, R19 ;  /* 0x0000001629137231 */ /* 0x000fe20000000013 */
[----:B------:R-:W-:Y:S02]  /*8180*/  LOP3.LUT R36, R30, 0x70007, RZ, 0xc0, !PT ;  /* 0x000700071e247812 */ /* 0x000fe400078ec0ff */
[----:B------:R-:W-:Y:S01]  /*8190*/  LOP3.LUT R31, R28, 0x64006400, RZ, 0xfc, !PT ;  /* 0x640064001c1f7812 */ /* 0x000fe200078efcff */
[----:B------:R-:W-:Y:S01]  /*81a0*/  HFMA2 R39, R39, R0.H1_H1, -132, -132 ;  /* 0xd820d82027277431 */ /* 0x000fe20000060000 */
[----:B------:R-:W-:-:S02]  /*81b0*/  LOP3.LUT R28, R40, 0x64006400, RZ, 0xfc, !PT ;  /* 0x64006400281c7812 */ /* 0x000fc400078efcff */
[----:B------:R-:W-:Y:S01]  /*81c0*/  LOP3.LUT R36, R36, 0x64006400, RZ, 0xfc, !PT ;  /* 0x6400640024247812 */ /* 0x000fe200078efcff */
[----:B------:R-:W-:Y:S01]  /*81d0*/  HFMA2 R31, R31, R0.H1_H1, -132, -132 ;  /* 0xd820d8201f1f7431 */ /* 0x000fe20000060000 */
[----:B------:R-:W-:Y:S01]  /*81e0*/  SHF.R.U32.HI R10, RZ, 0x6, R10 ;  /* 0x00000006ff0a7819 */ /* 0x000fe2000001160a */
[----:B------:R-:W-:Y:S01]  /*81f0*/  HADD2 R28, R28, -1028, -1028 ;  /* 0xe404e4041c1c7430 */ /* 0x000fe20000000000 */
[----:B------:R-:W-:Y:S01]  /*8200*/  SHF.R.U32.HI R11, RZ, 0x6, R11 ;  /* 0x00000006ff0b7819 */ /* 0x000fe2000001160b */
[----:B------:R-:W-:Y:S02]  /*8210*/  HADD2 R36, R36, -1028, -1028 ;  /* 0xe404e40424247430 */ /* 0x000fe40000000000 */
[-C--:B------:R-:W-:Y:S02]  /*8220*/  HFMA2 R20, R39, R22.reuse, R20 ;  /* 0x0000001627147231 */ /* 0x080fe40000000014 */
[----:B------:R-:W-:Y:S01]  /*8230*/  HFMA2 R21, R31, R22, R21 ;  /* 0x000000161f157231 */ /* 0x000fe20000000015 */
[----:B------:R-:W-:Y:S01]  /*8240*/  LOP3.LUT R22, R10, 0x70007, RZ, 0xc0, !PT ;  /* 0x000700070a167812 */ /* 0x000fe200078ec0ff */
[-C--:B------:R-:W-:Y:S01]  /*8250*/  HFMA2 R19, R28, R23.reuse, R19 ;  /* 0x000000171c137231 */ /* 0x080fe20000000013 */
[----:B------:R-:W-:Y:S01]  /*8260*/  LOP3.LUT R28, R11, 0x70007, RZ, 0xc0, !PT ;  /* 0x000700070b1c7812 */ /* 0x000fe200078ec0ff */
        /* <DEDUP_REMOVED lines=22> */
[----:B------:R-:W-:-:S02]  /*83d0*/  LOP3.LUT R10, R10, 0x1c001c0, RZ, 0xc0, !PT ;  /* 0x01c001c00a0a7812 */ /* 0x000fc400078ec0ff */
        /* <DEDUP_REMOVED lines=9> */
[-C--:B------:R-:W-:Y:S01]  /*8470*/  HFMA2 R10, R11, R2.reuse.H1_H1, -20, -20 ;  /* 0xcd00cd000b0a7431 */ /* 0x080fe20000060002 */
[--C-:B------:R-:W-:Y:S01]  /*8480*/  SHF.R.U32.HI R4, RZ, 0x6, R12.reuse ;  /* 0x00000006ff047819 */ /* 0x100fe2000001160c */
[-C--:B------:R-:W-:Y:S01]  /*8490*/  HFMA2 R11, R23, R2.reuse.H1_H1, -20, -20 ;  /* 0xcd00cd00170b7431 */ /* 0x080fe20000060002 */
[----:B------:R-:W-:Y:S01]  /*84a0*/  LOP3.LUT R23, R15, 0x70007, RZ, 0xc0, !PT ;  /* 0x000700070f177812 */ /* 0x000fe200078ec0ff */
[----:B------:R-:W-:Y:S01]  /*84b0*/  HFMA2 R9, R31, R2.H1_H1, -20, -20 ;  /* 0xcd00cd001f097431 */ /* 0x000fe20000060002 */
[----:B------:R-:W-:Y:S01]  /*84c0*/  SHF.R.U32.HI R31, RZ, 0xd, R13 ;  /* 0x0000000dff1f7819 */ /* 0x000fe2000001160d */
[-C--:B------:R-:W-:Y:S01]  /*84d0*/  HFMA2 R20, R10, R5.reuse, R20 ;  /* 0x000000050a147231 */ /* 0x080fe20000000014 */
[----:B------:R-:W-:Y:S01]  /*84e0*/  SHF.R.U32.HI R28, RZ, 0xd, R12 ;  /* 0x0000000dff1c7819 */ /* 0x000fe2000001160c */
[-C--:B------:R-:W-:Y:S01]  /*84f0*/  HFMA2 R10, R11, R5.reuse, R22 ;  /* 0x000000050b0a7231 */ /* 0x080fe20000000016 */
[----:B------:R-:W-:Y:S01]  /*8500*/  LOP3.LUT R11, R12, 0x70007, RZ, 0xc0, !PT ;  /* 0x000700070c0b7812 */ /* 0x000fe200078ec0ff */
[-C--:B------:R-:W-:Y:S01]  /*8510*/  HFMA2 R9, R9, R5.reuse, R21 ;  /* 0x0000000509097231 */ /* 0x080fe20000000015 */
[----:B------:R-:W-:Y:S01]  /*8520*/  LOP3.LUT R22, R14, 0x70007, RZ, 0xc0, !PT ;  /* 0x000700070e167812 */ /* 0x000fe200078ec0ff */
[----:B------:R-:W-:Y:S01]  /*8530*/  HFMA2 R19, R19, R5, R29 ;  /* 0x0000000513137231 */ /* 0x000fe2000000001d */
[----:B------:R-:W-:-:S02]  /*8540*/  LOP3.LUT R21, R13, 0x70007, RZ, 0xc0, !PT ;  /* 0x000700070d157812 */ /* 0x000fc400078ec0ff */
[----:B------:R-:W-:Y:S02]  /*8550*/  LOP3.LUT R11, R11, 0x64006400, RZ, 0xfc, !PT ;  /* 0x640064000b0b7812 */ /* 0x000fe400078efcff */
[----:B------:R-:W-:Y:S02]  /*8560*/  LOP3.LUT R22, R22, 0x64006400, RZ, 0xfc, !PT ;  /* 0x6400640016167812 */ /* 0x000fe400078efcff */
[----:B------:R-:W-:Y:S01]  /*8570*/  LOP3.LUT R21, R21, 0x64006400, RZ, 0xfc, !PT ;  /* 0x6400640015157812 */ /* 0x000fe200078efcff */
[----:B------:R-:W-:Y:S01]  /*8580*/  HADD2 R11, R11, -1028, -1028 ;  /* 0xe404e4040b0b7430 */ /* 0x000fe20000000000 */
[--C-:B------:R-:W-:Y:S02]  /*8590*/  SHF.R.U32.HI R12, RZ, 0x6, R14.reuse ;  /* 0x00000006ff0c7819 */ /* 0x100fe4000001160e */
[----:B------:R-:W-:Y:S01]  /*85a0*/  SHF.R.U32.HI R39, RZ, 0xd, R14 ;  /* 0x0000000dff277819 */ /* 0x000fe2000001160e */
[----:B------:R-:W-:Y:S01]  /*85b0*/  HADD2 R21, R21, -1028, -1028 ;  /* 0xe404e40415157430 */ /* 0x000fe20000000000 */
[----:B------:R-:W-:Y:S01]  /*85c0*/  LOP3.LUT R23, R23, 0x64006400, RZ, 0xfc, !PT ;  /* 0x6400640017177812 */ /* 0x000fe200078efcff */
[-C--:B------:R-:W-:Y:S01]  /*85d0*/  HFMA2 R19, R11, R6.reuse, R19 ;  /* 0x000000060b137231 */ /* 0x080fe20000000013 */
[----:B------:R-:W-:Y:S01]  /*85e0*/  LOP3.LUT R14, R16, 0x40004, R31, 0xf8, !PT ;  /* 0x00040004100e7812 */ /* 0x000fe200078ef81f */
[----:B------:R-:W-:Y:S01]  /*85f0*/  HADD2 R16, R22, -1028, -1028 ;  /* 0xe404e40416107430 */ /* 0x000fe20000000000 */
[----:B------:R-:W-:Y:S01]  /*8600*/  SHF.R.U32.HI R29, RZ, 0xd, R15 ;  /* 0x0000000dff1d7819 */ /* 0x000fe2000001160f */
[----:B------:R-:W-:Y:S01]  /*8610*/  HADD2 R23, R23, -1028, -1028 ;  /* 0xe404e40417177430 */ /* 0x000fe20000000000 */
[----:B------:R-:W-:Y:S01]  /*8620*/  LOP3.LUT R53, R13, 0x380038, RZ, 0xc0, !PT ;  /* 0x003800380d357812 */ /* 0x000fe200078ec0ff */
[-C--:B------:R-:W-:Y:S01]  /*8630*/  HFMA2 R20, R21, R6.reuse, R20 ;  /* 0x0000000615147231 */ /* 0x080fe20000000014 */
[----:B------:R-:W-:Y:S01]  /*8640*/  SHF.R.U32.HI R5, RZ, 0x6, R13 ;  /* 0x00000006ff057819 */ /* 0x000fe2000001160d */
[-C--:B------:R-:W-:Y:S01]  /*8650*/  HFMA2 R16, R16, R6.reuse, R10 ;  /* 0x0000000610107231 */ /* 0x080fe2000000000a */
[----:B------:R-:W-:Y:S01]  /*8660*/  LOP3.LUT R47, R15, 0x380038, RZ, 0xc0, !PT ;  /* 0x003800380f2f7812 */ /* 0x000fe200078ec0ff */
[----:B------:R-:W-:Y:S01]  /*8670*/  HFMA2 R6, R23, R6, R9 ;  /* 0x0000000617067231 */ /* 0x000fe20000000009 */
[----:B------:R-:W-:-:S02]  /*8680*/  SHF.R.U32.HI R13, RZ, 0x6, R15 ;  /* 0x00000006ff0d7819 */ /* 0x000fc4000001160f */
[----:B------:R-:W-:Y:S02]  /*8690*/  LOP3.LUT R15, R17, 0x40004, R28, 0xf8, !PT ;  /* 0x00040004110f7812 */ /* 0x000fe400078ef81c */
[----:B------:R-:W-:Y:S02]  /*86a0*/  LOP3.LUT R17, R8, 0x40004, R29, 0xf8, !PT ;  /* 0x0004000408117812 */ /* 0x000fe400078ef81d */
[----:B------:R-:W0:Y:S01]  /*86b0*/  LDS.128 R8, [UR4+0x30] ;  /* 0x00003004ff087984 */ /* 0x000e220008000c00 */
[----:B------:R-:W-:Y:S01]  /*86c0*/  LOP3.LUT R51, R51, 0x64006400, RZ, 0xfc, !PT ;  /* 0x6400640033337812 */ /* 0x000fe200078efcff */
[----:B------:R-:W-:Y:S01]  /*86d0*/  UIADD3 UR4, UPT, UPT, UR4, 0x40, URZ ;  /* 0x0000004004047890 */ /* 0x000fe2000fffe0ff */
[----:B------:R-:W-:Y:S02]  /*86e0*/  LOP3.LUT R49, R49, 0x64006400, RZ, 0xfc, !PT ;  /* 0x6400640031317812 */ /* 0x000fe400078efcff */
[C---:B------:R-:W-:Y:S01]  /*86f0*/  LOP3.LUT R45, R4.reuse, 0x380038, RZ, 0xc0, !PT ;  /* 0x00380038042d7812 */ /* 0x040fe200078ec0ff */
[-C--:B------:R-:W-:Y:S01]  /*8700*/  HFMA2 R22, R51, R0.reuse.H1_H1, -132, -132 ;  /* 0xd820d82033167431 */ /* 0x080fe20000060000 */
[C---:B------:R-:W-:Y:S01]  /*8710*/  LOP3.LUT R31, R4.reuse, 0x1c001c0, RZ, 0xc0, !PT ;  /* 0x01c001c0041f7812 */ /* 0x040fe200078ec0ff */
[----:B------:R-:W-:Y:S01]  /*8720*/  HFMA2 R30, R49, R0.H1_H1, -132, -132 ;  /* 0xd820d820311e7431 */ /* 0x000fe20000060000 */
[----:B------:R-:W-:-:S02]  /*8730*/  LOP3.LUT R4, R4, 0x70007, RZ, 0xc0, !PT ;  /* 0x0007000704047812 */ /* 0x000fc400078ec0ff */
[C---:B------:R-:W-:Y:S01]  /*8740*/  LOP3.LUT R41, R12.reuse, 0x380038, RZ, 0xc0, !PT ;  /* 0x003800380c297812 */ /* 0x040fe200078ec0ff */
[-C--:B------:R-:W-:Y:S01]  /*8750*/  HFMA2 R19, R22, R7.reuse, R19 ;  /* 0x0000000716137231 */ /* 0x080fe20000000013 */
[C---:B------:R-:W-:Y:S01]  /*8760*/  LOP3.LUT R23, R12.reuse, 0x1c001c0, RZ, 0xc0, !PT ;  /* 0x01c001c00c177812 */ /* 0x040fe200078ec0ff */
[----:B------:R-:W-:Y:S01]  /*8770*/  HFMA2 R16, R30, R7, R16 ;  /* 0x000000071e107231 */ /* 0x000fe20000000010 */
[----:B------:R-:W-:Y:S02]  /*8780*/  LOP3.LUT R12, R12, 0x70007, RZ, 0xc0, !PT ;  /* 0x000700070c0c7812 */ /* 0x000fe400078ec0ff */
[----:B------:R-:W-:Y:S02]  /*8790*/  LOP3.LUT R4, R4, 0x64006400, RZ, 0xfc, !PT ;  /* 0x6400640004047812 */ /* 0x000fe400078efcff */
[----:B------:R-:W-:Y:S02]  /*87a0*/  LOP3.LUT R12, R12, 0x64006400, RZ, 0xfc, !PT ;  /* 0x640064000c0c7812 */ /* 0x000fe400078efcff */
[C---:B------:R-:W-:Y:S01]  /*87b0*/  LOP3.LUT R43, R5.reuse, 0x380038, RZ, 0xc0, !PT ;  /* 0x00380038052b7812 */ /* 0x040fe200078ec0ff */
[----:B------:R-:W-:Y:S01]  /*87c0*/  HADD2 R4, R4, -1028, -1028 ;  /* 0xe404e40404047430 */ /* 0x000fe20000000000 */
[----:B------:R-:W-:Y:S01]  /*87d0*/  LOP3.LUT R29, R5, 0x1c001c0, RZ, 0xc0, !PT ;  /* 0x01c001c0051d7812 */ /* 0x000fe200078ec0ff */
[----:B------:R-:W-:Y:S01]  /*87e0*/  HADD2 R12, R12, -1028, -1028 ;  /* 0xe404e4040c0c7430 */ /* 0x000fe20000000000 */
[----:B------:R-:W-:-:S02]  /*87f0*/  LOP3.LUT R53, R53, 0x64006400, RZ, 0xfc, !PT ;  /* 0x6400640035357812 */ /* 0x000fc400078efcff */
[----:B------:R-:W-:Y:S02]  /*8800*/  LOP3.LUT R5, R5, 0x70007, RZ, 0xc0, !PT ;  /* 0x0007000705057812 */ /* 0x000fe400078ec0ff */
[----:B------:R-:W-:Y:S01]  /*8810*/  LOP3.LUT R45, R45, 0x64006400, RZ, 0xfc, !PT ;  /* 0x640064002d2d7812 */ /* 0x000fe200078efcff */
[-C--:B------:R-:W-:Y:S01]  /*8820*/  HFMA2 R28, R53, R0.reuse.H1_H1, -132, -132 ;  /* 0xd820d820351c7431 */ /* 0x080fe20000060000 */
[----:B------:R-:W-:Y:S02]  /*8830*/  LOP3.LUT R5, R5, 0x64006400, RZ, 0xfc, !PT ;  /* 0x6400640005057812 */ /* 0x000fe400078efcff */
[----:B------:R-:W-:Y:S01]  /*8840*/  LOP3.LUT R18, R18, 0x40004, R39, 0xf8, !PT ;  /* 0x0004000412127812 */ /* 0x000fe200078ef827 */
[----:B------:R-:W-:Y:S01]  /*8850*/  HFMA2 R45, R45, R0.H1_H1, -132, -132 ;  /* 0xd820d8202d2d7431 */ /* 0x000fe20000060000 */
[----:B------:R-:W-:Y:S01]  /*8860*/  LOP3.LUT R41, R41, 0x64006400, RZ, 0xfc, !PT ;  /* 0x6400640029297812 */ /* 0x000fe200078efcff */
[----:B------:R-:W-:Y:S01]  /*8870*/  HFMA2 R20, R28, R7, R20 ;  /* 0x000000071c147231 */ /* 0x000fe20000000014 */
[C---:B------:R-:W-:Y:S01]  /*8880*/  LOP3.LUT R39, R13.reuse, 0x380038, RZ, 0xc0, !PT ;  /* 0x003800380d277812 */ /* 0x040fe200078ec0ff */
[----:B------:R-:W-:Y:S01]  /*8890*/  HADD2 R5, R5, -1028, -1028 ;  /* 0xe404e40405057430 */ /* 0x000fe20000000000 */
[----:B------:R-:W-:Y:S01]  /*88a0*/  LOP3.LUT R21, R13, 0x1c001c0, RZ, 0xc0, !PT ;  /* 0x01c001c00d157812 */ /* 0x000fe200078ec0ff */
[-C--:B0-----:R-:W-:Y:S01]  /*88b0*/  HFMA2 R4, R4, R8.reuse, R19 ;  /* 0x0000000804047231 */ /* 0x081fe20000000013 */
[----:B------:R-:W-:Y:S01]  /*88c0*/  LOP3.LUT R47, R47, 0x64006400, RZ, 0xfc, !PT ;  /* 0x640064002f2f7812 */ /* 0x000fe200078efcff */
[----:B------:R-:W-:Y:S01]  /*88d0*/  HFMA2 R12, R12, R8, R16 ;  /* 0x000000080c0c7231 */ /* 0x000fe20000000010 */
[----:B------:R-:W-:Y:S01]  /*88e0*/  LOP3.LUT R13, R13, 0x70007, RZ, 0xc0, !PT ;  /* 0x000700070d0d7812 */ /* 0x000fe200078ec0ff */
[-C--:B------:R-:W-:Y:S01]  /*88f0*/  HFMA2 R41, R41, R0.reuse.H1_H1, -132, -132 ;  /* 0xd820d82029297431 */ /* 0x080fe20000060000 */
[----:B------:R-:W-:Y:S01]  /*8900*/  LOP3.LUT R31, R31, 0x64006400, RZ, 0xfc, !PT ;  /* 0x640064001f1f7812 */ /* 0x000fe200078efcff */
[----:B------:R-:W-:Y:S01]  /*8910*/  HFMA2 R47, R47, R0.H1_H1, -132, -132 ;  /* 0xd820d8202f2f7431 */ /* 0x000fe20000060000 */
[----:B------:R-:W-:Y:S01]  /*8920*/  LOP3.LUT R13, R13, 0x64006400, RZ, 0xfc, !PT ;  /* 0x640064000d0d7812 */ /* 0x000fe200078efcff */
[----:B------:R-:W-:Y:S01]  /*8930*/  HFMA2 R20, R5, R8, R20 ;  /* 0x0000000805147231 */ /* 0x000fe20000000014 */
[----:B------:R-:W-:Y:S01]  /*8940*/  LOP3.LUT R23, R23, 0x64006400, RZ, 0xfc, !PT ;  /* 0x6400640017177812 */ /* 0x000fe200078efcff */
[----:B------:R-:W-:Y:S01]  /*8950*/  HFMA2 R5, R45, R9, R4 ;  /* 0x000000092d057231 */ /* 0x000fe20000000004 */
[----:B------:R-:W-:Y:S01]  /*8960*/  LOP3.LUT R43, R43, 0x64006400, RZ, 0xfc, !PT ;  /* 0x640064002b2b7812 */ /* 0x000fe200078efcff */
[----:B------:R-:W-:Y:S01]  /*8970*/  HFMA2 R31, R31, R2.H1_H1, -20, -20 ;  /* 0xcd00cd001f1f7431 */ /* 0x000fe20000060002 */
[----:B------:R-:W-:Y:S01]  /*8980*/  LOP3.LUT R39, R39, 0x64006400, RZ, 0xfc, !PT ;  /* 0x6400640027277812 */ /* 0x000fe200078efcff */
[----:B------:R-:W-:-:S02]  /*8990*/  HFMA2 R6, R47, R7, R6 ;  /* 0x000000072f067231 */ /* 0x000fc40000000006 */
[-C--:B------:R-:W-:Y:S02]  /*89a0*/  HFMA2 R12, R41, R9.reuse, R12 ;  /* 0x00000009290c7231 */ /* 0x080fe4000000000c */
[----:B------:R-:W-:Y:S01]  /*89b0*/  HADD2 R13, R13, -1028, -1028 ;  /* 0xe404e4040d0d7430 */ /* 0x000fe20000000000 */
[----:B------:R-:W-:Y:S01]  /*89c0*/  LOP3.LUT R15, R15, 0x64006400, RZ, 0xfc, !PT ;  /* 0x640064000f0f7812 */ /* 0x000fe200078efcff */
[----:B------:R-:W-:Y:S02]  /*89d0*/  HFMA2 R23, R23, R2.H1_H1, -20, -20 ;  /* 0xcd00cd0017177431 */ /* 0x000fe40000060002 */
[----:B------:R-:W-:Y:S02]  /*89e0*/  HFMA2 R5, R31, R10, R5 ;  /* 0x0000000a1f057231 */ /* 0x000fe40000000005 */
[-C--:B------:R-:W-:Y:S01]  /*89f0*/  HFMA2 R43, R43, R0.reuse.H1_H1, -132, -132 ;  /* 0xd820d8202b2b7431 */ /* 0x080fe20000060000 */
[----:B------:R-:W-:Y:S01]  /*8a00*/  LOP3.LUT R18, R18, 0x64006400, RZ, 0xfc, !PT ;  /* 0x6400640012127812 */ /* 0x000fe200078efcff */
[----:B------:R-:W-:Y:S01]  /*8a10*/  HFMA2 R39, R39, R0.H1_H1, -132, -132 ;  /* 0xd820d82027277431 */ /* 0x000fe20000060000 */
[----:B------:R-:W-:Y:S01]  /*8a20*/  LOP3.LUT R29, R29, 0x64006400, RZ, 0xfc, !PT ;  /* 0x640064001d1d7812 */ /* 0x000fe200078efcff */
[----:B------:R-:W-:Y:S01]  /*8a30*/  HFMA2 R6, R13, R8, R6 ;  /* 0x000000080d067231 */ /* 0x000fe20000000006 */
[----:B------:R-:W-:Y:S01]  /*8a40*/  LOP3.LUT R21, R21, 0x64006400, RZ, 0xfc, !PT ;  /* 0x6400640015157812 */ /* 0x000fe200078efcff */
[-C--:B------:R-:W-:Y:S01]  /*8a50*/  HFMA2 R20, R43, R9.reuse, R20 ;  /* 0x000000092b147231 */ /* 0x080fe20000000014 */
[----:B------:R-:W-:Y:S01]  /*8a60*/  LOP3.LUT R14, R14, 0x64006400, RZ, 0xfc, !PT ;  /* 0x640064000e0e7812 */ /* 0x000fe200078efcff */
[----:B------:R-:W-:-:S02]  /*8a70*/  HFMA2 R6, R39, R9, R6 ;  /* 0x0000000927067231 */ /* 0x000fc40000000006 */
[----:B------:R-:W-:Y:S02]  /*8a80*/  HFMA2 R9, R23, R10, R12 ;  /* 0x0000000a17097231 */ /* 0x000fe4000000000c */
[----:B------:R-:W-:Y:S01]  /*8a90*/  HADD2 R15, R15, -1028, -1028 ;  /* 0xe404e4040f0f7430 */ /* 0x000fe20000000000 */
[----:B------:R-:W-:Y:S01]  /*8aa0*/  LOP3.LUT R17, R17, 0x64006400, RZ, 0xfc, !PT ;  /* 0x6400640011117812 */ /* 0x000fe200078efcff */
[----:B------:R-:W-:Y:S01]  /*8ab0*/  HADD2 R18, R18, -1028, -1028 ;  /* 0xe404e40412127430 */ /* 0x000fe20000000000 */
[----:B------:R-:W-:Y:S01]  /*8ac0*/  PRMT R0, R0, 0x5410, R2 ;  /* 0x0000541000007816 */ /* 0x000fe20000000002 */
[----:B------:R-:W-:Y:S02]  /*8ad0*/  HFMA2 R29, R29, R2.H1_H1, -20, -20 ;  /* 0xcd00cd001d1d7431 */ /* 0x000fe40000060002 */
[----:B------:R-:W-:-:S04]  /*8ae0*/  IMAD.WIDE R40, R35, 0x4, R26 ;  /* 0x0000000423287825 */ /* 0x000fc800078e021a */
[-C--:B------:R-:W-:Y:S02]  /*8af0*/  HFMA2 R5, R15, R11.reuse, R5 ;  /* 0x0000000b0f057231 */ /* 0x080fe40000000005 */
[----:B------:R-:W-:Y:S02]  /*8b00*/  HFMA2 R21, R21, R2.H1_H1, -20, -20 ;  /* 0xcd00cd0015157431 */ /* 0x000fe40000060002 */
[----:B------:R-:W-:Y:S02]  /*8b10*/  HFMA2 R9, R18, R11, R9 ;  /* 0x0000000b12097231 */ /* 0x000fe40000000009 */
        /* <DEDUP_REMOVED lines=14> */
[----:B------:R-:W-:Y:S06]  /*8c00*/  @!P0 BRA `(.L_x_5157) ;  /* 0xffffffec00108947 */ /* 0x000fec000383ffff */
.L_x_5156:
[----:B------:R1:W-:Y:S01]  /*8c10*/  ATOM.E.ADD.F16x2.RN.STRONG.GPU P0, RZ, desc[UR6][R24.64], R34 ;  /* 0x8000002218ff79a2 */ /* 0x0003e2000c10e106 */
[----:B------:R-:W-:Y:S04]  /*8c20*/  BSSY.RECONVERGENT B0, `(.L_x_5158) ;  /* 0x000000e000007945 */ /* 0x000fe80003800200 */
[----:B-1----:R-:W-:Y:S05]  /*8c30*/  @P0 BRA `(.L_x_5159) ;  /* 0x0000000000300947 */ /* 0x002fea0003800000 */
[----:B------:R-:W1:Y:S02]  /*8c40*/  QSPC.E.S P0, RZ, [R24] ;  /* 0x0000000018ff73aa */ /* 0x000e640000000500 */
[----:B-1----:R-:W-:Y:S05]  /*8c50*/  @!P0 BRA `(.L_x_5160) ;  /* 0x00000000001c8947 */ /* 0x002fea0003800000 */
[----:B0-----:R-:W-:-:S04]  /*8c60*/  MOV R2, R24 ;  /* 0x0000001800027202 */ /* 0x001fc80000000f00 */
[----:B------:R-:W-:-:S07]  /*8c70*/  MOV R2, R2 ;  /* 0x0000000200027202 */ /* 0x000fce0000000f00 */
.L_x_5161:
[----:B------:R-:W0:Y:S02]  /*8c80*/  LDS R4, [R2] ;  /* 0x0000000002047984 */ /* 0x000e240000000800 */
[----:B0-----:R-:W-:-:S05]  /*8c90*/  HADD2 R5, R4, R34 ;  /* 0x0000002204057230 */ /* 0x001fca0000000000 */
[----:B------:R-:W0:Y:S02]  /*8ca0*/  ATOMS.CAST.SPIN P0, [R2], R4, R5 ;  /* 0x000000040200758d */ /* 0x000e240001800005 */
[----:B0-----:R-:W-:Y:S05]  /*8cb0*/  @!P0 BRA `(.L_x_5161) ;  /* 0xfffffffc00f08947 */ /* 0x001fea000383ffff */
[----:B------:R-:W-:Y:S05]  /*8cc0*/  BRA `(.L_x_5159) ;  /* 0x00000000000c7947 */ /* 0x000fea0003800000 */
.L_x_5160:
[----:B------:R-:W0:Y:S02]  /*8cd0*/  LD.E R0, desc[UR6][R24.64] ;  /* 0x0000000618007980 */ /* 0x000e24000c101900 */
[----:B0-----:R-:W-:-:S05]  /*8ce0*/  IADD3 R3, PT, PT, R34, R0, RZ ;  /* 0x0000000022037210 */ /* 0x001fca0007ffe0ff */
[----:B------:R1:W-:Y:S02]  /*8cf0*/  ST.E desc[UR6][R24.64], R3 ;  /* 0x0000000318007985 */ /* 0x0003e4000c101906 */
.L_x_5159:
[----:B------:R-:W-:Y:S05]  /*8d00*/  BSYNC.RECONVERGENT B0 ;  /* 0x0000000000007941 */ /* 0x000fea0003800200 */
.L_x_5158:
[----:B------:R2:W-:Y:S02]  /*8d10*/  ATOM.E.ADD.F16x2.RN.STRONG.GPU P0, RZ, desc[UR6][R24.64+0x4], R33 ;  /* 0x8000042118ff79a2 */ /* 0x0005e4000c10e106 */
[----:B--2---:R-:W-:Y:S05]  /*8d20*/  @P0 EXIT ;  /* 0x000000000000094d */ /* 0x004fea0003800000 */
[----:B------:R-:W2:Y:S02]  /*8d30*/  QSPC.E.S P0, RZ, [R24+0x4] ;  /* 0x0000040018ff73aa */ /* 0x000ea40000000500 */
[----:B--2---:R-:W-:Y:S05]  /*8d40*/  @!P0 BRA `(.L_x_5162) ;  /* 0x0000000000188947 */ /* 0x004fea0003800000 */
[----:B-1----:R-:W-:-:S07]  /*8d50*/  MOV R24, R24 ;  /* 0x0000001800187202 */ /* 0x002fce0000000f00 */
.L_x_5163:
[----:B0-----:R-:W0:Y:S02]  /*8d60*/  LDS R2, [R24+0x4] ;  /* 0x0000040018027984 */ /* 0x001e240000000800 */
[----:B0-----:R-:W-:-:S05]  /*8d70*/  HFMA2 R3, R2, 1, 1, R33 ;  /* 0x3c003c0002037831 */ /* 0x001fca0000000021 */
[----:B------:R-:W0:Y:S02]  /*8d80*/  ATOMS.CAST.SPIN P0, [R24+0x4], R2, R3 ;  /* 0x000004021800758d */ /* 0x000e240001800003 */
[----:B0-----:R-:W-:Y:S05]  /*8d90*/  @!P0 BRA `(.L_x_5163) ;  /* 0xfffffffc00f08947 */ /* 0x001fea000383ffff */
[----:B------:R-:W-:Y:S05]  /*8da0*/  EXIT ;  /* 0x000000000000794d */ /* 0x000fea0003800000 */
.L_x_5162:
[----:B------:R-:W0:Y:S02]  /*8db0*/  LD.E R0, desc[UR6][R24.64+0x4] ;  /* 0x0000040618007980 */ /* 0x000e24000c101900 */
[----:B01----:R-:W-:-:S05]  /*8dc0*/  IADD3 R3, PT, PT, R33, R0, RZ ;  /* 0x0000000021037210 */ /* 0x003fca0007ffe0ff */
[----:B------:R-:W-:Y:S01]  /*8dd0*/  ST.E desc[UR6][R24.64+0x4], R3 ;  /* 0x0000040318007985 */ /* 0x000fe2000c101906 */
[----:B------:R-:W-:Y:S05]  /*8de0*/  EXIT ;  /* 0x000000000000794d */ /* 0x000fea0003800000 */
.L_x_5164:
        /* <DEDUP_REMOVED lines=9> */
.L_x_5366:


//--------------------- .text._Z23gemm_half_q_half_kernelILi1ELi176ELb1ELb0ELi32EEvPK6__halfPKjS4_S2_PS0_iiiiPKtS7_iiiiiibS2_i --------------------------
	.section	.text._Z23gemm_half_q_half_kernelILi1ELi176ELb1ELb0ELi32EEvPK6__halfPKjS4_S2_PS0_iiiiPKtS7_iiiiiibS2_i,"ax",@progbits
	.align	128
        .global         _Z23gemm_half_q_half_kernelILi1ELi176ELb1ELb0ELi32EEvPK6__halfPKjS4_S2_PS0_iiiiPKtS7_iiiiiibS2_i
        .type           _Z23gemm_half_q_half_kernelILi1ELi176ELb1ELb0ELi32EEvPK6__halfPKjS4_S2_PS0_iiiiPKtS7_iiiiiibS2_i,@function
        .size           _Z23gemm_half_q_half_kernelILi1ELi176ELb1ELb0ELi32EEvPK6__halfPKjS4_S2_PS0_iiiiPKtS7_iiiiiibS2_i,(.L_x_5367 - _Z23gemm_half_q_half_kernelILi1ELi176ELb1ELb0ELi32EEvPK6__halfPKjS4_S2_PS0_iiiiPKtS7_iiiiiibS2_i)
        .other          _Z23gemm_half_q_half_kernelILi1ELi176ELb1ELb0ELi32EEvPK6__halfPKjS4_S2_PS0_iiiiPKtS7_iiiiiibS2_i,@"STO_CUDA_ENTRY STV_DEFAULT"
_Z23gemm_half_q_half_kernelILi1ELi176ELb1ELb0ELi32EEvPK6__halfPKjS4_S2_PS0_iiiiPKtS7_iiiiiibS2_i:
.text._Z23gemm_half_q_half_kernelILi1ELi176ELb1ELb0ELi32EEvPK6__halfPKjS4_S2_PS0_iiiiPKtS7_iiiiiibS2_i:
        /* <DEDUP_REMOVED lines=16> */
[----:B-1----:R-:W-:-:S04]  /*0100*/  IMAD.SHL.U32 R36, R4, 0x20, RZ ;  /* 0x0000002004247824 */ /* 0x002fc800078e00ff */
[C---:B------:R-:W-:Y:S01]  /*0110*/  VIADD R22, R36.reuse, 0x20 ;  /* 0x0000002024167836 */ /* 0x040fe20000000000 */
[----:B---3--:R-:W-:Y:S01]  /*0120*/  IADD3 R13, PT, PT, R36, R11, RZ ;  /* 0x0000000b240d7210 */ /* 0x008fe20007ffe0ff */
[----:B0-----:R-:W-:-:S03]  /*0130*/  IMAD R0, R0, 0x20, R11 ;  /* 0x0000002000007824 */ /* 0x001fc600078e020b */
[----:B--2---:R-:W-:Y:S01]  /*0140*/  VIMNMX R38, PT, PT, R22, R5, PT ;  /* 0x0000000516267248 */ /* 0x004fe20003fe0100 */
[----:B------:R-:W-:-:S03]  /*0150*/  IMAD.SHL.U32 R37, R0, 0x4, RZ ;  /* 0x0000000400257824 */ /* 0x000fc600078e00ff */
[----:B------:R-:W-:Y:S02]  /*0160*/  ISETP.GE.AND P0, PT, R13, R38, PT ;  /* 0x000000260d00720c */ /* 0x000fe40003f06270 */
[----:B----4-:R-:W-:-:S11]  /*0170*/  ISETP.GE.AND P1, PT, R37, R35, PT ;  /* 0x000000232500720c */ /* 0x010fd60003f26270 */
        /* <DEDUP_REMOVED lines=19> */
.L_x_5166:
[----:B------:R-:W-:Y:S05]  /*02b0*/  BSYNC.RECONVERGENT B0 ;  /* 0x0000000000007941 */ /* 0x000fea0003800200 */
.L_x_5165:
        /* <DEDUP_REMOVED lines=13> */
[----:B0-----:R-:W-:-:S04]  /*0390*/  IMAD.SHL.U32 R3, R4, 0x40, RZ ;  /* 0x0000004004037824 */ /* 0x001fc800078e00ff */
[----:B-1----:R-:W-:-:S05]  /*03a0*/  IMAD.WIDE.U32 R2, R3, 0x2, R6 ;  /* 0x0000000203027825 */ /* 0x002fca00078e0006 */
[----:B------:R0:W5:Y:S01]  /*03b0*/  LDG.E.U16.CONSTANT R4, desc[UR6][R2.64] ;  /* 0x0000000602047981 */ /* 0x000162000c1e9500 */
[----:B------:R-:W-:Y:S01]  /*03c0*/  SHF.R.S32.HI R0, RZ, 0x1f, R37 ;  /* 0x0000001fff007819 */ /* 0x000fe20000011425 */
[----:B------:R-:W-:Y:S01]  /*03d0*/  IMAD.SHL.U32 R8, R11, 0x10, RZ ;  /* 0x000000100b087824 */ /* 0x000fe200078e00ff */
[----:B------:R-:W-:Y:S01]  /*03e0*/  MOV R9, R36 ;  /* 0x0000002400097202 */ /* 0x000fe20000000f00 */
[----:B------:R-:W-:Y:S01]  /*03f0*/  UMOV UR4, URZ ;  /* 0x000000ff00047c82 */ /* 0x000fe20008000000 */
[----:B------:R-:W-:Y:S02]  /*0400*/  LEA.HI R0, R0, R37, RZ, 0x3 ;  /* 0x0000002500007211 */ /* 0x000fe400078f18ff */
[----:B------:R-:W-:Y:S02]  /*0410*/  LOP3.LUT R8, R8, 0x10, RZ, 0xc0, !PT ;  /* 0x0000001008087812 */ /* 0x000fe400078ec0ff */
[----:B------:R-:W-:-:S07]  /*0420*/  SHF.R.S32.HI R10, RZ, 0x3, R0 ;  /* 0x00000003ff0a7819 */ /* 0x000fce0000011400 */
.L_x_5168:
[----:B0-----:R-:W0:Y:S01]  /*0430*/  LDC.64 R2, c[0x0][0x390] ;  /* 0x0000e400ff027b82 */ /* 0x001e220000000a00 */
[----:B-----5:R-:W-:-:S04]  /*0440*/  VIADD R0, R4, UR4 ;  /* 0x0000000404007c36 */ /* 0x020fc80008000000 */
[----:B------:R-:W-:-:S05]  /*0450*/  IMAD R11, R0, R35, RZ ;  /* 0x00000023000b7224 */ /* 0x000fca00078e02ff */
[----:B------:R-:W-:-:S04]  /*0460*/  SHF.R.S32.HI R12, RZ, 0x1f, R11 ;  /* 0x0000001fff0c7819 */ /* 0x000fc8000001140b */
[----:B------:R-:W-:Y:S01]  /*0470*/  LEA.HI R11, R12, R11, RZ, 0x3 ;  /* 0x0000000b0c0b7211 */ /* 0x000fe200078f18ff */
[----:B------:R-:W-:Y:S01]  /*0480*/  IMAD.SHL.U32 R15, R9, 0x2, RZ ;  /* 0x00000002090f7824 */ /* 0x000fe200078e00ff */
[----:B------:R-:W1:Y:S02]  /*0490*/  LDC.64 R12, c[0x0][0x398] ;  /* 0x0000e600ff0c7b82 */ /* 0x000e640000000a00 */
[----:B------:R-:W-:-:S05]  /*04a0*/  LEA.HI.SX32 R11, R11, R10, 0x1d ;  /* 0x0000000a0b0b7211 */ /* 0x000fca00078feaff */
[----:B0-----:R-:W-:-:S06]  /*04b0*/  IMAD.WIDE R2, R11, 0x4, R2 ;  /* 0x000000040b027825 */ /* 0x001fcc00078e0202 */
        /* <DEDUP_REMOVED lines=8> */
[----:B------:R-:W-:Y:S01]  /*0540*/  SHF.R.U32.HI R2, RZ, 0x8, R0 ;  /* 0x00000008ff027819 */ /* 0x000fe20000011600 */
[----:B---3--:R-:W-:Y:S01]  /*0550*/  IMAD.IADD R9, R20, 0x1, R9 ;  /* 0x0000000114097824 */ /* 0x008fe200078e0209 */
[----:B------:R-:W-:Y:S02]  /*0560*/  LOP3.LUT R16, R16, 0xf, RZ, 0xc0, !PT ;  /* 0x0000000f10107812 */ /* 0x000fe400078ec0ff */
[----:B------:R-:W-:Y:S02]  /*0570*/  LOP3.LUT R2, R2, 0xf, RZ, 0xc0, !PT ;  /* 0x0000000f02027812 */ /* 0x000fe400078ec0ff */
        /* <DEDUP_REMOVED lines=21> */
.L_x_5167:
[----:B------:R-:W1:Y:S01]  /*06d0*/  LDCU UR4, c[0x0][0x3c8] ;  /* 0x00007900ff0477ac */ /* 0x000e620008000800 */
[----:B------:R-:W-:Y:S01]  /*06e0*/  HFMA2 R4, -RZ, RZ, 0, 0 ;  /* 0x00000000ff047431 */ /* 0x000fe200000001ff */
[----:B-1----:R-:W-:-:S13]  /*06f0*/  ISETP.GT.AND P0, PT, R36, UR4, PT ;  /* 0x0000000424007c0c */ /* 0x002fda000bf04270 */
[----:B------:R-:W-:Y:S05]  /*0700*/  @!P0 BRA `(.L_x_5169) ;  /* 0x00000000001c8947 */ /* 0x000fea0003800000 */
[----:B------:R-:W1:Y:S02]  /*0710*/  LDC R7, c[0x0][0x3cc] ;  /* 0x0000f300ff077b82 */ /* 0x000e640000000800 */
[----:B-1----:R-:W-:-:S05]  /*0720*/  VIMNMX R4, PT, PT, R36, R7, PT ;  /* 0x0000000724047248 */ /* 0x002fca0003fe0100 */
[----:B------:R-:W-:-:S05]  /*0730*/  VIADD R4, R4, -UR4 ;  /* 0x8000000404047c36 */ /* 0x000fca0008000000 */
[----:B------:R-:W-:-:S04]  /*0740*/  SHF.R.S32.HI R7, RZ, 0x1f, R4 ;  /* 0x0000001fff077819 */ /* 0x000fc80000011404 */
[----:B------:R-:W-:-:S04]  /*0750*/  LEA.HI R7, R7, R4, RZ, 0x5 ;  /* 0x0000000407077211 */ /* 0x000fc800078f28ff */
[----:B------:R-:W-:-:S05]  /*0760*/  SHF.R.S32.HI R7, RZ, 0x5, R7 ;  /* 0x00000005ff077819 */ /* 0x000fca0000011407 */
[----:B------:R-:W-:-:S07]  /*0770*/  IMAD R4, R7, 0x6, RZ ;  /* 0x0000000607047824 */ /* 0x000fce00078e02ff */
.L_x_5169:
[----:B------:R-:W1:Y:S01]  /*0780*/  LDCU UR9, c[0x0][0x3cc] ;  /* 0x00007980ff0977ac */ /* 0x000e620008000800 */
[----:B------:R-:W-:Y:S01]  /*0790*/  IMAD.MOV.U32 R6, RZ, RZ, RZ ;  /* 0x000000ffff067224 */ /* 0x000fe200078e00ff */
        /* <DEDUP_REMOVED lines=9> */
.L_x_5170:
[----:B------:R-:W1:Y:S01]  /*0830*/  LDCU UR12, c[0x0][0x3d0] ;  /* 0x00007a00ff0c77ac */ /* 0x000e620008000800 */
[----:B------:R-:W-:Y:S02]  /*0840*/  MOV R7, RZ ;  /* 0x000000ff00077202 */ /* 0x000fe40000000f00 */
        /* <DEDUP_REMOVED lines=8> */
[----:B------:R-:W-:-:S07]  /*08d0*/  IMAD.SHL.U32 R7, R8, 0x4, RZ ;  /* 0x0000000408077824 */ /* 0x000fce00078e00ff */
.L_x_5171:
        /* <DEDUP_REMOVED lines=11> */
.L_x_5172:
        /* <DEDUP_REMOVED lines=11> */
.L_x_5173:
        /* <DEDUP_REMOVED lines=31> */
[----:B------:R-:W-:Y:S01]  /*0c30*/  SHF.R.U32.HI R9, RZ, 0x8, R13 ;  /* 0x00000008ff097819 */ /* 0x000fe2000001160d */
[----:B------:R-:W-:Y:S01]  /*0c40*/  VIADD R41, R8, 0xffffff80 ;  /* 0xffffff8008297836 */ /* 0x000fe20000000000 */
[----:B------:R-:W-:Y:S01]  /*0c50*/  LOP3.LUT R8, R14, 0xff, RZ, 0xc0, !PT ;  /* 0x000000ff0e087812 */ /* 0x000fe200078ec0ff */
[----:B------:R-:W-:Y:S01]  /*0c60*/  VIADD R10, R10, 0xffffff80 ;  /* 0xffffff800a0a7836 */ /* 0x000fe20000000000 */
[----:B------:R-:W-:-:S02]  /*0c70*/  LOP3.LUT R20, R9, 0xff, RZ, 0xc0, !PT ;  /* 0x000000ff09147812 */ /* 0x000fc400078ec0ff */
[----:B------:R-:W-:Y:S01]  /*0c80*/  LEA.HI R36, R12, 0xffffff80, RZ, 0x8 ;  /* 0xffffff800c247811 */ /* 0x000fe200078f40ff */
[----:B------:R-:W-:Y:S01]  /*0c90*/  VIADD R21, R8, 0xffffff80 ;  /* 0xffffff8008157836 */ /* 0x000fe20000000000 */
[----:B------:R-:W-:Y:S01]  /*0ca0*/  LOP3.LUT R8, R15, 0xff, RZ, 0xc0, !PT ;  /* 0x000000ff0f087812 */ /* 0x000fe200078ec0ff */
[----:B------:R2:W4:Y:S01]  /*0cb0*/  I2F.F16 R25, R10 ;  /* 0x0000000a00197306 */ /* 0x0005220000200c00 */
[----:B---3--:R-:W-:Y:S02]  /*0cc0*/  LEA.HI R44, R18, 0xffffff80, RZ, 0x8 ;  /* 0xffffff80122c7811 */ /* 0x008fe400078f40ff */
[----:B------:R-:W-:Y:S02]  /*0cd0*/  IADD3 R23, PT, PT, R8, -0x80, RZ ;  /* 0xffffff8008177810 */ /* 0x000fe40007ffe0ff */
[----:B------:R-:W-:Y:S02]  /*0ce0*/  SHF.R.U32.HI R8, RZ, 0x8, R12 ;  /* 0x00000008ff087819 */ /* 0x000fe4000001160c */
[----:B------:R-:W-:Y:S01]  /*0cf0*/  LEA.HI R29, R14, 0xffffff80, RZ, 0x8 ;  /* 0xffffff800e1d7811 */ /* 0x000fe200078f40ff */
[----:B------:R-:W3:Y:S01]  /*0d00*/  I2F.F16 R41, R41 ;  /* 0x0000002900297306 */ /* 0x000ee20000200c00 */
[----:B------:R-:W-:-:S02]  /*0d10*/  LOP3.LUT R8, R8, 0xff, RZ, 0xc0, !PT ;  /* 0x000000ff08087812 */ /* 0x000fc400078ec0ff */
[----:B------:R-:W-:Y:S02]  /*0d20*/  LEA.HI R34, R15, 0xffffff80, RZ, 0x8 ;  /* 0xffffff800f227811 */ /* 0x000fe400078f40ff */
[----:B------:R-:W-:Y:S01]  /*0d30*/  LEA.HI R33, R13, 0xffffff80, RZ, 0x8 ;  /* 0xffffff800d217811 */ /* 0x000fe200078f40ff */
[----:B------:R-:W-:Y:S01]  /*0d40*/  VIADD R39, R8, 0xffffff80 ;  /* 0xffffff8008277836 */ /* 0x000fe20000000000 */
[----:B------:R-:W-:Y:S01]  /*0d50*/  LEA.HI R28, R17, 0xffffff80, RZ, 0x8 ;  /* 0xffffff80111c7811 */ /* 0x000fe200078f40ff */
[----:B------:R-:W0:Y:S01]  /*0d60*/  I2F.F16 R21, R21 ;  /* 0x0000001500157306 */ /* 0x000e220000200c00 */
[----:B------:R-:W-:Y:S01]  /*0d70*/  VIADD R40, R20, 0xffffff80 ;  /* 0xffffff8014287836 */ /* 0x000fe20000000000 */
[----:B--2---:R2:W5:Y:S01]  /*0d80*/  LDG.E.128.CONSTANT R8, desc[UR6][R30.64] ;  /* 0x000000061e087981 */ /* 0x004562000c1e9d00 */
[----:B------:R-:W-:-:S05]  /*0d90*/  LEA.HI R24, R16, 0xffffff80, RZ, 0x8 ;  /* 0xffffff8010187811 */ /* 0x000fca00078f40ff */
[----:B------:R-:W2:Y:S08]  /*0da0*/  I2F.F16 R23, R23 ;  /* 0x0000001700177306 */ /* 0x000eb00000200c00 */
[----:B------:R-:W2:Y:S01]  /*0db0*/  I2F.F16 R39, R39 ;  /* 0x0000002700277306 */ /* 0x000ea20000200c00 */
[----:B-1----:R-:W-:Y:S02]  /*0dc0*/  HADD2.F32 R20, -RZ, R26.H0_H0 ;  /* 0x2000001aff147230 */ /* 0x002fe40000004100 */
[----:B----4-:R-:W-:-:S02]  /*0dd0*/  HADD2.F32 R25, -RZ, R25.H0_H0 ;  /* 0x20000019ff197230 */ /* 0x010fc40000004100 */
[----:B---3--:R-:W-:Y:S02]  /*0de0*/  HADD2.F32 R41, -RZ, R41.H0_H0 ;  /* 0x20000029ff297230 */ /* 0x008fe40000004100 */
[----:B0-----:R-:W-:Y:S01]  /*0df0*/  HADD2.F32 R21, -RZ, R21.H0_H0 ;  /* 0x20000015ff157230 */ /* 0x001fe20000004100 */
[----:B------:R-:W0:Y:S01]  /*0e00*/  I2F.F16 R40, R40 ;  /* 0x0000002800287306 */ /* 0x000e220000200c00 */
[----:B--2---:R-:W-:Y:S02]  /*0e10*/  HADD2.F32 R23, -RZ, R23.H0_H0 ;  /* 0x20000017ff177230 */ /* 0x004fe40000004100 */
[----:B------:R-:W-:Y:S01]  /*0e20*/  FFMA.FTZ R42, R25, R20, RZ ;  /* 0x00000014192a7223 */ /* 0x000fe200000100ff */
[----:B------:R-:W-:Y:S02]  /*0e30*/  HADD2.F32 R26, -RZ, R26.H1_H1 ;  /* 0x3000001aff1a7230 */ /* 0x000fe40000004100 */
[----:B------:R-:W-:Y:S01]  /*0e40*/  FFMA.FTZ R43, R20, R41, RZ ;  /* 0x00000029142b7223 */ /* 0x000fe200000100ff */
[----:B------:R-:W-:-:S02]  /*0e50*/  HADD2.F32 R39, -RZ, R39.H0_H0 ;  /* 0x20000027ff277230 */ /* 0x000fc40000004100 */
[C---:B------:R-:W-:Y:S01]  /*0e60*/  FFMA.FTZ R21, R20.reuse, R21, RZ ;  /* 0x0000001514157223 */ /* 0x040fe200000100ff */
[----:B------:R-:W-:Y:S01]  /*0e70*/  FFMA.FTZ R41, R20, R23, RZ ;  /* 0x0000001714297223 */ /* 0x000fe200000100ff */
[----:B------:R-:W-:Y:S01]  /*0e80*/  SHF.R.U32.HI R20, RZ, 0x8, R14 ;  /* 0x00000008ff147819 */ /* 0x000fe2000001160e */
[----:B------:R-:W-:Y:S01]  /*0e90*/  I2F.F16 R36, R36 ;  /* 0x0000002400247306 */ /* 0x000fe20000200c00 */
[----:B------:R-:W-:Y:S01]  /*0ea0*/  FFMA.FTZ R39, R39, R26, R42 ;  /* 0x0000001a27277223 */ /* 0x000fe2000001002a */
[----:B------:R-:W-:Y:S02]  /*0eb0*/  SHF.R.U32.HI R42, RZ, 0x8, R15 ;  /* 0x00000008ff2a7819 */ /* 0x000fe4000001160f */
[----:B------:R-:W-:Y:S02]  /*0ec0*/  LOP3.LUT R20, R20, 0xff, RZ, 0xc0, !PT ;  /* 0x000000ff14147812 */ /* 0x000fe400078ec0ff */
[----:B------:R-:W-:Y:S02]  /*0ed0*/  LOP3.LUT R42, R42, 0xff, RZ, 0xc0, !PT ;  /* 0x000000ff2a2a7812 */ /* 0x000fe400078ec0ff */
[----:B------:R-:W-:Y:S01]  /*0ee0*/  SHF.R.U32.HI R12, RZ, 0x10, R12 ;  /* 0x00000010ff0c7819 */ /* 0x000fe2000001160c */
[----:B------:R-:W-:Y:S01]  /*0ef0*/  VIADD R20, R20, 0xffffff80 ;  /* 0xffffff8014147836 */ /* 0x000fe20000000000 */
[----:B------:R-:W-:Y:S01]  /*0f00*/  IADD3 R42, PT, PT, R42, -0x80, RZ ;  /* 0xffffff802a2a7810 */ /* 0x000fe20007ffe0ff */
[----:B0-----:R-:W-:Y:S01]  /*0f10*/  HADD2.F32 R40, -RZ, R40.H0_H0 ;  /* 0x20000028ff287230 */ /* 0x001fe20000004100 */
[----:B------:R-:W-:Y:S04]  /*0f20*/  I2F.F16 R33, R33 ;  /* 0x0000002100217306 */ /* 0x000fe80000200c00 */
[----:B------:R-:W-:Y:S01]  /*0f30*/  FFMA.FTZ R40, R26, R40, R43 ;  /* 0x000000281a287223 */ /* 0x000fe2000001002b */
[----:B------:R-:W-:-:S03]  /*0f40*/  SHF.R.U32.HI R43, RZ, 0x10, R13 ;  /* 0x00000010ff2b7819 */ /* 0x000fc6000001160d */
[----:B------:R-:W0:Y:S01]  /*0f50*/  I2F.F16 R20, R20 ;  /* 0x0000001400147306 */ /* 0x000e220000200c00 */
[----:B------:R-:W-:-:S07]  /*0f60*/  LOP3.LUT R43, R43, 0xff, RZ, 0xc0, !PT ;  /* 0x000000ff2b2b7812 */ /* 0x000fce00078ec0ff */
[----:B------:R-:W1:Y:S01]  /*0f70*/  I2F.F16 R42, R42 ;  /* 0x0000002a002a7306 */ /* 0x000e620000200c00 */
[----:B------:R-:W-:Y:S02]  /*0f80*/  LOP3.LUT R12, R12, 0xff, RZ, 0xc0, !PT ;  /* 0x000000ff0c0c7812 */ /* 0x000fe400078ec0ff */
[----:B------:R-:W-:-:S05]  /*0f90*/  SHF.R.U32.HI R15, RZ, 0x10, R15 ;  /* 0x00000010ff0f7819 */ /* 0x000fca000001160f */
[----:B------:R2:W-:Y:S01]  /*0fa0*/  I2F.F16 R23, R44 ;  /* 0x0000002c00177306 */ /* 0x0005e20000200c00 */
[----:B------:R-:W-:Y:S02]  /*0fb0*/  VIADD R13, R12, 0xffffff80 ;  /* 0xffffff800c0d7836 */ /* 0x000fe40000000000 */
[----:B0-----:R-:W-:-:S05]  /*0fc0*/  HADD2.F32 R12, -RZ, R20.H0_H0 ;  /* 0x20000014ff0c7230 */ /* 0x001fca0000004100 */
[----:B------:R-:W-:Y:S01]  /*0fd0*/  I2F.F16 R29, R29 ;  /* 0x0000001d001d7306 */ /* 0x000fe20000200c00 */
[----:B--2---:R-:W-:Y:S01]  /*0fe0*/  SHF.R.U32.HI R44, RZ, 0x10, R14 ;  /* 0x00000010ff2c7819 */ /* 0x004fe2000001160e */
[----:B------:R-:W-:Y:S01]  /*0ff0*/  VIADD R14, R43, 0xffffff80 ;  /* 0xffffff802b0e7836 */ /* 0x000fe20000000000 */
[----:B------:R-:W-:Y:S01]  /*1000*/  LOP3.LUT R20, R15, 0xff, RZ, 0xc0, !PT ;  /* 0x000000ff0f147812 */ /* 0x000fe200078ec0ff */
[----:B-1----:R-:W-:Y:S01]  /*1010*/  HADD2.F32 R42, -RZ, R42.H0_H0 ;  /* 0x2000002aff2a7230 */ /* 0x002fe20000004100 */
[----:B------:R-:W-:Y:S01]  /*1020*/  LOP3.LUT R44, R44, 0xff, RZ, 0xc0, !PT ;  /* 0x000000ff2c2c7812 */ /* 0x000fe200078ec0ff */
[C---:B------:R-:W-:Y:S02]  /*1030*/  FFMA.FTZ R12, R26.reuse, R12, R21 ;  /* 0x0000000c1a0c7223 */ /* 0x040fe40000010015 */
[----:B------:R-:W0:Y:S01]  /*1040*/  I2F.F16 R14, R14 ;  /* 0x0000000e000e7306 */ /* 0x000e220000200c00 */
[----:B------:R-:W-:Y:S01]  /*1050*/  FFMA.FTZ R26, R26, R42, R41 ;  /* 0x0000002a1a1a7223 */ /* 0x000fe20000010029 */
[----:B------:R-:W-:Y:S01]  /*1060*/  IADD3 R42, PT, PT, R20, -0x80, RZ ;  /* 0xffffff80142a7810 */ /* 0x000fe20007ffe0ff */
[----:B------:R-:W-:Y:S01]  /*1070*/  VIADD R44, R44, 0xffffff80 ;  /* 0xffffff802c2c7836 */ /* 0x000fe20000000000 */
[----:B------:R-:W1:Y:S04]  /*1080*/  LDS.64 R20, [UR4+0x8] ;  /* 0x00000804ff147984 */ /* 0x000e680008000a00 */
[----:B------:R-:W2:Y:S01]  /*1090*/  I2F.F16 R13, R13 ;  /* 0x0000000d000d7306 */ /* 0x000ea20000200c00 */
[----:B------:R-:W-:-:S07]  /*10a0*/  HADD2.F32 R15, -RZ, R27.H0_H0 ;  /* 0x2000001bff0f7230 */ /* 0x000fce0000004100 */
[----:B------:R-:W3:Y:S01]  /*10b0*/  I2F.F16 R41, R44 ;  /* 0x0000002c00297306 */ /* 0x000ee20000200c00 */
[----:B0-----:R-:W-:-:S07]  /*10c0*/  HADD2.F32 R14, -RZ, R14.H0_H0 ;  /* 0x2000000eff0e7230 */ /* 0x001fce0000004100 */
[----:B------:R-:W0:Y:S01]  /*10d0*/  I2F.F16 R42, R42 ;  /* 0x0000002a002a7306 */ /* 0x000e220000200c00 */
[----:B--2---:R-:W-:Y:S01]  /*10e0*/  HADD2.F32 R46, -RZ, R13.H0_H0 ;  /* 0x2000000dff2e7230 */ /* 0x004fe20000004100 */
[----:B------:R-:W-:Y:S01]  /*10f0*/  LOP3.LUT R13, R16, 0xff, RZ, 0xc0, !PT ;  /* 0x000000ff100d7812 */ /* 0x000fe200078ec0ff */
[----:B------:R-:W-:Y:S01]  /*1100*/  FFMA.FTZ R40, R15, R14, R40 ;  /* 0x0000000e0f287223 */ /* 0x000fe20000010028 */
[----:B------:R-:W-:-:S03]  /*1110*/  LOP3.LUT R14, R17, 0xff, RZ, 0xc0, !PT ;  /* 0x000000ff110e7812 */ /* 0x000fc600078ec0ff */
[----:B------:R-:W-:Y:S01]  /*1120*/  VIADD R13, R13, 0xffffff80 ;  /* 0xffffff800d0d7836 */ /* 0x000fe20000000000 */
[----:B------:R-:W2:Y:S01]  /*1130*/  I2F.F16 R34, R34 ;  /* 0x0000002200227306 */ /* 0x000ea20000200c00 */
[----:B---3--:R-:W-:Y:S02]  /*1140*/  HADD2.F32 R41, -RZ, R41.H0_H0 ;  /* 0x20000029ff297230 */ /* 0x008fe40000004100 */
[----:B------:R-:W-:-:S03]  /*1150*/  VIADD R43, R14, 0xffffff80 ;  /* 0xffffff800e2b7836 */ /* 0x000fc60000000000 */
[----:B------:R-:W-:Y:S01]  /*1160*/  FFMA.FTZ R41, R15, R41, R12 ;  /* 0x000000290f297223 */ /* 0x000fe2000001000c */
[----:B0-----:R-:W-:Y:S01]  /*1170*/  HADD2.F32 R14, -RZ, R42.H0_H0 ;  /* 0x2000002aff0e7230 */ /* 0x001fe20000004100 */
[----:B------:R-:W0:Y:S01]  /*1180*/  I2F.F16 R13, R13 ;  /* 0x0000000d000d7306 */ /* 0x000e220000200c00 */
[----:B------:R-:W-:-:S07]  /*1190*/  LOP3.LUT R42, R18, 0xff, RZ, 0xc0, !PT ;  /* 0x000000ff122a7812 */ /* 0x000fce00078ec0ff */
[----:B------:R-:W3:Y:S01]  /*11a0*/  I2F.F16 R12, R43 ;  /* 0x0000002b000c7306 */ /* 0x000ee20000200c00 */
[----:B------:R-:W-:Y:S01]  /*11b0*/  FFMA.FTZ R14, R15, R14, R26 ;  /* 0x0000000e0f0e7223 */ /* 0x000fe2000001001a */
[----:B------:R-:W-:Y:S01]  /*11c0*/  FFMA.FTZ R39, R46, R15, R39 ;  /* 0x0000000f2e277223 */ /* 0x000fe20000010027 */
[----:B------:R-:W-:Y:S01]  /*11d0*/  VIADD R26, R42, 0xffffff80 ;  /* 0xffffff802a1a7836 */ /* 0x000fe20000000000 */
[----:B------:R-:W-:Y:S01]  /*11e0*/  LOP3.LUT R15, R19, 0xff, RZ, 0xc0, !PT ;  /* 0x000000ff130f7812 */ /* 0x000fe200078ec0ff */
[----:B------:R-:W-:Y:S02]  /*11f0*/  HADD2.F32 R27, -RZ, R27.H1_H1 ;  /* 0x3000001bff1b7230 */ /* 0x000fe40000004100 */
[----:B------:R-:W-:Y:S01]  /*1200*/  HADD2.F32 R42, -RZ, R36.H0_H0 ;  /* 0x20000024ff2a7230 */ /* 0x000fe20000004100 */
[----:B------:R-:W-:Y:S01]  /*1210*/  I2F.F16 R28, R28 ;  /* 0x0000001c001c7306 */ /* 0x000fe20000200c00 */
[----:B------:R-:W-:Y:S02]  /*1220*/  HADD2.F32 R33, -RZ, R33.H0_H0 ;  /* 0x20000021ff217230 */ /* 0x000fe40000004100 */
[----:B------:R-:W-:Y:S01]  /*1230*/  HADD2.F32 R36, -RZ, R29.H0_H0 ;  /* 0x2000001dff247230 */ /* 0x000fe20000004100 */
[----:B------:R-:W-:Y:S01]  /*1240*/  IADD3 R44, PT, PT, R15, -0x80, RZ ;  /* 0xffffff800f2c7810 */ /* 0x000fe20007ffe0ff */
[----:B------:R-:W-:Y:S01]  /*1250*/  FFMA.FTZ R15, R42, R27, R39 ;  /* 0x0000001b2a0f7223 */ /* 0x000fe20000010027 */
[----:B------:R-:W-:Y:S01]  /*1260*/  FFMA.FTZ R29, R27, R33, R40 ;  /* 0x000000211b1d7223 */ /* 0x000fe20000010028 */
[----:B--2---:R-:W-:-:S02]  /*1270*/  HADD2.F32 R39, -RZ, R34.H0_H0 ;  /* 0x20000022ff277230 */ /* 0x004fc40000004100 */
[----:B------:R-:W-:Y:S01]  /*1280*/  FFMA.FTZ R41, R27, R36, R41 ;  /* 0x000000241b297223 */ /* 0x000fe20000010029 */
[----:B-1----:R-:W-:Y:S01]  /*1290*/  HADD2.F32 R36, -RZ, R20.H0_H0 ;  /* 0x20000014ff247230 */ /* 0x002fe20000004100 */
[----:B------:R-:W-:Y:S01]  /*12a0*/  I2F.F16 R24, R24 ;  /* 0x0000001800187306 */ /* 0x000fe20000200c00 */
[----:B0-----:R-:W-:Y:S02]  /*12b0*/  HADD2.F32 R40, -RZ, R13.H0_H0 ;  /* 0x2000000dff287230 */ /* 0x001fe40000004100 */
[----:B---3--:R-:W-:Y:S02]  /*12c0*/  HADD2.F32 R12, -RZ, R12.H0_H0 ;  /* 0x2000000cff0c7230 */ /* 0x008fe40000004100 */
[----:B------:R-:W-:-:S04]  /*12d0*/  IMAD.WIDE R30, R35, 0x4, R30 ;  /* 0x00000004231e7825 */ /* 0x000fc800078e021e */
[----:B------:R-:W-:Y:S01]  /*12e0*/  FFMA.FTZ R39, R27, R39, R14 ;  /* 0x000000271b277223 */ /* 0x000fe2000001000e */
[----:B------:R-:W-:Y:S01]  /*12f0*/  FFMA.FTZ R40, R40, R36, R15 ;  /* 0x0000002428287223 */ /* 0x000fe2000001000f */
[----:B------:R-:W-:Y:S02]  /*1300*/  FFMA.FTZ R27, R36, R12, R29 ;  /* 0x0000000c241b7223 */ /* 0x000fe4000001001d */
[----:B------:R0:W2:Y:S01]  /*1310*/  LDG.E.128.CONSTANT R12, desc[UR6][R30.64] ;  /* 0x000000061e0c7981 */ /* 0x0000a2000c1e9d00 */
[----:B------:R-:W1:Y:S01]  /*1320*/  I2F.F16 R26, R26 ;  /* 0x0000001a001a7306 */ /* 0x000e620000200c00 */
[----:B------:R-:W-:-:S07]  /*1330*/  SHF.R.U32.HI R42, RZ, 0x8, R16 ;  /* 0x00000008ff2a7819 */ /* 0x000fce0000011610 */
[----:B------:R-:W3:Y:S01]  /*1340*/  I2F.F16 R34, R44 ;  /* 0x0000002c00227306 */ /* 0x000ee20000200c00 */
[----:B------:R-:W-:Y:S01]  /*1350*/  LOP3.LUT R42, R42, 0xff, RZ, 0xc0, !PT ;  /* 0x000000ff2a2a7812 */ /* 0x000fe200078ec0ff */
[----:B-1----:R-:W-:-:S04]  /*1360*/  HADD2.F32 R43, -RZ, R26.H0_H0 ;  /* 0x2000001aff2b7230 */ /* 0x002fc80000004100 */
[----:B------:R-:W-:Y:S02]  /*1370*/  VIADD R42, R42, 0xffffff80 ;  /* 0xffffff802a2a7836 */ /* 0x000fe40000000000 */
[----:B------:R-:W-:Y:S01]  /*1380*/  FFMA.FTZ R41, R36, R43, R41 ;  /* 0x0000002b24297223 */ /* 0x000fe20000010029 */
[----:B------:R-:W-:Y:S01]  /*1390*/  SHF.R.U32.HI R43, RZ, 0x8, R17 ;  /* 0x00000008ff2b7819 */ /* 0x000fe20000011611 */
[----:B---3--:R-:W-:-:S03]  /*13a0*/  HADD2.F32 R44, -RZ, R34.H0_H0 ;  /* 0x20000022ff2c7230 */ /* 0x008fc60000004100 */
[----:B------:R-:W-:Y:S01]  /*13b0*/  LOP3.LUT R43, R43, 0xff, RZ, 0xc0, !PT ;  /* 0x000000ff2b2b7812 */ /* 0x000fe200078ec0ff */
[----:B------:R1:W3:Y:S01]  /*13c0*/  I2F.F16 R26, R42 ;  /* 0x0000002a001a7306 */ /* 0x0002e20000200c00 */
[----:B------:R-:W-:Y:S01]  /*13d0*/  SHF.R.U32.HI R34, RZ, 0x10, R17 ;  /* 0x00000010ff227819 */ /* 0x000fe20000011611 */
[----:B------:R-:W-:Y:S01]  /*13e0*/  FFMA.FTZ R39, R36, R44, R39 ;  /* 0x0000002c24277223 */ /* 0x000fe20000010027 */
[----:B------:R-:W-:Y:S02]  /*13f0*/  IADD3 R17, PT, PT, R43, -0x80, RZ ;  /* 0xffffff802b117810 */ /* 0x000fe40007ffe0ff */
[----:B------:R-:W-:Y:S02]  /*1400*/  SHF.R.U32.HI R36, RZ, 0x8, R18 ;  /* 0x00000008ff247819 */ /* 0x000fe40000011612 */
[----:B-1----:R-:W-:Y:S02]  /*1410*/  SHF.R.U32.HI R42, RZ, 0x8, R19 ;  /* 0x00000008ff2a7819 */ /* 0x002fe40000011613 */
[----:B------:R-:W-:-:S02]  /*1420*/  SHF.R.U32.HI R16, RZ, 0x10, R16 ;  /* 0x00000010ff107819 */ /* 0x000fc40000011610 */
[----:B------:R-:W-:Y:S01]  /*1430*/  LOP3.LUT R42, R42, 0xff, RZ, 0xc0, !PT ;  /* 0x000000ff2a2a7812 */ /* 0x000fe200078ec0ff */
[----:B------:R-:W1:Y:S01]  /*1440*/  I2F.F16 R17, R17 ;  /* 0x0000001100117306 */ /* 0x000e620000200c00 */
[----:B------:R-:W-:Y:S02]  /*1450*/  LOP3.LUT R36, R36, 0xff, RZ, 0xc0, !PT ;  /* 0x000000ff24247812 */ /* 0x000fe400078ec0ff */
[----:B------:R-:W-:Y:S02]  /*1460*/  SHF.R.U32.HI R18, RZ, 0x10, R18 ;  /* 0x00000010ff127819 */ /* 0x000fe40000011612 */
[----:B------:R-:W-:Y:S02]  /*1470*/  LOP3.LUT R16, R16, 0xff, RZ, 0xc0, !PT ;  /* 0x000000ff10107812 */ /* 0x000fe400078ec0ff */
[----:B------:R-:W-:Y:S02]  /*1480*/  IADD3 R42, PT, PT, R42, -0x80, RZ ;  /* 0xffffff802a2a7810 */ /* 0x000fe40007ffe0ff */
[----:B------:R-:W-:Y:S01]  /*1490*/  LOP3.LUT R34, R34, 0xff, RZ, 0xc0, !PT ;  /* 0x000000ff22227812 */ /* 0x000fe200078ec0ff */
[----:B------:R-:W-:Y:S01]  /*14a0*/  VIADD R36, R36, 0xffffff80 ;  /* 0xffffff8024247836 */ /* 0x000fe20000000000 */
[----:B------:R-:W-:Y:S01]  /*14b0*/  LOP3.LUT R18, R18, 0xff, RZ, 0xc0, !PT ;  /* 0x000000ff12127812 */ /* 0x000fe200078ec0ff */
[----:B------:R-:W-:Y:S01]  /*14c0*/  VIADD R16, R16, 0xffffff80 ;  /* 0xffffff8010107836 */ /* 0x000fe20000000000 */
[----:B------:R-:W4:Y:S01]  /*14d0*/  I2F.F16 R42, R42 ;  /* 0x0000002a002a7306 */ /* 0x000f220000200c00 */
[----:B------:R-:W-:Y:S01]  /*14e0*/  VIADD R34, R34, 0xffffff80 ;  /* 0xffffff8022227836 */ /* 0x000fe20000000000 */
[----:B------:R-:W-:Y:S01]  /*14f0*/  LEA.HI R25, R19, 0xffffff80, RZ, 0x8 ;  /* 0xffffff8013197811 */ /* 0x000fe200078f40ff */
[----:B------:R-:W-:Y:S01]  /*1500*/  VIADD R18, R18, 0xffffff80 ;  /* 0xffffff8012127836 */ /* 0x000fe20000000000 */
[----:B------:R-:W-:-:S04]  /*1510*/  SHF.R.U32.HI R19, RZ, 0x10, R19 ;  /* 0x00000010ff137819 */ /* 0x000fc80000011613 */
[----:B------:R-:W0:Y:S01]  /*1520*/  I2F.F16 R36, R36 ;  /* 0x0000002400247306 */ /* 0x000e220000200c00 */
[----:B------:R-:W-:Y:S01]  /*1530*/  LOP3.LUT R19, R19, 0xff, RZ, 0xc0, !PT ;  /* 0x000000ff13137812 */ /* 0x000fe200078ec0ff */
[----:B------:R-:W-:Y:S02]  /*1540*/  HADD2.F32 R44, -RZ, R20.H1_H1 ;  /* 0x30000014ff2c7230 */ /* 0x000fe40000004100 */
[----:B---3--:R-:W-:-:S04]  /*1550*/  HADD2.F32 R43, -RZ, R26.H0_H0 ;  /* 0x2000001aff2b7230 */ /* 0x008fc80000004100 */
[----:B------:R-:W3:Y:S01]  /*1560*/  I2F.F16 R16, R16 ;  /* 0x0000001000107306 */ /* 0x000ee20000200c00 */
[----:B-1----:R-:W-:Y:S01]  /*1570*/  HADD2.F32 R17, -RZ, R17.H0_H0 ;  /* 0x20000011ff117230 */ /* 0x002fe20000004100 */
[----:B-----5:R-:W-:-:S06]  /*1580*/  LOP3.LUT R26, R4, 0xff, RZ, 0xc0, !PT ;  /* 0x000000ff041a7812 */ /* 0x020fcc00078ec0ff */
[----:B------:R-:W1:Y:S01]  /*1590*/  I2F.F16 R34, R34 ;  /* 0x0000002200227306 */ /* 0x000e620000200c00 */
[----:B------:R-:W-:Y:S02]  /*15a0*/  VIADD R20, R19, 0xffffff80 ;  /* 0xffffff8013147836 */ /* 0x000fe40000000000 */
[----:B------:R-:W-:-:S05]  /*15b0*/  FFMA.FTZ R19, R44, R17, R27 ;  /* 0x000000112c137223 */ /* 0x000fca000001001b */
[----:B------:R-:W5:Y:S01]  /*15c0*/  I2F.F16 R18, R18 ;  /* 0x0000001200127306 */ /* 0x000f620000200c00 */
[----:B------:R-:W-:Y:S01]  /*15d0*/  IADD3 R17, PT, PT, R26, -0x80, RZ ;  /* 0xffffff801a117810 */ /* 0x000fe20007ffe0ff */
[----:B----4-:R-:W-:Y:S01]  /*15e0*/  HADD2.F32 R42, -RZ, R42.H0_H0 ;  /* 0x2000002aff2a7230 */ /* 0x010fe20000004100 */
[----:B------:R-:W4:Y:S01]  /*15f0*/  LDS.64 R26, [UR4+0x10] ;  /* 0x00001004ff1a7984 */ /* 0x000f220008000a00 */
[----:B------:R-:W-:Y:S01]  /*1600*/  FFMA.FTZ R40, R43, R44, R40 ;  /* 0x0000002c2b287223 */ /* 0x000fe20000010028 */
[----:B0-----:R-:W-:Y:S02]  /*1610*/  HADD2.F32 R36, -RZ, R36.H0_H0 ;  /* 0x20000024ff247230 */ /* 0x001fe40000004100 */
[----:B------:R-:W-:Y:S01]  /*1620*/  FFMA.FTZ R39, R44, R42, R39 ;  /* 0x0000002a2c277223 */ /* 0x000fe20000010027 */
[----:B------:R-:W0:Y:S01]  /*1630*/  I2F.F16 R20, R20 ;  /* 0x0000001400147306 */ /* 0x000e220000200c00 */
[----:B---3--:R-:W-:Y:S02]  /*1640*/  HADD2.F32 R43, -RZ, R16.H0_H0 ;  /* 0x20000010ff2b7230 */ /* 0x008fe40000004100 */
[----:B------:R-:W-:-:S02]  /*1650*/  HADD2.F32 R42, -RZ, R21.H0_H0 ;  /* 0x20000015ff2a7230 */ /* 0x000fc40000004100 */
[----:B-1----:R-:W-:Y:S01]  /*1660*/  HADD2.F32 R16, -RZ, R34.H0_H0 ;  /* 0x20000022ff107230 */ /* 0x002fe20000004100 */
[----:B------:R-:W-:Y:S01]  /*1670*/  LOP3.LUT R34, R6, 0xff, RZ, 0xc0, !PT ;  /* 0x000000ff06227812 */ /* 0x000fe200078ec0ff */
[----:B-----5:R-:W-:Y:S02]  /*1680*/  HADD2.F32 R18, -RZ, R18.H0_H0 ;  /* 0x20000012ff127230 */ /* 0x020fe40000004100 */
[----:B------:R-:W-:Y:S01]  /*1690*/  FFMA.FTZ R41, R44, R36, R41 ;  /* 0x000000242c297223 */ /* 0x000fe20000010029 */
[----:B------:R-:W1:Y:S01]  /*16a0*/  I2F.F16 R25, R25 ;  /* 0x0000001900197306 */ /* 0x000e620000200c00 */
[----:B------:R-:W-:Y:S01]  /*16b0*/  FFMA.FTZ R16, R42, R16, R19 ;  /* 0x000000102a107223 */ /* 0x000fe20000010013 */
[----:B------:R-:W-:Y:S01]  /*16c0*/  VIADD R19, R34, 0xffffff80 ;  /* 0xffffff8022137836 */ /* 0x000fe20000000000 */
[----:B------:R-:W-:Y:S01]  /*16d0*/  LOP3.LUT R34, R7, 0xff, RZ, 0xc0, !PT ;  /* 0x000000ff07227812 */ /* 0x000fe200078ec0ff */
[----:B------:R-:W-:Y:S01]  /*16e0*/  FFMA.FTZ R41, R42, R18, R41 ;  /* 0x000000122a297223 */ /* 0x000fe20000010029 */
[----:B------:R-:W-:-:S02]  /*16f0*/  LOP3.LUT R36, R5, 0xff, RZ, 0xc0, !PT ;  /* 0x000000ff05247812 */ /* 0x000fc400078ec0ff */
[----:B------:R-:W-:Y:S02]  /*1700*/  SHF.R.U32.HI R18, RZ, 0x8, R4 ;  /* 0x00000008ff127819 */ /* 0x000fe40000011604 */
[----:B------:R-:W-:Y:S01]  /*1710*/  IADD3 R44, PT, PT, R34, -0x80, RZ ;  /* 0xffffff80222c7810 */ /* 0x000fe20007ffe0ff */
[----:B------:R-:W-:Y:S01]  /*1720*/  VIADD R36, R36, 0xffffff80 ;  /* 0xffffff8024247836 */ /* 0x000fe20000000000 */
[----:B------:R-:W-:Y:S01]  /*1730*/  LOP3.LUT R34, R18, 0xff, RZ, 0xc0, !PT ;  /* 0x000000ff12227812 */ /* 0x000fe200078ec0ff */
[----:B0-----:R-:W-:Y:S02]  /*1740*/  HADD2.F32 R20, -RZ, R20.H0_H0 ;  /* 0x20000014ff147230 */ /* 0x001fe40000004100 */
[----:B------:R-:W-:Y:S01]  /*1750*/  FFMA.FTZ R40, R43, R42, R40 ;  /* 0x0000002a2b287223 */ /* 0x000fe20000010028 */
[----:B------:R-:W-:Y:S02]  /*1760*/  HADD2.F32 R43, -RZ, R21.H1_H1 ;  /* 0x30000015ff2b7230 */ /* 0x000fe40000004100 */
[----:B------:R-:W-:-:S02]  /*1770*/  HADD2.F32 R28, -RZ, R28.H0_H0 ;  /* 0x2000001cff1c7230 */ /* 0x000fc40000004100 */
[----:B------:R-:W-:Y:S02]  /*1780*/  HADD2.F32 R21, -RZ, R24.H0_H0 ;  /* 0x20000018ff157230 */ /* 0x000fe40000004100 */
[----:B------:R-:W-:Y:S01]  /*1790*/  FFMA.FTZ R42, R42, R20, R39 ;  /* 0x000000142a2a7223 */ /* 0x000fe20000010027 */
[----:B------:R-:W-:Y:S01]  /*17a0*/  VIADD R24, R34, 0xffffff80 ;  /* 0xffffff8022187836 */ /* 0x000fe20000000000 */
        /* <DEDUP_REMOVED lines=8> */
[----:B------:R-:W3:Y:S08]  /*1830*/  I2F.F16 R19, R19 ;  /* 0x0000001300137306 */ /* 0x000ef00000200c00 */
[----:B------:R-:W5:Y:S01]  /*1840*/  I2F.F16 R18, R44 ;  /* 0x0000002c00127306 */ /* 0x000f620000200c00 */
[----:B------:R-:W-:Y:S01]  /*1850*/  FFMA.FTZ R21, R21, R43, R40 ;  /* 0x0000002b15157223 */ /* 0x000fe20000010028 */
[----:B------:R-:W-:-:S06]  /*1860*/  LEA.HI R33, R4, 0xffffff80, RZ, 0x8 ;  /* 0xffffff8004217811 */ /* 0x000fcc00078f40ff */
[----:B------:R-:W5:Y:S01]  /*1870*/  I2F.F16 R24, R24 ;  /* 0x0000001800187306 */ /* 0x000f620000200c00 */
[----:B------:R-:W-:Y:S01]  /*1880*/  SHF.R.U32.HI R40, RZ, 0x10, R4 ;  /* 0x00000010ff287819 */ /* 0x000fe20000011604 */
[----:B------:R-:W-:Y:S02]  /*1890*/  VIADD R4, R25, 0xffffff80 ;  /* 0xffffff8019047836 */ /* 0x000fe40000000000 */
[----:B----4-:R-:W-:Y:S02]  /*18a0*/  HADD2.F32 R16, -RZ, R26.H0_H0 ;  /* 0x2000001aff107230 */ /* 0x010fe40000004100 */
[----:B0-----:R-:W-:Y:S02]  /*18b0*/  HADD2.F32 R17, -RZ, R17.H0_H0 ;  /* 0x20000011ff117230 */ /* 0x001fe40000004100 */
[----:B-1----:R-:W-:Y:S02]  /*18c0*/  HADD2.F32 R45, -RZ, R36.H0_H0 ;  /* 0x20000024ff2d7230 */ /* 0x002fe40000004100 */
[----:B---3--:R-:W-:-:S02]  /*18d0*/  HADD2.F32 R19, -RZ, R19.H0_H0 ;  /* 0x20000013ff137230 */ /* 0x008fc40000004100 */
[----:B-----5:R-:W-:Y:S01]  /*18e0*/  HADD2.F32 R25, -RZ, R18.H0_H0 ;  /* 0x20000012ff197230 */ /* 0x020fe20000004100 */
[----:B------:R-:W0:Y:S01]  /*18f0*/  I2F.F16 R4, R4 ;  /* 0x0000000400047306 */ /* 0x000e220000200c00 */
        /* <DEDUP_REMOVED lines=8> */
[----:B------:R-:W-:Y:S02]  /*1980*/  LOP3.LUT R40, R40, 0xff, RZ, 0xc0, !PT ;  /* 0x000000ff28287812 */ /* 0x000fe400078ec0ff */
[----:B------:R-:W-:-:S02]  /*1990*/  SHF.R.U32.HI R44, RZ, 0x8, R7 ;  /* 0x00000008ff2c7819 */ /* 0x000fc40000011607 */
[----:B------:R-:W-:Y:S02]  /*19a0*/  IADD3 R36, PT, PT, R40, -0x80, RZ ;  /* 0xffffff8028247810 */ /* 0x000fe40007ffe0ff */
[----:B------:R-:W-:Y:S01]  /*19b0*/  SHF.R.U32.HI R40, RZ, 0x8, R6 ;  /* 0x00000008ff287819 */ /* 0x000fe20000011606 */
[----:B------:R-:W-:Y:S02]  /*19c0*/  HADD2.F32 R26, -RZ, R26.H1_H1 ;  /* 0x3000001aff1a7230 */ /* 0x000fe40000004100 */
[----:B0-----:R-:W-:Y:S01]  /*19d0*/  HADD2.F32 R42, -RZ, R4.H0_H0 ;  /* 0x20000004ff2a7230 */ /* 0x001fe20000004100 */
[----:B------:R-:W-:Y:S02]  /*19e0*/  LOP3.LUT R40, R40, 0xff, RZ, 0xc0, !PT ;  /* 0x000000ff28287812 */ /* 0x000fe400078ec0ff */
[----:B------:R-:W-:Y:S02]  /*19f0*/  LOP3.LUT R44, R44, 0xff, RZ, 0xc0, !PT ;  /* 0x000000ff2c2c7812 */ /* 0x000fe400078ec0ff */
[----:B------:R-:W-:Y:S01]  /*1a00*/  FFMA.FTZ R45, R26, R42, R45 ;  /* 0x0000002a1a2d7223 */ /* 0x000fe2000001002d */
[----:B------:R-:W-:Y:S01]  /*1a10*/  LEA.HI R39, R7, 0xffffff80, RZ, 0x8 ;  /* 0xffffff8007277811 */ /* 0x000fe200078f40ff */
[----:B------:R-:W-:-:S02]  /*1a20*/  VIADD R42, R40, 0xffffff80 ;  /* 0xffffff80282a7836 */ /* 0x000fc40000000000 */
[----:B------:R-:W-:Y:S02]  /*1a30*/  VIADD R40, R44, 0xffffff80 ;  /* 0xffffff802c287836 */ /* 0x000fe40000000000 */
[----:B------:R-:W-:Y:S01]  /*1a40*/  FFMA.FTZ R24, R41, R26, R24 ;  /* 0x0000001a29187223 */ /* 0x000fe20000010018 */
[----:B------:R-:W-:Y:S01]  /*1a50*/  SHF.R.U32.HI R7, RZ, 0x10, R7 ;  /* 0x00000010ff077819 */ /* 0x000fe20000011607 */
[----:B------:R-:W-:Y:S01]  /*1a60*/  I2F.F16 R41, R39 ;  /* 0x0000002700297306 */ /* 0x000fe20000200c00 */
[----:B------:R-:W-:Y:S02]  /*1a70*/  LEA.HI R29, R5, 0xffffff80, RZ, 0x8 ;  /* 0xffffff80051d7811 */ /* 0x000fe400078f40ff */
[----:B------:R-:W-:Y:S02]  /*1a80*/  LEA.HI R34, R6, 0xffffff80, RZ, 0x8 ;  /* 0xffffff8006227811 */ /* 0x000fe400078f40ff */
[----:B------:R-:W-:-:S03]  /*1a90*/  SHF.R.U32.HI R5, RZ, 0x10, R5 ;  /* 0x00000010ff057819 */ /* 0x000fc60000011605 */
[----:B------:R-:W0:Y:S01]  /*1aa0*/  I2F.F16 R39, R42 ;  /* 0x0000002a00277306 */ /* 0x000e220000200c00 */
[----:B------:R-:W-:Y:S02]  /*1ab0*/  LOP3.LUT R7, R7, 0xff, RZ, 0xc0, !PT ;  /* 0x000000ff07077812 */ /* 0x000fe400078ec0ff */
[----:B------:R-:W-:-:S05]  /*1ac0*/  SHF.R.U32.HI R6, RZ, 0x10, R6 ;  /* 0x00000010ff067819 */ /* 0x000fca0000011606 */
[----:B------:R-:W4:Y:S01]  /*1ad0*/  I2F.F16 R40, R40 ;  /* 0x0000002800287306 */ /* 0x000f220000200c00 */
[----:B------:R-:W-:Y:S01]  /*1ae0*/  LOP3.LUT R5, R5, 0xff, RZ, 0xc0, !PT ;  /* 0x000000ff05057812 */ /* 0x000fe200078ec0ff */
[----:B------:R-:W-:Y:S01]  /*1af0*/  VIADD R7, R7, 0xffffff80 ;  /* 0xffffff8007077836 */ /* 0x000fe20000000000 */
[----:B------:R-:W-:-:S05]  /*1b00*/  LOP3.LUT R6, R6, 0xff, RZ, 0xc0, !PT ;  /* 0x000000ff06067812 */ /* 0x000fca00078ec0ff */
[----:B------:R5:W1:Y:S01]  /*1b10*/  I2F.F16 R4, R36 ;  /* 0x0000002400047306 */ /* 0x000a620000200c00 */
[----:B0-----:R-:W-:Y:S01]  /*1b20*/  HADD2.F32 R39, -RZ, R39.H0_H0 ;  /* 0x20000027ff277230 */ /* 0x001fe20000004100 */
[----:B-----5:R-:W-:Y:S01]  /*1b30*/  IADD3 R36, PT, PT, R5, -0x80, RZ ;  /* 0xffffff8005247810 */ /* 0x020fe20007ffe0ff */
[----:B------:R-:W-:-:S05]  /*1b40*/  VIADD R5, R6, 0xffffff80 ;  /* 0xffffff8006057836 */ /* 0x000fca0000000000 */
[----:B------:R-:W0:Y:S01]  /*1b50*/  I2F.F16 R7, R7 ;  /* 0x0000000700077306 */ /* 0x000e220000200c00 */
[----:B----4-:R-:W-:Y:S02]  /*1b60*/  HADD2.F32 R40, -RZ, R40.H0_H0 ;  /* 0x20000028ff287230 */ /* 0x010fe40000004100 */
[----:B------:R-:W-:-:S05]  /*1b70*/  FFMA.FTZ R43, R26, R39, R43 ;  /* 0x000000271a2b7223 */ /* 0x000fca000001002b */
        /* <DEDUP_REMOVED lines=29> */
[----:B------:R-:W-:Y:S01]  /*1d50*/  IADD3 R5, PT, PT, R5, -0x80, RZ ;  /* 0xffffff8005057810 */ /* 0x000fe20007ffe0ff */
[----:B------:R-:W-:Y:S01]  /*1d60*/  VIADD R6, R6, 0xffffff80 ;  /* 0xffffff8006067836 */ /* 0x000fe20000000000 */
        /* <DEDUP_REMOVED lines=10> */
[----:B------:R-:W-:Y:S02]  /*1e10*/  VIADD R8, R29, 0xffffff80 ;  /* 0xffffff801d087836 */ /* 0x000fe40000000000 */
[----:B0-----:R-:W-:Y:S02]  /*1e20*/  HADD2.F32 R34, -RZ, R24.H0_H0 ;  /* 0x20000018ff227230 */ /* 0x001fe40000004100 */
        /* <DEDUP_REMOVED lines=12> */
[----:B------:R-:W-:Y:S02]  /*1ef0*/  SHF.R.U32.HI R6, RZ, 0x10, R9 ;  /* 0x00000010ff067819 */ /* 0x000fe40000011609 */
[----:B------:R-:W-:Y:S02]  /*1f00*/  LOP3.LUT R34, R34, 0xff, RZ, 0xc0, !PT ;  /* 0x000000ff22227812 */ /* 0x000fe400078ec0ff */
[----:B------:R-:W-:Y:S02]  /*1f10*/  LOP3.LUT R4, R4, 0xff, RZ, 0xc0, !PT ;  /* 0x000000ff04047812 */ /* 0x000fe400078ec0ff */
[----:B------:R-:W-:Y:S01]  /*1f20*/  LOP3.LUT R43, R43, 0xff, RZ, 0xc0, !PT ;  /* 0x000000ff2b2b7812 */ /* 0x000fe200078ec0ff */
[----:B------:R-:W-:Y:S01]  /*1f30*/  IMAD.WIDE R30, R35, 0x4, R30 ;  /* 0x00000004231e7825 */ /* 0x000fe200078e021e */
[----:B------:R-:W-:-:S02]  /*1f40*/  LEA.HI R39, R9, 0xffffff80, RZ, 0x8 ;  /* 0xffffff8009277811 */ /* 0x000fc400078f40ff */
[----:B------:R-:W-:Y:S01]  /*1f50*/  LOP3.LUT R6, R6, 0xff, RZ, 0xc0, !PT ;  /* 0x000000ff06067812 */ /* 0x000fe200078ec0ff */
[----:B------:R-:W-:Y:S01]  /*1f60*/  VIADD R41, R34, 0xffffff80 ;  /* 0xffffff8022297836 */ /* 0x000fe20000000000 */
[----:B------:R-:W-:Y:S02]  /*1f70*/  IADD3 R9, PT, PT, R4, -0x80, RZ ;  /* 0xffffff8004097810 */ /* 0x000fe40007ffe0ff */
[----:B------:R-:W-:Y:S01]  /*1f80*/  IADD3 R43, PT, PT, R43, -0x80, RZ ;  /* 0xffffff802b2b7810 */ /* 0x000fe20007ffe0ff */
[----:B------:R-:W-:Y:S01]  /*1f90*/  HADD2.F32 R42, -RZ, R24.H1_H1 ;  /* 0x30000018ff2a7230 */ /* 0x000fe20000004100 */
[----:B------:R-:W-:Y:S01]  /*1fa0*/  LOP3.LUT R26, R26, 0xff, RZ, 0xc0, !PT ;  /* 0x000000ff1a1a7812 */ /* 0x000fe200078ec0ff */
[----:B------:R-:W-:Y:S02]  /*1fb0*/  VIADD R24, R6, 0xffffff80 ;  /* 0xffffff8006187836 */ /* 0x000fe40000000000 */
[----:B-1----:R-:W-:Y:S01]  /*1fc0*/  HADD2.F32 R44, -RZ, R5.H0_H0 ;  /* 0x20000005ff2c7230 */ /* 0x002fe20000004100 */
[----:B------:R-:W0:Y:S01]  /*1fd0*/  I2F.F16 R9, R9 ;  /* 0x0000000900097306 */ /* 0x000e220000200c00 */
[----:B------:R1:W2:Y:S01]  /*1fe0*/  LDG.E.128.CONSTANT R4, desc[UR6][R30.64] ;  /* 0x000000061e047981 */ /* 0x0002a2000c1e9d00 */
[----:B------:R-:W-:Y:S01]  /*1ff0*/  VIADD R26, R26, 0xffffff80 ;  /* 0xffffff801a1a7836 */ /* 0x000fe20000000000 */
[----:B------:R-:W-:-:S05]  /*2000*/  LEA.HI R36, R10, 0xffffff80, RZ, 0x8 ;  /* 0xffffff800a247811 */ /* 0x000fca00078f40ff */
[----:B------:R-:W4:Y:S01]  /*2010*/  I2F.F16 R41, R41 ;  /* 0x0000002900297306 */ /* 0x000f220000200c00 */
[----:B------:R-:W-:-:S07]  /*2020*/  SHF.R.U32.HI R10, RZ, 0x10, R10 ;  /* 0x00000010ff0a7819 */ /* 0x000fce000001160a */
[----:B------:R-:W5:Y:S01]  /*2030*/  I2F.F16 R43, R43 ;  /* 0x0000002b002b7306 */ /* 0x000f620000200c00 */
[----:B------:R-:W-:-:S07]  /*2040*/  LOP3.LUT R10, R10, 0xff, RZ, 0xc0, !PT ;  /* 0x000000ff0a0a7812 */ /* 0x000fce00078ec0ff */
[----:B------:R-:W1:Y:S01]  /*2050*/  I2F.F16 R26, R26 ;  /* 0x0000001a001a7306 */ /* 0x000e620000200c00 */
[----:B------:R-:W-:Y:S02]  /*2060*/  VIADD R10, R10, 0xffffff80 ;  /* 0xffffff800a0a7836 */ /* 0x000fe40000000000 */
        /* <DEDUP_REMOVED lines=11> */
[----:B-1----:R-:W-:Y:S02]  /*2120*/  HADD2.F32 R26, -RZ, R26.H0_H0 ;  /* 0x2000001aff1a7230 */ /* 0x002fe40000004100 */
[----:B------:R-:W-:Y:S01]  /*2130*/  VIADD R9, R9, 0xffffff80 ;  /* 0xffffff8009097836 */ /* 0x000fe20000000000 */
[----:B------:R-:W1:Y:S02]  /*2140*/  I2F.F16 R24, R24 ;  /* 0x0000001800187306 */ /* 0x000e640000200c00 */
[----:B------:R-:W-:Y:S01]  /*2150*/  FFMA.FTZ R29, R26, R45, R29 ;  /* 0x0000002d1a1d7223 */ /* 0x000fe2000001001d */
[----:B------:R-:W-:-:S05]  /*2160*/  LOP3.LUT R26, R13, 0xff, RZ, 0xc0, !PT ;  /* 0x000000ff0d1a7812 */ /* 0x000fca00078ec0ff */
        /* <DEDUP_REMOVED lines=14> */
[----:B------:R-:W-:Y:S01]  /*2250*/  VIADD R42, R10, 0xffffff80 ;  /* 0xffffff800a2a7836 */ /* 0x000fe20000000000 */
[----:B------:R-:W4:Y:S01]  /*2260*/  I2F.F16 R36, R36 ;  /* 0x0000002400247306 */ /* 0x000f220000200c00 */
[----:B------:R-:W-:Y:S02]  /*2270*/  HADD2.F32 R10, -RZ, R25.H1_H1 ;  /* 0x30000019ff0a7230 */ /* 0x000fe40000004100 */
[----:B0-----:R-:W-:Y:S01]  /*2280*/  HADD2.F32 R34, -RZ, R40.H0_H0 ;  /* 0x20000028ff227230 */ /* 0x001fe20000004100 */
[----:B------:R-:W-:Y:S02]  /*2290*/  SHF.R.U32.HI R24, RZ, 0x8, R12 ;  /* 0x00000008ff187819 */ /* 0x000fe4000001160c */
[----:B------:R-:W-:Y:S02]  /*22a0*/  LEA.HI R11, R11, 0xffffff80, RZ, 0x8 ;  /* 0xffffff800b0b7811 */ /* 0x000fe400078f40ff */
[----:B------:R-:W-:Y:S01]  /*22b0*/  FFMA.FTZ R34, R34, R10, R29 ;  /* 0x0000000a22227223 */ /* 0x000fe2000001001d */
[----:B------:R0:W-:Y:S01]  /*22c0*/  I2F.F16 R9, R44 ;  /* 0x0000002c00097306 */ /* 0x0001e20000200c00 */
[----:B-1----:R-:W-:Y:S01]  /*22d0*/  HADD2.F32 R29, -RZ, R39.H0_H0 ;  /* 0x20000027ff1d7230 */ /* 0x002fe20000004100 */
[----:B------:R-:W-:-:S02]  /*22e0*/  LOP3.LUT R24, R24, 0xff, RZ, 0xc0, !PT ;  /* 0x000000ff18187812 */ /* 0x000fc400078ec0ff */
[----:B------:R-:W-:Y:S02]  /*22f0*/  SHF.R.U32.HI R39, RZ, 0x8, R13 ;  /* 0x00000008ff277819 */ /* 0x000fe4000001160d */
[----:B0-----:R-:W-:Y:S02]  /*2300*/  LOP3.LUT R44, R15, 0xff, RZ, 0xc0, !PT ;  /* 0x000000ff0f2c7812 */ /* 0x001fe400078ec0ff */
[----:B------:R-:W0:Y:S01]  /*2310*/  I2F.F16 R8, R11 ;  /* 0x0000000b00087306 */ /* 0x000e220000200c00 */
[----:B------:R-:W-:Y:S01]  /*2320*/  FFMA.FTZ R29, R10, R29, R43 ;  /* 0x0000001d0a1d7223 */ /* 0x000fe2000001002b */
[----:B------:R-:W-:Y:S02]  /*2330*/  SHF.R.U32.HI R43, RZ, 0x8, R15 ;  /* 0x00000008ff2b7819 */ /* 0x000fe4000001160f */
[----:B------:R-:W-:Y:S01]  /*2340*/  IADD3 R40, PT, PT, R44, -0x80, RZ ;  /* 0xffffff802c287810 */ /* 0x000fe20007ffe0ff */
[----:B------:R-:W-:-:S03]  /*2350*/  VIADD R24, R24, 0xffffff80 ;  /* 0xffffff8018187836 */ /* 0x000fc60000000000 */
[----:B------:R1:W-:Y:S01]  /*2360*/  I2F.F16 R25, R42 ;  /* 0x0000002a00197306 */ /* 0x0003e20000200c00 */
[----:B----4-:R-:W-:Y:S01]  /*2370*/  HADD2.F32 R36, -RZ, R36.H0_H0 ;  /* 0x20000024ff247230 */ /* 0x010fe20000004100 */
[----:B------:R-:W-:Y:S02]  /*2380*/  LOP3.LUT R39, R39, 0xff, RZ, 0xc0, !PT ;  /* 0x000000ff27277812 */ /* 0x000fe400078ec0ff */
[----:B------:R-:W-:Y:S02]  /*2390*/  LOP3.LUT R43, R43, 0xff, RZ, 0xc0, !PT ;  /* 0x000000ff2b2b7812 */ /* 0x000fe400078ec0ff */
[----:B-1----:R-:W-:Y:S02]  /*23a0*/  SHF.R.U32.HI R42, RZ, 0x8, R14 ;  /* 0x00000008ff2a7819 */ /* 0x002fe4000001160e */
[----:B------:R-:W1:Y:S02]  /*23b0*/  I2F.F16 R11, R46 ;  /* 0x0000002e000b7306 */ /* 0x000e640000200c00 */
[----:B------:R-:W-:Y:S01]  /*23c0*/  LOP3.LUT R42, R42, 0xff, RZ, 0xc0, !PT ;  /* 0x000000ff2a2a7812 */ /* 0x000fe200078ec0ff */
[----:B------:R-:W-:Y:S01]  /*23d0*/  FFMA.FTZ R36, R10, R36, R41 ;  /* 0x000000240a247223 */ /* 0x000fe20000010029 */
[----:B------:R-:W-:-:S04]  /*23e0*/  VIADD R39, R39, 0xffffff80 ;  /* 0xffffff8027277836 */ /* 0x000fc80000000000 */
[----:B------:R-:W4:Y:S01]  /*23f0*/  I2F.F16 R40, R40 ;  /* 0x0000002800287306 */ /* 0x000f220000200c00 */
[----:B------:R-:W-:Y:S01]  /*2400*/  IADD3 R41, PT, PT, R42, -0x80, RZ ;  /* 0xffffff802a297810 */ /* 0x000fe20007ffe0ff */
[----:B------:R-:W-:-:S06]  /*2410*/  VIADD R42, R43, 0xffffff80 ;  /* 0xffffff802b2a7836 */ /* 0x000fcc0000000000 */
        /* <DEDUP_REMOVED lines=26> */
[----:B------:R-:W-:Y:S02]  /*25c0*/  VIADD R31, R8, 0xffffff80 ;  /* 0xffffff80081f7836 */ /* 0x000fe40000000000 */
        /* <DEDUP_REMOVED lines=10> */
[----:B------:R-:W-:Y:S01]  /*2670*/  LOP3.LUT R41, R41, 0xff, RZ, 0xc0, !PT ;  /* 0x000000ff29297812 */ /* 0x000fe200078ec0ff */
[----:B------:R-:W-:-:S04]  /*2680*/  VIADD R42, R42, 0xffffff80 ;  /* 0xffffff802a2a7836 */ /* 0x000fc80000000000 */
[----:B------:R-:W-:Y:S02]  /*2690*/  VIADD R43, R41, 0xffffff80 ;  /* 0xffffff80292b7836 */ /* 0x000fe40000000000 */
[----:B------:R-:W4:Y:S01]  /*26a0*/  I2F.F16 R42, R42 ;  /* 0x0000002a002a7306 */ /* 0x000f220000200c00 */
[----:B0-----:R-:W-:Y:S01]  /*26b0*/  HADD2.F32 R46, -RZ, R31.H0_H0 ;  /* 0x2000001fff2e7230 */ /* 0x001fe20000004100 */
[----:B------:R-:W-:Y:S01]  /*26c0*/  LEA.HI R31, R12, 0xffffff80, RZ, 0x8 ;  /* 0xffffff800c1f7811 */ /* 0x000fe200078f40ff */
[----:B------:R-:W-:-:S05]  /*26d0*/  HADD2.F32 R41, -RZ, R27.H0_H0 ;  /* 0x2000001bff297230 */ /* 0x000fca0000004100 */
[----:B------:R-:W0:Y:S01]  /*26e0*/  I2F.F16 R43, R43 ;  /* 0x0000002b002b7306 */ /* 0x000e220000200c00 */
[----:B-1----:R-:W-:Y:S01]  /*26f0*/  HADD2.F32 R12, -RZ, R44.H0_H0 ;  /* 0x2000002cff0c7230 */ /* 0x002fe20000004100 */
[----:B------:R-:W-:-:S04]  /*2700*/  LEA.HI R44, R13, 0xffffff80, RZ, 0x8 ;  /* 0xffffff800d2c7811 */ /* 0x000fc800078f40ff */
[----:B------:R-:W-:Y:S02]  /*2710*/  FFMA.FTZ R26, R41, R12, R26 ;  /* 0x0000000c291a7223 */ /* 0x000fe4000001001a */
[----:B------:R-:W1:Y:S01]  /*2720*/  LDS.64 R12, [UR4+0x28] ;  /* 0x00002804ff0c7984 */ /* 0x000e620008000a00 */
[----:B------:R-:W5:Y:S01]  /*2730*/  I2F.F16 R31, R31 ;  /* 0x0000001f001f7306 */ /* 0x000f620000200c00 */
[----:B------:R-:W-:Y:S01]  /*2740*/  LEA.HI R14, R14, 0xffffff80, RZ, 0x8 ;  /* 0xffffff800e0e7811 */ /* 0x000fe200078f40ff */
[----:B----4-:R-:W-:Y:S01]  /*2750*/  HADD2.F32 R42, -RZ, R42.H0_H0 ;  /* 0x2000002aff2a7230 */ /* 0x010fe20000004100 */
[----:B------:R-:W-:Y:S01]  /*2760*/  LEA.HI R15, R15, 0xffffff80, RZ, 0x8 ;  /* 0xffffff800f0f7811 */ /* 0x000fe200078f40ff */
[----:B0-----:R-:W-:Y:S02]  /*2770*/  HADD2.F32 R43, -RZ, R43.H0_H0 ;  /* 0x2000002bff2b7230 */ /* 0x001fe40000004100 */
[----:B------:R-:W-:Y:S01]  /*2780*/  FFMA.FTZ R39, R46, R41, R39 ;  /* 0x000000292e277223 */ /* 0x000fe20000010027 */
[C---:B------:R-:W-:Y:S01]  /*2790*/  FFMA.FTZ R30, R41.reuse, R42, R30 ;  /* 0x0000002a291e7223 */ /* 0x040fe2000001001e */
[----:B------:R-:W0:Y:S01]  /*27a0*/  I2F.F16 R44, R44 ;  /* 0x0000002c002c7306 */ /* 0x000e220000200c00 */
[----:B------:R-:W-:Y:S01]  /*27b0*/  FFMA.FTZ R40, R41, R43, R40 ;  /* 0x0000002b29287223 */ /* 0x000fe20000010028 */
[----:B------:R-:W-:Y:S01]  /*27c0*/  LOP3.LUT R41, R16, 0xff, RZ, 0xc0, !PT ;  /* 0x000000ff10297812 */ /* 0x000fe200078ec0ff */
[----:B------:R-:W-:-:S05]  /*27d0*/  HADD2.F32 R27, -RZ, R27.H1_H1 ;  /* 0x3000001bff1b7230 */ /* 0x000fca0000004100 */
[----:B------:R-:W4:Y:S01]  /*27e0*/  I2F.F16 R14, R14 ;  /* 0x0000000e000e7306 */ /* 0x000f220000200c00 */
[----:B-----5:R-:W-:Y:S01]  /*27f0*/  HADD2.F32 R42, -RZ, R31.H0_H0 ;  /* 0x2000001fff2a7230 */ /* 0x020fe20000004100 */
[----:B------:R-:W-:-:S06]  /*2800*/  IADD3 R31, PT, PT, R41, -0x80, RZ ;  /* 0xffffff80291f7810 */ /* 0x000fcc0007ffe0ff */
[----:B------:R-:W5:Y:S01]  /*2810*/  I2F.F16 R15, R15 ;  /* 0x0000000f000f7306 */ /* 0x000f620000200c00 */
[----:B------:R-:W-:Y:S01]  /*2820*/  LOP3.LUT R41, R17, 0xff, RZ, 0xc0, !PT ;  /* 0x000000ff11297812 */ /* 0x000fe200078ec0ff */
[----:B------:R-:W-:-:S04]  /*2830*/  FFMA.FTZ R39, R42, R27, R39 ;  /* 0x0000001b2a277223 */ /* 0x000fc80000010027 */
[----:B------:R-:W-:Y:S02]  /*2840*/  VIADD R42, R41, 0xffffff80 ;  /* 0xffffff80292a7836 */ /* 0x000fe40000000000 */
[----:B------:R-:W1:Y:S01]  /*2850*/  I2F.F16 R31, R31 ;  /* 0x0000001f001f7306 */ /* 0x000e620000200c00 */
[----:B0-----:R-:W-:Y:S02]  /*2860*/  HADD2.F32 R44, -RZ, R44.H0_H0 ;  /* 0x2000002cff2c7230 */ /* 0x001fe40000004100 */
[----:B----4-:R-:W-:Y:S02]  /*2870*/  HADD2.F32 R14, -RZ, R14.H0_H0 ;  /* 0x2000000eff0e7230 */ /* 0x010fe40000004100 */
[----:B-----5:R-:W-:-:S03]  /*2880*/  HADD2.F32 R15, -RZ, R15.H0_H0 ;  /* 0x2000000fff0f7230 */ /* 0x020fc60000004100 */
[----:B------:R-:W0:Y:S01]  /*2890*/  I2F.F16 R42, R42 ;  /* 0x0000002a002a7306 */ /* 0x000e220000200c00 */
[C---:B------:R-:W-:Y:S01]  /*28a0*/  FFMA.FTZ R41, R27.reuse, R44, R26 ;  /* 0x0000002c1b297223 */ /* 0x040fe2000001001a */
[C---:B------:R-:W-:Y:S01]  /*28b0*/  FFMA.FTZ R14, R27.reuse, R14, R30 ;  /* 0x0000000e1b0e7223 */ /* 0x040fe2000001001e */
[----:B------:R-:W-:Y:S01]  /*28c0*/  FFMA.FTZ R15, R27, R15, R40 ;  /* 0x0000000f1b0f7223 */ /* 0x000fe20000010028 */
[----:B------:R-:W-:Y:S01]  /*28d0*/  LOP3.LUT R27, R19, 0xff, RZ, 0xc0, !PT ;  /* 0x000000ff131b7812 */ /* 0x000fe200078ec0ff */
[----:B-1----:R-:W-:-:S03]  /*28e0*/  HADD2.F32 R30, -RZ, R12.H0_H0 ;  /* 0x2000000cff1e7230 */ /* 0x002fc60000004100 */
[----:B------:R-:W-:Y:S01]  /*28f0*/  IADD3 R27, PT, PT, R27, -0x80, RZ ;  /* 0xffffff801b1b7810 */ /* 0x000fe20007ffe0ff */
[----:B------:R-:W-:Y:S01]  /*2900*/  HADD2.F32 R40, -RZ, R31.H0_H0 ;  /* 0x2000001fff287230 */ /* 0x000fe20000004100 */
[----:B------:R-:W-:-:S04]  /*2910*/  LOP3.LUT R26, R18, 0xff, RZ, 0xc0, !PT ;  /* 0x000000ff121a7812 */ /* 0x000fc800078ec0ff */
[----:B------:R-:W1:Y:S01]  /*2920*/  I2F.F16 R27, R27 ;  /* 0x0000001b001b7306 */ /* 0x000e620000200c00 */
[----:B0-----:R-:W-:Y:S02]  /*2930*/  HADD2.F32 R42, -RZ, R42.H0_H0 ;  /* 0x2000002aff2a7230 */ /* 0x001fe40000004100 */
[----:B------:R-:W-:Y:S01]  /*2940*/  FFMA.FTZ R39, R40, R30, R39 ;  /* 0x0000001e28277223 */ /* 0x000fe20000010027 */
[----:B------:R-:W-:Y:S01]  /*2950*/  SHF.R.U32.HI R40, RZ, 0x8, R16 ;  /* 0x00000008ff287819 */ /* 0x000fe20000011610 */
[----:B------:R-:W-:Y:S02]  /*2960*/  VIADD R43, R26, 0xffffff80 ;  /* 0xffffff801a2b7836 */ /* 0x000fe40000000000 */
[----:B------:R-:W-:Y:S01]  /*2970*/  FFMA.FTZ R41, R30, R42, R41 ;  /* 0x0000002a1e297223 */ /* 0x000fe20000010029 */
[----:B------:R-:W-:-:S03]  /*2980*/  LOP3.LUT R42, R40, 0xff, RZ, 0xc0, !PT ;  /* 0x000000ff282a7812 */ /* 0x000fc600078ec0ff */
[----:B------:R-:W0:Y:S02]  /*2990*/  I2F.F16 R43, R43 ;  /* 0x0000002b002b7306 */ /* 0x000e240000200c00 */
[----:B------:R-:W-:Y:S02]  /*29a0*/  VIADD R42, R42, 0xffffff80 ;  /* 0xffffff802a2a7836 */ /* 0x000fe40000000000 */
[----:B-1----:R-:W-:-:S04]  /*29b0*/  HADD2.F32 R27, -RZ, R27.H0_H0 ;  /* 0x2000001bff1b7230 */ /* 0x002fc80000004100 */
        /* <DEDUP_REMOVED lines=22> */
[----:B------:R-:W-:Y:S01]  /*2b20*/  SHF.R.U32.HI R16, RZ, 0x10, R16 ;  /* 0x00000010ff107819 */ /* 0x000fe20000011610 */
[----:B------:R-:W-:Y:S01]  /*2b30*/  VIADD R12, R12, 0xffffff80 ;  /* 0xffffff800c0c7836 */ /* 0x000fe20000000000 */
[----:B------:R-:W-:Y:S02]  /*2b40*/  LOP3.LUT R17, R17, 0xff, RZ, 0xc0, !PT ;  /* 0x000000ff11117812 */ /* 0x000fe400078ec0ff */
[----:B------:R-:W-:Y:S02]  /*2b50*/  IADD3 R42, PT, PT, R42, -0x80, RZ ;  /* 0xffffff802a2a7810 */ /* 0x000fe40007ffe0ff */
[----:B------:R-:W-:Y:S02]  /*2b60*/  LOP3.LUT R18, R18, 0xff, RZ, 0xc0, !PT ;  /* 0x000000ff12127812 */ /* 0x000fe400078ec0ff */
[----:B------:R-:W-:-:S02]  /*2b70*/  LOP3.LUT R43, R43, 0xff, RZ, 0xc0, !PT ;  /* 0x000000ff2b2b7812 */ /* 0x000fc400078ec0ff */
[----:B------:R-:W-:Y:S01]  /*2b80*/  LOP3.LUT R16, R16, 0xff, RZ, 0xc0, !PT ;  /* 0x000000ff10107812 */ /* 0x000fe200078ec0ff */
[----:B------:R-:W-:Y:S02]  /*2b90*/  VIADD R17, R17, 0xffffff80 ;  /* 0xffffff8011117836 */ /* 0x000fe40000000000 */
[----:B0-----:R-:W-:Y:S01]  /*2ba0*/  HADD2.F32 R44, -RZ, R27.H0_H0 ;  /* 0x2000001bff2c7230 */ /* 0x001fe20000004100 */
[----:B------:R-:W0:Y:S01]  /*2bb0*/  I2F.F16 R12, R12 ;  /* 0x0000000c000c7306 */ /* 0x000e220000200c00 */
[----:B------:R-:W-:Y:S02]  /*2bc0*/  VIADD R18, R18, 0xffffff80 ;  /* 0xffffff8012127836 */ /* 0x000fe40000000000 */
[----:B------:R-:W-:Y:S02]  /*2bd0*/  VIADD R27, R43, 0xffffff80 ;  /* 0xffffff802b1b7836 */ /* 0x000fe40000000000 */
[----:B------:R-:W-:-:S03]  /*2be0*/  VIADD R16, R16, 0xffffff80 ;  /* 0xffffff8010107836 */ /* 0x000fc60000000000 */
[----:B------:R-:W1:Y:S08]  /*2bf0*/  I2F.F16 R42, R42 ;  /* 0x0000002a002a7306 */ /* 0x000e700000200c00 */
[----:B------:R-:W4:Y:S08]  /*2c00*/  I2F.F16 R17, R17 ;  /* 0x0000001100117306 */ /* 0x000f300000200c00 */
[----:B------:R-:W5:Y:S08]  /*2c10*/  I2F.F16 R18, R18 ;  /* 0x0000001200127306 */ /* 0x000f700000200c00 */
[----:B------:R-:W2:Y:S08]  /*2c20*/  I2F.F16 R27, R27 ;  /* 0x0000001b001b7306 */ /* 0x000eb00000200c00 */
[----:B------:R-:W2:Y:S01]  /*2c30*/  I2F.F16 R16, R16 ;  /* 0x0000001000107306 */ /* 0x000ea20000200c00 */
[----:B0-----:R-:W-:-:S02]  /*2c40*/  HADD2.F32 R43, -RZ, R12.H0_H0 ;  /* 0x2000000cff2b7230 */ /* 0x001fc40000004100 */
[----:B-1----:R-:W-:Y:S02]  /*2c50*/  HADD2.F32 R42, -RZ, R42.H0_H0 ;  /* 0x2000002aff2a7230 */ /* 0x002fe40000004100 */
[C---:B------:R-:W-:Y:S01]  /*2c60*/  FFMA.FTZ R41, R30.reuse, R44, R41 ;  /* 0x0000002c1e297223 */ /* 0x040fe20000010029 */
[----:B------:R-:W-:Y:S01]  /*2c70*/  LEA.HI R12, R19, 0xffffff80, RZ, 0x8 ;  /* 0xffffff80130c7811 */ /* 0x000fe200078f40ff */
[----:B------:R-:W-:Y:S01]  /*2c80*/  HADD2.F32 R44, -RZ, R13.H0_H0 ;  /* 0x2000000dff2c7230 */ /* 0x000fe20000004100 */
[----:B------:R-:W0:Y:S01]  /*2c90*/  I2F.F16 R26, R26 ;  /* 0x0000001a001a7306 */ /* 0x000e220000200c00 */
[----:B----4-:R-:W-:Y:S02]  /*2ca0*/  HADD2.F32 R17, -RZ, R17.H0_H0 ;  /* 0x20000011ff117230 */ /* 0x010fe40000004100 */
[C---:B------:R-:W-:Y:S01]  /*2cb0*/  FFMA.FTZ R14, R30.reuse, R43, R14 ;  /* 0x0000002b1e0e7223 */ /* 0x040fe2000001000e */
[----:B------:R-:W-:Y:S01]  /*2cc0*/  FFMA.FTZ R15, R30, R42, R15 ;  /* 0x0000002a1e0f7223 */ /* 0x000fe2000001000f */
[----:B-----5:R-:W-:-:S02]  /*2cd0*/  HADD2.F32 R19, -RZ, R18.H0_H0 ;  /* 0x20000012ff137230 */ /* 0x020fc40000004100 */
[----:B--2---:R-:W-:Y:S02]  /*2ce0*/  HADD2.F32 R46, -RZ, R27.H0_H0 ;  /* 0x2000001bff2e7230 */ /* 0x004fe40000004100 */
[----:B------:R-:W-:Y:S01]  /*2cf0*/  HADD2.F32 R16, -RZ, R16.H0_H0 ;  /* 0x20000010ff107230 */ /* 0x000fe20000004100 */
[----:B------:R-:W-:Y:S01]  /*2d00*/  I2F.F16 R31, R31 ;  /* 0x0000001f001f7306 */ /* 0x000fe20000200c00 */
[C---:B------:R-:W-:Y:S01]  /*2d10*/  FFMA.FTZ R42, R44.reuse, R17, R41 ;  /* 0x000000112c2a7223 */ /* 0x040fe20000010029 */
[C---:B------:R-:W-:Y:S01]  /*2d20*/  FFMA.FTZ R18, R44.reuse, R19, R14 ;  /* 0x000000132c127223 */ /* 0x040fe2000001000e */
[----:B------:R-:W-:Y:S01]  /*2d30*/  FFMA.FTZ R41, R44, R46, R15 ;  /* 0x0000002e2c297223 */ /* 0x000fe2000001000f */
[----:B------:R-:W-:Y:S01]  /*2d40*/  FFMA.FTZ R16, R16, R44, R39 ;  /* 0x0000002c10107223 */ /* 0x000fe20000010027 */
[----:B------:R-:W1:Y:S01]  /*2d50*/  LDS.64 R14, [UR4+0x30] ;  /* 0x00003004ff0e7984 */ /* 0x000e620008000a00 */
[----:B------:R-:W-:Y:S02]  /*2d60*/  LEA.HI R39, R5, 0xffffff80, RZ, 0x8 ;  /* 0xffffff8005277811 */ /* 0x000fe400078f40ff */
[----:B------:R-:W2:Y:S01]  /*2d70*/  I2F.F16 R12, R12 ;  /* 0x0000000c000c7306 */ /* 0x000ea20000200c00 */
[----:B------:R-:W-:Y:S01]  /*2d80*/  HADD2.F32 R13, -RZ, R13.H1_H1 ;  /* 0x3000000dff0d7230 */ /* 0x000fe20000004100 */
[----:B------:R-:W-:-:S06]  /*2d90*/  LOP3.LUT R17, R4, 0xff, RZ, 0xc0, !PT ;  /* 0x000000ff04117812 */ /* 0x000fcc00078ec0ff */
[----:B------:R0:W-:Y:S01]  /*2da0*/  I2F.F16 R27, R39 ;  /* 0x00000027001b7306 */ /* 0x0001e20000200c00 */
[----:B------:R-:W-:Y:S02]  /*2db0*/  LOP3.LUT R44, R7, 0xff, RZ, 0xc0, !PT ;  /* 0x000000ff072c7812 */ /* 0x000fe400078ec0ff */
[----:B------:R-:W-:Y:S01]  /*2dc0*/  IADD3 R19, PT, PT, R17, -0x80, RZ ;  /* 0xffffff8011137810 */ /* 0x000fe20007ffe0ff */
[----:B0-----:R-:W-:Y:S01]  /*2dd0*/  HADD2.F32 R39, -RZ, R26.H0_H0 ;  /* 0x2000001aff277230 */ /* 0x001fe20000004100 */
[----:B------:R-:W-:Y:S01]  /*2de0*/  LOP3.LUT R17, R5, 0xff, RZ, 0xc0, !PT ;  /* 0x000000ff05117812 */ /* 0x000fe200078ec0ff */
[----:B--2---:R-:W-:-:S03]  /*2df0*/  HADD2.F32 R12, -RZ, R12.H0_H0 ;  /* 0x2000000cff0c7230 */ /* 0x004fc60000004100 */
[----:B------:R-:W-:Y:S01]  /*2e00*/  FFMA.FTZ R26, R39, R13, R16 ;  /* 0x0000000d271a7223 */ /* 0x000fe20000010010 */
[----:B------:R-:W-:Y:S02]  /*2e10*/  HADD2.F32 R16, -RZ, R31.H0_H0 ;  /* 0x2000001fff107230 */ /* 0x000fe40000004100 */
[----:B------:R-:W-:Y:S01]  /*2e20*/  HADD2.F32 R31, -RZ, R40.H0_H0 ;  /* 0x20000028ff1f7230 */ /* 0x000fe20000004100 */
[----:B------:R-:W-:Y:S02]  /*2e30*/  IADD3 R40, PT, PT, R44, -0x80, RZ ;  /* 0xffffff802c287810 */ /* 0x000fe40007ffe0ff */
[----:B------:R-:W-:Y:S01]  /*2e40*/  LOP3.LUT R43, R6, 0xff, RZ, 0xc0, !PT ;  /* 0x000000ff062b7812 */ /* 0x000fe200078ec0ff */
[----:B------:R-:W-:Y:S01]  /*2e50*/  VIADD R17, R17, 0xffffff80 ;  /* 0xffffff8011117836 */ /* 0x000fe20000000000 */
[----:B------:R-:W0:Y:S01]  /*2e60*/  I2F.F16 R19, R19 ;  /* 0x0000001300137306 */ /* 0x000e220000200c00 */
[C---:B------:R-:W-:Y:S01]  /*2e70*/  FFMA.FTZ R16, R13.reuse, R16, R42 ;  /* 0x000000100d107223 */ /* 0x040fe2000001002a */
[C---:B------:R-:W-:Y:S01]  /*2e80*/  FFMA.FTZ R18, R13.reuse, R31, R18 ;  /* 0x0000001f0d127223 */ /* 0x040fe20000010012 */
[----:B------:R-:W-:Y:S01]  /*2e90*/  FFMA.FTZ R12, R13, R12, R41 ;  /* 0x0000000c0d0c7223 */ /* 0x000fe20000010029 */
[----:B------:R-:W-:Y:S01]  /*2ea0*/  SHF.R.U32.HI R13, RZ, 0x8, R4 ;  /* 0x00000008ff0d7819 */ /* 0x000fe20000011604 */
[----:B------:R-:W-:-:S03]  /*2eb0*/  VIADD R43, R43, 0xffffff80 ;  /* 0xffffff802b2b7836 */ /* 0x000fc60000000000 */
[----:B------:R-:W2:Y:S01]  /*2ec0*/  I2F.F16 R40, R40 ;  /* 0x0000002800287306 */ /* 0x000ea20000200c00 */
[----:B------:R-:W-:-:S07]  /*2ed0*/  LOP3.LUT R13, R13, 0xff, RZ, 0xc0, !PT ;  /* 0x000000ff0d0d7812 */ /* 0x000fce00078ec0ff */
[----:B------:R-:W4:Y:S01]  /*2ee0*/  I2F.F16 R17, R17 ;  /* 0x0000001100117306 */ /* 0x000f220000200c00 */
[----:B------:R-:W-:-:S07]  /*2ef0*/  VIADD R42, R13, 0xffffff80 ;  /* 0xffffff800d2a7836 */ /* 0x000fce0000000000 */
[----:B------:R4:W5:Y:S01]  /*2f00*/  I2F.F16 R39, R43 ;  /* 0x0000002b00277306 */ /* 0x0009620000200c00 */
[----:B------:R-:W-:Y:S01]  /*2f10*/  LEA.HI R30, R4, 0xffffff80, RZ, 0x8 ;  /* 0xffffff80041e7811 */ /* 0x000fe200078f40ff */
[----:B0-----:R-:W-:Y:S01]  /*2f20*/  HADD2.F32 R13, -RZ, R19.H0_H0 ;  /* 0x20000013ff0d7230 */ /* 0x001fe20000004100 */
[----:B------:R-:W-:Y:S01]  /*2f30*/  SHF.R.U32.HI R4, RZ, 0x10, R4 ;  /* 0x00000010ff047819 */ /* 0x000fe20000011604 */
[----:B--2---:R-:W-:Y:S01]  /*2f40*/  HADD2.F32 R19, -RZ, R40.H0_H0 ;  /* 0x20000028ff137230 */ /* 0x004fe20000004100 */
[----:B------:R-:W-:-:S03]  /*2f50*/  SHF.R.U32.HI R40, RZ, 0x8, R5 ;  /* 0x00000008ff287819 */ /* 0x000fc60000011605 */
[----:B------:R-:W0:Y:S01]  /*2f60*/  I2F.F16 R42, R42 ;  /* 0x0000002a002a7306 */ /* 0x000e220000200c00 */
[----:B------:R-:W-:Y:S01]  /*2f70*/  SHF.R.U32.HI R5, RZ, 0x10, R5 ;  /* 0x00000010ff057819 */ /* 0x000fe20000011605 */
[----:B----4-:R-:W-:Y:S01]  /*2f80*/  HADD2.F32 R43, -RZ, R17.H0_H0 ;  /* 0x20000011ff2b7230 */ /* 0x010fe20000004100 */
[----:B------:R-:W-:Y:S01]  /*2f90*/  LOP3.LUT R41, R4, 0xff, RZ, 0xc0, !PT ;  /* 0x000000ff04297812 */ /* 0x000fe200078ec0ff */
[----:B-1----:R-:W-:Y:S01]  /*2fa0*/  HADD2.F32 R4, -RZ, R14.H0_H0 ;  /* 0x2000000eff047230 */ /* 0x002fe20000004100 */
[----:B------:R-:W-:Y:S01]  /*2fb0*/  LOP3.LUT R5, R5, 0xff, RZ, 0xc0, !PT ;  /* 0x000000ff05057812 */ /* 0x000fe200078ec0ff */
[----:B-----5:R-:W-:Y:S01]  /*2fc0*/  HADD2.F32 R17, -RZ, R39.H0_H0 ;  /* 0x20000027ff117230 */ /* 0x020fe20000004100 */
[----:B------:R-:W-:Y:S02]  /*2fd0*/  LOP3.LUT R40, R40, 0xff, RZ, 0xc0, !PT ;  /* 0x000000ff28287812 */ /* 0x000fe400078ec0ff */
[----:B------:R-:W-:Y:S01]  /*2fe0*/  FFMA.FTZ R39, R13, R4, RZ ;  /* 0x000000040d277223 */ /* 0x000fe200000100ff */
[C---:B------:R-:W-:Y:S01]  /*2ff0*/  FFMA.FTZ R13, R4.reuse, R43, RZ ;  /* 0x0000002b040d7223 */ /* 0x040fe200000100ff */
[C---:B------:R-:W-:Y:S01]  /*3000*/  FFMA.FTZ R19, R4.reuse, R19, RZ ;  /* 0x0000001304137223 */ /* 0x040fe200000100ff */
[----:B------:R-:W-:Y:S01]  /*3010*/  FFMA.FTZ R17, R4, R17, RZ ;  /* 0x0000001104117223 */ /* 0x000fe200000100ff */
[----:B------:R-:W-:Y:S01]  /*3020*/  VIADD R4, R5, 0xffffff80 ;  /* 0xffffff8005047836 */ /* 0x000fe20000000000 */
[----:B------:R-:W-:-:S02]  /*3030*/  SHF.R.U32.HI R5, RZ, 0x8, R6 ;  /* 0x00000008ff057819 */ /* 0x000fc40000011606 */
[----:B------:R-:W-:Y:S01]  /*3040*/  SHF.R.U32.HI R43, RZ, 0x8, R7 ;  /* 0x00000008ff2b7819 */ /* 0x000fe20000011607 */
[----:B------:R-:W-:Y:S01]  /*3050*/  HADD2.F32 R14, -RZ, R14.H1_H1 ;  /* 0x3000000eff0e7230 */ /* 0x000fe20000004100 */
[----:B------:R-:W-:Y:S01]  /*3060*/  IADD3 R40, PT, PT, R40, -0x80, RZ ;  /* 0xffffff8028287810 */ /* 0x000fe20007ffe0ff */
[----:B0-----:R-:W-:Y:S01]  /*3070*/  HADD2.F32 R42, -RZ, R42.H0_H0 ;  /* 0x2000002aff2a7230 */ /* 0x001fe20000004100 */
[----:B------:R-:W-:Y:S02]  /*3080*/  LEA.HI R31, R6, 0xffffff80, RZ, 0x8 ;  /* 0xffffff80061f7811 */ /* 0x000fe400078f40ff */
[----:B------:R-:W-:Y:S02]  /*3090*/  LOP3.LUT R5, R5, 0xff, RZ, 0xc0, !PT ;  /* 0x000000ff05057812 */ /* 0x000fe400078ec0ff */
[----:B------:R-:W-:Y:S02]  /*30a0*/  LOP3.LUT R43, R43, 0xff, RZ, 0xc0, !PT ;  /* 0x000000ff2b2b7812 */ /* 0x000fe400078ec0ff */
[----:B------:R-:W-:Y:S01]  /*30b0*/  SHF.R.U32.HI R6, RZ, 0x10, R6 ;  /* 0x00000010ff067819 */ /* 0x000fe20000011606 */
[----:B------:R-:W0:Y:S01]  /*30c0*/  I2F.F16 R40, R40 ;  /* 0x0000002800287306 */ /* 0x000e220000200c00 */
[----:B------:R-:W-:Y:S01]  /*30d0*/  FFMA.FTZ R39, R42, R14, R39 ;  /* 0x0000000e2a277223 */ /* 0x000fe20000010027 */
[----:B------:R-:W-:Y:S01]  /*30e0*/  IADD3 R43, PT, PT, R43, -0x80, RZ ;  /* 0xffffff802b2b7810 */ /* 0x000fe20007ffe0ff */
[----:B------:R-:W-:Y:S01]  /*30f0*/  VIADD R42, R5, 0xffffff80 ;  /* 0xffffff80052a7836 */ /* 0x000fe20000000000 */
[----:B------:R-:W-:Y:S01]  /*3100*/  LOP3.LUT R6, R6, 0xff, RZ, 0xc0, !PT ;  /* 0x000000ff06067812 */ /* 0x000fe200078ec0ff */
[----:B------:R-:W-:-:S03]  /*3110*/  VIADD R41, R41, 0xffffff80 ;  /* 0xffffff8029297836 */ /* 0x000fc60000000000 */
[----:B------:R-:W1:Y:S01]  /*3120*/  I2F.F16 R43, R43 ;  /* 0x0000002b002b7306 */ /* 0x000e620000200c00 */
[----:B------:R-:W-:Y:S01]  /*3130*/  VIADD R5, R6, 0xffffff80 ;  /* 0xffffff8006057836 */ /* 0x000fe20000000000 */
[----:B------:R-:W-:-:S06]  /*3140*/  SHF.R.U32.HI R6, RZ, 0x10, R7 ;  /* 0x00000010ff067819 */ /* 0x000fcc0000011607 */
[----:B------:R-:W2:Y:S01]  /*3150*/  I2F.F16 R42, R42 ;  /* 0x0000002a002a7306 */ /* 0x000ea20000200c00 */
[----:B------:R-:W-:Y:S01]  /*3160*/  LOP3.LUT R6, R6, 0xff, RZ, 0xc0, !PT ;  /* 0x000000ff06067812 */ /* 0x000fe200078ec0ff */
[----:B0-----:R-:W-:-:S04]  /*3170*/  HADD2.F32 R40, -RZ, R40.H0_H0 ;  /* 0x20000028ff287230 */ /* 0x001fc80000004100 */
[----:B------:R-:W-:Y:S02]  /*3180*/  VIADD R6, R6, 0xffffff80 ;  /* 0xffffff8006067836 */ /* 0x000fe40000000000 */
        /* <DEDUP_REMOVED lines=30> */
[C---:B------:R-:W-:Y:S02]  /*3370*/  FFMA.FTZ R19, R14.reuse, R30, R41 ;  /* 0x0000001e0e137223 */ /* 0x040fe40000010029 */
[----:B------:R-:W-:Y:S01]  /*3380*/  FFMA.FTZ R14, R14, R40, R43 ;  /* 0x000000280e0e7223 */ /* 0x000fe2000001002b */
[----:B------:R-:W-:Y:S01]  /*3390*/  IADD3 R40, PT, PT, R4, -0x80, RZ ;  /* 0xffffff8004287810 */ /* 0x000fe20007ffe0ff */
[----:B------:R-:W-:Y:S01]  /*33a0*/  HADD2.F32 R30, -RZ, R0.H0_H0 ;  /* 0x20000000ff1e7230 */ /* 0x000fe20000004100 */
[----:B------:R-:W-:Y:S01]  /*33b0*/  LOP3.LUT R4, R9, 0xff, RZ, 0xc0, !PT ;  /* 0x000000ff09047812 */ /* 0x000fe200078ec0ff */
[----:B------:R-:W-:-:S02]  /*33c0*/  HADD2.F32 R39, -RZ, R2.H0_H0 ;  /* 0x20000002ff277230 */ /* 0x000fc40000004100 */
[----:B------:R-:W-:Y:S02]  /*33d0*/  HADD2.F32 R31, -RZ, R3.H0_H0 ;  /* 0x20000003ff1f7230 */ /* 0x000fe40000004100 */
[----:B------:R-:W-:Y:S01]  /*33e0*/  FMUL.FTZ R23, R23, R30 ;  /* 0x0000001e17177220 */ /* 0x000fe20000410000 */
[----:B------:R-:W-:Y:S02]  /*33f0*/  VIADD R41, R4, 0xffffff80 ;  /* 0xffffff8004297836 */ /* 0x000fe40000000000 */
        /* <DEDUP_REMOVED lines=25> */
[----:B------:R-:W-:Y:S01]  /*3590*/  SHF.R.U32.HI R44, RZ, 0x10, R8 ;  /* 0x00000010ff2c7819 */ /* 0x000fe20000011608 */
[----:B------:R-:W-:Y:S01]  /*35a0*/  VIADD R8, R45, 0xffffff80 ;  /* 0xffffff802d087836 */ /* 0x000fe20000000000 */
[----:B------:R-:W-:Y:S02]  /*35b0*/  LEA.HI R6, R9, 0xffffff80, RZ, 0x8 ;  /* 0xffffff8009067811 */ /* 0x000fe400078f40ff */
[----:B------:R-:W-:-:S02]  /*35c0*/  SHF.R.U32.HI R45, RZ, 0x8, R9 ;  /* 0x00000008ff2d7819 */ /* 0x000fc40000011609 */
[----:B------:R-:W-:Y:S01]  /*35d0*/  SHF.R.U32.HI R21, RZ, 0x10, R9 ;  /* 0x00000010ff157819 */ /* 0x000fe20000011609 */
[----:B------:R-:W-:Y:S01]  /*35e0*/  HADD2 R9, R29, R28 ;  /* 0x0000001c1d097230 */ /* 0x000fe20000000000 */
[----:B------:R-:W-:Y:S02]  /*35f0*/  PRMT R23, R23, 0x5410, R34 ;  /* 0x0000541017177816 */ /* 0x000fe40000000022 */
[----:B------:R-:W-:Y:S02]  /*3600*/  SHF.R.U32.HI R28, RZ, 0x8, R10 ;  /* 0x00000008ff1c7819 */ /* 0x000fe4000001160a */
[----:B------:R-:W-:Y:S02]  /*3610*/  F2FP.F16.F32.PACK_AB R36, RZ, R36 ;  /* 0x00000024ff24723e */ /* 0x000fe400000000ff */
[----:B------:R-:W-:Y:S01]  /*3620*/  F2FP.F16.F32.PACK_AB R33, RZ, R33 ;  /* 0x00000021ff21723e */ /* 0x000fe200000000ff */
[----:B------:R-:W-:Y:S01]  /*3630*/  HFMA2 R23, R23, 1, 1, RZ ;  /* 0x3c003c0017177831 */ /* 0x000fe200000000ff */
[----:B------:R-:W-:-:S02]  /*3640*/  LOP3.LUT R28, R28, 0xff, RZ, 0xc0, !PT ;  /* 0x000000ff1c1c7812 */ /* 0x000fc400078ec0ff */
[----:B------:R-:W-:Y:S01]  /*3650*/  PRMT R36, R36, 0x5410, R33 ;  /* 0x0000541024247816 */ /* 0x000fe20000000021 */
[----:B-1----:R-:W-:Y:S01]  /*3660*/  HADD2.F32 R40, -RZ, R40.H0_H0 ;  /* 0x20000028ff287230 */ /* 0x002fe20000004100 */
[----:B------:R-:W-:Y:S01]  /*3670*/  SHF.R.U32.HI R29, RZ, 0x10, R10 ;  /* 0x00000010ff1d7819 */ /* 0x000fe2000001160a */
[----:B------:R-:W-:Y:S02]  /*3680*/  VIADD R34, R28, 0xffffff80 ;  /* 0xffffff801c227836 */ /* 0x000fe40000000000 */
[----:B0-----:R-:W-:Y:S02]  /*3690*/  HADD2.F32 R28, -RZ, R4.H0_H0 ;  /* 0x20000004ff1c7230 */ /* 0x001fe40000004100 */
[----:B------:R-:W-:Y:S01]  /*36a0*/  HFMA2 R23, R36, 1, 1, R23 ;  /* 0x3c003c0024177831 */ /* 0x000fe20000000017 */
[----:B------:R-:W-:Y:S02]  /*36b0*/  LOP3.LUT R36, R29, 0xff, RZ, 0xc0, !PT ;  /* 0x000000ff1d247812 */ /* 0x000fe400078ec0ff */
[----:B------:R-:W-:Y:S01]  /*36c0*/  LOP3.LUT R42, R10, 0xff, RZ, 0xc0, !PT ;  /* 0x000000ff0a2a7812 */ /* 0x000fe200078ec0ff */
[----:B------:R-:W-:Y:S01]  /*36d0*/  FFMA.FTZ R33, R40, R28, R7 ;  /* 0x0000001c28217223 */ /* 0x000fe20000010007 */
[----:B------:R-:W-:-:S02]  /*36e0*/  SHF.R.U32.HI R40, RZ, 0x8, R11 ;  /* 0x00000008ff287819 */ /* 0x000fc4000001160b */
[----:B------:R-:W-:Y:S01]  /*36f0*/  IADD3 R7, PT, PT, R36, -0x80, RZ ;  /* 0xffffff8024077810 */ /* 0x000fe20007ffe0ff */
[----:B------:R-:W-:Y:S01]  /*3700*/  VIADD R42, R42, 0xffffff80 ;  /* 0xffffff802a2a7836 */ /* 0x000fe20000000000 */
[----:B------:R-:W-:Y:S02]  /*3710*/  SHF.R.U32.HI R36, RZ, 0x10, R11 ;  /* 0x00000010ff247819 */ /* 0x000fe4000001160b */
[----:B------:R-:W-:Y:S02]  /*3720*/  LOP3.LUT R45, R45, 0xff, RZ, 0xc0, !PT ;  /* 0x000000ff2d2d7812 */ /* 0x000fe400078ec0ff */
[----:B------:R-:W-:Y:S02]  /*3730*/  LOP3.LUT R40, R40, 0xff, RZ, 0xc0, !PT ;  /* 0x000000ff28287812 */ /* 0x000fe400078ec0ff */
[----:B------:R-:W-:Y:S02]  /*3740*/  LOP3.LUT R44, R44, 0xff, RZ, 0xc0, !PT ;  /* 0x000000ff2c2c7812 */ /* 0x000fe400078ec0ff */
[----:B------:R-:W-:-:S02]  /*3750*/  LOP3.LUT R43, R21, 0xff, RZ, 0xc0, !PT ;  /* 0x000000ff152b7812 */ /* 0x000fc400078ec0ff */
[----:B------:R-:W-:Y:S01]  /*3760*/  LOP3.LUT R36, R36, 0xff, RZ, 0xc0, !PT ;  /* 0x000000ff24247812 */ /* 0x000fe200078ec0ff */
[----:B------:R-:W0:Y:S01]  /*3770*/  I2F.F16 R42, R42 ;  /* 0x0000002a002a7306 */ /* 0x000e220000200c00 */
[----:B------:R-:W-:Y:S01]  /*3780*/  IADD3 R45, PT, PT, R45, -0x80, RZ ;  /* 0xffffff802d2d7810 */ /* 0x000fe20007ffe0ff */
[----:B------:R-:W-:Y:S01]  /*3790*/  VIADD R40, R40, 0xffffff80 ;  /* 0xffffff8028287836 */ /* 0x000fe20000000000 */
[----:B------:R-:W-:Y:S01]  /*37a0*/  LEA.HI R15, R10, 0xffffff80, RZ, 0x8 ;  /* 0xffffff800a0f7811 */ /* 0x000fe200078f40ff */
[----:B------:R-:W-:Y:S02]  /*37b0*/  VIADD R44, R44, 0xffffff80 ;  /* 0xffffff802c2c7836 */ /* 0x000fe40000000000 */
[----:B------:R-:W-:Y:S02]  /*37c0*/  VIADD R10, R43, 0xffffff80 ;  /* 0xffffff802b0a7836 */ /* 0x000fe40000000000 */
[----:B------:R-:W1:Y:S01]  /*37d0*/  I2F.F16 R41, R46 ;  /* 0x0000002e00297306 */ /* 0x000e620000200c00 */
[----:B------:R-:W-:-:S07]  /*37e0*/  HADD2.F32 R43, -RZ, R20.H0_H0 ;  /* 0x20000014ff2b7230 */ /* 0x000fce0000004100 */
[----:B------:R2:W-:Y:S01]  /*37f0*/  I2F.F16 R29, R34 ;  /* 0x00000022001d7306 */ /* 0x0005e20000200c00 */
[----:B------:R-:W-:-:S07]  /*3800*/  LEA.HI R11, R11, 0xffffff80, RZ, 0x8 ;  /* 0xffffff800b0b7811 */ /* 0x000fce00078f40ff */
[----:B------:R-:W3:Y:S01]  /*3810*/  I2F.F16 R8, R8 ;  /* 0x0000000800087306 */ /* 0x000ee20000200c00 */
[----:B--2---:R-:W-:-:S07]  /*3820*/  VIADD R34, R36, 0xffffff80 ;  /* 0xffffff8024227836 */ /* 0x004fce0000000000 */
        /* <DEDUP_REMOVED lines=69> */
.L_x_5174:
[----:B------:R-:W-:-:S04]  /*3c80*/  VIMNMX R5, PT, PT, R38, UR9, PT ;  /* 0x0000000926057c48 */ /* 0x000fc8000bfe0100 */
[----:B------:R-:W-:-:S13]  /*3c90*/  ISETP.GT.AND P0, PT, R5, R36, PT ;  /* 0x000000240500720c */ /* 0x000fda0003f04270 */
[----:B------:R-:W-:Y:S05]  /*3ca0*/  @!P0 BRA `(.L_x_5175) ;  /* 0x0000001400d08947 */ /* 0x000fea0003800000 */
[----:B------:R-:W-:Y:S01]  /*3cb0*/  IMAD.MOV.U32 R40, RZ, RZ, R24 ;  /* 0x000000ffff287224 */ /* 0x000fe200078e0018 */
[----:B------:R-:W-:Y:S01]  /*3cc0*/  VIMNMX.U32 R39, PT, PT, R38, UR9, PT ;  /* 0x0000000926277c48 */ /* 0x000fe2000bfe0000 */
[----:B------:R-:W-:-:S07]  /*3cd0*/  IMAD.MOV.U32 R41, RZ, RZ, R25 ;  /* 0x000000ffff297224 */ /* 0x000fce00078e0019 */
.L_x_5176:
        /* <DEDUP_REMOVED lines=314> */
[----:B------:R-:W-:Y:S01]  /*5080*/  LOP3.LUT R15, R15, 0x64006400, RZ, 0xfc, !PT ;  /* 0x640064000f0f7812 */ /* 0x000fe200078efcff */
[----:B------:R-:W-:Y:S01]  /*5090*/  IMAD.MOV.U32 R25, RZ, RZ, R41 ;  /* 0x000000ffff197224 */ /* 0x000fe200078e0029 */
        /* <DEDUP_REMOVED lines=30> */
[----:B------:R-:W-:Y:S02]  /*5280*/  HFMA2 R12, R29, R5, R12 ;  /* 0x000000051d0c7231 */ /* 0x000fe4000000000c */
[----:B------:R-:W-:Y:S02]  /*5290*/  IMAD.MOV.U32 R24, RZ, RZ, R40 ;  /* 0x000000ffff187224 */ /* 0x000fe400078e0028 */
[----:B------:R-:W-:Y:S02]  /*52a0*/  HADD2 R19, R19, -1056, -1056 ;  /* 0xe420e42013137430 */ /* 0x000fe40000000000 */
[----:B------:R-:W-:-:S04]  /*52b0*/  IMAD.WIDE R40, R35, 0x4, R46 ;  /* 0x0000000423287825 */ /* 0x000fc800078e022e */
[----:B------:R-:W-:Y:S02]  /*52c0*/  HFMA2 R16, R31, R5, R16 ;  /* 0x000000051f107231 */ /* 0x000fe40000000010 */
[----:B------:R-:W-:Y:S02]  /*52d0*/  HFMA2 R14, R22, R7, R14 ;  /* 0x00000007160e7231 */ /* 0x000fe4000000000e */
[----:B------:R-:W-:Y:S02]  /*52e0*/  HADD2 R23, R23, -1056, -1056 ;  /* 0xe420e42017177430 */ /* 0x000fe40000000000 */
        /* <DEDUP_REMOVED lines=15> */
[----:B------:R-:W-:-:S07]  /*53e0*/  IMAD.WIDE R24, R35, 0x18, R24 ;  /* 0x0000001823187825 */ /* 0x000fce00078e0218 */
.L_x_5175:
[----:B------:R-:W1:Y:S01]  /*53f0*/  LDC.64 R40, c[0x0][0x3a0] ;  /* 0x0000e800ff287b82 */ /* 0x000e620000000a00 */
[----:B------:R-:W-:Y:S01]  /*5400*/  VIMNMX R38, PT, PT, R38, UR12, PT ;  /* 0x0000000c26267c48 */ /* 0x000fe2000bfe0100 */
[----:B------:R-:W-:-:S03]  /*5410*/  IMAD R37, R35, UR8, R37 ;  /* 0x0000000823257c24 */ /* 0x000fc6000f8e0225 */
[----:B------:R-:W-:Y:S01]  /*5420*/  ISETP.GT.AND P0, PT, R38, R36, PT ;  /* 0x000000242600720c */ /* 0x000fe20003f04270 */
[----:B-1----:R-:W-:-:S12]  /*5430*/  IMAD.WIDE R40, R37, 0x2, R40 ;  /* 0x0000000225287825 */ /* 0x002fd800078e0228 */
[----:B------:R-:W-:Y:S05]  /*5440*/  @!P0 BRA `(.L_x_5177) ;  /* 0x0000001400588947 */ /* 0x000fea0003800000 */
.L_x_5178:
[----:B------:R-:W2:Y:S01]  /*5450*/  LDG.E.128.CONSTANT R4, desc[UR6][R24.64] ;  /* 0x0000000618047981 */ /* 0x000ea2000c1e9d00 */
[----:B------:R-:W-:-:S03]  /*5460*/  IMAD.WIDE R26, R35, 0x4, R24 ;  /* 0x00000004231a7825 */ /* 0x000fc600078e0218 */
[----:B------:R-:W1:Y:S04]  /*5470*/  LDS.128 R20, [UR4] ;  /* 0x00000004ff147984 */ /* 0x000e680008000c00 */
[----:B------:R-:W3:Y:S01]  /*5480*/  LDG.E.128.CONSTANT R8, desc[UR6][R26.64] ;  /* 0x000000061a087981 */ /* 0x000ee2000c1e9d00 */
[----:B------:R-:W-:-:S05]  /*5490*/  IMAD.WIDE R28, R35, 0x4, R26 ;  /* 0x00000004231c7825 */ /* 0x000fca00078e021a */
[----:B------:R-:W4:Y:S01]  /*54a0*/  LDG.E.128.CONSTANT R12, desc[UR6][R28.64] ;  /* 0x000000061c0c7981 */ /* 0x000f22000c1e9d00 */
[----:B------:R-:W-:-:S05]  /*54b0*/  IMAD.WIDE R42, R35, 0x4, R28 ;  /* 0x00000004232a7825 */ /* 0x000fca00078e021c */
[----:B------:R5:W4:Y:S01]  /*54c0*/  LDG.E.128.CONSTANT R16, desc[UR6][R42.64] ;  /* 0x000000062a107981 */ /* 0x000b22000c1e9d00 */
[----:B------:R-:W-:-:S04]  /*54d0*/  MOV R30, 0x2800 ;  /* 0x00002800001e7802 */ /* 0x000fc80000000f00 */
[----:B------:R-:W-:Y:S01]  /*54e0*/  PRMT R0, R0, 0x5410, R30 ;  /* 0x0000541000007816 */ /* 0x000fe2000000001e */
[----:B-----5:R-:W-:Y:S01]  /*54f0*/  IMAD.WIDE R42, R35, 0x4, R42 ;  /* 0x00000004232a7825 */ /* 0x020fe200078e022a */
[----:B--2---:R-:W-:Y:S02]  /*5500*/  LOP3.LUT R24, R6, 0x1f001f, RZ, 0xc0, !PT ;  /* 0x001f001f06187812 */ /* 0x004fe400078ec0ff */
[----:B------:R-:W-:Y:S02]  /*5510*/  LOP3.LUT R25, R7, 0x1f001f, RZ, 0xc0, !PT ;  /* 0x001f001f07197812 */ /* 0x000fe400078ec0ff */
[----:B------:R-:W-:Y:S02]  /*5520*/  LOP3.LUT R29, R24, 0x64006400, RZ, 0xfc, !PT ;  /* 0x64006400181d7812 */ /* 0x000fe400078efcff */
[----:B------:R-:W-:Y:S02]  /*5530*/  LOP3.LUT R28, R25, 0x64006400, RZ, 0xfc, !PT ;  /* 0x64006400191c7812 */ /* 0x000fe400078efcff */
[C---:B------:R-:W-:Y:S01]  /*5540*/  LOP3.LUT R39, R4.reuse, 0x1f001f, RZ, 0xc0, !PT ;  /* 0x001f001f04277812 */ /* 0x040fe200078ec0ff */
[----:B------:R-:W2:Y:S01]  /*5550*/  LDG.E.128.CONSTANT R24, desc[UR6][R42.64] ;  /* 0x000000062a187981 */ /* 0x000ea2000c1e9d00 */
[----:B------:R-:W-:-:S02]  /*5560*/  LOP3.LUT R37, R4, 0x3e003e0, RZ, 0xc0, !PT ;  /* 0x03e003e004257812 */ /* 0x000fc400078ec0ff */
[----:B------:R-:W-:Y:S02]  /*5570*/  LOP3.LUT R39, R39, 0x64006400, RZ, 0xfc, !PT ;  /* 0x6400640027277812 */ /* 0x000fe400078efcff */
[----:B------:R-:W-:Y:S02]  /*5580*/  LOP3.LUT R30, R5, 0x1f001f, RZ, 0xc0, !PT ;  /* 0x001f001f051e7812 */ /* 0x000fe400078ec0ff */
[----:B------:R-:W-:Y:S01]  /*5590*/  LOP3.LUT R37, R37, 0x64006400, RZ, 0xfc, !PT ;  /* 0x6400640025257812 */ /* 0x000fe200078efcff */
[----:B------:R-:W-:Y:S01]  /*55a0*/  HADD2 R39, R39, -1040, -1040 ;  /* 0xe410e41027277430 */ /* 0x000fe20000000000 */
[----:B------:R-:W-:Y:S02]  /*55b0*/  LOP3.LUT R31, R5, 0x3e003e0, RZ, 0xc0, !PT ;  /* 0x03e003e0051f7812 */ /* 0x000fe400078ec0ff */
[----:B------:R-:W-:Y:S01]  /*55c0*/  LOP3.LUT R30, R30, 0x64006400, RZ, 0xfc, !PT ;  /* 0x640064001e1e7812 */ /* 0x000fe200078efcff */
[----:B------:R-:W-:Y:S01]  /*55d0*/  HFMA2 R37, R37, R0.H1_H1, -48, -48 ;  /* 0xd200d20025257431 */ /* 0x000fe20000060000 */
[----:B------:R-:W-:Y:S01]  /*55e0*/  LOP3.LUT R31, R31, 0x64006400, RZ, 0xfc, !PT ;  /* 0x640064001f1f7812 */ /* 0x000fe200078efcff */
[----:B-1----:R-:W-:-:S02]  /*55f0*/  HFMA2 R39, R39, R20, RZ ;  /* 0x0000001427277231 */ /* 0x002fc400000000ff */
[----:B------:R-:W-:Y:S02]  /*5600*/  HADD2 R29, R29, -1040, -1040 ;  /* 0xe410e4101d1d7430 */ /* 0x000fe40000000000 */
[----:B------:R-:W-:Y:S02]  /*5610*/  HADD2 R30, R30, -1040, -1040 ;  /* 0xe410e4101e1e7430 */ /* 0x000fe40000000000 */
[----:B------:R-:W-:Y:S02]  /*5620*/  HADD2 R28, R28, -1040, -1040 ;  /* 0xe410e4101c1c7430 */ /* 0x000fe40000000000 */
[----:B------:R-:W-:Y:S02]  /*5630*/  HFMA2 R30, R30, R20, RZ.H0_H0 ;  /* 0x000000141e1e7231 */ /* 0x000fe400000400ff */
[----:B------:R-:W-:Y:S02]  /*5640*/  HFMA2 R39, R37, R21, R39 ;  /* 0x0000001525277231 */ /* 0x000fe40000000027 */
[----:B------:R-:W-:Y:S01]  /*5650*/  HFMA2 R31, R31, R0.H1_H1, -48, -48 ;  /* 0xd200d2001f1f7431 */ /* 0x000fe20000060000 */
[----:B------:R-:W-:Y:S01]  /*5660*/  SHF.R.U32.HI R37, RZ, 0xa, R4 ;  /* 0x0000000aff257819 */ /* 0x000fe20000011604 */
[----:B------:R-:W-:-:S02]  /*5670*/  HFMA2 R29, R29, R20, RZ ;  /* 0x000000141d1d7231 */ /* 0x000fc400000000ff */
[----:B------:R-:W-:Y:S01]  /*5680*/  HFMA2 R28, R28, R20, RZ.H0_H0 ;  /* 0x000000141c1c7231 */ /* 0x000fe200000400ff */
[----:B------:R-:W-:Y:S01]  /*5690*/  LOP3.LUT R20, R7, 0x3e003e0, RZ, 0xc0, !PT ;  /* 0x03e003e007147812 */ /* 0x000fe200078ec0ff */
[----:B------:R-:W-:Y:S01]  /*56a0*/  HFMA2 R30, R31, R21, R30 ;  /* 0x000000151f1e7231 */ /* 0x000fe2000000001e */
[----:B------:R-:W-:Y:S02]  /*56b0*/  LOP3.LUT R44, R37, 0x1f001f, RZ, 0xc0, !PT ;  /* 0x001f001f252c7812 */ /* 0x000fe400078ec0ff */
[----:B------:R-:W-:Y:S02]  /*56c0*/  LOP3.LUT R31, R6, 0x3e003e0, RZ, 0xc0, !PT ;  /* 0x03e003e0061f7812 */ /* 0x000fe400078ec0ff */
[----:B------:R-:W-:Y:S02]  /*56d0*/  LOP3.LUT R37, R20, 0x64006400, RZ, 0xfc, !PT ;  /* 0x6400640014257812 */ /* 0x000fe400078efcff */
[----:B------:R-:W-:Y:S02]  /*56e0*/  LOP3.LUT R20, R44, 0x64006400, RZ, 0xfc, !PT ;  /* 0x640064002c147812 */ /* 0x000fe400078efcff */
[----:B------:R-:W-:-:S03]  /*56f0*/  LOP3.LUT R31, R31, 0x64006400, RZ, 0xfc, !PT ;  /* 0x640064001f1f7812 */ /* 0x000fc600078efcff */
[----:B------:R-:W-:Y:S02]  /*5700*/  HADD2 R20, R20, -1040, -1040 ;  /* 0xe410e41014147430 */ /* 0x000fe40000000000 */
[-C--:B------:R-:W-:Y:S02]  /*5710*/  HFMA2 R31, R31, R0.reuse.H1_H1, -48, -48 ;  /* 0xd200d2001f1f7431 */ /* 0x080fe40000060000 */
[----:B------:R-:W-:Y:S02]  /*5720*/  HFMA2 R37, R37, R0.H1_H1, -48, -48 ;  /* 0xd200d20025257431 */ /* 0x000fe40000060000 */
[----:B------:R-:W-:Y:S01]  /*5730*/  HFMA2 R39, R20, R22, R39 ;  /* 0x0000001614277231 */ /* 0x000fe20000000027 */
[----:B------:R-:W-:Y:S01]  /*5740*/  SHF.R.U32.HI R20, RZ, 0xa, R5 ;  /* 0x0000000aff147819 */ /* 0x000fe20000011605 */
[-C--:B------:R-:W-:Y:S02]  /*5750*/  HFMA2 R29, R31, R21.reuse, R29 ;  /* 0x000000151f1d7231 */ /* 0x080fe4000000001d */
[----:B------:R-:W-:Y:S01]  /*5760*/  HFMA2 R28, R37, R21, R28 ;  /* 0x00000015251c7231 */ /* 0x000fe2000000001c */
        /* <DEDUP_REMOVED lines=11> */
[-C--:B------:R-:W-:Y:S02]  /*5820*/  HFMA2 R21, R21, R22.reuse, R30 ;  /* 0x0000001615157231 */ /* 0x080fe4000000001e */
[-C--:B------:R-:W-:Y:S02]  /*5830*/  HFMA2 R20, R20, R22.reuse, R29 ;  /* 0x0000001614147231 */ /* 0x080fe4000000001d */
[----:B------:R-:W-:Y:S01]  /*5840*/  HFMA2 R22, R37, R22, R28 ;  /* 0x0000001625167231 */ /* 0x000fe2000000001c */
[----:B---3--:R-:W-:-:S02]  /*5850*/  LOP3.LUT R28, R8, 0x1f001f, RZ, 0xc0, !PT ;  /* 0x001f001f081c7812 */ /* 0x008fc400078ec0ff */
[----:B------:R-:W-:Y:S02]  /*5860*/  LOP3.LUT R29, R9, 0x1f001f, RZ, 0xc0, !PT ;  /* 0x001f001f091d7812 */ /* 0x000fe400078ec0ff */
[----:B------:R-:W-:Y:S02]  /*5870*/  LOP3.LUT R28, R28, 0x64006400, RZ, 0xfc, !PT ;  /* 0x640064001c1c7812 */ /* 0x000fe400078efcff */
[----:B------:R-:W-:Y:S02]  /*5880*/  LOP3.LUT R29, R29, 0x64006400, RZ, 0xfc, !PT ;  /* 0x640064001d1d7812 */ /* 0x000fe400078efcff */
[----:B------:R-:W-:Y:S01]  /*5890*/  LOP3.LUT R30, R10, 0x1f001f, RZ, 0xc0, !PT ;  /* 0x001f001f0a1e7812 */ /* 0x000fe200078ec0ff */
[----:B------:R-:W-:Y:S02]  /*58a0*/  HADD2 R28, R28, -1040, -1040 ;  /* 0xe410e4101c1c7430 */ /* 0x000fe40000000000 */
[----:B------:R-:W-:Y:S01]  /*58b0*/  HADD2 R29, R29, -1040, -1040 ;  /* 0xe410e4101d1d7430 */ /* 0x000fe20000000000 */
[----:B------:R-:W-:Y:S01]  /*58c0*/  LOP3.LUT R37, R30, 0x64006400, RZ, 0xfc, !PT ;  /* 0x640064001e257812 */ /* 0x000fe200078efcff */
[----:B------:R-:W-:-:S02]  /*58d0*/  HFMA2 R39, R28, R23, R39 ;  /* 0x000000171c277231 */ /* 0x000fc40000000027 */
[----:B------:R-:W-:Y:S02]  /*58e0*/  HFMA2 R21, R29, R23, R21 ;  /* 0x000000171d157231 */ /* 0x000fe40000000015 */
[----:B------:R-:W1:Y:S01]  /*58f0*/  LDS.128 R28, [UR4+0x10] ;  /* 0x00001004ff1c7984 */ /* 0x000e620008000c00 */
        /* <DEDUP_REMOVED lines=8> */
[----:B------:R-:W-:Y:S01]  /*5980*/  HFMA2 R20, R23, R0.H1_H1, -48, -48 ;  /* 0xd200d20017147431 */ /* 0x000fe20000060000 */
[----:B------:R-:W-:Y:S02]  /*5990*/  LOP3.LUT R23, R10, 0x3e003e0, RZ, 0xc0, !PT ;  /* 0x03e003e00a177812 */ /* 0x000fe400078ec0ff */
[----:B------:R-:W-:Y:S02]  /*59a0*/  LOP3.LUT R44, R9, 0x3e003e0, RZ, 0xc0, !PT ;  /* 0x03e003e0092c7812 */ /* 0x000fe400078ec0ff */
[----:B------:R-:W-:Y:S01]  /*59b0*/  LOP3.LUT R23, R23, 0x64006400, RZ, 0xfc, !PT ;  /* 0x6400640017177812 */ /* 0x000fe200078efcff */
[----:B-1----:R-:W-:Y:S01]  /*59c0*/  HFMA2 R20, R20, R28, R39 ;  /* 0x0000001c14147231 */ /* 0x002fe20000000027 */
[----:B------:R-:W-:Y:S02]  /*59d0*/  LOP3.LUT R39, R11, 0x3e003e0, RZ, 0xc0, !PT ;  /* 0x03e003e00b277812 */ /* 0x000fe400078ec0ff */
[----:B------:R-:W-:Y:S02]  /*59e0*/  LOP3.LUT R45, R44, 0x64006400, RZ, 0xfc, !PT ;  /* 0x640064002c2d7812 */ /* 0x000fe400078efcff */
[----:B------:R-:W-:Y:S01]  /*59f0*/  LOP3.LUT R39, R39, 0x64006400, RZ, 0xfc, !PT ;  /* 0x6400640027277812 */ /* 0x000fe200078efcff */
[----:B------:R-:W-:-:S02]  /*5a00*/  HFMA2 R23, R23, R0.H1_H1, -48, -48 ;  /* 0xd200d20017177431 */ /* 0x000fc40000060000 */
[-C--:B------:R-:W-:Y:S02]  /*5a10*/  HFMA2 R45, R45, R0.reuse.H1_H1, -48, -48 ;  /* 0xd200d2002d2d7431 */ /* 0x080fe40000060000 */
[----:B------:R-:W-:Y:S02]  /*5a20*/  HFMA2 R39, R39, R0.H1_H1, -48, -48 ;  /* 0xd200d20027277431 */ /* 0x000fe40000060000 */
[-C--:B------:R-:W-:Y:S02]  /*5a30*/  HFMA2 R21, R45, R28.reuse, R21 ;  /* 0x0000001c2d157231 */ /* 0x080fe40000000015 */
[-C--:B------:R-:W-:Y:S02]  /*5a40*/  HFMA2 R37, R23, R28.reuse, R37 ;  /* 0x0000001c17257231 */ /* 0x080fe40000000025 */
[----:B------:R-:W-:Y:S01]  /*5a50*/  HFMA2 R28, R39, R28, R22 ;  /* 0x0000001c271c7231 */ /* 0x000fe20000000016 */
[----:B------:R-:W-:Y:S02]  /*5a60*/  SHF.R.U32.HI R22, RZ, 0xa, R8 ;  /* 0x0000000aff167819 */ /* 0x000fe40000011608 */
[----:B------:R-:W-:-:S02]  /*5a70*/  SHF.R.U32.HI R4, RZ, 0xf, R4 ;  /* 0x0000000fff047819 */ /* 0x000fc40000011604 */
[----:B------:R-:W-:Y:S02]  /*5a80*/  LOP3.LUT R22, R22, 0x1f001f, RZ, 0xc0, !PT ;  /* 0x001f001f16167812 */ /* 0x000fe400078ec0ff */
[----:B------:R-:W-:Y:S02]  /*5a90*/  SHF.R.U32.HI R23, RZ, 0xe, R8 ;  /* 0x0000000eff177819 */ /* 0x000fe40000011608 */
[----:B------:R-:W-:Y:S02]  /*5aa0*/  LOP3.LUT R4, R4, 0x10001, RZ, 0xc0, !PT ;  /* 0x0001000104047812 */ /* 0x000fe400078ec0ff */
[----:B------:R-:W-:Y:S02]  /*5ab0*/  LOP3.LUT R22, R22, 0x64006400, RZ, 0xfc, !PT ;  /* 0x6400640016167812 */ /* 0x000fe400078efcff */
[----:B------:R-:W-:Y:S02]  /*5ac0*/  SHF.R.U32.HI R6, RZ, 0xf, R6 ;  /* 0x0000000fff067819 */ /* 0x000fe40000011606 */
[----:B------:R-:W-:Y:S01]  /*5ad0*/  LOP3.LUT R8, R4, 0x20002, R23, 0xf8, !PT ;  /* 0x0002000204087812 */ /* 0x000fe200078ef817 */
[----:B------:R-:W-:Y:S01]  /*5ae0*/  HADD2 R4, R22, -1040, -1040 ;  /* 0xe410e41016047430 */ /* 0x000fe20000000000 */
[----:B------:R-:W-:-:S02]  /*5af0*/  LOP3.LUT R39, R6, 0x10001, RZ, 0xc0, !PT ;  /* 0x0001000106277812 */ /* 0x000fc400078ec0ff */
[--C-:B------:R-:W-:Y:S02]  /*5b00*/  SHF.R.U32.HI R22, RZ, 0xe, R10.reuse ;  /* 0x0000000eff167819 */ /* 0x100fe4000001160a */
[--C-:B------:R-:W-:Y:S02]  /*5b10*/  SHF.R.U32.HI R6, RZ, 0xe, R9.reuse ;  /* 0x0000000eff067819 */ /* 0x100fe40000011609 */
[----:B------:R-:W-:Y:S02]  /*5b20*/  SHF.R.U32.HI R10, RZ, 0xa, R10 ;  /* 0x0000000aff0a7819 */ /* 0x000fe4000001160a */
        /* <DEDUP_REMOVED lines=10> */
[----:B------:R-:W-:Y:S02]  /*5bd0*/  LOP3.LUT R23, R5, 0x20002, R6, 0xf8, !PT ;  /* 0x0002000205177812 */ /* 0x000fe400078ef806 */
[----:B------:R-:W-:Y:S01]  /*5be0*/  LOP3.LUT R5, R4, 0x64006400, RZ, 0xfc, !PT ;  /* 0x6400640004057812 */ /* 0x000fe200078efcff */
[----:B------:R-:W-:Y:S02]  /*5bf0*/  HADD2 R4, R10, -1040, -1040 ;  /* 0xe410e4100a047430 */ /* 0x000fe40000000000 */
[----:B------:R-:W-:Y:S01]  /*5c00*/  HADD2 R9, R9, -1040, -1040 ;  /* 0xe410e41009097430 */ /* 0x000fe20000000000 */
[----:B------:R-:W-:Y:S01]  /*5c10*/  SHF.R.U32.HI R10, RZ, 0xe, R11 ;  /* 0x0000000eff0a7819 */ /* 0x000fe2000001160b */
[----:B------:R-:W-:Y:S02]  /*5c20*/  HADD2 R5, R5, -1040, -1040 ;  /* 0xe410e41005057430 */ /* 0x000fe40000000000 */
[-C--:B------:R-:W-:Y:S02]  /*5c30*/  HFMA2 R11, R9, R29.reuse, R21 ;  /* 0x0000001d090b7231 */ /* 0x080fe40000000015 */
[-C--:B------:R-:W-:Y:S01]  /*5c40*/  HFMA2 R9, R4, R29.reuse, R37 ;  /* 0x0000001d04097231 */ /* 0x080fe20000000025 */
[----:B----4-:R-:W-:Y:S01]  /*5c50*/  LOP3.LUT R4, R12, 0x1f001f, RZ, 0xc0, !PT ;  /* 0x001f001f0c047812 */ /* 0x010fe200078ec0ff */
[----:B------:R-:W-:Y:S01]  /*5c60*/  HFMA2 R28, R5, R29, R28 ;  /* 0x0000001d051c7231 */ /* 0x000fe2000000001c */
[----:B------:R-:W-:-:S02]  /*5c70*/  LOP3.LUT R6, R14, 0x1f001f, RZ, 0xc0, !PT ;  /* 0x001f001f0e067812 */ /* 0x000fc400078ec0ff */
[----:B------:R-:W-:Y:S02]  /*5c80*/  LOP3.LUT R5, R13, 0x1f001f, RZ, 0xc0, !PT ;  /* 0x001f001f0d057812 */ /* 0x000fe400078ec0ff */
[----:B------:R-:W-:Y:S02]  /*5c90*/  LOP3.LUT R21, R15, 0x1f001f, RZ, 0xc0, !PT ;  /* 0x001f001f0f157812 */ /* 0x000fe400078ec0ff */
[----:B------:R-:W-:Y:S02]  /*5ca0*/  LOP3.LUT R4, R4, 0x64006400, RZ, 0xfc, !PT ;  /* 0x6400640004047812 */ /* 0x000fe400078efcff */
[----:B------:R-:W-:Y:S02]  /*5cb0*/  LOP3.LUT R6, R6, 0x64006400, RZ, 0xfc, !PT ;  /* 0x6400640006067812 */ /* 0x000fe400078efcff */
[----:B------:R-:W-:Y:S02]  /*5cc0*/  LOP3.LUT R5, R5, 0x64006400, RZ, 0xfc, !PT ;  /* 0x6400640005057812 */ /* 0x000fe400078efcff */
[----:B------:R-:W-:-:S02]  /*5cd0*/  SHF.R.U32.HI R7, RZ, 0xf, R7 ;  /* 0x0000000fff077819 */ /* 0x000fc40000011607 */
[----:B------:R-:W-:Y:S01]  /*5ce0*/  LOP3.LUT R21, R21, 0x64006400, RZ, 0xfc, !PT ;  /* 0x6400640015157812 */ /* 0x000fe200078efcff */
[----:B------:R-:W-:Y:S02]  /*5cf0*/  HADD2 R4, R4, -1040, -1040 ;  /* 0xe410e41004047430 */ /* 0x000fe40000000000 */
[----:B------:R-:W-:Y:S01]  /*5d00*/  HADD2 R6, R6, -1040, -1040 ;  /* 0xe410e41006067430 */ /* 0x000fe20000000000 */
[----:B------:R-:W-:Y:S01]  /*5d10*/  LOP3.LUT R7, R7, 0x10001, RZ, 0xc0, !PT ;  /* 0x0001000107077812 */ /* 0x000fe200078ec0ff */
[----:B------:R-:W-:Y:S02]  /*5d20*/  HADD2 R5, R5, -1040, -1040 ;  /* 0xe410e41005057430 */ /* 0x000fe40000000000 */
[----:B------:R-:W-:Y:S02]  /*5d30*/  HADD2 R21, R21, -1040, -1040 ;  /* 0xe410e41015157430 */ /* 0x000fe40000000000 */
[-C--:B------:R-:W-:Y:S02]  /*5d40*/  HFMA2 R20, R4, R30.reuse, R20 ;  /* 0x0000001e04147231 */ /* 0x080fe40000000014 */
[----:B------:R-:W-:-:S02]  /*5d50*/  HFMA2 R11, R5, R30, R11 ;  /* 0x0000001e050b7231 */ /* 0x000fc4000000000b */
[-C--:B------:R-:W-:Y:S01]  /*5d60*/  HFMA2 R9, R6, R30.reuse, R9 ;  /* 0x0000001e06097231 */ /* 0x080fe20000000009 */
[----:B------:R-:W-:Y:S01]  /*5d70*/  LOP3.LUT R10, R7, 0x20002, R10, 0xf8, !PT ;  /* 0x00020002070a7812 */ /* 0x000fe200078ef80a */
[----:B------:R-:W-:Y:S01]  /*5d80*/  HFMA2 R30, R21, R30, R28 ;  /* 0x0000001e151e7231 */ /* 0x000fe2000000001c */
[----:B------:R-:W1:Y:S01]  /*5d90*/  LDS.128 R4, [UR4+0x20] ;  /* 0x00002004ff047984 */ /* 0x000e620008000c00 */
[----:B------:R-:W-:Y:S02]  /*5da0*/  LOP3.LUT R21, R12, 0x3e003e0, RZ, 0xc0, !PT ;  /* 0x03e003e00c157812 */ /* 0x000fe400078ec0ff */
[----:B------:R-:W-:Y:S02]  /*5db0*/  SHF.R.U32.HI R29, RZ, 0xd, R12 ;  /* 0x0000000dff1d7819 */ /* 0x000fe4000001160c */
[----:B------:R-:W-:Y:S02]  /*5dc0*/  SHF.R.U32.HI R28, RZ, 0xd, R13 ;  /* 0x0000000dff1c7819 */ /* 0x000fe4000001160d */
[----:B------:R-:W-:-:S02]  /*5dd0*/  LOP3.LUT R21, R21, 0x64006400, RZ, 0xfc, !PT ;  /* 0x6400640015157812 */ /* 0x000fc400078efcff */
[----:B------:R-:W-:Y:S02]  /*5de0*/  LOP3.LUT R8, R8, 0x40004, R29, 0xf8, !PT ;  /* 0x0004000408087812 */ /* 0x000fe400078ef81d */
[----:B------:R-:W-:Y:S02]  /*5df0*/  LOP3.LUT R29, R13, 0x3e003e0, RZ, 0xc0, !PT ;  /* 0x03e003e00d1d7812 */ /* 0x000fe400078ec0ff */
[----:B------:R-:W-:Y:S01]  /*5e00*/  LOP3.LUT R23, R23, 0x40004, R28, 0xf8, !PT ;  /* 0x0004000417177812 */ /* 0x000fe200078ef81c */
[----:B------:R-:W-:Y:S01]  /*5e10*/  HFMA2 R28, R21, R0.H1_H1, -48, -48 ;  /* 0xd200d200151c7431 */ /* 0x000fe20000060000 */
[----:B------:R-:W-:Y:S02]  /*5e20*/  LOP3.LUT R21, R29, 0x64006400, RZ, 0xfc, !PT ;  /* 0x640064001d157812 */ /* 0x000fe400078efcff */
[----:B------:R-:W-:-:S03]  /*5e30*/  LOP3.LUT R22, R39, 0x20002, R22, 0xf8, !PT ;  /* 0x0002000227167812 */ /* 0x000fc600078ef816 */
[----:B------:R-:W-:Y:S01]  /*5e40*/  HFMA2 R21, R21, R0.H1_H1, -48, -48 ;  /* 0xd200d20015157431 */ /* 0x000fe20000060000 */
[----:B------:R-:W-:Y:S02]  /*5e50*/  SHF.R.U32.HI R37, RZ, 0xd, R14 ;  /* 0x0000000dff257819 */ /* 0x000fe4000001160e */
[----:B------:R-:W-:Y:S02]  /*5e60*/  LOP3.LUT R29, R14, 0x3e003e0, RZ, 0xc0, !PT ;  /* 0x03e003e00e1d7812 */ /* 0x000fe400078ec0ff */
[----:B------:R-:W-:Y:S01]  /*5e70*/  LOP3.LUT R22, R22, 0x40004, R37, 0xf8, !PT ;  /* 0x0004000416167812 */ /* 0x000fe200078ef825 */
[----:B------:R-:W-:Y:S01]  /*5e80*/  HFMA2 R11, R21, R31, R11 ;  /* 0x0000001f150b7231 */ /* 0x000fe2000000000b */
[----:B------:R-:W-:Y:S02]  /*5e90*/  SHF.R.U32.HI R21, RZ, 0xa, R13 ;  /* 0x0000000aff157819 */ /* 0x000fe4000001160d */
[----:B------:R-:W-:Y:S02]  /*5ea0*/  SHF.R.U32.HI R37, RZ, 0xd, R15 ;  /* 0x0000000dff257819 */ /* 0x000fe4000001160f */
[----:B------:R-:W-:-:S02]  /*5eb0*/  SHF.R.U32.HI R12, RZ, 0xa, R12 ;  /* 0x0000000aff0c7819 */ /* 0x000fc4000001160c */
[----:B------:R-:W-:Y:S02]  /*5ec0*/  LOP3.LUT R13, R15, 0x3e003e0, RZ, 0xc0, !PT ;  /* 0x03e003e00f0d7812 */ /* 0x000fe400078ec0ff */
[----:B------:R-:W-:Y:S02]  /*5ed0*/  SHF.R.U32.HI R15, RZ, 0xa, R15 ;  /* 0x0000000aff0f7819 */ /* 0x000fe4000001160f */
[----:B------:R-:W-:Y:S02]  /*5ee0*/  LOP3.LUT R29, R29, 0x64006400, RZ, 0xfc, !PT ;  /* 0x640064001d1d7812 */ /* 0x000fe400078efcff */
[----:B------:R-:W-:Y:S02]  /*5ef0*/  SHF.R.U32.HI R14, RZ, 0xa, R14 ;  /* 0x0000000aff0e7819 */ /* 0x000fe4000001160e */
[----:B------:R-:W-:Y:S01]  /*5f00*/  LOP3.LUT R12, R12, 0x1f001f, RZ, 0xc0, !PT ;  /* 0x001f001f0c0c7812 */ /* 0x000fe200078ec0ff */
[----:B------:R-:W-:Y:S01]  /*5f10*/  HFMA2 R20, R28, R31, R20 ;  /* 0x0000001f1c147231 */ /* 0x000fe20000000014 */
[----:B------:R-:W-:-:S02]  /*5f20*/  LOP3.LUT R13, R13, 0x64006400, RZ, 0xfc, !PT ;  /* 0x640064000d0d7812 */ /* 0x000fc400078efcff */
[----:B------:R-:W-:Y:S01]  /*5f30*/  LOP3.LUT R15, R15, 0x1f001f, RZ, 0xc0, !PT ;  /* 0x001f001f0f0f7812 */ /* 0x000fe200078ec0ff */
[-C--:B------:R-:W-:Y:S01]  /*5f40*/  HFMA2 R29, R29, R0.reuse.H1_H1, -48, -48 ;  /* 0xd200d2001d1d7431 */ /* 0x080fe20000060000 */
[----:B------:R-:W-:Y:S02]  /*5f50*/  LOP3.LUT R28, R14, 0x1f001f, RZ, 0xc0, !PT ;  /* 0x001f001f0e1c7812 */ /* 0x000fe400078ec0ff */
[----:B------:R-:W-:Y:S02]  /*5f60*/  LOP3.LUT R14, R12, 0x64006400, RZ, 0xfc, !PT ;  /* 0x640064000c0e7812 */ /* 0x000fe400078efcff */
[----:B------:R-:W-:Y:S02]  /*5f70*/  LOP3.LUT R21, R21, 0x1f001f, RZ, 0xc0, !PT ;  /* 0x001f001f15157812 */ /* 0x000fe400078ec0ff */
[----:B------:R-:W-:Y:S01]  /*5f80*/  LOP3.LUT R12, R15, 0x64006400, RZ, 0xfc, !PT ;  /* 0x640064000f0c7812 */ /* 0x000fe200078efcff */
[----:B------:R-:W-:Y:S01]  /*5f90*/  HFMA2 R15, R13, R0.H1_H1, -48, -48 ;  /* 0xd200d2000d0f7431 */ /* 0x000fe20000060000 */
[----:B------:R-:W-:Y:S01]  /*5fa0*/  LOP3.LUT R21, R21, 0x64006400, RZ, 0xfc, !PT ;  /* 0x6400640015157812 */ /* 0x000fe200078efcff */
[----:B------:R-:W-:-:S02]  /*5fb0*/  HADD2 R14, R14, -1040, -1040 ;  /* 0xe410e4100e0e7430 */ /* 0x000fc40000000000 */
[-C--:B------:R-:W-:Y:S01]  /*5fc0*/  HFMA2 R9, R29, R31.reuse, R9 ;  /* 0x0000001f1d097231 */ /* 0x080fe20000000009 */
[----:B------:R-:W-:Y:S01]  /*5fd0*/  LOP3.LUT R28, R28, 0x64006400, RZ, 0xfc, !PT ;  /* 0x640064001c1c7812 */ /* 0x000fe200078efcff */
[----:B------:R-:W-:Y:S02]  /*5fe0*/  HFMA2 R30, R15, R31, R30 ;  /* 0x0000001f0f1e7231 */ /* 0x000fe4000000001e */
[-C--:B-1----:R-:W-:Y:S02]  /*5ff0*/  HFMA2 R20, R14, R4.reuse, R20 ;  /* 0x000000040e147231 */ /* 0x082fe40000000014 */
[----:B------:R-:W-:Y:S02]  /*6000*/  HADD2 R21, R21, -1040, -1040 ;  /* 0xe410e41015157430 */ /* 0x000fe40000000000 */
[----:B------:R-:W-:Y:S01]  /*6010*/  HADD2 R14, R12, -1040, -1040 ;  /* 0xe410e4100c0e7430 */ /* 0x000fe20000000000 */
[----:B------:R-:W-:Y:S01]  /*6020*/  SHF.R.U32.HI R12, RZ, 0xc, R17 ;  /* 0x0000000cff0c7819 */ /* 0x000fe20000011611 */
[----:B------:R-:W-:Y:S01]  /*6030*/  HADD2 R28, R28, -1040, -1040 ;  /* 0xe410e4101c1c7430 */ /* 0x000fe20000000000 */
[----:B------:R-:W-:Y:S01]  /*6040*/  SHF.R.U32.HI R13, RZ, 0xc, R18 ;  /* 0x0000000cff0d7819 */ /* 0x000fe20000011612 */
[-C--:B------:R-:W-:Y:S01]  /*6050*/  HFMA2 R11, R21, R4.reuse, R11 ;  /* 0x00000004150b7231 */ /* 0x080fe2000000000b */
[----:B------:R-:W-:Y:S01]  /*6060*/  SHF.R.U32.HI R15, RZ, 0xc, R16 ;  /* 0x0000000cff0f7819 */ /* 0x000fe20000011610 */
[----:B------:R-:W-:-:S02]  /*6070*/  HFMA2 R9, R28, R4, R9 ;  /* 0x000000041c097231 */ /* 0x000fc40000000009 */
[----:B------:R-:W-:Y:S01]  /*6080*/  HFMA2 R14, R14, R4, R30 ;  /* 0x000000040e0e7231 */ /* 0x000fe2000000001e */
        /* <DEDUP_REMOVED lines=10> */
[----:B------:R-:W-:Y:S02]  /*6130*/  SHF.R.U32.HI R29, RZ, 0xc, R19 ;  /* 0x0000000cff1d7819 */ /* 0x000fe40000011613 */
[----:B------:R-:W-:-:S02]  /*6140*/  LOP3.LUT R8, R8, 0x64006400, RZ, 0xfc, !PT ;  /* 0x6400640008087812 */ /* 0x000fc400078efcff */
[----:B------:R-:W-:Y:S01]  /*6150*/  LOP3.LUT R22, R22, 0x64006400, RZ, 0xfc, !PT ;  /* 0x6400640016167812 */ /* 0x000fe200078efcff */
[----:B------:R-:W-:Y:S01]  /*6160*/  HADD2 R21, R21, -1040, -1040 ;  /* 0xe410e41015157430 */ /* 0x000fe20000000000 */
[----:B------:R-:W-:Y:S01]  /*6170*/  LOP3.LUT R13, R10, 0x80008, R29, 0xf8, !PT ;  /* 0x000800080a0d7812 */ /* 0x000fe200078ef81d */
[----:B------:R-:W-:Y:S02]  /*6180*/  HADD2 R23, R23, -1040, -1040 ;  /* 0xe410e41017177430 */ /* 0x000fe40000000000 */
[----:B------:R-:W-:Y:S02]  /*6190*/  HADD2 R10, R8, -1040, -1040 ;  /* 0xe410e410080a7430 */ /* 0x000fe40000000000 */
[----:B------:R-:W-:Y:S02]  /*61a0*/  HADD2 R22, R22, -1040, -1040 ;  /* 0xe410e41016167430 */ /* 0x000fe40000000000 */
[-C--:B------:R-:W-:Y:S02]  /*61b0*/  HFMA2 R11, R21, R5.reuse, R11 ;  /* 0x00000005150b7231 */ /* 0x080fe4000000000b */
[----:B------:R-:W-:-:S02]  /*61c0*/  HFMA2 R20, R10, R5, R20 ;  /* 0x000000050a147231 */ /* 0x000fc40000000014 */
[-C--:B------:R-:W-:Y:S02]  /*61d0*/  HFMA2 R14, R23, R5.reuse, R14 ;  /* 0x00000005170e7231 */ /* 0x080fe4000000000e */
[----:B------:R-:W-:Y:S01]  /*61e0*/  HFMA2 R9, R22, R5, R9 ;  /* 0x0000000516097231 */ /* 0x000fe20000000009 */
[----:B------:R-:W-:Y:S02]  /*61f0*/  LOP3.LUT R5, R16, 0x3e003e0, RZ, 0xc0, !PT ;  /* 0x03e003e010057812 */ /* 0x000fe400078ec0ff */
[----:B------:R-:W-:Y:S02]  /*6200*/  LOP3.LUT R8, R17, 0x3e003e0, RZ, 0xc0, !PT ;  /* 0x03e003e011087812 */ /* 0x000fe400078ec0ff */
[----:B------:R-:W-:Y:S02]  /*6210*/  LOP3.LUT R5, R5, 0x64006400, RZ, 0xfc, !PT ;  /* 0x6400640005057812 */ /* 0x000fe400078efcff */
[----:B------:R-:W-:Y:S02]  /*6220*/  SHF.R.U32.HI R16, RZ, 0xa, R16 ;  /* 0x0000000aff107819 */ /* 0x000fe40000011610 */
[----:B------:R-:W-:Y:S01]  /*6230*/  LOP3.LUT R28, R19, 0x3e003e0, RZ, 0xc0, !PT ;  /* 0x03e003e0131c7812 */ /* 0x000fe200078ec0ff */
[----:B------:R-:W-:Y:S01]  /*6240*/  HFMA2 R10, R5, R0.H1_H1, -48, -48 ;  /* 0xd200d200050a7431 */ /* 0x000fe20000060000 */
[----:B------:R-:W-:-:S02]  /*6250*/  LOP3.LUT R21, R8, 0x64006400, RZ, 0xfc, !PT ;  /* 0x6400640008157812 */ /* 0x000fc400078efcff */
[----:B------:R-:W-:Y:S02]  /*6260*/  LOP3.LUT R8, R16, 0x1f001f, RZ, 0xc0, !PT ;  /* 0x001f001f10087812 */ /* 0x000fe400078ec0ff */
[----:B------:R-:W-:Y:S02]  /*6270*/  LOP3.LUT R22, R18, 0x3e003e0, RZ, 0xc0, !PT ;  /* 0x03e003e012167812 */ /* 0x000fe400078ec0ff */
[----:B------:R-:W-:Y:S01]  /*6280*/  LOP3.LUT R29, R28, 0x64006400, RZ, 0xfc, !PT ;  /* 0x640064001c1d7812 */ /* 0x000fe200078efcff */
[----:B------:R-:W-:Y:S01]  /*6290*/  HFMA2 R20, R10, R6, R20 ;  /* 0x000000060a147231 */ /* 0x000fe20000000014 */
[----:B------:R-:W-:Y:S01]  /*62a0*/  LOP3.LUT R8, R8, 0x64006400, RZ, 0xfc, !PT ;  /* 0x6400640008087812 */ /* 0x000fe200078efcff */
[-C--:B------:R-:W-:Y:S01]  /*62b0*/  HFMA2 R5, R21, R0.reuse.H1_H1, -48, -48 ;  /* 0xd200d20015057431 */ /* 0x080fe20000060000 */
[----:B------:R-:W-:Y:S01]  /*62c0*/  LOP3.LUT R23, R22, 0x64006400, RZ, 0xfc, !PT ;  /* 0x6400640016177812 */ /* 0x000fe200078efcff */
[----:B------:R-:W-:Y:S02]  /*62d0*/  HFMA2 R21, R29, R0.H1_H1, -48, -48 ;  /* 0xd200d2001d157431 */ /* 0x000fe40000060000 */
[----:B------:R-:W-:-:S02]  /*62e0*/  HADD2 R10, R8, -1040, -1040 ;  /* 0xe410e410080a7430 */ /* 0x000fc40000000000 */
[----:B------:R-:W-:Y:S02]  /*62f0*/  HFMA2 R23, R23, R0.H1_H1, -48, -48 ;  /* 0xd200d20017177431 */ /* 0x000fe40000060000 */
[-C--:B------:R-:W-:Y:S02]  /*6300*/  HFMA2 R5, R5, R6.reuse, R11 ;  /* 0x0000000605057231 */ /* 0x080fe4000000000b */
[-C--:B------:R-:W-:Y:S02]  /*6310*/  HFMA2 R21, R21, R6.reuse, R14 ;  /* 0x0000000615157231 */ /* 0x080fe4000000000e */
[----:B------:R-:W-:Y:S02]  /*6320*/  HFMA2 R16, R23, R6, R9 ;  /* 0x0000000617107231 */ /* 0x000fe40000000009 */
[----:B------:R-:W-:Y:S02]  /*6330*/  HFMA2 R14, R10, R7, R20 ;  /* 0x000000070a0e7231 */ /* 0x000fe40000000014 */
[----:B------:R-:W1:Y:S01]  /*6340*/  LDS.128 R8, [UR4+0x30] ;  /* 0x00003004ff087984 */ /* 0x000e620008000c00 */
[----:B------:R-:W-:-:S02]  /*6350*/  SHF.R.U32.HI R17, RZ, 0xa, R17 ;  /* 0x0000000aff117819 */ /* 0x000fc40000011611 */
[----:B------:R-:W-:Y:S02]  /*6360*/  SHF.R.U32.HI R18, RZ, 0xa, R18 ;  /* 0x0000000aff127819 */ /* 0x000fe40000011612 */
[----:B------:R-:W-:Y:S02]  /*6370*/  LOP3.LUT R17, R17, 0x1f001f, RZ, 0xc0, !PT ;  /* 0x001f001f11117812 */ /* 0x000fe400078ec0ff */
[----:B------:R-:W-:Y:S02]  /*6380*/  LOP3.LUT R18, R18, 0x1f001f, RZ, 0xc0, !PT ;  /* 0x001f001f12127812 */ /* 0x000fe400078ec0ff */
[----:B------:R-:W-:Y:S02]  /*6390*/  LOP3.LUT R17, R17, 0x64006400, RZ, 0xfc, !PT ;  /* 0x6400640011117812 */ /* 0x000fe400078efcff */
[----:B------:R-:W-:-:S03]  /*63a0*/  LOP3.LUT R18, R18, 0x64006400, RZ, 0xfc, !PT ;  /* 0x6400640012127812 */ /* 0x000fc600078efcff */
[----:B------:R-:W-:Y:S02]  /*63b0*/  HADD2 R6, R17, -1040, -1040 ;  /* 0xe410e41011067430 */ /* 0x000fe40000000000 */
[----:B------:R-:W-:Y:S01]  /*63c0*/  HADD2 R17, R18, -1040, -1040 ;  /* 0xe410e41012117430 */ /* 0x000fe20000000000 */
[----:B--2---:R-:W-:Y:S02]  /*63d0*/  SHF.R.U32.HI R18, RZ, 0xb, R24 ;  /* 0x0000000bff127819 */ /* 0x004fe40000011618 */
[----:B------:R-:W-:Y:S01]  /*63e0*/  SHF.R.U32.HI R19, RZ, 0xa, R19 ;  /* 0x0000000aff137819 */ /* 0x000fe20000011613 */
[-C--:B------:R-:W-:Y:S02]  /*63f0*/  HFMA2 R6, R6, R7.reuse, R5 ;  /* 0x0000000706067231 */ /* 0x080fe40000000005 */
[----:B------:R-:W-:Y:S01]  /*6400*/  HFMA2 R5, R17, R7, R16 ;  /* 0x0000000711057231 */ /* 0x000fe20000000010 */
[----:B------:R-:W-:Y:S02]  /*6410*/  LOP3.LUT R15, R15, 0x100010, R18, 0xf8, !PT ;  /* 0x001000100f0f7812 */ /* 0x000fe400078ef812 */
[----:B------:R-:W-:-:S02]  /*6420*/  LOP3.LUT R28, R25, 0x1f001f, RZ, 0xc0, !PT ;  /* 0x001f001f191c7812 */ /* 0x000fc400078ec0ff */
[----:B------:R-:W-:Y:S02]  /*6430*/  LOP3.LUT R18, R25, 0x3e003e0, RZ, 0xc0, !PT ;  /* 0x03e003e019127812 */ /* 0x000fe400078ec0ff */
[--C-:B------:R-:W-:Y:S02]  /*6440*/  SHF.R.U32.HI R17, RZ, 0xa, R25.reuse ;  /* 0x0000000aff117819 */ /* 0x100fe40000011619 */
[----:B------:R-:W-:Y:S02]  /*6450*/  LOP3.LUT R19, R19, 0x1f001f, RZ, 0xc0, !PT ;  /* 0x001f001f13137812 */ /* 0x000fe400078ec0ff */
[----:B------:R-:W-:Y:S02]  /*6460*/  SHF.R.U32.HI R25, RZ, 0xb, R25 ;  /* 0x0000000bff197819 */ /* 0x000fe40000011619 */
[----:B------:R-:W-:Y:S02]  /*6470*/  LOP3.LUT R29, R24, 0x1f001f, RZ, 0xc0, !PT ;  /* 0x001f001f181d7812 */ /* 0x000fe400078ec0ff */
[----:B------:R-:W-:-:S02]  /*6480*/  LOP3.LUT R23, R26, 0x1f001f, RZ, 0xc0, !PT ;  /* 0x001f001f1a177812 */ /* 0x000fc400078ec0ff */
[----:B------:R-:W-:Y:S02]  /*6490*/  LOP3.LUT R19, R19, 0x64006400, RZ, 0xfc, !PT ;  /* 0x6400640013137812 */ /* 0x000fe400078efcff */
[----:B------:R-:W-:Y:S02]  /*64a0*/  LOP3.LUT R4, R4, 0x100010, R25, 0xf8, !PT ;  /* 0x0010001004047812 */ /* 0x000fe400078ef819 */
[----:B------:R-:W-:Y:S02]  /*64b0*/  LOP3.LUT R25, R29, 0x64006400, RZ, 0xfc, !PT ;  /* 0x640064001d197812 */ /* 0x000fe400078efcff */
[----:B------:R-:W-:Y:S01]  /*64c0*/  LOP3.LUT R23, R23, 0x64006400, RZ, 0xfc, !PT ;  /* 0x6400640017177812 */ /* 0x000fe200078efcff */
[----:B------:R-:W-:Y:S01]  /*64d0*/  HADD2 R19, R19, -1040, -1040 ;  /* 0xe410e41013137430 */ /* 0x000fe20000000000 */
[----:B------:R-:W-:Y:S01]  /*64e0*/  LOP3.LUT R16, R24, 0x3e003e0, RZ, 0xc0, !PT ;  /* 0x03e003e018107812 */ /* 0x000fe200078ec0ff */
[----:B------:R-:W-:Y:S01]  /*64f0*/  HADD2 R25, R25, -1040, -1040 ;  /* 0xe410e41019197430 */ /* 0x000fe20000000000 */
[----:B------:R-:W-:Y:S01]  /*6500*/  LOP3.LUT R20, R26, 0x3e003e0, RZ, 0xc0, !PT ;  /* 0x03e003e01a147812 */ /* 0x000fe200078ec0ff */
[----:B------:R-:W-:Y:S01]  /*6510*/  HADD2 R23, R23, -1040, -1040 ;  /* 0xe410e41017177430 */ /* 0x000fe20000000000 */
[----:B------:R-:W-:-:S02]  /*6520*/  SHF.R.U32.HI R24, RZ, 0xa, R24 ;  /* 0x0000000aff187819 */ /* 0x000fc40000011618 */
[--C-:B------:R-:W-:Y:S02]  /*6530*/  SHF.R.U32.HI R31, RZ, 0xb, R26.reuse ;  /* 0x0000000bff1f7819 */ /* 0x100fe4000001161a */
[----:B------:R-:W-:Y:S01]  /*6540*/  LOP3.LUT R29, R16, 0x64006400, RZ, 0xfc, !PT ;  /* 0x64006400101d7812 */ /* 0x000fe200078efcff */
[----:B------:R-:W-:Y:S01]  /*6550*/  HFMA2 R7, R19, R7, R21 ;  /* 0x0000000713077231 */ /* 0x000fe20000000015 */
[----:B------:R-:W-:Y:S01]  /*6560*/  LOP3.LUT R37, R20, 0x64006400, RZ, 0xfc, !PT ;  /* 0x6400640014257812 */ /* 0x000fe200078efcff */
[-C--:B-1----:R-:W-:Y:S01]  /*6570*/  HFMA2 R14, R25, R8.reuse, R14 ;  /* 0x00000008190e7231 */ /* 0x082fe2000000000e */
[----:B------:R-:W-:Y:S01]  /*6580*/  SHF.R.U32.HI R19, RZ, 0xa, R26 ;  /* 0x0000000aff137819 */ /* 0x000fe2000001161a */
[----:B------:R-:W-:Y:S01]  /*6590*/  HFMA2 R5, R23, R8, R5 ;  /* 0x0000000817057231 */ /* 0x000fe20000000005 */
[----:B------:R-:W-:Y:S01]  /*65a0*/  LOP3.LUT R12, R12, 0x100010, R31, 0xf8, !PT ;  /* 0x001000100c0c7812 */ /* 0x000fe200078ef81f */
[----:B------:R-:W-:Y:S01]  /*65b0*/  HFMA2 R20, R29, R0.H1_H1, -48, -48 ;  /* 0xd200d2001d147431 */ /* 0x000fe20000060000 */
[----:B------:R-:W-:-:S02]  /*65c0*/  LOP3.LUT R24, R24, 0x1f001f, RZ, 0xc0, !PT ;  /* 0x001f001f18187812 */ /* 0x000fc400078ec0ff */
[----:B------:R-:W-:Y:S01]  /*65d0*/  LOP3.LUT R31, R18, 0x64006400, RZ, 0xfc, !PT ;  /* 0x64006400121f7812 */ /* 0x000fe200078efcff */
[----:B------:R-:W-:Y:S01]  /*65e0*/  HFMA2 R18, R37, R0.H1_H1, -48, -48 ;  /* 0xd200d20025127431 */ /* 0x000fe20000060000 */
[----:B------:R-:W-:Y:S02]  /*65f0*/  LOP3.LUT R19, R19, 0x1f001f, RZ, 0xc0, !PT ;  /* 0x001f001f13137812 */ /* 0x000fe400078ec0ff */
[----:B------:R-:W-:Y:S01]  /*6600*/  LOP3.LUT R24, R24, 0x64006400, RZ, 0xfc, !PT ;  /* 0x6400640018187812 */ /* 0x000fe200078efcff */
[-C--:B------:R-:W-:Y:S01]  /*6610*/  HFMA2 R14, R20, R9.reuse, R14 ;  /* 0x00000009140e7231 */ /* 0x080fe2000000000e */
[C---:B------:R-:W-:Y:S01]  /*6620*/  LOP3.LUT R22, R27.reuse, 0x3e003e0, RZ, 0xc0, !PT ;  /* 0x03e003e01b167812 */ /* 0x040fe200078ec0ff */
[----:B------:R-:W-:Y:S01]  /*6630*/  HFMA2 R18, R18, R9, R5 ;  /* 0x0000000912127231 */ /* 0x000fe20000000005 */
[----:B------:R-:W-:Y:S02]  /*6640*/  LOP3.LUT R21, R27, 0x1f001f, RZ, 0xc0, !PT ;  /* 0x001f001f1b157812 */ /* 0x000fe400078ec0ff */
[----:B------:R-:W-:Y:S01]  /*6650*/  LOP3.LUT R19, R19, 0x64006400, RZ, 0xfc, !PT ;  /* 0x6400640013137812 */ /* 0x000fe200078efcff */
[----:B------:R-:W-:Y:S01]  /*6660*/  HADD2 R5, R24, -1040, -1040 ;  /* 0xe410e41018057430 */ /* 0x000fe20000000000 */
[----:B------:R-:W-:-:S02]  /*6670*/  LOP3.LUT R28, R28, 0x64006400, RZ, 0xfc, !PT ;  /* 0x640064001c1c7812 */ /* 0x000fc400078efcff */
[--C-:B------:R-:W-:Y:S02]  /*6680*/  SHF.R.U32.HI R26, RZ, 0xb, R27.reuse ;  /* 0x0000000bff1a7819 */ /* 0x100fe4000001161b */
[----:B------:R-:W-:Y:S01]  /*6690*/  LOP3.LUT R39, R22, 0x64006400, RZ, 0xfc, !PT ;  /* 0x6400640016277812 */ /* 0x000fe200078efcff */
[----:B------:R-:W-:Y:S01]  /*66a0*/  HADD2 R19, R19, -1040, -1040 ;  /* 0xe410e41013137430 */ /* 0x000fe20000000000 */
[----:B------:R-:W-:Y:S02]  /*66b0*/  SHF.R.U32.HI R27, RZ, 0xa, R27 ;  /* 0x0000000aff1b7819 */ /* 0x000fe4000001161b */
[----:B------:R-:W-:Y:S01]  /*66c0*/  LOP3.LUT R22, R21, 0x64006400, RZ, 0xfc, !PT ;  /* 0x6400640015167812 */ /* 0x000fe200078efcff */
[----:B------:R-:W-:Y:S01]  /*66d0*/  HADD2 R28, R28, -1040, -1040 ;  /* 0xe410e4101c1c7430 */ /* 0x000fe20000000000 */
[----:B------:R-:W-:Y:S02]  /*66e0*/  LOP3.LUT R17, R17, 0x1f001f, RZ, 0xc0, !PT ;  /* 0x001f001f11117812 */ /* 0x000fe400078ec0ff */
[----:B------:R-:W-:Y:S01]  /*66f0*/  LOP3.LUT R15, R15, 0x64006400, RZ, 0xfc, !PT ;  /* 0x640064000f0f7812 */ /* 0x000fe200078efcff */
[----:B------:R-:W-:Y:S01]  /*6700*/  HFMA2 R14, R5, R10, R14 ;  /* 0x0000000a050e7231 */ /* 0x000fe2000000000e */
[----:B------:R-:W-:Y:S01]  /*6710*/  LOP3.LUT R27, R27, 0x1f001f, RZ, 0xc0, !PT ;  /* 0x001f001f1b1b7812 */ /* 0x000fe200078ec0ff */
[----:B------:R-:W-:Y:S01]  /*6720*/  HADD2 R22, R22, -1040, -1040 ;  /* 0xe410e41016167430 */ /* 0x000fe20000000000 */
[----:B------:R-:W-:Y:S01]  /*6730*/  LOP3.LUT R12, R12, 0x64006400, RZ, 0xfc, !PT ;  /* 0x640064000c0c7812 */ /* 0x000fe200078efcff */
[----:B------:R-:W-:Y:S01]  /*6740*/  HFMA2 R21, R31, R0.H1_H1, -48, -48 ;  /* 0xd200d2001f157431 */ /* 0x000fe20000060000 */
[----:B------:R-:W-:Y:S01]  /*6750*/  LOP3.LUT R17, R17, 0x64006400, RZ, 0xfc, !PT ;  /* 0x6400640011117812 */ /* 0x000fe200078efcff */
[----:B------:R-:W-:-:S02]  /*6760*/  HFMA2 R6, R28, R8, R6 ;  /* 0x000000081c067231 */ /* 0x000fc40000000006 */
[----:B------:R-:W-:Y:S02]  /*6770*/  HFMA2 R18, R19, R10, R18 ;  /* 0x0000000a13127231 */ /* 0x000fe40000000012 */
[----:B------:R-:W-:Y:S01]  /*6780*/  HADD2 R15, R15, -1040, -1040 ;  /* 0xe410e4100f0f7430 */ /* 0x000fe20000000000 */
[----:B------:R-:W-:Y:S01]  /*6790*/  LOP3.LUT R13, R13, 0x100010, R26, 0xf8, !PT ;  /* 0x001000100d0d7812 */ /* 0x000fe200078ef81a */
[----:B------:R-:W-:Y:S01]  /*67a0*/  HFMA2 R16, R39, R0.H1_H1, -48, -48 ;  /* 0xd200d20027107431 */ /* 0x000fe20000060000 */
[----:B------:R-:W-:Y:S01]  /*67b0*/  LOP3.LUT R27, R27, 0x64006400, RZ, 0xfc, !PT ;  /* 0x640064001b1b7812 */ /* 0x000fe200078efcff */
[----:B------:R-:W-:Y:S01]  /*67c0*/  HFMA2 R8, R22, R8, R7 ;  /* 0x0000000816087231 */ /* 0x000fe20000000007 */
[----:B------:R-:W-:Y:S01]  /*67d0*/  LOP3.LUT R4, R4, 0x64006400, RZ, 0xfc, !PT ;  /* 0x6400640004047812 */ /* 0x000fe200078efcff */
[----:B------:R-:W-:Y:S02]  /*67e0*/  HADD2 R12, R12, -1040, -1040 ;  /* 0xe410e4100c0c7430 */ /* 0x000fe40000000000 */
        /* <DEDUP_REMOVED lines=8> */
[----:B------:R-:W-:Y:S02]  /*6870*/  VIADD R36, R36, 0x20 ;  /* 0x0000002024247836 */ /* 0x000fe40000000000 */
[----:B------:R-:W-:Y:S02]  /*6880*/  HADD2 R4, R4, -1040, -1040 ;  /* 0xe410e41004047430 */ /* 0x000fe40000000000 */
        /* <DEDUP_REMOVED lines=14> */
[----:B------:R-:W-:Y:S02]  /*6970*/  HFMA2 R34, R14, R32, R34 ;  /* 0x000000200e227231 */ /* 0x000fe40000000022 */
[----:B------:R-:W-:-:S04]  /*6980*/  IMAD.WIDE R24, R35, 0x4, R42 ;  /* 0x0000000423187825 */ /* 0x000fc800078e022a */
[----:B------:R-:W-:Y:S01]  /*6990*/  HFMA2 R33, R12, R2, R33 ;  /* 0x000000020c217231 */ /* 0x000fe20000000021 */
[----:B------:R-:W-:Y:S06]  /*69a0*/  @!P0 BRA `(.L_x_5178) ;  /* 0xffffffe800a88947 */ /* 0x000fec000383ffff */
.L_x_5177:
[----:B------:R1:W-:Y:S01]  /*69b0*/  ATOM.E.ADD.F16x2.RN.STRONG.GPU P0, RZ, desc[UR6][R40.64], R34 ;  /* 0x8000002228ff79a2 */ /* 0x0003e2000c10e106 */
[----:B------:R-:W-:Y:S04]  /*69c0*/  BSSY.RECONVERGENT B0, `(.L_x_5179) ;  /* 0x000000e000007945 */ /* 0x000fe80003800200 */
[----:B-1----:R-:W-:Y:S05]  /*69d0*/  @P0 BRA `(.L_x_5180) ;  /* 0x0000000000300947 */ /* 0x002fea0003800000 */
[----:B------:R-:W1:Y:S02]  /*69e0*/  QSPC.E.S P0, RZ, [R40] ;  /* 0x0000000028ff73aa */ /* 0x000e640000000500 */
[----:B-1----:R-:W-:Y:S05]  /*69f0*/  @!P0 BRA `(.L_x_5181) ;  /* 0x00000000001c8947 */ /* 0x002fea0003800000 */
[----:B0-----:R-:W-:-:S05]  /*6a00*/  IMAD.MOV.U32 R2, RZ, RZ, R40 ;  /* 0x000000ffff027224 */ /* 0x001fca00078e0028 */
[----:B------:R-:W-:-:S07]  /*6a10*/  MOV R2, R2 ;  /* 0x0000000200027202 */ /* 0x000fce0000000f00 */
.L_x_5182:
[----:B------:R-:W0:Y:S02]  /*6a20*/  LDS R4, [R2] ;  /* 0x0000000002047984 */ /* 0x000e240000000800 */
[----:B0-----:R-:W-:-:S05]  /*6a30*/  HADD2 R5, R4, R34 ;  /* 0x0000002204057230 */ /* 0x001fca0000000000 */
[----:B------:R-:W0:Y:S02]  /*6a40*/  ATOMS.CAST.SPIN P0, [R2], R4, R5 ;  /* 0x000000040200758d */ /* 0x000e240001800005 */
[----:B0-----:R-:W-:Y:S05]  /*6a50*/  @!P0 BRA `(.L_x_5182) ;  /* 0xfffffffc00f08947 */ /* 0x001fea000383ffff */
[----:B------:R-:W-:Y:S05]  /*6a60*/  BRA `(.L_x_5180) ;  /* 0x00000000000c7947 */ /* 0x000fea0003800000 */
.L_x_5181:
[----:B------:R-:W0:Y:S02]  /*6a70*/  LD.E R0, desc[UR6][R40.64] ;  /* 0x0000000628007980 */ /* 0x000e24000c101900 */
[----:B0-----:R-:W-:-:S05]  /*6a80*/  IADD3 R3, PT, PT, R34, R0, RZ ;  /* 0x0000000022037210 */ /* 0x001fca0007ffe0ff */
[----:B------:R1:W-:Y:S02]  /*6a90*/  ST.E desc[UR6][R40.64], R3 ;  /* 0x0000000328007985 */ /* 0x0003e4000c101906 */
.L_x_5180:
[----:B------:R-:W-:Y:S05]  /*6aa0*/  BSYNC.RECONVERGENT B0 ;  /* 0x0000000000007941 */ /* 0x000fea0003800200 */
.L_x_5179:
[----:B------:R2:W-:Y:S02]  /*6ab0*/  ATOM.E.ADD.F16x2.RN.STRONG.GPU P0, RZ, desc[UR6][R40.64+0x4], R33 ;  /* 0x8000042128ff79a2 */ /* 0x0005e4000c10e106 */
[----:B--2---:R-:W-:Y:S05]  /*6ac0*/  @P0 EXIT ;  /* 0x000000000000094d */ /* 0x004fea0003800000 */
[----:B------:R-:W2:Y:S02]  /*6ad0*/  QSPC.E.S P0, RZ, [R40+0x4] ;  /* 0x0000040028ff73aa */ /* 0x000ea40000000500 */
[----:B--2---:R-:W-:Y:S05]  /*6ae0*/  @!P0 BRA `(.L_x_5183) ;  /* 0x0000000000188947 */ /* 0x004fea0003800000 */
[----:B-1----:R-:W-:-:S07]  /*6af0*/  MOV R40, R40 ;  /* 0x0000002800287202 */ /* 0x002fce0000000f00 */
.L_x_5184:
[----:B0-----:R-:W0:Y:S02]  /*6b00*/  LDS R2, [R40+0x4] ;  /* 0x0000040028027984 */ /* 0x001e240000000800 */
[----:B0-----:R-:W-:-:S05]  /*6b10*/  HFMA2 R3, R2, 1, 1, R33 ;  /* 0x3c003c0002037831 */ /* 0x001fca0000000021 */
[----:B------:R-:W0:Y:S02]  /*6b20*/  ATOMS.CAST.SPIN P0, [R40+0x4], R2, R3 ;  /* 0x000004022800758d */ /* 0x000e240001800003 */
[----:B0-----:R-:W-:Y:S05]  /*6b30*/  @!P0 BRA `(.L_x_5184) ;  /* 0xfffffffc00f08947 */ /* 0x001fea000383ffff */
[----:B------:R-:W-:Y:S05]  /*6b40*/  EXIT ;  /* 0x000000000000794d */ /* 0x000fea0003800000 */
.L_x_5183:
[----:B------:R-:W0:Y:S02]  /*6b50*/  LD.E R0, desc[UR6][R40.64+0x4] ;  /* 0x0000040628007980 */ /* 0x000e24000c101900 */
[----:B01----:R-:W-:-:S05]  /*6b60*/  IMAD.IADD R3, R33, 0x1, R0 ;  /* 0x0000000121037824 */ /* 0x003fca00078e0200 */
[----:B------:R-:W-:Y:S01]  /*6b70*/  ST.E desc[UR6][R40.64+0x4], R3 ;  /* 0x0000040328007985 */ /* 0x000fe2000c101906 */
[----:B------:R-:W-:Y:S05]  /*6b80*/  EXIT ;  /* 0x000000000000794d */ /* 0x000fea0003800000 */
.L_x_5185:
        /* <DEDUP_REMOVED lines=15> */
.L_x_5367:


//--------------------- .text._Z23gemm_half_q_half_kernelILi1ELi152ELb1ELb0ELi32EEvPK6__halfPKjS4_S2_PS0_iiiiPKtS7_iiiiiibS2_i --------------------------
	.section	.text._Z23gemm_half_q_half_kernelILi1ELi152ELb1ELb0ELi32EEvPK6__halfPKjS4_S2_PS0_iiiiPKtS7_iiiiiibS2_i,"ax",@progbits
	.align	128
        .global         _Z23gemm_half_q_half_kernelILi1ELi152ELb1ELb0ELi32EEvPK6__halfPKjS4_S2_PS0_iiiiPKtS7_iiiiiibS2_i
        .type           _Z23gemm_half_q_half_kernelILi1ELi152ELb1ELb0ELi32EEvPK6__halfPKjS4_S2_PS0_iiiiPKtS7_iiiiiibS2_i,@function
        .size           _Z23gemm_half_q_half_kernelILi1ELi152ELb1ELb0ELi32EEvPK6__halfPKjS4_S2_PS0_iiiiPKtS7_iiiiiibS2_i,(.L_x_5368 - _Z23gemm_half_q_half_kernelILi1ELi152ELb1ELb0ELi32EEvPK6__halfPKjS4_S2_PS0_iiiiPKtS7_iiiiiibS2_i)
        .other          _Z23gemm_half_q_half_kernelILi1ELi152ELb1ELb0ELi32EEvPK6__halfPKjS4_S2_PS0_iiiiPKtS7_iiiiiibS2_i,@"STO_CUDA_ENTRY STV_DEFAULT"
_Z23gemm_half_q_half_kernelILi1ELi152ELb1ELb0ELi32EEvPK6__halfPKjS4_S2_PS0_iiiiPKtS7_iiiiiibS2_i:
.text._Z23gemm_half_q_half_kernelILi1ELi152ELb1ELb0ELi32EEvPK6__halfPKjS4_S2_PS0_iiiiPKtS7_iiiiiibS2_i:
        /* <DEDUP_REMOVED lines=18> */
[-C--:B---3--:R-:W-:Y:S02]  /*0120*/  IADD3 R15, PT, PT, R30, R3.reuse, RZ ;  /* 0x000000031e0f7210 */ /* 0x088fe40007ffe0ff */
        /* <DEDUP_REMOVED lines=24> */
.L_x_5187:
[----:B------:R-:W-:Y:S05]  /*02b0*/  BSYNC.RECONVERGENT B0 ;  /* 0x0000000000007941 */ /* 0x000fea0003800200 */
.L_x_5186:
        /* <DEDUP_REMOVED lines=23> */
.L_x_5189:
        /* <DEDUP_REMOVED lines=13> */
[----:B------:R-:W4:Y:S01]  /*0500*/  LDG.E.U16.CONSTANT R24, desc[UR6][R24.64] ;  /* 0x0000000618187981 */ /* 0x000f22000c1e9500 */
[----:B------:R-:W-:Y:S01]  /*0510*/  UIADD3 UR4, UPT, UPT, UR4, 0x1, URZ ;  /* 0x0000000104047890 */ /* 0x000fe2000fffe0ff */
[----:B--2---:R-:W-:-:S04]  /*0520*/  SHF.R.U32.HI R0, RZ, R9, R12 ;  /* 0x00000009ff007219 */ /* 0x004fc8000001160c */
[----:B------:R-:W-:Y:S02]  /*0530*/  LOP3.LUT R11, R0, 0xf, RZ, 0xc0, !PT ;  /* 0x0000000f000b7812 */ /* 0x000fe400078ec0ff */
[--C-:B------:R-:W-:Y:S02]  /*0540*/  SHF.R.U32.HI R14, RZ, 0x4, R0.reuse ;  /* 0x00000004ff0e7819 */ /* 0x100fe40000011600 */
[----:B------:R-:W-:Y:S01]  /*0550*/  SHF.R.U32.HI R12, RZ, 0x8, R0 ;  /* 0x00000008ff0c7819 */ /* 0x000fe20000011600 */
[C---:B------:R-:W-:Y:S01]  /*0560*/  IMAD R16, R11.reuse, R11, R11 ;  /* 0x0000000b0b107224 */ /* 0x040fe200078e020b */
[----:B------:R-:W-:Y:S02]  /*0570*/  LOP3.LUT R14, R14, 0xf, RZ, 0xc0, !PT ;  /* 0x0000000f0e0e7812 */ /* 0x000fe400078ec0ff */
[----:B------:R-:W-:Y:S02]  /*0580*/  LOP3.LUT R12, R12, 0xf, RZ, 0xc0, !PT ;  /* 0x0000000f0c0c7812 */ /* 0x000fe400078ec0ff */
[----:B------:R-:W-:Y:S01]  /*0590*/  IADD3 R16, PT, PT, R11, 0x1, R16 ;  /* 0x000000010b107810 */ /* 0x000fe20007ffe010 */
[----:B------:R-:W-:Y:S01]  /*05a0*/  IMAD R11, R14, R14, R14 ;  /* 0x0000000e0e0b7224 */ /* 0x000fe200078e020e */
[----:B------:R-:W-:-:S02]  /*05b0*/  SHF.R.U32.HI R0, RZ, 0xc, R0 ;  /* 0x0000000cff007819 */ /* 0x000fc40000011600 */
[----:B---3--:R-:W-:Y:S01]  /*05c0*/  IADD3 R8, PT, PT, R3, R8, RZ ;  /* 0x0000000803087210 */ /* 0x008fe20007ffe0ff */
[----:B------:R-:W4:Y:S01]  /*05d0*/  I2F.F16 R13, R16 ;  /* 0x00000010000d7306 */ /* 0x000f220000200c00 */
[----:B------:R-:W-:Y:S01]  /*05e0*/  IADD3 R14, PT, PT, R14, 0x1, R11 ;  /* 0x000000010e0e7810 */ /* 0x000fe20007ffe00b */
[----:B------:R-:W-:Y:S01]  /*05f0*/  IMAD R11, R12, R12, R12 ;  /* 0x0000000c0c0b7224 */ /* 0x000fe200078e020c */
[----:B------:R-:W-:Y:S02]  /*0600*/  LOP3.LUT R0, R0, 0xf, RZ, 0xc0, !PT ;  /* 0x0000000f00007812 */ /* 0x000fe400078ec0ff */
[----:B------:R-:W-:Y:S02]  /*0610*/  ISETP.GE.AND P0, PT, R8, R29, PT ;  /* 0x0000001d0800720c */ /* 0x000fe40003f06270 */
[----:B------:R-:W-:Y:S01]  /*0620*/  IADD3 R12, PT, PT, R12, 0x1, R11 ;  /* 0x000000010c0c7810 */ /* 0x000fe20007ffe00b */
[C---:B------:R-:W-:Y:S01]  /*0630*/  IMAD R11, R0.reuse, R0, R0 ;  /* 0x00000000000b7224 */ /* 0x040fe200078e0200 */
[----:B------:R-:W0:Y:S04]  /*0640*/  I2F.F16 R15, R14 ;  /* 0x0000000e000f7306 */ /* 0x000e280000200c00 */
[----:B------:R-:W-:Y:S01]  /*0650*/  IADD3 R11, PT, PT, R0, 0x1, R11 ;  /* 0x00000001000b7810 */ /* 0x000fe20007ffe00b */
[----:B----4-:R-:W-:-:S03]  /*0660*/  HMUL2 R0, R13.H0_H0, R24.H0_H0 ;  /* 0x200000180d007232 */ /* 0x010fc60000000800 */
[----:B------:R-:W1:Y:S01]  /*0670*/  I2F.F16 R17, R12 ;  /* 0x0000000c00117306 */ /* 0x000e620000200c00 */
[----:B0-----:R-:W-:-:S07]  /*0680*/  HMUL2 R2, R15.H0_H0, R24.H0_H0 ;  /* 0x200000180f027232 */ /* 0x001fce0000000800 */
[----:B------:R-:W0:Y:S01]  /*0690*/  I2F.F16 R11, R11 ;  /* 0x0000000b000b7306 */ /* 0x000e220000200c00 */
[-C--:B-1----:R-:W-:Y:S02]  /*06a0*/  HMUL2 R3, R17.H0_H0, R24.reuse.H0_H0 ;  /* 0x2000001811037232 */ /* 0x082fe40000000800 */
[----:B0-----:R-:W-:Y:S01]  /*06b0*/  HMUL2 R24, R11.H0_H0, R24.H0_H0 ;  /* 0x200000180b187232 */ /* 0x001fe20000000800 */
[----:B------:R-:W-:Y:S06]  /*06c0*/  @!P0 BRA `(.L_x_5189) ;  /* 0xfffffffc00588947 */ /* 0x000fec000383ffff */
.L_x_5188:
        /* <DEDUP_REMOVED lines=11> */
.L_x_5190:
        /* <DEDUP_REMOVED lines=11> */
.L_x_5191:
        /* <DEDUP_REMOVED lines=11> */
.L_x_5192:
        /* <DEDUP_REMOVED lines=11> */
.L_x_5193:
        /* <DEDUP_REMOVED lines=11> */
.L_x_5194:
[----:B------:R-:W-:Y:S01]  /*0a40*/  VIMNMX R9, PT, PT, R30, UR4, PT ;  /* 0x000000041e097c48 */ /* 0x000fe2000bfe0100 */
[----:B------:R-:W0:Y:S01]  /*0a50*/  S2UR UR5, SR_CgaCtaId ;  /* 0x00000000000579c3 */ /* 0x000e220000008800 */
[----:B------:R-:W1:Y:S01]  /*0a60*/  LDCU.64 UR10, c[0x0][0x388] ;  /* 0x00007100ff0a77ac */ /* 0x000e620008000a00 */
[----:B------:R-:W-:Y:S02]  /*0a70*/  PRMT R26, RZ, 0x5410, RZ ;  /* 0x00005410ff1a7816 */ /* 0x000fe400000000ff */
[----:B------:R-:W-:Y:S02]  /*0a80*/  SHF.R.S32.HI R12, RZ, 0x1f, R9 ;  /* 0x0000001fff0c7819 */ /* 0x000fe40000011409 */
[----:B------:R-:W-:Y:S02]  /*0a90*/  PRMT R25, RZ, 0x5410, RZ ;  /* 0x00005410ff197816 */ /* 0x000fe400000000ff */
[----:B------:R-:W-:-:S04]  /*0aa0*/  LEA.HI R12, R12, R9, RZ, 0x5 ;  /* 0x000000090c0c7211 */ /* 0x000fc800078f28ff */
[----:B------:R-:W-:-:S04]  /*0ab0*/  SHF.R.S32.HI R9, RZ, 0x5, R12 ;  /* 0x00000005ff097819 */ /* 0x000fc8000001140c */
[----:B------:R-:W-:-:S04]  /*0ac0*/  LEA R4, R9, R4, 0x3 ;  /* 0x0000000409047211 */ /* 0x000fc800078e18ff */
[----:B------:R-:W-:-:S04]  /*0ad0*/  IADD3 R4, PT, PT, R8, R4, R5 ;  /* 0x0000000408047210 */ /* 0x000fc80007ffe005 */
[----:B------:R-:W-:Y:S02]  /*0ae0*/  IADD3 R4, PT, PT, R10, R4, R7 ;  /* 0x000000040a047210 */ /* 0x000fe40007ffe007 */
[----:B------:R-:W-:Y:S01]  /*0af0*/  VIMNMX R7, PT, PT, R6, UR4, PT ;  /* 0x0000000406077c48 */ /* 0x000fe2000bfe0100 */
[----:B------:R-:W-:Y:S02]  /*0b00*/  UMOV UR4, 0x400 ;  /* 0x0000040000047882 */ /* 0x000fe40000000000 */
[----:B------:R-:W-:Y:S01]  /*0b10*/  IMAD R5, R4, R27, RZ ;  /* 0x0000001b04057224 */ /* 0x000fe200078e02ff */
[----:B------:R-:W-:Y:S01]  /*0b20*/  SHF.R.S32.HI R4, RZ, 0x1f, R28 ;  /* 0x0000001fff047819 */ /* 0x000fe2000001141c */
[----:B0-----:R-:W-:-:S03]  /*0b30*/  ULEA UR4, UR5, UR4, 0x18 ;  /* 0x0000000405047291 */ /* 0x001fc6000f8ec0ff */
[----:B------:R-:W-:-:S04]  /*0b40*/  IADD3 R8, P0, PT, R28, R5, RZ ;  /* 0x000000051c087210 */ /* 0x000fc80007f1e0ff */
[----:B------:R-:W-:Y:S02]  /*0b50*/  LEA.HI.X.SX32 R5, R5, R4, 0x1, P0 ;  /* 0x0000000405057211 */ /* 0x000fe400000f0eff */
[----:B------:R-:W-:Y:S02]  /*0b60*/  ISETP.GT.AND P0, PT, R7, R30, PT ;  /* 0x0000001e0700720c */ /* 0x000fe40003f04270 */
[----:B-1----:R-:W-:-:S04]  /*0b70*/  LEA R32, P1, R8, UR10, 0x2 ;  /* 0x0000000a08207c11 */ /* 0x002fc8000f8210ff */
[----:B------:R-:W-:-:S07]  /*0b80*/  LEA.HI.X R33, R8, UR11, R5, 0x2, P1 ;  /* 0x0000000b08217c11 */ /* 0x000fce00088f1405 */
[----:B------:R-:W-:Y:S05]  /*0b90*/  @!P0 BRA `(.L_x_5195) ;  /* 0x0000003000388947 */ /* 0x000fea0003800000 */
[----:B------:R-:W2:Y:S01]  /*0ba0*/  LDG.E.128.CONSTANT R4, desc[UR6][R32.64] ;  /* 0x0000000620047981 */ /* 0x000ea2000c1e9d00 */
[----:B------:R-:W-:-:S03]  /*0bb0*/  IMAD.WIDE R18, R27, 0x4, R32 ;  /* 0x000000041b127825 */ /* 0x000fc600078e0220 */
[----:B------:R-:W0:Y:S04]  /*0bc0*/  LDS.64 R22, [UR4] ;  /* 0x00000004ff167984 */ /* 0x000e280008000a00 */
[----:B------:R-:W3:Y:S01]  /*0bd0*/  LDG.E.128.CONSTANT R8, desc[UR6][R18.64] ;  /* 0x0000000612087981 */ /* 0x000ee2000c1e9d00 */
[----:B------:R-:W-:-:S05]  /*0be0*/  IMAD.WIDE R38, R27, 0x4, R18 ;  /* 0x000000041b267825 */ /* 0x000fca00078e0212 */
[----:B------:R1:W4:Y:S02]  /*0bf0*/  LDG.E.128.CONSTANT R12, desc[UR6][R38.64] ;  /* 0x00000006260c7981 */ /* 0x000324000c1e9d00 */
[----:B-1----:R-:W-:Y:S01]  /*0c00*/  IMAD.WIDE R38, R27, 0x4, R38 ;  /* 0x000000041b267825 */ /* 0x002fe200078e0226 */
[----:B--2---:R-:W-:Y:S02]  /*0c10*/  LOP3.LUT R21, R6, 0xff, RZ, 0xc0, !PT ;  /* 0x000000ff06157812 */ /* 0x004fe400078ec0ff */
[----:B------:R-:W-:Y:S02]  /*0c20*/  LOP3.LUT R20, R5, 0xff, RZ, 0xc0, !PT ;  /* 0x000000ff05147812 */ /* 0x000fe400078ec0ff */
[----:B------:R-:W-:Y:S02]  /*0c30*/  IADD3 R19, PT, PT, R21, -0x80, RZ ;  /* 0xffffff8015137810 */ /* 0x000fe40007ffe0ff */
[----:B------:R-:W-:Y:S02]  /*0c40*/  LOP3.LUT R21, R7, 0xff, RZ, 0xc0, !PT ;  /* 0x000000ff07157812 */ /* 0x000fe400078ec0ff */
[----:B------:R-:W-:-:S02]  /*0c50*/  LOP3.LUT R16, R4, 0xff, RZ, 0xc0, !PT ;  /* 0x000000ff04107812 */ /* 0x000fc400078ec0ff */
[----:B------:R-:W-:Y:S01]  /*0c60*/  IADD3 R20, PT, PT, R20, -0x80, RZ ;  /* 0xffffff8014147810 */ /* 0x000fe20007ffe0ff */
[----:B------:R-:W1:Y:S01]  /*0c70*/  I2F.F16 R19, R19 ;  /* 0x0000001300137306 */ /* 0x000e620000200c00 */
[----:B------:R-:W-:Y:S02]  /*0c80*/  SHF.R.U32.HI R18, RZ, 0x8, R4 ;  /* 0x00000008ff127819 */ /* 0x000fe40000011604 */
[----:B------:R-:W-:Y:S02]  /*0c90*/  IADD3 R21, PT, PT, R21, -0x80, RZ ;  /* 0xffffff8015157810 */ /* 0x000fe40007ffe0ff */
[----:B------:R-:W-:Y:S02]  /*0ca0*/  IADD3 R16, PT, PT, R16, -0x80, RZ ;  /* 0xffffff8010107810 */ /* 0x000fe40007ffe0ff */
[----:B------:R-:W-:Y:S01]  /*0cb0*/  LOP3.LUT R18, R18, 0xff, RZ, 0xc0, !PT ;  /* 0x000000ff12127812 */ /* 0x000fe200078ec0ff */
[----:B------:R-:W2:Y:S01]  /*0cc0*/  I2F.F16 R20, R20 ;  /* 0x0000001400147306 */ /* 0x000ea20000200c00 */
[----:B------:R-:W-:-:S02]  /*0cd0*/  SHF.R.U32.HI R25, RZ, 0x8, R5 ;  /* 0x00000008ff197819 */ /* 0x000fc40000011605 */
[----:B------:R-:W-:Y:S02]  /*0ce0*/  IADD3 R26, PT, PT, R18, -0x80, RZ ;  /* 0xffffff80121a7810 */ /* 0x000fe40007ffe0ff */
[----:B------:R-:W-:Y:S01]  /*0cf0*/  SHF.R.U32.HI R32, RZ, 0x10, R5 ;  /* 0x00000010ff207819 */ /* 0x000fe20000011605 */
[----:B-1----:R-:W-:Y:S02]  /*0d00*/  HADD2.F32 R19, -RZ, R19.H0_H0 ;  /* 0x20000013ff137230 */ /* 0x002fe40000004100 */
[----:B------:R1:W5:Y:S01]  /*0d10*/  I2F.F16 R17, R16 ;  /* 0x0000001000117306 */ /* 0x0003620000200c00 */
[----:B------:R-:W-:Y:S02]  /*0d20*/  LOP3.LUT R30, R25, 0xff, RZ, 0xc0, !PT ;  /* 0x000000ff191e7812 */ /* 0x000fe400078ec0ff */
[----:B------:R-:W-:Y:S02]  /*0d30*/  LOP3.LUT R25, R32, 0xff, RZ, 0xc0, !PT ;  /* 0x000000ff20197812 */ /* 0x000fe400078ec0ff */
[----:B------:R-:W-:Y:S01]  /*0d40*/  IADD3 R32, PT, PT, R30, -0x80, RZ ;  /* 0xffffff801e207810 */ /* 0x000fe20007ffe0ff */
[----:B0-----:R-:W-:Y:S01]  /*0d50*/  HADD2.F32 R30, -RZ, R22.H1_H1 ;  /* 0x30000016ff1e7230 */ /* 0x001fe20000004100 */
[----:B------:R-:W-:Y:S01]  /*0d60*/  IADD3 R25, PT, PT, R25, -0x80, RZ ;  /* 0xffffff8019197810 */ /* 0x000fe20007ffe0ff */
[----:B------:R-:W0:Y:S01]  /*0d70*/  I2F.F16 R21, R21 ;  /* 0x0000001500157306 */ /* 0x000e220000200c00 */
[----:B-1----:R-:W-:Y:S01]  /*0d80*/  SHF.R.U32.HI R16, RZ, 0x10, R4 ;  /* 0x00000010ff107819 */ /* 0x002fe20000011604 */
[----:B--2---:R-:W-:Y:S01]  /*0d90*/  HADD2.F32 R33, -RZ, R20.H0_H0 ;  /* 0x20000014ff217230 */ /* 0x004fe20000004100 */
[----:B------:R-:W-:-:S02]  /*0da0*/  LEA.HI R5, R5, 0xffffff80, RZ, 0x8 ;  /* 0xffffff8005057811 */ /* 0x000fc400078f40ff */
[----:B------:R-:W-:Y:S01]  /*0db0*/  LOP3.LUT R16, R16, 0xff, RZ, 0xc0, !PT ;  /* 0x000000ff10107812 */ /* 0x000fe200078ec0ff */
[----:B-----5:R-:W-:Y:S02]  /*0dc0*/  HADD2.F32 R17, -RZ, R17.H0_H0 ;  /* 0x20000011ff117230 */ /* 0x020fe40000004100 */
[----:B------:R-:W1:Y:S01]  /*0dd0*/  I2F.F16 R26, R26 ;  /* 0x0000001a001a7306 */ /* 0x000e620000200c00 */
[----:B------:R-:W-:Y:S01]  /*0de0*/  IADD3 R18, PT, PT, R16, -0x80, RZ ;  /* 0xffffff8010127810 */ /* 0x000fe20007ffe0ff */
[----:B------:R-:W-:Y:S01]  /*0df0*/  HADD2.F32 R16, -RZ, R22.H0_H0 ;  /* 0x20000016ff107230 */ /* 0x000fe20000004100 */
[----:B------:R-:W-:Y:S01]  /*0e00*/  LEA.HI R4, R4, 0xffffff80, RZ, 0x8 ;  /* 0xffffff8004047811 */ /* 0x000fe200078f40ff */
[----:B0-----:R-:W-:-:S03]  /*0e10*/  HADD2.F32 R21, -RZ, R21.H0_H0 ;  /* 0x20000015ff157230 */ /* 0x001fc60000004100 */
[----:B------:R-:W-:Y:S01]  /*0e20*/  FFMA.FTZ R35, R17, R16, RZ ;  /* 0x0000001011237223 */ /* 0x000fe200000100ff */
[C---:B------:R-:W-:Y:S01]  /*0e30*/  FFMA.FTZ R33, R16.reuse, R33, RZ ;  /* 0x0000002110217223 */ /* 0x040fe200000100ff */
[C---:B------:R-:W-:Y:S01]  /*0e40*/  FFMA.FTZ R17, R16.reuse, R19, RZ ;  /* 0x0000001310117223 */ /* 0x040fe200000100ff */
[----:B------:R0:W2:Y:S01]  /*0e50*/  I2F.F16 R20, R32 ;  /* 0x0000002000147306 */ /* 0x0000a20000200c00 */
[----:B------:R-:W-:Y:S01]  /*0e60*/  FFMA.FTZ R21, R16, R21, RZ ;  /* 0x0000001510157223 */ /* 0x000fe200000100ff */
[----:B------:R-:W-:Y:S01]  /*0e70*/  SHF.R.U32.HI R16, RZ, 0x8, R6 ;  /* 0x00000008ff107819 */ /* 0x000fe20000011606 */
[----:B-1----:R-:W-:Y:S01]  /*0e80*/  HADD2.F32 R22, -RZ, R26.H0_H0 ;  /* 0x2000001aff167230 */ /* 0x002fe20000004100 */
[----:B------:R-:W-:Y:S02]  /*0e90*/  SHF.R.U32.HI R26, RZ, 0x8, R7 ;  /* 0x00000008ff1a7819 */ /* 0x000fe40000011607 */
[----:B------:R-:W-:Y:S02]  /*0ea0*/  LOP3.LUT R16, R16, 0xff, RZ, 0xc0, !PT ;  /* 0x000000ff10107812 */ /* 0x000fe400078ec0ff */
[----:B------:R-:W1:Y:S01]  /*0eb0*/  I2F.F16 R18, R18 ;  /* 0x0000001200127306 */ /* 0x000e620000200c00 */
[----:B------:R-:W-:Y:S01]  /*0ec0*/  LOP3.LUT R26, R26, 0xff, RZ, 0xc0, !PT ;  /* 0x000000ff1a1a7812 */ /* 0x000fe200078ec0ff */
[----:B------:R-:W-:Y:S01]  /*0ed0*/  FFMA.FTZ R22, R22, R30, R35 ;  /* 0x0000001e16167223 */ /* 0x000fe20000010023 */
[----:B------:R-:W-:-:S02]  /*0ee0*/  IADD3 R16, PT, PT, R16, -0x80, RZ ;  /* 0xffffff8010107810 */ /* 0x000fc40007ffe0ff */
[----:B0-----:R-:W-:Y:S02]  /*0ef0*/  IADD3 R32, PT, PT, R26, -0x80, RZ ;  /* 0xffffff801a207810 */ /* 0x001fe40007ffe0ff */
[----:B------:R-:W-:Y:S01]  /*0f00*/  SHF.R.U32.HI R19, RZ, 0x10, R6 ;  /* 0x00000010ff137819 */ /* 0x000fe20000011606 */
[----:B--2---:R-:W-:Y:S01]  /*0f10*/  HADD2.F32 R34, -RZ, R20.H0_H0 ;  /* 0x20000014ff227230 */ /* 0x004fe20000004100 */
[----:B------:R-:W-:Y:S01]  /*0f20*/  SHF.R.U32.HI R26, RZ, 0x10, R7 ;  /* 0x00000010ff1a7819 */ /* 0x000fe20000011607 */
[----:B------:R-:W0:Y:S01]  /*0f30*/  I2F.F16 R16, R16 ;  /* 0x0000001000107306 */ /* 0x000e220000200c00 */
[----:B------:R-:W-:Y:S02]  /*0f40*/  LOP3.LUT R19, R19, 0xff, RZ, 0xc0, !PT ;  /* 0x000000ff13137812 */ /* 0x000fe400078ec0ff */
[----:B------:R-:W-:Y:S02]  /*0f50*/  LOP3.LUT R26, R26, 0xff, RZ, 0xc0, !PT ;  /* 0x000000ff1a1a7812 */ /* 0x000fe400078ec0ff */
[----:B------:R-:W-:-:S02]  /*0f60*/  IADD3 R19, PT, PT, R19, -0x80, RZ ;  /* 0xffffff8013137810 */ /* 0x000fc40007ffe0ff */
[----:B------:R-:W-:Y:S01]  /*0f70*/  IADD3 R20, PT, PT, R26, -0x80, RZ ;  /* 0xffffff801a147810 */ /* 0x000fe20007ffe0ff */
[----:B------:R-:W2:Y:S01]  /*0f80*/  I2F.F16 R32, R32 ;  /* 0x0000002000207306 */ /* 0x000ea20000200c00 */
[----:B------:R-:W-:Y:S01]  /*0f90*/  FFMA.FTZ R26, R30, R34, R33 ;  /* 0x000000221e1a7223 */ /* 0x000fe20000010021 */
[----:B-1----:R-:W-:Y:S01]  /*0fa0*/  HADD2.F32 R33, -RZ, R18.H0_H0 ;  /* 0x20000012ff217230 */ /* 0x002fe20000004100 */
[----:B------:R-:W-:Y:S01]  /*0fb0*/  LEA.HI R6, R6, 0xffffff80, RZ, 0x8 ;  /* 0xffffff8006067811 */ /* 0x000fe200078f40ff */
[----:B0-----:R-:W-:-:S04]  /*0fc0*/  HADD2.F32 R16, -RZ, R16.H0_H0 ;  /* 0x20000010ff107230 */ /* 0x001fc80000004100 */
[----:B------:R-:W0:Y:S01]  /*0fd0*/  I2F.F16 R25, R25 ;  /* 0x0000001900197306 */ /* 0x000e220000200c00 */
[----:B------:R-:W-:Y:S01]  /*0fe0*/  FFMA.FTZ R16, R30, R16, R17 ;  /* 0x000000101e107223 */ /* 0x000fe20000010011 */
[----:B------:R-:W-:Y:S02]  /*0ff0*/  HADD2.F32 R17, -RZ, R23.H0_H0 ;  /* 0x20000017ff117230 */ /* 0x000fe40000004100 */
[----:B--2---:R-:W-:-:S04]  /*1000*/  HADD2.F32 R34, -RZ, R32.H0_H0 ;  /* 0x20000020ff227230 */ /* 0x004fc80000004100 */
[----:B------:R-:W1:Y:S01]  /*1010*/  I2F.F16 R19, R19 ;  /* 0x0000001300137306 */ /* 0x000e620000200c00 */
[----:B------:R-:W-:Y:S01]  /*1020*/  FFMA.FTZ R22, R33, R17, R22 ;  /* 0x0000001121167223 */ /* 0x000fe20000010016 */
[----:B------:R-:W-:Y:S01]  /*1030*/  FFMA.FTZ R18, R30, R34, R21 ;  /* 0x000000221e127223 */ /* 0x000fe20000010015 */
[----:B0-----:R-:W-:-:S05]  /*1040*/  HADD2.F32 R25, -RZ, R25.H0_H0 ;  /* 0x20000019ff197230 */ /* 0x001fca0000004100 */
[----:B------:R-:W0:Y:S01]  /*1050*/  I2F.F16 R20, R20 ;  /* 0x0000001400147306 */ /* 0x000e220000200c00 */
[----:B------:R-:W-:Y:S01]  /*1060*/  FFMA.FTZ R25, R17, R25, R26 ;  /* 0x0000001911197223 */ /* 0x000fe2000001001a */
[----:B-1----:R-:W-:-:S06]  /*1070*/  HADD2.F32 R19, -RZ, R19.H0_H0 ;  /* 0x20000013ff137230 */ /* 0x002fcc0000004100 */
[----:B------:R-:W1:Y:S01]  /*1080*/  I2F.F16 R5, R5 ;  /* 0x0000000500057306 */ /* 0x000e620000200c00 */
[----:B------:R-:W-:Y:S01]  /*1090*/  FFMA.FTZ R26, R17, R19, R16 ;  /* 0x00000013111a7223 */ /* 0x000fe20000010010 */
[----:B0-----:R-:W-:-:S06]  /*10a0*/  HADD2.F32 R33, -RZ, R20.H0_H0 ;  /* 0x20000014ff217230 */ /* 0x001fcc0000004100 */
[----:B------:R-:W0:Y:S01]  /*10b0*/  I2F.F16 R6, R6 ;  /* 0x0000000600067306 */ /* 0x000e220000200c00 */
[----:B------:R-:W2:Y:S01]  /*10c0*/  LDS.64 R20, [UR4+0x8] ;  /* 0x00000804ff147984 */ /* 0x000ea20008000a00 */
[----:B------:R-:W-:-:S03]  /*10d0*/  FFMA.FTZ R30, R17, R33, R18 ;  /* 0x00000021111e7223 */ /* 0x000fc60000010012 */
[----:B------:R5:W5:Y:S01]  /*10e0*/  LDG.E.128.CONSTANT R16, desc[UR6][R38.64] ;  /* 0x0000000626107981 */ /* 0x000b62000c1e9d00 */
[----:B------:R-:W-:Y:S02]  /*10f0*/  LEA.HI R7, R7, 0xffffff80, RZ, 0x8 ;  /* 0xffffff8007077811 */ /* 0x000fe400078f40ff */
[----:B------:R-:W4:Y:S01]  /*1100*/  I2F.F16 R4, R4 ;  /* 0x0000000400047306 */ /* 0x000f220000200c00 */
[----:B---3--:R-:W-:-:S04]  /*1110*/  LOP3.LUT R32, R8, 0xff, RZ, 0xc0, !PT ;  /* 0x000000ff08207812 */ /* 0x008fc800078ec0ff */
[----:B------:R-:W-:-:S03]  /*1120*/  IADD3 R32, PT, PT, R32, -0x80, RZ ;  /* 0xffffff8020207810 */ /* 0x000fc60007ffe0ff */
[----:B------:R-:W3:Y:S01]  /*1130*/  I2F.F16 R7, R7 ;  /* 0x0000000700077306 */ /* 0x000ee20000200c00 */
[----:B------:R-:W-:Y:S02]  /*1140*/  HADD2.F32 R23, -RZ, R23.H1_H1 ;  /* 0x30000017ff177230 */ /* 0x000fe40000004100 */
[----:B-1----:R-:W-:Y:S01]  /*1150*/  HADD2.F32 R34, -RZ, R5.H0_H0 ;  /* 0x20000005ff227230 */ /* 0x002fe20000004100 */
[----:B------:R-:W-:Y:S01]  /*1160*/  LOP3.LUT R5, R9, 0xff, RZ, 0xc0, !PT ;  /* 0x000000ff09057812 */ /* 0x000fe200078ec0ff */
[----:B0-----:R-:W-:-:S03]  /*1170*/  HADD2.F32 R6, -RZ, R6.H0_H0 ;  /* 0x20000006ff067230 */ /* 0x001fc60000004100 */
[----:B------:R-:W0:Y:S01]  /*1180*/  I2F.F16 R32, R32 ;  /* 0x0000002000207306 */ /* 0x000e220000200c00 */
[----:B------:R-:W-:Y:S01]  /*1190*/  FFMA.FTZ R25, R23, R34, R25 ;  /* 0x0000002217197223 */ /* 0x000fe20000010019 */
[----:B------:R-:W-:Y:S01]  /*11a0*/  IADD3 R34, PT, PT, R5, -0x80, RZ ;  /* 0xffffff8005227810 */ /* 0x000fe20007ffe0ff */
[----:B------:R-:W-:Y:S01]  /*11b0*/  FFMA.FTZ R5, R23, R6, R26 ;  /* 0x0000000617057223 */ /* 0x000fe2000001001a */
[----:B----4-:R-:W-:Y:S01]  /*11c0*/  HADD2.F32 R35, -RZ, R4.H0_H0 ;  /* 0x20000004ff237230 */ /* 0x010fe20000004100 */
[----:B------:R-:W-:Y:S01]  /*11d0*/  LOP3.LUT R6, R10, 0xff, RZ, 0xc0, !PT ;  /* 0x000000ff0a067812 */ /* 0x000fe200078ec0ff */
[----:B---3--:R-:W-:Y:S01]  /*11e0*/  HADD2.F32 R26, -RZ, R7.H0_H0 ;  /* 0x20000007ff1a7230 */ /* 0x008fe20000004100 */
[----:B------:R-:W-:Y:S02]  /*11f0*/  LEA.HI R33, R8, 0xffffff80, RZ, 0x8 ;  /* 0xffffff8008217811 */ /* 0x000fe400078f40ff */
[----:B------:R-:W-:Y:S01]  /*1200*/  FFMA.FTZ R4, R35, R23, R22 ;  /* 0x0000001723047223 */ /* 0x000fe20000010016 */
[----:B------:R-:W1:Y:S01]  /*1210*/  I2F.F16 R7, R34 ;  /* 0x0000002200077306 */ /* 0x000e620000200c00 */
[----:B------:R-:W-:Y:S01]  /*1220*/  FFMA.FTZ R30, R23, R26, R30 ;  /* 0x0000001a171e7223 */ /* 0x000fe2000001001e */
[----:B------:R-:W-:Y:S01]  /*1230*/  IADD3 R23, PT, PT, R6, -0x80, RZ ;  /* 0xffffff8006177810 */ /* 0x000fe20007ffe0ff */
[----:B--2---:R-:W-:-:S05]  /*1240*/  HADD2.F32 R6, -RZ, R20.H0_H0 ;  /* 0x20000014ff067230 */ /* 0x004fca0000004100 */
[----:B------:R0:W-:Y:S02]  /*1250*/  I2F.F16 R22, R33 ;  /* 0x0000002100167306 */ /* 0x0001e40000200c00 */
[----:B0-----:R-:W-:-:S06]  /*1260*/  HADD2.F32 R33, -RZ, R32.H0_H0 ;  /* 0x20000020ff217230 */ /* 0x001fcc0000004100 */
[----:B------:R-:W0:Y:S01]  /*1270*/  I2F.F16 R23, R23 ;  /* 0x0000001700177306 */ /* 0x000e220000200c00 */
[----:B------:R-:W-:Y:S01]  /*1280*/  LOP3.LUT R32, R11, 0xff, RZ, 0xc0, !PT ;  /* 0x000000ff0b207812 */ /* 0x000fe200078ec0ff */
[----:B------:R-:W-:Y:S01]  /*1290*/  FFMA.FTZ R26, R33, R6, R4 ;  /* 0x00000006211a7223 */ /* 0x000fe20000010004 */
[--C-:B------:R-:W-:Y:S02]  /*12a0*/  SHF.R.U32.HI R4, RZ, 0x8, R8.reuse ;  /* 0x00000008ff047819 */ /* 0x100fe40000011608 */
[----:B------:R-:W-:Y:S02]  /*12b0*/  IADD3 R35, PT, PT, R32, -0x80, RZ ;  /* 0xffffff8020237810 */ /* 0x000fe40007ffe0ff */
[----:B------:R-:W-:Y:S01]  /*12c0*/  LOP3.LUT R32, R4, 0xff, RZ, 0xc0, !PT ;  /* 0x000000ff04207812 */ /* 0x000fe200078ec0ff */
[----:B-1----:R-:W-:Y:S01]  /*12d0*/  HADD2.F32 R7, -RZ, R7.H0_H0 ;  /* 0x20000007ff077230 */ /* 0x002fe20000004100 */
[----:B------:R-:W1:Y:S01]  /*12e0*/  I2F.F16 R4, R35 ;  /* 0x0000002300047306 */ /* 0x000e620000200c00 */
[----:B------:R-:W-:-:S02]  /*12f0*/  SHF.R.U32.HI R8, RZ, 0x10, R8 ;  /* 0x00000010ff087819 */ /* 0x000fc40000011608 */
[----:B------:R-:W-:Y:S01]  /*1300*/  IADD3 R33, PT, PT, R32, -0x80, RZ ;  /* 0xffffff8020217810 */ /* 0x000fe20007ffe0ff */
[----:B------:R-:W-:Y:S01]  /*1310*/  FFMA.FTZ R32, R6, R7, R25 ;  /* 0x0000000706207223 */ /* 0x000fe20000010019 */
[----:B------:R-:W-:Y:S01]  /*1320*/  LOP3.LUT R8, R8, 0xff, RZ, 0xc0, !PT ;  /* 0x000000ff08087812 */ /* 0x000fe200078ec0ff */
[----:B0-----:R-:W-:Y:S02]  /*1330*/  HADD2.F32 R23, -RZ, R23.H0_H0 ;  /* 0x20000017ff177230 */ /* 0x001fe40000004100 */
[----:B------:R-:W0:Y:S01]  /*1340*/  I2F.F16 R25, R33 ;  /* 0x0000002100197306 */ /* 0x000e220000200c00 */
[----:B------:R-:W-:Y:S02]  /*1350*/  IADD3 R7, PT, PT, R8, -0x80, RZ ;  /* 0xffffff8008077810 */ /* 0x000fe40007ffe0ff */
[----:B------:R-:W-:Y:S01]  /*1360*/  FFMA.FTZ R8, R6, R23, R5 ;  /* 0x0000001706087223 */ /* 0x000fe20000010005 */
[--C-:B------:R-:W-:Y:S01]  /*1370*/  SHF.R.U32.HI R5, RZ, 0x10, R9.reuse ;  /* 0x00000010ff057819 */ /* 0x100fe20000011609 */
[----:B-1----:R-:W-:Y:S01]  /*1380*/  HADD2.F32 R23, -RZ, R4.H0_H0 ;  /* 0x20000004ff177230 */ /* 0x002fe20000004100 */
[----:B------:R-:W-:-:S02]  /*1390*/  SHF.R.U32.HI R34, RZ, 0x8, R9 ;  /* 0x00000008ff227819 */ /* 0x000fc40000011609 */
[----:B------:R-:W-:Y:S02]  /*13a0*/  LOP3.LUT R5, R5, 0xff, RZ, 0xc0, !PT ;  /* 0x000000ff05057812 */ /* 0x000fe400078ec0ff */
[----:B------:R-:W-:Y:S01]  /*13b0*/  FFMA.FTZ R4, R6, R23, R30 ;  /* 0x0000001706047223 */ /* 0x000fe2000001001e */
[----:B------:R-:W-:Y:S02]  /*13c0*/  LOP3.LUT R34, R34, 0xff, RZ, 0xc0, !PT ;  /* 0x000000ff22227812 */ /* 0x000fe400078ec0ff */
[----:B------:R-:W-:Y:S01]  /*13d0*/  IADD3 R23, PT, PT, R5, -0x80, RZ ;  /* 0xffffff8005177810 */ /* 0x000fe20007ffe0ff */
[----:B------:R-:W-:Y:S01]  /*13e0*/  HADD2.F32 R5, -RZ, R20.H1_H1 ;  /* 0x30000014ff057230 */ /* 0x000fe20000004100 */
[----:B------:R-:W-:Y:S01]  /*13f0*/  SHF.R.U32.HI R6, RZ, 0x8, R10 ;  /* 0x00000008ff067819 */ /* 0x000fe2000001160a */
[----:B0-----:R-:W-:Y:S01]  /*1400*/  HADD2.F32 R25, -RZ, R25.H0_H0 ;  /* 0x20000019ff197230 */ /* 0x001fe20000004100 */
[----:B------:R-:W-:Y:S02]  /*1410*/  SHF.R.U32.HI R20, RZ, 0x8, R11 ;  /* 0x00000008ff147819 */ /* 0x000fe4000001160b */
[----:B------:R-:W-:-:S02]  /*1420*/  IADD3 R34, PT, PT, R34, -0x80, RZ ;  /* 0xffffff8022227810 */ /* 0x000fc40007ffe0ff */
[----:B------:R-:W-:Y:S01]  /*1430*/  LOP3.LUT R6, R6, 0xff, RZ, 0xc0, !PT ;  /* 0x000000ff06067812 */ /* 0x000fe200078ec0ff */
[----:B------:R-:W-:Y:S01]  /*1440*/  FFMA.FTZ R26, R25, R5, R26 ;  /* 0x00000005191a7223 */ /* 0x000fe2000001001a */
[----:B------:R-:W-:Y:S01]  /*1450*/  LOP3.LUT R30, R20, 0xff, RZ, 0xc0, !PT ;  /* 0x000000ff141e7812 */ /* 0x000fe200078ec0ff */
[----:B------:R0:W1:Y:S01]  /*1460*/  I2F.F16 R33, R34 ;  /* 0x0000002200217306 */ /* 0x0000620000200c00 */
[----:B------:R-:W-:Y:S02]  /*1470*/  SHF.R.U32.HI R25, RZ, 0x10, R10 ;  /* 0x00000010ff197819 */ /* 0x000fe4000001160a */
[----:B------:R-:W-:Y:S02]  /*1480*/  IADD3 R6, PT, PT, R6, -0x80, RZ ;  /* 0xffffff8006067810 */ /* 0x000fe40007ffe0ff */
[----:B0-----:R-:W-:Y:S02]  /*1490*/  IADD3 R34, PT, PT, R30, -0x80, RZ ;  /* 0xffffff801e227810 */ /* 0x001fe40007ffe0ff */
[----:B------:R-:W-:Y:S01]  /*14a0*/  LOP3.LUT R30, R25, 0xff, RZ, 0xc0, !PT ;  /* 0x000000ff191e7812 */ /* 0x000fe200078ec0ff */
[----:B------:R-:W0:Y:S03]  /*14b0*/  I2F.F16 R20, R6 ;  /* 0x0000000600147306 */ /* 0x000e260000200c00 */
[----:B------:R-:W-:-:S05]  /*14c0*/  IADD3 R30, PT, PT, R30, -0x80, RZ ;  /* 0xffffff801e1e7810 */ /* 0x000fca0007ffe0ff */
[----:B------:R-:W2:Y:S01]  /*14d0*/  I2F.F16 R25, R34 ;  /* 0x0000002200197306 */ /* 0x000ea20000200c00 */
[----:B------:R-:W-:Y:S01]  /*14e0*/  SHF.R.U32.HI R35, RZ, 0x10, R11 ;  /* 0x00000010ff237819 */ /* 0x000fe2000001160b */
[----:B-1----:R-:W-:-:S03]  /*14f0*/  HADD2.F32 R33, -RZ, R33.H0_H0 ;  /* 0x20000021ff217230 */ /* 0x002fc60000004100 */
[----:B------:R-:W-:-:S03]  /*1500*/  LOP3.LUT R35, R35, 0xff, RZ, 0xc0, !PT ;  /* 0x000000ff23237812 */ /* 0x000fc600078ec0ff */
[----:B------:R-:W1:Y:S01]  /*1510*/  I2F.F16 R23, R23 ;  /* 0x0000001700177306 */ /* 0x000e620000200c00 */
[----:B------:R-:W-:-:S07]  /*1520*/  IADD3 R35, PT, PT, R35, -0x80, RZ ;  /* 0xffffff8023237810 */ /* 0x000fce0007ffe0ff */
[----:B------:R-:W3:Y:S01]  /*1530*/  I2F.F16 R30, R30 ;  /* 0x0000001e001e7306 */ /* 0x000ee20000200c00 */
[----:B------:R-:W-:Y:S01]  /*1540*/  FFMA.FTZ R32, R5, R33, R32 ;  /* 0x0000002105207223 */ /* 0x000fe20000010020 */
[----:B0-----:R-:W-:Y:S02]  /*1550*/  HADD2.F32 R33, -RZ, R20.H0_H0 ;  /* 0x20000014ff217230 */ /* 0x001fe40000004100 */
[----:B--2---:R-:W-:-:S04]  /*1560*/  HADD2.F32 R25, -RZ, R25.H0_H0 ;  /* 0x20000019ff197230 */ /* 0x004fc80000004100 */
[----:B------:R-:W0:Y:S01]  /*1570*/  I2F.F16 R7, R7 ;  /* 0x0000000700077306 */ /* 0x000e220000200c00 */
[C---:B------:R-:W-:Y:S01]  /*1580*/  FFMA.FTZ R8, R5.reuse, R33, R8 ;  /* 0x0000002105087223 */ /* 0x040fe20000010008 */
[----:B------:R-:W-:Y:S01]  /*1590*/  FFMA.FTZ R4, R5, R25, R4 ;  /* 0x0000001905047223 */ /* 0x000fe20000010004 */
[----:B------:R-:W-:-:S05]  /*15a0*/  HADD2.F32 R5, -RZ, R21.H0_H0 ;  /* 0x20000015ff057230 */ /* 0x000fca0000004100 */
[----:B------:R2:W4:Y:S01]  /*15b0*/  I2F.F16 R6, R35 ;  /* 0x0000002300067306 */ /* 0x0005220000200c00 */
[----:B-1----:R-:W-:Y:S01]  /*15c0*/  HADD2.F32 R23, -RZ, R23.H0_H0 ;  /* 0x20000017ff177230 */ /* 0x002fe20000004100 */
[----:B------:R-:W-:Y:S02]  /*15d0*/  LEA.HI R9, R9, 0xffffff80, RZ, 0x8 ;  /* 0xffffff8009097811 */ /* 0x000fe400078f40ff */
[----:B--2---:R-:W-:Y:S01]  /*15e0*/  LEA.HI R35, R11, 0xffffff80, RZ, 0x8 ;  /* 0xffffff800b237811 */ /* 0x004fe200078f40ff */
[----:B---3--:R-:W-:Y:S02]  /*15f0*/  HADD2.F32 R11, -RZ, R30.H0_H0 ;  /* 0x2000001eff0b7230 */ /* 0x008fe40000004100 */
[C---:B------:R-:W-:Y:S01]  /*1600*/  FFMA.FTZ R33, R5.reuse, R23, R32 ;  /* 0x0000001705217223 */ /* 0x040fe20000010020 */
[----:B0-----:R-:W-:Y:S02]  /*1610*/  HADD2.F32 R7, -RZ, R7.H0_H0 ;  /* 0x20000007ff077230 */ /* 0x001fe40000004100 */
[----:B------:R-:W-:Y:S01]  /*1620*/  FFMA.FTZ R23, R5, R11, R8 ;  /* 0x0000000b05177223 */ /* 0x000fe20000010008 */
[----:B------:R-:W-:-:S02]  /*1630*/  LOP3.LUT R8, R12, 0xff, RZ, 0xc0, !PT ;  /* 0x000000ff0c087812 */ /* 0x000fc400078ec0ff */
[----:B------:R-:W-:Y:S01]  /*1640*/  FFMA.FTZ R37, R7, R5, R26 ;  /* 0x0000000507257223 */ /* 0x000fe2000001001a */
[----:B------:R-:W-:Y:S01]  /*1650*/  LEA.HI R25, R10, 0xffffff80, RZ, 0x8 ;  /* 0xffffff800a197811 */ /* 0x000fe200078f40ff */
[----:B----4-:R-:W-:Y:S01]  /*1660*/  HADD2.F32 R7, -RZ, R6.H0_H0 ;  /* 0x20000006ff077230 */ /* 0x010fe20000004100 */
[----:B------:R0:W-:Y:S01]  /*1670*/  I2F.F16 R20, R9 ;  /* 0x0000000900147306 */ /* 0x0001e20000200c00 */
[----:B-----5:R-:W-:Y:S01]  /*1680*/  IMAD.WIDE R38, R27, 0x4, R38 ;  /* 0x000000041b267825 */ /* 0x020fe200078e0226 */
[----:B------:R-:W-:-:S03]  /*1690*/  IADD3 R10, PT, PT, R8, -0x80, RZ ;  /* 0xffffff80080a7810 */ /* 0x000fc60007ffe0ff */
[----:B------:R-:W-:Y:S01]  /*16a0*/  FFMA.FTZ R11, R5, R7, R4 ;  /* 0x00000007050b7223 */ /* 0x000fe20000010004 */
[----:B------:R-:W-:Y:S01]  /*16b0*/  LOP3.LUT R26, R13, 0xff, RZ, 0xc0, !PT ;  /* 0x000000ff0d1a7812 */ /* 0x000fe200078ec0ff */
[----:B------:R1:W2:Y:S04]  /*16c0*/  LDG.E.128.CONSTANT R4, desc[UR6][R38.64] ;  /* 0x0000000626047981 */ /* 0x0002a8000c1e9d00 */
[----:B0-----:R-:W0:Y:S01]  /*16d0*/  LDS.64 R8, [UR4+0x10] ;  /* 0x00001004ff087984 */ /* 0x001e220008000a00 */
[----:B------:R-:W-:Y:S01]  /*16e0*/  IADD3 R36, PT, PT, R26, -0x80, RZ ;  /* 0xffffff801a247810 */ /* 0x000fe20007ffe0ff */
[----:B------:R-:W-:Y:S01]  /*16f0*/  HADD2.F32 R34, -RZ, R21.H1_H1 ;  /* 0x30000015ff227230 */ /* 0x000fe20000004100 */
[----:B------:R-:W-:Y:S01]  /*1700*/  LOP3.LUT R26, R14, 0xff, RZ, 0xc0, !PT ;  /* 0x000000ff0e1a7812 */ /* 0x000fe200078ec0ff */
[----:B------:R-:W-:-:S03]  /*1710*/  HADD2.F32 R22, -RZ, R22.H0_H0 ;  /* 0x20000016ff167230 */ /* 0x000fc60000004100 */
[----:B------:R-:W-:Y:S02]  /*1720*/  IADD3 R30, PT, PT, R26, -0x80, RZ ;  /* 0xffffff801a1e7810 */ /* 0x000fe40007ffe0ff */
[----:B------:R-:W-:Y:S01]  /*1730*/  FFMA.FTZ R26, R22, R34, R37 ;  /* 0x00000022161a7223 */ /* 0x000fe20000010025 */
[----:B------:R-:W-:Y:S01]  /*1740*/  LOP3.LUT R22, R15, 0xff, RZ, 0xc0, !PT ;  /* 0x000000ff0f167812 */ /* 0x000fe200078ec0ff */
[----:B------:R-:W3:Y:S03]  /*1750*/  I2F.F16 R25, R25 ;  /* 0x0000001900197306 */ /* 0x000ee60000200c00 */
[----:B------:R-:W-:-:S05]  /*1760*/  IADD3 R32, PT, PT, R22, -0x80, RZ ;  /* 0xffffff8016207810 */ /* 0x000fca0007ffe0ff */
[----:B------:R-:W4:Y:S08]  /*1770*/  I2F.F16 R35, R35 ;  /* 0x0000002300237306 */ /* 0x000f300000200c00 */
[----:B------:R-:W5:Y:S01]  /*1780*/  I2F.F16 R10, R10 ;  /* 0x0000000a000a7306 */ /* 0x000f620000200c00 */
[----:B---3--:R-:W-:-:S07]  /*1790*/  HADD2.F32 R22, -RZ, R25.H0_H0 ;  /* 0x20000019ff167230 */ /* 0x008fce0000004100 */
[----:B------:R4:W3:Y:S08]  /*17a0*/  I2F.F16 R21, R36 ;  /* 0x0000002400157306 */ /* 0x0008f00000200c00 */
[----:B------:R-:W1:Y:S08]  /*17b0*/  I2F.F16 R30, R30 ;  /* 0x0000001e001e7306 */ /* 0x000e700000200c00 */
[----:B------:R-:W1:Y:S01]  /*17c0*/  I2F.F16 R32, R32 ;  /* 0x0000002000207306 */ /* 0x000e620000200c00 */
[----:B----4-:R-:W-:-:S02]  /*17d0*/  HADD2.F32 R36, -RZ, R35.H0_H0 ;  /* 0x20000023ff247230 */ /* 0x010fc40000004100 */
[----:B------:R-:W-:Y:S02]  /*17e0*/  HADD2.F32 R20, -RZ, R20.H0_H0 ;  /* 0x20000014ff147230 */ /* 0x000fe40000004100 */
[C---:B------:R-:W-:Y:S01]  /*17f0*/  FFMA.FTZ R23, R34.reuse, R22, R23 ;  /* 0x0000001622177223 */ /* 0x040fe20000010017 */
[----:B-----5:R-:W-:Y:S02]  /*1800*/  HADD2.F32 R10, -RZ, R10.H0_H0 ;  /* 0x2000000aff0a7230 */ /* 0x020fe40000004100 */
[C---:B------:R-:W-:Y:S01]  /*1810*/  FFMA.FTZ R22, R34.reuse, R36, R11 ;  /* 0x0000002422167223 */ /* 0x040fe2000001000b */
[----:B0-----:R-:W-:Y:S02]  /*1820*/  HADD2.F32 R11, -RZ, R8.H0_H0 ;  /* 0x20000008ff0b7230 */ /* 0x001fe40000004100 */
[----:B------:R-:W-:Y:S01]  /*1830*/  FFMA.FTZ R25, R34, R20, R33 ;  /* 0x0000001422197223 */ /* 0x000fe20000010021 */
[----:B---3--:R-:W-:Y:S02]  /*1840*/  HADD2.F32 R34, -RZ, R21.H0_H0 ;  /* 0x20000015ff227230 */ /* 0x008fe40000004100 */
[----:B-1----:R-:W-:-:S02]  /*1850*/  HADD2.F32 R30, -RZ, R30.H0_H0 ;  /* 0x2000001eff1e7230 */ /* 0x002fc40000004100 */
        /* <DEDUP_REMOVED lines=11> */
[----:B------:R-:W-:Y:S02]  /*1910*/  SHF.R.U32.HI R21, RZ, 0x8, R12 ;  /* 0x00000008ff157819 */ /* 0x000fe4000001160c */
[----:B------:R-:W-:-:S02]  /*1920*/  IADD3 R36, PT, PT, R11, -0x80, RZ ;  /* 0xffffff800b247810 */ /* 0x000fc40007ffe0ff */
[----:B------:R-:W-:Y:S02]  /*1930*/  LOP3.LUT R11, R33, 0xff, RZ, 0xc0, !PT ;  /* 0x000000ff210b7812 */ /* 0x000fe400078ec0ff */
[----:B------:R-:W-:Y:S01]  /*1940*/  LOP3.LUT R21, R21, 0xff, RZ, 0xc0, !PT ;  /* 0x000000ff15157812 */ /* 0x000fe200078ec0ff */
[----:B------:R-:W0:Y:S01]  /*1950*/  I2F.F16 R34, R34 ;  /* 0x0000002200227306 */ /* 0x000e220000200c00 */
[----:B------:R-:W-:Y:S02]  /*1960*/  IADD3 R11, PT, PT, R11, -0x80, RZ ;  /* 0xffffff800b0b7810 */ /* 0x000fe40007ffe0ff */
[----:B------:R-:W-:-:S05]  /*1970*/  IADD3 R21, PT, PT, R21, -0x80, RZ ;  /* 0xffffff8015157810 */ /* 0x000fca0007ffe0ff */
[----:B------:R-:W1:Y:S08]  /*1980*/  I2F.F16 R33, R36 ;  /* 0x0000002400217306 */ /* 0x000e700000200c00 */
[----:B------:R3:W4:Y:S08]  /*1990*/  I2F.F16 R35, R21 ;  /* 0x0000001500237306 */ /* 0x0007300000200c00 */
[----:B------:R-:W5:Y:S01]  /*19a0*/  I2F.F16 R11, R11 ;  /* 0x0000000b000b7306 */ /* 0x000f620000200c00 */
[----:B---3--:R-:W-:-:S02]  /*19b0*/  HADD2.F32 R21, -RZ, R8.H1_H1 ;  /* 0x30000008ff157230 */ /* 0x008fc40000004100 */
[----:B0-----:R-:W-:Y:S02]  /*19c0*/  HADD2.F32 R8, -RZ, R34.H0_H0 ;  /* 0x20000022ff087230 */ /* 0x001fe40000004100 */
[----:B-1----:R-:W-:Y:S02]  /*19d0*/  HADD2.F32 R33, -RZ, R33.H0_H0 ;  /* 0x20000021ff217230 */ /* 0x002fe40000004100 */
[----:B----4-:R-:W-:Y:S02]  /*19e0*/  HADD2.F32 R35, -RZ, R35.H0_H0 ;  /* 0x20000023ff237230 */ /* 0x010fe40000004100 */
[C---:B------:R-:W-:Y:S01]  /*19f0*/  FFMA.FTZ R8, R21.reuse, R8, R10 ;  /* 0x0000000815087223 */ /* 0x040fe2000001000a */
[----:B------:R-:W-:Y:S01]  /*1a00*/  SHF.R.U32.HI R10, RZ, 0x10, R12 ;  /* 0x00000010ff0a7819 */ /* 0x000fe2000001160c */
[----:B------:R-:W-:Y:S01]  /*1a10*/  FFMA.FTZ R30, R21, R33, R30 ;  /* 0x00000021151e7223 */ /* 0x000fe2000001001e */
[----:B-----5:R-:W-:Y:S01]  /*1a20*/  HADD2.F32 R33, -RZ, R11.H0_H0 ;  /* 0x2000000bff217230 */ /* 0x020fe20000004100 */
[----:B------:R-:W-:Y:S01]  /*1a30*/  SHF.R.U32.HI R11, RZ, 0x10, R13 ;  /* 0x00000010ff0b7819 */ /* 0x000fe2000001160d */
[----:B------:R-:W-:Y:S01]  /*1a40*/  FFMA.FTZ R20, R35, R21, R20 ;  /* 0x0000001523147223 */ /* 0x000fe20000010014 */
[----:B------:R-:W-:-:S02]  /*1a50*/  LOP3.LUT R10, R10, 0xff, RZ, 0xc0, !PT ;  /* 0x000000ff0a0a7812 */ /* 0x000fc400078ec0ff */
[----:B------:R-:W-:Y:S01]  /*1a60*/  FFMA.FTZ R32, R21, R33, R32 ;  /* 0x0000002115207223 */ /* 0x000fe20000010020 */
[----:B------:R-:W-:Y:S02]  /*1a70*/  LOP3.LUT R11, R11, 0xff, RZ, 0xc0, !PT ;  /* 0x000000ff0b0b7812 */ /* 0x000fe400078ec0ff */
[----:B------:R-:W-:Y:S02]  /*1a80*/  SHF.R.U32.HI R21, RZ, 0x10, R14 ;  /* 0x00000010ff157819 */ /* 0x000fe4000001160e */
[----:B------:R-:W-:Y:S02]  /*1a90*/  SHF.R.U32.HI R33, RZ, 0x10, R15 ;  /* 0x00000010ff217819 */ /* 0x000fe4000001160f */
[----:B------:R-:W-:Y:S02]  /*1aa0*/  IADD3 R10, PT, PT, R10, -0x80, RZ ;  /* 0xffffff800a0a7810 */ /* 0x000fe40007ffe0ff */
[----:B------:R-:W-:Y:S02]  /*1ab0*/  IADD3 R34, PT, PT, R11, -0x80, RZ ;  /* 0xffffff800b227810 */ /* 0x000fe40007ffe0ff */
[----:B------:R-:W-:-:S02]  /*1ac0*/  LOP3.LUT R11, R21, 0xff, RZ, 0xc0, !PT ;  /* 0x000000ff150b7812 */ /* 0x000fc400078ec0ff */
[----:B------:R-:W-:Y:S01]  /*1ad0*/  LOP3.LUT R33, R33, 0xff, RZ, 0xc0, !PT ;  /* 0x000000ff21217812 */ /* 0x000fe200078ec0ff */
[----:B------:R-:W0:Y:S01]  /*1ae0*/  I2F.F16 R21, R34 ;  /* 0x0000002200157306 */ /* 0x000e220000200c00 */
[----:B------:R-:W-:Y:S02]  /*1af0*/  IADD3 R11, PT, PT, R11, -0x80, RZ ;  /* 0xffffff800b0b7810 */ /* 0x000fe40007ffe0ff */
[----:B------:R-:W-:-:S05]  /*1b00*/  IADD3 R33, PT, PT, R33, -0x80, RZ ;  /* 0xffffff8021217810 */ /* 0x000fca0007ffe0ff */
[----:B------:R-:W1:Y:S08]  /*1b10*/  I2F.F16 R10, R10 ;  /* 0x0000000a000a7306 */ /* 0x000e700000200c00 */
[----:B------:R-:W3:Y:S08]  /*1b20*/  I2F.F16 R11, R11 ;  /* 0x0000000b000b7306 */ /* 0x000ef00000200c00 */
[----:B------:R-:W4:Y:S01]  /*1b30*/  I2F.F16 R33, R33 ;  /* 0x0000002100217306 */ /* 0x000f220000200c00 */
[----:B0-----:R-:W-:-:S02]  /*1b40*/  HADD2.F32 R36, -RZ, R21.H0_H0 ;  /* 0x20000015ff247230 */ /* 0x001fc40000004100 */
[----:B-1----:R-:W-:Y:S02]  /*1b50*/  HADD2.F32 R35, -RZ, R10.H0_H0 ;  /* 0x2000000aff237230 */ /* 0x002fe40000004100 */
[----:B------:R-:W-:-:S05]  /*1b60*/  HADD2.F32 R21, -RZ, R9.H0_H0 ;  /* 0x20000009ff157230 */ /* 0x000fca0000004100 */
[----:B------:R-:W-:Y:S01]  /*1b70*/  FFMA.FTZ R10, R35, R21, R20 ;  /* 0x00000015230a7223 */ /* 0x000fe20000010014 */
[----:B---3--:R-:W-:Y:S02]  /*1b80*/  HADD2.F32 R20, -RZ, R11.H0_H0 ;  /* 0x2000000bff147230 */ /* 0x008fe40000004100 */
[----:B----4-:R-:W-:Y:S01]  /*1b90*/  HADD2.F32 R35, -RZ, R33.H0_H0 ;  /* 0x20000021ff237230 */ /* 0x010fe20000004100 */
[----:B------:R-:W-:Y:S01]  /*1ba0*/  LEA.HI R34, R12, 0xffffff80, RZ, 0x8 ;  /* 0xffffff800c227811 */ /* 0x000fe200078f40ff */
[C---:B------:R-:W-:Y:S01]  /*1bb0*/  FFMA.FTZ R8, R21.reuse, R36, R8 ;  /* 0x0000002415087223 */ /* 0x040fe20000010008 */
[C---:B------:R-:W-:Y:S02]  /*1bc0*/  FFMA.FTZ R11, R21.reuse, R20, R30 ;  /* 0x00000014150b7223 */ /* 0x040fe4000001001e */
[----:B------:R-:W-:Y:S02]  /*1bd0*/  FFMA.FTZ R12, R21, R35, R32 ;  /* 0x00000023150c7223 */ /* 0x000fe40000010020 */
[----:B------:R-:W0:Y:S01]  /*1be0*/  LDS.64 R20, [UR4+0x18] ;  /* 0x00001804ff147984 */ /* 0x000e220008000a00 */
[----:B------:R-:W1:Y:S01]  /*1bf0*/  I2F.F16 R30, R34 ;  /* 0x00000022001e7306 */ /* 0x000e620000200c00 */
[----:B------:R-:W-:-:S02]  /*1c00*/  LEA.HI R32, R13, 0xffffff80, RZ, 0x8 ;  /* 0xffffff800d207811 */ /* 0x000fc400078f40ff */
[----:B------:R-:W-:Y:S02]  /*1c10*/  LEA.HI R13, R14, 0xffffff80, RZ, 0x8 ;  /* 0xffffff800e0d7811 */ /* 0x000fe400078f40ff */
[----:B------:R-:W-:-:S03]  /*1c20*/  LEA.HI R15, R15, 0xffffff80, RZ, 0x8 ;  /* 0xffffff800f0f7811 */ /* 0x000fc600078f40ff */
[----:B------:R-:W3:Y:S01]  /*1c30*/  I2F.F16 R32, R32 ;  /* 0x0000002000207306 */ /* 0x000ee20000200c00 */
[----:B------:R-:W-:Y:S01]  /*1c40*/  LOP3.LUT R14, R16, 0xff, RZ, 0xc0, !PT ;  /* 0x000000ff100e7812 */ /* 0x000fe200078ec0ff */
[----:B------:R-:W-:-:S03]  /*1c50*/  HADD2.F32 R9, -RZ, R9.H1_H1 ;  /* 0x30000009ff097230 */ /* 0x000fc60000004100 */
[----:B------:R-:W-:-:S03]  /*1c60*/  IADD3 R14, PT, PT, R14, -0x80, RZ ;  /* 0xffffff800e0e7810 */ /* 0x000fc60007ffe0ff */
[----:B------:R-:W4:Y:S01]  /*1c70*/  I2F.F16 R13, R13 ;  /* 0x0000000d000d7306 */ /* 0x000f220000200c00 */
[----:B-1----:R-:W-:-:S07]  /*1c80*/  HADD2.F32 R33, -RZ, R30.H0_H0 ;  /* 0x2000001eff217230 */ /* 0x002fce0000004100 */
[----:B------:R-:W1:Y:S01]  /*1c90*/  I2F.F16 R15, R15 ;  /* 0x0000000f000f7306 */ /* 0x000e620000200c00 */
[----:B------:R-:W-:Y:S01]  /*1ca0*/  FFMA.FTZ R10, R33, R9, R10 ;  /* 0x00000009210a7223 */ /* 0x000fe2000001000a */
[----:B---3--:R-:W-:Y:S01]  /*1cb0*/  HADD2.F32 R33, -RZ, R32.H0_H0 ;  /* 0x20000020ff217230 */ /* 0x008fe20000004100 */
[----:B------:R-:W-:-:S05]  /*1cc0*/  LOP3.LUT R30, R17, 0xff, RZ, 0xc0, !PT ;  /* 0x000000ff111e7812 */ /* 0x000fca00078ec0ff */
[----:B------:R-:W3:Y:S01]  /*1cd0*/  I2F.F16 R14, R14 ;  /* 0x0000000e000e7306 */ /* 0x000ee20000200c00 */
[----:B------:R-:W-:Y:S01]  /*1ce0*/  IADD3 R32, PT, PT, R30, -0x80, RZ ;  /* 0xffffff801e207810 */ /* 0x000fe20007ffe0ff */
[----:B------:R-:W-:Y:S01]  /*1cf0*/  FFMA.FTZ R8, R9, R33, R8 ;  /* 0x0000002109087223 */ /* 0x000fe20000010008 */
[----:B----4-:R-:W-:Y:S02]  /*1d00*/  HADD2.F32 R30, -RZ, R13.H0_H0 ;  /* 0x2000000dff1e7230 */ /* 0x010fe40000004100 */
[----:B-1----:R-:W-:-:S03]  /*1d10*/  HADD2.F32 R33, -RZ, R15.H0_H0 ;  /* 0x2000000fff217230 */ /* 0x002fc60000004100 */
[C---:B------:R-:W-:Y:S01]  /*1d20*/  FFMA.FTZ R11, R9.reuse, R30, R11 ;  /* 0x0000001e090b7223 */ /* 0x040fe2000001000b */
[----:B------:R-:W-:Y:S01]  /*1d30*/  LOP3.LUT R15, R18, 0xff, RZ, 0xc0, !PT ;  /* 0x000000ff120f7812 */ /* 0x000fe200078ec0ff */
[----:B0-----:R-:W-:Y:S02]  /*1d40*/  HADD2.F32 R30, -RZ, R20.H0_H0 ;  /* 0x20000014ff1e7230 */ /* 0x001fe40000004100 */
[----:B------:R-:W-:Y:S01]  /*1d50*/  FFMA.FTZ R9, R9, R33, R12 ;  /* 0x0000002109097223 */ /* 0x000fe2000001000c */
[----:B------:R-:W-:Y:S01]  /*1d60*/  LOP3.LUT R12, R19, 0xff, RZ, 0xc0, !PT ;  /* 0x000000ff130c7812 */ /* 0x000fe200078ec0ff */
[----:B---3--:R-:W-:Y:S01]  /*1d70*/  HADD2.F32 R33, -RZ, R14.H0_H0 ;  /* 0x2000000eff217230 */ /* 0x008fe20000004100 */
[----:B------:R-:W-:Y:S01]  /*1d80*/  SHF.R.U32.HI R14, RZ, 0x8, R16 ;  /* 0x00000008ff0e7819 */ /* 0x000fe20000011610 */
[----:B------:R0:W1:Y:S01]  /*1d90*/  I2F.F16 R13, R32 ;  /* 0x00000020000d7306 */ /* 0x0000620000200c00 */
[----:B------:R-:W-:Y:S02]  /*1da0*/  IADD3 R15, PT, PT, R15, -0x80, RZ ;  /* 0xffffff800f0f7810 */ /* 0x000fe40007ffe0ff */
[----:B------:R-:W-:Y:S01]  /*1db0*/  IADD3 R35, PT, PT, R12, -0x80, RZ ;  /* 0xffffff800c237810 */ /* 0x000fe20007ffe0ff */
[----:B------:R-:W-:Y:S01]  /*1dc0*/  FFMA.FTZ R12, R33, R30, R10 ;  /* 0x0000001e210c7223 */ /* 0x000fe2000001000a */
[----:B------:R-:W-:-:S02]  /*1dd0*/  LOP3.LUT R10, R14, 0xff, RZ, 0xc0, !PT ;  /* 0x000000ff0e0a7812 */ /* 0x000fc400078ec0ff */
[----:B------:R-:W-:Y:S01]  /*1de0*/  SHF.R.U32.HI R33, RZ, 0x8, R17 ;  /* 0x00000008ff217819 */ /* 0x000fe20000011611 */
[----:B------:R-:W3:Y:S01]  /*1df0*/  I2F.F16 R15, R15 ;  /* 0x0000000f000f7306 */ /* 0x000ee20000200c00 */
[----:B0-----:R-:W-:Y:S02]  /*1e00*/  IADD3 R32, PT, PT, R10, -0x80, RZ ;  /* 0xffffff800a207810 */ /* 0x001fe40007ffe0ff */
[----:B------:R-:W-:Y:S02]  /*1e10*/  LOP3.LUT R33, R33, 0xff, RZ, 0xc0, !PT ;  /* 0x000000ff21217812 */ /* 0x000fe400078ec0ff */
[----:B------:R-:W-:Y:S02]  /*1e20*/  SHF.R.U32.HI R10, RZ, 0x8, R18 ;  /* 0x00000008ff0a7819 */ /* 0x000fe40000011612 */
[----:B------:R-:W-:Y:S01]  /*1e30*/  IADD3 R34, PT, PT, R33, -0x80, RZ ;  /* 0xffffff8021227810 */ /* 0x000fe20007ffe0ff */
[----:B------:R-:W0:Y:S01]  /*1e40*/  I2F.F16 R14, R35 ;  /* 0x00000023000e7306 */ /* 0x000e220000200c00 */
[----:B------:R-:W-:Y:S01]  /*1e50*/  LOP3.LUT R10, R10, 0xff, RZ, 0xc0, !PT ;  /* 0x000000ff0a0a7812 */ /* 0x000fe200078ec0ff */
[----:B-1----:R-:W-:-:S03]  /*1e60*/  HADD2.F32 R13, -RZ, R13.H0_H0 ;  /* 0x2000000dff0d7230 */ /* 0x002fc60000004100 */
[----:B------:R-:W-:-:S03]  /*1e70*/  IADD3 R10, PT, PT, R10, -0x80, RZ ;  /* 0xffffff800a0a7810 */ /* 0x000fc60007ffe0ff */
[----:B------:R-:W1:Y:S01]  /*1e80*/  I2F.F16 R32, R32 ;  /* 0x0000002000207306 */ /* 0x000e620000200c00 */
[----:B------:R-:W-:Y:S01]  /*1e90*/  FFMA.FTZ R8, R30, R13, R8 ;  /* 0x0000000d1e087223 */ /* 0x000fe20000010008 */
[----:B---3--:R-:W-:-:S06]  /*1ea0*/  HADD2.F32 R13, -RZ, R15.H0_H0 ;  /* 0x2000000fff0d7230 */ /* 0x008fcc0000004100 */
[----:B------:R-:W3:Y:S01]  /*1eb0*/  I2F.F16 R34, R34 ;  /* 0x0000002200227306 */ /* 0x000ee20000200c00 */
[----:B0-----:R-:W-:Y:S02]  /*1ec0*/  HADD2.F32 R14, -RZ, R14.H0_H0 ;  /* 0x2000000eff0e7230 */ /* 0x001fe40000004100 */
[----:B------:R-:W-:-:S05]  /*1ed0*/  FFMA.FTZ R13, R30, R13, R11 ;  /* 0x0000000d1e0d7223 */ /* 0x000fca000001000b */
[----:B------:R-:W0:Y:S01]  /*1ee0*/  I2F.F16 R10, R10 ;  /* 0x0000000a000a7306 */ /* 0x000e220000200c00 */
[----:B------:R-:W-:Y:S01]  /*1ef0*/  SHF.R.U32.HI R11, RZ, 0x8, R19 ;  /* 0x00000008ff0b7819 */ /* 0x000fe20000011613 */
[----:B------:R-:W-:Y:S01]  /*1f00*/  FFMA.FTZ R14, R30, R14, R9 ;  /* 0x0000000e1e0e7223 */ /* 0x000fe20000010009 */
[----:B------:R-:W-:Y:S02]  /*1f10*/  HADD2.F32 R33, -RZ, R20.H1_H1 ;  /* 0x30000014ff217230 */ /* 0x000fe40000004100 */
[----:B------:R-:W-:Y:S01]  /*1f20*/  LOP3.LUT R11, R11, 0xff, RZ, 0xc0, !PT ;  /* 0x000000ff0b0b7812 */ /* 0x000fe200078ec0ff */
[----:B-1----:R-:W-:Y:S02]  /*1f30*/  HADD2.F32 R9, -RZ, R32.H0_H0 ;  /* 0x20000020ff097230 */ /* 0x002fe40000004100 */
[----:B---3--:R-:W-:Y:S02]  /*1f40*/  HADD2.F32 R20, -RZ, R34.H0_H0 ;  /* 0x20000022ff147230 */ /* 0x008fe40000004100 */
[----:B------:R-:W-:Y:S01]  /*1f50*/  IMAD.WIDE R34, R27, 0x4, R38 ;  /* 0x000000041b227825 */ /* 0x000fe200078e0226 */
[----:B------:R-:W-:-:S03]  /*1f60*/  IADD3 R15, PT, PT, R11, -0x80, RZ ;  /* 0xffffff800b0f7810 */ /* 0x000fc60007ffe0ff */
[----:B------:R-:W-:Y:S01]  /*1f70*/  FFMA.FTZ R12, R9, R33, R12 ;  /* 0x00000021090c7223 */ /* 0x000fe2000001000c */
[C---:B------:R-:W-:Y:S01]  /*1f80*/  FFMA.FTZ R20, R33.reuse, R20, R8 ;  /* 0x0000001421147223 */ /* 0x040fe20000010008 */
[----:B0-----:R-:W-:Y:S02]  /*1f90*/  HADD2.F32 R30, -RZ, R10.H0_H0 ;  /* 0x2000000aff1e7230 */ /* 0x001fe40000004100 */
[----:B------:R0:W3:Y:S01]  /*1fa0*/  LDG.E.128.CONSTANT R8, desc[UR6][R34.64] ;  /* 0x0000000622087981 */ /* 0x0000e2000c1e9d00 */
[----:B------:R-:W1:Y:S02]  /*1fb0*/  I2F.F16 R15, R15 ;  /* 0x0000000f000f7306 */ /* 0x000e640000200c00 */
[----:B------:R-:W-:Y:S01]  /*1fc0*/  FFMA.FTZ R13, R33, R30, R13 ;  /* 0x0000001e210d7223 */ /* 0x000fe2000001000d */
[----:B------:R-:W-:Y:S01]  /*1fd0*/  LEA.HI R32, R16, 0xffffff80, RZ, 0x8 ;  /* 0xffffff8010207811 */ /* 0x000fe200078f40ff */
[----:B-1----:R-:W-:Y:S01]  /*1fe0*/  HADD2.F32 R30, -RZ, R15.H0_H0 ;  /* 0x2000000fff1e7230 */ /* 0x002fe20000004100 */
[----:B------:R-:W-:-:S04]  /*1ff0*/  SHF.R.U32.HI R15, RZ, 0x10, R16 ;  /* 0x00000010ff0f7819 */ /* 0x000fc80000011610 */
[----:B------:R-:W-:Y:S01]  /*2000*/  FFMA.FTZ R16, R33, R30, R14 ;  /* 0x0000001e21107223 */ /* 0x000fe2000001000e */
[----:B------:R-:W-:Y:S02]  /*2010*/  SHF.R.U32.HI R30, RZ, 0x10, R17 ;  /* 0x00000010ff1e7819 */ /* 0x000fe40000011611 */
[----:B------:R-:W-:Y:S02]  /*2020*/  LOP3.LUT R15, R15, 0xff, RZ, 0xc0, !PT ;  /* 0x000000ff0f0f7812 */ /* 0x000fe400078ec0ff */
[----:B------:R-:W-:Y:S02]  /*2030*/  LOP3.LUT R30, R30, 0xff, RZ, 0xc0, !PT ;  /* 0x000000ff1e1e7812 */ /* 0x000fe400078ec0ff */
[----:B------:R-:W-:Y:S02]  /*2040*/  IADD3 R33, PT, PT, R15, -0x80, RZ ;  /* 0xffffff800f217810 */ /* 0x000fe40007ffe0ff */
[----:B------:R-:W-:Y:S02]  /*2050*/  SHF.R.U32.HI R15, RZ, 0x10, R18 ;  /* 0x00000010ff0f7819 */ /* 0x000fe40000011612 */
[----:B------:R-:W-:-:S02]  /*2060*/  SHF.R.U32.HI R36, RZ, 0x10, R19 ;  /* 0x00000010ff247819 */ /* 0x000fc40000011613 */
[----:B------:R-:W-:Y:S02]  /*2070*/  IADD3 R30, PT, PT, R30, -0x80, RZ ;  /* 0xffffff801e1e7810 */ /* 0x000fe40007ffe0ff */
[----:B------:R-:W-:Y:S02]  /*2080*/  LOP3.LUT R15, R15, 0xff, RZ, 0xc0, !PT ;  /* 0x000000ff0f0f7812 */ /* 0x000fe400078ec0ff */
[----:B------:R-:W-:Y:S01]  /*2090*/  LOP3.LUT R36, R36, 0xff, RZ, 0xc0, !PT ;  /* 0x000000ff24247812 */ /* 0x000fe200078ec0ff */
[----:B------:R-:W1:Y:S01]  /*20a0*/  I2F.F16 R33, R33 ;  /* 0x0000002100217306 */ /* 0x000e620000200c00 */
[----:B------:R-:W-:Y:S02]  /*20b0*/  IADD3 R37, PT, PT, R15, -0x80, RZ ;  /* 0xffffff800f257810 */ /* 0x000fe40007ffe0ff */
[----:B------:R-:W-:-:S05]  /*20c0*/  IADD3 R15, PT, PT, R36, -0x80, RZ ;  /* 0xffffff80240f7810 */ /* 0x000fca0007ffe0ff */
[----:B------:R-:W4:Y:S08]  /*20d0*/  I2F.F16 R30, R30 ;  /* 0x0000001e001e7306 */ /* 0x000f300000200c00 */
[----:B------:R-:W5:Y:S08]  /*20e0*/  I2F.F16 R14, R32 ;  /* 0x00000020000e7306 */ /* 0x000f700000200c00 */
[----:B------:R-:W2:Y:S01]  /*20f0*/  I2F.F16 R32, R37 ;  /* 0x0000002500207306 */ /* 0x000ea20000200c00 */
[----:B-1----:R-:W-:-:S07]  /*2100*/  HADD2.F32 R39, -RZ, R33.H0_H0 ;  /* 0x20000021ff277230 */ /* 0x002fce0000004100 */
[----:B------:R-:W1:Y:S01]  /*2110*/  I2F.F16 R15, R15 ;  /* 0x0000000f000f7306 */ /* 0x000e620000200c00 */
[--C-:B------:R-:W-:Y:S02]  /*2120*/  HADD2.F32 R33, -RZ, R21.reuse.H0_H0 ;  /* 0x20000015ff217230 */ /* 0x100fe40000004100 */
[----:B----4-:R-:W-:Y:S01]  /*2130*/  HADD2.F32 R30, -RZ, R30.H0_H0 ;  /* 0x2000001eff1e7230 */ /* 0x010fe20000004100 */
[----:B------:R-:W-:Y:S01]  /*2140*/  LEA.HI R18, R18, 0xffffff80, RZ, 0x8 ;  /* 0xffffff8012127811 */ /* 0x000fe200078f40ff */
[----:B-----5:R-:W-:Y:S01]  /*2150*/  HADD2.F32 R14, -RZ, R14.H0_H0 ;  /* 0x2000000eff0e7230 */ /* 0x020fe20000004100 */
[----:B------:R-:W-:Y:S01]  /*2160*/  LEA.HI R36, R17, 0xffffff80, RZ, 0x8 ;  /* 0xffffff8011247811 */ /* 0x000fe200078f40ff */
[----:B--2---:R-:W-:Y:S02]  /*2170*/  HADD2.F32 R32, -RZ, R32.H0_H0 ;  /* 0x20000020ff207230 */ /* 0x004fe40000004100 */
[----:B------:R-:W-:Y:S01]  /*2180*/  FFMA.FTZ R20, R33, R30, R20 ;  /* 0x0000001e21147223 */ /* 0x000fe20000010014 */
[----:B------:R-:W-:-:S02]  /*2190*/  HADD2.F32 R30, -RZ, R21.H1_H1 ;  /* 0x30000015ff1e7230 */ /* 0x000fc40000004100 */
[----:B------:R-:W-:Y:S01]  /*21a0*/  FFMA.FTZ R17, R39, R33, R12 ;  /* 0x0000002127117223 */ /* 0x000fe2000001000c */
[----:B------:R-:W2:Y:S01]  /*21b0*/  I2F.F16 R18, R18 ;  /* 0x0000001200127306 */ /* 0x000ea20000200c00 */
[----:B-1----:R-:W-:Y:S02]  /*21c0*/  HADD2.F32 R21, -RZ, R15.H0_H0 ;  /* 0x2000000fff157230 */ /* 0x002fe40000004100 */
[----:B------:R-:W-:Y:S01]  /*21d0*/  FFMA.FTZ R13, R33, R32, R13 ;  /* 0x00000020210d7223 */ /* 0x000fe2000001000d */
[----:B------:R-:W-:Y:S02]  /*21e0*/  LEA.HI R19, R19, 0xffffff80, RZ, 0x8 ;  /* 0xffffff8013137811 */ /* 0x000fe400078f40ff */
[----:B------:R-:W-:Y:S01]  /*21f0*/  FFMA.FTZ R33, R33, R21, R16 ;  /* 0x0000001521217223 */ /* 0x000fe20000010010 */
[----:B------:R-:W-:Y:S01]  /*2200*/  FFMA.FTZ R21, R14, R30, R17 ;  /* 0x0000001e0e157223 */ /* 0x000fe20000010011 */
[----:B------:R-:W1:Y:S01]  /*2210*/  I2F.F16 R12, R36 ;  /* 0x00000024000c7306 */ /* 0x000e620000200c00 */
[----:B------:R-:W4:Y:S07]  /*2220*/  LDS.64 R16, [UR4+0x20] ;  /* 0x00002004ff107984 */ /* 0x000f2e0008000a00 */
[----:B------:R5:W0:Y:S01]  /*2230*/  I2F.F16 R15, R19 ;  /* 0x00000013000f7306 */ /* 0x000a220000200c00 */
[----:B--2---:R-:W-:Y:S01]  /*2240*/  HADD2.F32 R18, -RZ, R18.H0_H0 ;  /* 0x20000012ff127230 */ /* 0x004fe20000004100 */
[----:B------:R-:W-:-:S02]  /*2250*/  LOP3.LUT R32, R4, 0xff, RZ, 0xc0, !PT ;  /* 0x000000ff04207812 */ /* 0x000fc400078ec0ff */
[----:B------:R-:W-:Y:S01]  /*2260*/  LOP3.LUT R14, R5, 0xff, RZ, 0xc0, !PT ;  /* 0x000000ff050e7812 */ /* 0x000fe200078ec0ff */
[----:B-1----:R-:W-:Y:S02]  /*2270*/  HADD2.F32 R37, -RZ, R12.H0_H0 ;  /* 0x2000000cff257230 */ /* 0x002fe40000004100 */
[----:B-----5:R-:W-:Y:S01]  /*2280*/  FFMA.FTZ R19, R30, R18, R13 ;  /* 0x000000121e137223 */ /* 0x020fe2000001000d */
[----:B------:R-:W-:Y:S02]  /*2290*/  LOP3.LUT R12, R6, 0xff, RZ, 0xc0, !PT ;  /* 0x000000ff060c7812 */ /* 0x000fe400078ec0ff */
[----:B------:R-:W-:Y:S01]  /*22a0*/  LOP3.LUT R13, R7, 0xff, RZ, 0xc0, !PT ;  /* 0x000000ff070d7812 */ /* 0x000fe200078ec0ff */
[----:B0-----:R-:W-:Y:S01]  /*22b0*/  HADD2.F32 R18, -RZ, R15.H0_H0 ;  /* 0x2000000fff127230 */ /* 0x001fe20000004100 */
[----:B------:R-:W-:Y:S01]  /*22c0*/  IADD3 R32, PT, PT, R32, -0x80, RZ ;  /* 0xffffff8020207810 */ /* 0x000fe20007ffe0ff */
[----:B------:R-:W-:Y:S01]  /*22d0*/  FFMA.FTZ R20, R30, R37, R20 ;  /* 0x000000251e147223 */ /* 0x000fe20000010014 */
[----:B------:R-:W-:-:S02]  /*22e0*/  IADD3 R37, PT, PT, R12, -0x80, RZ ;  /* 0xffffff800c257810 */ /* 0x000fc40007ffe0ff */
[----:B------:R-:W-:Y:S01]  /*22f0*/  FFMA.FTZ R18, R30, R18, R33 ;  /* 0x000000121e127223 */ /* 0x000fe20000010021 */
[----:B------:R-:W-:Y:S02]  /*2300*/  IADD3 R14, PT, PT, R14, -0x80, RZ ;  /* 0xffffff800e0e7810 */ /* 0x000fe40007ffe0ff */
[----:B------:R-:W-:Y:S02]  /*2310*/  SHF.R.U32.HI R12, RZ, 0x8, R4 ;  /* 0x00000008ff0c7819 */ /* 0x000fe40000011604 */
[----:B------:R-:W-:Y:S01]  /*2320*/  IADD3 R30, PT, PT, R13, -0x80, RZ ;  /* 0xffffff800d1e7810 */ /* 0x000fe20007ffe0ff */
[----:B------:R-:W0:Y:S01]  /*2330*/  I2F.F16 R32, R32 ;  /* 0x0000002000207306 */ /* 0x000e220000200c00 */
[----:B------:R-:W-:-:S07]  /*2340*/  LOP3.LUT R12, R12, 0xff, RZ, 0xc0, !PT ;  /* 0x000000ff0c0c7812 */ /* 0x000fce00078ec0ff */
[----:B------:R1:W2:Y:S08]  /*2350*/  I2F.F16 R36, R14 ;  /* 0x0000000e00247306 */ /* 0x0002b00000200c00 */
[----:B------:R-:W5:Y:S01]  /*2360*/  I2F.F16 R15, R37 ;  /* 0x00000025000f7306 */ /* 0x000f620000200c00 */
[----:B-1----:R-:W-:-:S07]  /*2370*/  IADD3 R14, PT, PT, R12, -0x80, RZ ;  /* 0xffffff800c0e7810 */ /* 0x002fce0007ffe0ff */
[----:B------:R-:W1:Y:S01]  /*2380*/  I2F.F16 R33, R30 ;  /* 0x0000001e00217306 */ /* 0x000e620000200c00 */
[----:B0-----:R-:W-:Y:S02]  /*2390*/  HADD2.F32 R13, -RZ, R32.H0_H0 ;  /* 0x20000020ff0d7230 */ /* 0x001fe40000004100 */
[----:B----4-:R-:W-:-:S05]  /*23a0*/  HADD2.F32 R12, -RZ, R16.H0_H0 ;  /* 0x20000010ff0c7230 */ /* 0x010fca0000004100 */
[----:B------:R-:W0:Y:S01]  /*23b0*/  I2F.F16 R14, R14 ;  /* 0x0000000e000e7306 */ /* 0x000e220000200c00 */
[----:B--2---:R-:W-:Y:S02]  /*23c0*/  HADD2.F32 R39, -RZ, R36.H0_H0 ;  /* 0x20000024ff277230 */ /* 0x004fe40000004100 */
        /* <DEDUP_REMOVED lines=10> */
[----:B------:R-:W-:Y:S01]  /*2470*/  IADD3 R36, PT, PT, R12, -0x80, RZ ;  /* 0xffffff800c247810 */ /* 0x000fe20007ffe0ff */
[----:B------:R-:W-:Y:S01]  /*2480*/  FFMA.FTZ R30, R14, R16, R37 ;  /* 0x000000100e1e7223 */ /* 0x000fe20000010025 */
[----:B------:R-:W-:Y:S02]  /*2490*/  SHF.R.U32.HI R12, RZ, 0x8, R7 ;  /* 0x00000008ff0c7819 */ /* 0x000fe40000011607 */
[----:B------:R-:W-:Y:S02]  /*24a0*/  SHF.R.U32.HI R14, RZ, 0x8, R6 ;  /* 0x00000008ff0e7819 */ /* 0x000fe40000011606 */
[----:B------:R-:W-:Y:S02]  /*24b0*/  LOP3.LUT R12, R12, 0xff, RZ, 0xc0, !PT ;  /* 0x000000ff0c0c7812 */ /* 0x000fe400078ec0ff */
[----:B------:R-:W-:Y:S02]  /*24c0*/  LOP3.LUT R14, R14, 0xff, RZ, 0xc0, !PT ;  /* 0x000000ff0e0e7812 */ /* 0x000fe400078ec0ff */
[----:B------:R-:W-:-:S02]  /*24d0*/  IADD3 R38, PT, PT, R12, -0x80, RZ ;  /* 0xffffff800c267810 */ /* 0x000fc40007ffe0ff */
[----:B------:R-:W-:Y:S02]  /*24e0*/  IADD3 R37, PT, PT, R14, -0x80, RZ ;  /* 0xffffff800e257810 */ /* 0x000fe40007ffe0ff */
[----:B------:R-:W-:Y:S01]  /*24f0*/  SHF.R.U32.HI R12, RZ, 0x10, R4 ;  /* 0x00000010ff0c7819 */ /* 0x000fe20000011604 */
[----:B------:R-:W0:Y:S03]  /*2500*/  I2F.F16 R36, R36 ;  /* 0x0000002400247306 */ /* 0x000e260000200c00 */
[----:B------:R-:W-:-:S05]  /*2510*/  LOP3.LUT R12, R12, 0xff, RZ, 0xc0, !PT ;  /* 0x000000ff0c0c7812 */ /* 0x000fca00078ec0ff */
[----:B------:R-:W1:Y:S01]  /*2520*/  I2F.F16 R32, R37 ;  /* 0x0000002500207306 */ /* 0x000e620000200c00 */
[----:B------:R-:W-:-:S07]  /*2530*/  IADD3 R12, PT, PT, R12, -0x80, RZ ;  /* 0xffffff800c0c7810 */ /* 0x000fce0007ffe0ff */
[----:B------:R-:W2:Y:S01]  /*2540*/  I2F.F16 R14, R38 ;  /* 0x00000026000e7306 */ /* 0x000ea20000200c00 */
[----:B0-----:R-:W-:-:S07]  /*2550*/  HADD2.F32 R36, -RZ, R36.H0_H0 ;  /* 0x20000024ff247230 */ /* 0x001fce0000004100 */
[----:B------:R-:W0:Y:S01]  /*2560*/  I2F.F16 R12, R12 ;  /* 0x0000000c000c7306 */ /* 0x000e220000200c00 */
[----:B-1----:R-:W-:Y:S02]  /*2570*/  HADD2.F32 R32, -RZ, R32.H0_H0 ;  /* 0x20000020ff207230 */ /* 0x002fe40000004100 */
[C---:B------:R-:W-:Y:S01]  /*2580*/  FFMA.FTZ R13, R16.reuse, R36, R13 ;  /* 0x00000024100d7223 */ /* 0x040fe2000001000d */
[----:B--2---:R-:W-:Y:S02]  /*2590*/  HADD2.F32 R14, -RZ, R14.H0_H0 ;  /* 0x2000000eff0e7230 */ /* 0x004fe40000004100 */
[----:B------:R-:W-:-:S03]  /*25a0*/  FFMA.FTZ R15, R16, R32, R15 ;  /* 0x00000020100f7223 */ /* 0x000fc6000001000f */
[----:B------:R-:W-:Y:S01]  /*25b0*/  FFMA.FTZ R14, R16, R14, R33 ;  /* 0x0000000e100e7223 */ /* 0x000fe20000010021 */
[----:B------:R-:W-:Y:S01]  /*25c0*/  SHF.R.U32.HI R16, RZ, 0x10, R5 ;  /* 0x00000010ff107819 */ /* 0x000fe20000011605 */
[----:B------:R-:W-:Y:S02]  /*25d0*/  HADD2.F32 R32, -RZ, R17.H0_H0 ;  /* 0x20000011ff207230 */ /* 0x000fe40000004100 */
[----:B0-----:R-:W-:Y:S01]  /*25e0*/  HADD2.F32 R33, -RZ, R12.H0_H0 ;  /* 0x2000000cff217230 */ /* 0x001fe20000004100 */
[----:B------:R-:W-:-:S04]  /*25f0*/  LOP3.LUT R16, R16, 0xff, RZ, 0xc0, !PT ;  /* 0x000000ff10107812 */ /* 0x000fc800078ec0ff */
[----:B------:R-:W-:Y:S01]  /*2600*/  IADD3 R12, PT, PT, R16, -0x80, RZ ;  /* 0xffffff80100c7810 */ /* 0x000fe20007ffe0ff */
[----:B------:R-:W-:Y:S01]  /*2610*/  FFMA.FTZ R30, R33, R32, R30 ;  /* 0x00000020211e7223 */ /* 0x000fe2000001001e */
[----:B------:R-:W-:Y:S02]  /*2620*/  SHF.R.U32.HI R16, RZ, 0x10, R7 ;  /* 0x00000010ff107819 */ /* 0x000fe40000011607 */
[----:B------:R-:W-:Y:S02]  /*2630*/  SHF.R.U32.HI R33, RZ, 0x10, R6 ;  /* 0x00000010ff217819 */ /* 0x000fe40000011606 */
[----:B------:R-:W-:Y:S02]  /*2640*/  LOP3.LUT R16, R16, 0xff, RZ, 0xc0, !PT ;  /* 0x000000ff10107812 */ /* 0x000fe400078ec0ff */
[----:B------:R-:W-:Y:S01]  /*2650*/  LOP3.LUT R33, R33, 0xff, RZ, 0xc0, !PT ;  /* 0x000000ff21217812 */ /* 0x000fe200078ec0ff */
[----:B------:R-:W0:Y:S01]  /*2660*/  I2F.F16 R12, R12 ;  /* 0x0000000c000c7306 */ /* 0x000e220000200c00 */
[----:B------:R-:W-:-:S02]  /*2670*/  IADD3 R36, PT, PT, R16, -0x80, RZ ;  /* 0xffffff8010247810 */ /* 0x000fc40007ffe0ff */
[----:B------:R-:W-:-:S05]  /*2680*/  IADD3 R37, PT, PT, R33, -0x80, RZ ;  /* 0xffffff8021257810 */ /* 0x000fca0007ffe0ff */
        /* <DEDUP_REMOVED lines=12> */
[----:B------:R-:W-:Y:S01]  /*2750*/  LEA.HI R38, R5, 0xffffff80, RZ, 0x8 ;  /* 0xffffff8005267811 */ /* 0x000fe200078f40ff */
[----:B------:R-:W-:-:S06]  /*2760*/  HADD2.F32 R17, -RZ, R17.H1_H1 ;  /* 0x30000011ff117230 */ /* 0x000fcc0000004100 */
[----:B------:R-:W1:Y:S01]  /*2770*/  I2F.F16 R36, R38 ;  /* 0x0000002600247306 */ /* 0x000e620000200c00 */
[----:B0-----:R-:W-:-:S05]  /*2780*/  HADD2.F32 R5, -RZ, R4.H0_H0 ;  /* 0x20000004ff057230 */ /* 0x001fca0000004100 */
[----:B------:R-:W-:Y:S02]  /*2790*/  FFMA.FTZ R30, R5, R17, R30 ;  /* 0x00000011051e7223 */ /* 0x000fe4000001001e */
[----:B------:R-:W0:Y:S01]  /*27a0*/  LDS.64 R4, [UR4+0x28] ;  /* 0x00002804ff047984 */ /* 0x000e220008000a00 */
[----:B-1----:R-:W-:Y:S01]  /*27b0*/  HADD2.F32 R40, -RZ, R36.H0_H0 ;  /* 0x20000024ff287230 */ /* 0x002fe20000004100 */
[----:B------:R-:W-:Y:S02]  /*27c0*/  LEA.HI R36, R7, 0xffffff80, RZ, 0x8 ;  /* 0xffffff8007247811 */ /* 0x000fe400078f40ff */
[----:B------:R-:W-:Y:S02]  /*27d0*/  LEA.HI R39, R6, 0xffffff80, RZ, 0x8 ;  /* 0xffffff8006277811 */ /* 0x000fe400078f40ff */
[----:B---3--:R-:W-:Y:S02]  /*27e0*/  LOP3.LUT R7, R8, 0xff, RZ, 0xc0, !PT ;  /* 0x000000ff08077812 */ /* 0x008fe400078ec0ff */
[----:B------:R-:W1:Y:S02]  /*27f0*/  I2F.F16 R6, R39 ;  /* 0x0000002700067306 */ /* 0x000e640000200c00 */
[----:B------:R-:W-:-:S06]  /*2800*/  IADD3 R7, PT, PT, R7, -0x80, RZ ;  /* 0xffffff8007077810 */ /* 0x000fcc0007ffe0ff */
[----:B------:R-:W3:Y:S08]  /*2810*/  I2F.F16 R36, R36 ;  /* 0x0000002400247306 */ /* 0x000ef00000200c00 */
[----:B------:R-:W4:Y:S01]  /*2820*/  I2F.F16 R7, R7 ;  /* 0x0000000700077306 */ /* 0x000f220000200c00 */
[----:B-1----:R-:W-:Y:S02]  /*2830*/  HADD2.F32 R6, -RZ, R6.H0_H0 ;  /* 0x20000006ff067230 */ /* 0x002fe40000004100 */
[----:B------:R-:W-:Y:S01]  /*2840*/  FFMA.FTZ R16, R17, R40, R16 ;  /* 0x0000002811107223 */ /* 0x000fe20000010010 */
[----:B---3--:R-:W-:-:S02]  /*2850*/  HADD2.F32 R37, -RZ, R36.H0_H0 ;  /* 0x20000024ff257230 */ /* 0x008fc40000004100 */
[----:B------:R-:W-:Y:S01]  /*2860*/  FFMA.FTZ R6, R17, R6, R33 ;  /* 0x0000000611067223 */ /* 0x000fe20000010021 */
[----:B------:R-:W-:Y:S02]  /*2870*/  LOP3.LUT R33, R9, 0xff, RZ, 0xc0, !PT ;  /* 0x000000ff09217812 */ /* 0x000fe400078ec0ff */
[----:B------:R-:W-:Y:S01]  /*2880*/  FFMA.FTZ R32, R17, R37, R32 ;  /* 0x0000002511207223 */ /* 0x000fe20000010020 */
[----:B----4-:R-:W-:Y:S02]  /*2890*/  HADD2.F32 R37, -RZ, R7.H0_H0 ;  /* 0x20000007ff257230 */ /* 0x010fe40000004100 */
[----:B0-----:R-:W-:Y:S01]  /*28a0*/  HADD2.F32 R17, -RZ, R4.H0_H0 ;  /* 0x20000004ff117230 */ /* 0x001fe20000004100 */
[----:B------:R-:W-:Y:S02]  /*28b0*/  LOP3.LUT R7, R10, 0xff, RZ, 0xc0, !PT ;  /* 0x000000ff0a077812 */ /* 0x000fe400078ec0ff */
[----:B------:R-:W-:Y:S02]  /*28c0*/  IADD3 R36, PT, PT, R33, -0x80, RZ ;  /* 0xffffff8021247810 */ /* 0x000fe40007ffe0ff */
[----:B------:R-:W-:Y:S01]  /*28d0*/  FFMA.FTZ R33, R37, R17, R30 ;  /* 0x0000001125217223 */ /* 0x000fe2000001001e */
[----:B------:R-:W-:-:S06]  /*28e0*/  IADD3 R30, PT, PT, R7, -0x80, RZ ;  /* 0xffffff80071e7810 */ /* 0x000fcc0007ffe0ff */
[----:B------:R-:W0:Y:S08]  /*28f0*/  I2F.F16 R30, R30 ;  /* 0x0000001e001e7306 */ /* 0x000e300000200c00 */
        /* <DEDUP_REMOVED lines=13> */
[----:B------:R-:W-:Y:S02]  /*29d0*/  HADD2.F32 R4, -RZ, R4.H1_H1 ;  /* 0x30000004ff047230 */ /* 0x000fe40000004100 */
[----:B0-----:R-:W-:-:S05]  /*29e0*/  HADD2.F32 R16, -RZ, R6.H0_H0 ;  /* 0x20000006ff107230 */ /* 0x001fca0000004100 */
[----:B------:R-:W-:Y:S01]  /*29f0*/  FFMA.FTZ R33, R16, R4, R33 ;  /* 0x0000000410217223 */ /* 0x000fe20000010021 */
[----:B------:R-:W-:Y:S01]  /*2a00*/  SHF.R.U32.HI R16, RZ, 0x8, R10 ;  /* 0x00000008ff107819 */ /* 0x000fe2000001160a */
[----:B-1----:R-:W-:-:S03]  /*2a10*/  HADD2.F32 R36, -RZ, R30.H0_H0 ;  /* 0x2000001eff247230 */ /* 0x002fc60000004100 */
[----:B------:R-:W-:Y:S02]  /*2a20*/  LOP3.LUT R6, R16, 0xff, RZ, 0xc0, !PT ;  /* 0x000000ff10067812 */ /* 0x000fe400078ec0ff */
[----:B------:R-:W-:Y:S01]  /*2a30*/  FFMA.FTZ R7, R4, R36, R7 ;  /* 0x0000002404077223 */ /* 0x000fe20000010007 */
[----:B------:R-:W-:Y:S02]  /*2a40*/  LOP3.LUT R36, R11, 0xff, RZ, 0xc0, !PT ;  /* 0x000000ff0b247812 */ /* 0x000fe400078ec0ff */
[----:B------:R-:W-:Y:S02]  /*2a50*/  IADD3 R30, PT, PT, R6, -0x80, RZ ;  /* 0xffffff80061e7810 */ /* 0x000fe40007ffe0ff */
[----:B------:R-:W-:Y:S02]  /*2a60*/  SHF.R.U32.HI R6, RZ, 0x10, R8 ;  /* 0x00000010ff067819 */ /* 0x000fe40000011608 */
[----:B------:R-:W-:Y:S02]  /*2a70*/  IADD3 R36, PT, PT, R36, -0x80, RZ ;  /* 0xffffff8024247810 */ /* 0x000fe40007ffe0ff */
[----:B------:R-:W-:-:S02]  /*2a80*/  LOP3.LUT R6, R6, 0xff, RZ, 0xc0, !PT ;  /* 0x000000ff06067812 */ /* 0x000fc400078ec0ff */
[----:B------:R-:W0:Y:S02]  /*2a90*/  I2F.F16 R16, R36 ;  /* 0x0000002400107306 */ /* 0x000e240000200c00 */
[----:B------:R-:W-:-:S06]  /*2aa0*/  IADD3 R6, PT, PT, R6, -0x80, RZ ;  /* 0xffffff8006067810 */ /* 0x000fcc0007ffe0ff */
[----:B------:R-:W1:Y:S01]  /*2ab0*/  I2F.F16 R6, R6 ;  /* 0x0000000600067306 */ /* 0x000e620000200c00 */
[----:B0-----:R-:W-:-:S07]  /*2ac0*/  HADD2.F32 R16, -RZ, R16.H0_H0 ;  /* 0x20000010ff107230 */ /* 0x001fce0000004100 */
[----:B------:R-:W0:Y:S01]  /*2ad0*/  I2F.F16 R30, R30 ;  /* 0x0000001e001e7306 */ /* 0x000e220000200c00 */
[----:B------:R-:W-:Y:S01]  /*2ae0*/  FFMA.FTZ R17, R17, R16, R32 ;  /* 0x0000001011117223 */ /* 0x000fe20000010020 */
[----:B------:R-:W-:Y:S01]  /*2af0*/  SHF.R.U32.HI R32, RZ, 0x8, R11 ;  /* 0x00000008ff207819 */ /* 0x000fe2000001160b */
[----:B-1----:R-:W-:Y:S01]  /*2b00*/  HADD2.F32 R38, -RZ, R6.H0_H0 ;  /* 0x20000006ff267230 */ /* 0x002fe20000004100 */
[----:B------:R-:W-:Y:S02]  /*2b10*/  SHF.R.U32.HI R6, RZ, 0x10, R9 ;  /* 0x00000010ff067819 */ /* 0x000fe40000011609 */
[----:B------:R-:W-:Y:S02]  /*2b20*/  LOP3.LUT R36, R32, 0xff, RZ, 0xc0, !PT ;  /* 0x000000ff20247812 */ /* 0x000fe400078ec0ff */
[----:B------:R-:W-:Y:S02]  /*2b30*/  LOP3.LUT R6, R6, 0xff, RZ, 0xc0, !PT ;  /* 0x000000ff06067812 */ /* 0x000fe400078ec0ff */
[----:B------:R-:W-:Y:S01]  /*2b40*/  IADD3 R36, PT, PT, R36, -0x80, RZ ;  /* 0xffffff8024247810 */ /* 0x000fe20007ffe0ff */
[----:B0-----:R-:W-:Y:S01]  /*2b50*/  HADD2.F32 R16, -RZ, R30.H0_H0 ;  /* 0x2000001eff107230 */ /* 0x001fe20000004100 */
[----:B------:R-:W-:-:S04]  /*2b60*/  IADD3 R30, PT, PT, R6, -0x80, RZ ;  /* 0xffffff80061e7810 */ /* 0x000fc80007ffe0ff */
[----:B------:R-:W0:Y:S08]  /*2b70*/  I2F.F16 R36, R36 ;  /* 0x0000002400247306 */ /* 0x000e300000200c00 */
[----:B------:R-:W1:Y:S01]  /*2b80*/  I2F.F16 R6, R30 ;  /* 0x0000001e00067306 */ /* 0x000e620000200c00 */
[----:B------:R-:W-:Y:S01]  /*2b90*/  FFMA.FTZ R37, R4, R16, R37 ;  /* 0x0000001004257223 */ /* 0x000fe20000010025 */
[----:B------:R-:W-:-:S05]  /*2ba0*/  HADD2.F32 R16, -RZ, R5.H0_H0 ;  /* 0x20000005ff107230 */ /* 0x000fca0000004100 */
[----:B------:R-:W-:Y:S01]  /*2bb0*/  FFMA.FTZ R32, R38, R16, R33 ;  /* 0x0000001026207223 */ /* 0x000fe20000010021 */
[----:B0-----:R-:W-:Y:S02]  /*2bc0*/  HADD2.F32 R33, -RZ, R36.H0_H0 ;  /* 0x20000024ff217230 */ /* 0x001fe40000004100 */
[----:B-1----:R-:W-:-:S03]  /*2bd0*/  HADD2.F32 R6, -RZ, R6.H0_H0 ;  /* 0x20000006ff067230 */ /* 0x002fc60000004100 */
[----:B------:R-:W-:Y:S01]  /*2be0*/  FFMA.FTZ R33, R4, R33, R17 ;  /* 0x0000002104217223 */ /* 0x000fe20000010011 */
[----:B------:R-:W-:Y:S01]  /*2bf0*/  SHF.R.U32.HI R4, RZ, 0x10, R10 ;  /* 0x00000010ff047819 */ /* 0x000fe2000001160a */
[----:B------:R-:W-:Y:S01]  /*2c00*/  FFMA.FTZ R6, R16, R6, R7 ;  /* 0x0000000610067223 */ /* 0x000fe20000010007 */
[----:B------:R-:W-:Y:S02]  /*2c10*/  LEA.HI R7, R9, 0xffffff80, RZ, 0x8 ;  /* 0xffffff8009077811 */ /* 0x000fe400078f40ff */
[----:B------:R-:W-:Y:S02]  /*2c20*/  SHF.R.U32.HI R9, RZ, 0x10, R11 ;  /* 0x00000010ff097819 */ /* 0x000fe4000001160b */
[----:B------:R-:W-:Y:S02]  /*2c30*/  LOP3.LUT R4, R4, 0xff, RZ, 0xc0, !PT ;  /* 0x000000ff04047812 */ /* 0x000fe400078ec0ff */
[----:B------:R-:W-:Y:S02]  /*2c40*/  LOP3.LUT R9, R9, 0xff, RZ, 0xc0, !PT ;  /* 0x000000ff09097812 */ /* 0x000fe400078ec0ff */
[----:B------:R-:W-:-:S02]  /*2c50*/  LEA.HI R17, R8, 0xffffff80, RZ, 0x8 ;  /* 0xffffff8008117811 */ /* 0x000fc400078f40ff */
[----:B------:R-:W-:Y:S02]  /*2c60*/  IADD3 R8, PT, PT, R4, -0x80, RZ ;  /* 0xffffff8004087810 */ /* 0x000fe40007ffe0ff */
[----:B------:R-:W-:-:S04]  /*2c70*/  IADD3 R4, PT, PT, R9, -0x80, RZ ;  /* 0xffffff8009047810 */ /* 0x000fc80007ffe0ff */
[----:B------:R-:W0:Y:S08]  /*2c80*/  I2F.F16 R8, R8 ;  /* 0x0000000800087306 */ /* 0x000e300000200c00 */
[----:B------:R-:W1:Y:S08]  /*2c90*/  I2F.F16 R4, R4 ;  /* 0x0000000400047306 */ /* 0x000e700000200c00 */
[----:B------:R-:W3:Y:S01]  /*2ca0*/  I2F.F16 R17, R17 ;  /* 0x0000001100117306 */ /* 0x000ee20000200c00 */
[----:B0-----:R-:W-:-:S02]  /*2cb0*/  HADD2.F32 R30, -RZ, R8.H0_H0 ;  /* 0x20000008ff1e7230 */ /* 0x001fc40000004100 */
[----:B-1----:R-:W-:-:S05]  /*2cc0*/  HADD2.F32 R9, -RZ, R4.H0_H0 ;  /* 0x20000004ff097230 */ /* 0x002fca0000004100 */
[----:B------:R-:W0:Y:S01]  /*2cd0*/  I2F.F16 R7, R7 ;  /* 0x0000000700077306 */ /* 0x000e220000200c00 */
[C---:B------:R-:W-:Y:S01]  /*2ce0*/  FFMA.FTZ R30, R16.reuse, R30, R37 ;  /* 0x0000001e101e7223 */ /* 0x040fe20000010025 */
[----:B------:R-:W-:Y:S02]  /*2cf0*/  FFMA.FTZ R16, R16, R9, R33 ;  /* 0x0000000910107223 */ /* 0x000fe40000010021 */
[----:B------:R-:W1:Y:S01]  /*2d00*/  LDS.64 R8, [UR4+0x30] ;  /* 0x00003004ff087984 */ /* 0x000e620008000a00 */
[----:B------:R-:W-:Y:S02]  /*2d10*/  HADD2.F32 R37, -RZ, R5.H1_H1 ;  /* 0x30000005ff257230 */ /* 0x000fe40000004100 */
[----:B---3--:R-:W-:Y:S01]  /*2d20*/  HADD2.F32 R17, -RZ, R17.H0_H0 ;  /* 0x20000011ff117230 */ /* 0x008fe20000004100 */
[----:B------:R-:W-:-:S04]  /*2d30*/  LEA.HI R10, R10, 0xffffff80, RZ, 0x8 ;  /* 0xffffff800a0a7811 */ /* 0x000fc800078f40ff */
[----:B------:R-:W-:Y:S01]  /*2d40*/  FFMA.FTZ R32, R17, R37, R32 ;  /* 0x0000002511207223 */ /* 0x000fe20000010020 */
[----:B0-----:R-:W-:Y:S01]  /*2d50*/  HADD2.F32 R7, -RZ, R7.H0_H0 ;  /* 0x20000007ff077230 */ /* 0x001fe20000004100 */
[----:B------:R-:W-:Y:S01]  /*2d60*/  LEA.HI R11, R11, 0xffffff80, RZ, 0x8 ;  /* 0xffffff800b0b7811 */ /* 0x000fe200078f40ff */
[----:B------:R-:W0:Y:S08]  /*2d70*/  I2F.F16 R10, R10 ;  /* 0x0000000a000a7306 */ /* 0x000e300000200c00 */
[----:B------:R-:W3:Y:S01]  /*2d80*/  I2F.F16 R11, R11 ;  /* 0x0000000b000b7306 */ /* 0x000ee20000200c00 */
[----:B--2---:R-:W-:-:S02]  /*2d90*/  LOP3.LUT R17, R14, 0xff, RZ, 0xc0, !PT ;  /* 0x000000ff0e117812 */ /* 0x004fc400078ec0ff */
[----:B------:R-:W-:Y:S02]  /*2da0*/  LOP3.LUT R33, R15, 0xff, RZ, 0xc0, !PT ;  /* 0x000000ff0f217812 */ /* 0x000fe400078ec0ff */
[----:B------:R-:W-:Y:S01]  /*2db0*/  IADD3 R38, PT, PT, R17, -0x80, RZ ;  /* 0xffffff8011267810 */ /* 0x000fe20007ffe0ff */
[----:B------:R-:W-:Y:S01]  /*2dc0*/  FFMA.FTZ R17, R37, R7, R6 ;  /* 0x0000000725117223 */ /* 0x000fe20000010006 */
[----:B------:R-:W-:Y:S02]  /*2dd0*/  SHF.R.U32.HI R7, RZ, 0x8, R12 ;  /* 0x00000008ff077819 */ /* 0x000fe4000001160c */
[----:B------:R-:W-:Y:S02]  /*2de0*/  LOP3.LUT R36, R12, 0xff, RZ, 0xc0, !PT ;  /* 0x000000ff0c247812 */ /* 0x000fe400078ec0ff */
[----:B------:R-:W-:Y:S02]  /*2df0*/  LOP3.LUT R5, R13, 0xff, RZ, 0xc0, !PT ;  /* 0x000000ff0d057812 */ /* 0x000fe400078ec0ff */
[----:B------:R-:W-:-:S02]  /*2e00*/  IADD3 R39, PT, PT, R33, -0x80, RZ ;  /* 0xffffff8021277810 */ /* 0x000fc40007ffe0ff */
[----:B------:R-:W-:Y:S02]  /*2e10*/  LOP3.LUT R33, R7, 0xff, RZ, 0xc0, !PT ;  /* 0x000000ff07217812 */ /* 0x000fe400078ec0ff */
[----:B------:R-:W-:Y:S02]  /*2e20*/  IADD3 R36, PT, PT, R36, -0x80, RZ ;  /* 0xffffff8024247810 */ /* 0x000fe40007ffe0ff */
[----:B------:R-:W-:Y:S02]  /*2e30*/  IADD3 R5, PT, PT, R5, -0x80, RZ ;  /* 0xffffff8005057810 */ /* 0x000fe40007ffe0ff */
[----:B------:R-:W-:Y:S01]  /*2e40*/  IADD3 R33, PT, PT, R33, -0x80, RZ ;  /* 0xffffff8021217810 */ /* 0x000fe20007ffe0ff */
[----:B------:R1:W2:Y:S01]  /*2e50*/  I2F.F16 R4, R36 ;  /* 0x0000002400047306 */ /* 0x0002a20000200c00 */
[----:B0-----:R-:W-:Y:S02]  /*2e60*/  HADD2.F32 R10, -RZ, R10.H0_H0 ;  /* 0x2000000aff0a7230 */ /* 0x001fe40000004100 */
[----:B---3--:R-:W-:-:S05]  /*2e70*/  HADD2.F32 R11, -RZ, R11.H0_H0 ;  /* 0x2000000bff0b7230 */ /* 0x008fca0000004100 */
[----:B------:R-:W0:Y:S08]  /*2e80*/  I2F.F16 R5, R5 ;  /* 0x0000000500057306 */ /* 0x000e300000200c00 */
[----:B------:R-:W3:Y:S08]  /*2e90*/  I2F.F16 R6, R38 ;  /* 0x0000002600067306 */ /* 0x000ef00000200c00 */
[----:B------:R0:W4:Y:S08]  /*2ea0*/  I2F.F16 R7, R39 ;  /* 0x0000002700077306 */ /* 0x0001300000200c00 */
[----:B------:R-:W5:Y:S01]  /*2eb0*/  I2F.F16 R33, R33 ;  /* 0x0000002100217306 */ /* 0x000f620000200c00 */
[C---:B------:R-:W-:Y:S01]  /*2ec0*/  FFMA.FTZ R30, R37.reuse, R10, R30 ;  /* 0x0000000a251e7223 */ /* 0x040fe2000001001e */
[----:B------:R-:W-:Y:S01]  /*2ed0*/  FFMA.FTZ R16, R37, R11, R16 ;  /* 0x0000000b25107223 */ /* 0x000fe20000010010 */
[----:B------:R-:W-:-:S04]  /*2ee0*/  IMAD.WIDE R10, R27, 0x4, R34 ;  /* 0x000000041b0a7825 */ /* 0x000fc800078e0222 */
[----:B-1----:R-:W-:Y:S02]  /*2ef0*/  HADD2.F32 R36, -RZ, R8.H0_H0 ;  /* 0x20000008ff247230 */ /* 0x002fe40000004100 */
[----:B--2---:R-:W-:Y:S02]  /*2f00*/  HADD2.F32 R35, -RZ, R4.H0_H0 ;  /* 0x20000004ff237230 */ /* 0x004fe40000004100 */
[----:B0-----:R-:W-:Y:S02]  /*2f10*/  HADD2.F32 R39, -RZ, R5.H0_H0 ;  /* 0x20000005ff277230 */ /* 0x001fe40000004100 */
[----:B------:R-:W-:Y:S02]  /*2f20*/  HADD2.F32 R8, -RZ, R8.H1_H1 ;  /* 0x30000008ff087230 */ /* 0x000fe40000004100 */
[----:B------:R-:W-:Y:S01]  /*2f30*/  FFMA.FTZ R4, R35, R36, RZ ;  /* 0x0000002423047223 */ /* 0x000fe200000100ff */
[----:B---3--:R-:W-:Y:S02]  /*2f40*/  HADD2.F32 R5, -RZ, R6.H0_H0 ;  /* 0x20000006ff057230 */ /* 0x008fe40000004100 */
[----:B----4-:R-:W-:-:S02]  /*2f50*/  HADD2.F32 R7, -RZ, R7.H0_H0 ;  /* 0x20000007ff077230 */ /* 0x010fc40000004100 */
[----:B-----5:R-:W-:Y:S02]  /*2f60*/  HADD2.F32 R37, -RZ, R33.H0_H0 ;  /* 0x20000021ff257230 */ /* 0x020fe40000004100 */
[C---:B------:R-:W-:Y:S01]  /*2f70*/  FFMA.FTZ R35, R36.reuse, R5, RZ ;  /* 0x0000000524237223 */ /* 0x040fe200000100ff */
[----:B------:R-:W-:Y:S02]  /*2f80*/  FFMA.FTZ R33, R36, R7, RZ ;  /* 0x0000000724217223 */ /* 0x000fe400000100ff */
[----:B------:R-:W-:Y:S02]  /*2f90*/  FFMA.FTZ R37, R37, R8, R4 ;  /* 0x0000000825257223 */ /* 0x000fe40000010004 */
[----:B------:R-:W2:Y:S01]  /*2fa0*/  LDG.E.128.CONSTANT R4, desc[UR6][R10.64] ;  /* 0x000000060a047981 */ /* 0x000ea2000c1e9d00 */
[----:B------:R-:W-:-:S04]  /*2fb0*/  SHF.R.U32.HI R34, RZ, 0x8, R13 ;  /* 0x00000008ff227819 */ /* 0x000fc8000001160d */
[----:B------:R-:W-:-:S04]  /*2fc0*/  LOP3.LUT R34, R34, 0xff, RZ, 0xc0, !PT ;  /* 0x000000ff22227812 */ /* 0x000fc800078ec0ff */
[----:B------:R-:W-:-:S06]  /*2fd0*/  IADD3 R34, PT, PT, R34, -0x80, RZ ;  /* 0xffffff8022227810 */ /* 0x000fcc0007ffe0ff */
[----:B------:R-:W0:Y:S01]  /*2fe0*/  I2F.F16 R34, R34 ;  /* 0x0000002200227306 */ /* 0x000e220000200c00 */
[----:B------:R-:W-:Y:S01]  /*2ff0*/  FFMA.FTZ R39, R36, R39, RZ ;  /* 0x0000002724277223 */ /* 0x000fe200000100ff */
        /* <DEDUP_REMOVED lines=37> */
[----:B------:R-:W-:Y:S02]  /*3250*/  LEA.HI R39, R12, 0xffffff80, RZ, 0x8 ;  /* 0xffffff800c277811 */ /* 0x000fe400078f40ff */
[----:B------:R-:W-:Y:S01]  /*3260*/  LEA.HI R40, R13, 0xffffff80, RZ, 0x8 ;  /* 0xffffff800d287811 */ /* 0x000fe200078f40ff */
[----:B0-----:R-:W-:-:S05]  /*3270*/  HADD2.F32 R38, -RZ, R41.H0_H0 ;  /* 0x20000029ff267230 */ /* 0x001fca0000004100 */
[----:B------:R-:W-:Y:S02]  /*3280*/  FFMA.FTZ R33, R8, R38, R33 ;  /* 0x0000002608217223 */ /* 0x000fe40000010021 */
[----:B------:R-:W0:Y:S08]  /*3290*/  I2F.F16 R8, R39 ;  /* 0x0000002700087306 */ /* 0x000e300000200c00 */
[----:B------:R-:W1:Y:S01]  /*32a0*/  I2F.F16 R13, R40 ;  /* 0x00000028000d7306 */ /* 0x000e620000200c00 */
[----:B------:R-:W-:-:S02]  /*32b0*/  HADD2.F32 R38, -RZ, R9.H1_H1 ;  /* 0x30000009ff267230 */ /* 0x000fc40000004100 */
[----:B0-----:R-:W-:Y:S01]  /*32c0*/  HADD2.F32 R8, -RZ, R8.H0_H0 ;  /* 0x20000008ff087230 */ /* 0x001fe20000004100 */
[----:B------:R-:W-:-:S04]  /*32d0*/  LEA.HI R41, R15, 0xffffff80, RZ, 0x8 ;  /* 0xffffff800f297811 */ /* 0x000fc800078f40ff */
[----:B------:R-:W-:Y:S01]  /*32e0*/  FFMA.FTZ R34, R8, R38, R37 ;  /* 0x0000002608227223 */ /* 0x000fe20000010025 */
[----:B------:R-:W-:Y:S01]  /*32f0*/  LEA.HI R37, R14, 0xffffff80, RZ, 0x8 ;  /* 0xffffff800e257811 */ /* 0x000fe200078f40ff */
[----:B------:R-:W0:Y:S01]  /*3300*/  LDS.64 R8, [UR4+0x38] ;  /* 0x00003804ff087984 */ /* 0x000e220008000a00 */
[----:B-1----:R-:W-:Y:S02]  /*3310*/  HADD2.F32 R13, -RZ, R13.H0_H0 ;  /* 0x2000000dff0d7230 */ /* 0x002fe40000004100 */
[----:B------:R-:W1:Y:S03]  /*3320*/  I2F.F16 R12, R37 ;  /* 0x00000025000c7306 */ /* 0x000e660000200c00 */
[----:B------:R-:W-:Y:S01]  /*3330*/  FFMA.FTZ R15, R38, R13, R36 ;  /* 0x0000000d260f7223 */ /* 0x000fe20000010024 */
[----:B--2---:R-:W-:-:S04]  /*3340*/  LOP3.LUT R14, R4, 0xff, RZ, 0xc0, !PT ;  /* 0x000000ff040e7812 */ /* 0x004fc800078ec0ff */
[----:B------:R-:W-:-:S06]  /*3350*/  IADD3 R36, PT, PT, R14, -0x80, RZ ;  /* 0xffffff800e247810 */ /* 0x000fcc0007ffe0ff */
[----:B------:R-:W2:Y:S01]  /*3360*/  I2F.F16 R36, R36 ;  /* 0x0000002400247306 */ /* 0x000ea20000200c00 */
[----:B-1----:R-:W-:-:S05]  /*3370*/  HADD2.F32 R12, -RZ, R12.H0_H0 ;  /* 0x2000000cff0c7230 */ /* 0x002fca0000004100 */
[----:B------:R-:W-:Y:S01]  /*3380*/  FFMA.FTZ R12, R38, R12, R35 ;  /* 0x0000000c260c7223 */ /* 0x000fe20000010023 */
[----:B--2---:R-:W-:Y:S01]  /*3390*/  HADD2.F32 R35, -RZ, R36.H0_H0 ;  /* 0x20000024ff237230 */ /* 0x004fe20000004100 */
[----:B------:R-:W-:-:S04]  /*33a0*/  SHF.R.U32.HI R36, RZ, 0x8, R4 ;  /* 0x00000008ff247819 */ /* 0x000fc80000011604 */
[----:B------:R-:W-:Y:S01]  /*33b0*/  LOP3.LUT R36, R36, 0xff, RZ, 0xc0, !PT ;  /* 0x000000ff24247812 */ /* 0x000fe200078ec0ff */
[----:B------:R-:W1:Y:S03]  /*33c0*/  I2F.F16 R13, R41 ;  /* 0x00000029000d7306 */ /* 0x000e660000200c00 */
[----:B------:R-:W-:-:S06]  /*33d0*/  IADD3 R36, PT, PT, R36, -0x80, RZ ;  /* 0xffffff8024247810 */ /* 0x000fcc0007ffe0ff */
[----:B------:R-:W2:Y:S01]  /*33e0*/  I2F.F16 R36, R36 ;  /* 0x0000002400247306 */ /* 0x000ea20000200c00 */
[----:B0-----:R-:W-:Y:S01]  /*33f0*/  HADD2.F32 R37, -RZ, R8.H0_H0 ;  /* 0x20000008ff257230 */ /* 0x001fe20000004100 */
[----:B------:R-:W-:Y:S01]  /*3400*/  LOP3.LUT R40, R5, 0xff, RZ, 0xc0, !PT ;  /* 0x000000ff05287812 */ /* 0x000fe200078ec0ff */
[----:B-1----:R-:W-:-:S03]  /*3410*/  HADD2.F32 R14, -RZ, R13.H0_H0 ;  /* 0x2000000dff0e7230 */ /* 0x002fc60000004100 */
[----:B------:R-:W-:Y:S01]  /*3420*/  FFMA.FTZ R35, R35, R37, R34 ;  /* 0x0000002523237223 */ /* 0x000fe20000010022 */
[----:B------:R-:W-:Y:S02]  /*3430*/  HADD2.F32 R8, -RZ, R8.H1_H1 ;  /* 0x30000008ff087230 */ /* 0x000fe40000004100 */
[----:B------:R-:W-:Y:S01]  /*3440*/  FFMA.FTZ R14, R38, R14, R33 ;  /* 0x0000000e260e7223 */ /* 0x000fe20000010021 */
[----:B------:R-:W-:Y:S01]  /*3450*/  IADD3 R40, PT, PT, R40, -0x80, RZ ;  /* 0xffffff8028287810 */ /* 0x000fe20007ffe0ff */
[----:B--2---:R-:W-:-:S05]  /*3460*/  HADD2.F32 R38, -RZ, R36.H0_H0 ;  /* 0x20000024ff267230 */ /* 0x004fca0000004100 */
[----:B------:R-:W-:Y:S02]  /*3470*/  FFMA.FTZ R35, R38, R8, R35 ;  /* 0x0000000826237223 */ /* 0x000fe40000010023 */
[----:B------:R-:W0:Y:S01]  /*3480*/  I2F.F16 R38, R40 ;  /* 0x0000002800267306 */ /* 0x000e220000200c00 */
[----:B------:R-:W-:-:S04]  /*3490*/  LOP3.LUT R42, R6, 0xff, RZ, 0xc0, !PT ;  /* 0x000000ff062a7812 */ /* 0x000fc800078ec0ff */
[----:B------:R-:W-:Y:S01]  /*34a0*/  IADD3 R42, PT, PT, R42, -0x80, RZ ;  /* 0xffffff802a2a7810 */ /* 0x000fe20007ffe0ff */
[----:B0-----:R-:W-:-:S05]  /*34b0*/  HADD2.F32 R38, -RZ, R38.H0_H0 ;  /* 0x20000026ff267230 */ /* 0x001fca0000004100 */
[----:B------:R-:W-:Y:S01]  /*34c0*/  FFMA.FTZ R15, R37, R38, R15 ;  /* 0x00000026250f7223 */ /* 0x000fe2000001000f */
[----:B------:R-:W-:Y:S01]  /*34d0*/  SHF.R.U32.HI R38, RZ, 0x8, R5 ;  /* 0x00000008ff267819 */ /* 0x000fe20000011605 */
[----:B------:R-:W0:Y:S03]  /*34e0*/  I2F.F16 R41, R42 ;  /* 0x0000002a00297306 */ /* 0x000e260000200c00 */
[----:B------:R-:W-:-:S04]  /*34f0*/  LOP3.LUT R38, R38, 0xff, RZ, 0xc0, !PT ;  /* 0x000000ff26267812 */ /* 0x000fc800078ec0ff */
[----:B------:R-:W-:-:S04]  /*3500*/  IADD3 R38, PT, PT, R38, -0x80, RZ ;  /* 0xffffff8026267810 */ /* 0x000fc80007ffe0ff */
[----:B------:R1:W2:Y:S01]  /*3510*/  I2F.F16 R36, R38 ;  /* 0x0000002600247306 */ /* 0x0002a20000200c00 */
[----:B------:R-:W-:Y:S01]  /*3520*/  SHF.R.U32.HI R40, RZ, 0x8, R6 ;  /* 0x00000008ff287819 */ /* 0x000fe20000011606 */
[----:B0-----:R-:W-:Y:S01]  /*3530*/  HADD2.F32 R41, -RZ, R41.H0_H0 ;  /* 0x20000029ff297230 */ /* 0x001fe20000004100 */
[----:B-1----:R-:W-:-:S04]  /*3540*/  LOP3.LUT R38, R7, 0xff, RZ, 0xc0, !PT ;  /* 0x000000ff07267812 */ /* 0x002fc800078ec0ff */
[----:B------:R-:W-:Y:S01]  /*3550*/  FFMA.FTZ R41, R37, R41, R12 ;  /* 0x0000002925297223 */ /* 0x000fe2000001000c */
[----:B------:R-:W-:Y:S02]  /*3560*/  IADD3 R38, PT, PT, R38, -0x80, RZ ;  /* 0xffffff8026267810 */ /* 0x000fe40007ffe0ff */
[----:B------:R-:W-:Y:S02]  /*3570*/  LOP3.LUT R40, R40, 0xff, RZ, 0xc0, !PT ;  /* 0x000000ff28287812 */ /* 0x000fe400078ec0ff */
[----:B------:R-:W0:Y:S01]  /*3580*/  I2F.F16 R12, R38 ;  /* 0x00000026000c7306 */ /* 0x000e220000200c00 */
[----:B--2---:R-:W-:Y:S01]  /*3590*/  HADD2.F32 R36, -RZ, R36.H0_H0 ;  /* 0x20000024ff247230 */ /* 0x004fe20000004100 */
[----:B------:R-:W-:-:S04]  /*35a0*/  IADD3 R40, PT, PT, R40, -0x80, RZ ;  /* 0xffffff8028287810 */ /* 0x000fc80007ffe0ff */
[----:B------:R-:W-:Y:S02]  /*35b0*/  FFMA.FTZ R15, R8, R36, R15 ;  /* 0x00000024080f7223 */ /* 0x000fe4000001000f */
[----:B------:R-:W1:Y:S01]  /*35c0*/  I2F.F16 R36, R40 ;  /* 0x0000002800247306 */ /* 0x000e620000200c00 */
[----:B0-----:R-:W-:-:S05]  /*35d0*/  HADD2.F32 R12, -RZ, R12.H0_H0 ;  /* 0x2000000cff0c7230 */ /* 0x001fca0000004100 */
[----:B------:R-:W-:Y:S01]  /*35e0*/  FFMA.FTZ R37, R37, R12, R14 ;  /* 0x0000000c25257223 */ /* 0x000fe2000001000e */
[----:B------:R-:W-:Y:S01]  /*35f0*/  SHF.R.U32.HI R12, RZ, 0x8, R7 ;  /* 0x00000008ff0c7819 */ /* 0x000fe20000011607 */
[----:B-1----:R-:W-:-:S03]  /*3600*/  HADD2.F32 R36, -RZ, R36.H0_H0 ;  /* 0x20000024ff247230 */ /* 0x002fc60000004100 */
[----:B------:R-:W-:Y:S02]  /*3610*/  LOP3.LUT R12, R12, 0xff, RZ, 0xc0, !PT ;  /* 0x000000ff0c0c7812 */ /* 0x000fe400078ec0ff */
[----:B------:R-:W-:Y:S02]  /*3620*/  FFMA.FTZ R36, R8, R36, R41 ;  /* 0x0000002408247223 */ /* 0x000fe40000010029 */
[----:B------:R-:W-:Y:S01]  /*3630*/  IADD3 R41, PT, PT, R12, -0x80, RZ ;  /* 0xffffff800c297810 */ /* 0x000fe20007ffe0ff */
[----:B------:R-:W-:-:S05]  /*3640*/  HADD2.F32 R13, -RZ, R0.H0_H0 ;  /* 0x20000000ff0d7230 */ /* 0x000fca0000004100 */
[----:B------:R-:W0:Y:S01]  /*3650*/  I2F.F16 R41, R41 ;  /* 0x0000002900297306 */ /* 0x000e220000200c00 */
[----:B------:R-:W-:Y:S02]  /*3660*/  HADD2.F32 R34, -RZ, R2.H0_H0 ;  /* 0x20000002ff227230 */ /* 0x000fe40000004100 */
[----:B------:R-:W-:-:S03]  /*3670*/  FMUL.FTZ R33, R26, R13 ;  /* 0x0000000d1a217220 */ /* 0x000fc60000410000 */
[----:B------:R-:W-:Y:S02]  /*3680*/  FMUL.FTZ R25, R25, R34 ;  /* 0x0000002219197220 */ /* 0x000fe40000410000 */
[----:B------:R-:W-:-:S03]  /*3690*/  F2FP.F16.F32.PACK_AB R33, RZ, R33 ;  /* 0x00000021ff21723e */ /* 0x000fc600000000ff */
[----:B------:R-:W-:Y:S01]  /*36a0*/  F2FP.F16.F32.PACK_AB R25, RZ, R25 ;  /* 0x00000019ff19723e */ /* 0x000fe200000000ff */
[----:B0-----:R-:W-:-:S03]  /*36b0*/  HADD2.F32 R12, -RZ, R41.H0_H0 ;  /* 0x20000029ff0c7230 */ /* 0x001fc60000004100 */
[----:B------:R-:W-:Y:S01]  /*36c0*/  PRMT R33, R33, 0x5410, R25 ;  /* 0x0000541021217816 */ /* 0x000fe20000000019 */
[----:B------:R-:W-:Y:S02]  /*36d0*/  HADD2.F32 R26, -RZ, R3.H0_H0 ;  /* 0x20000003ff1a7230 */ /* 0x000fe40000004100 */
[----:B------:R-:W-:Y:S01]  /*36e0*/  FMUL.FTZ R14, R34, R20 ;  /* 0x00000014220e7220 */ /* 0x000fe20000410000 */
[----:B------:R-:W-:Y:S01]  /*36f0*/  FFMA.FTZ R8, R8, R12, R37 ;  /* 0x0000000c08087223 */ /* 0x000fe20000010025 */
        /* <DEDUP_REMOVED lines=15> */
[----:B------:R-:W-:Y:S01]  /*37f0*/  FMUL.FTZ R22, R22, R39 ;  /* 0x0000002716167220 */ /* 0x000fe20000410000 */
[----:B------:R-:W-:Y:S02]  /*3800*/  LEA.HI R25, R5, 0xffffff80, RZ, 0x8 ;  /* 0xffffff8005197811 */ /* 0x000fe400078f40ff */
[----:B------:R-:W-:Y:S02]  /*3810*/  IADD3 R5, PT, PT, R21, -0x80, RZ ;  /* 0xffffff8015057810 */ /* 0x000fe40007ffe0ff */
[----:B------:R-:W-:Y:S01]  /*3820*/  LOP3.LUT R33, R33, 0xff, RZ, 0xc0, !PT ;  /* 0x000000ff21217812 */ /* 0x000fe200078ec0ff */
[----:B------:R0:W-:Y:S01]  /*3830*/  I2F.F16 R12, R25 ;  /* 0x00000019000c7306 */ /* 0x0001e20000200c00 */
[----:B------:R-:W-:Y:S02]  /*3840*/  F2FP.F16.F32.PACK_AB R23, RZ, R23 ;  /* 0x00000017ff17723e */ /* 0x000fe400000000ff */
[----:B------:R-:W-:-:S02]  /*3850*/  F2FP.F16.F32.PACK_AB R22, RZ, R22 ;  /* 0x00000016ff16723e */ /* 0x000fc400000000ff */
[----:B------:R-:W-:Y:S02]  /*3860*/  LEA.HI R37, R6, 0xffffff80, RZ, 0x8 ;  /* 0xffffff8006257811 */ /* 0x000fe400078f40ff */
[----:B------:R-:W-:Y:S02]  /*3870*/  SHF.R.U32.HI R21, RZ, 0x10, R6 ;  /* 0x00000010ff157819 */ /* 0x000fe40000011606 */
[----:B------:R-:W-:Y:S02]  /*3880*/  IADD3 R6, PT, PT, R33, -0x80, RZ ;  /* 0xffffff8021067810 */ /* 0x000fe40007ffe0ff */
[----:B0-----:R-:W-:Y:S01]  /*3890*/  SHF.R.U32.HI R25, RZ, 0x10, R7 ;  /* 0x00000010ff197819 */ /* 0x001fe20000011607 */
[----:B------:R-:W0:Y:S01]  /*38a0*/  I2F.F16 R5, R5 ;  /* 0x0000000500057306 */ /* 0x000e220000200c00 */
[----:B------:R-:W-:Y:S02]  /*38b0*/  PRMT R23, R23, 0x5410, R22 ;  /* 0x0000541017177816 */ /* 0x000fe40000000016 */
[----:B------:R-:W-:-:S02]  /*38c0*/  F2FP.F16.F32.PACK_AB R20, RZ, R20 ;  /* 0x00000014ff14723e */ /* 0x000fc400000000ff */
[----:B------:R-:W-:Y:S02]  /*38d0*/  LOP3.LUT R21, R21, 0xff, RZ, 0xc0, !PT ;  /* 0x000000ff15157812 */ /* 0x000fe400078ec0ff */
[----:B------:R-:W-:Y:S01]  /*38e0*/  LOP3.LUT R25, R25, 0xff, RZ, 0xc0, !PT ;  /* 0x000000ff19197812 */ /* 0x000fe200078ec0ff */
[----:B------:R-:W1:Y:S01]  /*38f0*/  I2F.F16 R6, R6 ;  /* 0x0000000600067306 */ /* 0x000e620000200c00 */
[----:B------:R-:W-:Y:S02]  /*3900*/  IADD3 R21, PT, PT, R21, -0x80, RZ ;  /* 0xffffff8015157810 */ /* 0x000fe40007ffe0ff */
[----:B------:R-:W-:Y:S02]  /*3910*/  IADD3 R25, PT, PT, R25, -0x80, RZ ;  /* 0xffffff8019197810 */ /* 0x000fe40007ffe0ff */
[----:B------:R-:W-:Y:S01]  /*3920*/  PRMT R22, R18, 0x5410, R20 ;  /* 0x0000541012167816 */ /* 0x000fe20000000014 */
[----:B------:R-:W-:Y:S02]  /*3930*/  HFMA2 R18, R23, 1, 1, RZ ;  /* 0x3c003c0017127831 */ /* 0x000fe400000000ff */
[----:B------:R-:W2:Y:S01]  /*3940*/  I2F.F16 R20, R25 ;  /* 0x0000001900147306 */ /* 0x000ea20000200c00 */
[----:B------:R-:W-:Y:S01]  /*3950*/  LEA.HI R7, R7, 0xffffff80, RZ, 0x8 ;  /* 0xffffff8007077811 */ /* 0x000fe200078f40ff */
[----:B0-----:R-:W-:-:S06]  /*3960*/  HADD2.F32 R38, -RZ, R5.H0_H0 ;  /* 0x20000005ff267230 */ /* 0x001fcc0000004100 */
[----:B------:R-:W0:Y:S01]  /*3970*/  I2F.F16 R21, R21 ;  /* 0x0000001500157306 */ /* 0x000e220000200c00 */
[----:B------:R-:W-:Y:S02]  /*3980*/  HADD2 R18, R22, R18 ;  /* 0x0000001216127230 */ /* 0x000fe40000000000 */
[----:B------:R-:W-:-:S05]  /*3990*/  HADD2.F32 R22, -RZ, R9.H0_H0 ;  /* 0x20000009ff167230 */ /* 0x000fca0000004100 */
[----:B------:R-:W3:Y:S01]  /*39a0*/  I2F.F16 R19, R19 ;  /* 0x0000001300137306 */ /* 0x000ee20000200c00 */
[----:B-1----:R-:W-:-:S07]  /*39b0*/  HADD2.F32 R23, -RZ, R6.H0_H0 ;  /* 0x20000006ff177230 */ /* 0x002fce0000004100 */
[----:B------:R-:W1:Y:S01]  /*39c0*/  I2F.F16 R14, R37 ;  /* 0x00000025000e7306 */ /* 0x000e620000200c00 */
[----:B------:R-:W-:-:S07]  /*39d0*/  FFMA.FTZ R6, R38, R22, R35 ;  /* 0x0000001626067223 */ /* 0x000fce0000010023 */
[----:B------:R-:W4:Y:S01]  /*39e0*/  I2F.F16 R5, R7 ;  /* 0x0000000700057306 */ /* 0x000f220000200c00 */
[----:B------:R-:W-:Y:S01]  /*39f0*/  FFMA.FTZ R38, R22, R23, R15 ;  /* 0x0000001716267223 */ /* 0x000fe2000001000f */
[----:B--2---:R-:W-:Y:S02]  /*3a00*/  HADD2.F32 R15, -RZ, R20.H0_H0 ;  /* 0x20000014ff0f7230 */ /* 0x004fe40000004100 */
[----:B0-----:R-:W-:Y:S02]  /*3a10*/  HADD2.F32 R21, -RZ, R21.H0_H0 ;  /* 0x20000015ff157230 */ /* 0x001fe40000004100 */
[----:B------:R-:W-:Y:S01]  /*3a20*/  FMUL.FTZ R32, R13, R32 ;  /* 0x000000200d207220 */ /* 0x000fe20000410000 */
[----:B------:R-:W-:Y:S02]  /*3a30*/  HADD2.F32 R9, -RZ, R9.H1_H1 ;  /* 0x30000009ff097230 */ /* 0x000fe40000004100 */
[----:B------:R-:W-:Y:S01]  /*3a40*/  FMUL.FTZ R17, R34, R17 ;  /* 0x0000001122117220 */ /* 0x000fe20000410000 */
[----:B---3--:R-:W-:-:S02]  /*3a50*/  HADD2.F32 R19, -RZ, R19.H0_H0 ;  /* 0x20000013ff137230 */ /* 0x008fc40000004100 */
[----:B------:R-:W-:Y:S02]  /*3a60*/  HADD2.F32 R12, -RZ, R12.H0_H0 ;  /* 0x2000000cff0c7230 */ /* 0x000fe40000004100 */
[C---:B------:R-:W-:Y:S01]  /*3a70*/  FFMA.FTZ R15, R22.reuse, R15, R8 ;  /* 0x0000000f160f7223 */ /* 0x040fe20000010008 */
[----:B-1----:R-:W-:Y:S02]  /*3a80*/  HADD2.F32 R14, -RZ, R14.H0_H0 ;  /* 0x2000000eff0e7230 */ /* 0x002fe40000004100 */
[----:B------:R-:W-:Y:S01]  /*3a90*/  FFMA.FTZ R21, R22, R21, R36 ;  /* 0x0000001516157223 */ /* 0x000fe20000010024 */
[----:B----4-:R-:W-:Y:S02]  /*3aa0*/  HADD2.F32 R8, -RZ, R5.H0_H0 ;  /* 0x20000005ff087230 */ /* 0x010fe40000004100 */
[----:B------:R-:W-:Y:S01]  /*3ab0*/  FFMA.FTZ R6, R19, R9, R6 ;  /* 0x0000000913067223 */ /* 0x000fe20000010006 */
[----:B------:R-:W-:Y:S01]  /*3ac0*/  FFMA.FTZ R5, R9, R12, R38 ;  /* 0x0000000c09057223 */ /* 0x000fe20000010026 */
[----:B------:R-:W-:-:S02]  /*3ad0*/  F2FP.F16.F32.PACK_AB R32, RZ, R32 ;  /* 0x00000020ff20723e */ /* 0x000fc400000000ff */
        /* <DEDUP_REMOVED lines=26> */
.L_x_5195:
[----:B------:R-:W-:-:S04]  /*3c80*/  VIMNMX R5, PT, PT, R29, UR9, PT ;  /* 0x000000091d057c48 */ /* 0x000fc8000bfe0100 */
[----:B------:R-:W-:-:S13]  /*3c90*/  ISETP.GT.AND P0, PT, R5, R30, PT ;  /* 0x0000001e0500720c */ /* 0x000fda0003f04270 */
[----:B------:R-:W-:Y:S05]  /*3ca0*/  @!P0 BRA `(.L_x_5196) ;  /* 0x0000001400688947 */ /* 0x000fea0003800000 */
[----:B------:R-:W-:-:S07]  /*3cb0*/  VIMNMX.U32 R31, PT, PT, R29, UR9, PT ;  /* 0x000000091d1f7c48 */ /* 0x000fce000bfe0000 */
.L_x_5197:
[----:B------:R-:W2:Y:S01]  /*3cc0*/  LDG.E.128.CONSTANT R4, desc[UR6][R32.64] ;  /* 0x0000000620047981 */ /* 0x000ea2000c1e9d00 */
[----:B------:R-:W-:-:S03]  /*3cd0*/  IMAD.WIDE R16, R27, 0x4, R32 ;  /* 0x000000041b107825 */ /* 0x000fc600078e0220 */
[----:B------:R-:W0:Y:S04]  /*3ce0*/  LDS.128 R12, [UR4] ;  /* 0x00000004ff0c7984 */ /* 0x000e280008000c00 */
[----:B------:R1:W3:Y:S01]  /*3cf0*/  LDG.E.128.CONSTANT R8, desc[UR6][R16.64] ;  /* 0x0000000610087981 */ /* 0x0002e2000c1e9d00 */
[----:B------:R-:W-:Y:S02]  /*3d00*/  HFMA2 R18, -RZ, RZ, 0, 0.03125 ;  /* 0x00002800ff127431 */ /* 0x000fe400000001ff */
[----:B------:R-:W-:-:S03]  /*3d10*/  IMAD.WIDE R38, R27, 0x4, R16 ;  /* 0x000000041b267825 */ /* 0x000fc600078e0210 */
        /* <DEDUP_REMOVED lines=8> */
[----:B-1----:R-:W-:Y:S01]  /*3da0*/  HADD2 R17, R18, -1040, -1040 ;  /* 0xe410e41012117430 */ /* 0x002fe20000000000 */
[----:B------:R-:W-:Y:S01]  /*3db0*/  LOP3.LUT R16, R23, 0x64006400, RZ, 0xfc, !PT ;  /* 0x6400640017107812 */ /* 0x000fe200078efcff */
[----:B------:R-:W-:Y:S01]  /*3dc0*/  HADD2 R18, R22, -1040, -1040 ;  /* 0xe410e41016127430 */ /* 0x000fe20000000000 */
[----:B------:R-:W-:Y:S01]  /*3dd0*/  LOP3.LUT R21, R4, 0x3e003e0, RZ, 0xc0, !PT ;  /* 0x03e003e004157812 */ /* 0x000fe200078ec0ff */
[----:B------:R-:W-:Y:S01]  /*3de0*/  HADD2 R22, R20, -1040, -1040 ;  /* 0xe410e41014167430 */ /* 0x000fe20000000000 */
[----:B------:R-:W-:Y:S01]  /*3df0*/  LOP3.LUT R19, R5, 0x3e003e0, RZ, 0xc0, !PT ;  /* 0x03e003e005137812 */ /* 0x000fe200078ec0ff */
[----:B------:R-:W-:Y:S02]  /*3e00*/  HADD2 R23, R16, -1040, -1040 ;  /* 0xe410e41010177430 */ /* 0x000fe40000000000 */
[----:B0-----:R-:W-:-:S02]  /*3e10*/  HFMA2 R17, R17, R12, RZ ;  /* 0x0000000c11117231 */ /* 0x001fc400000000ff */
[-C--:B------:R-:W-:Y:S01]  /*3e20*/  HFMA2 R18, R18, R12.reuse, RZ.H0_H0 ;  /* 0x0000000c12127231 */ /* 0x080fe200000400ff */
[----:B------:R-:W-:Y:S01]  /*3e30*/  LOP3.LUT R21, R21, 0x64006400, RZ, 0xfc, !PT ;  /* 0x6400640015157812 */ /* 0x000fe200078efcff */
[-C--:B------:R-:W-:Y:S02]  /*3e40*/  HFMA2 R22, R22, R12.reuse, RZ ;  /* 0x0000000c16167231 */ /* 0x080fe400000000ff */
[----:B------:R-:W-:Y:S01]  /*3e50*/  HFMA2 R23, R23, R12, RZ.H0_H0 ;  /* 0x0000000c17177231 */ /* 0x000fe200000400ff */
[----:B------:R-:W-:Y:S02]  /*3e60*/  LOP3.LUT R12, R6, 0x3e003e0, RZ, 0xc0, !PT ;  /* 0x03e003e0060c7812 */ /* 0x000fe400078ec0ff */
[----:B------:R-:W-:Y:S01]  /*3e70*/  LOP3.LUT R19, R19, 0x64006400, RZ, 0xfc, !PT ;  /* 0x6400640013137812 */ /* 0x000fe200078efcff */
[----:B------:R-:W-:Y:S01]  /*3e80*/  HFMA2 R21, R21, R0.H1_H1, -48, -48 ;  /* 0xd200d20015157431 */ /* 0x000fe20000060000 */
[----:B------:R-:W-:-:S03]  /*3e90*/  LOP3.LUT R35, R12, 0x64006400, RZ, 0xfc, !PT ;  /* 0x640064000c237812 */ /* 0x000fc600078efcff */
[-C--:B------:R-:W-:Y:S02]  /*3ea0*/  HFMA2 R20, R19, R0.reuse.H1_H1, -48, -48 ;  /* 0xd200d20013147431 */ /* 0x080fe40000060000 */
[----:B------:R-:W-:Y:S02]  /*3eb0*/  HFMA2 R12, R35, R0.H1_H1, -48, -48 ;  /* 0xd200d200230c7431 */ /* 0x000fe40000060000 */
[-C--:B------:R-:W-:Y:S02]  /*3ec0*/  HFMA2 R21, R21, R13.reuse, R17 ;  /* 0x0000000d15157231 */ /* 0x080fe40000000011 */
[-C--:B------:R-:W-:Y:S02]  /*3ed0*/  HFMA2 R20, R20, R13.reuse, R18 ;  /* 0x0000000d14147231 */ /* 0x080fe40000000012 */
[----:B------:R0:W2:Y:S01]  /*3ee0*/  LDG.E.128.CONSTANT R16, desc[UR6][R38.64] ;  /* 0x0000000626107981 */ /* 0x0000a2000c1e9d00 */
[----:B------:R-:W-:Y:S01]  /*3ef0*/  HFMA2 R12, R12, R13, R22 ;  /* 0x0000000d0c0c7231 */ /* 0x000fe20000000016 */
[----:B------:R-:W-:-:S04]  /*3f00*/  LOP3.LUT R22, R7, 0x3e003e0, RZ, 0xc0, !PT ;  /* 0x03e003e007167812 */ /* 0x000fc800078ec0ff */
[----:B------:R-:W-:Y:S02]  /*3f10*/  LOP3.LUT R35, R22, 0x64006400, RZ, 0xfc, !PT ;  /* 0x6400640016237812 */ /* 0x000fe400078efcff */
[----:B------:R-:W-:Y:S01]  /*3f20*/  SHF.R.U32.HI R22, RZ, 0xa, R5 ;  /* 0x0000000aff167819 */ /* 0x000fe20000011605 */
[----:B0-----:R-:W-:-:S04]  /*3f30*/  IMAD.WIDE R38, R27, 0x4, R38 ;  /* 0x000000041b267825 */ /* 0x001fc800078e0226 */
[----:B------:R-:W-:Y:S01]  /*3f40*/  HFMA2 R35, R35, R0.H1_H1, -48, -48 ;  /* 0xd200d20023237431 */ /* 0x000fe20000060000 */
[----:B------:R-:W-:-:S04]  /*3f50*/  LOP3.LUT R22, R22, 0x1f001f, RZ, 0xc0, !PT ;  /* 0x001f001f16167812 */ /* 0x000fc800078ec0ff */
[----:B------:R-:W-:Y:S01]  /*3f60*/  LOP3.LUT R22, R22, 0x64006400, RZ, 0xfc, !PT ;  /* 0x6400640016167812 */ /* 0x000fe200078efcff */
[----:B------:R-:W-:Y:S01]  /*3f70*/  HFMA2 R23, R35, R13, R23 ;  /* 0x0000000d23177231 */ /* 0x000fe20000000017 */
[----:B------:R-:W-:-:S03]  /*3f80*/  SHF.R.U32.HI R13, RZ, 0xa, R4 ;  /* 0x0000000aff0d7819 */ /* 0x000fc60000011604 */
[----:B------:R-:W-:Y:S01]  /*3f90*/  HADD2 R22, R22, -1040, -1040 ;  /* 0xe410e41016167430 */ /* 0x000fe20000000000 */
[----:B------:R-:W-:-:S04]  /*3fa0*/  LOP3.LUT R13, R13, 0x1f001f, RZ, 0xc0, !PT ;  /* 0x001f001f0d0d7812 */ /* 0x000fc800078ec0ff */
[----:B------:R-:W-:Y:S01]  /*3fb0*/  LOP3.LUT R13, R13, 0x64006400, RZ, 0xfc, !PT ;  /* 0x640064000d0d7812 */ /* 0x000fe200078efcff */
[----:B------:R-:W-:Y:S01]  /*3fc0*/  HFMA2 R20, R22, R14, R20 ;  /* 0x0000000e16147231 */ /* 0x000fe20000000014 */
[----:B------:R-:W-:-:S03]  /*3fd0*/  SHF.R.U32.HI R22, RZ, 0xa, R7 ;  /* 0x0000000aff167819 */ /* 0x000fc60000011607 */
[----:B------:R-:W-:Y:S01]  /*3fe0*/  HADD2 R13, R13, -1040, -1040 ;  /* 0xe410e4100d0d7430 */ /* 0x000fe20000000000 */
[----:B------:R-:W-:-:S03]  /*3ff0*/  LOP3.LUT R22, R22, 0x1f001f, RZ, 0xc0, !PT ;  /* 0x001f001f16167812 */ /* 0x000fc600078ec0ff */
[----:B------:R-:W-:Y:S01]  /*4000*/  HFMA2 R21, R13, R14, R21 ;  /* 0x0000000e0d157231 */ /* 0x000fe20000000015 */
[----:B------:R-:W-:Y:S02]  /*4010*/  SHF.R.U32.HI R13, RZ, 0xa, R6 ;  /* 0x0000000aff0d7819 */ /* 0x000fe40000011606 */
[----:B------:R-:W-:Y:S02]  /*4020*/  LOP3.LUT R22, R22, 0x64006400, RZ, 0xfc, !PT ;  /* 0x6400640016167812 */ /* 0x000fe400078efcff */
[----:B------:R-:W-:-:S03]  /*4030*/  LOP3.LUT R13, R13, 0x1f001f, RZ, 0xc0, !PT ;  /* 0x001f001f0d0d7812 */ /* 0x000fc600078ec0ff */
[----:B------:R-:W-:Y:S01]  /*4040*/  HADD2 R22, R22, -1040, -1040 ;  /* 0xe410e41016167430 */ /* 0x000fe20000000000 */
[----:B------:R-:W-:-:S05]  /*4050*/  LOP3.LUT R13, R13, 0x64006400, RZ, 0xfc, !PT ;  /* 0x640064000d0d7812 */ /* 0x000fca00078efcff */
[----:B------:R-:W-:-:S04]  /*4060*/  HADD2 R13, R13, -1040, -1040 ;  /* 0xe410e4100d0d7430 */ /* 0x000fc80000000000 */
[-C--:B------:R-:W-:Y:S01]  /*4070*/  HFMA2 R12, R13, R14.reuse, R12 ;  /* 0x0000000e0d0c7231 */ /* 0x080fe2000000000c */
[----:B---3--:R-:W-:Y:S01]  /*4080*/  LOP3.LUT R13, R8, 0x1f001f, RZ, 0xc0, !PT ;  /* 0x001f001f080d7812 */ /* 0x008fe200078ec0ff */
[----:B------:R-:W-:-:S03]  /*4090*/  HFMA2 R14, R22, R14, R23 ;  /* 0x0000000e160e7231 */ /* 0x000fc60000000017 */
[----:B------:R-:W-:-:S05]  /*40a0*/  LOP3.LUT R13, R13, 0x64006400, RZ, 0xfc, !PT ;  /* 0x640064000d0d7812 */ /* 0x000fca00078efcff */
[----:B------:R-:W-:Y:S01]  /*40b0*/  HADD2 R35, R13, -1040, -1040 ;  /* 0xe410e4100d237430 */ /* 0x000fe20000000000 */
[----:B------:R-:W-:-:S03]  /*40c0*/  LOP3.LUT R13, R9, 0x1f001f, RZ, 0xc0, !PT ;  /* 0x001f001f090d7812 */ /* 0x000fc600078ec0ff */
[----:B------:R-:W-:Y:S01]  /*40d0*/  HFMA2 R35, R35, R15, R21 ;  /* 0x0000000f23237231 */ /* 0x000fe20000000015 */
[----:B------:R-:W-:Y:S02]  /*40e0*/  LOP3.LUT R22, R13, 0x64006400, RZ, 0xfc, !PT ;  /* 0x640064000d167812 */ /* 0x000fe400078efcff */
[----:B------:R-:W-:Y:S02]  /*40f0*/  LOP3.LUT R21, R11, 0x1f001f, RZ, 0xc0, !PT ;  /* 0x001f001f0b157812 */ /* 0x000fe400078ec0ff */
[----:B------:R-:W-:Y:S01]  /*4100*/  LOP3.LUT R13, R10, 0x1f001f, RZ, 0xc0, !PT ;  /* 0x001f001f0a0d7812 */ /* 0x000fe200078ec0ff */
[----:B------:R-:W-:Y:S01]  /*4110*/  HADD2 R34, R22, -1040, -1040 ;  /* 0xe410e41016227430 */ /* 0x000fe20000000000 */
[----:B------:R-:W-:Y:S02]  /*4120*/  LOP3.LUT R21, R21, 0x64006400, RZ, 0xfc, !PT ;  /* 0x6400640015157812 */ /* 0x000fe400078efcff */
[----:B------:R-:W-:-:S03]  /*4130*/  LOP3.LUT R13, R13, 0x64006400, RZ, 0xfc, !PT ;  /* 0x640064000d0d7812 */ /* 0x000fc600078efcff */
[----:B------:R-:W-:Y:S02]  /*4140*/  HADD2 R21, R21, -1040, -1040 ;  /* 0xe410e41015157430 */ /* 0x000fe40000000000 */
[----:B------:R-:W-:Y:S02]  /*4150*/  HFMA2 R34, R34, R15, R20 ;  /* 0x0000000f22227231 */ /* 0x000fe40000000014 */
[----:B------:R-:W-:-:S04]  /*4160*/  HADD2 R13, R13, -1040, -1040 ;  /* 0xe410e4100d0d7430 */ /* 0x000fc80000000000 */
[-C--:B------:R-:W-:Y:S02]  /*4170*/  HFMA2 R12, R13, R15.reuse, R12 ;  /* 0x0000000f0d0c7231 */ /* 0x080fe4000000000c */
[----:B------:R-:W-:Y:S01]  /*4180*/  HFMA2 R15, R21, R15, R14 ;  /* 0x0000000f150f7231 */ /* 0x000fe2000000000e */
[----:B------:R-:W-:Y:S01]  /*4190*/  LOP3.LUT R13, R8, 0x3e003e0, RZ, 0xc0, !PT ;  /* 0x03e003e0080d7812 */ /* 0x000fe200078ec0ff */
[----:B------:R-:W0:Y:S03]  /*41a0*/  LDS.128 R20, [UR4+0x10] ;  /* 0x00001004ff147984 */ /* 0x000e260008000c00 */
[----:B------:R-:W-:-:S05]  /*41b0*/  LOP3.LUT R13, R13, 0x64006400, RZ, 0xfc, !PT ;  /* 0x640064000d0d7812 */ /* 0x000fca00078efcff */
[----:B------:R-:W-:-:S04]  /*41c0*/  HFMA2 R13, R13, R0.H1_H1, -48, -48 ;  /* 0xd200d2000d0d7431 */ /* 0x000fc80000060000 */
[----:B0-----:R-:W-:Y:S01]  /*41d0*/  HFMA2 R35, R13, R20, R35 ;  /* 0x000000140d237231 */ /* 0x001fe20000000023 */
[----:B------:R-:W-:-:S04]  /*41e0*/  LOP3.LUT R13, R9, 0x3e003e0, RZ, 0xc0, !PT ;  /* 0x03e003e0090d7812 */ /* 0x000fc800078ec0ff */
[----:B------:R-:W-:-:S05]  /*41f0*/  LOP3.LUT R13, R13, 0x64006400, RZ, 0xfc, !PT ;  /* 0x640064000d0d7812 */ /* 0x000fca00078efcff */
[----:B------:R-:W-:-:S04]  /*4200*/  HFMA2 R13, R13, R0.H1_H1, -48, -48 ;  /* 0xd200d2000d0d7431 */ /* 0x000fc80000060000 */
[----:B------:R-:W-:Y:S01]  /*4210*/  HFMA2 R34, R13, R20, R34 ;  /* 0x000000140d227231 */ /* 0x000fe20000000022 */
        /* <DEDUP_REMOVED lines=8> */
[--C-:B------:R-:W-:Y:S02]  /*42a0*/  SHF.R.U32.HI R13, RZ, 0xa, R8.reuse ;  /* 0x0000000aff0d7819 */ /* 0x100fe40000011608 */
[----:B------:R-:W-:Y:S02]  /*42b0*/  SHF.R.U32.HI R8, RZ, 0xe, R8 ;  /* 0x0000000eff087819 */ /* 0x000fe40000011608 */
[----:B------:R-:W-:Y:S02]  /*42c0*/  LOP3.LUT R14, R13, 0x1f001f, RZ, 0xc0, !PT ;  /* 0x001f001f0d0e7812 */ /* 0x000fe400078ec0ff */
[----:B------:R-:W-:Y:S02]  /*42d0*/  SHF.R.U32.HI R13, RZ, 0xf, R4 ;  /* 0x0000000fff0d7819 */ /* 0x000fe40000011604 */
[----:B------:R-:W-:Y:S02]  /*42e0*/  LOP3.LUT R4, R14, 0x64006400, RZ, 0xfc, !PT ;  /* 0x640064000e047812 */ /* 0x000fe400078efcff */
[----:B------:R-:W-:-:S03]  /*42f0*/  LOP3.LUT R13, R13, 0x10001, RZ, 0xc0, !PT ;  /* 0x000100010d0d7812 */ /* 0x000fc600078ec0ff */
[----:B------:R-:W-:Y:S01]  /*4300*/  HADD2 R4, R4, -1040, -1040 ;  /* 0xe410e41004047430 */ /* 0x000fe20000000000 */
[----:B------:R-:W-:Y:S02]  /*4310*/  LOP3.LUT R8, R13, 0x20002, R8, 0xf8, !PT ;  /* 0x000200020d087812 */ /* 0x000fe400078ef808 */
[----:B------:R-:W-:Y:S01]  /*4320*/  SHF.R.U32.HI R13, RZ, 0xa, R10 ;  /* 0x0000000aff0d7819 */ /* 0x000fe2000001160a */
[----:B------:R-:W-:Y:S01]  /*4330*/  HFMA2 R35, R4, R21, R35 ;  /* 0x0000001504237231 */ /* 0x000fe20000000023 */
[----:B------:R-:W-:Y:S02]  /*4340*/  SHF.R.U32.HI R4, RZ, 0xa, R9 ;  /* 0x0000000aff047819 */ /* 0x000fe40000011609 */
[----:B------:R-:W-:Y:S02]  /*4350*/  LOP3.LUT R13, R13, 0x1f001f, RZ, 0xc0, !PT ;  /* 0x001f001f0d0d7812 */ /* 0x000fe400078ec0ff */
[----:B------:R-:W-:Y:S02]  /*4360*/  LOP3.LUT R4, R4, 0x1f001f, RZ, 0xc0, !PT ;  /* 0x001f001f04047812 */ /* 0x000fe400078ec0ff */
[----:B------:R-:W-:-:S02]  /*4370*/  LOP3.LUT R13, R13, 0x64006400, RZ, 0xfc, !PT ;  /* 0x640064000d0d7812 */ /* 0x000fc400078efcff */
[----:B------:R-:W-:-:S03]  /*4380*/  LOP3.LUT R4, R4, 0x64006400, RZ, 0xfc, !PT ;  /* 0x6400640004047812 */ /* 0x000fc600078efcff */
[----:B------:R-:W-:Y:S02]  /*4390*/  HADD2 R13, R13, -1040, -1040 ;  /* 0xe410e4100d0d7430 */ /* 0x000fe40000000000 */
[----:B------:R-:W-:-:S04]  /*43a0*/  HADD2 R4, R4, -1040, -1040 ;  /* 0xe410e41004047430 */ /* 0x000fc80000000000 */
[-C--:B------:R-:W-:Y:S02]  /*43b0*/  HFMA2 R34, R4, R21.reuse, R34 ;  /* 0x0000001504227231 */ /* 0x080fe40000000022 */
[----:B------:R-:W-:Y:S02]  /*43c0*/  HFMA2 R4, R13, R21, R12 ;  /* 0x000000150d047231 */ /* 0x000fe4000000000c */
[----:B------:R0:W3:Y:S01]  /*43d0*/  LDG.E.128.CONSTANT R12, desc[UR6][R38.64] ;  /* 0x00000006260c7981 */ /* 0x0000e2000c1e9d00 */
[----:B------:R-:W-:Y:S02]  /*43e0*/  SHF.R.U32.HI R36, RZ, 0xa, R11 ;  /* 0x0000000aff247819 */ /* 0x000fe4000001160b */
[----:B------:R-:W-:Y:S02]  /*43f0*/  SHF.R.U32.HI R5, RZ, 0xf, R5 ;  /* 0x0000000fff057819 */ /* 0x000fe40000011605 */
[----:B------:R-:W-:Y:S02]  /*4400*/  LOP3.LUT R36, R36, 0x1f001f, RZ, 0xc0, !PT ;  /* 0x001f001f24247812 */ /* 0x000fe400078ec0ff */
[----:B------:R-:W-:-:S02]  /*4410*/  SHF.R.U32.HI R6, RZ, 0xf, R6 ;  /* 0x0000000fff067819 */ /* 0x000fc40000011606 */
[----:B------:R-:W-:Y:S01]  /*4420*/  LOP3.LUT R36, R36, 0x64006400, RZ, 0xfc, !PT ;  /* 0x6400640024247812 */ /* 0x000fe200078efcff */
[----:B0-----:R-:W-:Y:S01]  /*4430*/  IMAD.WIDE R38, R27, 0x4, R38 ;  /* 0x000000041b267825 */ /* 0x001fe200078e0226 */
[----:B------:R-:W-:Y:S02]  /*4440*/  SHF.R.U32.HI R7, RZ, 0xf, R7 ;  /* 0x0000000fff077819 */ /* 0x000fe40000011607 */
[----:B------:R-:W-:Y:S01]  /*4450*/  LOP3.LUT R6, R6, 0x10001, RZ, 0xc0, !PT ;  /* 0x0001000106067812 */ /* 0x000fe200078ec0ff */
[----:B------:R-:W-:Y:S01]  /*4460*/  HADD2 R36, R36, -1040, -1040 ;  /* 0xe410e41024247430 */ /* 0x000fe20000000000 */
[----:B------:R-:W-:-:S03]  /*4470*/  LOP3.LUT R7, R7, 0x10001, RZ, 0xc0, !PT ;  /* 0x0001000107077812 */ /* 0x000fc600078ec0ff */
[----:B------:R-:W-:Y:S01]  /*4480*/  HFMA2 R20, R36, R21, R20 ;  /* 0x0000001524147231 */ /* 0x000fe20000000014 */
[----:B--2---:R-:W-:-:S04]  /*4490*/  LOP3.LUT R21, R16, 0x1f001f, RZ, 0xc0, !PT ;  /* 0x001f001f10157812 */ /* 0x004fc800078ec0ff */
        /* <DEDUP_REMOVED lines=17> */
[----:B------:R-:W-:-:S05]  /*45b0*/  LOP3.LUT R37, R4, 0x64006400, RZ, 0xfc, !PT ;  /* 0x6400640004257812 */ /* 0x000fca00078efcff */
[-C--:B------:R-:W-:Y:S01]  /*45c0*/  HFMA2 R4, R37, R0.reuse.H1_H1, -48, -48 ;  /* 0xd200d20025047431 */ /* 0x080fe20000060000 */
[----:B------:R-:W-:Y:S02]  /*45d0*/  SHF.R.U32.HI R37, RZ, 0xe, R9 ;  /* 0x0000000eff257819 */ /* 0x000fe40000011609 */
[----:B------:R-:W-:Y:S02]  /*45e0*/  SHF.R.U32.HI R9, RZ, 0xe, R10 ;  /* 0x0000000eff097819 */ /* 0x000fe4000001160a */
[----:B------:R-:W-:Y:S01]  /*45f0*/  LOP3.LUT R10, R5, 0x10001, RZ, 0xc0, !PT ;  /* 0x00010001050a7812 */ /* 0x000fe200078ec0ff */
[----:B------:R-:W-:Y:S01]  /*4600*/  HFMA2 R4, R4, R23, R35 ;  /* 0x0000001704047231 */ /* 0x000fe20000000023 */
[----:B------:R-:W-:Y:S02]  /*4610*/  LOP3.LUT R35, R22, 0x64006400, RZ, 0xfc, !PT ;  /* 0x6400640016237812 */ /* 0x000fe400078efcff */
[----:B------:R-:W-:Y:S02]  /*4620*/  LOP3.LUT R22, R18, 0x3e003e0, RZ, 0xc0, !PT ;  /* 0x03e003e012167812 */ /* 0x000fe400078ec0ff */
[----:B------:R-:W-:Y:S01]  /*4630*/  LOP3.LUT R37, R10, 0x20002, R37, 0xf8, !PT ;  /* 0x000200020a257812 */ /* 0x000fe200078ef825 */
[----:B------:R-:W-:Y:S01]  /*4640*/  HFMA2 R35, R35, R0.H1_H1, -48, -48 ;  /* 0xd200d20023237431 */ /* 0x000fe20000060000 */
[----:B------:R-:W-:-:S02]  /*4650*/  SHF.R.U32.HI R10, RZ, 0xa, R16 ;  /* 0x0000000aff0a7819 */ /* 0x000fc40000011610 */
[----:B------:R-:W-:Y:S02]  /*4660*/  LOP3.LUT R9, R6, 0x20002, R9, 0xf8, !PT ;  /* 0x0002000206097812 */ /* 0x000fe400078ef809 */
[----:B------:R-:W-:Y:S01]  /*4670*/  LOP3.LUT R10, R10, 0x1f001f, RZ, 0xc0, !PT ;  /* 0x001f001f0a0a7812 */ /* 0x000fe200078ec0ff */
[----:B------:R-:W-:Y:S01]  /*4680*/  HFMA2 R34, R35, R23, R34 ;  /* 0x0000001723227231 */ /* 0x000fe20000000022 */
[----:B------:R-:W-:Y:S02]  /*4690*/  LOP3.LUT R35, R22, 0x64006400, RZ, 0xfc, !PT ;  /* 0x6400640016237812 */ /* 0x000fe400078efcff */
[----:B------:R-:W-:-:S03]  /*46a0*/  LOP3.LUT R10, R10, 0x64006400, RZ, 0xfc, !PT ;  /* 0x640064000a0a7812 */ /* 0x000fc600078efcff */
[----:B------:R-:W-:Y:S02]  /*46b0*/  HFMA2 R35, R35, R0.H1_H1, -48, -48 ;  /* 0xd200d20023237431 */ /* 0x000fe40000060000 */
[----:B------:R-:W-:Y:S02]  /*46c0*/  HADD2 R10, R10, -1040, -1040 ;  /* 0xe410e4100a0a7430 */ /* 0x000fe40000000000 */
[----:B------:R-:W-:Y:S01]  /*46d0*/  HFMA2 R35, R35, R23, R21 ;  /* 0x0000001723237231 */ /* 0x000fe20000000015 */
[----:B------:R-:W-:-:S04]  /*46e0*/  LOP3.LUT R21, R19, 0x3e003e0, RZ, 0xc0, !PT ;  /* 0x03e003e013157812 */ /* 0x000fc800078ec0ff */
[----:B------:R-:W-:-:S05]  /*46f0*/  LOP3.LUT R21, R21, 0x64006400, RZ, 0xfc, !PT ;  /* 0x6400640015157812 */ /* 0x000fca00078efcff */
[----:B------:R-:W-:-:S04]  /*4700*/  HFMA2 R36, R21, R0.H1_H1, -48, -48 ;  /* 0xd200d20015247431 */ /* 0x000fc80000060000 */
[----:B------:R-:W-:Y:S02]  /*4710*/  HFMA2 R36, R36, R23, R20 ;  /* 0x0000001724247231 */ /* 0x000fe40000000014 */
[----:B------:R-:W0:Y:S02]  /*4720*/  LDS.128 R20, [UR4+0x20] ;  /* 0x00002004ff147984 */ /* 0x000e240008000c00 */
        /* <DEDUP_REMOVED lines=16> */
[----:B------:R-:W-:Y:S02]  /*4830*/  SHF.R.U32.HI R10, RZ, 0xe, R11 ;  /* 0x0000000eff0a7819 */ /* 0x000fe4000001160b */
[----:B---3--:R-:W-:Y:S02]  /*4840*/  LOP3.LUT R5, R12, 0x1f001f, RZ, 0xc0, !PT ;  /* 0x001f001f0c057812 */ /* 0x008fe400078ec0ff */
[----:B------:R-:W-:Y:S02]  /*4850*/  LOP3.LUT R10, R7, 0x20002, R10, 0xf8, !PT ;  /* 0x00020002070a7812 */ /* 0x000fe400078ef80a */
        /* <DEDUP_REMOVED lines=15> */
[----:B------:R-:W2:Y:S01]  /*4950*/  LDG.E.128.CONSTANT R4, desc[UR6][R38.64] ;  /* 0x0000000626047981 */ /* 0x000ea2000c1e9d00 */
[----:B------:R-:W-:Y:S02]  /*4960*/  LOP3.LUT R21, R12, 0x3e003e0, RZ, 0xc0, !PT ;  /* 0x03e003e00c157812 */ /* 0x000fe400078ec0ff */
[----:B------:R-:W-:Y:S02]  /*4970*/  LOP3.LUT R41, R14, 0x3e003e0, RZ, 0xc0, !PT ;  /* 0x03e003e00e297812 */ /* 0x000fe400078ec0ff */
[----:B------:R-:W-:Y:S02]  /*4980*/  LOP3.LUT R21, R21, 0x64006400, RZ, 0xfc, !PT ;  /* 0x6400640015157812 */ /* 0x000fe400078efcff */
[----:B------:R-:W-:Y:S02]  /*4990*/  LOP3.LUT R41, R41, 0x64006400, RZ, 0xfc, !PT ;  /* 0x6400640029297812 */ /* 0x000fe400078efcff */
[----:B------:R-:W-:Y:S01]  /*49a0*/  SHF.R.U32.HI R18, RZ, 0xd, R18 ;  /* 0x0000000dff127819 */ /* 0x000fe20000011612 */
[----:B------:R-:W-:Y:S01]  /*49b0*/  HFMA2 R20, R21, R0.H1_H1, -48, -48 ;  /* 0xd200d20015147431 */ /* 0x000fe20000060000 */
[----:B------:R-:W-:-:S02]  /*49c0*/  LOP3.LUT R21, R13, 0x3e003e0, RZ, 0xc0, !PT ;  /* 0x03e003e00d157812 */ /* 0x000fc400078ec0ff */
[----:B------:R-:W-:Y:S02]  /*49d0*/  SHF.R.U32.HI R19, RZ, 0xd, R19 ;  /* 0x0000000dff137819 */ /* 0x000fe40000011613 */
[----:B------:R-:W-:Y:S01]  /*49e0*/  LOP3.LUT R21, R21, 0x64006400, RZ, 0xfc, !PT ;  /* 0x6400640015157812 */ /* 0x000fe200078efcff */
[----:B------:R-:W-:Y:S02]  /*49f0*/  HFMA2 R11, R20, R22, R11 ;  /* 0x00000016140b7231 */ /* 0x000fe4000000000b */
[-C--:B------:R-:W-:Y:S01]  /*4a00*/  HFMA2 R20, R41, R0.reuse.H1_H1, -48, -48 ;  /* 0xd200d20029147431 */ /* 0x080fe20000060000 */
[----:B------:R-:W-:Y:S01]  /*4a10*/  LOP3.LUT R41, R15, 0x3e003e0, RZ, 0xc0, !PT ;  /* 0x03e003e00f297812 */ /* 0x000fe200078ec0ff */
[----:B------:R-:W-:Y:S01]  /*4a20*/  HFMA2 R21, R21, R0.H1_H1, -48, -48 ;  /* 0xd200d20015157431 */ /* 0x000fe20000060000 */
[----:B------:R-:W-:Y:S02]  /*4a30*/  IADD3 R30, PT, PT, R30, 0x20, RZ ;  /* 0x000000201e1e7810 */ /* 0x000fe40007ffe0ff */
[----:B------:R-:W-:Y:S01]  /*4a40*/  LOP3.LUT R41, R41, 0x64006400, RZ, 0xfc, !PT ;  /* 0x6400640029297812 */ /* 0x000fe200078efcff */
[-C--:B------:R-:W-:Y:S01]  /*4a50*/  HFMA2 R35, R20, R22.reuse, R35 ;  /* 0x0000001614237231 */ /* 0x080fe20000000023 */
[----:B------:R-:W-:Y:S01]  /*4a60*/  ISETP.GE.AND P0, PT, R30, R31, PT ;  /* 0x0000001f1e00720c */ /* 0x000fe20003f06270 */
[----:B------:R-:W-:Y:S01]  /*4a70*/  HFMA2 R21, R21, R22, R34 ;  /* 0x0000001615157231 */ /* 0x000fe20000000022 */
[----:B------:R-:W-:Y:S01]  /*4a80*/  PRMT R3, R3, 0x5410, R24 ;  /* 0x0000541003037816 */ /* 0x000fe20000000018 */
[----:B------:R-:W-:-:S04]  /*4a90*/  HFMA2 R20, R41, R0.H1_H1, -48, -48 ;  /* 0xd200d20029147431 */ /* 0x000fc80000060000 */
[----:B------:R-:W-:Y:S01]  /*4aa0*/  HFMA2 R36, R20, R22, R36 ;  /* 0x0000001614247231 */ /* 0x000fe20000000024 */
[----:B------:R-:W-:Y:S02]  /*4ab0*/  SHF.R.U32.HI R20, RZ, 0xa, R12 ;  /* 0x0000000aff147819 */ /* 0x000fe4000001160c */
[----:B------:R-:W-:Y:S02]  /*4ac0*/  SHF.R.U32.HI R22, RZ, 0xd, R17 ;  /* 0x0000000dff167819 */ /* 0x000fe40000011611 */
[----:B------:R-:W-:Y:S02]  /*4ad0*/  LOP3.LUT R20, R20, 0x1f001f, RZ, 0xc0, !PT ;  /* 0x001f001f14147812 */ /* 0x000fe400078ec0ff */
[----:B------:R-:W-:Y:S02]  /*4ae0*/  LOP3.LUT R17, R9, 0x40004, R18, 0xf8, !PT ;  /* 0x0004000409117812 */ /* 0x000fe400078ef812 */
[----:B------:R-:W-:Y:S02]  /*4af0*/  LOP3.LUT R20, R20, 0x64006400, RZ, 0xfc, !PT ;  /* 0x6400640014147812 */ /* 0x000fe400078efcff */
[----:B------:R-:W-:-:S02]  /*4b00*/  LOP3.LUT R18, R10, 0x40004, R19, 0xf8, !PT ;  /* 0x000400040a127812 */ /* 0x000fc400078ef813 */
[----:B------:R-:W-:Y:S01]  /*4b10*/  SHF.R.U32.HI R19, RZ, 0xc, R12 ;  /* 0x0000000cff137819 */ /* 0x000fe2000001160c */
[----:B------:R-:W-:Y:S01]  /*4b20*/  HADD2 R20, R20, -1040, -1040 ;  /* 0xe410e41014147430 */ /* 0x000fe20000000000 */
[----:B------:R-:W-:-:S03]  /*4b30*/  LOP3.LUT R37, R37, 0x40004, R22, 0xf8, !PT ;  /* 0x0004000425257812 */ /* 0x000fc600078ef816 */
[----:B------:R-:W-:Y:S01]  /*4b40*/  HFMA2 R20, R20, R23, R11 ;  /* 0x0000001714147231 */ /* 0x000fe2000000000b */
[----:B------:R-:W-:-:S04]  /*4b50*/  SHF.R.U32.HI R11, RZ, 0xa, R13 ;  /* 0x0000000aff0b7819 */ /* 0x000fc8000001160d */
[----:B------:R-:W-:-:S04]  /*4b60*/  LOP3.LUT R11, R11, 0x1f001f, RZ, 0xc0, !PT ;  /* 0x001f001f0b0b7812 */ /* 0x000fc800078ec0ff */
[----:B------:R-:W-:-:S05]  /*4b70*/  LOP3.LUT R11, R11, 0x64006400, RZ, 0xfc, !PT ;  /* 0x640064000b0b7812 */ /* 0x000fca00078efcff */
[----:B------:R-:W-:-:S04]  /*4b80*/  HADD2 R11, R11, -1040, -1040 ;  /* 0xe410e4100b0b7430 */ /* 0x000fc80000000000 */
[----:B------:R-:W-:Y:S01]  /*4b90*/  HFMA2 R21, R11, R23, R21 ;  /* 0x000000170b157231 */ /* 0x000fe20000000015 */
[--C-:B------:R-:W-:Y:S02]  /*4ba0*/  SHF.R.U32.HI R11, RZ, 0xa, R14.reuse ;  /* 0x0000000aff0b7819 */ /* 0x100fe4000001160e */
[----:B------:R-:W-:Y:S02]  /*4bb0*/  SHF.R.U32.HI R14, RZ, 0xc, R14 ;  /* 0x0000000cff0e7819 */ /* 0x000fe4000001160e */
[----:B------:R-:W-:Y:S02]  /*4bc0*/  LOP3.LUT R11, R11, 0x1f001f, RZ, 0xc0, !PT ;  /* 0x001f001f0b0b7812 */ /* 0x000fe400078ec0ff */
[----:B------:R-:W-:Y:S02]  /*4bd0*/  LOP3.LUT R17, R17, 0x80008, R14, 0xf8, !PT ;  /* 0x0008000811117812 */ /* 0x000fe400078ef80e */
        /* <DEDUP_REMOVED lines=9> */
[----:B------:R-:W-:Y:S02]  /*4c70*/  LOP3.LUT R16, R8, 0x40004, R11, 0xf8, !PT ;  /* 0x0004000408107812 */ /* 0x000fe400078ef80b */
[----:B------:R-:W0:Y:S01]  /*4c80*/  LDS.128 R8, [UR4+0x30] ;  /* 0x00003004ff087984 */ /* 0x000e220008000c00 */
[----:B------:R-:W-:Y:S01]  /*4c90*/  UIADD3 UR4, UPT, UPT, UR4, 0x40, URZ ;  /* 0x0000004004047890 */ /* 0x000fe2000fffe0ff */
[----:B------:R-:W-:Y:S02]  /*4ca0*/  LOP3.LUT R16, R16, 0x80008, R19, 0xf8, !PT ;  /* 0x0008000810107812 */ /* 0x000fe400078ef813 */
[----:B--2---:R-:W-:Y:S02]  /*4cb0*/  LOP3.LUT R12, R4, 0x1f001f, RZ, 0xc0, !PT ;  /* 0x001f001f040c7812 */ /* 0x004fe400078ec0ff */
[----:B------:R-:W-:Y:S02]  /*4cc0*/  LOP3.LUT R23, R6, 0x3e003e0, RZ, 0xc0, !PT ;  /* 0x03e003e006177812 */ /* 0x000fe400078ec0ff */
[----:B------:R-:W-:-:S02]  /*4cd0*/  LOP3.LUT R12, R12, 0x64006400, RZ, 0xfc, !PT ;  /* 0x640064000c0c7812 */ /* 0x000fc400078efcff */
[----:B------:R-:W-:Y:S02]  /*4ce0*/  LOP3.LUT R23, R23, 0x64006400, RZ, 0xfc, !PT ;  /* 0x6400640017177812 */ /* 0x000fe400078efcff */
[----:B------:R-:W-:Y:S01]  /*4cf0*/  LOP3.LUT R19, R5, 0x3e003e0, RZ, 0xc0, !PT ;  /* 0x03e003e005137812 */ /* 0x000fe200078ec0ff */
[----:B------:R-:W-:-:S03]  /*4d00*/  HADD2 R12, R12, -1040, -1040 ;  /* 0xe410e4100c0c7430 */ /* 0x000fc60000000000 */
[----:B------:R-:W-:Y:S01]  /*4d10*/  LOP3.LUT R19, R19, 0x64006400, RZ, 0xfc, !PT ;  /* 0x6400640013137812 */ /* 0x000fe200078efcff */
[----:B0-----:R-:W-:Y:S01]  /*4d20*/  HFMA2 R20, R12, R8, R20 ;  /* 0x000000080c147231 */ /* 0x001fe20000000014 */
        /* <DEDUP_REMOVED lines=12> */
[----:B------:R-:W-:Y:S01]  /*4df0*/  SHF.R.U32.HI R8, RZ, 0xc, R13 ;  /* 0x0000000cff087819 */ /* 0x000fe2000001160d */
[-C--:B------:R-:W-:Y:S01]  /*4e00*/  HFMA2 R12, R19, R0.reuse.H1_H1, -48, -48 ;  /* 0xd200d200130c7431 */ /* 0x080fe20000060000 */
[----:B------:R-:W-:Y:S02]  /*4e10*/  SHF.R.U32.HI R13, RZ, 0xc, R15 ;  /* 0x0000000cff0d7819 */ /* 0x000fe4000001160f */
[----:B------:R-:W-:Y:S02]  /*4e20*/  LOP3.LUT R15, R4, 0x3e003e0, RZ, 0xc0, !PT ;  /* 0x03e003e0040f7812 */ /* 0x000fe400078ec0ff */
[----:B------:R-:W-:Y:S01]  /*4e30*/  LOP3.LUT R37, R37, 0x80008, R8, 0xf8, !PT ;  /* 0x0008000825257812 */ /* 0x000fe200078ef808 */
[----:B------:R-:W-:Y:S01]  /*4e40*/  HFMA2 R8, R23, R0.H1_H1, -48, -48 ;  /* 0xd200d20017087431 */ /* 0x000fe20000060000 */
[----:B------:R-:W-:Y:S02]  /*4e50*/  LOP3.LUT R15, R15, 0x64006400, RZ, 0xfc, !PT ;  /* 0x640064000f0f7812 */ /* 0x000fe400078efcff */
[----:B------:R-:W-:-:S02]  /*4e60*/  LOP3.LUT R18, R18, 0x80008, R13, 0xf8, !PT ;  /* 0x0008000812127812 */ /* 0x000fc400078ef80d */
[----:B------:R-:W-:Y:S01]  /*4e70*/  LOP3.LUT R13, R7, 0x3e003e0, RZ, 0xc0, !PT ;  /* 0x03e003e0070d7812 */ /* 0x000fe200078ec0ff */
[----:B------:R-:W-:Y:S01]  /*4e80*/  HFMA2 R14, R15, R0.H1_H1, -48, -48 ;  /* 0xd200d2000f0e7431 */ /* 0x000fe20000060000 */
[--C-:B------:R-:W-:Y:S01]  /*4e90*/  SHF.R.U32.HI R15, RZ, 0xb, R4.reuse ;  /* 0x0000000bff0f7819 */ /* 0x100fe20000011604 */
[-C--:B------:R-:W-:Y:S01]  /*4ea0*/  HFMA2 R8, R8, R9.reuse, R35 ;  /* 0x0000000908087231 */ /* 0x080fe20000000023 */
[----:B------:R-:W-:Y:S02]  /*4eb0*/  SHF.R.U32.HI R4, RZ, 0xa, R4 ;  /* 0x0000000aff047819 */ /* 0x000fe40000011604 */
[----:B------:R-:W-:Y:S01]  /*4ec0*/  LOP3.LUT R16, R16, 0x100010, R15, 0xf8, !PT ;  /* 0x0010001010107812 */ /* 0x000fe200078ef80f */
[----:B------:R-:W-:Y:S01]  /*4ed0*/  HFMA2 R20, R14, R9, R20 ;  /* 0x000000090e147231 */ /* 0x000fe20000000014 */
[----:B------:R-:W-:Y:S02]  /*4ee0*/  SHF.R.U32.HI R14, RZ, 0xb, R5 ;  /* 0x0000000bff0e7819 */ /* 0x000fe40000011605 */
[----:B------:R-:W-:-:S02]  /*4ef0*/  SHF.R.U32.HI R15, RZ, 0xb, R7 ;  /* 0x0000000bff0f7819 */ /* 0x000fc40000011607 */
[----:B------:R-:W-:Y:S02]  /*4f00*/  LOP3.LUT R37, R37, 0x100010, R14, 0xf8, !PT ;  /* 0x0010001025257812 */ /* 0x000fe400078ef80e */
[--C-:B------:R-:W-:Y:S02]  /*4f10*/  SHF.R.U32.HI R14, RZ, 0xb, R6.reuse ;  /* 0x0000000bff0e7819 */ /* 0x100fe40000011606 */
[----:B------:R-:W-:Y:S02]  /*4f20*/  SHF.R.U32.HI R6, RZ, 0xa, R6 ;  /* 0x0000000aff067819 */ /* 0x000fe40000011606 */
[----:B------:R-:W-:Y:S02]  /*4f30*/  LOP3.LUT R17, R17, 0x100010, R14, 0xf8, !PT ;  /* 0x0010001011117812 */ /* 0x000fe400078ef80e */
[----:B------:R-:W-:Y:S01]  /*4f40*/  SHF.R.U32.HI R14, RZ, 0xa, R5 ;  /* 0x0000000aff0e7819 */ /* 0x000fe20000011605 */
[----:B------:R-:W-:Y:S01]  /*4f50*/  HFMA2 R5, R12, R9, R21 ;  /* 0x000000090c057231 */ /* 0x000fe20000000015 */
[----:B------:R-:W-:-:S02]  /*4f60*/  SHF.R.U32.HI R7, RZ, 0xa, R7 ;  /* 0x0000000aff077819 */ /* 0x000fc40000011607 */
        /* <DEDUP_REMOVED lines=8> */
[----:B------:R-:W-:Y:S01]  /*4ff0*/  HFMA2 R13, R13, R9, R36 ;  /* 0x000000090d0d7231 */ /* 0x000fe20000000024 */
        /* <DEDUP_REMOVED lines=8> */
[----:B------:R-:W-:-:S02]  /*5080*/  HFMA2 R20, R4, R10, R20 ;  /* 0x0000000a04147231 */ /* 0x000fc40000000014 */
[-C--:B------:R-:W-:Y:S02]  /*5090*/  HFMA2 R5, R14, R10.reuse, R5 ;  /* 0x0000000a0e057231 */ /* 0x080fe40000000005 */
[-C--:B------:R-:W-:Y:S02]  /*50a0*/  HFMA2 R8, R6, R10.reuse, R8 ;  /* 0x0000000a06087231 */ /* 0x080fe40000000008 */
[----:B------:R-:W-:Y:S01]  /*50b0*/  HFMA2 R9, R7, R10, R13 ;  /* 0x0000000a07097231 */ /* 0x000fe2000000000d */
[----:B------:R-:W-:Y:S01]  /*50c0*/  LOP3.LUT R18, R18, 0x100010, R15, 0xf8, !PT ;  /* 0x0010001012127812 */ /* 0x000fe200078ef80f */
[----:B------:R-:W-:Y:S01]  /*50d0*/  HADD2 R10, R16, -1040, -1040 ;  /* 0xe410e410100a7430 */ /* 0x000fe20000000000 */
[----:B------:R-:W-:Y:S01]  /*50e0*/  LOP3.LUT R37, R37, 0x64006400, RZ, 0xfc, !PT ;  /* 0x6400640025257812 */ /* 0x000fe200078efcff */
[----:B------:R-:W-:Y:S01]  /*50f0*/  HADD2 R4, R17, -1040, -1040 ;  /* 0xe410e41011047430 */ /* 0x000fe20000000000 */
[----:B------:R-:W-:Y:S02]  /*5100*/  LOP3.LUT R18, R18, 0x64006400, RZ, 0xfc, !PT ;  /* 0x6400640012127812 */ /* 0x000fe400078efcff */
[----:B------:R-:W-:Y:S01]  /*5110*/  PRMT R0, R0, 0x5410, R2 ;  /* 0x0000541000007816 */ /* 0x000fe20000000002 */
[----:B------:R-:W-:-:S02]  /*5120*/  HFMA2 R10, R10, R11, R20 ;  /* 0x0000000b0a0a7231 */ /* 0x000fc40000000014 */
[----:B------:R-:W-:Y:S02]  /*5130*/  HADD2 R37, R37, -1040, -1040 ;  /* 0xe410e41025257430 */ /* 0x000fe40000000000 */
[-C--:B------:R-:W-:Y:S02]  /*5140*/  HFMA2 R4, R4, R11.reuse, R8 ;  /* 0x0000000b04047231 */ /* 0x080fe40000000008 */
[----:B------:R-:W-:Y:S02]  /*5150*/  HADD2 R18, R18, -1040, -1040 ;  /* 0xe410e41012127430 */ /* 0x000fe40000000000 */
[-C--:B------:R-:W-:Y:S02]  /*5160*/  HFMA2 R5, R37, R11.reuse, R5 ;  /* 0x0000000b25057231 */ /* 0x080fe40000000005 */
[----:B------:R-:W-:Y:S02]  /*5170*/  HFMA2 R9, R18, R11, R9 ;  /* 0x0000000b12097231 */ /* 0x000fe40000000009 */
[----:B------:R-:W-:-:S02]  /*5180*/  HADD2 R5, R5.H0_H0, R5.H1_H1 ;  /* 0x3000000505057230 */ /* 0x000fc40000000800 */
[----:B------:R-:W-:Y:S02]  /*5190*/  HADD2 R10, R10.H0_H0, R10.H1_H1 ;  /* 0x3000000a0a0a7230 */ /* 0x000fe40000000800 */
[----:B------:R-:W-:Y:S02]  /*51a0*/  HADD2 R4, R4.H0_H0, R4.H1_H1 ;  /* 0x3000000404047230 */ /* 0x000fe40000000800 */
[----:B------:R-:W-:Y:S01]  /*51b0*/  HADD2 R9, R9.H0_H0, R9.H1_H1 ;  /* 0x3000000909097230 */ /* 0x000fe20000000800 */
[----:B------:R-:W-:Y:S02]  /*51c0*/  PRMT R10, R10, 0x5410, R5 ;  /* 0x000054100a0a7816 */ /* 0x000fe40000000005 */
[----:B------:R-:W-:Y:S02]  /*51d0*/  MOV R5, R33 ;  /* 0x0000002100057202 */ /* 0x000fe40000000f00 */
[----:B------:R-:W-:Y:S01]  /*51e0*/  PRMT R4, R4, 0x5410, R9 ;  /* 0x0000541004047816 */ /* 0x000fe20000000009 */
[----:B------:R-:W-:-:S04]  /*51f0*/  HFMA2 R26, R10, R0, R26 ;  /* 0x000000000a1a7231 */ /* 0x000fc8000000001a */
[----:B------:R-:W-:Y:S01]  /*5200*/  HFMA2 R25, R4, R3, R25 ;  /* 0x0000000304197231 */ /* 0x000fe20000000019 */
[----:B------:R-:W-:Y:S01]  /*5210*/  MOV R4, R32 ;  /* 0x0000002000047202 */ /* 0x000fe20000000f00 */
[----:B------:R-:W-:Y:S01]  /*5220*/  IMAD.WIDE R32, R27, 0x4, R38 ;  /* 0x000000041b207825 */ /* 0x000fe200078e0226 */
[----:B------:R-:W-:Y:S06]  /*5230*/  @!P0 BRA `(.L_x_5197) ;  /* 0xffffffe800a08947 */ /* 0x000fec000383ffff */
[----:B------:R-:W-:-:S07]  /*5240*/  IMAD.WIDE R32, R27, 0x14, R4 ;  /* 0x000000141b207825 */ /* 0x000fce00078e0204 */
.L_x_5196:
[----:B------:R-:W0:Y:S01]  /*5250*/  LDC.64 R16, c[0x0][0x3a0] ;  /* 0x0000e800ff107b82 */ /* 0x000e220000000a00 */
[----:B------:R-:W-:Y:S01]  /*5260*/  VIMNMX R29, PT, PT, R29, UR12, PT ;  /* 0x0000000c1d1d7c48 */ /* 0x000fe2000bfe0100 */
[----:B------:R-:W-:-:S03]  /*5270*/  IMAD R5, R27, UR8, R28 ;  /* 0x000000081b057c24 */ /* 0x000fc6000f8e021c */
[----:B------:R-:W-:Y:S01]  /*5280*/  ISETP.GT.AND P0, PT, R29, R30, PT ;  /* 0x0000001e1d00720c */ /* 0x000fe20003f04270 */
[----:B0-----:R-:W-:-:S12]  /*5290*/  IMAD.WIDE R16, R5, 0x2, R16 ;  /* 0x0000000205107825 */ /* 0x001fd800078e0210 */
[----:B------:R-:W-:Y:S05]  /*52a0*/  @!P0 BRA `(.L_x_5198) ;  /* 0x0000002000e88947 */ /* 0x000fea0003800000 */
.L_x_5199:
[----:B------:R-:W2:Y:S01]  /*52b0*/  LDG.E.128.CONSTANT R4, desc[UR6][R32.64] ;  /* 0x0000000620047981 */ /* 0x000ea2000c1e9d00 */
[----:B------:R-:W-:-:S03]  /*52c0*/  IMAD.WIDE R36, R27, 0x4, R32 ;  /* 0x000000041b247825 */ /* 0x000fc600078e0220 */
[----:B------:R-:W0:Y:S04]  /*52d0*/  LDS.64 R12, [UR4] ;  /* 0x00000004ff0c7984 */ /* 0x000e280008000a00 */
[----:B------:R1:W3:Y:S01]  /*52e0*/  LDG.E.128.CONSTANT R8, desc[UR6][R36.64] ;  /* 0x0000000624087981 */ /* 0x0002e2000c1e9d00 */
[----:B------:R-:W-:Y:S02]  /*52f0*/  HFMA2 R21, -RZ, RZ, 0, 0.0625 ;  /* 0x00002c00ff157431 */ /* 0x000fe400000001ff */
[----:B-1----:R-:W-:-:S03]  /*5300*/  IMAD.WIDE R36, R27, 0x4, R36 ;  /* 0x000000041b247825 */ /* 0x002fc600078e0224 */
[----:B------:R-:W-:Y:S01]  /*5310*/  PRMT R0, R0, 0x5410, R21 ;  /* 0x0000541000007816 */ /* 0x000fe20000000015 */
[----:B0-----:R-:W-:Y:S01]  /*5320*/  HADD2.F32 R28, -RZ, R12.H1_H1 ;  /* 0x3000000cff1c7230 */ /* 0x001fe20000004100 */
        /* <DEDUP_REMOVED lines=14> */
[----:B------:R-:W-:Y:S02]  /*5410*/  HADD2.F32 R15, -RZ, R12.H0_H0 ;  /* 0x2000000cff0f7230 */ /* 0x000fe40000004100 */
        /* <DEDUP_REMOVED lines=11> */
[----:B------:R-:W-:Y:S01]  /*54d0*/  FFMA.FTZ R32, R23, R28, R14 ;  /* 0x0000001c17207223 */ /* 0x000fe2000001000e */
[C---:B------:R-:W-:Y:S01]  /*54e0*/  FFMA.FTZ R14, R28.reuse, R19, R33 ;  /* 0x000000131c0e7223 */ /* 0x040fe20000010021 */
[C---:B------:R-:W-:Y:S01]  /*54f0*/  FFMA.FTZ R12, R28.reuse, R12, R31 ;  /* 0x0000000c1c0c7223 */ /* 0x040fe2000001001f */
[----:B------:R-:W-:Y:S01]  /*5500*/  FFMA.FTZ R28, R28, R22, R15 ;  /* 0x000000161c1c7223 */ /* 0x000fe2000001000f */
[----:B------:R-:W-:Y:S01]  /*5510*/  LOP3.LUT R23, R18, 0x64006400, RZ, 0xfc, !PT ;  /* 0x6400640012177812 */ /* 0x000fe200078efcff */
[----:B------:R-:W-:Y:S01]  /*5520*/  HADD2.F32 R31, -RZ, R13.H0_H0 ;  /* 0x2000000dff1f7230 */ /* 0x000fe20000004100 */
[----:B------:R-:W-:Y:S01]  /*5530*/  LOP3.LUT R15, R5, 0xf000f0, RZ, 0xc0, !PT ;  /* 0x00f000f0050f7812 */ /* 0x000fe200078ec0ff */
[----:B------:R-:W0:Y:S01]  /*5540*/  LDS.64 R18, [UR4+0x8] ;  /* 0x00000804ff127984 */ /* 0x000e220008000a00 */
[----:B------:R-:W-:Y:S01]  /*5550*/  LOP3.LUT R21, R7, 0xf000f0, RZ, 0xc0, !PT ;  /* 0x00f000f007157812 */ /* 0x000fe200078ec0ff */
[----:B------:R-:W-:Y:S01]  /*5560*/  HFMA2 R23, R23, R0.H1_H1, -72, -72 ;  /* 0xd480d48017177431 */ /* 0x000fe20000060000 */
[----:B------:R-:W-:-:S02]  /*5570*/  LOP3.LUT R20, R6, 0xf000f0, RZ, 0xc0, !PT ;  /* 0x00f000f006147812 */ /* 0x000fc400078ec0ff */
[----:B------:R-:W-:Y:S02]  /*5580*/  LOP3.LUT R15, R15, 0x64006400, RZ, 0xfc, !PT ;  /* 0x640064000f0f7812 */ /* 0x000fe400078efcff */
[----:B------:R-:W-:Y:S01]  /*5590*/  LOP3.LUT R35, R21, 0x64006400, RZ, 0xfc, !PT ;  /* 0x6400640015237812 */ /* 0x000fe200078efcff */
[----:B------:R-:W-:Y:S01]  /*55a0*/  HADD2.F32 R21, -RZ, R23.H0_H0 ;  /* 0x20000017ff157230 */ /* 0x000fe20000004100 */
[----:B------:R-:W-:Y:S01]  /*55b0*/  LOP3.LUT R33, R20, 0x64006400, RZ, 0xfc, !PT ;  /* 0x6400640014217812 */ /* 0x000fe200078efcff */
[-C--:B------:R-:W-:Y:S02]  /*55c0*/  HFMA2 R22, R15, R0.reuse.H1_H1, -72, -72 ;  /* 0xd480d4800f167431 */ /* 0x080fe40000060000 */
[-C--:B------:R-:W-:Y:S02]  /*55d0*/  HFMA2 R20, R35, R0.reuse.H1_H1, -72, -72 ;  /* 0xd480d48023147431 */ /* 0x080fe40000060000 */
[----:B------:R-:W-:Y:S01]  /*55e0*/  FFMA.FTZ R32, R21, R31, R32 ;  /* 0x0000001f15207223 */ /* 0x000fe20000010020 */
[----:B------:R-:W-:-:S02]  /*55f0*/  HFMA2 R15, R33, R0.H1_H1, -72, -72 ;  /* 0xd480d480210f7431 */ /* 0x000fc40000060000 */
[----:B------:R-:W-:Y:S02]  /*5600*/  HADD2.F32 R34, -RZ, R22.H0_H0 ;  /* 0x20000016ff227230 */ /* 0x000fe40000004100 */
[----:B------:R-:W-:Y:S02]  /*5610*/  HADD2.F32 R33, -RZ, R20.H0_H0 ;  /* 0x20000014ff217230 */ /* 0x000fe40000004100 */
[----:B------:R-:W-:Y:S02]  /*5620*/  HADD2.F32 R21, -RZ, R15.H0_H0 ;  /* 0x2000000fff157230 */ /* 0x000fe40000004100 */
[C---:B------:R-:W-:Y:S01]  /*5630*/  FFMA.FTZ R14, R31.reuse, R34, R14 ;  /* 0x000000221f0e7223 */ /* 0x040fe2000001000e */
[C---:B------:R-:W-:Y:S01]  /*5640*/  FFMA.FTZ R28, R31.reuse, R33, R28 ;  /* 0x000000211f1c7223 */ /* 0x040fe2000001001c */
[----:B------:R-:W-:Y:S02]  /*5650*/  HADD2.F32 R33, -RZ, R23.H1_H1 ;  /* 0x30000017ff217230 */ /* 0x000fe40000004100 */
[----:B------:R-:W-:Y:S01]  /*5660*/  FFMA.FTZ R12, R31, R21, R12 ;  /* 0x000000151f0c7223 */ /* 0x000fe2000001000c */
[----:B------:R-:W-:-:S02]  /*5670*/  HADD2.F32 R21, -RZ, R13.H1_H1 ;  /* 0x3000000dff157230 */ /* 0x000fc40000004100 */
[----:B------:R-:W-:Y:S01]  /*5680*/  HADD2.F32 R31, -RZ, R22.H1_H1 ;  /* 0x30000016ff1f7230 */ /* 0x000fe20000004100 */
[----:B------:R-:W-:Y:S01]  /*5690*/  SHF.R.U32.HI R22, RZ, 0x8, R4 ;  /* 0x00000008ff167819 */ /* 0x000fe20000011604 */
[----:B------:R-:W-:Y:S02]  /*56a0*/  HADD2.F32 R23, -RZ, R15.H1_H1 ;  /* 0x3000000fff177230 */ /* 0x000fe40000004100 */
[----:B------:R-:W-:Y:S01]  /*56b0*/  FFMA.FTZ R33, R33, R21, R32 ;  /* 0x0000001521217223 */ /* 0x000fe20000010020 */
[C---:B------:R-:W-:Y:S01]  /*56c0*/  FFMA.FTZ R31, R21.reuse, R31, R14 ;  /* 0x0000001f151f7223 */ /* 0x040fe2000001000e */
[----:B------:R-:W-:Y:S01]  /*56d0*/  LOP3.LUT R4, R22, 0xf000f, RZ, 0xc0, !PT ;  /* 0x000f000f16047812 */ /* 0x000fe200078ec0ff */
[----:B------:R-:W-:Y:S02]  /*56e0*/  FFMA.FTZ R23, R21, R23, R12 ;  /* 0x0000001715177223 */ /* 0x000fe4000001000c */
[----:B------:R-:W2:Y:S01]  /*56f0*/  LDG.E.128.CONSTANT R12, desc[UR6][R36.64] ;  /* 0x00000006240c7981 */ /* 0x000ea2000c1e9d00 */
[----:B------:R-:W-:Y:S01]  /*5700*/  LOP3.LUT R4, R4, 0x64006400, RZ, 0xfc, !PT ;  /* 0x6400640004047812 */ /* 0x000fe200078efcff */
[----:B------:R-:W-:Y:S01]  /*5710*/  HADD2.F32 R20, -RZ, R20.H1_H1 ;  /* 0x30000014ff147230 */ /* 0x000fe20000004100 */
[----:B------:R-:W-:-:S02]  /*5720*/  SHF.R.U32.HI R6, RZ, 0x8, R6 ;  /* 0x00000008ff067819 */ /* 0x000fc40000011606 */
[----:B------:R-:W-:Y:S01]  /*5730*/  SHF.R.U32.HI R7, RZ, 0x8, R7 ;  /* 0x00000008ff077819 */ /* 0x000fe20000011607 */
[----:B------:R-:W-:Y:S02]  /*5740*/  HADD2 R4, R4, -1032, -1032 ;  /* 0xe408e40804047430 */ /* 0x000fe40000000000 */
[----:B------:R-:W-:Y:S01]  /*5750*/  FFMA.FTZ R21, R21, R20, R28 ;  /* 0x0000001415157223 */ /* 0x000fe2000001001c */
[----:B0-----:R-:W-:Y:S01]  /*5760*/  HADD2.F32 R28, -RZ, R18.H0_H0 ;  /* 0x20000012ff1c7230 */ /* 0x001fe20000004100 */
[----:B------:R-:W-:Y:S01]  /*5770*/  SHF.R.U32.HI R20, RZ, 0x8, R5 ;  /* 0x00000008ff147819 */ /* 0x000fe20000011605 */
[----:B------:R-:W-:Y:S01]  /*5780*/  HADD2.F32 R32, -RZ, R4.H0_H0 ;  /* 0x20000004ff207230 */ /* 0x000fe20000004100 */
[----:B------:R-:W-:Y:S02]  /*5790*/  LOP3.LUT R34, R7, 0xf000f, RZ, 0xc0, !PT ;  /* 0x000f000f07227812 */ /* 0x000fe400078ec0ff */
[----:B------:R-:W-:Y:S02]  /*57a0*/  LOP3.LUT R22, R22, 0xf000f0, RZ, 0xc0, !PT ;  /* 0x00f000f016167812 */ /* 0x000fe400078ec0ff */
[----:B------:R-:W-:Y:S01]  /*57b0*/  FFMA.FTZ R5, R32, R28, R33 ;  /* 0x0000001c20057223 */ /* 0x000fe20000010021 */
        /* <DEDUP_REMOVED lines=8> */
[----:B------:R-:W-:-:S02]  /*5840*/  HADD2.F32 R38, -RZ, R34.H0_H0 ;  /* 0x20000022ff267230 */ /* 0x000fc40000004100 */
[--C-:B------:R-:W-:Y:S02]  /*5850*/  HADD2.F32 R35, -RZ, R33.reuse.H0_H0 ;  /* 0x20000021ff237230 */ /* 0x100fe40000004100 */
[----:B------:R-:W-:Y:S02]  /*5860*/  HADD2 R32, R32, -1032, -1032 ;  /* 0xe408e40820207430 */ /* 0x000fe40000000000 */
[----:B------:R-:W-:Y:S02]  /*5870*/  HADD2.F32 R33, -RZ, R33.H1_H1 ;  /* 0x30000021ff217230 */ /* 0x000fe40000004100 */
[C---:B------:R-:W-:Y:S01]  /*5880*/  FFMA.FTZ R21, R28.reuse, R38, R21 ;  /* 0x000000261c157223 */ /* 0x040fe20000010015 */
[----:B------:R-:W-:Y:S02]  /*5890*/  HADD2.F32 R34, -RZ, R34.H1_H1 ;  /* 0x30000022ff227230 */ /* 0x000fe40000004100 */
[----:B------:R-:W-:Y:S01]  /*58a0*/  FFMA.FTZ R31, R28, R35, R31 ;  /* 0x000000231c1f7223 */ /* 0x000fe2000001001f */
[----:B------:R-:W-:-:S02]  /*58b0*/  HADD2.F32 R40, -RZ, R32.H0_H0 ;  /* 0x20000020ff287230 */ /* 0x000fc40000004100 */
[----:B------:R-:W-:-:S03]  /*58c0*/  HADD2.F32 R32, -RZ, R32.H1_H1 ;  /* 0x30000020ff207230 */ /* 0x000fc60000004100 */
[----:B------:R-:W-:Y:S01]  /*58d0*/  FFMA.FTZ R23, R28, R40, R23 ;  /* 0x000000281c177223 */ /* 0x000fe20000010017 */
[----:B------:R-:W-:Y:S02]  /*58e0*/  HADD2.F32 R28, -RZ, R4.H1_H1 ;  /* 0x30000004ff1c7230 */ /* 0x000fe40000004100 */
[----:B------:R-:W-:-:S05]  /*58f0*/  HADD2.F32 R4, -RZ, R18.H1_H1 ;  /* 0x30000012ff047230 */ /* 0x000fca0000004100 */
[----:B------:R-:W-:Y:S01]  /*5900*/  FFMA.FTZ R31, R4, R33, R31 ;  /* 0x00000021041f7223 */ /* 0x000fe2000001001f */
[----:B------:R-:W-:Y:S01]  /*5910*/  LOP3.LUT R33, R22, 0x64006400, RZ, 0xfc, !PT ;  /* 0x6400640016217812 */ /* 0x000fe200078efcff */
[----:B------:R-:W-:Y:S01]  /*5920*/  FFMA.FTZ R18, R28, R4, R5 ;  /* 0x000000041c127223 */ /* 0x000fe20000010005 */
[----:B------:R-:W-:Y:S01]  /*5930*/  LOP3.LUT R22, R6, 0xf000f0, RZ, 0xc0, !PT ;  /* 0x00f000f006167812 */ /* 0x000fe200078ec0ff */
[C---:B------:R-:W-:Y:S01]  /*5940*/  FFMA.FTZ R23, R4.reuse, R32, R23 ;  /* 0x0000002004177223 */ /* 0x040fe20000010017 */
[----:B------:R-:W-:Y:S01]  /*5950*/  FFMA.FTZ R21, R4, R34, R21 ;  /* 0x0000002204157223 */ /* 0x000fe20000010015 */
[----:B------:R-:W-:Y:S01]  /*5960*/  LOP3.LUT R32, R7, 0xf000f0, RZ, 0xc0, !PT ;  /* 0x00f000f007207812 */ /* 0x000fe200078ec0ff */
[----:B------:R-:W0:Y:S01]  /*5970*/  LDS.64 R4, [UR4+0x10] ;  /* 0x00001004ff047984 */ /* 0x000e220008000a00 */
[----:B------:R-:W-:Y:S01]  /*5980*/  LOP3.LUT R35, R22, 0x64006400, RZ, 0xfc, !PT ;  /* 0x6400640016237812 */ /* 0x000fe200078efcff */
[-C--:B------:R-:W-:Y:S01]  /*5990*/  HFMA2 R6, R33, R0.reuse.H1_H1, -72, -72 ;  /* 0xd480d48021067431 */ /* 0x080fe20000060000 */
[----:B------:R-:W-:Y:S01]  /*59a0*/  LOP3.LUT R7, R20, 0x64006400, RZ, 0xfc, !PT ;  /* 0x6400640014077812 */ /* 0x000fe200078efcff */
[----:B------:R-:W-:Y:S01]  /*59b0*/  HADD2.F32 R28, -RZ, R19.H0_H0 ;  /* 0x20000013ff1c7230 */ /* 0x000fe20000004100 */
[----:B------:R-:W-:Y:S01]  /*59c0*/  LOP3.LUT R39, R32, 0x64006400, RZ, 0xfc, !PT ;  /* 0x6400640020277812 */ /* 0x000fe200078efcff */
[----:B------:R-:W-:-:S02]  /*59d0*/  HFMA2 R20, R35, R0.H1_H1, -72, -72 ;  /* 0xd480d48023147431 */ /* 0x000fc40000060000 */
[----:B------:R-:W-:Y:S02]  /*59e0*/  HADD2.F32 R33, -RZ, R6.H0_H0 ;  /* 0x20000006ff217230 */ /* 0x000fe40000004100 */
[-C--:B------:R-:W-:Y:S02]  /*59f0*/  HFMA2 R22, R7, R0.reuse.H1_H1, -72, -72 ;  /* 0xd480d48007167431 */ /* 0x080fe40000060000 */
[----:B------:R-:W-:Y:S02]  /*5a00*/  HFMA2 R7, R39, R0.H1_H1, -72, -72 ;  /* 0xd480d48027077431 */ /* 0x000fe40000060000 */
        /* <DEDUP_REMOVED lines=14> */
[----:B---3--:R-:W-:Y:S01]  /*5af0*/  LOP3.LUT R7, R9, 0xf000f, RZ, 0xc0, !PT ;  /* 0x000f000f09077812 */ /* 0x008fe200078ec0ff */
[----:B------:R-:W-:Y:S01]  /*5b00*/  FFMA.FTZ R31, R34, R20, R23 ;  /* 0x00000014221f7223 */ /* 0x000fe20000010017 */
[----:B------:R-:W-:Y:S01]  /*5b10*/  LOP3.LUT R18, R10, 0xf000f, RZ, 0xc0, !PT ;  /* 0x000f000f0a127812 */ /* 0x000fe200078ec0ff */
[----:B------:R-:W-:Y:S01]  /*5b20*/  FFMA.FTZ R22, R34, R6, R21 ;  /* 0x0000000622167223 */ /* 0x000fe20000010015 */
[----:B------:R-:W-:Y:S02]  /*5b30*/  LOP3.LUT R6, R8, 0xf000f, RZ, 0xc0, !PT ;  /* 0x000f000f08067812 */ /* 0x000fe400078ec0ff */
[----:B------:R-:W-:Y:S02]  /*5b40*/  LOP3.LUT R20, R11, 0xf000f, RZ, 0xc0, !PT ;  /* 0x000f000f0b147812 */ /* 0x000fe400078ec0ff */
[----:B------:R-:W-:Y:S02]  /*5b50*/  LOP3.LUT R7, R7, 0x64006400, RZ, 0xfc, !PT ;  /* 0x6400640007077812 */ /* 0x000fe400078efcff */
[----:B------:R-:W-:-:S02]  /*5b60*/  LOP3.LUT R19, R18, 0x64006400, RZ, 0xfc, !PT ;  /* 0x6400640012137812 */ /* 0x000fc400078efcff */
[----:B------:R-:W-:Y:S01]  /*5b70*/  LOP3.LUT R6, R6, 0x64006400, RZ, 0xfc, !PT ;  /* 0x6400640006067812 */ /* 0x000fe200078efcff */
[----:B------:R-:W-:Y:S01]  /*5b80*/  HADD2 R18, R7, -1032, -1032 ;  /* 0xe408e40807127430 */ /* 0x000fe20000000000 */
[----:B------:R-:W-:Y:S01]  /*5b90*/  LOP3.LUT R20, R20, 0x64006400, RZ, 0xfc, !PT ;  /* 0x6400640014147812 */ /* 0x000fe200078efcff */
[----:B------:R-:W-:Y:S02]  /*5ba0*/  HADD2 R7, R19, -1032, -1032 ;  /* 0xe408e40813077430 */ /* 0x000fe40000000000 */
[----:B------:R-:W-:Y:S02]  /*5bb0*/  HADD2 R32, R6, -1032, -1032 ;  /* 0xe408e40806207430 */ /* 0x000fe40000000000 */
[----:B0-----:R-:W-:Y:S02]  /*5bc0*/  HADD2.F32 R6, -RZ, R4.H0_H0 ;  /* 0x20000004ff067230 */ /* 0x001fe40000004100 */
[----:B------:R-:W-:Y:S02]  /*5bd0*/  HADD2 R19, R20, -1032, -1032 ;  /* 0xe408e40814137430 */ /* 0x000fe40000000000 */
[----:B------:R-:W-:-:S02]  /*5be0*/  HADD2.F32 R21, -RZ, R18.H0_H0 ;  /* 0x20000012ff157230 */ /* 0x000fc40000004100 */
[--C-:B------:R-:W-:Y:S02]  /*5bf0*/  HADD2.F32 R23, -RZ, R32.reuse.H0_H0 ;  /* 0x20000020ff177230 */ /* 0x100fe40000004100 */
[----:B------:R-:W-:Y:S02]  /*5c00*/  HADD2.F32 R39, -RZ, R7.H0_H0 ;  /* 0x20000007ff277230 */ /* 0x000fe40000004100 */
[C---:B------:R-:W-:Y:S01]  /*5c10*/  FFMA.FTZ R21, R6.reuse, R21, RZ ;  /* 0x0000001506157223 */ /* 0x040fe200000100ff */
[----:B------:R-:W-:Y:S02]  /*5c20*/  HADD2.F32 R35, -RZ, R19.H0_H0 ;  /* 0x20000013ff237230 */ /* 0x000fe40000004100 */
[----:B------:R-:W-:Y:S01]  /*5c30*/  FFMA.FTZ R23, R23, R6, RZ ;  /* 0x0000000617177223 */ /* 0x000fe200000100ff */
[----:B------:R-:W-:Y:S02]  /*5c40*/  HADD2.F32 R32, -RZ, R32.H1_H1 ;  /* 0x30000020ff207230 */ /* 0x000fe40000004100 */
[----:B------:R-:W-:Y:S01]  /*5c50*/  FFMA.FTZ R20, R6, R39, RZ ;  /* 0x0000002706147223 */ /* 0x000fe200000100ff */
[----:B------:R-:W-:-:S02]  /*5c60*/  HADD2.F32 R4, -RZ, R4.H1_H1 ;  /* 0x30000004ff047230 */ /* 0x000fc40000004100 */
[----:B------:R-:W-:Y:S01]  /*5c70*/  FFMA.FTZ R34, R6, R35, RZ ;  /* 0x0000002306227223 */ /* 0x000fe200000100ff */
[----:B------:R-:W-:Y:S02]  /*5c80*/  HADD2.F32 R6, -RZ, R18.H1_H1 ;  /* 0x30000012ff067230 */ /* 0x000fe40000004100 */
[----:B------:R-:W-:Y:S02]  /*5c90*/  HADD2.F32 R7, -RZ, R7.H1_H1 ;  /* 0x30000007ff077230 */ /* 0x000fe40000004100 */
[----:B------:R-:W-:Y:S01]  /*5ca0*/  FFMA.FTZ R18, R32, R4, R23 ;  /* 0x0000000420127223 */ /* 0x000fe20000010017 */
[----:B------:R-:W-:Y:S02]  /*5cb0*/  HADD2.F32 R19, -RZ, R19.H1_H1 ;  /* 0x30000013ff137230 */ /* 0x000fe40000004100 */
[C---:B------:R-:W-:Y:S01]  /*5cc0*/  FFMA.FTZ R6, R4.reuse, R6, R21 ;  /* 0x0000000604067223 */ /* 0x040fe20000010015 */
[----:B------:R-:W-:Y:S02]  /*5cd0*/  HADD2.F32 R39, -RZ, R5.H0_H0 ;  /* 0x20000005ff277230 */ /* 0x000fe40000004100 */
[C---:B------:R-:W-:Y:S01]  /*5ce0*/  FFMA.FTZ R20, R4.reuse, R7, R20 ;  /* 0x0000000704147223 */ /* 0x040fe20000010014 */
[----:B------:R-:W-:Y:S01]  /*5cf0*/  FFMA.FTZ R34, R4, R19, R34 ;  /* 0x0000001304227223 */ /* 0x000fe20000010022 */
[----:B------:R-:W-:-:S02]  /*5d00*/  LOP3.LUT R4, R8, 0xf000f0, RZ, 0xc0, !PT ;  /* 0x00f000f008047812 */ /* 0x000fc400078ec0ff */
[----:B------:R-:W-:Y:S02]  /*5d10*/  LOP3.LUT R19, R9, 0xf000f0, RZ, 0xc0, !PT ;  /* 0x00f000f009137812 */ /* 0x000fe400078ec0ff */
[----:B------:R-:W-:Y:S02]  /*5d20*/  LOP3.LUT R7, R4, 0x64006400, RZ, 0xfc, !PT ;  /* 0x6400640004077812 */ /* 0x000fe400078efcff */
[----:B------:R-:W-:Y:S02]  /*5d30*/  LOP3.LUT R19, R19, 0x64006400, RZ, 0xfc, !PT ;  /* 0x6400640013137812 */ /* 0x000fe400078efcff */
[----:B------:R-:W-:Y:S01]  /*5d40*/  SHF.R.U32.HI R9, RZ, 0x8, R9 ;  /* 0x00000008ff097819 */ /* 0x000fe20000011609 */
[-C--:B------:R-:W-:Y:S01]  /*5d50*/  HFMA2 R32, R7, R0.reuse.H1_H1, -72, -72 ;  /* 0xd480d48007207431 */ /* 0x080fe20000060000 */
[----:B------:R-:W-:Y:S01]  /*5d60*/  LOP3.LUT R7, R10, 0xf000f0, RZ, 0xc0, !PT ;  /* 0x00f000f00a077812 */ /* 0x000fe200078ec0ff */
[----:B------:R-:W-:Y:S01]  /*5d70*/  HFMA2 R4, R19, R0.H1_H1, -72, -72 ;  /* 0xd480d48013047431 */ /* 0x000fe20000060000 */
[----:B------:R-:W-:-:S02]  /*5d80*/  LOP3.LUT R19, R11, 0xf000f0, RZ, 0xc0, !PT ;  /* 0x00f000f00b137812 */ /* 0x000fc400078ec0ff */
[----:B------:R-:W-:Y:S01]  /*5d90*/  HADD2.F32 R35, -RZ, R32.H0_H0 ;  /* 0x20000020ff237230 */ /* 0x000fe20000004100 */
[----:B------:R-:W-:Y:S01]  /*5da0*/  LOP3.LUT R7, R7, 0x64006400, RZ, 0xfc, !PT ;  /* 0x6400640007077812 */ /* 0x000fe200078efcff */
[----:B------:R-:W-:Y:S01]  /*5db0*/  HADD2.F32 R23, -RZ, R4.H0_H0 ;  /* 0x20000004ff177230 */ /* 0x000fe20000004100 */
[----:B------:R-:W-:Y:S01]  /*5dc0*/  LOP3.LUT R19, R19, 0x64006400, RZ, 0xfc, !PT ;  /* 0x6400640013137812 */ /* 0x000fe200078efcff */
[----:B------:R-:W-:Y:S02]  /*5dd0*/  HADD2.F32 R32, -RZ, R32.H1_H1 ;  /* 0x30000020ff207230 */ /* 0x000fe40000004100 */
[----:B------:R-:W-:Y:S01]  /*5de0*/  FFMA.FTZ R35, R35, R39, R18 ;  /* 0x0000002723237223 */ /* 0x000fe20000010012 */
[-C--:B------:R-:W-:Y:S02]  /*5df0*/  HFMA2 R18, R7, R0.reuse.H1_H1, -72, -72 ;  /* 0xd480d48007127431 */ /* 0x080fe40000060000 */
[----:B------:R-:W-:Y:S01]  /*5e00*/  FFMA.FTZ R23, R39, R23, R6 ;  /* 0x0000001727177223 */ /* 0x000fe20000010006 */
[----:B------:R-:W-:-:S02]  /*5e10*/  HFMA2 R19, R19, R0.H1_H1, -72, -72 ;  /* 0xd480d48013137431 */ /* 0x000fc40000060000 */
[----:B------:R-:W-:Y:S01]  /*5e20*/  HADD2.F32 R4, -RZ, R4.H1_H1 ;  /* 0x30000004ff047230 */ /* 0x000fe20000004100 */
[----:B------:R-:W-:Y:S01]  /*5e30*/  SHF.R.U32.HI R10, RZ, 0x8, R10 ;  /* 0x00000008ff0a7819 */ /* 0x000fe2000001160a */
[----:B------:R-:W-:Y:S01]  /*5e40*/  HADD2.F32 R6, -RZ, R18.H0_H0 ;  /* 0x20000012ff067230 */ /* 0x000fe20000004100 */
[----:B------:R-:W-:Y:S01]  /*5e50*/  SHF.R.U32.HI R11, RZ, 0x8, R11 ;  /* 0x00000008ff0b7819 */ /* 0x000fe2000001160b */
[----:B------:R-:W-:-:S03]  /*5e60*/  HADD2.F32 R21, -RZ, R19.H0_H0 ;  /* 0x20000013ff157230 */ /* 0x000fc60000004100 */
[C---:B------:R-:W-:Y:S02]  /*5e70*/  FFMA.FTZ R20, R39.reuse, R6, R20 ;  /* 0x0000000627147223 */ /* 0x040fe40000010014 */
[----:B------:R-:W0:Y:S01]  /*5e80*/  LDS.64 R6, [UR4+0x18] ;  /* 0x00001804ff067984 */ /* 0x000e220008000a00 */
[----:B------:R-:W-:Y:S01]  /*5e90*/  FFMA.FTZ R21, R39, R21, R34 ;  /* 0x0000001527157223 */ /* 0x000fe20000010022 */
[----:B------:R-:W-:Y:S02]  /*5ea0*/  HADD2.F32 R34, -RZ, R5.H1_H1 ;  /* 0x30000005ff227230 */ /* 0x000fe40000004100 */
[----:B------:R-:W-:Y:S01]  /*5eb0*/  HADD2.F32 R5, -RZ, R18.H1_H1 ;  /* 0x30000012ff057230 */ /* 0x000fe20000004100 */
[----:B------:R-:W-:Y:S01]  /*5ec0*/  SHF.R.U32.HI R18, RZ, 0x8, R8 ;  /* 0x00000008ff127819 */ /* 0x000fe20000011608 */
        /* <DEDUP_REMOVED lines=8> */
[C---:B------:R-:W-:Y:S02]  /*5f50*/  LOP3.LUT R34, R10.reuse, 0xf000f, RZ, 0xc0, !PT ;  /* 0x000f000f0a227812 */ /* 0x040fe400078ec0ff */
[----:B------:R-:W-:Y:S01]  /*5f60*/  LOP3.LUT R10, R10, 0xf000f0, RZ, 0xc0, !PT ;  /* 0x00f000f00a0a7812 */ /* 0x000fe200078ec0ff */
[----:B------:R-:W-:Y:S01]  /*5f70*/  HADD2 R5, R5, -1032, -1032 ;  /* 0xe408e40805057430 */ /* 0x000fe20000000000 */
[----:B------:R-:W-:-:S04]  /*5f80*/  LOP3.LUT R34, R34, 0x64006400, RZ, 0xfc, !PT ;  /* 0x6400640022227812 */ /* 0x000fc800078efcff */
[--C-:B------:R-:W-:Y:S02]  /*5f90*/  HADD2.F32 R21, -RZ, R5.reuse.H0_H0 ;  /* 0x20000005ff157230 */ /* 0x100fe40000004100 */
[----:B------:R-:W-:Y:S02]  /*5fa0*/  HADD2 R34, R34, -1032, -1032 ;  /* 0xe408e40822227430 */ /* 0x000fe40000000000 */
[----:B------:R-:W-:-:S03]  /*5fb0*/  HADD2.F32 R38, -RZ, R5.H1_H1 ;  /* 0x30000005ff267230 */ /* 0x000fc60000004100 */
[----:B------:R-:W-:Y:S02]  /*5fc0*/  HADD2.F32 R39, -RZ, R34.H0_H0 ;  /* 0x20000022ff277230 */ /* 0x000fe40000004100 */
[--C-:B0-----:R-:W-:Y:S02]  /*5fd0*/  HADD2.F32 R19, -RZ, R6.reuse.H0_H0 ;  /* 0x20000006ff137230 */ /* 0x101fe40000004100 */
[----:B------:R-:W-:Y:S01]  /*5fe0*/  HADD2.F32 R5, -RZ, R6.H1_H1 ;  /* 0x30000006ff057230 */ /* 0x000fe20000004100 */
[----:B------:R-:W-:Y:S02]  /*5ff0*/  LOP3.LUT R6, R18, 0xf000f0, RZ, 0xc0, !PT ;  /* 0x00f000f012067812 */ /* 0x000fe400078ec0ff */
[----:B------:R-:W-:Y:S01]  /*6000*/  FFMA.FTZ R21, R21, R19, R32 ;  /* 0x0000001315157223 */ /* 0x000fe20000010020 */
[----:B------:R-:W-:Y:S01]  /*6010*/  LOP3.LUT R32, R23, 0x64006400, RZ, 0xfc, !PT ;  /* 0x6400640017207812 */ /* 0x000fe200078efcff */
[----:B------:R-:W-:Y:S01]  /*6020*/  FFMA.FTZ R20, R19, R39, R20 ;  /* 0x0000002713147223 */ /* 0x000fe20000010014 */
[----:B------:R-:W-:Y:S01]  /*6030*/  LOP3.LUT R23, R11, 0xf000f, RZ, 0xc0, !PT ;  /* 0x000f000f0b177812 */ /* 0x000fe200078ec0ff */
[----:B------:R-:W-:-:S02]  /*6040*/  FFMA.FTZ R21, R38, R5, R21 ;  /* 0x0000000526157223 */ /* 0x000fc40000010015 */
[----:B------:R-:W-:Y:S01]  /*6050*/  HADD2 R32, R32, -1032, -1032 ;  /* 0xe408e40820207430 */ /* 0x000fe20000000000 */
[----:B------:R-:W-:-:S04]  /*6060*/  LOP3.LUT R23, R23, 0x64006400, RZ, 0xfc, !PT ;  /* 0x6400640017177812 */ /* 0x000fc800078efcff */
[--C-:B------:R-:W-:Y:S02]  /*6070*/  HADD2.F32 R35, -RZ, R32.reuse.H0_H0 ;  /* 0x20000020ff237230 */ /* 0x100fe40000004100 */
[----:B------:R-:W-:Y:S02]  /*6080*/  HADD2 R23, R23, -1032, -1032 ;  /* 0xe408e40817177430 */ /* 0x000fe40000000000 */
[----:B------:R-:W-:Y:S02]  /*6090*/  HADD2.F32 R32, -RZ, R32.H1_H1 ;  /* 0x30000020ff207230 */ /* 0x000fe40000004100 */
[----:B------:R-:W-:Y:S01]  /*60a0*/  FFMA.FTZ R4, R19, R35, R4 ;  /* 0x0000002313047223 */ /* 0x000fe20000010004 */
[--C-:B------:R-:W-:Y:S02]  /*60b0*/  HADD2.F32 R35, -RZ, R23.reuse.H0_H0 ;  /* 0x20000017ff237230 */ /* 0x100fe40000004100 */
[----:B------:R-:W-:Y:S02]  /*60c0*/  HADD2.F32 R18, -RZ, R23.H1_H1 ;  /* 0x30000017ff127230 */ /* 0x000fe40000004100 */
[----:B------:R-:W-:Y:S01]  /*60d0*/  FFMA.FTZ R4, R5, R32, R4 ;  /* 0x0000002005047223 */ /* 0x000fe20000010004 */
[----:B------:R-:W-:-:S02]  /*60e0*/  HADD2.F32 R32, -RZ, R7.H1_H1 ;  /* 0x30000007ff207230 */ /* 0x000fc40000004100 */
[----:B------:R-:W-:Y:S01]  /*60f0*/  FFMA.FTZ R8, R19, R35, R8 ;  /* 0x0000002313087223 */ /* 0x000fe20000010008 */
[----:B------:R-:W-:-:S03]  /*6100*/  HADD2.F32 R19, -RZ, R34.H1_H1 ;  /* 0x30000022ff137230 */ /* 0x000fc60000004100 */
[C---:B------:R-:W-:Y:S02]  /*6110*/  FFMA.FTZ R18, R5.reuse, R18, R8 ;  /* 0x0000001205127223 */ /* 0x040fe40000010008 */
[----:B------:R-:W-:Y:S01]  /*6120*/  FFMA.FTZ R19, R5, R19, R20 ;  /* 0x0000001305137223 */ /* 0x000fe20000010014 */
[----:B------:R-:W-:Y:S02]  /*6130*/  LOP3.LUT R20, R9, 0xf000f0, RZ, 0xc0, !PT ;  /* 0x00f000f009147812 */ /* 0x000fe400078ec0ff */
[----:B------:R-:W-:Y:S02]  /*6140*/  LOP3.LUT R9, R6, 0x64006400, RZ, 0xfc, !PT ;  /* 0x6400640006097812 */ /* 0x000fe400078efcff */
[----:B------:R-:W-:Y:S02]  /*6150*/  LOP3.LUT R6, R11, 0xf000f0, RZ, 0xc0, !PT ;  /* 0x00f000f00b067812 */ /* 0x000fe400078ec0ff */
[----:B------:R-:W-:Y:S02]  /*6160*/  LOP3.LUT R11, R20, 0x64006400, RZ, 0xfc, !PT ;  /* 0x64006400140b7812 */ /* 0x000fe400078efcff */
[----:B------:R-:W-:Y:S01]  /*6170*/  LOP3.LUT R5, R10, 0x64006400, RZ, 0xfc, !PT ;  /* 0x640064000a057812 */ /* 0x000fe200078efcff */
[----:B------:R-:W-:-:S02]  /*6180*/  HFMA2 R10, R9, R0.H1_H1, -72, -72 ;  /* 0xd480d480090a7431 */ /* 0x000fc40000060000 */
[----:B------:R-:W-:Y:S02]  /*6190*/  HADD2.F32 R9, -RZ, R7.H0_H0 ;  /* 0x20000007ff097230 */ /* 0x000fe40000004100 */
[-C--:B------:R-:W-:Y:S01]  /*61a0*/  HFMA2 R8, R11, R0.reuse.H1_H1, -72, -72 ;  /* 0xd480d4800b087431 */ /* 0x080fe20000060000 */
[----:B------:R-:W-:Y:S01]  /*61b0*/  LOP3.LUT R23, R6, 0x64006400, RZ, 0xfc, !PT ;  /* 0x6400640006177812 */ /* 0x000fe200078efcff */
[-C--:B------:R-:W-:Y:S02]  /*61c0*/  HFMA2 R20, R5, R0.reuse.H1_H1, -72, -72 ;  /* 0xd480d48005147431 */ /* 0x080fe40000060000 */
[----:B------:R-:W-:Y:S02]  /*61d0*/  HADD2.F32 R42, -RZ, R10.H0_H0 ;  /* 0x2000000aff2a7230 */ /* 0x000fe40000004100 */
[----:B------:R-:W-:Y:S02]  /*61e0*/  HADD2.F32 R5, -RZ, R8.H0_H0 ;  /* 0x20000008ff057230 */ /* 0x000fe40000004100 */
[----:B------:R-:W-:-:S02]  /*61f0*/  HFMA2 R11, R23, R0.H1_H1, -72, -72 ;  /* 0xd480d480170b7431 */ /* 0x000fc40000060000 */
[----:B------:R-:W-:Y:S02]  /*6200*/  HADD2.F32 R6, -RZ, R20.H0_H0 ;  /* 0x20000014ff067230 */ /* 0x000fe40000004100 */
[----:B------:R-:W-:Y:S01]  /*6210*/  FFMA.FTZ R42, R42, R9, R21 ;  /* 0x000000092a2a7223 */ /* 0x000fe20000010015 */
[----:B------:R-:W-:Y:S02]  /*6220*/  HADD2.F32 R8, -RZ, R8.H1_H1 ;  /* 0x30000008ff087230 */ /* 0x000fe40000004100 */
[C---:B------:R-:W-:Y:S01]  /*6230*/  FFMA.FTZ R21, R9.reuse, R5, R4 ;  /* 0x0000000509157223 */ /* 0x040fe20000010004 */
[----:B------:R-:W-:Y:S01]  /*6240*/  HADD2.F32 R23, -RZ, R11.H0_H0 ;  /* 0x2000000bff177230 */ /* 0x000fe20000004100 */
[----:B------:R-:W0:Y:S01]  /*6250*/  LDS.64 R4, [UR4+0x20] ;  /* 0x00002004ff047984 */ /* 0x000e220008000a00 */
[C---:B------:R-:W-:Y:S01]  /*6260*/  FFMA.FTZ R6, R9.reuse, R6, R19 ;  /* 0x0000000609067223 */ /* 0x040fe20000010013 */
[----:B------:R-:W-:Y:S02]  /*6270*/  HADD2.F32 R7, -RZ, R10.H1_H1 ;  /* 0x3000000aff077230 */ /* 0x000fe40000004100 */
[----:B------:R-:W-:Y:S01]  /*6280*/  FFMA.FTZ R21, R32, R8, R21 ;  /* 0x0000000820157223 */ /* 0x000fe20000010015 */
[----:B------:R-:W-:Y:S01]  /*6290*/  FFMA.FTZ R9, R9, R23, R18 ;  /* 0x0000001709097223 */ /* 0x000fe20000010012 */
[----:B------:R-:W-:-:S02]  /*62a0*/  HADD2.F32 R23, -RZ, R20.H1_H1 ;  /* 0x30000014ff177230 */ /* 0x000fc40000004100 */
[----:B------:R-:W-:Y:S02]  /*62b0*/  HADD2.F32 R20, -RZ, R11.H1_H1 ;  /* 0x3000000bff147230 */ /* 0x000fe40000004100 */
        /* <DEDUP_REMOVED lines=9> */
[----:B------:R-:W1:Y:S01]  /*6350*/  LDS.64 R10, [UR4+0x28] ;  /* 0x00002804ff0a7984 */ /* 0x000e620008000a00 */
[----:B------:R-:W-:Y:S01]  /*6360*/  FMUL.FTZ R31, R18, R31 ;  /* 0x0000001f121f7220 */ /* 0x000fe20000410000 */
[----:B------:R-:W-:Y:S01]  /*6370*/  F2FP.F16.F32.PACK_AB R6, RZ, R6 ;  /* 0x00000006ff06723e */ /* 0x000fe200000000ff */
[----:B------:R-:W-:Y:S01]  /*6380*/  FMUL.FTZ R28, R9, R22 ;  /* 0x00000016091c7220 */ /* 0x000fe20000410000 */
[----:B------:R-:W-:Y:S02]  /*6390*/  F2FP.F16.F32.PACK_AB R7, RZ, R7 ;  /* 0x00000007ff07723e */ /* 0x000fe400000000ff */
[----:B------:R-:W-:Y:S02]  /*63a0*/  F2FP.F16.F32.PACK_AB R22, RZ, R31 ;  /* 0x0000001fff16723e */ /* 0x000fe400000000ff */
[----:B------:R-:W-:Y:S02]  /*63b0*/  PRMT R6, R6, 0x5410, R7 ;  /* 0x0000541006067816 */ /* 0x000fe40000000007 */
[----:B------:R-:W-:-:S04]  /*63c0*/  F2FP.F16.F32.PACK_AB R28, RZ, R28 ;  /* 0x0000001cff1c723e */ /* 0x000fc800000000ff */
[----:B------:R-:W-:Y:S01]  /*63d0*/  PRMT R7, R22, 0x5410, R28 ;  /* 0x0000541016077816 */ /* 0x000fe2000000001c */
[----:B------:R-:W-:-:S04]  /*63e0*/  HFMA2 R22, R6, 1, 1, R26 ;  /* 0x3c003c0006167831 */ /* 0x000fc8000000001a */
[----:B------:R-:W-:Y:S02]  /*63f0*/  HFMA2 R25, R7, 1, 1, R25 ;  /* 0x3c003c0007197831 */ /* 0x000fe40000000019 */
[----:B0-----:R-:W-:Y:S01]  /*6400*/  HADD2.F32 R7, -RZ, R4.H0_H0 ;  /* 0x20000004ff077230 */ /* 0x001fe20000004100 */
[C---:B--2---:R-:W-:Y:S02]  /*6410*/  LOP3.LUT R31, R12.reuse, 0xf000f, RZ, 0xc0, !PT ;  /* 0x000f000f0c1f7812 */ /* 0x044fe400078ec0ff */
[----:B------:R-:W-:Y:S02]  /*6420*/  LOP3.LUT R28, R12, 0xf000f0, RZ, 0xc0, !PT ;  /* 0x00f000f00c1c7812 */ /* 0x000fe400078ec0ff */
[----:B------:R-:W-:Y:S02]  /*6430*/  LOP3.LUT R31, R31, 0x64006400, RZ, 0xfc, !PT ;  /* 0x640064001f1f7812 */ /* 0x000fe400078efcff */
[----:B------:R-:W-:Y:S02]  /*6440*/  LOP3.LUT R33, R28, 0x64006400, RZ, 0xfc, !PT ;  /* 0x640064001c217812 */ /* 0x000fe400078efcff */
[----:B------:R-:W-:Y:S01]  /*6450*/  SHF.R.U32.HI R34, RZ, 0x8, R13 ;  /* 0x00000008ff227819 */ /* 0x000fe2000001160d */
[----:B------:R-:W-:-:S02]  /*6460*/  HADD2 R26, R31, -1032, -1032 ;  /* 0xe408e4081f1a7430 */ /* 0x000fc40000000000 */
[----:B------:R-:W-:Y:S01]  /*6470*/  HADD2.F32 R31, -RZ, R4.H1_H1 ;  /* 0x30000004ff1f7230 */ /* 0x000fe20000004100 */
[----:B------:R-:W-:Y:S02]  /*6480*/  LOP3.LUT R4, R13, 0xf000f, RZ, 0xc0, !PT ;  /* 0x000f000f0d047812 */ /* 0x000fe400078ec0ff */
[--C-:B------:R-:W-:Y:S02]  /*6490*/  HADD2.F32 R6, -RZ, R26.reuse.H0_H0 ;  /* 0x2000001aff067230 */ /* 0x100fe40000004100 */
[----:B------:R-:W-:Y:S01]  /*64a0*/  LOP3.LUT R4, R4, 0x64006400, RZ, 0xfc, !PT ;  /* 0x6400640004047812 */ /* 0x000fe200078efcff */
[----:B------:R-:W-:Y:S02]  /*64b0*/  HADD2.F32 R28, -RZ, R26.H1_H1 ;  /* 0x3000001aff1c7230 */ /* 0x000fe40000004100 */
[----:B------:R-:W-:Y:S02]  /*64c0*/  HFMA2 R26, R33, R0.H1_H1, -72, -72 ;  /* 0xd480d480211a7431 */ /* 0x000fe40000060000 */
[----:B------:R-:W-:Y:S01]  /*64d0*/  FFMA.FTZ R35, R6, R7, RZ ;  /* 0x0000000706237223 */ /* 0x000fe200000100ff */
[----:B------:R-:W-:-:S02]  /*64e0*/  HADD2 R4, R4, -1032, -1032 ;  /* 0xe408e40804047430 */ /* 0x000fc40000000000 */
[--C-:B------:R-:W-:Y:S02]  /*64f0*/  HADD2.F32 R6, -RZ, R5.reuse.H0_H0 ;  /* 0x20000005ff067230 */ /* 0x100fe40000004100 */
[----:B------:R-:W-:Y:S01]  /*6500*/  FFMA.FTZ R33, R28, R31, R35 ;  /* 0x0000001f1c217223 */ /* 0x000fe20000010023 */
[----:B------:R-:W-:Y:S01]  /*6510*/  SHF.R.U32.HI R35, RZ, 0x8, R12 ;  /* 0x00000008ff237819 */ /* 0x000fe2000001160c */
[----:B------:R-:W-:Y:S02]  /*6520*/  HADD2.F32 R38, -RZ, R26.H0_H0 ;  /* 0x2000001aff267230 */ /* 0x000fe40000004100 */
[----:B------:R-:W-:Y:S01]  /*6530*/  HADD2.F32 R12, -RZ, R4.H0_H0 ;  /* 0x20000004ff0c7230 */ /* 0x000fe20000004100 */
[----:B------:R-:W-:Y:S01]  /*6540*/  LOP3.LUT R32, R35, 0xf000f, RZ, 0xc0, !PT ;  /* 0x000f000f23207812 */ /* 0x000fe200078ec0ff */
[----:B------:R-:W-:Y:S02]  /*6550*/  HADD2.F32 R5, -RZ, R5.H1_H1 ;  /* 0x30000005ff057230 */ /* 0x000fe40000004100 */
[----:B------:R-:W-:Y:S01]  /*6560*/  FFMA.FTZ R38, R38, R6, R33 ;  /* 0x0000000626267223 */ /* 0x000fe20000010021 */
[----:B------:R-:W-:Y:S01]  /*6570*/  HADD2.F32 R33, -RZ, R26.H1_H1 ;  /* 0x3000001aff217230 */ /* 0x000fe20000004100 */
[----:B------:R-:W-:Y:S01]  /*6580*/  LOP3.LUT R32, R32, 0x64006400, RZ, 0xfc, !PT ;  /* 0x6400640020207812 */ /* 0x000fe200078efcff */
[----:B------:R-:W-:-:S02]  /*6590*/  HADD2.F32 R4, -RZ, R4.H1_H1 ;  /* 0x30000004ff047230 */ /* 0x000fc40000004100 */
[----:B------:R-:W-:Y:S01]  /*65a0*/  FFMA.FTZ R12, R7, R12, RZ ;  /* 0x0000000c070c7223 */ /* 0x000fe200000100ff */
[----:B-1----:R-:W-:Y:S02]  /*65b0*/  HADD2.F32 R28, -RZ, R10.H0_H0 ;  /* 0x2000000aff1c7230 */ /* 0x002fe40000004100 */
[----:B------:R-:W-:Y:S01]  /*65c0*/  FFMA.FTZ R38, R33, R5, R38 ;  /* 0x0000000521267223 */ /* 0x000fe20000010026 */
[----:B------:R-:W-:Y:S02]  /*65d0*/  HADD2 R32, R32, -1032, -1032 ;  /* 0xe408e40820207430 */ /* 0x000fe40000000000 */
[----:B------:R-:W-:Y:S01]  /*65e0*/  FFMA.FTZ R39, R31, R4, R12 ;  /* 0x000000041f277223 */ /* 0x000fe2000001000c */
[----:B------:R-:W-:Y:S01]  /*65f0*/  LOP3.LUT R4, R13, 0xf000f0, RZ, 0xc0, !PT ;  /* 0x00f000f00d047812 */ /* 0x000fe200078ec0ff */
[----:B------:R-:W-:Y:S01]  /*6600*/  FMUL.FTZ R26, R19, R42 ;  /* 0x0000002a131a7220 */ /* 0x000fe20000410000 */
[--C-:B------:R-:W-:Y:S02]  /*6610*/  HADD2.F32 R33, -RZ, R32.reuse.H0_H0 ;  /* 0x20000020ff217230 */ /* 0x100fe40000004100 */
[----:B------:R-:W-:-:S02]  /*6620*/  HADD2.F32 R43, -RZ, R32.H1_H1 ;  /* 0x30000020ff2b7230 */ /* 0x000fc40000004100 */
[----:B------:R-:W-:Y:S01]  /*6630*/  FMUL.FTZ R21, R8, R21 ;  /* 0x0000001508157220 */ /* 0x000fe20000410000 */
[----:B------:R-:W-:Y:S01]  /*6640*/  F2FP.F16.F32.PACK_AB R26, RZ, R26 ;  /* 0x0000001aff1a723e */ /* 0x000fe200000000ff */
[----:B------:R-:W-:Y:S01]  /*6650*/  FFMA.FTZ R38, R33, R28, R38 ;  /* 0x0000001c21267223 */ /* 0x000fe20000010026 */
[----:B------:R-:W-:-:S05]  /*6660*/  LOP3.LUT R33, R4, 0x64006400, RZ, 0xfc, !PT ;  /* 0x6400640004217812 */ /* 0x000fca00078efcff */
[----:B------:R-:W-:-:S05]  /*6670*/  HFMA2 R12, R33, R0.H1_H1, -72, -72 ;  /* 0xd480d480210c7431 */ /* 0x000fca0000060000 */
[----:B------:R-:W-:-:S05]  /*6680*/  HADD2.F32 R33, -RZ, R12.H0_H0 ;  /* 0x2000000cff217230 */ /* 0x000fca0000004100 */
[----:B------:R-:W-:Y:S01]  /*6690*/  FFMA.FTZ R4, R6, R33, R39 ;  /* 0x0000002106047223 */ /* 0x000fe20000010027 */
[----:B------:R-:W-:-:S05]  /*66a0*/  HADD2.F32 R39, -RZ, R12.H1_H1 ;  /* 0x3000000cff277230 */ /* 0x000fca0000004100 */
[----:B------:R-:W-:Y:S01]  /*66b0*/  FFMA.FTZ R39, R5, R39, R4 ;  /* 0x0000002705277223 */ /* 0x000fe20000010004 */
[----:B------:R-:W-:-:S04]  /*66c0*/  LOP3.LUT R4, R34, 0xf000f, RZ, 0xc0, !PT ;  /* 0x000f000f22047812 */ /* 0x000fc800078ec0ff */
[----:B------:R-:W-:-:S05]  /*66d0*/  LOP3.LUT R4, R4, 0x64006400, RZ, 0xfc, !PT ;  /* 0x6400640004047812 */ /* 0x000fca00078efcff */
[----:B------:R-:W-:Y:S01]  /*66e0*/  HADD2 R33, R4, -1032, -1032 ;  /* 0xe408e40804217430 */ /* 0x000fe20000000000 */
[----:B------:R-:W-:-:S04]  /*66f0*/  LOP3.LUT R4, R14, 0xf000f, RZ, 0xc0, !PT ;  /* 0x000f000f0e047812 */ /* 0x000fc800078ec0ff */
[----:B------:R-:W-:Y:S01]  /*6700*/  LOP3.LUT R4, R4, 0x64006400, RZ, 0xfc, !PT ;  /* 0x6400640004047812 */ /* 0x000fe200078efcff */
[----:B------:R-:W-:-:S04]  /*6710*/  HADD2.F32 R13, -RZ, R33.H0_H0 ;  /* 0x20000021ff0d7230 */ /* 0x000fc80000004100 */
        /* <DEDUP_REMOVED lines=15> */
[----:B------:R-:W-:-:S05]  /*6810*/  HFMA2 R7, R7, R0.H1_H1, -72, -72 ;  /* 0xd480d48007077431 */ /* 0x000fca0000060000 */
[--C-:B------:R-:W-:Y:S02]  /*6820*/  HADD2.F32 R12, -RZ, R7.reuse.H0_H0 ;  /* 0x20000007ff0c7230 */ /* 0x100fe40000004100 */
[----:B------:R-:W-:-:S03]  /*6830*/  HADD2.F32 R7, -RZ, R7.H1_H1 ;  /* 0x30000007ff077230 */ /* 0x000fc60000004100 */
[----:B------:R-:W-:Y:S01]  /*6840*/  FFMA.FTZ R12, R6, R12, R13 ;  /* 0x0000000c060c7223 */ /* 0x000fe2000001000d */
[----:B------:R-:W-:-:S03]  /*6850*/  LOP3.LUT R13, R15, 0xf000f0, RZ, 0xc0, !PT ;  /* 0x00f000f00f0d7812 */ /* 0x000fc600078ec0ff */
[----:B------:R-:W-:Y:S01]  /*6860*/  FFMA.FTZ R39, R5, R7, R12 ;  /* 0x0000000705277223 */ /* 0x000fe2000001000c */
[----:B------:R-:W-:-:S05]  /*6870*/  LOP3.LUT R13, R13, 0x64006400, RZ, 0xfc, !PT ;  /* 0x640064000d0d7812 */ /* 0x000fca00078efcff */
[----:B------:R-:W-:-:S05]  /*6880*/  HFMA2 R4, R13, R0.H1_H1, -72, -72 ;  /* 0xd480d4800d047431 */ /* 0x000fca0000060000 */
[----:B------:R-:W-:-:S05]  /*6890*/  HADD2.F32 R13, -RZ, R4.H0_H0 ;  /* 0x20000004ff0d7230 */ /* 0x000fca0000004100 */
[----:B------:R-:W-:Y:S01]  /*68a0*/  FFMA.FTZ R6, R6, R13, R31 ;  /* 0x0000000d06067223 */ /* 0x000fe2000001001f */
[----:B------:R-:W-:Y:S02]  /*68b0*/  HADD2.F32 R31, -RZ, R4.H1_H1 ;  /* 0x30000004ff1f7230 */ /* 0x000fe40000004100 */
[----:B------:R-:W-:-:S04]  /*68c0*/  IMAD.WIDE R12, R27, 0x4, R36 ;  /* 0x000000041b0c7825 */ /* 0x000fc800078e0224 */
[----:B------:R-:W-:Y:S02]  /*68d0*/  FFMA.FTZ R31, R5, R31, R6 ;  /* 0x0000001f051f7223 */ /* 0x000fe40000010006 */
[----:B------:R-:W2:Y:S01]  /*68e0*/  LDG.E.128.CONSTANT R4, desc[UR6][R12.64] ;  /* 0x000000060c047981 */ /* 0x000ea2000c1e9d00 */
[----:B------:R-:W-:Y:S01]  /*68f0*/  SHF.R.U32.HI R37, RZ, 0x8, R14 ;  /* 0x00000008ff257819 */ /* 0x000fe2000001160e */
[----:B------:R-:W-:Y:S01]  /*6900*/  HADD2.F32 R33, -RZ, R33.H1_H1 ;  /* 0x30000021ff217230 */ /* 0x000fe20000004100 */
[----:B------:R-:W-:Y:S01]  /*6910*/  F2FP.F16.F32.PACK_AB R21, RZ, R21 ;  /* 0x00000015ff15723e */ /* 0x000fe200000000ff */
[----:B------:R-:W-:Y:S01]  /*6920*/  HADD2.F32 R32, -RZ, R11.H0_H0 ;  /* 0x2000000bff207230 */ /* 0x000fe20000004100 */
[C---:B------:R-:W-:Y:S01]  /*6930*/  LOP3.LUT R14, R37.reuse, 0xf000f, RZ, 0xc0, !PT ;  /* 0x000f000f250e7812 */ /* 0x040fe200078ec0ff */
[----:B------:R-:W-:Y:S01]  /*6940*/  FMUL.FTZ R23, R18, R23 ;  /* 0x0000001712177220 */ /* 0x000fe20000410000 */
[----:B------:R-:W-:Y:S02]  /*6950*/  LOP3.LUT R37, R37, 0xf000f0, RZ, 0xc0, !PT ;  /* 0x00f000f025257812 */ /* 0x000fe400078ec0ff */
[----:B------:R-:W-:-:S02]  /*6960*/  LOP3.LUT R14, R14, 0x64006400, RZ, 0xfc, !PT ;  /* 0x640064000e0e7812 */ /* 0x000fc400078efcff */
[----:B------:R-:W-:Y:S02]  /*6970*/  LOP3.LUT R37, R37, 0x64006400, RZ, 0xfc, !PT ;  /* 0x6400640025257812 */ /* 0x000fe400078efcff */
[----:B------:R-:W-:Y:S01]  /*6980*/  PRMT R26, R26, 0x5410, R21 ;  /* 0x000054101a1a7816 */ /* 0x000fe20000000015 */
[----:B------:R-:W-:Y:S01]  /*6990*/  HADD2 R14, R14, -1032, -1032 ;  /* 0xe408e4080e0e7430 */ /* 0x000fe20000000000 */
[----:B------:R-:W-:Y:S02]  /*69a0*/  F2FP.F16.F32.PACK_AB R23, RZ, R23 ;  /* 0x00000017ff17723e */ /* 0x000fe400000000ff */
[----:B------:R-:W-:Y:S02]  /*69b0*/  IADD3 R30, PT, PT, R30, 0x20, RZ ;  /* 0x000000201e1e7810 */ /* 0x000fe40007ffe0ff */
[----:B------:R-:W-:Y:S02]  /*69c0*/  HADD2.F32 R36, -RZ, R14.H0_H0 ;  /* 0x2000000eff247230 */ /* 0x000fe40000004100 */
[----:B------:R-:W-:-:S02]  /*69d0*/  HFMA2 R22, R26, 1, 1, R22 ;  /* 0x3c003c001a167831 */ /* 0x000fc40000000016 */
[----:B------:R-:W-:Y:S01]  /*69e0*/  HADD2.F32 R14, -RZ, R14.H1_H1 ;  /* 0x3000000eff0e7230 */ /* 0x000fe20000004100 */
[----:B------:R-:W-:Y:S01]  /*69f0*/  ISETP.GE.AND P0, PT, R30, R29, PT ;  /* 0x0000001d1e00720c */ /* 0x000fe20003f06270 */
[----:B------:R-:W-:Y:S01]  /*6a00*/  FFMA.FTZ R36, R28, R36, R39 ;  /* 0x000000241c247223 */ /* 0x000fe20000010027 */
[----:B------:R-:W-:-:S05]  /*6a10*/  HADD2.F32 R39, -RZ, R10.H1_H1 ;  /* 0x3000000aff277230 */ /* 0x000fca0000004100 */
[----:B------:R-:W-:Y:S01]  /*6a20*/  FFMA.FTZ R41, R39, R33, R40 ;  /* 0x0000002127297223 */ /* 0x000fe20000010028 */
[----:B------:R-:W-:Y:S01]  /*6a30*/  LOP3.LUT R33, R35, 0xf000f0, RZ, 0xc0, !PT ;  /* 0x00f000f023217812 */ /* 0x000fe200078ec0ff */
[----:B------:R-:W-:Y:S01]  /*6a40*/  FFMA.FTZ R43, R43, R39, R38 ;  /* 0x000000272b2b7223 */ /* 0x000fe20000010026 */
[----:B------:R-:W-:Y:S02]  /*6a50*/  SHF.R.U32.HI R40, RZ, 0x8, R15 ;  /* 0x00000008ff287819 */ /* 0x000fe4000001160f */
[----:B------:R-:W-:Y:S02]  /*6a60*/  LOP3.LUT R33, R33, 0x64006400, RZ, 0xfc, !PT ;  /* 0x6400640021217812 */ /* 0x000fe400078efcff */
[----:B------:R-:W-:Y:S02]  /*6a70*/  LOP3.LUT R15, R40, 0xf000f, RZ, 0xc0, !PT ;  /* 0x000f000f280f7812 */ /* 0x000fe400078ec0ff */
[----:B------:R-:W-:Y:S01]  /*6a80*/  LOP3.LUT R35, R34, 0xf000f0, RZ, 0xc0, !PT ;  /* 0x00f000f022237812 */ /* 0x000fe200078ec0ff */
[----:B------:R-:W-:Y:S01]  /*6a90*/  HFMA2 R10, R33, R0.H1_H1, -72, -72 ;  /* 0xd480d480210a7431 */ /* 0x000fe20000060000 */
[----:B------:R-:W-:-:S02]  /*6aa0*/  LOP3.LUT R15, R15, 0x64006400, RZ, 0xfc, !PT ;  /* 0x640064000f0f7812 */ /* 0x000fc400078efcff */
[----:B------:R-:W-:Y:S02]  /*6ab0*/  LOP3.LUT R35, R35, 0x64006400, RZ, 0xfc, !PT ;  /* 0x6400640023237812 */ /* 0x000fe400078efcff */
[--C-:B------:R-:W-:Y:S02]  /*6ac0*/  HADD2.F32 R38, -RZ, R10.reuse.H0_H0 ;  /* 0x2000000aff267230 */ /* 0x100fe40000004100 */
[----:B------:R-:W-:Y:S01]  /*6ad0*/  HADD2 R15, R15, -1032, -1032 ;  /* 0xe408e4080f0f7430 */ /* 0x000fe20000000000 */
[----:B------:R-:W-:Y:S01]  /*6ae0*/  LOP3.LUT R40, R40, 0xf000f0, RZ, 0xc0, !PT ;  /* 0x00f000f028287812 */ /* 0x000fe200078ec0ff */
[----:B------:R-:W-:Y:S02]  /*6af0*/  HFMA2 R34, R35, R0.H1_H1, -72, -72 ;  /* 0xd480d48023227431 */ /* 0x000fe40000060000 */
[----:B------:R-:W-:Y:S02]  /*6b00*/  HADD2.F32 R10, -RZ, R10.H1_H1 ;  /* 0x3000000aff0a7230 */ /* 0x000fe40000004100 */
[----:B------:R-:W-:Y:S01]  /*6b10*/  FFMA.FTZ R33, R38, R32, R43 ;  /* 0x0000002026217223 */ /* 0x000fe2000001002b */
[----:B------:R-:W-:-:S02]  /*6b20*/  HADD2.F32 R38, -RZ, R15.H0_H0 ;  /* 0x2000000fff267230 */ /* 0x000fc40000004100 */
[----:B------:R-:W-:Y:S02]  /*6b30*/  HADD2.F32 R35, -RZ, R34.H0_H0 ;  /* 0x20000022ff237230 */ /* 0x000fe40000004100 */
[----:B------:R-:W-:Y:S02]  /*6b40*/  HADD2.F32 R15, -RZ, R15.H1_H1 ;  /* 0x3000000fff0f7230 */ /* 0x000fe40000004100 */
[----:B------:R-:W-:Y:S01]  /*6b50*/  FFMA.FTZ R38, R28, R38, R31 ;  /* 0x000000261c267223 */ /* 0x000fe2000001001f */
[----:B------:R-:W-:Y:S02]  /*6b60*/  HFMA2 R28, R37, R0.H1_H1, -72, -72 ;  /* 0xd480d480251c7431 */ /* 0x000fe40000060000 */
[----:B------:R-:W-:Y:S01]  /*6b70*/  FFMA.FTZ R35, R32, R35, R41 ;  /* 0x0000002320237223 */ /* 0x000fe20000010029 */
[C---:B------:R-:W-:Y:S01]  /*6b80*/  FFMA.FTZ R41, R39.reuse, R14, R36 ;  /* 0x0000000e27297223 */ /* 0x040fe20000010024 */
[----:B------:R-:W-:Y:S01]  /*6b90*/  FFMA.FTZ R39, R39, R15, R38 ;  /* 0x0000000f27277223 */ /* 0x000fe20000010026 */
[----:B------:R-:W-:Y:S01]  /*6ba0*/  LOP3.LUT R31, R40, 0x64006400, RZ, 0xfc, !PT ;  /* 0x64006400281f7812 */ /* 0x000fe200078efcff */
[----:B------:R-:W-:-:S02]  /*6bb0*/  HADD2.F32 R14, -RZ, R28.H0_H0 ;  /* 0x2000001cff0e7230 */ /* 0x000fc40000004100 */
[----:B------:R-:W-:Y:S02]  /*6bc0*/  HADD2.F32 R28, -RZ, R28.H1_H1 ;  /* 0x3000001cff1c7230 */ /* 0x000fe40000004100 */
[----:B------:R-:W-:Y:S02]  /*6bd0*/  HFMA2 R31, R31, R0.H1_H1, -72, -72 ;  /* 0xd480d4801f1f7431 */ /* 0x000fe40000060000 */
[----:B------:R-:W-:Y:S01]  /*6be0*/  FFMA.FTZ R41, R32, R14, R41 ;  /* 0x0000000e20297223 */ /* 0x000fe20000010029 */
[----:B------:R-:W-:Y:S01]  /*6bf0*/  HADD2.F32 R34, -RZ, R34.H1_H1 ;  /* 0x30000022ff227230 */ /* 0x000fe20000004100 */
[----:B------:R-:W0:Y:S01]  /*6c00*/  LDS.64 R14, [UR4+0x30] ;  /* 0x00003004ff0e7984 */ /* 0x000e220008000a00 */
[----:B------:R-:W-:-:S05]  /*6c10*/  HADD2.F32 R36, -RZ, R31.H0_H0 ;  /* 0x2000001fff247230 */ /* 0x000fca0000004100 */
[----:B------:R-:W-:Y:S01]  /*6c20*/  FFMA.FTZ R39, R32, R36, R39 ;  /* 0x0000002420277223 */ /* 0x000fe20000010027 */
[----:B------:R-:W-:Y:S01]  /*6c30*/  FMUL.FTZ R32, R9, R20 ;  /* 0x0000001409207220 */ /* 0x000fe20000410000 */
[----:B------:R-:W-:-:S04]  /*6c40*/  HADD2.F32 R20, -RZ, R11.H1_H1 ;  /* 0x3000000bff147230 */ /* 0x000fc80000004100 */
[----:B------:R-:W-:Y:S01]  /*6c50*/  F2FP.F16.F32.PACK_AB R32, RZ, R32 ;  /* 0x00000020ff20723e */ /* 0x000fe200000000ff */
[----:B------:R-:W-:Y:S01]  /*6c60*/  FFMA.FTZ R26, R10, R20, R33 ;  /* 0x000000140a1a7223 */ /* 0x000fe20000010021 */
[C---:B------:R-:W-:Y:S01]  /*6c70*/  FFMA.FTZ R41, R20.reuse, R28, R41 ;  /* 0x0000001c14297223 */ /* 0x040fe20000010029 */
[----:B------:R-:W1:Y:S01]  /*6c80*/  LDS.64 R10, [UR4+0x38] ;  /* 0x00003804ff0a7984 */ /* 0x000e620008000a00 */
[----:B------:R-:W-:Y:S01]  /*6c90*/  PRMT R23, R23, 0x5410, R32 ;  /* 0x0000541017177816 */ /* 0x000fe20000000020 */
[----:B------:R-:W-:Y:S02]  /*6ca0*/  HADD2.F32 R32, -RZ, R31.H1_H1 ;  /* 0x3000001fff207230 */ /* 0x000fe40000004100 */
[----:B------:R-:W-:Y:S01]  /*6cb0*/  FFMA.FTZ R35, R20, R34, R35 ;  /* 0x0000002214237223 */ /* 0x000fe20000010023 */
[----:B------:R-:W-:Y:S01]  /*6cc0*/  FMUL.FTZ R26, R19, R26 ;  /* 0x0000001a131a7220 */ /* 0x000fe20000410000 */
[----:B------:R-:W-:Y:S01]  /*6cd0*/  FMUL.FTZ R41, R18, R41 ;  /* 0x0000002912297220 */ /* 0x000fe20000410000 */
[----:B------:R-:W-:-:S02]  /*6ce0*/  HADD2 R25, R23, R25 ;  /* 0x0000001917197230 */ /* 0x000fc40000000000 */
[----:B------:R-:W-:Y:S01]  /*6cf0*/  FFMA.FTZ R28, R20, R32, R39 ;  /* 0x00000020141c7223 */ /* 0x000fe20000010027 */
[----:B------:R-:W-:Y:S01]  /*6d00*/  FMUL.FTZ R35, R8, R35 ;  /* 0x0000002308237220 */ /* 0x000fe20000410000 */
[----:B------:R-:W-:Y:S01]  /*6d10*/  F2FP.F16.F32.PACK_AB R26, RZ, R26 ;  /* 0x0000001aff1a723e */ /* 0x000fe200000000ff */
[----:B------:R-:W-:Y:S01]  /*6d20*/  UIADD3 UR4, UPT, UPT, UR4, 0x40, URZ ;  /* 0x0000004004047890 */ /* 0x000fe2000fffe0ff */
[----:B------:R-:W-:Y:S01]  /*6d30*/  FMUL.FTZ R28, R9, R28 ;  /* 0x0000001c091c7220 */ /* 0x000fe20000410000 */
[----:B------:R-:W-:Y:S02]  /*6d40*/  F2FP.F16.F32.PACK_AB R41, RZ, R41 ;  /* 0x00000029ff29723e */ /* 0x000fe400000000ff */
[----:B------:R-:W-:Y:S02]  /*6d50*/  F2FP.F16.F32.PACK_AB R35, RZ, R35 ;  /* 0x00000023ff23723e */ /* 0x000fe400000000ff */
[----:B------:R-:W-:Y:S02]  /*6d60*/  F2FP.F16.F32.PACK_AB R28, RZ, R28 ;  /* 0x0000001cff1c723e */ /* 0x000fe400000000ff */
[----:B------:R-:W-:-:S02]  /*6d70*/  PRMT R26, R26, 0x5410, R35 ;  /* 0x000054101a1a7816 */ /* 0x000fc40000000023 */
[----:B------:R-:W-:Y:S01]  /*6d80*/  PRMT R41, R41, 0x5410, R28 ;  /* 0x0000541029297816 */ /* 0x000fe2000000001c */
[----:B0-----:R-:W-:Y:S02]  /*6d90*/  HADD2.F32 R20, -RZ, R14.H0_H0 ;  /* 0x2000000eff147230 */ /* 0x001fe40000004100 */
[----:B------:R-:W-:Y:S02]  /*6da0*/  HFMA2 R22, R26, 1, 1, R22 ;  /* 0x3c003c001a167831 */ /* 0x000fe40000000016 */
[----:B------:R-:W-:Y:S02]  /*6db0*/  HADD2.F32 R14, -RZ, R14.H1_H1 ;  /* 0x3000000eff0e7230 */ /* 0x000fe40000004100 */
[----:B------:R-:W-:Y:S01]  /*6dc0*/  HFMA2 R25, R41, 1, 1, R25 ;  /* 0x3c003c0029197831 */ /* 0x000fe20000000019 */
[C---:B--2---:R-:W-:Y:S02]  /*6dd0*/  LOP3.LUT R21, R4.reuse, 0xf000f, RZ, 0xc0, !PT ;  /* 0x000f000f04157812 */ /* 0x044fe400078ec0ff */
[----:B------:R-:W-:-:S02]  /*6de0*/  LOP3.LUT R31, R4, 0xf000f0, RZ, 0xc0, !PT ;  /* 0x00f000f0041f7812 */ /* 0x000fc400078ec0ff */
[----:B------:R-:W-:Y:S02]  /*6df0*/  LOP3.LUT R21, R21, 0x64006400, RZ, 0xfc, !PT ;  /* 0x6400640015157812 */ /* 0x000fe400078efcff */
[----:B------:R-:W-:Y:S02]  /*6e00*/  LOP3.LUT R31, R31, 0x64006400, RZ, 0xfc, !PT ;  /* 0x640064001f1f7812 */ /* 0x000fe400078efcff */
[----:B------:R-:W-:Y:S01]  /*6e10*/  SHF.R.U32.HI R36, RZ, 0x8, R6 ;  /* 0x00000008ff247819 */ /* 0x000fe20000011606 */
[----:B------:R-:W-:-:S05]  /*6e20*/  HADD2 R23, R21, -1032, -1032 ;  /* 0xe408e40815177430 */ /* 0x000fca0000000000 */
[--C-:B------:R-:W-:Y:S02]  /*6e30*/  HADD2.F32 R21, -RZ, R23.reuse.H0_H0 ;  /* 0x20000017ff157230 */ /* 0x100fe40000004100 */
[----:B------:R-:W-:-:S03]  /*6e40*/  HADD2.F32 R23, -RZ, R23.H1_H1 ;  /* 0x30000017ff177230 */ /* 0x000fc60000004100 */
[----:B------:R-:W-:Y:S01]  /*6e50*/  FFMA.FTZ R32, R21, R20, RZ ;  /* 0x0000001415207223 */ /* 0x000fe200000100ff */
[----:B------:R-:W-:-:S03]  /*6e60*/  HFMA2 R21, R31, R0.H1_H1, -72, -72 ;  /* 0xd480d4801f157431 */ /* 0x000fc60000060000 */
[----:B------:R-:W-:Y:S01]  /*6e70*/  FFMA.FTZ R33, R23, R14, R32 ;  /* 0x0000000e17217223 */ /* 0x000fe20000010020 */
[----:B------:R-:W-:Y:S01]  /*6e80*/  SHF.R.U32.HI R23, RZ, 0x8, R4 ;  /* 0x00000008ff177819 */ /* 0x000fe20000011604 */
[----:B------:R-:W-:Y:S02]  /*6e90*/  HADD2.F32 R4, -RZ, R15.H0_H0 ;  /* 0x2000000fff047230 */ /* 0x000fe40000004100 */
[----:B------:R-:W-:Y:S01]  /*6ea0*/  HADD2.F32 R32, -RZ, R21.H0_H0 ;  /* 0x20000015ff207230 */ /* 0x000fe20000004100 */
[C---:B------:R-:W-:Y:S01]  /*6eb0*/  LOP3.LUT R31, R23.reuse, 0xf000f, RZ, 0xc0, !PT ;  /* 0x000f000f171f7812 */ /* 0x040fe200078ec0ff */
[----:B------:R-:W-:Y:S01]  /*6ec0*/  HADD2.F32 R15, -RZ, R15.H1_H1 ;  /* 0x3000000fff0f7230 */ /* 0x000fe20000004100 */
[----:B------:R-:W-:Y:S01]  /*6ed0*/  LOP3.LUT R23, R23, 0xf000f0, RZ, 0xc0, !PT ;  /* 0x00f000f017177812 */ /* 0x000fe200078ec0ff */
[----:B------:R-:W-:Y:S01]  /*6ee0*/  HADD2.F32 R21, -RZ, R21.H1_H1 ;  /* 0x30000015ff157230 */ /* 0x000fe20000004100 */
[----:B------:R-:W-:Y:S01]  /*6ef0*/  LOP3.LUT R31, R31, 0x64006400, RZ, 0xfc, !PT ;  /* 0x640064001f1f7812 */ /* 0x000fe200078efcff */
[----:B------:R-:W-:-:S04]  /*6f00*/  FFMA.FTZ R32, R32, R4, R33 ;  /* 0x0000000420207223 */ /* 0x000fc80000010021 */
[----:B------:R-:W-:Y:S02]  /*6f10*/  HADD2 R31, R31, -1032, -1032 ;  /* 0xe408e4081f1f7430 */ /* 0x000fe40000000000 */
[----:B------:R-:W-:Y:S01]  /*6f20*/  FFMA.FTZ R32, R21, R15, R32 ;  /* 0x0000000f15207223 */ /* 0x000fe20000010020 */
[----:B-1----:R-:W-:Y:S02]  /*6f30*/  HADD2.F32 R21, -RZ, R10.H0_H0 ;  /* 0x2000000aff157230 */ /* 0x002fe40000004100 */
[----:B------:R-:W-:-:S05]  /*6f40*/  HADD2.F32 R33, -RZ, R31.H0_H0 ;  /* 0x2000001fff217230 */ /* 0x000fca0000004100 */
[----:B------:R-:W-:Y:S01]  /*6f50*/  FFMA.FTZ R32, R33, R21, R32 ;  /* 0x0000001521207223 */ /* 0x000fe20000010020 */
[----:B------:R-:W-:Y:S01]  /*6f60*/  HADD2.F32 R33, -RZ, R31.H1_H1 ;  /* 0x3000001fff217230 */ /* 0x000fe20000004100 */
[----:B------:R-:W-:Y:S01]  /*6f70*/  LOP3.LUT R31, R23, 0x64006400, RZ, 0xfc, !PT ;  /* 0x64006400171f7812 */ /* 0x000fe200078efcff */
[----:B------:R-:W-:Y:S01]  /*6f80*/  HADD2.F32 R23, -RZ, R10.H1_H1 ;  /* 0x3000000aff177230 */ /* 0x000fe20000004100 */
[----:B------:R-:W-:-:S04]  /*6f90*/  LOP3.LUT R10, R5, 0xf000f, RZ, 0xc0, !PT ;  /* 0x000f000f050a7812 */ /* 0x000fc800078ec0ff */
[----:B------:R-:W-:Y:S01]  /*6fa0*/  FFMA.FTZ R33, R33, R23, R32 ;  /* 0x0000001721217223 */ /* 0x000fe20000010020 */
[----:B------:R-:W-:Y:S01]  /*6fb0*/  HFMA2 R32, R31, R0.H1_H1, -72, -72 ;  /* 0xd480d4801f207431 */ /* 0x000fe20000060000 */
[----:B------:R-:W-:Y:S01]  /*6fc0*/  LOP3.LUT R31, R10, 0x64006400, RZ, 0xfc, !PT ;  /* 0x640064000a1f7812 */ /* 0x000fe200078efcff */
[--C-:B------:R-:W-:Y:S02]  /*6fd0*/  HADD2.F32 R10, -RZ, R11.reuse.H0_H0 ;  /* 0x2000000bff0a7230 */ /* 0x100fe40000004100 */
[----:B------:R-:W-:Y:S02]  /*6fe0*/  HADD2.F32 R11, -RZ, R11.H1_H1 ;  /* 0x3000000bff0b7230 */ /* 0x000fe40000004100 */
[--C-:B------:R-:W-:Y:S02]  /*6ff0*/  HADD2.F32 R34, -RZ, R32.reuse.H0_H0 ;  /* 0x20000020ff227230 */ /* 0x100fe40000004100 */
[----:B------:R-:W-:Y:S02]  /*7000*/  HADD2 R31, R31, -1032, -1032 ;  /* 0xe408e4081f1f7430 */ /* 0x000fe40000000000 */
[----:B------:R-:W-:-:S02]  /*7010*/  HADD2.F32 R37, -RZ, R32.H1_H1 ;  /* 0x30000020ff257230 */ /* 0x000fc40000004100 */
[----:B------:R-:W-:Y:S01]  /*7020*/  FFMA.FTZ R34, R34, R10, R33 ;  /* 0x0000000a22227223 */ /* 0x000fe20000010021 */
[--C-:B------:R-:W-:Y:S02]  /*7030*/  HADD2.F32 R33, -RZ, R31.reuse.H0_H0 ;  /* 0x2000001fff217230 */ /* 0x100fe40000004100 */
[----:B------:R-:W-:Y:S02]  /*7040*/  HADD2.F32 R31, -RZ, R31.H1_H1 ;  /* 0x3000001fff1f7230 */ /* 0x000fe40000004100 */
[----:B------:R-:W-:Y:S01]  /*7050*/  FFMA.FTZ R32, R37, R11, R34 ;  /* 0x0000000b25207223 */ /* 0x000fe20000010022 */
[----:B------:R-:W-:-:S03]  /*7060*/  FFMA.FTZ R33, R20, R33, RZ ;  /* 0x0000002114217223 */ /* 0x000fc600000100ff */
[----:B------:R-:W-:Y:S01]  /*7070*/  FMUL.FTZ R32, R19, R32 ;  /* 0x0000002013207220 */ /* 0x000fe20000410000 */
[----:B------:R-:W-:Y:S01]  /*7080*/  FFMA.FTZ R31, R14, R31, R33 ;  /* 0x0000001f0e1f7223 */ /* 0x000fe20000010021 */
[----:B------:R-:W-:Y:S02]  /*7090*/  LOP3.LUT R33, R5, 0xf000f0, RZ, 0xc0, !PT ;  /* 0x00f000f005217812 */ /* 0x000fe400078ec0ff */
[----:B------:R-:W-:Y:S02]  /*70a0*/  SHF.R.U32.HI R5, RZ, 0x8, R5 ;  /* 0x00000008ff057819 */ /* 0x000fe40000011605 */
[----:B------:R-:W-:Y:S02]  /*70b0*/  LOP3.LUT R33, R33, 0x64006400, RZ, 0xfc, !PT ;  /* 0x6400640021217812 */ /* 0x000fe400078efcff */
[----:B------:R-:W-:-:S03]  /*70c0*/  F2FP.F16.F32.PACK_AB R32, RZ, R32 ;  /* 0x00000020ff20723e */ /* 0x000fc600000000ff */
[----:B------:R-:W-:-:S05]  /*70d0*/  HFMA2 R33, R33, R0.H1_H1, -72, -72 ;  /* 0xd480d48021217431 */ /* 0x000fca0000060000 */
[--C-:B------:R-:W-:Y:S02]  /*70e0*/  HADD2.F32 R34, -RZ, R33.reuse.H0_H0 ;  /* 0x20000021ff227230 */ /* 0x100fe40000004100 */
[----:B------:R-:W-:-:S03]  /*70f0*/  HADD2.F32 R33, -RZ, R33.H1_H1 ;  /* 0x30000021ff217230 */ /* 0x000fc60000004100 */
[----:B------:R-:W-:Y:S01]  /*7100*/  FFMA.FTZ R34, R4, R34, R31 ;  /* 0x0000002204227223 */ /* 0x000fe2000001001f */
[C---:B------:R-:W-:Y:S02]  /*7110*/  LOP3.LUT R31, R5.reuse, 0xf000f, RZ, 0xc0, !PT ;  /* 0x000f000f051f7812 */ /* 0x040fe400078ec0ff */
[----:B------:R-:W-:Y:S01]  /*7120*/  LOP3.LUT R5, R5, 0xf000f0, RZ, 0xc0, !PT ;  /* 0x00f000f005057812 */ /* 0x000fe200078ec0ff */
[----:B------:R-:W-:Y:S01]  /*7130*/  FFMA.FTZ R34, R15, R33, R34 ;  /* 0x000000210f227223 */ /* 0x000fe20000010022 */
[----:B------:R-:W-:Y:S02]  /*7140*/  LOP3.LUT R31, R31, 0x64006400, RZ, 0xfc, !PT ;  /* 0x640064001f1f7812 */ /* 0x000fe400078efcff */
[----:B------:R-:W-:-:S03]  /*7150*/  LOP3.LUT R5, R5, 0x64006400, RZ, 0xfc, !PT ;  /* 0x6400640005057812 */ /* 0x000fc600078efcff */
[----:B------:R-:W-:Y:S02]  /*7160*/  HADD2 R31, R31, -1032, -1032 ;  /* 0xe408e4081f1f7430 */ /* 0x000fe40000000000 */
[----:B------:R-:W-:-:S03]  /*7170*/  HFMA2 R5, R5, R0.H1_H1, -72, -72 ;  /* 0xd480d48005057431 */ /* 0x000fc60000060000 */
[--C-:B------:R-:W-:Y:S02]  /*7180*/  HADD2.F32 R33, -RZ, R31.reuse.H0_H0 ;  /* 0x2000001fff217230 */ /* 0x100fe40000004100 */
[----:B------:R-:W-:-:S03]  /*7190*/  HADD2.F32 R31, -RZ, R31.H1_H1 ;  /* 0x3000001fff1f7230 */ /* 0x000fc60000004100 */
[----:B------:R-:W-:-:S04]  /*71a0*/  FFMA.FTZ R34, R21, R33, R34 ;  /* 0x0000002115227223 */ /* 0x000fc80000010022 */
[----:B------:R-:W-:Y:S01]  /*71b0*/  FFMA.FTZ R33, R23, R31, R34 ;  /* 0x0000001f17217223 */ /* 0x000fe20000010022 */
[----:B------:R-:W-:Y:S01]  /*71c0*/  LOP3.LUT R31, R6, 0xf000f, RZ, 0xc0, !PT ;  /* 0x000f000f061f7812 */ /* 0x000fe200078ec0ff */
[--C-:B------:R-:W-:Y:S02]  /*71d0*/  HADD2.F32 R34, -RZ, R5.reuse.H0_H0 ;  /* 0x20000005ff227230 */ /* 0x100fe40000004100 */
[----:B------:R-:W-:Y:S01]  /*71e0*/  HADD2.F32 R5, -RZ, R5.H1_H1 ;  /* 0x30000005ff057230 */ /* 0x000fe20000004100 */
[----:B------:R-:W-:Y:S02]  /*71f0*/  LOP3.LUT R31, R31, 0x64006400, RZ, 0xfc, !PT ;  /* 0x640064001f1f7812 */ /* 0x000fe400078efcff */
[----:B------:R-:W-:-:S03]  /*7200*/  FFMA.FTZ R34, R10, R34, R33 ;  /* 0x000000220a227223 */ /* 0x000fc60000010021 */
[----:B------:R-:W-:Y:S02]  /*7210*/  HADD2 R31, R31, -1032, -1032 ;  /* 0xe408e4081f1f7430 */ /* 0x000fe40000000000 */
[----:B------:R-:W-:-:S03]  /*7220*/  FFMA.FTZ R5, R11, R5, R34 ;  /* 0x000000050b057223 */ /* 0x000fc60000010022 */
[--C-:B------:R-:W-:Y:S02]  /*7230*/  HADD2.F32 R33, -RZ, R31.reuse.H0_H0 ;  /* 0x2000001fff217230 */ /* 0x100fe40000004100 */
[----:B------:R-:W-:Y:S01]  /*7240*/  FMUL.FTZ R5, R8, R5 ;  /* 0x0000000508057220 */ /* 0x000fe20000410000 */
[----:B------:R-:W-:Y:S02]  /*7250*/  HADD2.F32 R31, -RZ, R31.H1_H1 ;  /* 0x3000001fff1f7230 */ /* 0x000fe40000004100 */
[----:B------:R-:W-:Y:S02]  /*7260*/  FFMA.FTZ R33, R20, R33, RZ ;  /* 0x0000002114217223 */ /* 0x000fe400000100ff */
[----:B------:R-:W-:Y:S02]  /*7270*/  F2FP.F16.F32.PACK_AB R5, RZ, R5 ;  /* 0x00000005ff05723e */ /* 0x000fe400000000ff */
[----:B------:R-:W-:Y:S01]  /*7280*/  FFMA.FTZ R33, R14, R31, R33 ;  /* 0x0000001f0e217223 */ /* 0x000fe20000010021 */
[----:B------:R-:W-:-:S02]  /*7290*/  LOP3.LUT R31, R6, 0xf000f0, RZ, 0xc0, !PT ;  /* 0x00f000f0061f7812 */ /* 0x000fc400078ec0ff */
[----:B------:R-:W-:Y:S02]  /*72a0*/  PRMT R32, R32, 0x5410, R5 ;  /* 0x0000541020207816 */ /* 0x000fe40000000005 */
[----:B------:R-:W-:-:S03]  /*72b0*/  LOP3.LUT R31, R31, 0x64006400, RZ, 0xfc, !PT ;  /* 0x640064001f1f7812 */ /* 0x000fc600078efcff */
[----:B------:R-:W-:Y:S02]  /*72c0*/  HADD2 R26, R32, R22 ;  /* 0x00000016201a7230 */ /* 0x000fe40000000000 */
[----:B------:R-:W-:-:S05]  /*72d0*/  HFMA2 R31, R31, R0.H1_H1, -72, -72 ;  /* 0xd480d4801f1f7431 */ /* 0x000fca0000060000 */
[--C-:B------:R-:W-:Y:S02]  /*72e0*/  HADD2.F32 R38, -RZ, R31.reuse.H0_H0 ;  /* 0x2000001fff267230 */ /* 0x100fe40000004100 */
[----:B------:R-:W-:-:S03]  /*72f0*/  HADD2.F32 R31, -RZ, R31.H1_H1 ;  /* 0x3000001fff1f7230 */ /* 0x000fc60000004100 */
[----:B------:R-:W-:-:S04]  /*7300*/  FFMA.FTZ R38, R4, R38, R33 ;  /* 0x0000002604267223 */ /* 0x000fc80000010021 */
[----:B------:R-:W-:Y:S01]  /*7310*/  FFMA.FTZ R6, R15, R31, R38 ;  /* 0x0000001f0f067223 */ /* 0x000fe20000010026 */
[C---:B------:R-:W-:Y:S02]  /*7320*/  LOP3.LUT R31, R36.reuse, 0xf000f, RZ, 0xc0, !PT ;  /* 0x000f000f241f7812 */ /* 0x040fe400078ec0ff */
[----:B------:R-:W-:Y:S02]  /*7330*/  LOP3.LUT R36, R36, 0xf000f0, RZ, 0xc0, !PT ;  /* 0x00f000f024247812 */ /* 0x000fe400078ec0ff */
[----:B------:R-:W-:-:S05]  /*7340*/  LOP3.LUT R31, R31, 0x64006400, RZ, 0xfc, !PT ;  /* 0x640064001f1f7812 */ /* 0x000fca00078efcff */
[----:B------:R-:W-:-:S05]  /*7350*/  HADD2 R31, R31, -1032, -1032 ;  /* 0xe408e4081f1f7430 */ /* 0x000fca0000000000 */
        /* <DEDUP_REMOVED lines=15> */
[----:B------:R-:W-:Y:S02]  /*7450*/  LOP3.LUT R14, R7, 0xf000f0, RZ, 0xc0, !PT ;  /* 0x00f000f0070e7812 */ /* 0x000fe400078ec0ff */
[----:B------:R-:W-:Y:S02]  /*7460*/  SHF.R.U32.HI R7, RZ, 0x8, R7 ;  /* 0x00000008ff077819 */ /* 0x000fe40000011607 */
[----:B------:R-:W-:-:S05]  /*7470*/  LOP3.LUT R33, R14, 0x64006400, RZ, 0xfc, !PT ;  /* 0x640064000e217812 */ /* 0x000fca00078efcff */
[----:B------:R-:W-:Y:S02]  /*7480*/  HFMA2 R14, R33, R0.H1_H1, -72, -72 ;  /* 0xd480d480210e7431 */ /* 0x000fe40000060000 */
[----:B------:R-:W-:-:S04]  /*7490*/  IMAD.WIDE R32, R27, 0x4, R12 ;  /* 0x000000041b207825 */ /* 0x000fc800078e020c */
[----:B------:R-:W-:-:S05]  /*74a0*/  HADD2.F32 R20, -RZ, R14.H0_H0 ;  /* 0x2000000eff147230 */ /* 0x000fca0000004100 */
[----:B------:R-:W-:Y:S01]  /*74b0*/  FFMA.FTZ R4, R4, R20, R31 ;  /* 0x0000001404047223 */ /* 0x000fe2000001001f */
[C---:B------:R-:W-:Y:S01]  /*74c0*/  LOP3.LUT R20, R7.reuse, 0xf000f, RZ, 0xc0, !PT ;  /* 0x000f000f07147812 */ /* 0x040fe200078ec0ff */
[----:B------:R-:W-:Y:S01]  /*74d0*/  HADD2.F32 R31, -RZ, R14.H1_H1 ;  /* 0x3000000eff1f7230 */ /* 0x000fe20000004100 */
[----:B------:R-:W-:Y:S02]  /*74e0*/  LOP3.LUT R7, R7, 0xf000f0, RZ, 0xc0, !PT ;  /* 0x00f000f007077812 */ /* 0x000fe400078ec0ff */
[----:B------:R-:W-:Y:S02]  /*74f0*/  LOP3.LUT R20, R20, 0x64006400, RZ, 0xfc, !PT ;  /* 0x6400640014147812 */ /* 0x000fe400078efcff */
[----:B------:R-:W-:Y:S01]  /*7500*/  FFMA.FTZ R4, R15, R31, R4 ;  /* 0x0000001f0f047223 */ /* 0x000fe20000010004 */
[----:B------:R-:W-:Y:S02]  /*7510*/  LOP3.LUT R7, R7, 0x64006400, RZ, 0xfc, !PT ;  /* 0x6400640007077812 */ /* 0x000fe400078efcff */
[----:B------:R-:W-:-:S05]  /*7520*/  HADD2 R14, R20, -1032, -1032 ;  /* 0xe408e408140e7430 */ /* 0x000fca0000000000 */
[--C-:B------:R-:W-:Y:S02]  /*7530*/  HADD2.F32 R15, -RZ, R14.reuse.H0_H0 ;  /* 0x2000000eff0f7230 */ /* 0x100fe40000004100 */
[----:B------:R-:W-:-:S03]  /*7540*/  HADD2.F32 R14, -RZ, R14.H1_H1 ;  /* 0x3000000eff0e7230 */ /* 0x000fc60000004100 */
[----:B------:R-:W-:Y:S01]  /*7550*/  FFMA.FTZ R20, R21, R15, R4 ;  /* 0x0000000f15147223 */ /* 0x000fe20000010004 */
[----:B------:R-:W-:-:S03]  /*7560*/  HFMA2 R4, R7, R0.H1_H1, -72, -72 ;  /* 0xd480d48007047431 */ /* 0x000fc60000060000 */
[----:B------:R-:W-:Y:S02]  /*7570*/  FFMA.FTZ R23, R23, R14, R20 ;  /* 0x0000000e17177223 */ /* 0x000fe40000010014 */
[--C-:B------:R-:W-:Y:S02]  /*7580*/  HADD2.F32 R7, -RZ, R4.reuse.H0_H0 ;  /* 0x20000004ff077230 */ /* 0x100fe40000004100 */
[----:B------:R-:W-:-:S03]  /*7590*/  HADD2.F32 R4, -RZ, R4.H1_H1 ;  /* 0x30000004ff047230 */ /* 0x000fc60000004100 */
[----:B------:R-:W-:Y:S01]  /*75a0*/  FFMA.FTZ R23, R10, R7, R23 ;  /* 0x000000070a177223 */ /* 0x000fe20000010017 */
[----:B------:R-:W-:-:S03]  /*75b0*/  HADD2.F32 R7, -RZ, R6.H1_H1 ;  /* 0x30000006ff077230 */ /* 0x000fc60000004100 */
[C---:B------:R-:W-:Y:S02]  /*75c0*/  FFMA.FTZ R4, R11.reuse, R4, R23 ;  /* 0x000000040b047223 */ /* 0x040fe40000010017 */
[----:B------:R-:W-:Y:S02]  /*75d0*/  FFMA.FTZ R7, R11, R7, R36 ;  /* 0x000000070b077223 */ /* 0x000fe40000010024 */
[----:B------:R-:W-:Y:S02]  /*75e0*/  FMUL.FTZ R4, R9, R4 ;  /* 0x0000000409047220 */ /* 0x000fe40000410000 */
[----:B------:R-:W-:-:S03]  /*75f0*/  FMUL.FTZ R7, R18, R7 ;  /* 0x0000000712077220 */ /* 0x000fc60000410000 */
[----:B------:R-:W-:Y:S02]  /*7600*/  F2FP.F16.F32.PACK_AB R4, RZ, R4 ;  /* 0x00000004ff04723e */ /* 0x000fe400000000ff */
[----:B------:R-:W-:-:S04]  /*7610*/  F2FP.F16.F32.PACK_AB R7, RZ, R7 ;  /* 0x00000007ff07723e */ /* 0x000fc800000000ff */
[----:B------:R-:W-:-:S05]  /*7620*/  PRMT R7, R7, 0x5410, R4 ;  /* 0x0000541007077816 */ /* 0x000fca0000000004 */
[----:B------:R-:W-:Y:S01]  /*7630*/  HFMA2 R25, R7, 1, 1, R25 ;  /* 0x3c003c0007197831 */ /* 0x000fe20000000019 */
[----:B------:R-:W-:Y:S06]  /*7640*/  @!P0 BRA `(.L_x_5199) ;  /* 0xffffffdc00188947 */ /* 0x000fec000383ffff */
.L_x_5198:
[----:B------:R0:W-:Y:S01]  /*7650*/  ATOM.E.ADD.F16x2.RN.STRONG.GPU P0, RZ, desc[UR6][R16.64], R26 ;  /* 0x8000001a10ff79a2 */ /* 0x0001e2000c10e106 */
[----:B------:R-:W-:Y:S04]  /*7660*/  BSSY.RECONVERGENT B0, `(.L_x_5200) ;  /* 0x000000e000007945 */ /* 0x000fe80003800200 */
[----:B0-----:R-:W-:Y:S05]  /*7670*/  @P0 BRA `(.L_x_5201) ;  /* 0x0000000000300947 */ /* 0x001fea0003800000 */
[----:B------:R-:W0:Y:S02]  /*7680*/  QSPC.E.S P0, RZ, [R16] ;  /* 0x0000000010ff73aa */ /* 0x000e240000000500 */
[----:B0-----:R-:W-:Y:S05]  /*7690*/  @!P0 BRA `(.L_x_5202) ;  /* 0x00000000001c8947 */ /* 0x001fea0003800000 */
[----:B------:R-:W-:-:S04]  /*76a0*/  MOV R2, R16 ;  /* 0x0000001000027202 */ /* 0x000fc80000000f00 */
[----:B------:R-:W-:-:S07]  /*76b0*/  MOV R2, R2 ;  /* 0x0000000200027202 */ /* 0x000fce0000000f00 */
.L_x_5203:
[----:B------:R-:W0:Y:S02]  /*76c0*/  LDS R4, [R2] ;  /* 0x0000000002047984 */ /* 0x000e240000000800 */
[----:B0-----:R-:W-:-:S05]  /*76d0*/  HADD2 R5, R4, R26 ;  /* 0x0000001a04057230 */ /* 0x001fca0000000000 */
[----:B------:R-:W0:Y:S02]  /*76e0*/  ATOMS.CAST.SPIN P0, [R2], R4, R5 ;  /* 0x000000040200758d */ /* 0x000e240001800005 */
[----:B0-----:R-:W-:Y:S05]  /*76f0*/  @!P0 BRA `(.L_x_5203) ;  /* 0xfffffffc00f08947 */ /* 0x001fea000383ffff */
[----:B------:R-:W-:Y:S05]  /*7700*/  BRA `(.L_x_5201) ;  /* 0x00000000000c7947 */ /* 0x000fea0003800000 */
.L_x_5202:
[----:B------:R-:W2:Y:S02]  /*7710*/  LD.E R0, desc[UR6][R16.64] ;  /* 0x0000000610007980 */ /* 0x000ea4000c101900 */
[----:B--2---:R-:W-:-:S05]  /*7720*/  IADD3 R3, PT, PT, R26, R0, RZ ;  /* 0x000000001a037210 */ /* 0x004fca0007ffe0ff */
[----:B------:R0:W-:Y:S02]  /*7730*/  ST.E desc[UR6][R16.64], R3 ;  /* 0x0000000310007985 */ /* 0x0001e4000c101906 */
.L_x_5201:
[----:B------:R-:W-:Y:S05]  /*7740*/  BSYNC.RECONVERGENT B0 ;  /* 0x0000000000007941 */ /* 0x000fea0003800200 */
.L_x_5200:
[----:B------:R1:W-:Y:S02]  /*7750*/  ATOM.E.ADD.F16x2.RN.STRONG.GPU P0, RZ, desc[UR6][R16.64+0x4], R25 ;  /* 0x8000041910ff79a2 */ /* 0x0003e4000c10e106 */
[----:B-1----:R-:W-:Y:S05]  /*7760*/  @P0 EXIT ;  /* 0x000000000000094d */ /* 0x002fea0003800000 */
[----:B------:R-:W1:Y:S02]  /*7770*/  QSPC.E.S P0, RZ, [R16+0x4] ;  /* 0x0000040010ff73aa */ /* 0x000e640000000500 */
[----:B-1----:R-:W-:Y:S05]  /*7780*/  @!P0 BRA `(.L_x_5204) ;  /* 0x0000000000188947 */ /* 0x002fea0003800000 */
[----:B0-----:R-:W-:-:S07]  /*7790*/  MOV R16, R16 ;  /* 0x0000001000107202 */ /* 0x001fce0000000f00 */
.L_x_5205:
[----:B------:R-:W0:Y:S02]  /*77a0*/  LDS R2, [R16+0x4] ;  /* 0x0000040010027984 */ /* 0x000e240000000800 */
[----:B0-----:R-:W-:-:S05]  /*77b0*/  HFMA2 R3, R2, 1, 1, R25 ;  /* 0x3c003c0002037831 */ /* 0x001fca0000000019 */
[----:B------:R-:W0:Y:S02]  /*77c0*/  ATOMS.CAST.SPIN P0, [R16+0x4], R2, R3 ;  /* 0x000004021000758d */ /* 0x000e240001800003 */
[----:B0-----:R-:W-:Y:S05]  /*77d0*/  @!P0 BRA `(.L_x_5205) ;  /* 0xfffffffc00f08947 */ /* 0x001fea000383ffff */
[----:B------:R-:W-:Y:S05]  /*77e0*/  EXIT ;  /* 0x000000000000794d */ /* 0x000fea0003800000 */
.L_x_5204:
[----:B------:R-:W0:Y:S02]  /*77f0*/  LD.E R0, desc[UR6][R16.64+0x4] ;  /* 0x0000040610007980 */ /* 0x000e24000c101900 */
[----:B0-----:R-:W-:-:S05]  /*7800*/  IADD3 R3, PT, PT, R25, R0, RZ ;  /* 0x0000000019037210 */ /* 0x001fca0007ffe0ff */
[----:B------:R-:W-:Y:S01]  /*7810*/  ST.E desc[UR6][R16.64+0x4], R3 ;  /* 0x0000040310007985 */ /* 0x000fe2000c101906 */
[----:B------:R-:W-:Y:S05]  /*7820*/  EXIT ;  /* 0x000000000000794d */ /* 0x000fea0003800000 */
.L_x_5206:
        /* <DEDUP_REMOVED lines=13> */
.L_x_5368:


//--------------------- .text._Z23gemm_half_q_half_kernelILi1ELi140ELb1ELb0ELi32EEvPK6__halfPKjS4_S2_PS0_iiiiPKtS7_iiiiiibS2_i --------------------------
	.section	.text._Z23gemm_half_q_half_kernelILi1ELi140ELb1ELb0ELi32EEvPK6__halfPKjS4_S2_PS0_iiiiPKtS7_iiiiiibS2_i,"ax",@progbits
	.align	128
        .global         _Z23gemm_half_q_half_kernelILi1ELi140ELb1ELb0ELi32EEvPK6__halfPKjS4_S2_PS0_iiiiPKtS7_iiiiiibS2_i
        .type           _Z23gemm_half_q_half_kernelILi1ELi140ELb1ELb0ELi32EEvPK6__halfPKjS4_S2_PS0_iiiiPKtS7_iiiiiibS2_i,@function
        .size           _Z23gemm_half_q_half_kernelILi1ELi140ELb1ELb0ELi32EEvPK6__halfPKjS4_S2_PS0_iiiiPKtS7_iiiiiibS2_i,(.L_x_5369 - _Z23gemm_half_q_half_kernelILi1ELi140ELb1ELb0ELi32EEvPK6__halfPKjS4_S2_PS0_iiiiPKtS7_iiiiiibS2_i)
        .other          _Z23gemm_half_q_half_kernelILi1ELi140ELb1ELb0ELi32EEvPK6__halfPKjS4_S2_PS0_iiiiPKtS7_iiiiiibS2_i,@"STO_CUDA_ENTRY STV_DEFAULT"
_Z23gemm_half_q_half_kernelILi1ELi140ELb1ELb0ELi32EEvPK6__halfPKjS4_S2_PS0_iiiiPKtS7_iiiiiibS2_i:
.text._Z23gemm_half_q_half_kernelILi1ELi140ELb1ELb0ELi32EEvPK6__halfPKjS4_S2_PS0_iiiiPKtS7_iiiiiibS2_i:
        /* <DEDUP_REMOVED lines=43> */
.L_x_5208:
[----:B------:R-:W-:Y:S05]  /*02b0*/  BSYNC.RECONVERGENT B0 ;  /* 0x0000000000007941 */ /* 0x000fea0003800200 */
.L_x_5207:
        /* <DEDUP_REMOVED lines=23> */
.L_x_5210:
        /* <DEDUP_REMOVED lines=13> */
[----:B------:R0:W4:Y:S01]  /*0500*/  LDG.E.U16.CONSTANT R4, desc[UR6][R16.64] ;  /* 0x0000000610047981 */ /* 0x000122000c1e9500 */
        /* <DEDUP_REMOVED lines=19> */
[----:B0-----:R-:W0:Y:S04]  /*0640*/  I2F.F16 R17, R18 ;  /* 0x0000001200117306 */ /* 0x001e280000200c00 */
        /* <DEDUP_REMOVED lines=8> */
.L_x_5209:
[----:B------:R-:W1:Y:S01]  /*06d0*/  LDCU UR4, c[0x0][0x3c8] ;  /* 0x00007900ff0477ac */ /* 0x000e620008000800 */
[----:B------:R-:W-:Y:S01]  /*06e0*/  HFMA2 R6, -RZ, RZ, 0, 0 ;  /* 0x00000000ff067431 */ /* 0x000fe200000001ff */
[----:B-1----:R-:W-:-:S13]  /*06f0*/  ISETP.GT.AND P0, PT, R26, UR4, PT ;  /* 0x000000041a007c0c */ /* 0x002fda000bf04270 */
[----:B------:R-:W-:Y:S05]  /*0700*/  @!P0 BRA `(.L_x_5211) ;  /* 0x00000000001c8947 */ /* 0x000fea0003800000 */
[----:B0-----:R-:W0:Y:S02]  /*0710*/  LDC R9, c[0x0][0x3cc] ;  /* 0x0000f300ff097b82 */ /* 0x001e240000000800 */
[----:B0-----:R-:W-:-:S04]  /*0720*/  VIMNMX R6, PT, PT, R26, R9, PT ;  /* 0x000000091a067248 */ /* 0x001fc80003fe0100 */
[----:B------:R-:W-:-:S04]  /*0730*/  IADD3 R6, PT, PT, R6, -UR4, RZ ;  /* 0x8000000406067c10 */ /* 0x000fc8000fffe0ff */
[----:B------:R-:W-:-:S04]  /*0740*/  SHF.R.S32.HI R9, RZ, 0x1f, R6 ;  /* 0x0000001fff097819 */ /* 0x000fc80000011406 */
[----:B------:R-:W-:-:S04]  /*0750*/  LEA.HI R9, R9, R6, RZ, 0x5 ;  /* 0x0000000609097211 */ /* 0x000fc800078f28ff */
[----:B------:R-:W-:-:S05]  /*0760*/  SHF.R.S32.HI R9, RZ, 0x5, R9 ;  /* 0x00000005ff097819 */ /* 0x000fca0000011409 */
[----:B------:R-:W-:-:S07]  /*0770*/  IMAD R6, R9, 0x6, RZ ;  /* 0x0000000609067824 */ /* 0x000fce00078e02ff */
.L_x_5211:
[----:B------:R-:W1:Y:S01]  /*0780*/  LDCU UR5, c[0x0][0x3cc] ;  /* 0x00007980ff0577ac */ /* 0x000e620008000800 */
[----:B0-----:R-:W-:Y:S02]  /*0790*/  MOV R8, RZ ;  /* 0x000000ff00087202 */ /* 0x001fe40000000f00 */
        /* <DEDUP_REMOVED lines=9> */
.L_x_5212:
        /* <DEDUP_REMOVED lines=11> */
.L_x_5213:
        /* <DEDUP_REMOVED lines=11> */
.L_x_5214:
        /* <DEDUP_REMOVED lines=11> */
.L_x_5215:
[----:B------:R-:W-:Y:S01]  /*0a40*/  VIMNMX R12, PT, PT, R26, UR4, PT ;  /* 0x000000041a0c7c48 */ /* 0x000fe2000bfe0100 */
        /* <DEDUP_REMOVED lines=16> */
[C---:B-1----:R-:W-:Y:S02]  /*0b50*/  LEA R32, P1, R8.reuse, UR10, 0x2 ;  /* 0x0000000a08207c11 */ /* 0x042fe4000f8210ff */
[----:B------:R-:W-:Y:S02]  /*0b60*/  PRMT R6, RZ, 0x5410, RZ ;  /* 0x00005410ff067816 */ /* 0x000fe400000000ff */
[----:B------:R-:W-:Y:S02]  /*0b70*/  LEA.HI.X R33, R8, UR11, R9, 0x2, P1 ;  /* 0x0000000b08217c11 */ /* 0x000fe400088f1409 */
[----:B------:R-:W-:-:S05]  /*0b80*/  PRMT R5, RZ, 0x5410, RZ ;  /* 0x00005410ff057816 */ /* 0x000fca00000000ff */
        /* <DEDUP_REMOVED lines=12> */
[----:B------:R-:W-:-:S02]  /*0c50*/  IADD3 R5, PT, PT, R5, -0x80, RZ ;  /* 0xffffff8005057810 */ /* 0x000fc40007ffe0ff */
[----:B------:R-:W-:Y:S01]  /*0c60*/  IADD3 R20, PT, PT, R22, -0x80, RZ ;  /* 0xffffff8016147810 */ /* 0x000fe20007ffe0ff */
[----:B------:R-:W1:Y:S01]  /*0c70*/  I2F.F16 R23, R23 ;  /* 0x0000001700177306 */ /* 0x000e620000200c00 */
[----:B------:R-:W-:Y:S02]  /*0c80*/  LOP3.LUT R22, R11, 0xff, RZ, 0xc0, !PT ;  /* 0x000000ff0b167812 */ /* 0x000fe400078ec0ff */
[----:B------:R-:W-:Y:S02]  /*0c90*/  SHF.R.U32.HI R21, RZ, 0x8, R8 ;  /* 0x00000008ff157819 */ /* 0x000fe40000011608 */
[----:B------:R-:W-:Y:S02]  /*0ca0*/  IADD3 R22, PT, PT, R22, -0x80, RZ ;  /* 0xffffff8016167810 */ /* 0x000fe40007ffe0ff */
[----:B------:R-:W-:Y:S01]  /*0cb0*/  LOP3.LUT R21, R21, 0xff, RZ, 0xc0, !PT ;  /* 0x000000ff15157812 */ /* 0x000fe200078ec0ff */
[----:B------:R2:W5:Y:S01]  /*0cc0*/  I2F.F16 R6, R5 ;  /* 0x0000000500067306 */ /* 0x0005620000200c00 */
[----:B------:R-:W-:-:S02]  /*0cd0*/  SHF.R.U32.HI R27, RZ, 0x8, R9 ;  /* 0x00000008ff1b7819 */ /* 0x000fc40000011609 */
[----:B------:R-:W-:Y:S02]  /*0ce0*/  SHF.R.U32.HI R32, RZ, 0x10, R9 ;  /* 0x00000010ff207819 */ /* 0x000fe40000011609 */
[----:B------:R-:W-:Y:S02]  /*0cf0*/  IADD3 R26, PT, PT, R21, -0x80, RZ ;  /* 0xffffff80151a7810 */ /* 0x000fe40007ffe0ff */
[----:B------:R-:W-:Y:S01]  /*0d00*/  LOP3.LUT R31, R27, 0xff, RZ, 0xc0, !PT ;  /* 0x000000ff1b1f7812 */ /* 0x000fe200078ec0ff */
[----:B------:R-:W3:Y:S01]  /*0d10*/  I2F.F16 R20, R20 ;  /* 0x0000001400147306 */ /* 0x000ee20000200c00 */
[----:B--2---:R-:W-:Y:S02]  /*0d20*/  SHF.R.U32.HI R5, RZ, 0x10, R8 ;  /* 0x00000010ff057819 */ /* 0x004fe40000011608 */
[----:B------:R-:W-:Y:S01]  /*0d30*/  LOP3.LUT R27, R32, 0xff, RZ, 0xc0, !PT ;  /* 0x000000ff201b7812 */ /* 0x000fe200078ec0ff */
[----:B-1----:R-:W-:Y:S01]  /*0d40*/  HADD2.F32 R32, -RZ, R23.H0_H0 ;  /* 0x20000017ff207230 */ /* 0x002fe20000004100 */
[----:B------:R-:W-:Y:S01]  /*0d50*/  LOP3.LUT R5, R5, 0xff, RZ, 0xc0, !PT ;  /* 0x000000ff05057812 */ /* 0x000fe200078ec0ff */
[----:B-----5:R-:W-:-:S02]  /*0d60*/  HADD2.F32 R6, -RZ, R6.H0_H0 ;  /* 0x20000006ff067230 */ /* 0x020fc40000004100 */
[----:B------:R-:W1:Y:S01]  /*0d70*/  I2F.F16 R22, R22 ;  /* 0x0000001600167306 */ /* 0x000e620000200c00 */
[----:B------:R-:W-:Y:S01]  /*0d80*/  IADD3 R21, PT, PT, R5, -0x80, RZ ;  /* 0xffffff8005157810 */ /* 0x000fe20007ffe0ff */
[--C-:B0-----:R-:W-:Y:S01]  /*0d90*/  HADD2.F32 R5, -RZ, R28.reuse.H0_H0 ;  /* 0x2000001cff057230 */ /* 0x101fe20000004100 */
[----:B------:R-:W-:Y:S02]  /*0da0*/  IADD3 R33, PT, PT, R31, -0x80, RZ ;  /* 0xffffff801f217810 */ /* 0x000fe40007ffe0ff */
[----:B------:R-:W-:Y:S01]  /*0db0*/  IADD3 R31, PT, PT, R27, -0x80, RZ ;  /* 0xffffff801b1f7810 */ /* 0x000fe20007ffe0ff */
[----:B------:R-:W-:Y:S02]  /*0dc0*/  HADD2.F32 R27, -RZ, R28.H1_H1 ;  /* 0x3000001cff1b7230 */ /* 0x000fe40000004100 */
[----:B------:R-:W-:Y:S01]  /*0dd0*/  FFMA.FTZ R34, R6, R5, RZ ;  /* 0x0000000506227223 */ /* 0x000fe200000100ff */
[----:B---3--:R-:W-:Y:S02]  /*0de0*/  HADD2.F32 R20, -RZ, R20.H0_H0 ;  /* 0x20000014ff147230 */ /* 0x008fe40000004100 */
[C---:B------:R-:W-:Y:S01]  /*0df0*/  FFMA.FTZ R32, R5.reuse, R32, RZ ;  /* 0x0000002005207223 */ /* 0x040fe200000100ff */
[----:B------:R-:W0:Y:S01]  /*0e00*/  I2F.F16 R26, R26 ;  /* 0x0000001a001a7306 */ /* 0x000e220000200c00 */
[----:B------:R-:W-:Y:S01]  /*0e10*/  SHF.R.U32.HI R28, RZ, 0x8, R11 ;  /* 0x00000008ff1c7819 */ /* 0x000fe2000001160b */
[----:B------:R-:W-:Y:S01]  /*0e20*/  FFMA.FTZ R20, R5, R20, RZ ;  /* 0x0000001405147223 */ /* 0x000fe200000100ff */
[----:B-1----:R-:W-:-:S02]  /*0e30*/  HADD2.F32 R22, -RZ, R22.H0_H0 ;  /* 0x20000016ff167230 */ /* 0x002fc40000004100 */
[----:B------:R-:W-:-:S03]  /*0e40*/  LOP3.LUT R28, R28, 0xff, RZ, 0xc0, !PT ;  /* 0x000000ff1c1c7812 */ /* 0x000fc600078ec0ff */
[----:B------:R1:W2:Y:S01]  /*0e50*/  I2F.F16 R23, R33 ;  /* 0x0000002100177306 */ /* 0x0002a20000200c00 */
[----:B------:R-:W-:Y:S01]  /*0e60*/  FFMA.FTZ R6, R5, R22, RZ ;  /* 0x0000001605067223 */ /* 0x000fe200000100ff */
[--C-:B------:R-:W-:Y:S02]  /*0e70*/  SHF.R.U32.HI R5, RZ, 0x8, R10.reuse ;  /* 0x00000008ff057819 */ /* 0x100fe4000001160a */
[----:B------:R-:W-:Y:S02]  /*0e80*/  SHF.R.U32.HI R22, RZ, 0x10, R10 ;  /* 0x00000010ff167819 */ /* 0x000fe4000001160a */
[----:B------:R-:W-:Y:S01]  /*0e90*/  LOP3.LUT R5, R5, 0xff, RZ, 0xc0, !PT ;  /* 0x000000ff05057812 */ /* 0x000fe200078ec0ff */
[----:B0-----:R-:W-:Y:S01]  /*0ea0*/  HADD2.F32 R35, -RZ, R26.H0_H0 ;  /* 0x2000001aff237230 */ /* 0x001fe20000004100 */
[----:B-1----:R-:W-:Y:S01]  /*0eb0*/  IADD3 R33, PT, PT, R28, -0x80, RZ ;  /* 0xffffff801c217810 */ /* 0x002fe20007ffe0ff */
[----:B------:R-:W0:Y:S01]  /*0ec0*/  I2F.F16 R21, R21 ;  /* 0x0000001500157306 */ /* 0x000e220000200c00 */
[----:B------:R-:W-:-:S02]  /*0ed0*/  IADD3 R5, PT, PT, R5, -0x80, RZ ;  /* 0xffffff8005057810 */ /* 0x000fc40007ffe0ff */
[----:B------:R-:W-:Y:S01]  /*0ee0*/  SHF.R.U32.HI R28, RZ, 0x10, R11 ;  /* 0x00000010ff1c7819 */ /* 0x000fe2000001160b */
[----:B------:R-:W-:Y:S01]  /*0ef0*/  FFMA.FTZ R26, R35, R27, R34 ;  /* 0x0000001b231a7223 */ /* 0x000fe20000010022 */
[----:B------:R-:W-:Y:S01]  /*0f00*/  LOP3.LUT R22, R22, 0xff, RZ, 0xc0, !PT ;  /* 0x000000ff16167812 */ /* 0x000fe200078ec0ff */
[----:B--2---:R-:W-:Y:S01]  /*0f10*/  HADD2.F32 R34, -RZ, R23.H0_H0 ;  /* 0x20000017ff227230 */ /* 0x004fe20000004100 */
[----:B------:R-:W-:Y:S01]  /*0f20*/  LOP3.LUT R28, R28, 0xff, RZ, 0xc0, !PT ;  /* 0x000000ff1c1c7812 */ /* 0x000fe200078ec0ff */
[----:B------:R-:W1:Y:S01]  /*0f30*/  I2F.F16 R5, R5 ;  /* 0x0000000500057306 */ /* 0x000e620000200c00 */
[----:B------:R-:W-:Y:S02]  /*0f40*/  IADD3 R22, PT, PT, R22, -0x80, RZ ;  /* 0xffffff8016167810 */ /* 0x000fe40007ffe0ff */
[----:B------:R-:W-:Y:S01]  /*0f50*/  IADD3 R23, PT, PT, R28, -0x80, RZ ;  /* 0xffffff801c177810 */ /* 0x000fe20007ffe0ff */
[----:B------:R-:W-:Y:S01]  /*0f60*/  FFMA.FTZ R28, R27, R34, R32 ;  /* 0x000000221b1c7223 */ /* 0x000fe20000010020 */
[----:B------:R-:W-:Y:S01]  /*0f70*/  LEA.HI R34, R9, 0xffffff80, RZ, 0x8 ;  /* 0xffffff8009227811 */ /* 0x000fe200078f40ff */
[----:B0-----:R-:W-:-:S02]  /*0f80*/  HADD2.F32 R9, -RZ, R21.H0_H0 ;  /* 0x20000015ff097230 */ /* 0x001fc40000004100 */
[----:B------:R-:W0:Y:S01]  /*0f90*/  I2F.F16 R33, R33 ;  /* 0x0000002100217306 */ /* 0x000e220000200c00 */
[----:B------:R-:W-:Y:S01]  /*0fa0*/  HADD2.F32 R21, -RZ, R29.H0_H0 ;  /* 0x2000001dff157230 */ /* 0x000fe20000004100 */
[----:B------:R-:W-:-:S04]  /*0fb0*/  LEA.HI R10, R10, 0xffffff80, RZ, 0x8 ;  /* 0xffffff800a0a7811 */ /* 0x000fc800078f40ff */
[----:B------:R-:W-:Y:S01]  /*0fc0*/  FFMA.FTZ R9, R9, R21, R26 ;  /* 0x0000001509097223 */ /* 0x000fe2000001001a */
[----:B-1----:R-:W-:Y:S01]  /*0fd0*/  HADD2.F32 R32, -RZ, R5.H0_H0 ;  /* 0x20000005ff207230 */ /* 0x002fe20000004100 */
[----:B------:R-:W1:Y:S01]  /*0fe0*/  I2F.F16 R31, R31 ;  /* 0x0000001f001f7306 */ /* 0x000e620000200c00 */
[----:B------:R-:W-:-:S03]  /*0ff0*/  LEA.HI R5, R8, 0xffffff80, RZ, 0x8 ;  /* 0xffffff8008057811 */ /* 0x000fc600078f40ff */
[----:B------:R-:W-:Y:S01]  /*1000*/  FFMA.FTZ R20, R27, R32, R20 ;  /* 0x000000201b147223 */ /* 0x000fe20000010014 */
[----:B0-----:R-:W-:-:S03]  /*1010*/  HADD2.F32 R32, -RZ, R33.H0_H0 ;  /* 0x20000021ff207230 */ /* 0x001fc60000004100 */
[----:B------:R-:W0:Y:S02]  /*1020*/  I2F.F16 R22, R22 ;  /* 0x0000001600167306 */ /* 0x000e240000200c00 */
[----:B------:R-:W-:Y:S02]  /*1030*/  FFMA.FTZ R32, R27, R32, R6 ;  /* 0x000000201b207223 */ /* 0x000fe40000010006 */
[----:B------:R-:W2:Y:S01]  /*1040*/  LDS.64 R26, [UR4+0x8] ;  /* 0x00000804ff1a7984 */ /* 0x000ea20008000a00 */
[----:B-1----:R-:W-:-:S03]  /*1050*/  HADD2.F32 R8, -RZ, R31.H0_H0 ;  /* 0x2000001fff087230 */ /* 0x002fc60000004100 */
[----:B------:R-:W1:Y:S02]  /*1060*/  I2F.F16 R23, R23 ;  /* 0x0000001700177306 */ /* 0x000e640000200c00 */
[----:B------:R-:W-:Y:S01]  /*1070*/  FFMA.FTZ R8, R21, R8, R28 ;  /* 0x0000000815087223 */ /* 0x000fe2000001001c */
[----:B0-----:R-:W-:-:S05]  /*1080*/  HADD2.F32 R22, -RZ, R22.H0_H0 ;  /* 0x20000016ff167230 */ /* 0x001fca0000004100 */
[----:B------:R-:W0:Y:S01]  /*1090*/  I2F.F16 R5, R5 ;  /* 0x0000000500057306 */ /* 0x000e220000200c00 */
[----:B------:R-:W-:Y:S01]  /*10a0*/  FFMA.FTZ R28, R21, R22, R20 ;  /* 0x00000016151c7223 */ /* 0x000fe20000010014 */
[----:B-1----:R-:W-:-:S06]  /*10b0*/  HADD2.F32 R23, -RZ, R23.H0_H0 ;  /* 0x20000017ff177230 */ /* 0x002fcc0000004100 */
[----:B------:R0:W1:Y:S01]  /*10c0*/  I2F.F16 R6, R34 ;  /* 0x0000002200067306 */ /* 0x0000620000200c00 */
[----:B------:R-:W-:Y:S02]  /*10d0*/  FFMA.FTZ R32, R21, R23, R32 ;  /* 0x0000001715207223 */ /* 0x000fe40000010020 */
[----:B------:R3:W5:Y:S01]  /*10e0*/  LDG.E.128.CONSTANT R20, desc[UR6][R40.64] ;  /* 0x0000000628147981 */ /* 0x000762000c1e9d00 */
[----:B------:R-:W-:-:S04]  /*10f0*/  LEA.HI R11, R11, 0xffffff80, RZ, 0x8 ;  /* 0xffffff800b0b7811 */ /* 0x000fc800078f40ff */
[----:B------:R-:W4:Y:S01]  /*1100*/  I2F.F16 R10, R10 ;  /* 0x0000000a000a7306 */ /* 0x000f220000200c00 */
[----:B------:R-:W-:Y:S01]  /*1110*/  LOP3.LUT R31, R12, 0xff, RZ, 0xc0, !PT ;  /* 0x000000ff0c1f7812 */ /* 0x000fe200078ec0ff */
[----:B------:R-:W-:-:S03]  /*1120*/  HADD2.F32 R29, -RZ, R29.H1_H1 ;  /* 0x3000001dff1d7230 */ /* 0x000fc60000004100 */
[----:B------:R-:W-:-:S03]  /*1130*/  IADD3 R31, PT, PT, R31, -0x80, RZ ;  /* 0xffffff801f1f7810 */ /* 0x000fc60007ffe0ff */
[----:B------:R-:W3:Y:S01]  /*1140*/  I2F.F16 R11, R11 ;  /* 0x0000000b000b7306 */ /* 0x000ee20000200c00 */
[----:B0-----:R-:W-:Y:S02]  /*1150*/  HADD2.F32 R34, -RZ, R5.H0_H0 ;  /* 0x20000005ff227230 */ /* 0x001fe40000004100 */
[----:B-1----:R-:W-:-:S03]  /*1160*/  HADD2.F32 R6, -RZ, R6.H0_H0 ;  /* 0x20000006ff067230 */ /* 0x002fc60000004100 */
[----:B------:R-:W-:Y:S02]  /*1170*/  FFMA.FTZ R9, R34, R29, R9 ;  /* 0x0000001d22097223 */ /* 0x000fe40000010009 */
[----:B------:R-:W0:Y:S01]  /*1180*/  I2F.F16 R31, R31 ;  /* 0x0000001f001f7306 */ /* 0x000e220000200c00 */
[----:B------:R-:W-:Y:S01]  /*1190*/  FFMA.FTZ R34, R29, R6, R8 ;  /* 0x000000061d227223 */ /* 0x000fe20000010008 */
[----:B----4-:R-:W-:Y:S01]  /*11a0*/  HADD2.F32 R10, -RZ, R10.H0_H0 ;  /* 0x2000000aff0a7230 */ /* 0x010fe20000004100 */
[----:B------:R-:W-:-:S04]  /*11b0*/  LOP3.LUT R6, R13, 0xff, RZ, 0xc0, !PT ;  /* 0x000000ff0d067812 */ /* 0x000fc800078ec0ff */
[----:B------:R-:W-:Y:S01]  /*11c0*/  IADD3 R6, PT, PT, R6, -0x80, RZ ;  /* 0xffffff8006067810 */ /* 0x000fe20007ffe0ff */
[----:B------:R-:W-:Y:S01]  /*11d0*/  FFMA.FTZ R28, R29, R10, R28 ;  /* 0x0000000a1d1c7223 */ /* 0x000fe2000001001c */
[----:B---3--:R-:W-:Y:S01]  /*11e0*/  HADD2.F32 R8, -RZ, R11.H0_H0 ;  /* 0x2000000bff087230 */ /* 0x008fe20000004100 */
[----:B------:R-:W-:-:S03]  /*11f0*/  LOP3.LUT R10, R14, 0xff, RZ, 0xc0, !PT ;  /* 0x000000ff0e0a7812 */ /* 0x000fc600078ec0ff */
[----:B------:R-:W1:Y:S01]  /*1200*/  I2F.F16 R6, R6 ;  /* 0x0000000600067306 */ /* 0x000e620000200c00 */
[----:B------:R-:W-:Y:S01]  /*1210*/  IADD3 R10, PT, PT, R10, -0x80, RZ ;  /* 0xffffff800a0a7810 */ /* 0x000fe20007ffe0ff */
[----:B------:R-:W-:Y:S01]  /*1220*/  FFMA.FTZ R8, R29, R8, R32 ;  /* 0x000000081d087223 */ /* 0x000fe20000010020 */
[----:B--2---:R-:W-:Y:S02]  /*1230*/  HADD2.F32 R29, -RZ, R26.H0_H0 ;  /* 0x2000001aff1d7230 */ /* 0x004fe40000004100 */
[----:B0-----:R-:W-:Y:S01]  /*1240*/  HADD2.F32 R32, -RZ, R31.H0_H0 ;  /* 0x2000001fff207230 */ /* 0x001fe20000004100 */
[----:B------:R-:W-:Y:S02]  /*1250*/  LOP3.LUT R11, R15, 0xff, RZ, 0xc0, !PT ;  /* 0x000000ff0f0b7812 */ /* 0x000fe400078ec0ff */
[----:B------:R-:W0:Y:S02]  /*1260*/  I2F.F16 R10, R10 ;  /* 0x0000000a000a7306 */ /* 0x000e240000200c00 */
[----:B------:R-:W-:Y:S01]  /*1270*/  FFMA.FTZ R32, R32, R29, R9 ;  /* 0x0000001d20207223 */ /* 0x000fe20000010009 */
[----:B------:R-:W-:-:S02]  /*1280*/  SHF.R.U32.HI R9, RZ, 0x8, R12 ;  /* 0x00000008ff097819 */ /* 0x000fc4000001160c */
[----:B------:R-:W-:Y:S02]  /*1290*/  IADD3 R33, PT, PT, R11, -0x80, RZ ;  /* 0xffffff800b217810 */ /* 0x000fe40007ffe0ff */
[----:B------:R-:W-:Y:S02]  /*12a0*/  LOP3.LUT R11, R9, 0xff, RZ, 0xc0, !PT ;  /* 0x000000ff090b7812 */ /* 0x000fe400078ec0ff */
[----:B------:R-:W2:Y:S01]  /*12b0*/  I2F.F16 R9, R33 ;  /* 0x0000002100097306 */ /* 0x000ea20000200c00 */
[----:B------:R-:W-:Y:S01]  /*12c0*/  LEA.HI R5, R12, 0xffffff80, RZ, 0x8 ;  /* 0xffffff800c057811 */ /* 0x000fe200078f40ff */
[----:B-1----:R-:W-:Y:S01]  /*12d0*/  HADD2.F32 R31, -RZ, R6.H0_H0 ;  /* 0x20000006ff1f7230 */ /* 0x002fe20000004100 */
[----:B------:R-:W-:Y:S02]  /*12e0*/  SHF.R.U32.HI R12, RZ, 0x10, R12 ;  /* 0x00000010ff0c7819 */ /* 0x000fe4000001160c */
[----:B------:R-:W-:Y:S01]  /*12f0*/  IADD3 R6, PT, PT, R11, -0x80, RZ ;  /* 0xffffff800b067810 */ /* 0x000fe20007ffe0ff */
[----:B0-----:R-:W-:-:S02]  /*1300*/  HADD2.F32 R10, -RZ, R10.H0_H0 ;  /* 0x2000000aff0a7230 */ /* 0x001fc40000004100 */
[C---:B------:R-:W-:Y:S01]  /*1310*/  FFMA.FTZ R34, R29.reuse, R31, R34 ;  /* 0x0000001f1d227223 */ /* 0x040fe20000010022 */
[----:B------:R-:W-:Y:S02]  /*1320*/  LOP3.LUT R12, R12, 0xff, RZ, 0xc0, !PT ;  /* 0x000000ff0c0c7812 */ /* 0x000fe400078ec0ff */
[--C-:B------:R-:W-:Y:S01]  /*1330*/  SHF.R.U32.HI R31, RZ, 0x8, R13.reuse ;  /* 0x00000008ff1f7819 */ /* 0x100fe2000001160d */
[----:B------:R-:W0:Y:S01]  /*1340*/  I2F.F16 R6, R6 ;  /* 0x0000000600067306 */ /* 0x000e220000200c00 */
[----:B------:R-:W-:Y:S01]  /*1350*/  IADD3 R11, PT, PT, R12, -0x80, RZ ;  /* 0xffffff800c0b7810 */ /* 0x000fe20007ffe0ff */
[----:B------:R-:W-:Y:S01]  /*1360*/  FFMA.FTZ R12, R29, R10, R28 ;  /* 0x0000000a1d0c7223 */ /* 0x000fe2000001001c */
[----:B------:R-:W-:Y:S02]  /*1370*/  LOP3.LUT R31, R31, 0xff, RZ, 0xc0, !PT ;  /* 0x000000ff1f1f7812 */ /* 0x000fe400078ec0ff */
[----:B------:R-:W-:Y:S01]  /*1380*/  SHF.R.U32.HI R28, RZ, 0x10, R13 ;  /* 0x00000010ff1c7819 */ /* 0x000fe2000001160d */
[----:B--2---:R-:W-:Y:S01]  /*1390*/  HADD2.F32 R9, -RZ, R9.H0_H0 ;  /* 0x20000009ff097230 */ /* 0x004fe20000004100 */
[----:B------:R-:W-:-:S02]  /*13a0*/  IADD3 R10, PT, PT, R31, -0x80, RZ ;  /* 0xffffff801f0a7810 */ /* 0x000fc40007ffe0ff */
[----:B------:R-:W-:Y:S02]  /*13b0*/  LOP3.LUT R28, R28, 0xff, RZ, 0xc0, !PT ;  /* 0x000000ff1c1c7812 */ /* 0x000fe400078ec0ff */
[----:B------:R-:W-:Y:S01]  /*13c0*/  SHF.R.U32.HI R31, RZ, 0x8, R14 ;  /* 0x00000008ff1f7819 */ /* 0x000fe2000001160e */
[----:B------:R-:W-:Y:S01]  /*13d0*/  FFMA.FTZ R8, R29, R9, R8 ;  /* 0x000000091d087223 */ /* 0x000fe20000010008 */
[----:B------:R-:W-:Y:S02]  /*13e0*/  IADD3 R29, PT, PT, R28, -0x80, RZ ;  /* 0xffffff801c1d7810 */ /* 0x000fe40007ffe0ff */
[----:B------:R-:W-:Y:S02]  /*13f0*/  LOP3.LUT R31, R31, 0xff, RZ, 0xc0, !PT ;  /* 0x000000ff1f1f7812 */ /* 0x000fe400078ec0ff */
[----:B------:R-:W-:Y:S01]  /*1400*/  SHF.R.U32.HI R28, RZ, 0x8, R15 ;  /* 0x00000008ff1c7819 */ /* 0x000fe2000001160f */
[----:B------:R-:W-:Y:S02]  /*1410*/  HADD2.F32 R9, -RZ, R26.H1_H1 ;  /* 0x3000001aff097230 */ /* 0x000fe40000004100 */
[----:B0-----:R-:W-:Y:S01]  /*1420*/  HADD2.F32 R33, -RZ, R6.H0_H0 ;  /* 0x20000006ff217230 */ /* 0x001fe20000004100 */
[----:B------:R-:W-:-:S02]  /*1430*/  IADD3 R6, PT, PT, R31, -0x80, RZ ;  /* 0xffffff801f067810 */ /* 0x000fc40007ffe0ff */
[----:B------:R-:W-:Y:S01]  /*1440*/  LOP3.LUT R31, R28, 0xff, RZ, 0xc0, !PT ;  /* 0x000000ff1c1f7812 */ /* 0x000fe200078ec0ff */
[----:B------:R-:W0:Y:S01]  /*1450*/  I2F.F16 R10, R10 ;  /* 0x0000000a000a7306 */ /* 0x000e220000200c00 */
[----:B------:R-:W-:Y:S01]  /*1460*/  SHF.R.U32.HI R28, RZ, 0x10, R14 ;  /* 0x00000010ff1c7819 */ /* 0x000fe2000001160e */
[----:B------:R-:W-:Y:S01]  /*1470*/  FFMA.FTZ R32, R33, R9, R32 ;  /* 0x0000000921207223 */ /* 0x000fe20000010020 */
[----:B------:R-:W-:Y:S02]  /*1480*/  IADD3 R33, PT, PT, R31, -0x80, RZ ;  /* 0xffffff801f217810 */ /* 0x000fe40007ffe0ff */
[----:B------:R-:W-:-:S03]  /*1490*/  LOP3.LUT R31, R28, 0xff, RZ, 0xc0, !PT ;  /* 0x000000ff1c1f7812 */ /* 0x000fc600078ec0ff */
[----:B------:R1:W-:Y:S02]  /*14a0*/  I2F.F16 R26, R29 ;  /* 0x0000001d001a7306 */ /* 0x0003e40000200c00 */
[----:B-1----:R-:W-:Y:S02]  /*14b0*/  IADD3 R29, PT, PT, R31, -0x80, RZ ;  /* 0xffffff801f1d7810 */ /* 0x002fe40007ffe0ff */
[----:B------:R-:W-:Y:S01]  /*14c0*/  SHF.R.U32.HI R31, RZ, 0x10, R15 ;  /* 0x00000010ff1f7819 */ /* 0x000fe2000001160f */
[----:B0-----:R-:W-:-:S03]  /*14d0*/  HADD2.F32 R35, -RZ, R10.H0_H0 ;  /* 0x2000000aff237230 */ /* 0x001fc60000004100 */
[----:B------:R-:W-:Y:S01]  /*14e0*/  LOP3.LUT R31, R31, 0xff, RZ, 0xc0, !PT ;  /* 0x000000ff1f1f7812 */ /* 0x000fe200078ec0ff */
[----:B------:R-:W0:Y:S03]  /*14f0*/  I2F.F16 R6, R6 ;  /* 0x0000000600067306 */ /* 0x000e260000200c00 */
[----:B------:R-:W-:-:S05]  /*1500*/  IADD3 R10, PT, PT, R31, -0x80, RZ ;  /* 0xffffff801f0a7810 */ /* 0x000fca0007ffe0ff */
[----:B------:R-:W1:Y:S08]  /*1510*/  I2F.F16 R28, R33 ;  /* 0x00000021001c7306 */ /* 0x000e700000200c00 */
[----:B------:R-:W2:Y:S08]  /*1520*/  I2F.F16 R11, R11 ;  /* 0x0000000b000b7306 */ /* 0x000eb00000200c00 */
[----:B------:R-:W3:Y:S08]  /*1530*/  I2F.F16 R29, R29 ;  /* 0x0000001d001d7306 */ /* 0x000ef00000200c00 */
[----:B------:R-:W4:Y:S01]  /*1540*/  I2F.F16 R10, R10 ;  /* 0x0000000a000a7306 */ /* 0x000f220000200c00 */
[----:B0-----:R-:W-:-:S02]  /*1550*/  HADD2.F32 R31, -RZ, R6.H0_H0 ;  /* 0x20000006ff1f7230 */ /* 0x001fc40000004100 */
[----:B-1----:R-:W-:Y:S02]  /*1560*/  HADD2.F32 R33, -RZ, R28.H0_H0 ;  /* 0x2000001cff217230 */ /* 0x002fe40000004100 */
[----:B------:R-:W-:Y:S01]  /*1570*/  FFMA.FTZ R34, R9, R35, R34 ;  /* 0x0000002309227223 */ /* 0x000fe20000010022 */
[----:B------:R-:W-:Y:S01]  /*1580*/  LEA.HI R35, R15, 0xffffff80, RZ, 0x8 ;  /* 0xffffff800f237811 */ /* 0x000fe200078f40ff */
[C---:B------:R-:W-:Y:S01]  /*1590*/  FFMA.FTZ R12, R9.reuse, R31, R12 ;  /* 0x0000001f090c7223 */ /* 0x040fe2000001000c */
[----:B--2---:R-:W-:Y:S02]  /*15a0*/  HADD2.F32 R11, -RZ, R11.H0_H0 ;  /* 0x2000000bff0b7230 */ /* 0x004fe40000004100 */
[----:B------:R-:W-:Y:S01]  /*15b0*/  FFMA.FTZ R8, R9, R33, R8 ;  /* 0x0000002109087223 */ /* 0x000fe20000010008 */
[----:B------:R-:W-:Y:S02]  /*15c0*/  HADD2.F32 R9, -RZ, R27.H0_H0 ;  /* 0x2000001bff097230 */ /* 0x000fe40000004100 */
[----:B------:R-:W-:-:S02]  /*15d0*/  HADD2.F32 R26, -RZ, R26.H0_H0 ;  /* 0x2000001aff1a7230 */ /* 0x000fc40000004100 */
[----:B---3--:R-:W-:Y:S02]  /*15e0*/  HADD2.F32 R31, -RZ, R29.H0_H0 ;  /* 0x2000001dff1f7230 */ /* 0x008fe40000004100 */
[----:B----4-:R-:W-:Y:S02]  /*15f0*/  HADD2.F32 R15, -RZ, R10.H0_H0 ;  /* 0x2000000aff0f7230 */ /* 0x010fe40000004100 */
[----:B------:R-:W-:-:S04]  /*1600*/  IMAD.WIDE R40, R7, 0x4, R40 ;  /* 0x0000000407287825 */ /* 0x000fc800078e0228 */
[----:B------:R-:W-:Y:S01]  /*1610*/  FFMA.FTZ R29, R11, R9, R32 ;  /* 0x000000090b1d7223 */ /* 0x000fe20000010020 */
[C---:B------:R-:W-:Y:S01]  /*1620*/  FFMA.FTZ R33, R9.reuse, R26, R34 ;  /* 0x0000001a09217223 */ /* 0x040fe20000010022 */
[C---:B------:R-:W-:Y:S01]  /*1630*/  FFMA.FTZ R31, R9.reuse, R31, R12 ;  /* 0x0000001f091f7223 */ /* 0x040fe2000001000c */
[----:B------:R-:W-:Y:S02]  /*1640*/  FFMA.FTZ R15, R9, R15, R8 ;  /* 0x0000000f090f7223 */ /* 0x000fe40000010008 */
[----:B------:R-:W2:Y:S01]  /*1650*/  LDG.E.128.CONSTANT R8, desc[UR6][R40.64] ;  /* 0x0000000628087981 */ /* 0x000ea2000c1e9d00 */
[----:B------:R-:W-:Y:S02]  /*1660*/  LEA.HI R13, R13, 0xffffff80, RZ, 0x8 ;  /* 0xffffff800d0d7811 */ /* 0x000fe400078f40ff */
[----:B------:R-:W-:Y:S01]  /*1670*/  LOP3.LUT R12, R16, 0xff, RZ, 0xc0, !PT ;  /* 0x000000ff100c7812 */ /* 0x000fe200078ec0ff */
[----:B------:R-:W0:Y:S01]  /*1680*/  I2F.F16 R5, R5 ;  /* 0x0000000500057306 */ /* 0x000e220000200c00 */
[----:B------:R-:W-:-:S02]  /*1690*/  LEA.HI R28, R14, 0xffffff80, RZ, 0x8 ;  /* 0xffffff800e1c7811 */ /* 0x000fc400078f40ff */
[----:B------:R-:W-:-:S05]  /*16a0*/  IADD3 R14, PT, PT, R12, -0x80, RZ ;  /* 0xffffff800c0e7810 */ /* 0x000fca0007ffe0ff */
[----:B------:R1:W3:Y:S02]  /*16b0*/  I2F.F16 R6, R13 ;  /* 0x0000000d00067306 */ /* 0x0002e40000200c00 */
[----:B-1----:R-:W1:Y:S01]  /*16c0*/  LDS.64 R12, [UR4+0x10] ;  /* 0x00001004ff0c7984 */ /* 0x002e620008000a00 */
[----:B------:R-:W-:Y:S01]  /*16d0*/  HADD2.F32 R34, -RZ, R27.H1_H1 ;  /* 0x3000001bff227230 */ /* 0x000fe20000004100 */
[----:B------:R-:W-:Y:S01]  /*16e0*/  LOP3.LUT R26, R17, 0xff, RZ, 0xc0, !PT ;  /* 0x000000ff111a7812 */ /* 0x000fe200078ec0ff */
[----:B0-----:R-:W-:Y:S01]  /*16f0*/  HADD2.F32 R32, -RZ, R5.H0_H0 ;  /* 0x20000005ff207230 */ /* 0x001fe20000004100 */
[----:B------:R-:W-:Y:S02]  /*1700*/  LOP3.LUT R27, R18, 0xff, RZ, 0xc0, !PT ;  /* 0x000000ff121b7812 */ /* 0x000fe400078ec0ff */
[----:B------:R-:W-:Y:S01]  /*1710*/  LOP3.LUT R5, R19, 0xff, RZ, 0xc0, !PT ;  /* 0x000000ff13057812 */ /* 0x000fe200078ec0ff */
[----:B------:R-:W0:Y:S01]  /*1720*/  I2F.F16 R28, R28 ;  /* 0x0000001c001c7306 */ /* 0x000e220000200c00 */
[----:B------:R-:W-:Y:S01]  /*1730*/  IADD3 R26, PT, PT, R26, -0x80, RZ ;  /* 0xffffff801a1a7810 */ /* 0x000fe20007ffe0ff */
[----:B------:R-:W-:Y:S01]  /*1740*/  FFMA.FTZ R29, R32, R34, R29 ;  /* 0x00000022201d7223 */ /* 0x000fe2000001001d */
[----:B------:R-:W-:-:S02]  /*1750*/  IADD3 R27, PT, PT, R27, -0x80, RZ ;  /* 0xffffff801b1b7810 */ /* 0x000fc40007ffe0ff */
[----:B------:R-:W-:-:S03]  /*1760*/  IADD3 R32, PT, PT, R5, -0x80, RZ ;  /* 0xffffff8005207810 */ /* 0x000fc60007ffe0ff */
[----:B------:R-:W4:Y:S08]  /*1770*/  I2F.F16 R35, R35 ;  /* 0x0000002300237306 */ /* 0x000f300000200c00 */
[----:B------:R-:W1:Y:S08]  /*1780*/  I2F.F16 R14, R14 ;  /* 0x0000000e000e7306 */ /* 0x000e700000200c00 */
[----:B------:R-:W1:Y:S01]  /*1790*/  I2F.F16 R26, R26 ;  /* 0x0000001a001a7306 */ /* 0x000e620000200c00 */
[----:B---3--:R-:W-:-:S07]  /*17a0*/  HADD2.F32 R6, -RZ, R6.H0_H0 ;  /* 0x20000006ff067230 */ /* 0x008fce0000004100 */
[----:B------:R-:W3:Y:S08]  /*17b0*/  I2F.F16 R27, R27 ;  /* 0x0000001b001b7306 */ /* 0x000ef00000200c00 */
[----:B------:R-:W3:Y:S01]  /*17c0*/  I2F.F16 R32, R32 ;  /* 0x0000002000207306 */ /* 0x000ee20000200c00 */
[----:B0-----:R-:W-:Y:S02]  /*17d0*/  HADD2.F32 R36, -RZ, R28.H0_H0 ;  /* 0x2000001cff247230 */ /* 0x001fe40000004100 */
[----:B----4-:R-:W-:-:S02]  /*17e0*/  HADD2.F32 R38, -RZ, R35.H0_H0 ;  /* 0x20000023ff267230 */ /* 0x010fc40000004100 */
[C---:B------:R-:W-:Y:S01]  /*17f0*/  FFMA.FTZ R28, R34.reuse, R6, R33 ;  /* 0x00000006221c7223 */ /* 0x040fe20000010021 */
[----:B-1----:R-:W-:Y:S02]  /*1800*/  HADD2.F32 R14, -RZ, R14.H0_H0 ;  /* 0x2000000eff0e7230 */ /* 0x002fe40000004100 */
[C---:B------:R-:W-:Y:S01]  /*1810*/  FFMA.FTZ R6, R34.reuse, R36, R31 ;  /* 0x0000002422067223 */ /* 0x040fe2000001001f */
[----:B------:R-:W-:Y:S01]  /*1820*/  FFMA.FTZ R5, R34, R38, R15 ;  /* 0x0000002622057223 */ /* 0x000fe2000001000f */
[----:B------:R-:W-:Y:S02]  /*1830*/  HADD2.F32 R15, -RZ, R12.H0_H0 ;  /* 0x2000000cff0f7230 */ /* 0x000fe40000004100 */
[----:B------:R-:W-:Y:S02]  /*1840*/  HADD2.F32 R34, -RZ, R26.H0_H0 ;  /* 0x2000001aff227230 */ /* 0x000fe40000004100 */
[----:B---3--:R-:W-:Y:S02]  /*1850*/  HADD2.F32 R26, -RZ, R27.H0_H0 ;  /* 0x2000001bff1a7230 */ /* 0x008fe40000004100 */
[----:B------:R-:W-:-:S02]  /*1860*/  HADD2.F32 R32, -RZ, R32.H0_H0 ;  /* 0x20000020ff207230 */ /* 0x000fc40000004100 */
        /* <DEDUP_REMOVED lines=35> */
[----:B------:R-:W-:Y:S02]  /*1aa0*/  SHF.R.U32.HI R33, RZ, 0x10, R19 ;  /* 0x00000010ff217819 */ /* 0x000fe40000011613 */
        /* <DEDUP_REMOVED lines=18> */
[----:B------:R-:W-:Y:S01]  /*1bd0*/  FFMA.FTZ R16, R31, R37, R32 ;  /* 0x000000251f107223 */ /* 0x000fe20000010020 */
[----:B------:R-:W0:Y:S01]  /*1be0*/  LDS.64 R26, [UR4+0x18] ;  /* 0x00001804ff1a7984 */ /* 0x000e220008000a00 */
[----:B------:R-:W-:Y:S01]  /*1bf0*/  LEA.HI R31, R17, 0xffffff80, RZ, 0x8 ;  /* 0xffffff80111f7811 */ /* 0x000fe200078f40ff */
[----:B------:R-:W1:Y:S01]  /*1c00*/  I2F.F16 R33, R34 ;  /* 0x0000002200217306 */ /* 0x000e620000200c00 */
[----:B------:R-:W-:-:S02]  /*1c10*/  LEA.HI R19, R19, 0xffffff80, RZ, 0x8 ;  /* 0xffffff8013137811 */ /* 0x000fc400078f40ff */
[----:B------:R-:W-:-:S05]  /*1c20*/  LEA.HI R17, R18, 0xffffff80, RZ, 0x8 ;  /* 0xffffff8012117811 */ /* 0x000fca00078f40ff */
[----:B------:R-:W3:Y:S01]  /*1c30*/  I2F.F16 R31, R31 ;  /* 0x0000001f001f7306 */ /* 0x000ee20000200c00 */
[----:B------:R-:W-:-:S07]  /*1c40*/  LOP3.LUT R18, R20, 0xff, RZ, 0xc0, !PT ;  /* 0x000000ff14127812 */ /* 0x000fce00078ec0ff */
[----:B------:R-:W4:Y:S01]  /*1c50*/  I2F.F16 R19, R19 ;  /* 0x0000001300137306 */ /* 0x000f220000200c00 */
[----:B------:R-:W-:Y:S01]  /*1c60*/  HADD2.F32 R13, -RZ, R13.H1_H1 ;  /* 0x3000000dff0d7230 */ /* 0x000fe20000004100 */
[----:B------:R-:W-:Y:S01]  /*1c70*/  IADD3 R18, PT, PT, R18, -0x80, RZ ;  /* 0xffffff8012127810 */ /* 0x000fe20007ffe0ff */
[----:B-1----:R-:W-:-:S05]  /*1c80*/  HADD2.F32 R33, -RZ, R33.H0_H0 ;  /* 0x20000021ff217230 */ /* 0x002fca0000004100 */
[----:B------:R-:W1:Y:S01]  /*1c90*/  I2F.F16 R17, R17 ;  /* 0x0000001100117306 */ /* 0x000e620000200c00 */
[----:B---3--:R-:W-:Y:S01]  /*1ca0*/  HADD2.F32 R32, -RZ, R31.H0_H0 ;  /* 0x2000001fff207230 */ /* 0x008fe20000004100 */
[----:B------:R-:W-:Y:S01]  /*1cb0*/  LOP3.LUT R31, R21, 0xff, RZ, 0xc0, !PT ;  /* 0x000000ff151f7812 */ /* 0x000fe200078ec0ff */
[----:B------:R-:W-:-:S03]  /*1cc0*/  FFMA.FTZ R14, R33, R13, R14 ;  /* 0x0000000d210e7223 */ /* 0x000fc6000001000e */
[----:B------:R-:W-:Y:S01]  /*1cd0*/  IADD3 R31, PT, PT, R31, -0x80, RZ ;  /* 0xffffff801f1f7810 */ /* 0x000fe20007ffe0ff */
[----:B----4-:R-:W-:Y:S01]  /*1ce0*/  HADD2.F32 R33, -RZ, R19.H0_H0 ;  /* 0x20000013ff217230 */ /* 0x010fe20000004100 */
[----:B------:R-:W3:Y:S01]  /*1cf0*/  I2F.F16 R18, R18 ;  /* 0x0000001200127306 */ /* 0x000ee20000200c00 */
[----:B------:R-:W-:Y:S01]  /*1d00*/  LOP3.LUT R19, R22, 0xff, RZ, 0xc0, !PT ;  /* 0x000000ff16137812 */ /* 0x000fe200078ec0ff */
[----:B------:R-:W-:-:S03]  /*1d10*/  FFMA.FTZ R12, R13, R32, R12 ;  /* 0x000000200d0c7223 */ /* 0x000fc6000001000c */
[----:B------:R-:W-:Y:S01]  /*1d20*/  IADD3 R19, PT, PT, R19, -0x80, RZ ;  /* 0xffffff8013137810 */ /* 0x000fe20007ffe0ff */
[----:B-1----:R-:W-:Y:S02]  /*1d30*/  HADD2.F32 R32, -RZ, R17.H0_H0 ;  /* 0x20000011ff207230 */ /* 0x002fe40000004100 */
[----:B------:R-:W1:Y:S03]  /*1d40*/  I2F.F16 R17, R31 ;  /* 0x0000001f00117306 */ /* 0x000e660000200c00 */
[C---:B------:R-:W-:Y:S01]  /*1d50*/  FFMA.FTZ R15, R13.reuse, R32, R15 ;  /* 0x000000200d0f7223 */ /* 0x040fe2000001000f */
[----:B------:R-:W-:-:S04]  /*1d60*/  FFMA.FTZ R13, R13, R33, R16 ;  /* 0x000000210d0d7223 */ /* 0x000fc80000010010 */
[----:B------:R-:W4:Y:S01]  /*1d70*/  I2F.F16 R19, R19 ;  /* 0x0000001300137306 */ /* 0x000f220000200c00 */
[----:B0-----:R-:W-:Y:S01]  /*1d80*/  HADD2.F32 R32, -RZ, R26.H0_H0 ;  /* 0x2000001aff207230 */ /* 0x001fe20000004100 */
[----:B------:R-:W-:Y:S01]  /*1d90*/  LOP3.LUT R16, R23, 0xff, RZ, 0xc0, !PT ;  /* 0x000000ff17107812 */ /* 0x000fe200078ec0ff */
[----:B---3--:R-:W-:Y:S01]  /*1da0*/  HADD2.F32 R33, -RZ, R18.H0_H0 ;  /* 0x20000012ff217230 */ /* 0x008fe20000004100 */
[----:B------:R-:W-:Y:S02]  /*1db0*/  SHF.R.U32.HI R18, RZ, 0x8, R20 ;  /* 0x00000008ff127819 */ /* 0x000fe40000011614 */
[----:B------:R-:W-:Y:S01]  /*1dc0*/  IADD3 R35, PT, PT, R16, -0x80, RZ ;  /* 0xffffff8010237810 */ /* 0x000fe20007ffe0ff */
[----:B-1----:R-:W-:Y:S02]  /*1dd0*/  HADD2.F32 R17, -RZ, R17.H0_H0 ;  /* 0x20000011ff117230 */ /* 0x002fe40000004100 */
[----:B------:R-:W-:Y:S01]  /*1de0*/  FFMA.FTZ R16, R33, R32, R14 ;  /* 0x0000002021107223 */ /* 0x000fe2000001000e */
[----:B------:R-:W-:-:S02]  /*1df0*/  LOP3.LUT R14, R18, 0xff, RZ, 0xc0, !PT ;  /* 0x000000ff120e7812 */ /* 0x000fc400078ec0ff */
[----:B------:R-:W-:Y:S01]  /*1e00*/  SHF.R.U32.HI R31, RZ, 0x8, R21 ;  /* 0x00000008ff1f7819 */ /* 0x000fe20000011615 */
[----:B------:R-:W-:Y:S01]  /*1e10*/  FFMA.FTZ R12, R32, R17, R12 ;  /* 0x00000011200c7223 */ /* 0x000fe2000001000c */
[----:B------:R-:W-:Y:S02]  /*1e20*/  IADD3 R33, PT, PT, R14, -0x80, RZ ;  /* 0xffffff800e217810 */ /* 0x000fe40007ffe0ff */
[----:B------:R-:W-:Y:S01]  /*1e30*/  SHF.R.U32.HI R14, RZ, 0x8, R22 ;  /* 0x00000008ff0e7819 */ /* 0x000fe20000011616 */
[----:B----4-:R-:W-:Y:S01]  /*1e40*/  HADD2.F32 R17, -RZ, R19.H0_H0 ;  /* 0x20000013ff117230 */ /* 0x010fe20000004100 */
[----:B------:R-:W-:Y:S02]  /*1e50*/  LOP3.LUT R31, R31, 0xff, RZ, 0xc0, !PT ;  /* 0x000000ff1f1f7812 */ /* 0x000fe400078ec0ff */
[----:B------:R-:W-:Y:S02]  /*1e60*/  LOP3.LUT R14, R14, 0xff, RZ, 0xc0, !PT ;  /* 0x000000ff0e0e7812 */ /* 0x000fe400078ec0ff */
[----:B------:R-:W-:Y:S01]  /*1e70*/  FFMA.FTZ R17, R32, R17, R15 ;  /* 0x0000001120117223 */ /* 0x000fe2000001000f */
[----:B------:R-:W-:Y:S01]  /*1e80*/  SHF.R.U32.HI R15, RZ, 0x8, R23 ;  /* 0x00000008ff0f7819 */ /* 0x000fe20000011617 */
[----:B------:R-:W0:Y:S01]  /*1e90*/  I2F.F16 R18, R35 ;  /* 0x0000002300127306 */ /* 0x000e220000200c00 */
[----:B------:R-:W-:-:S02]  /*1ea0*/  IADD3 R34, PT, PT, R31, -0x80, RZ ;  /* 0xffffff801f227810 */ /* 0x000fc40007ffe0ff */
[----:B------:R-:W-:Y:S02]  /*1eb0*/  IADD3 R14, PT, PT, R14, -0x80, RZ ;  /* 0xffffff800e0e7810 */ /* 0x000fe40007ffe0ff */
[----:B------:R-:W-:-:S03]  /*1ec0*/  LOP3.LUT R15, R15, 0xff, RZ, 0xc0, !PT ;  /* 0x000000ff0f0f7812 */ /* 0x000fc600078ec0ff */
[----:B------:R-:W1:Y:S01]  /*1ed0*/  I2F.F16 R34, R34 ;  /* 0x0000002200227306 */ /* 0x000e620000200c00 */
[----:B------:R-:W-:-:S07]  /*1ee0*/  IADD3 R19, PT, PT, R15, -0x80, RZ ;  /* 0xffffff800f137810 */ /* 0x000fce0007ffe0ff */
        /* <DEDUP_REMOVED lines=10> */
[----:B------:R-:W-:Y:S01]  /*1f90*/  FFMA.FTZ R17, R31, R32, R17 ;  /* 0x000000201f117223 */ /* 0x000fe20000010011 */
[----:B0-----:R-:W-:Y:S01]  /*1fa0*/  HADD2.F32 R33, -RZ, R33.H0_H0 ;  /* 0x20000021ff217230 */ /* 0x001fe20000004100 */
[----:B------:R0:W3:Y:S01]  /*1fb0*/  LDG.E.128.CONSTANT R12, desc[UR6][R34.64] ;  /* 0x00000006220c7981 */ /* 0x0000e2000c1e9d00 */
[----:B----4-:R-:W-:Y:S01]  /*1fc0*/  HADD2.F32 R32, -RZ, R19.H0_H0 ;  /* 0x20000013ff207230 */ /* 0x010fe20000004100 */
[----:B------:R-:W-:Y:S02]  /*1fd0*/  SHF.R.U32.HI R19, RZ, 0x10, R20 ;  /* 0x00000010ff137819 */ /* 0x000fe40000011614 */
[----:B------:R-:W-:Y:S01]  /*1fe0*/  FFMA.FTZ R16, R33, R31, R16 ;  /* 0x0000001f21107223 */ /* 0x000fe20000010010 */
[----:B------:R-:W-:Y:S01]  /*1ff0*/  LEA.HI R33, R20, 0xffffff80, RZ, 0x8 ;  /* 0xffffff8014217811 */ /* 0x000fe200078f40ff */
[----:B------:R-:W-:Y:S01]  /*2000*/  FFMA.FTZ R20, R31, R32, R18 ;  /* 0x000000201f147223 */ /* 0x000fe20000010012 */
[----:B------:R-:W-:-:S02]  /*2010*/  LOP3.LUT R19, R19, 0xff, RZ, 0xc0, !PT ;  /* 0x000000ff13137812 */ /* 0x000fc400078ec0ff */
[----:B------:R-:W-:Y:S02]  /*2020*/  SHF.R.U32.HI R32, RZ, 0x10, R21 ;  /* 0x00000010ff207819 */ /* 0x000fe40000011615 */
[----:B------:R-:W-:Y:S02]  /*2030*/  IADD3 R31, PT, PT, R19, -0x80, RZ ;  /* 0xffffff80131f7810 */ /* 0x000fe40007ffe0ff */
[----:B------:R-:W-:Y:S02]  /*2040*/  LOP3.LUT R32, R32, 0xff, RZ, 0xc0, !PT ;  /* 0x000000ff20207812 */ /* 0x000fe400078ec0ff */
[----:B------:R-:W-:Y:S02]  /*2050*/  SHF.R.U32.HI R19, RZ, 0x10, R22 ;  /* 0x00000010ff137819 */ /* 0x000fe40000011616 */
[----:B------:R-:W-:Y:S02]  /*2060*/  SHF.R.U32.HI R36, RZ, 0x10, R23 ;  /* 0x00000010ff247819 */ /* 0x000fe40000011617 */
[----:B------:R-:W-:-:S02]  /*2070*/  IADD3 R32, PT, PT, R32, -0x80, RZ ;  /* 0xffffff8020207810 */ /* 0x000fc40007ffe0ff */
[----:B------:R-:W-:Y:S02]  /*2080*/  LOP3.LUT R19, R19, 0xff, RZ, 0xc0, !PT ;  /* 0x000000ff13137812 */ /* 0x000fe400078ec0ff */
[----:B------:R-:W-:Y:S01]  /*2090*/  LOP3.LUT R36, R36, 0xff, RZ, 0xc0, !PT ;  /* 0x000000ff24247812 */ /* 0x000fe200078ec0ff */
[----:B------:R-:W1:Y:S01]  /*20a0*/  I2F.F16 R31, R31 ;  /* 0x0000001f001f7306 */ /* 0x000e620000200c00 */
[----:B------:R-:W-:Y:S02]  /*20b0*/  IADD3 R37, PT, PT, R19, -0x80, RZ ;  /* 0xffffff8013257810 */ /* 0x000fe40007ffe0ff */
        /* <DEDUP_REMOVED lines=10> */
[----:B------:R-:W-:Y:S01]  /*2160*/  LEA.HI R36, R21, 0xffffff80, RZ, 0x8 ;  /* 0xffffff8015247811 */ /* 0x000fe200078f40ff */
[----:B------:R-:W1:Y:S01]  /*2170*/  I2F.F16 R22, R22 ;  /* 0x0000001600167306 */ /* 0x000e620000200c00 */
[----:B------:R-:W-:Y:S01]  /*2180*/  FFMA.FTZ R26, R31, R32, R26 ;  /* 0x000000201f1a7223 */ /* 0x000fe2000001001a */
[----:B------:R-:W-:Y:S02]  /*2190*/  HADD2.F32 R32, -RZ, R27.H1_H1 ;  /* 0x3000001bff207230 */ /* 0x000fe40000004100 */
[----:B------:R-:W-:Y:S01]  /*21a0*/  FFMA.FTZ R21, R39, R31, R16 ;  /* 0x0000001f27157223 */ /* 0x000fe20000010010 */
[----:B--2---:R-:W-:Y:S01]  /*21b0*/  LOP3.LUT R27, R8, 0xff, RZ, 0xc0, !PT ;  /* 0x000000ff081b7812 */ /* 0x004fe200078ec0ff */
[----:B0-----:R-:W-:Y:S01]  /*21c0*/  HADD2.F32 R33, -RZ, R19.H0_H0 ;  /* 0x20000013ff217230 */ /* 0x001fe20000004100 */
[----:B------:R-:W-:Y:S01]  /*21d0*/  LEA.HI R23, R23, 0xffffff80, RZ, 0x8 ;  /* 0xffffff8017177811 */ /* 0x000fe200078f40ff */
[----:B------:R-:W-:-:S02]  /*21e0*/  HADD2.F32 R18, -RZ, R18.H0_H0 ;  /* 0x20000012ff127230 */ /* 0x000fc40000004100 */
[C---:B------:R-:W-:Y:S01]  /*21f0*/  FFMA.FTZ R17, R31.reuse, R38, R17 ;  /* 0x000000261f117223 */ /* 0x040fe20000010011 */
[----:B------:R-:W0:Y:S01]  /*2200*/  I2F.F16 R16, R36 ;  /* 0x0000002400107306 */ /* 0x000e220000200c00 */
[----:B------:R-:W-:Y:S01]  /*2210*/  FFMA.FTZ R33, R31, R33, R20 ;  /* 0x000000211f217223 */ /* 0x000fe20000010014 */
[----:B------:R-:W-:Y:S01]  /*2220*/  IADD3 R31, PT, PT, R27, -0x80, RZ ;  /* 0xffffff801b1f7810 */ /* 0x000fe20007ffe0ff */
[----:B------:R-:W-:Y:S02]  /*2230*/  FFMA.FTZ R27, R18, R32, R21 ;  /* 0x00000020121b7223 */ /* 0x000fe40000010015 */
[----:B------:R-:W2:Y:S03]  /*2240*/  LDS.64 R20, [UR4+0x20] ;  /* 0x00002004ff147984 */ /* 0x000ea60008000a00 */
[----:B------:R4:W5:Y:S01]  /*2250*/  I2F.F16 R19, R23 ;  /* 0x0000001700137306 */ /* 0x0009620000200c00 */
[----:B-1----:R-:W-:Y:S01]  /*2260*/  HADD2.F32 R22, -RZ, R22.H0_H0 ;  /* 0x20000016ff167230 */ /* 0x002fe20000004100 */
[----:B------:R-:W-:Y:S01]  /*2270*/  LOP3.LUT R18, R9, 0xff, RZ, 0xc0, !PT ;  /* 0x000000ff09127812 */ /* 0x000fe200078ec0ff */
[----:B0-----:R-:W-:-:S03]  /*2280*/  HADD2.F32 R37, -RZ, R16.H0_H0 ;  /* 0x20000010ff257230 */ /* 0x001fc60000004100 */
[----:B----4-:R-:W-:Y:S01]  /*2290*/  FFMA.FTZ R23, R32, R22, R17 ;  /* 0x0000001620177223 */ /* 0x010fe20000010011 */
[----:B------:R-:W-:Y:S02]  /*22a0*/  LOP3.LUT R16, R10, 0xff, RZ, 0xc0, !PT ;  /* 0x000000ff0a107812 */ /* 0x000fe400078ec0ff */
[----:B------:R-:W-:Y:S01]  /*22b0*/  LOP3.LUT R17, R11, 0xff, RZ, 0xc0, !PT ;  /* 0x000000ff0b117812 */ /* 0x000fe200078ec0ff */
[----:B-----5:R-:W-:Y:S02]  /*22c0*/  HADD2.F32 R22, -RZ, R19.H0_H0 ;  /* 0x20000013ff167230 */ /* 0x020fe40000004100 */
[----:B------:R-:W-:Y:S01]  /*22d0*/  FFMA.FTZ R26, R32, R37, R26 ;  /* 0x00000025201a7223 */ /* 0x000fe2000001001a */
[----:B------:R-:W-:Y:S02]  /*22e0*/  IADD3 R37, PT, PT, R16, -0x80, RZ ;  /* 0xffffff8010257810 */ /* 0x000fe40007ffe0ff */
[----:B------:R-:W-:Y:S01]  /*22f0*/  SHF.R.U32.HI R16, RZ, 0x8, R8 ;  /* 0x00000008ff107819 */ /* 0x000fe20000011608 */
[----:B------:R-:W-:Y:S01]  /*2300*/  FFMA.FTZ R22, R32, R22, R33 ;  /* 0x0000001620167223 */ /* 0x000fe20000010021 */
[----:B------:R-:W-:-:S02]  /*2310*/  IADD3 R32, PT, PT, R17, -0x80, RZ ;  /* 0xffffff8011207810 */ /* 0x000fc40007ffe0ff */
[----:B------:R-:W-:Y:S01]  /*2320*/  IADD3 R18, PT, PT, R18, -0x80, RZ ;  /* 0xffffff8012127810 */ /* 0x000fe20007ffe0ff */
[----:B------:R-:W0:Y:S01]  /*2330*/  I2F.F16 R31, R31 ;  /* 0x0000001f001f7306 */ /* 0x000e220000200c00 */
[----:B------:R-:W-:-:S07]  /*2340*/  LOP3.LUT R16, R16, 0xff, RZ, 0xc0, !PT ;  /* 0x000000ff10107812 */ /* 0x000fce00078ec0ff */
[----:B------:R1:W4:Y:S08]  /*2350*/  I2F.F16 R36, R18 ;  /* 0x0000001200247306 */ /* 0x0003300000200c00 */
[----:B------:R4:W5:Y:S01]  /*2360*/  I2F.F16 R19, R37 ;  /* 0x0000002500137306 */ /* 0x0009620000200c00 */
[----:B-1----:R-:W-:-:S07]  /*2370*/  IADD3 R18, PT, PT, R16, -0x80, RZ ;  /* 0xffffff8010127810 */ /* 0x002fce0007ffe0ff */
        /* <DEDUP_REMOVED lines=22> */
[----:B------:R-:W-:Y:S02]  /*24e0*/  SHF.R.U32.HI R18, RZ, 0x10, R8 ;  /* 0x00000010ff127819 */ /* 0x000fe40000011608 */
[----:B------:R-:W-:Y:S01]  /*24f0*/  IADD3 R38, PT, PT, R32, -0x80, RZ ;  /* 0xffffff8020267810 */ /* 0x000fe20007ffe0ff */
[----:B------:R-:W0:Y:S01]  /*2500*/  I2F.F16 R33, R33 ;  /* 0x0000002100217306 */ /* 0x000e220000200c00 */
[----:B------:R-:W-:-:S04]  /*2510*/  LOP3.LUT R18, R18, 0xff, RZ, 0xc0, !PT ;  /* 0x000000ff12127812 */ /* 0x000fc800078ec0ff */
[----:B------:R-:W-:-:S03]  /*2520*/  IADD3 R37, PT, PT, R18, -0x80, RZ ;  /* 0xffffff8012257810 */ /* 0x000fc60007ffe0ff */
[----:B------:R-:W1:Y:S08]  /*2530*/  I2F.F16 R36, R38 ;  /* 0x0000002600247306 */ /* 0x000e700000200c00 */
[----:B------:R-:W2:Y:S08]  /*2540*/  I2F.F16 R32, R39 ;  /* 0x0000002700207306 */ /* 0x000eb00000200c00 */
[----:B------:R-:W4:Y:S01]  /*2550*/  I2F.F16 R18, R37 ;  /* 0x0000002500127306 */ /* 0x000f220000200c00 */
[----:B0-----:R-:W-:-:S02]  /*2560*/  HADD2.F32 R33, -RZ, R33.H0_H0 ;  /* 0x20000021ff217230 */ /* 0x001fc40000004100 */
[----:B-1----:R-:W-:Y:S02]  /*2570*/  HADD2.F32 R36, -RZ, R36.H0_H0 ;  /* 0x20000024ff247230 */ /* 0x002fe40000004100 */
        /* <DEDUP_REMOVED lines=27> */
[----:B------:R-:W-:Y:S02]  /*2730*/  LEA.HI R38, R9, 0xffffff80, RZ, 0x8 ;  /* 0xffffff8009267811 */ /* 0x000fe400078f40ff */
[----:B------:R-:W-:Y:S02]  /*2740*/  LEA.HI R37, R8, 0xffffff80, RZ, 0x8 ;  /* 0xffffff8008257811 */ /* 0x000fe400078f40ff */
[----:B------:R-:W0:Y:S08]  /*2750*/  I2F.F16 R36, R38 ;  /* 0x0000002600247306 */ /* 0x000e300000200c00 */
        /* <DEDUP_REMOVED lines=16> */
[----:B------:R-:W-:Y:S02]  /*2860*/  LOP3.LUT R21, R13, 0xff, RZ, 0xc0, !PT ;  /* 0x000000ff0d157812 */ /* 0x000fe400078ec0ff */
[----:B------:R-:W-:Y:S02]  /*2870*/  IADD3 R37, PT, PT, R11, -0x80, RZ ;  /* 0xffffff800b257810 */ /* 0x000fe40007ffe0ff */
[----:B------:R-:W-:Y:S02]  /*2880*/  IADD3 R36, PT, PT, R21, -0x80, RZ ;  /* 0xffffff8015247810 */ /* 0x000fe40007ffe0ff */
[----:B------:R-:W-:Y:S01]  /*2890*/  LOP3.LUT R21, R14, 0xff, RZ, 0xc0, !PT ;  /* 0x000000ff0e157812 */ /* 0x000fe200078ec0ff */
[----:B------:R0:W1:Y:S03]  /*28a0*/  I2F.F16 R11, R37 ;  /* 0x00000025000b7306 */ /* 0x0000660000200c00 */
[----:B0-----:R-:W-:-:S05]  /*28b0*/  IADD3 R37, PT, PT, R21, -0x80, RZ ;  /* 0xffffff8015257810 */ /* 0x001fca0007ffe0ff */
[----:B------:R-:W0:Y:S08]  /*28c0*/  I2F.F16 R36, R36 ;  /* 0x0000002400247306 */ /* 0x000e300000200c00 */
[----:B------:R-:W3:Y:S01]  /*28d0*/  I2F.F16 R37, R37 ;  /* 0x0000002500257306 */ /* 0x000ee20000200c00 */
[----:B-1----:R-:W-:Y:S02]  /*28e0*/  HADD2.F32 R38, -RZ, R11.H0_H0 ;  /* 0x2000000bff267230 */ /* 0x002fe40000004100 */
[----:B----4-:R-:W-:-:S05]  /*28f0*/  HADD2.F32 R11, -RZ, R8.H0_H0 ;  /* 0x20000008ff0b7230 */ /* 0x010fca0000004100 */
[----:B------:R-:W-:Y:S01]  /*2900*/  FFMA.FTZ R33, R38, R11, R31 ;  /* 0x0000000b26217223 */ /* 0x000fe2000001001f */
[----:B0-----:R-:W-:Y:S02]  /*2910*/  HADD2.F32 R21, -RZ, R36.H0_H0 ;  /* 0x20000024ff157230 */ /* 0x001fe40000004100 */
[----:B---3--:R-:W-:-:S03]  /*2920*/  HADD2.F32 R31, -RZ, R37.H0_H0 ;  /* 0x20000025ff1f7230 */ /* 0x008fc60000004100 */
[C---:B------:R-:W-:Y:S01]  /*2930*/  FFMA.FTZ R21, R11.reuse, R21, R20 ;  /* 0x000000150b157223 */ /* 0x040fe20000010014 */
[----:B------:R-:W-:Y:S01]  /*2940*/  SHF.R.U32.HI R20, RZ, 0x8, R13 ;  /* 0x00000008ff147819 */ /* 0x000fe2000001160d */
[----:B------:R-:W-:Y:S01]  /*2950*/  FFMA.FTZ R31, R11, R31, R10 ;  /* 0x0000001f0b1f7223 */ /* 0x000fe2000001000a */
[----:B------:R-:W-:Y:S02]  /*2960*/  SHF.R.U32.HI R10, RZ, 0x8, R12 ;  /* 0x00000008ff0a7819 */ /* 0x000fe4000001160c */
[----:B------:R-:W-:Y:S02]  /*2970*/  LOP3.LUT R20, R20, 0xff, RZ, 0xc0, !PT ;  /* 0x000000ff14147812 */ /* 0x000fe400078ec0ff */
[----:B------:R-:W-:Y:S02]  /*2980*/  LOP3.LUT R10, R10, 0xff, RZ, 0xc0, !PT ;  /* 0x000000ff0a0a7812 */ /* 0x000fe400078ec0ff */
[----:B------:R-:W-:Y:S02]  /*2990*/  IADD3 R36, PT, PT, R20, -0x80, RZ ;  /* 0xffffff8014247810 */ /* 0x000fe40007ffe0ff */
[----:B------:R-:W-:-:S04]  /*29a0*/  IADD3 R10, PT, PT, R10, -0x80, RZ ;  /* 0xffffff800a0a7810 */ /* 0x000fc80007ffe0ff */
        /* <DEDUP_REMOVED lines=11> */
[----:B------:R-:W0:Y:S02]  /*2a60*/  I2F.F16 R20, R38 ;  /* 0x0000002600147306 */ /* 0x000e240000200c00 */
[----:B------:R-:W-:-:S02]  /*2a70*/  IADD3 R36, PT, PT, R10, -0x80, RZ ;  /* 0xffffff800a247810 */ /* 0x000fc40007ffe0ff */
[----:B------:R-:W-:-:S04]  /*2a80*/  SHF.R.U32.HI R10, RZ, 0x10, R12 ;  /* 0x00000010ff0a7819 */ /* 0x000fc8000001160c */
[----:B------:R-:W-:Y:S01]  /*2a90*/  LOP3.LUT R10, R10, 0xff, RZ, 0xc0, !PT ;  /* 0x000000ff0a0a7812 */ /* 0x000fe200078ec0ff */
[----:B------:R-:W1:Y:S03]  /*2aa0*/  I2F.F16 R36, R36 ;  /* 0x0000002400247306 */ /* 0x000e660000200c00 */
[----:B------:R-:W-:Y:S01]  /*2ab0*/  IADD3 R10, PT, PT, R10, -0x80, RZ ;  /* 0xffffff800a0a7810 */ /* 0x000fe20007ffe0ff */
[----:B0-----:R-:W-:-:S05]  /*2ac0*/  HADD2.F32 R20, -RZ, R20.H0_H0 ;  /* 0x20000014ff147230 */ /* 0x001fca0000004100 */
[----:B------:R-:W0:Y:S01]  /*2ad0*/  I2F.F16 R10, R10 ;  /* 0x0000000a000a7306 */ /* 0x000e220000200c00 */
[----:B------:R-:W-:Y:S01]  /*2ae0*/  FFMA.FTZ R37, R11, R20, R32 ;  /* 0x000000140b257223 */ /* 0x000fe20000010020 */
[----:B-1----:R-:W-:Y:S02]  /*2af0*/  HADD2.F32 R11, -RZ, R36.H0_H0 ;  /* 0x20000024ff0b7230 */ /* 0x002fe40000004100 */
[----:B------:R-:W-:-:S03]  /*2b00*/  HADD2.F32 R20, -RZ, R9.H0_H0 ;  /* 0x20000009ff147230 */ /* 0x000fc60000004100 */
[----:B------:R-:W-:Y:S01]  /*2b10*/  FFMA.FTZ R31, R8, R11, R31 ;  /* 0x0000000b081f7223 */ /* 0x000fe2000001001f */
[----:B------:R-:W-:Y:S01]  /*2b20*/  SHF.R.U32.HI R11, RZ, 0x8, R15 ;  /* 0x00000008ff0b7819 */ /* 0x000fe2000001160f */
[----:B0-----:R-:W-:-:S03]  /*2b30*/  HADD2.F32 R38, -RZ, R10.H0_H0 ;  /* 0x2000000aff267230 */ /* 0x001fc60000004100 */
[----:B------:R-:W-:Y:S02]  /*2b40*/  LOP3.LUT R32, R11, 0xff, RZ, 0xc0, !PT ;  /* 0x000000ff0b207812 */ /* 0x000fe400078ec0ff */
[----:B------:R-:W-:Y:S01]  /*2b50*/  SHF.R.U32.HI R10, RZ, 0x10, R13 ;  /* 0x00000010ff0a7819 */ /* 0x000fe2000001160d */
[----:B------:R-:W-:Y:S01]  /*2b60*/  FFMA.FTZ R11, R38, R20, R33 ;  /* 0x00000014260b7223 */ /* 0x000fe20000010021 */
[----:B------:R-:W-:Y:S02]  /*2b70*/  IADD3 R38, PT, PT, R32, -0x80, RZ ;  /* 0xffffff8020267810 */ /* 0x000fe40007ffe0ff */
[----:B------:R-:W-:-:S04]  /*2b80*/  LOP3.LUT R10, R10, 0xff, RZ, 0xc0, !PT ;  /* 0x000000ff0a0a7812 */ /* 0x000fc800078ec0ff */
        /* <DEDUP_REMOVED lines=11> */
[----:B------:R-:W-:Y:S02]  /*2c40*/  LEA.HI R32, R12, 0xffffff80, RZ, 0x8 ;  /* 0xffffff800c207811 */ /* 0x000fe400078f40ff */
[----:B------:R-:W-:Y:S02]  /*2c50*/  IADD3 R12, PT, PT, R8, -0x80, RZ ;  /* 0xffffff80080c7810 */ /* 0x000fe40007ffe0ff */
[----:B------:R-:W-:-:S04]  /*2c60*/  LOP3.LUT R13, R13, 0xff, RZ, 0xc0, !PT ;  /* 0x000000ff0d0d7812 */ /* 0x000fc800078ec0ff */
[----:B------:R-:W0:Y:S01]  /*2c70*/  I2F.F16 R12, R12 ;  /* 0x0000000c000c7306 */ /* 0x000e220000200c00 */
[----:B------:R-:W-:-:S07]  /*2c80*/  IADD3 R8, PT, PT, R13, -0x80, RZ ;  /* 0xffffff800d087810 */ /* 0x000fce0007ffe0ff */
[----:B------:R-:W1:Y:S01]  /*2c90*/  I2F.F16 R8, R8 ;  /* 0x0000000800087306 */ /* 0x000e620000200c00 */
[----:B0-----:R-:W-:-:S07]  /*2ca0*/  HADD2.F32 R13, -RZ, R12.H0_H0 ;  /* 0x2000000cff0d7230 */ /* 0x001fce0000004100 */
[----:B------:R-:W0:Y:S01]  /*2cb0*/  I2F.F16 R32, R32 ;  /* 0x0000002000207306 */ /* 0x000e220000200c00 */
[----:B------:R-:W-:Y:S01]  /*2cc0*/  FFMA.FTZ R31, R20, R13, R31 ;  /* 0x0000000d141f7223 */ /* 0x000fe2000001001f */
[----:B-1----:R-:W-:-:S05]  /*2cd0*/  HADD2.F32 R13, -RZ, R8.H0_H0 ;  /* 0x20000008ff0d7230 */ /* 0x002fca0000004100 */
[----:B------:R-:W-:Y:S02]  /*2ce0*/  FFMA.FTZ R20, R20, R13, R33 ;  /* 0x0000000d14147223 */ /* 0x000fe40000010021 */
[----:B------:R-:W1:Y:S01]  /*2cf0*/  LDS.64 R12, [UR4+0x30] ;  /* 0x00003004ff0c7984 */ /* 0x000e620008000a00 */
[----:B------:R-:W3:Y:S01]  /*2d00*/  I2F.F16 R10, R10 ;  /* 0x0000000a000a7306 */ /* 0x000ee20000200c00 */
[----:B0-----:R-:W-:Y:S01]  /*2d10*/  HADD2.F32 R32, -RZ, R32.H0_H0 ;  /* 0x20000020ff207230 */ /* 0x001fe20000004100 */
[----:B------:R-:W-:Y:S02]  /*2d20*/  LEA.HI R14, R14, 0xffffff80, RZ, 0x8 ;  /* 0xffffff800e0e7811 */ /* 0x000fe400078f40ff */
[----:B------:R-:W-:-:S04]  /*2d30*/  LEA.HI R15, R15, 0xffffff80, RZ, 0x8 ;  /* 0xffffff800f0f7811 */ /* 0x000fc800078f40ff */
[----:B------:R-:W0:Y:S08]  /*2d40*/  I2F.F16 R14, R14 ;  /* 0x0000000e000e7306 */ /* 0x000e300000200c00 */
[----:B------:R-:W4:Y:S01]  /*2d50*/  I2F.F16 R15, R15 ;  /* 0x0000000f000f7306 */ /* 0x000f220000200c00 */
[----:B---3--:R-:W-:Y:S01]  /*2d60*/  HADD2.F32 R10, -RZ, R10.H0_H0 ;  /* 0x2000000aff0a7230 */ /* 0x008fe20000004100 */
[----:B--2---:R-:W-:-:S04]  /*2d70*/  LOP3.LUT R36, R16, 0xff, RZ, 0xc0, !PT ;  /* 0x000000ff10247812 */ /* 0x004fc800078ec0ff */
[----:B------:R-:W-:Y:S01]  /*2d80*/  IADD3 R37, PT, PT, R36, -0x80, RZ ;  /* 0xffffff8024257810 */ /* 0x000fe20007ffe0ff */
[----:B------:R-:W-:-:S05]  /*2d90*/  HADD2.F32 R36, -RZ, R9.H1_H1 ;  /* 0x30000009ff247230 */ /* 0x000fca0000004100 */
[----:B------:R-:W-:Y:S01]  /*2da0*/  FFMA.FTZ R32, R32, R36, R11 ;  /* 0x0000002420207223 */ /* 0x000fe2000001000b */
[----:B------:R-:W-:Y:S02]  /*2db0*/  LOP3.LUT R11, R18, 0xff, RZ, 0xc0, !PT ;  /* 0x000000ff120b7812 */ /* 0x000fe400078ec0ff */
[----:B------:R-:W-:Y:S02]  /*2dc0*/  LOP3.LUT R9, R17, 0xff, RZ, 0xc0, !PT ;  /* 0x000000ff11097812 */ /* 0x000fe400078ec0ff */
[----:B------:R-:W-:Y:S02]  /*2dd0*/  IADD3 R38, PT, PT, R11, -0x80, RZ ;  /* 0xffffff800b267810 */ /* 0x000fe40007ffe0ff */
[----:B------:R-:W-:Y:S02]  /*2de0*/  LOP3.LUT R33, R19, 0xff, RZ, 0xc0, !PT ;  /* 0x000000ff13217812 */ /* 0x000fe400078ec0ff */
[----:B------:R-:W-:Y:S01]  /*2df0*/  SHF.R.U32.HI R11, RZ, 0x8, R16 ;  /* 0x00000008ff0b7819 */ /* 0x000fe20000011610 */
[----:B------:R2:W3:Y:S01]  /*2e00*/  I2F.F16 R8, R37 ;  /* 0x0000002500087306 */ /* 0x0004e20000200c00 */
[----:B------:R-:W-:Y:S01]  /*2e10*/  IADD3 R9, PT, PT, R9, -0x80, RZ ;  /* 0xffffff8009097810 */ /* 0x000fe20007ffe0ff */
[----:B------:R-:W-:Y:S01]  /*2e20*/  FFMA.FTZ R21, R36, R10, R21 ;  /* 0x0000000a24157223 */ /* 0x000fe20000010015 */
[----:B--2---:R-:W-:-:S02]  /*2e30*/  IADD3 R37, PT, PT, R33, -0x80, RZ ;  /* 0xffffff8021257810 */ /* 0x004fc40007ffe0ff */
[----:B------:R-:W-:-:S03]  /*2e40*/  LOP3.LUT R33, R11, 0xff, RZ, 0xc0, !PT ;  /* 0x000000ff0b217812 */ /* 0x000fc600078ec0ff */
[----:B------:R-:W2:Y:S01]  /*2e50*/  I2F.F16 R9, R9 ;  /* 0x0000000900097306 */ /* 0x000ea20000200c00 */
[----:B------:R-:W-:-:S07]  /*2e60*/  IADD3 R33, PT, PT, R33, -0x80, RZ ;  /* 0xffffff8021217810 */ /* 0x000fce0007ffe0ff */
[----:B------:R-:W5:Y:S01]  /*2e70*/  I2F.F16 R10, R38 ;  /* 0x00000026000a7306 */ /* 0x000f620000200c00 */
[----:B0-----:R-:W-:-:S07]  /*2e80*/  HADD2.F32 R14, -RZ, R14.H0_H0 ;  /* 0x2000000eff0e7230 */ /* 0x001fce0000004100 */
[----:B------:R2:W0:Y:S01]  /*2e90*/  I2F.F16 R11, R37 ;  /* 0x00000025000b7306 */ /* 0x0004220000200c00 */
[----:B----4-:R-:W-:-:S07]  /*2ea0*/  HADD2.F32 R15, -RZ, R15.H0_H0 ;  /* 0x2000000fff0f7230 */ /* 0x010fce0000004100 */
[----:B------:R-:W4:Y:S01]  /*2eb0*/  I2F.F16 R33, R33 ;  /* 0x0000002100217306 */ /* 0x000f220000200c00 */
[C---:B------:R-:W-:Y:S01]  /*2ec0*/  FFMA.FTZ R31, R36.reuse, R14, R31 ;  /* 0x0000000e241f7223 */ /* 0x040fe2000001001f */
[----:B------:R-:W-:Y:S01]  /*2ed0*/  FFMA.FTZ R20, R36, R15, R20 ;  /* 0x0000000f24147223 */ /* 0x000fe20000010014 */
[----:B------:R-:W-:-:S04]  /*2ee0*/  IMAD.WIDE R14, R7, 0x4, R34 ;  /* 0x00000004070e7825 */ /* 0x000fc800078e0222 */
[----:B-1----:R-:W-:Y:S02]  /*2ef0*/  HADD2.F32 R36, -RZ, R12.H0_H0 ;  /* 0x2000000cff247230 */ /* 0x002fe40000004100 */
[----:B---3--:R-:W-:Y:S02]  /*2f00*/  HADD2.F32 R35, -RZ, R8.H0_H0 ;  /* 0x20000008ff237230 */ /* 0x008fe40000004100 */
[----:B--2---:R-:W-:Y:S02]  /*2f10*/  HADD2.F32 R37, -RZ, R9.H0_H0 ;  /* 0x20000009ff257230 */ /* 0x004fe40000004100 */
[----:B-----5:R-:W-:Y:S02]  /*2f20*/  HADD2.F32 R9, -RZ, R10.H0_H0 ;  /* 0x2000000aff097230 */ /* 0x020fe40000004100 */
[----:B0-----:R-:W-:Y:S02]  /*2f30*/  HADD2.F32 R11, -RZ, R11.H0_H0 ;  /* 0x2000000bff0b7230 */ /* 0x001fe40000004100 */
        /* <DEDUP_REMOVED lines=66> */
[----:B--2---:R-:W-:-:S04]  /*3360*/  LOP3.LUT R18, R8, 0xff, RZ, 0xc0, !PT ;  /* 0x000000ff08127812 */ /* 0x004fc800078ec0ff */
[----:B------:R-:W-:Y:S01]  /*3370*/  IADD3 R38, PT, PT, R18, -0x80, RZ ;  /* 0xffffff8012267810 */ /* 0x000fe20007ffe0ff */
        /* <DEDUP_REMOVED lines=11> */
[----:B------:R-:W-:Y:S01]  /*3430*/  HADD2.F32 R12, -RZ, R12.H1_H1 ;  /* 0x3000000cff0c7230 */ /* 0x000fe20000004100 */
[----:B------:R-:W-:Y:S02]  /*3440*/  IADD3 R40, PT, PT, R40, -0x80, RZ ;  /* 0xffffff8028287810 */ /* 0x000fe40007ffe0ff */
        /* <DEDUP_REMOVED lines=21> */
[----:B------:R-:W-:-:S04]  /*35a0*/  LOP3.LUT R38, R11, 0xff, RZ, 0xc0, !PT ;  /* 0x000000ff0b267812 */ /* 0x000fc800078ec0ff */
[----:B------:R-:W-:Y:S01]  /*35b0*/  IADD3 R38, PT, PT, R38, -0x80, RZ ;  /* 0xffffff8026267810 */ /* 0x000fe20007ffe0ff */
        /* <DEDUP_REMOVED lines=37> */
[----:B------:R-:W-:Y:S02]  /*3810*/  IADD3 R9, PT, PT, R27, -0x80, RZ ;  /* 0xffffff801b097810 */ /* 0x000fe40007ffe0ff */
[----:B------:R-:W-:Y:S01]  /*3820*/  LOP3.LUT R33, R33, 0xff, RZ, 0xc0, !PT ;  /* 0x000000ff21217812 */ /* 0x000fe200078ec0ff */
[----:B------:R0:W-:Y:S01]  /*3830*/  I2F.F16 R17, R28 ;  /* 0x0000001c00117306 */ /* 0x0001e20000200c00 */
[----:B------:R-:W-:Y:S02]  /*3840*/  SHF.R.U32.HI R27, RZ, 0x10, R10 ;  /* 0x00000010ff1b7819 */ /* 0x000fe4000001160a */
[----:B------:R-:W-:-:S02]  /*3850*/  F2FP.F16.F32.PACK_AB R6, RZ, R6 ;  /* 0x00000006ff06723e */ /* 0x000fc400000000ff */
[----:B------:R-:W-:Y:S02]  /*3860*/  F2FP.F16.F32.PACK_AB R5, RZ, R5 ;  /* 0x00000005ff05723e */ /* 0x000fe400000000ff */
[----:B------:R-:W-:Y:S01]  /*3870*/  LEA.HI R36, R10, 0xffffff80, RZ, 0x8 ;  /* 0xffffff800a247811 */ /* 0x000fe200078f40ff */
[----:B------:R-:W1:Y:S01]  /*3880*/  I2F.F16 R9, R9 ;  /* 0x0000000900097306 */ /* 0x000e620000200c00 */
[----:B------:R-:W-:Y:S02]  /*3890*/  IADD3 R10, PT, PT, R33, -0x80, RZ ;  /* 0xffffff80210a7810 */ /* 0x000fe40007ffe0ff */
[----:B0-----:R-:W-:Y:S02]  /*38a0*/  SHF.R.U32.HI R28, RZ, 0x10, R11 ;  /* 0x00000010ff1c7819 */ /* 0x001fe4000001160b */
[----:B------:R-:W-:Y:S02]  /*38b0*/  LOP3.LUT R27, R27, 0xff, RZ, 0xc0, !PT ;  /* 0x000000ff1b1b7812 */ /* 0x000fe400078ec0ff */
[----:B------:R-:W-:-:S02]  /*38c0*/  PRMT R6, R6, 0x5410, R5 ;  /* 0x0000541006067816 */ /* 0x000fc40000000005 */
[----:B------:R-:W-:Y:S01]  /*38d0*/  LOP3.LUT R28, R28, 0xff, RZ, 0xc0, !PT ;  /* 0x000000ff1c1c7812 */ /* 0x000fe200078ec0ff */
[----:B------:R-:W0:Y:S01]  /*38e0*/  I2F.F16 R10, R10 ;  /* 0x0000000a000a7306 */ /* 0x000e220000200c00 */
[----:B------:R-:W-:Y:S02]  /*38f0*/  IADD3 R27, PT, PT, R27, -0x80, RZ ;  /* 0xffffff801b1b7810 */ /* 0x000fe40007ffe0ff */
[----:B------:R-:W-:Y:S01]  /*3900*/  IADD3 R28, PT, PT, R28, -0x80, RZ ;  /* 0xffffff801c1c7810 */ /* 0x000fe20007ffe0ff */
[----:B------:R-:W-:Y:S01]  /*3910*/  HFMA2 R5, R6, 1, 1, RZ ;  /* 0x3c003c0006057831 */ /* 0x000fe200000000ff */
[----:B------:R-:W-:Y:S02]  /*3920*/  F2FP.F16.F32.PACK_AB R26, RZ, R26 ;  /* 0x0000001aff1a723e */ /* 0x000fe400000000ff */
[----:B------:R-:W-:Y:S01]  /*3930*/  LEA.HI R11, R11, 0xffffff80, RZ, 0x8 ;  /* 0xffffff800b0b7811 */ /* 0x000fe200078f40ff */
[----:B------:R-:W2:Y:S01]  /*3940*/  I2F.F16 R27, R27 ;  /* 0x0000001b001b7306 */ /* 0x000ea20000200c00 */
[----:B------:R-:W-:Y:S01]  /*3950*/  PRMT R22, R22, 0x5410, R26 ;  /* 0x0000541016167816 */ /* 0x000fe2000000001a */
[----:B-1----:R-:W-:-:S06]  /*3960*/  HADD2.F32 R26, -RZ, R9.H0_H0 ;  /* 0x20000009ff1a7230 */ /* 0x002fcc0000004100 */
        /* <DEDUP_REMOVED lines=8> */
[----:B------:R-:W-:Y:S01]  /*39f0*/  FFMA.FTZ R26, R22, R33, R19 ;  /* 0x00000021161a7223 */ /* 0x000fe20000010013 */
[----:B--2---:R-:W-:-:S02]  /*3a00*/  HADD2.F32 R36, -RZ, R27.H0_H0 ;  /* 0x2000001bff247230 */ /* 0x004fc40000004100 */
[----:B-1----:R-:W-:Y:S02]  /*3a10*/  HADD2.F32 R19, -RZ, R6.H0_H0 ;  /* 0x20000006ff137230 */ /* 0x002fe40000004100 */
[----:B------:R-:W-:Y:S01]  /*3a20*/  FMUL.FTZ R32, R16, R32 ;  /* 0x0000002010207220 */ /* 0x000fe20000410000 */
[----:B------:R-:W-:Y:S02]  /*3a30*/  HADD2.F32 R13, -RZ, R13.H1_H1 ;  /* 0x3000000dff0d7230 */ /* 0x000fe40000004100 */
[----:B------:R-:W-:Y:S01]  /*3a40*/  FMUL.FTZ R21, R29, R21 ;  /* 0x000000151d157220 */ /* 0x000fe20000410000 */
[----:B---3--:R-:W-:Y:S02]  /*3a50*/  HADD2.F32 R23, -RZ, R23.H0_H0 ;  /* 0x20000017ff177230 */ /* 0x008fe40000004100 */
[----:B------:R-:W-:Y:S02]  /*3a60*/  HADD2.F32 R17, -RZ, R17.H0_H0 ;  /* 0x20000011ff117230 */ /* 0x000fe40000004100 */
[----:B------:R-:W-:Y:S01]  /*3a70*/  FFMA.FTZ R37, R22, R36, R37 ;  /* 0x0000002416257223 */ /* 0x000fe20000010025 */
[----:B0-----:R-:W-:-:S02]  /*3a80*/  HADD2.F32 R18, -RZ, R18.H0_H0 ;  /* 0x20000012ff127230 */ /* 0x001fc40000004100 */
[----:B------:R-:W-:Y:S01]  /*3a90*/  FFMA.FTZ R19, R22, R19, R12 ;  /* 0x0000001316137223 */ /* 0x000fe2000001000c */
        /* <DEDUP_REMOVED lines=30> */
.L_x_5216:
[----:B------:R-:W-:-:S04]  /*3c80*/  VIMNMX R9, PT, PT, R25, UR9, PT ;  /* 0x0000000919097c48 */ /* 0x000fc8000bfe0100 */
[----:B------:R-:W-:-:S13]  /*3c90*/  ISETP.GT.AND P0, PT, R9, R26, PT ;  /* 0x0000001a0900720c */ /* 0x000fda0003f04270 */
[----:B------:R-:W-:Y:S05]  /*3ca0*/  @!P0 BRA `(.L_x_5217) ;  /* 0x0000002400048947 */ /* 0x000fea0003800000 */
[----:B------:R-:W-:Y:S02]  /*3cb0*/  MOV R16, R32 ;  /* 0x0000002000107202 */ /* 0x000fe40000000f00 */
[----:B------:R-:W-:Y:S02]  /*3cc0*/  MOV R17, R33 ;  /* 0x0000002100117202 */ /* 0x000fe40000000f00 */
[----:B------:R-:W-:-:S07]  /*3cd0*/  VIMNMX.U32 R23, PT, PT, R25, UR9, PT ;  /* 0x0000000919177c48 */ /* 0x000fce000bfe0000 */
.L_x_5218:
[----:B------:R-:W2:Y:S01]  /*3ce0*/  LDG.E.128.CONSTANT R12, desc[UR6][R16.64] ;  /* 0x00000006100c7981 */ /* 0x000ea2000c1e9d00 */
[----:B------:R-:W-:-:S03]  /*3cf0*/  IMAD.WIDE R38, R7, 0x4, R16 ;  /* 0x0000000407267825 */ /* 0x000fc600078e0210 */
[----:B------:R-:W0:Y:S04]  /*3d00*/  LDS.64 R18, [UR4] ;  /* 0x00000004ff127984 */ /* 0x000e280008000a00 */
[----:B------:R1:W3:Y:S01]  /*3d10*/  LDG.E.128.CONSTANT R8, desc[UR6][R38.64] ;  /* 0x0000000626087981 */ /* 0x0002e2000c1e9d00 */
[----:B------:R-:W-:Y:S02]  /*3d20*/  HFMA2 R28, -RZ, RZ, 0, 0.0625 ;  /* 0x00002c00ff1c7431 */ /* 0x000fe400000001ff */
[----:B-1----:R-:W-:-:S03]  /*3d30*/  IMAD.WIDE R38, R7, 0x4, R38 ;  /* 0x0000000407267825 */ /* 0x002fc600078e0226 */
[----:B------:R-:W-:Y:S01]  /*3d40*/  PRMT R0, R0, 0x5410, R28 ;  /* 0x0000541000007816 */ /* 0x000fe2000000001c */
[--C-:B0-----:R-:W-:Y:S02]  /*3d50*/  HADD2.F32 R37, -RZ, R19.reuse.H0_H0 ;  /* 0x20000013ff257230 */ /* 0x101fe40000004100 */
[----:B------:R-:W-:Y:S01]  /*3d60*/  HADD2.F32 R19, -RZ, R19.H1_H1 ;  /* 0x30000013ff137230 */ /* 0x000fe20000004100 */
        /* <DEDUP_REMOVED lines=10> */
[----:B------:R-:W-:Y:S02]  /*3e10*/  HADD2.F32 R21, -RZ, R18.H0_H0 ;  /* 0x20000012ff157230 */ /* 0x000fe40000004100 */
[----:B------:R-:W-:-:S02]  /*3e20*/  HADD2 R29, R22, -1032, -1032 ;  /* 0xe408e408161d7430 */ /* 0x000fc40000000000 */
[--C-:B------:R-:W-:Y:S02]  /*3e30*/  HADD2.F32 R28, -RZ, R20.reuse.H0_H0 ;  /* 0x20000014ff1c7230 */ /* 0x100fe40000004100 */
[----:B------:R-:W-:Y:S02]  /*3e40*/  HADD2 R31, R27, -1032, -1032 ;  /* 0xe408e4081b1f7430 */ /* 0x000fe40000000000 */
[----:B------:R-:W-:Y:S02]  /*3e50*/  HADD2.F32 R34, -RZ, R20.H1_H1 ;  /* 0x30000014ff227230 */ /* 0x000fe40000004100 */
[----:B------:R-:W-:Y:S02]  /*3e60*/  HADD2.F32 R32, -RZ, R30.H0_H0 ;  /* 0x2000001eff207230 */ /* 0x000fe40000004100 */
[----:B------:R-:W-:Y:S01]  /*3e70*/  FFMA.FTZ R33, R28, R21, RZ ;  /* 0x000000151c217223 */ /* 0x000fe200000100ff */
[----:B------:R-:W-:Y:S02]  /*3e80*/  HADD2.F32 R22, -RZ, R29.H0_H0 ;  /* 0x2000001dff167230 */ /* 0x000fe40000004100 */
[----:B------:R-:W-:-:S02]  /*3e90*/  HADD2.F32 R20, -RZ, R31.H0_H0 ;  /* 0x2000001fff147230 */ /* 0x000fc40000004100 */
[----:B------:R-:W-:Y:S02]  /*3ea0*/  HADD2.F32 R27, -RZ, R18.H1_H1 ;  /* 0x30000012ff1b7230 */ /* 0x000fe40000004100 */
[C---:B------:R-:W-:Y:S01]  /*3eb0*/  FFMA.FTZ R18, R21.reuse, R32, RZ ;  /* 0x0000002015127223 */ /* 0x040fe200000100ff */
[C---:B------:R-:W-:Y:S01]  /*3ec0*/  FFMA.FTZ R28, R21.reuse, R22, RZ ;  /* 0x00000016151c7223 */ /* 0x040fe200000100ff */
[----:B------:R-:W-:Y:S01]  /*3ed0*/  FFMA.FTZ R20, R21, R20, RZ ;  /* 0x0000001415147223 */ /* 0x000fe200000100ff */
[----:B------:R-:W-:Y:S01]  /*3ee0*/  LOP3.LUT R21, R12, 0xf000f0, RZ, 0xc0, !PT ;  /* 0x00f000f00c157812 */ /* 0x000fe200078ec0ff */
[----:B------:R-:W-:Y:S02]  /*3ef0*/  HADD2.F32 R22, -RZ, R30.H1_H1 ;  /* 0x3000001eff167230 */ /* 0x000fe40000004100 */
[----:B------:R-:W-:Y:S01]  /*3f00*/  FFMA.FTZ R34, R34, R27, R33 ;  /* 0x0000001b22227223 */ /* 0x000fe20000010021 */
[----:B------:R-:W-:Y:S01]  /*3f10*/  HADD2.F32 R29, -RZ, R29.H1_H1 ;  /* 0x3000001dff1d7230 */ /* 0x000fe20000004100 */
[----:B------:R-:W-:Y:S01]  /*3f20*/  LOP3.LUT R21, R21, 0x64006400, RZ, 0xfc, !PT ;  /* 0x6400640015157812 */ /* 0x000fe200078efcff */
[----:B------:R-:W-:-:S02]  /*3f30*/  HADD2.F32 R31, -RZ, R31.H1_H1 ;  /* 0x3000001fff1f7230 */ /* 0x000fc40000004100 */
[C---:B------:R-:W-:Y:S01]  /*3f40*/  FFMA.FTZ R22, R27.reuse, R22, R18 ;  /* 0x000000161b167223 */ /* 0x040fe20000010012 */
[----:B------:R-:W-:Y:S01]  /*3f50*/  LOP3.LUT R33, R14, 0xf000f0, RZ, 0xc0, !PT ;  /* 0x00f000f00e217812 */ /* 0x000fe200078ec0ff */
[----:B------:R-:W-:Y:S01]  /*3f60*/  FFMA.FTZ R18, R27, R29, R28 ;  /* 0x0000001d1b127223 */ /* 0x000fe2000001001c */
[----:B------:R-:W-:Y:S01]  /*3f70*/  HFMA2 R28, R21, R0.H1_H1, -72, -72 ;  /* 0xd480d480151c7431 */ /* 0x000fe20000060000 */
[----:B------:R-:W-:Y:S01]  /*3f80*/  LOP3.LUT R29, R13, 0xf000f0, RZ, 0xc0, !PT ;  /* 0x00f000f00d1d7812 */ /* 0x000fe200078ec0ff */
[----:B------:R-:W-:Y:S01]  /*3f90*/  FFMA.FTZ R27, R27, R31, R20 ;  /* 0x0000001f1b1b7223 */ /* 0x000fe20000010014 */
[----:B------:R-:W-:Y:S02]  /*3fa0*/  LOP3.LUT R31, R15, 0xf000f0, RZ, 0xc0, !PT ;  /* 0x00f000f00f1f7812 */ /* 0x000fe400078ec0ff */
[----:B------:R-:W-:Y:S01]  /*3fb0*/  HADD2.F32 R21, -RZ, R28.H0_H0 ;  /* 0x2000001cff157230 */ /* 0x000fe20000004100 */
[----:B------:R-:W-:Y:S02]  /*3fc0*/  LOP3.LUT R29, R29, 0x64006400, RZ, 0xfc, !PT ;  /* 0x640064001d1d7812 */ /* 0x000fe400078efcff */
[----:B------:R-:W-:-:S02]  /*3fd0*/  LOP3.LUT R33, R33, 0x64006400, RZ, 0xfc, !PT ;  /* 0x6400640021217812 */ /* 0x000fc400078efcff */
[----:B------:R-:W-:Y:S01]  /*3fe0*/  FFMA.FTZ R34, R21, R37, R34 ;  /* 0x0000002515227223 */ /* 0x000fe20000010022 */
[----:B------:R-:W-:Y:S01]  /*3ff0*/  LOP3.LUT R31, R31, 0x64006400, RZ, 0xfc, !PT ;  /* 0x640064001f1f7812 */ /* 0x000fe200078efcff */
[----:B------:R-:W0:Y:S01]  /*4000*/  LDS.64 R20, [UR4+0x8] ;  /* 0x00000804ff147984 */ /* 0x000e220008000a00 */
[-C--:B------:R-:W-:Y:S01]  /*4010*/  HFMA2 R29, R29, R0.reuse.H1_H1, -72, -72 ;  /* 0xd480d4801d1d7431 */ /* 0x080fe20000060000 */
[----:B------:R-:W-:Y:S01]  /*4020*/  SHF.R.U32.HI R14, RZ, 0x8, R14 ;  /* 0x00000008ff0e7819 */ /* 0x000fe2000001160e */
[-C--:B------:R-:W-:Y:S01]  /*4030*/  HFMA2 R30, R33, R0.reuse.H1_H1, -72, -72 ;  /* 0xd480d480211e7431 */ /* 0x080fe20000060000 */
[----:B------:R-:W-:Y:S01]  /*4040*/  SHF.R.U32.HI R15, RZ, 0x8, R15 ;  /* 0x00000008ff0f7819 */ /* 0x000fe2000001160f */
[----:B------:R-:W-:Y:S02]  /*4050*/  HFMA2 R31, R31, R0.H1_H1, -72, -72 ;  /* 0xd480d4801f1f7431 */ /* 0x000fe40000060000 */
[--C-:B------:R-:W-:Y:S02]  /*4060*/  HADD2.F32 R33, -RZ, R29.reuse.H0_H0 ;  /* 0x2000001dff217230 */ /* 0x100fe40000004100 */
[----:B------:R-:W-:-:S02]  /*4070*/  HADD2.F32 R29, -RZ, R29.H1_H1 ;  /* 0x3000001dff1d7230 */ /* 0x000fc40000004100 */
[--C-:B------:R-:W-:Y:S02]  /*4080*/  HADD2.F32 R32, -RZ, R31.reuse.H0_H0 ;  /* 0x2000001fff207230 */ /* 0x100fe40000004100 */
[C---:B------:R-:W-:Y:S01]  /*4090*/  FFMA.FTZ R22, R37.reuse, R33, R22 ;  /* 0x0000002125167223 */ /* 0x040fe20000010016 */
[----:B------:R-:W-:Y:S02]  /*40a0*/  HADD2.F32 R35, -RZ, R30.H0_H0 ;  /* 0x2000001eff237230 */ /* 0x000fe40000004100 */
[----:B------:R-:W-:Y:S02]  /*40b0*/  HADD2.F32 R33, -RZ, R28.H1_H1 ;  /* 0x3000001cff217230 */ /* 0x000fe40000004100 */
[----:B------:R-:W-:Y:S01]  /*40c0*/  FFMA.FTZ R27, R37, R32, R27 ;  /* 0x00000020251b7223 */ /* 0x000fe2000001001b */
[----:B------:R-:W-:Y:S01]  /*40d0*/  FFMA.FTZ R22, R19, R29, R22 ;  /* 0x0000001d13167223 */ /* 0x000fe20000010016 */
[----:B------:R-:W-:Y:S01]  /*40e0*/  HADD2.F32 R32, -RZ, R30.H1_H1 ;  /* 0x3000001eff207230 */ /* 0x000fe20000004100 */
[----:B------:R-:W-:Y:S01]  /*40f0*/  SHF.R.U32.HI R29, RZ, 0x8, R13 ;  /* 0x00000008ff1d7819 */ /* 0x000fe2000001160d */
[----:B------:R-:W-:-:S02]  /*4100*/  HADD2.F32 R30, -RZ, R31.H1_H1 ;  /* 0x3000001fff1e7230 */ /* 0x000fc40000004100 */
[----:B------:R-:W-:Y:S01]  /*4110*/  FFMA.FTZ R18, R37, R35, R18 ;  /* 0x0000002325127223 */ /* 0x000fe20000010012 */
[----:B------:R-:W-:Y:S01]  /*4120*/  SHF.R.U32.HI R28, RZ, 0x8, R12 ;  /* 0x00000008ff1c7819 */ /* 0x000fe2000001160c */
[----:B------:R-:W-:Y:S01]  /*4130*/  FFMA.FTZ R34, R33, R19, R34 ;  /* 0x0000001321227223 */ /* 0x000fe20000010022 */
[----:B------:R-:W-:Y:S01]  /*4140*/  LOP3.LUT R13, R29, 0xf000f, RZ, 0xc0, !PT ;  /* 0x000f000f1d0d7812 */ /* 0x000fe200078ec0ff */
[C---:B------:R-:W-:Y:S01]  /*4150*/  FFMA.FTZ R18, R19.reuse, R32, R18 ;  /* 0x0000002013127223 */ /* 0x040fe20000010012 */
[----:B------:R-:W-:Y:S01]  /*4160*/  FFMA.FTZ R27, R19, R30, R27 ;  /* 0x0000001e131b7223 */ /* 0x000fe2000001001b */
        /* <DEDUP_REMOVED lines=9> */
[----:B0-----:R-:W-:Y:S02]  /*4200*/  HADD2.F32 R35, -RZ, R20.H0_H0 ;  /* 0x20000014ff237230 */ /* 0x001fe40000004100 */
[----:B------:R-:W-:Y:S01]  /*4210*/  HADD2 R12, R19, -1032, -1032 ;  /* 0xe408e408130c7430 */ /* 0x000fe20000000000 */
[----:B------:R-:W-:Y:S01]  /*4220*/  LOP3.LUT R28, R28, 0xf000f0, RZ, 0xc0, !PT ;  /* 0x00f000f01c1c7812 */ /* 0x000fe200078ec0ff */
[----:B------:R-:W-:-:S02]  /*4230*/  HADD2 R19, R31, -1032, -1032 ;  /* 0xe408e4081f137430 */ /* 0x000fc40000000000 */
[--C-:B------:R-:W-:Y:S01]  /*4240*/  HADD2.F32 R31, -RZ, R13.reuse.H0_H0 ;  /* 0x2000000dff1f7230 */ /* 0x100fe20000004100 */
[----:B------:R-:W-:Y:S01]  /*4250*/  LOP3.LUT R29, R29, 0xf000f0, RZ, 0xc0, !PT ;  /* 0x00f000f01d1d7812 */ /* 0x000fe200078ec0ff */
[----:B------:R-:W-:Y:S01]  /*4260*/  HADD2.F32 R33, -RZ, R12.H0_H0 ;  /* 0x2000000cff217230 */ /* 0x000fe20000004100 */
[----:B------:R-:W-:Y:S01]  /*4270*/  LOP3.LUT R14, R14, 0xf000f0, RZ, 0xc0, !PT ;  /* 0x00f000f00e0e7812 */ /* 0x000fe200078ec0ff */
[----:B------:R-:W-:Y:S02]  /*4280*/  HADD2.F32 R13, -RZ, R13.H1_H1 ;  /* 0x3000000dff0d7230 */ /* 0x000fe40000004100 */
[C---:B------:R-:W-:Y:S01]  /*4290*/  FFMA.FTZ R22, R35.reuse, R31, R22 ;  /* 0x0000001f23167223 */ /* 0x040fe20000010016 */
[----:B------:R-:W-:Y:S02]  /*42a0*/  HADD2.F32 R31, -RZ, R20.H1_H1 ;  /* 0x30000014ff1f7230 */ /* 0x000fe40000004100 */
[----:B------:R-:W-:Y:S01]  /*42b0*/  FFMA.FTZ R18, R35, R33, R18 ;  /* 0x0000002123127223 */ /* 0x000fe20000010012 */
[----:B------:R-:W-:Y:S01]  /*42c0*/  HADD2.F32 R33, -RZ, R12.H1_H1 ;  /* 0x3000000cff217230 */ /* 0x000fe20000004100 */
[----:B------:R-:W-:Y:S01]  /*42d0*/  LOP3.LUT R29, R29, 0x64006400, RZ, 0xfc, !PT ;  /* 0x640064001d1d7812 */ /* 0x000fe200078efcff */
[----:B------:R-:W-:-:S02]  /*42e0*/  HADD2.F32 R32, -RZ, R19.H0_H0 ;  /* 0x20000013ff207230 */ /* 0x000fc40000004100 */
[----:B------:R-:W-:Y:S01]  /*42f0*/  FFMA.FTZ R22, R31, R13, R22 ;  /* 0x0000000d1f167223 */ /* 0x000fe20000010016 */
[----:B------:R-:W-:Y:S01]  /*4300*/  HADD2.F32 R20, -RZ, R19.H1_H1 ;  /* 0x30000013ff147230 */ /* 0x000fe20000004100 */
[----:B------:R-:W0:Y:S01]  /*4310*/  LDS.64 R12, [UR4+0x10] ;  /* 0x00001004ff0c7984 */ /* 0x000e220008000a00 */
[----:B------:R-:W-:Y:S01]  /*4320*/  LOP3.LUT R19, R28, 0x64006400, RZ, 0xfc, !PT ;  /* 0x640064001c137812 */ /* 0x000fe200078efcff */
[--C-:B------:R-:W-:Y:S01]  /*4330*/  HADD2.F32 R37, -RZ, R30.reuse.H0_H0 ;  /* 0x2000001eff257230 */ /* 0x100fe20000004100 */
[----:B------:R-:W-:Y:S01]  /*4340*/  LOP3.LUT R28, R15, 0xf000f0, RZ, 0xc0, !PT ;  /* 0x00f000f00f1c7812 */ /* 0x000fe200078ec0ff */
[----:B------:R-:W-:Y:S01]  /*4350*/  FFMA.FTZ R27, R35, R32, R27 ;  /* 0x00000020231b7223 */ /* 0x000fe2000001001b */
[----:B------:R-:W-:Y:S01]  /*4360*/  FFMA.FTZ R18, R31, R33, R18 ;  /* 0x000000211f127223 */ /* 0x000fe20000010012 */
[----:B------:R-:W-:Y:S01]  /*4370*/  LOP3.LUT R15, R14, 0x64006400, RZ, 0xfc, !PT ;  /* 0x640064000e0f7812 */ /* 0x000fe200078efcff */
[----:B------:R-:W-:Y:S01]  /*4380*/  FFMA.FTZ R34, R37, R35, R34 ;  /* 0x0000002325227223 */ /* 0x000fe20000010022 */
[----:B------:R-:W-:Y:S01]  /*4390*/  LOP3.LUT R33, R28, 0x64006400, RZ, 0xfc, !PT ;  /* 0x640064001c217812 */ /* 0x000fe200078efcff */
[----:B------:R-:W-:Y:S01]  /*43a0*/  FFMA.FTZ R27, R31, R20, R27 ;  /* 0x000000141f1b7223 */ /* 0x000fe2000001001b */
[----:B------:R-:W-:-:S02]  /*43b0*/  HADD2.F32 R35, -RZ, R30.H1_H1 ;  /* 0x3000001eff237230 */ /* 0x000fc40000004100 */
[-C--:B------:R-:W-:Y:S02]  /*43c0*/  HFMA2 R20, R19, R0.reuse.H1_H1, -72, -72 ;  /* 0xd480d48013147431 */ /* 0x080fe40000060000 */
[-C--:B------:R-:W-:Y:S02]  /*43d0*/  HFMA2 R19, R29, R0.reuse.H1_H1, -72, -72 ;  /* 0xd480d4801d137431 */ /* 0x080fe40000060000 */
[--C-:B------:R-:W-:Y:S02]  /*43e0*/  HADD2.F32 R29, -RZ, R21.reuse.H1_H1 ;  /* 0x30000015ff1d7230 */ /* 0x100fe40000004100 */
[-C--:B------:R-:W-:Y:S02]  /*43f0*/  HFMA2 R14, R33, R0.reuse.H1_H1, -72, -72 ;  /* 0xd480d480210e7431 */ /* 0x080fe40000060000 */
[----:B------:R-:W-:Y:S01]  /*4400*/  FFMA.FTZ R34, R35, R31, R34 ;  /* 0x0000001f23227223 */ /* 0x000fe20000010022 */
[----:B------:R-:W-:Y:S02]  /*4410*/  HADD2.F32 R31, -RZ, R21.H0_H0 ;  /* 0x20000015ff1f7230 */ /* 0x000fe40000004100 */
[----:B------:R-:W-:-:S02]  /*4420*/  HFMA2 R15, R15, R0.H1_H1, -72, -72 ;  /* 0xd480d4800f0f7431 */ /* 0x000fc40000060000 */
[----:B------:R-:W-:Y:S02]  /*4430*/  HADD2.F32 R30, -RZ, R19.H0_H0 ;  /* 0x20000013ff1e7230 */ /* 0x000fe40000004100 */
[----:B------:R-:W-:Y:S02]  /*4440*/  HADD2.F32 R28, -RZ, R14.H0_H0 ;  /* 0x2000000eff1c7230 */ /* 0x000fe40000004100 */
[--C-:B------:R-:W-:Y:S02]  /*4450*/  HADD2.F32 R35, -RZ, R20.reuse.H0_H0 ;  /* 0x20000014ff237230 */ /* 0x100fe40000004100 */
[C---:B------:R-:W-:Y:S01]  /*4460*/  FFMA.FTZ R22, R31.reuse, R30, R22 ;  /* 0x0000001e1f167223 */ /* 0x040fe20000010016 */
[----:B------:R-:W-:Y:S01]  /*4470*/  HADD2.F32 R21, -RZ, R20.H1_H1 ;  /* 0x30000014ff157230 */ /* 0x000fe20000004100 */
[----:B---3--:R-:W-:Y:S01]  /*4480*/  LOP3.LUT R20, R8, 0xf000f, RZ, 0xc0, !PT ;  /* 0x000f000f08147812 */ /* 0x008fe200078ec0ff */
[----:B------:R-:W-:Y:S02]  /*4490*/  HADD2.F32 R33, -RZ, R15.H0_H0 ;  /* 0x2000000fff217230 */ /* 0x000fe40000004100 */
[----:B------:R-:W-:Y:S01]  /*44a0*/  FFMA.FTZ R30, R31, R28, R27 ;  /* 0x0000001c1f1e7223 */ /* 0x000fe2000001001b */
[----:B------:R-:W-:Y:S01]  /*44b0*/  LOP3.LUT R28, R9, 0xf000f, RZ, 0xc0, !PT ;  /* 0x000f000f091c7812 */ /* 0x000fe200078ec0ff */
[----:B------:R-:W-:Y:S01]  /*44c0*/  FFMA.FTZ R34, R35, R31, R34 ;  /* 0x0000001f23227223 */ /* 0x000fe20000010022 */
[----:B------:R-:W-:Y:S01]  /*44d0*/  LOP3.LUT R27, R20, 0x64006400, RZ, 0xfc, !PT ;  /* 0x64006400141b7812 */ /* 0x000fe200078efcff */
[----:B------:R-:W-:-:S02]  /*44e0*/  HADD2.F32 R19, -RZ, R19.H1_H1 ;  /* 0x30000013ff137230 */ /* 0x000fc40000004100 */
[----:B------:R-:W-:Y:S01]  /*44f0*/  FFMA.FTZ R18, R31, R33, R18 ;  /* 0x000000211f127223 */ /* 0x000fe20000010012 */
[----:B------:R-:W-:Y:S01]  /*4500*/  HADD2.F32 R15, -RZ, R15.H1_H1 ;  /* 0x3000000fff0f7230 */ /* 0x000fe20000004100 */
[----:B------:R-:W-:Y:S01]  /*4510*/  LOP3.LUT R31, R28, 0x64006400, RZ, 0xfc, !PT ;  /* 0x640064001c1f7812 */ /* 0x000fe200078efcff */
[----:B------:R-:W-:Y:S02]  /*4520*/  HADD2 R27, R27, -1032, -1032 ;  /* 0xe408e4081b1b7430 */ /* 0x000fe40000000000 */
[----:B------:R-:W-:Y:S01]  /*4530*/  FFMA.FTZ R20, R21, R29, R34 ;  /* 0x0000001d15147223 */ /* 0x000fe20000010022 */
[C---:B------:R-:W-:Y:S01]  /*4540*/  FFMA.FTZ R21, R29.reuse, R19, R22 ;  /* 0x000000131d157223 */ /* 0x040fe20000010016 */
[----:B------:R-:W-:Y:S02]  /*4550*/  HADD2.F32 R19, -RZ, R14.H1_H1 ;  /* 0x3000000eff137230 */ /* 0x000fe40000004100 */
[----:B------:R-:W-:Y:S01]  /*4560*/  FFMA.FTZ R28, R29, R15, R18 ;  /* 0x0000000f1d1c7223 */ /* 0x000fe20000010012 */
[----:B------:R-:W-:-:S02]  /*4570*/  HADD2 R31, R31, -1032, -1032 ;  /* 0xe408e4081f1f7430 */ /* 0x000fc40000000000 */
[--C-:B0-----:R-:W-:Y:S01]  /*4580*/  HADD2.F32 R14, -RZ, R12.reuse.H0_H0 ;  /* 0x2000000cff0e7230 */ /* 0x101fe20000004100 */
[----:B------:R-:W-:Y:S01]  /*4590*/  LOP3.LUT R22, R9, 0xf000f0, RZ, 0xc0, !PT ;  /* 0x00f000f009167812 */ /* 0x000fe200078ec0ff */
[--C-:B------:R-:W-:Y:S02]  /*45a0*/  HADD2.F32 R15, -RZ, R27.reuse.H0_H0 ;  /* 0x2000001bff0f7230 */ /* 0x100fe40000004100 */
[----:B------:R-:W-:Y:S01]  /*45b0*/  FFMA.FTZ R29, R29, R19, R30 ;  /* 0x000000131d1d7223 */ /* 0x000fe2000001001e */
[----:B------:R-:W-:Y:S01]  /*45c0*/  HADD2.F32 R27, -RZ, R27.H1_H1 ;  /* 0x3000001bff1b7230 */ /* 0x000fe20000004100 */
[----:B------:R-:W-:Y:S01]  /*45d0*/  LOP3.LUT R35, R22, 0x64006400, RZ, 0xfc, !PT ;  /* 0x6400640016237812 */ /* 0x000fe200078efcff */
[--C-:B------:R-:W-:Y:S02]  /*45e0*/  HADD2.F32 R19, -RZ, R31.reuse.H0_H0 ;  /* 0x2000001fff137230 */ /* 0x100fe40000004100 */
[----:B------:R-:W-:Y:S01]  /*45f0*/  FFMA.FTZ R18, R15, R14, RZ ;  /* 0x0000000e0f127223 */ /* 0x000fe200000100ff */
[----:B------:R-:W-:Y:S01]  /*4600*/  HADD2.F32 R36, -RZ, R12.H1_H1 ;  /* 0x3000000cff247230 */ /* 0x000fe20000004100 */
[----:B------:R-:W-:Y:S01]  /*4610*/  LOP3.LUT R12, R10, 0xf000f, RZ, 0xc0, !PT ;  /* 0x000f000f0a0c7812 */ /* 0x000fe200078ec0ff */
[----:B------:R-:W-:-:S02]  /*4620*/  HADD2.F32 R33, -RZ, R31.H1_H1 ;  /* 0x3000001fff217230 */ /* 0x000fc40000004100 */
[----:B------:R-:W-:Y:S01]  /*4630*/  FFMA.FTZ R15, R14, R19, RZ ;  /* 0x000000130e0f7223 */ /* 0x000fe200000100ff */
[----:B------:R-:W-:Y:S01]  /*4640*/  SHF.R.U32.HI R9, RZ, 0x8, R9 ;  /* 0x00000008ff097819 */ /* 0x000fe20000011609 */
[----:B------:R-:W-:Y:S01]  /*4650*/  FFMA.FTZ R31, R27, R36, R18 ;  /* 0x000000241b1f7223 */ /* 0x000fe20000010012 */
[----:B------:R-:W-:Y:S01]  /*4660*/  LOP3.LUT R12, R12, 0x64006400, RZ, 0xfc, !PT ;  /* 0x640064000c0c7812 */ /* 0x000fe200078efcff */
[----:B------:R-:W0:Y:S01]  /*4670*/  LDS.64 R18, [UR4+0x18] ;  /* 0x00001804ff127984 */ /* 0x000e220008000a00 */
[----:B------:R-:W-:Y:S01]  /*4680*/  FFMA.FTZ R33, R36, R33, R15 ;  /* 0x0000002124217223 */ /* 0x000fe2000001000f */
[----:B------:R-:W-:Y:S02]  /*4690*/  LOP3.LUT R15, R8, 0xf000f0, RZ, 0xc0, !PT ;  /* 0x00f000f0080f7812 */ /* 0x000fe400078ec0ff */
[----:B------:R-:W-:Y:S01]  /*46a0*/  HADD2 R12, R12, -1032, -1032 ;  /* 0xe408e4080c0c7430 */ /* 0x000fe20000000000 */
[----:B------:R-:W-:Y:S02]  /*46b0*/  SHF.R.U32.HI R8, RZ, 0x8, R8 ;  /* 0x00000008ff087819 */ /* 0x000fe40000011608 */
[----:B------:R-:W-:-:S02]  /*46c0*/  LOP3.LUT R27, R15, 0x64006400, RZ, 0xfc, !PT ;  /* 0x640064000f1b7812 */ /* 0x000fc400078efcff */
[--C-:B------:R-:W-:Y:S02]  /*46d0*/  HADD2.F32 R15, -RZ, R12.reuse.H0_H0 ;  /* 0x2000000cff0f7230 */ /* 0x100fe40000004100 */
[----:B------:R-:W-:Y:S02]  /*46e0*/  HADD2.F32 R34, -RZ, R12.H1_H1 ;  /* 0x3000000cff227230 */ /* 0x000fe40000004100 */
[-C--:B------:R-:W-:Y:S02]  /*46f0*/  HFMA2 R22, R27, R0.reuse.H1_H1, -72, -72 ;  /* 0xd480d4801b167431 */ /* 0x080fe40000060000 */
[--C-:B------:R-:W-:Y:S02]  /*4700*/  HADD2.F32 R12, -RZ, R13.reuse.H0_H0 ;  /* 0x2000000dff0c7230 */ /* 0x100fe40000004100 */
[----:B------:R-:W-:Y:S02]  /*4710*/  HFMA2 R27, R35, R0.H1_H1, -72, -72 ;  /* 0xd480d480231b7431 */ /* 0x000fe40000060000 */
[----:B------:R-:W-:-:S02]  /*4720*/  HADD2.F32 R13, -RZ, R13.H1_H1 ;  /* 0x3000000dff0d7230 */ /* 0x000fc40000004100 */
[----:B------:R-:W-:Y:S01]  /*4730*/  FFMA.FTZ R15, R14, R15, RZ ;  /* 0x0000000f0e0f7223 */ /* 0x000fe200000100ff */
[--C-:B------:R-:W-:Y:S02]  /*4740*/  HADD2.F32 R30, -RZ, R22.reuse.H0_H0 ;  /* 0x20000016ff1e7230 */ /* 0x100fe40000004100 */
[--C-:B------:R-:W-:Y:S02]  /*4750*/  HADD2.F32 R32, -RZ, R27.reuse.H0_H0 ;  /* 0x2000001bff207230 */ /* 0x100fe40000004100 */
[----:B------:R-:W-:Y:S01]  /*4760*/  FFMA.FTZ R15, R36, R34, R15 ;  /* 0x00000022240f7223 */ /* 0x000fe2000001000f */
[----:B------:R-:W-:Y:S02]  /*4770*/  HADD2.F32 R27, -RZ, R27.H1_H1 ;  /* 0x3000001bff1b7230 */ /* 0x000fe40000004100 */
[----:B------:R-:W-:Y:S01]  /*4780*/  FFMA.FTZ R30, R30, R12, R31 ;  /* 0x0000000c1e1e7223 */ /* 0x000fe2000001001f */
[----:B------:R-:W-:Y:S01]  /*4790*/  HADD2.F32 R31, -RZ, R22.H1_H1 ;  /* 0x30000016ff1f7230 */ /* 0x000fe20000004100 */
[----:B------:R-:W-:Y:S01]  /*47a0*/  LOP3.LUT R22, R8, 0xf000f, RZ, 0xc0, !PT ;  /* 0x000f000f08167812 */ /* 0x000fe200078ec0ff */
[----:B------:R-:W-:Y:S01]  /*47b0*/  FFMA.FTZ R32, R12, R32, R33 ;  /* 0x000000200c207223 */ /* 0x000fe20000010021 */
[----:B------:R-:W-:-:S02]  /*47c0*/  LOP3.LUT R33, R11, 0xf000f, RZ, 0xc0, !PT ;  /* 0x000f000f0b217812 */ /* 0x000fc400078ec0ff */
[----:B------:R-:W-:Y:S01]  /*47d0*/  LOP3.LUT R22, R22, 0x64006400, RZ, 0xfc, !PT ;  /* 0x6400640016167812 */ /* 0x000fe200078efcff */
[----:B------:R-:W-:Y:S01]  /*47e0*/  FFMA.FTZ R30, R31, R13, R30 ;  /* 0x0000000d1f1e7223 */ /* 0x000fe2000001001e */
[----:B------:R-:W-:Y:S01]  /*47f0*/  LOP3.LUT R33, R33, 0x64006400, RZ, 0xfc, !PT ;  /* 0x6400640021217812 */ /* 0x000fe200078efcff */
[----:B------:R-:W-:Y:S02]  /*4800*/  FFMA.FTZ R32, R13, R27, R32 ;  /* 0x0000001b0d207223 */ /* 0x000fe40000010020 */
[----:B------:R-:W-:Y:S02]  /*4810*/  HADD2 R22, R22, -1032, -1032 ;  /* 0xe408e40816167430 */ /* 0x000fe40000000000 */
[----:B------:R-:W-:-:S03]  /*4820*/  HADD2 R33, R33, -1032, -1032 ;  /* 0xe408e40821217430 */ /* 0x000fc60000000000 */
[----:B------:R-:W-:Y:S02]  /*4830*/  HADD2.F32 R31, -RZ, R22.H0_H0 ;  /* 0x20000016ff1f7230 */ /* 0x000fe40000004100 */
[----:B0-----:R-:W-:Y:S02]  /*4840*/  HADD2.F32 R27, -RZ, R18.H0_H0 ;  /* 0x20000012ff1b7230 */ /* 0x001fe40000004100 */
[--C-:B------:R-:W-:Y:S02]  /*4850*/  HADD2.F32 R35, -RZ, R33.reuse.H0_H0 ;  /* 0x20000021ff237230 */ /* 0x100fe40000004100 */
[----:B------:R-:W-:Y:S02]  /*4860*/  HADD2.F32 R33, -RZ, R33.H1_H1 ;  /* 0x30000021ff217230 */ /* 0x000fe40000004100 */
[----:B------:R-:W-:Y:S01]  /*4870*/  FFMA.FTZ R30, R31, R27, R30 ;  /* 0x0000001b1f1e7223 */ /* 0x000fe2000001001e */
[----:B------:R-:W-:Y:S01]  /*4880*/  LOP3.LUT R31, R9, 0xf000f, RZ, 0xc0, !PT ;  /* 0x000f000f091f7812 */ /* 0x000fe200078ec0ff */
[----:B------:R-:W-:-:S03]  /*4890*/  FFMA.FTZ R35, R14, R35, RZ ;  /* 0x000000230e237223 */ /* 0x000fc600000100ff */
[----:B------:R-:W-:Y:S01]  /*48a0*/  LOP3.LUT R31, R31, 0x64006400, RZ, 0xfc, !PT ;  /* 0x640064001f1f7812 */ /* 0x000fe200078efcff */
[----:B------:R-:W-:Y:S01]  /*48b0*/  FFMA.FTZ R36, R36, R33, R35 ;  /* 0x0000002124247223 */ /* 0x000fe20000010023 */
[----:B------:R-:W-:Y:S02]  /*48c0*/  LOP3.LUT R33, R10, 0xf000f0, RZ, 0xc0, !PT ;  /* 0x00f000f00a217812 */ /* 0x000fe400078ec0ff */
[----:B------:R-:W-:Y:S01]  /*48d0*/  LOP3.LUT R35, R11, 0xf000f0, RZ, 0xc0, !PT ;  /* 0x00f000f00b237812 */ /* 0x000fe200078ec0ff */
[----:B------:R-:W-:Y:S01]  /*48e0*/  HADD2 R31, R31, -1032, -1032 ;  /* 0xe408e4081f1f7430 */ /* 0x000fe20000000000 */
[----:B------:R-:W-:Y:S02]  /*48f0*/  LOP3.LUT R33, R33, 0x64006400, RZ, 0xfc, !PT ;  /* 0x6400640021217812 */ /* 0x000fe400078efcff */
[----:B------:R-:W-:Y:S02]  /*4900*/  LOP3.LUT R35, R35, 0x64006400, RZ, 0xfc, !PT ;  /* 0x6400640023237812 */ /* 0x000fe400078efcff */
[----:B------:R-:W-:-:S02]  /*4910*/  HADD2.F32 R34, -RZ, R31.H0_H0 ;  /* 0x2000001fff227230 */ /* 0x000fc40000004100 */
[----:B------:R-:W-:-:S03]  /*4920*/  HFMA2 R33, R33, R0.H1_H1, -72, -72 ;  /* 0xd480d48021217431 */ /* 0x000fc60000060000 */
[----:B------:R-:W-:Y:S01]  /*4930*/  FFMA.FTZ R32, R27, R34, R32 ;  /* 0x000000221b207223 */ /* 0x000fe20000010020 */
[----:B------:R-:W-:Y:S02]  /*4940*/  HFMA2 R34, R35, R0.H1_H1, -72, -72 ;  /* 0xd480d48023227431 */ /* 0x000fe40000060000 */
[--C-:B------:R-:W-:Y:S02]  /*4950*/  HADD2.F32 R14, -RZ, R33.reuse.H0_H0 ;  /* 0x20000021ff0e7230 */ /* 0x100fe40000004100 */
[----:B------:R-:W-:Y:S02]  /*4960*/  HADD2.F32 R33, -RZ, R33.H1_H1 ;  /* 0x30000021ff217230 */ /* 0x000fe40000004100 */
[--C-:B------:R-:W-:Y:S02]  /*4970*/  HADD2.F32 R35, -RZ, R34.reuse.H0_H0 ;  /* 0x20000022ff237230 */ /* 0x100fe40000004100 */
[----:B------:R-:W-:Y:S01]  /*4980*/  FFMA.FTZ R14, R12, R14, R15 ;  /* 0x0000000e0c0e7223 */ /* 0x000fe2000001000f */
[----:B------:R-:W-:-:S02]  /*4990*/  HADD2.F32 R15, -RZ, R34.H1_H1 ;  /* 0x30000022ff0f7230 */ /* 0x000fc40000004100 */
[----:B------:R-:W-:Y:S01]  /*49a0*/  FFMA.FTZ R36, R12, R35, R36 ;  /* 0x000000230c247223 */ /* 0x000fe20000010024 */
[----:B------:R-:W-:-:S03]  /*49b0*/  FFMA.FTZ R34, R13, R33, R14 ;  /* 0x000000210d227223 */ /* 0x000fc6000001000e */
[----:B------:R-:W-:Y:S02]  /*49c0*/  FFMA.FTZ R36, R13, R15, R36 ;  /* 0x0000000f0d247223 */ /* 0x000fe40000010024 */
[----:B------:R-:W2:Y:S01]  /*49d0*/  LDG.E.128.CONSTANT R12, desc[UR6][R38.64] ;  /* 0x00000006260c7981 */ /* 0x000ea2000c1e9d00 */
[----:B------:R-:W-:Y:S01]  /*49e0*/  HADD2.F32 R41, -RZ, R22.H1_H1 ;  /* 0x30000016ff297230 */ /* 0x000fe20000004100 */
[----:B------:R-:W-:Y:S01]  /*49f0*/  SHF.R.U32.HI R22, RZ, 0x8, R11 ;  /* 0x00000008ff167819 */ /* 0x000fe2000001160b */
[----:B------:R-:W-:Y:S01]  /*4a00*/  HADD2.F32 R37, -RZ, R18.H1_H1 ;  /* 0x30000012ff257230 */ /* 0x000fe20000004100 */
[----:B------:R-:W-:Y:S01]  /*4a10*/  SHF.R.U32.HI R35, RZ, 0x8, R10 ;  /* 0x00000008ff237819 */ /* 0x000fe2000001160a */
[----:B------:R-:W-:Y:S01]  /*4a20*/  HADD2.F32 R31, -RZ, R31.H1_H1 ;  /* 0x3000001fff1f7230 */ /* 0x000fe20000004100 */
[----:B------:R-:W-:Y:S02]  /*4a30*/  LOP3.LUT R11, R22, 0xf000f, RZ, 0xc0, !PT ;  /* 0x000f000f160b7812 */ /* 0x000fe400078ec0ff */
[----:B------:R-:W-:Y:S01]  /*4a40*/  LOP3.LUT R10, R35, 0xf000f, RZ, 0xc0, !PT ;  /* 0x000f000f230a7812 */ /* 0x000fe200078ec0ff */
        /* <DEDUP_REMOVED lines=9> */
[--C-:B------:R-:W-:Y:S01]  /*4ae0*/  HADD2.F32 R18, -RZ, R11.reuse.H0_H0 ;  /* 0x2000000bff127230 */ /* 0x100fe20000004100 */
[----:B------:R-:W-:Y:S01]  /*4af0*/  LOP3.LUT R22, R22, 0xf000f0, RZ, 0xc0, !PT ;  /* 0x00f000f016167812 */ /* 0x000fe200078ec0ff */
[----:B------:R-:W-:Y:S01]  /*4b00*/  HADD2.F32 R11, -RZ, R11.H1_H1 ;  /* 0x3000000bff0b7230 */ /* 0x000fe20000004100 */
[----:B------:R-:W-:Y:S01]  /*4b10*/  LOP3.LUT R9, R9, 0x64006400, RZ, 0xfc, !PT ;  /* 0x6400640009097812 */ /* 0x000fe200078efcff */
[----:B------:R-:W-:-:S02]  /*4b20*/  HADD2.F32 R33, -RZ, R10.H0_H0 ;  /* 0x2000000aff217230 */ /* 0x000fc40000004100 */
[----:B------:R-:W-:Y:S01]  /*4b30*/  FFMA.FTZ R18, R27, R18, R36 ;  /* 0x000000121b127223 */ /* 0x000fe20000010024 */
[----:B------:R-:W-:Y:S01]  /*4b40*/  HADD2.F32 R10, -RZ, R10.H1_H1 ;  /* 0x3000000aff0a7230 */ /* 0x000fe20000004100 */
[----:B------:R-:W-:Y:S02]  /*4b50*/  LOP3.LUT R35, R35, 0x64006400, RZ, 0xfc, !PT ;  /* 0x6400640023237812 */ /* 0x000fe400078efcff */
[----:B------:R-:W-:Y:S01]  /*4b60*/  FFMA.FTZ R18, R37, R11, R18 ;  /* 0x0000000b25127223 */ /* 0x000fe20000010012 */
[----:B------:R-:W-:Y:S01]  /*4b70*/  LOP3.LUT R11, R8, 0x64006400, RZ, 0xfc, !PT ;  /* 0x64006400080b7812 */ /* 0x000fe200078efcff */
[----:B------:R-:W-:Y:S01]  /*4b80*/  FFMA.FTZ R33, R27, R33, R34 ;  /* 0x000000211b217223 */ /* 0x000fe20000010022 */
[--C-:B------:R-:W-:Y:S02]  /*4b90*/  HADD2.F32 R27, -RZ, R19.reuse.H0_H0 ;  /* 0x20000013ff1b7230 */ /* 0x100fe40000004100 */
[----:B------:R-:W-:Y:S02]  /*4ba0*/  HADD2.F32 R19, -RZ, R19.H1_H1 ;  /* 0x30000013ff137230 */ /* 0x000fe40000004100 */
[-C--:B------:R-:W-:Y:S01]  /*4bb0*/  HFMA2 R8, R11, R0.reuse.H1_H1, -72, -72 ;  /* 0xd480d4800b087431 */ /* 0x080fe20000060000 */
[----:B------:R-:W-:Y:S01]  /*4bc0*/  LOP3.LUT R11, R22, 0x64006400, RZ, 0xfc, !PT ;  /* 0x64006400160b7812 */ /* 0x000fe200078efcff */
[----:B------:R-:W-:Y:S01]  /*4bd0*/  FFMA.FTZ R33, R37, R10, R33 ;  /* 0x0000000a25217223 */ /* 0x000fe20000010021 */
        /* <DEDUP_REMOVED lines=14> */
[----:B------:R-:W-:Y:S01]  /*4cc0*/  HADD2.F32 R31, -RZ, R10.H1_H1 ;  /* 0x3000000aff1f7230 */ /* 0x000fe20000004100 */
[----:B------:R-:W0:Y:S01]  /*4cd0*/  LDS.64 R8, [UR4+0x20] ;  /* 0x00002004ff087984 */ /* 0x000e220008000a00 */
[----:B------:R-:W-:Y:S01]  /*4ce0*/  FFMA.FTZ R37, R19, R11, R18 ;  /* 0x0000000b13257223 */ /* 0x000fe20000010012 */
[----:B------:R-:W-:Y:S01]  /*4cf0*/  FFMA.FTZ R10, R27, R19, R22 ;  /* 0x000000131b0a7223 */ /* 0x000fe20000010016 */
[----:B------:R-:W-:-:S02]  /*4d00*/  HADD2.F32 R22, -RZ, R2.H0_H0 ;  /* 0x20000002ff167230 */ /* 0x000fc40000004100 */
[C---:B------:R-:W-:Y:S01]  /*4d10*/  FFMA.FTZ R31, R19.reuse, R31, R32 ;  /* 0x0000001f131f7223 */ /* 0x040fe20000010020 */
[----:B------:R-:W-:Y:S02]  /*4d20*/  HADD2.F32 R27, -RZ, R0.H0_H0 ;  /* 0x20000000ff1b7230 */ /* 0x000fe40000004100 */
[----:B------:R-:W-:Y:S01]  /*4d30*/  FFMA.FTZ R30, R19, R33, R30 ;  /* 0x00000021131e7223 */ /* 0x000fe2000001001e */
[----:B------:R-:W-:Y:S01]  /*4d40*/  FMUL.FTZ R18, R22, R21 ;  /* 0x0000001516127220 */ /* 0x000fe20000410000 */
[----:B------:R-:W-:Y:S02]  /*4d50*/  HADD2.F32 R21, -RZ, R3.H0_H0 ;  /* 0x20000003ff157230 */ /* 0x000fe40000004100 */
[C---:B------:R-:W-:Y:S01]  /*4d60*/  FMUL.FTZ R20, R27.reuse, R20 ;  /* 0x000000141b147220 */ /* 0x040fe20000410000 */
[----:B------:R-:W-:Y:S01]  /*4d70*/  FMUL.FTZ R10, R27, R10 ;  /* 0x0000000a1b0a7220 */ /* 0x000fe20000410000 */
[----:B------:R-:W-:Y:S01]  /*4d80*/  F2FP.F16.F32.PACK_AB R18, RZ, R18 ;  /* 0x00000012ff12723e */ /* 0x000fe200000000ff */
[----:B------:R-:W-:-:S02]  /*4d90*/  FMUL.FTZ R19, R21, R28 ;  /* 0x0000001c15137220 */ /* 0x000fc40000410000 */
[----:B------:R-:W-:Y:S01]  /*4da0*/  F2FP.F16.F32.PACK_AB R11, RZ, R20 ;  /* 0x00000014ff0b723e */ /* 0x000fe200000000ff */
[----:B------:R-:W-:-:S03]  /*4db0*/  HADD2.F32 R20, -RZ, R4.H0_H0 ;  /* 0x20000004ff147230 */ /* 0x000fc60000004100 */
[----:B------:R-:W-:Y:S02]  /*4dc0*/  PRMT R28, R11, 0x5410, R18 ;  /* 0x000054100b1c7816 */ /* 0x000fe40000000012 */
[----:B------:R-:W-:Y:S01]  /*4dd0*/  F2FP.F16.F32.PACK_AB R11, RZ, R19 ;  /* 0x00000013ff0b723e */ /* 0x000fe200000000ff */
[----:B------:R-:W-:Y:S01]  /*4de0*/  FMUL.FTZ R29, R20, R29 ;  /* 0x0000001d141d7220 */ /* 0x000fe20000410000 */
[----:B------:R-:W-:-:S04]  /*4df0*/  MOV R19, R6 ;  /* 0x0000000600137202 */ /* 0x000fc80000000f00 */
[----:B------:R-:W-:Y:S01]  /*4e00*/  F2FP.F16.F32.PACK_AB R6, RZ, R29 ;  /* 0x0000001dff06723e */ /* 0x000fe200000000ff */
[----:B------:R-:W-:-:S03]  /*4e10*/  HFMA2 R28, R28, 1, 1, R19 ;  /* 0x3c003c001c1c7831 */ /* 0x000fc60000000013 */
[----:B------:R-:W-:-:S05]  /*4e20*/  PRMT R11, R11, 0x5410, R6 ;  /* 0x000054100b0b7816 */ /* 0x000fca0000000006 */
[----:B------:R-:W-:Y:S02]  /*4e30*/  HADD2 R6, R11, R5 ;  /* 0x000000050b067230 */ /* 0x000fe40000000000 */
[----:B0-----:R-:W-:Y:S01]  /*4e40*/  HADD2.F32 R5, -RZ, R8.H0_H0 ;  /* 0x20000008ff057230 */ /* 0x001fe20000004100 */
[C---:B--2---:R-:W-:Y:S02]  /*4e50*/  LOP3.LUT R18, R12.reuse, 0xf000f, RZ, 0xc0, !PT ;  /* 0x000f000f0c127812 */ /* 0x044fe400078ec0ff */
[----:B------:R-:W-:Y:S02]  /*4e60*/  LOP3.LUT R33, R12, 0xf000f0, RZ, 0xc0, !PT ;  /* 0x00f000f00c217812 */ /* 0x000fe400078ec0ff */
[----:B------:R-:W-:Y:S02]  /*4e70*/  LOP3.LUT R29, R18, 0x64006400, RZ, 0xfc, !PT ;  /* 0x64006400121d7812 */ /* 0x000fe400078efcff */
[----:B------:R-:W0:Y:S01]  /*4e80*/  LDS.64 R18, [UR4+0x28] ;  /* 0x00002804ff127984 */ /* 0x000e220008000a00 */
[----:B------:R-:W-:-:S02]  /*4e90*/  LOP3.LUT R33, R33, 0x64006400, RZ, 0xfc, !PT ;  /* 0x6400640021217812 */ /* 0x000fc400078efcff */
[----:B------:R-:W-:Y:S01]  /*4ea0*/  HADD2 R11, R29, -1032, -1032 ;  /* 0xe408e4081d0b7430 */ /* 0x000fe20000000000 */
[----:B------:R-:W-:Y:S02]  /*4eb0*/  F2FP.F16.F32.PACK_AB R29, RZ, R10 ;  /* 0x0000000aff1d723e */ /* 0x000fe400000000ff */
[----:B------:R-:W-:Y:S01]  /*4ec0*/  SHF.R.U32.HI R12, RZ, 0x8, R12 ;  /* 0x00000008ff0c7819 */ /* 0x000fe2000001160c */
[----:B------:R-:W-:Y:S02]  /*4ed0*/  HFMA2 R32, R33, R0.H1_H1, -72, -72 ;  /* 0xd480d48021207431 */ /* 0x000fe40000060000 */
[--C-:B------:R-:W-:Y:S02]  /*4ee0*/  HADD2.F32 R10, -RZ, R11.reuse.H0_H0 ;  /* 0x2000000bff0a7230 */ /* 0x100fe40000004100 */
[----:B------:R-:W-:Y:S01]  /*4ef0*/  HADD2.F32 R34, -RZ, R11.H1_H1 ;  /* 0x3000000bff227230 */ /* 0x000fe20000004100 */
[----:B------:R-:W-:Y:S01]  /*4f00*/  LOP3.LUT R33, R12, 0xf000f, RZ, 0xc0, !PT ;  /* 0x000f000f0c217812 */ /* 0x000fe200078ec0ff */
[----:B------:R-:W-:-:S02]  /*4f10*/  HADD2.F32 R11, -RZ, R8.H1_H1 ;  /* 0x30000008ff0b7230 */ /* 0x000fc40000004100 */
[----:B------:R-:W-:Y:S01]  /*4f20*/  FFMA.FTZ R35, R10, R5, RZ ;  /* 0x000000050a237223 */ /* 0x000fe200000100ff */
[--C-:B------:R-:W-:Y:S01]  /*4f30*/  HADD2.F32 R8, -RZ, R9.reuse.H0_H0 ;  /* 0x20000009ff087230 */ /* 0x100fe20000004100 */
[----:B------:R-:W-:Y:S02]  /*4f40*/  LOP3.LUT R33, R33, 0x64006400, RZ, 0xfc, !PT ;  /* 0x6400640021217812 */ /* 0x000fe400078efcff */
[----:B------:R-:W-:Y:S01]  /*4f50*/  FFMA.FTZ R10, R34, R11, R35 ;  /* 0x0000000b220a7223 */ /* 0x000fe20000010023 */
[--C-:B------:R-:W-:Y:S02]  /*4f60*/  HADD2.F32 R35, -RZ, R32.reuse.H0_H0 ;  /* 0x20000020ff237230 */ /* 0x100fe40000004100 */
[----:B------:R-:W-:Y:S02]  /*4f70*/  HADD2.F32 R32, -RZ, R32.H1_H1 ;  /* 0x30000020ff207230 */ /* 0x000fe40000004100 */
[----:B------:R-:W-:Y:S02]  /*4f80*/  HADD2 R33, R33, -1032, -1032 ;  /* 0xe408e40821217430 */ /* 0x000fe40000000000 */
[----:B------:R-:W-:Y:S01]  /*4f90*/  FFMA.FTZ R35, R35, R8, R10 ;  /* 0x0000000823237223 */ /* 0x000fe2000001000a */
[----:B------:R-:W-:Y:S01]  /*4fa0*/  HADD2.F32 R10, -RZ, R9.H1_H1 ;  /* 0x30000009ff0a7230 */ /* 0x000fe20000004100 */
[----:B------:R-:W-:-:S04]  /*4fb0*/  LOP3.LUT R9, R13, 0xf000f, RZ, 0xc0, !PT ;  /* 0x000f000f0d097812 */ /* 0x000fc800078ec0ff */
[----:B------:R-:W-:Y:S01]  /*4fc0*/  FFMA.FTZ R32, R32, R10, R35 ;  /* 0x0000000a20207223 */ /* 0x000fe20000010023 */
[----:B------:R-:W-:Y:S01]  /*4fd0*/  HADD2.F32 R35, -RZ, R33.H0_H0 ;  /* 0x20000021ff237230 */ /* 0x000fe20000004100 */
[----:B------:R-:W-:-:S05]  /*4fe0*/  LOP3.LUT R9, R9, 0x64006400, RZ, 0xfc, !PT ;  /* 0x6400640009097812 */ /* 0x000fca00078efcff */
[----:B------:R-:W-:Y:S02]  /*4ff0*/  HADD2 R9, R9, -1032, -1032 ;  /* 0xe408e40809097430 */ /* 0x000fe40000000000 */
[----:B0-----:R-:W-:-:S03]  /*5000*/  HADD2.F32 R34, -RZ, R18.H0_H0 ;  /* 0x20000012ff227230 */ /* 0x001fc60000004100 */
[----:B------:R-:W-:Y:S02]  /*5010*/  HADD2.F32 R36, -RZ, R9.H1_H1 ;  /* 0x30000009ff247230 */ /* 0x000fe40000004100 */
[----:B------:R-:W-:Y:S01]  /*5020*/  FFMA.FTZ R35, R35, R34, R32 ;  /* 0x0000002223237223 */ /* 0x000fe20000010020 */
[----:B------:R-:W-:Y:S01]  /*5030*/  FMUL.FTZ R32, R22, R31 ;  /* 0x0000001f16207220 */ /* 0x000fe20000410000 */
[----:B------:R-:W-:-:S04]  /*5040*/  FMUL.FTZ R31, R21, R30 ;  /* 0x0000001e151f7220 */ /* 0x000fc80000410000 */
[----:B------:R-:W-:Y:S01]  /*5050*/  F2FP.F16.F32.PACK_AB R30, RZ, R32 ;  /* 0x00000020ff1e723e */ /* 0x000fe200000000ff */
[----:B------:R-:W-:Y:S01]  /*5060*/  HADD2.F32 R32, -RZ, R9.H0_H0 ;  /* 0x20000009ff207230 */ /* 0x000fe20000004100 */
[----:B------:R-:W-:Y:S01]  /*5070*/  LOP3.LUT R9, R13, 0xf000f0, RZ, 0xc0, !PT ;  /* 0x00f000f00d097812 */ /* 0x000fe200078ec0ff */
[----:B------:R-:W-:Y:S01]  /*5080*/  HADD2.F32 R18, -RZ, R18.H1_H1 ;  /* 0x30000012ff127230 */ /* 0x000fe20000004100 */
[----:B------:R-:W-:Y:S02]  /*5090*/  F2FP.F16.F32.PACK_AB R31, RZ, R31 ;  /* 0x0000001fff1f723e */ /* 0x000fe400000000ff */
[----:B------:R-:W-:Y:S01]  /*50a0*/  FFMA.FTZ R32, R5, R32, RZ ;  /* 0x0000002005207223 */ /* 0x000fe200000100ff */
[----:B------:R-:W-:-:S03]  /*50b0*/  LOP3.LUT R9, R9, 0x64006400, RZ, 0xfc, !PT ;  /* 0x6400640009097812 */ /* 0x000fc600078efcff */
[----:B------:R-:W-:Y:S01]  /*50c0*/  FFMA.FTZ R41, R11, R36, R32 ;  /* 0x000000240b297223 */ /* 0x000fe20000010020 */
[----:B------:R-:W-:Y:S01]  /*50d0*/  FMUL.FTZ R32, R20, R37 ;  /* 0x0000002514207220 */ /* 0x000fe20000410000 */
[----:B------:R-:W-:Y:S01]  /*50e0*/  SHF.R.U32.HI R37, RZ, 0x8, R13 ;  /* 0x00000008ff257819 */ /* 0x000fe2000001160d */
[----:B------:R-:W-:-:S03]  /*50f0*/  HFMA2 R9, R9, R0.H1_H1, -72, -72 ;  /* 0xd480d48009097431 */ /* 0x000fc60000060000 */
[----:B------:R-:W-:Y:S02]  /*5100*/  LOP3.LUT R13, R37, 0xf000f, RZ, 0xc0, !PT ;  /* 0x000f000f250d7812 */ /* 0x000fe400078ec0ff */
[--C-:B------:R-:W-:Y:S01]  /*5110*/  HADD2.F32 R36, -RZ, R9.reuse.H0_H0 ;  /* 0x20000009ff247230 */ /* 0x100fe20000004100 */
[----:B------:R-:W-:Y:S01]  /*5120*/  F2FP.F16.F32.PACK_AB R32, RZ, R32 ;  /* 0x00000020ff20723e */ /* 0x000fe200000000ff */
[----:B------:R-:W-:Y:S01]  /*5130*/  HADD2.F32 R9, -RZ, R9.H1_H1 ;  /* 0x30000009ff097230 */ /* 0x000fe20000004100 */
[----:B------:R-:W-:Y:S02]  /*5140*/  LOP3.LUT R13, R13, 0x64006400, RZ, 0xfc, !PT ;  /* 0x640064000d0d7812 */ /* 0x000fe400078efcff */
[----:B------:R-:W-:-:S03]  /*5150*/  FFMA.FTZ R41, R8, R36, R41 ;  /* 0x0000002408297223 */ /* 0x000fc60000010029 */
        /* <DEDUP_REMOVED lines=8> */
[----:B------:R-:W-:Y:S01]  /*51e0*/  HADD2.F32 R42, -RZ, R9.H1_H1 ;  /* 0x30000009ff2a7230 */ /* 0x000fe20000004100 */
[----:B------:R-:W-:Y:S02]  /*51f0*/  LOP3.LUT R9, R15, 0xf000f, RZ, 0xc0, !PT ;  /* 0x000f000f0f097812 */ /* 0x000fe400078ec0ff */
[----:B------:R-:W-:Y:S02]  /*5200*/  FFMA.FTZ R40, R5, R40, RZ ;  /* 0x0000002805287223 */ /* 0x000fe400000100ff */
[----:B------:R-:W-:Y:S02]  /*5210*/  LOP3.LUT R9, R9, 0x64006400, RZ, 0xfc, !PT ;  /* 0x6400640009097812 */ /* 0x000fe400078efcff */
[----:B------:R-:W-:-:S03]  /*5220*/  FFMA.FTZ R41, R11, R42, R40 ;  /* 0x0000002a0b297223 */ /* 0x000fc60000010028 */
        /* <DEDUP_REMOVED lines=8> */
[----:B------:R-:W-:Y:S01]  /*52b0*/  HFMA2 R5, R5, R0.H1_H1, -72, -72 ;  /* 0xd480d48005057431 */ /* 0x000fe20000060000 */
[----:B------:R-:W-:-:S04]  /*52c0*/  LOP3.LUT R9, R9, 0x64006400, RZ, 0xfc, !PT ;  /* 0x6400640009097812 */ /* 0x000fc800078efcff */
[--C-:B------:R-:W-:Y:S02]  /*52d0*/  HADD2.F32 R11, -RZ, R5.reuse.H0_H0 ;  /* 0x20000005ff0b7230 */ /* 0x100fe40000004100 */
[----:B------:R-:W-:Y:S02]  /*52e0*/  HFMA2 R9, R9, R0.H1_H1, -72, -72 ;  /* 0xd480d48009097431 */ /* 0x000fe40000060000 */
[----:B------:R-:W-:Y:S02]  /*52f0*/  HADD2.F32 R5, -RZ, R5.H1_H1 ;  /* 0x30000005ff057230 */ /* 0x000fe40000004100 */
[----:B------:R-:W-:Y:S01]  /*5300*/  FFMA.FTZ R11, R8, R11, R41 ;  /* 0x0000000b080b7223 */ /* 0x000fe20000010029 */
[----:B------:R-:W-:-:S05]  /*5310*/  HADD2.F32 R41, -RZ, R9.H0_H0 ;  /* 0x20000009ff297230 */ /* 0x000fca0000004100 */
[----:B------:R-:W-:Y:S01]  /*5320*/  FFMA.FTZ R41, R8, R41, R43 ;  /* 0x0000002908297223 */ /* 0x000fe2000001002b */
[----:B------:R-:W-:Y:S02]  /*5330*/  HADD2.F32 R8, -RZ, R9.H1_H1 ;  /* 0x30000009ff087230 */ /* 0x000fe40000004100 */
[----:B------:R-:W-:-:S04]  /*5340*/  IMAD.WIDE R42, R7, 0x4, R38 ;  /* 0x00000004072a7825 */ /* 0x000fc800078e0226 */
[C---:B------:R-:W-:Y:S01]  /*5350*/  FFMA.FTZ R39, R10.reuse, R5, R11 ;  /* 0x000000050a277223 */ /* 0x040fe2000001000b */
[----:B------:R-:W-:Y:S02]  /*5360*/  FFMA.FTZ R41, R10, R8, R41 ;  /* 0x000000080a297223 */ /* 0x000fe40000010029 */
[----:B------:R-:W2:Y:S01]  /*5370*/  LDG.E.128.CONSTANT R8, desc[UR6][R42.64] ;  /* 0x000000062a087981 */ /* 0x000ea2000c1e9d00 */
[----:B------:R-:W-:Y:S01]  /*5380*/  SHF.R.U32.HI R14, RZ, 0x8, R14 ;  /* 0x00000008ff0e7819 */ /* 0x000fe2000001160e */
[----:B------:R-:W-:Y:S01]  /*5390*/  HADD2.F32 R13, -RZ, R13.H1_H1 ;  /* 0x3000000dff0d7230 */ /* 0x000fe20000004100 */
[----:B------:R-:W-:Y:S02]  /*53a0*/  SHF.R.U32.HI R15, RZ, 0x8, R15 ;  /* 0x00000008ff0f7819 */ /* 0x000fe4000001160f */
[----:B------:R-:W-:Y:S02]  /*53b0*/  LOP3.LUT R5, R14, 0xf000f, RZ, 0xc0, !PT ;  /* 0x000f000f0e057812 */ /* 0x000fe400078ec0ff */
[----:B------:R-:W-:Y:S01]  /*53c0*/  FFMA.FTZ R36, R18, R13, R36 ;  /* 0x0000000d12247223 */ /* 0x000fe20000010024 */
[----:B------:R-:W-:-:S02]  /*53d0*/  LOP3.LUT R13, R12, 0xf000f0, RZ, 0xc0, !PT ;  /* 0x00f000f00c0d7812 */ /* 0x000fc400078ec0ff */
[----:B------:R-:W-:Y:S02]  /*53e0*/  LOP3.LUT R5, R5, 0x64006400, RZ, 0xfc, !PT ;  /* 0x6400640005057812 */ /* 0x000fe400078efcff */
[----:B------:R-:W-:Y:S02]  /*53f0*/  LOP3.LUT R13, R13, 0x64006400, RZ, 0xfc, !PT ;  /* 0x640064000d0d7812 */ /* 0x000fe400078efcff */
[----:B------:R-:W-:Y:S01]  /*5400*/  LOP3.LUT R14, R14, 0xf000f0, RZ, 0xc0, !PT ;  /* 0x00f000f00e0e7812 */ /* 0x000fe200078ec0ff */
[----:B------:R-:W-:Y:S01]  /*5410*/  HADD2 R5, R5, -1032, -1032 ;  /* 0xe408e40805057430 */ /* 0x000fe20000000000 */
[----:B------:R-:W-:Y:S01]  /*5420*/  PRMT R31, R31, 0x5410, R32 ;  /* 0x000054101f1f7816 */ /* 0x000fe20000000020 */
[----:B------:R-:W-:Y:S01]  /*5430*/  HFMA2 R12, R13, R0.H1_H1, -72, -72 ;  /* 0xd480d4800d0c7431 */ /* 0x000fe20000060000 */
[----:B------:R-:W-:Y:S02]  /*5440*/  PRMT R29, R29, 0x5410, R30 ;  /* 0x000054101d1d7816 */ /* 0x000fe4000000001e */
[----:B------:R-:W-:-:S02]  /*5450*/  HADD2.F32 R38, -RZ, R5.H0_H0 ;  /* 0x20000005ff267230 */ /* 0x000fc40000004100 */
[----:B------:R-:W-:Y:S02]  /*5460*/  HADD2 R6, R31, R6 ;  /* 0x000000061f067230 */ /* 0x000fe40000000000 */
[----:B------:R-:W-:Y:S01]  /*5470*/  HADD2.F32 R13, -RZ, R12.H0_H0 ;  /* 0x2000000cff0d7230 */ /* 0x000fe20000004100 */
[----:B------:R-:W-:Y:S01]  /*5480*/  IADD3 R26, PT, PT, R26, 0x20, RZ ;  /* 0x000000201a1a7810 */ /* 0x000fe20007ffe0ff */
[----:B------:R-:W-:Y:S02]  /*5490*/  HADD2.F32 R5, -RZ, R5.H1_H1 ;  /* 0x30000005ff057230 */ /* 0x000fe40000004100 */
[----:B------:R-:W-:Y:S01]  /*54a0*/  FFMA.FTZ R39, R34, R38, R39 ;  /* 0x0000002622277223 */ /* 0x000fe20000010027 */
[----:B------:R-:W-:Y:S02]  /*54b0*/  HADD2.F32 R38, -RZ, R33.H1_H1 ;  /* 0x30000021ff267230 */ /* 0x000fe40000004100 */
[----:B------:R-:W-:Y:S02]  /*54c0*/  HFMA2 R28, R29, 1, 1, R28 ;  /* 0x3c003c001d1c7831 */ /* 0x000fe4000000001c */
[--C-:B------:R-:W-:Y:S01]  /*54d0*/  HADD2.F32 R33, -RZ, R19.reuse.H0_H0 ;  /* 0x20000013ff217230 */ /* 0x100fe20000004100 */
[----:B------:R-:W-:Y:S01]  /*54e0*/  ISETP.GE.AND P0, PT, R26, R23, PT ;  /* 0x000000171a00720c */ /* 0x000fe20003f06270 */
[----:B------:R-:W-:Y:S01]  /*54f0*/  FFMA.FTZ R38, R38, R18, R35 ;  /* 0x0000001226267223 */ /* 0x000fe20000010023 */
[----:B------:R-:W-:-:S02]  /*5500*/  HADD2.F32 R35, -RZ, R19.H1_H1 ;  /* 0x30000013ff237230 */ /* 0x000fc40000004100 */
[----:B------:R-:W-:Y:S02]  /*5510*/  HADD2.F32 R19, -RZ, R12.H1_H1 ;  /* 0x3000000cff137230 */ /* 0x000fe40000004100 */
[----:B------:R-:W-:Y:S01]  /*5520*/  FFMA.FTZ R38, R13, R33, R38 ;  /* 0x000000210d267223 */ /* 0x000fe20000010026 */
[----:B------:R-:W-:Y:S02]  /*5530*/  LOP3.LUT R13, R37, 0xf000f0, RZ, 0xc0, !PT ;  /* 0x00f000f0250d7812 */ /* 0x000fe400078ec0ff */
[----:B------:R-:W-:Y:S02]  /*5540*/  LOP3.LUT R12, R15, 0xf000f, RZ, 0xc0, !PT ;  /* 0x000f000f0f0c7812 */ /* 0x000fe400078ec0ff */
[----:B------:R-:W-:Y:S02]  /*5550*/  LOP3.LUT R13, R13, 0x64006400, RZ, 0xfc, !PT ;  /* 0x640064000d0d7812 */ /* 0x000fe400078efcff */
[----:B------:R-:W-:Y:S02]  /*5560*/  LOP3.LUT R12, R12, 0x64006400, RZ, 0xfc, !PT ;  /* 0x640064000c0c7812 */ /* 0x000fe400078efcff */
[----:B------:R-:W-:Y:S01]  /*5570*/  LOP3.LUT R15, R15, 0xf000f0, RZ, 0xc0, !PT ;  /* 0x00f000f00f0f7812 */ /* 0x000fe200078ec0ff */
[----:B------:R-:W-:-:S02]  /*5580*/  HFMA2 R13, R13, R0.H1_H1, -72, -72 ;  /* 0xd480d4800d0d7431 */ /* 0x000fc40000060000 */
[----:B------:R-:W-:Y:S01]  /*5590*/  HADD2 R12, R12, -1032, -1032 ;  /* 0xe408e4080c0c7430 */ /* 0x000fe20000000000 */
[----:B------:R-:W-:Y:S02]  /*55a0*/  LOP3.LUT R15, R15, 0x64006400, RZ, 0xfc, !PT ;  /* 0x640064000f0f7812 */ /* 0x000fe400078efcff */
[--C-:B------:R-:W-:Y:S02]  /*55b0*/  HADD2.F32 R40, -RZ, R13.reuse.H0_H0 ;  /* 0x2000000dff287230 */ /* 0x100fe40000004100 */
[----:B------:R-:W-:-:S03]  /*55c0*/  HADD2.F32 R13, -RZ, R13.H1_H1 ;  /* 0x3000000dff0d7230 */ /* 0x000fc60000004100 */
[----:B------:R-:W-:Y:S01]  /*55d0*/  FFMA.FTZ R40, R33, R40, R36 ;  /* 0x0000002821287223 */ /* 0x000fe20000010024 */
[----:B------:R-:W-:-:S03]  /*55e0*/  FFMA.FTZ R36, R19, R35, R38 ;  /* 0x0000002313247223 */ /* 0x000fc60000010026 */
[----:B------:R-:W-:Y:S01]  /*55f0*/  FFMA.FTZ R19, R35, R13, R40 ;  /* 0x0000000d23137223 */ /* 0x000fe20000010028 */
[--C-:B------:R-:W-:Y:S02]  /*5600*/  HADD2.F32 R13, -RZ, R12.reuse.H0_H0 ;  /* 0x2000000cff0d7230 */ /* 0x100fe40000004100 */
[----:B------:R-:W-:Y:S01]  /*5610*/  FMUL.FTZ R29, R27, R36 ;  /* 0x000000241b1d7220 */ /* 0x000fe20000410000 */
[----:B------:R-:W-:Y:S02]  /*5620*/  HADD2.F32 R12, -RZ, R12.H1_H1 ;  /* 0x3000000cff0c7230 */ /* 0x000fe40000004100 */
[----:B------:R-:W-:Y:S01]  /*5630*/  FFMA.FTZ R13, R34, R13, R41 ;  /* 0x0000000d220d7223 */ /* 0x000fe20000010029 */
[----:B------:R-:W-:Y:S01]  /*5640*/  FFMA.FTZ R34, R18, R5, R39 ;  /* 0x0000000512227223 */ /* 0x000fe20000010027 */
[----:B------:R-:W-:Y:S01]  /*5650*/  LOP3.LUT R5, R14, 0x64006400, RZ, 0xfc, !PT ;  /* 0x640064000e057812 */ /* 0x000fe200078efcff */
[-C--:B------:R-:W-:Y:S02]  /*5660*/  HFMA2 R14, R15, R0.reuse.H1_H1, -72, -72 ;  /* 0xd480d4800f0e7431 */ /* 0x080fe40000060000 */
[----:B------:R-:W-:Y:S01]  /*5670*/  FFMA.FTZ R18, R18, R12, R13 ;  /* 0x0000000c12127223 */ /* 0x000fe2000001000d */
[----:B------:R-:W-:Y:S01]  /*5680*/  F2FP.F16.F32.PACK_AB R29, RZ, R29 ;  /* 0x0000001dff1d723e */ /* 0x000fe200000000ff */
[----:B------:R-:W0:Y:S01]  /*5690*/  LDS.64 R12, [UR4+0x30] ;  /* 0x00003004ff0c7984 */ /* 0x000e220008000a00 */
[----:B------:R-:W-:-:S05]  /*56a0*/  HFMA2 R5, R5, R0.H1_H1, -72, -72 ;  /* 0xd480d48005057431 */ /* 0x000fca0000060000 */
[----:B------:R-:W-:-:S05]  /*56b0*/  HADD2.F32 R15, -RZ, R5.H0_H0 ;  /* 0x20000005ff0f7230 */ /* 0x000fca0000004100 */
[----:B------:R-:W-:Y:S01]  /*56c0*/  FFMA.FTZ R34, R33, R15, R34 ;  /* 0x0000000f21227223 */ /* 0x000fe20000010022 */
[----:B------:R-:W-:-:S05]  /*56d0*/  HADD2.F32 R15, -RZ, R14.H0_H0 ;  /* 0x2000000eff0f7230 */ /* 0x000fca0000004100 */
[----:B------:R-:W-:Y:S01]  /*56e0*/  FFMA.FTZ R38, R33, R15, R18 ;  /* 0x0000000f21267223 */ /* 0x000fe20000010012 */
[----:B------:R-:W-:Y:S02]  /*56f0*/  HADD2.F32 R18, -RZ, R5.H1_H1 ;  /* 0x30000005ff127230 */ /* 0x000fe40000004100 */
[----:B------:R-:W-:Y:S02]  /*5700*/  HADD2.F32 R5, -RZ, R14.H1_H1 ;  /* 0x3000000eff057230 */ /* 0x000fe40000004100 */
[----:B------:R-:W1:Y:S01]  /*5710*/  LDS.64 R14, [UR4+0x38] ;  /* 0x00003804ff0e7984 */ /* 0x000e620008000a00 */
[C---:B------:R-:W-:Y:S01]  /*5720*/  FFMA.FTZ R18, R35.reuse, R18, R34 ;  /* 0x0000001223127223 */ /* 0x040fe20000010022 */
[----:B------:R-:W-:Y:S01]  /*5730*/  UIADD3 UR4, UPT, UPT, UR4, 0x40, URZ ;  /* 0x0000004004047890 */ /* 0x000fe2000fffe0ff */
[----:B------:R-:W-:Y:S02]  /*5740*/  FFMA.FTZ R35, R35, R5, R38 ;  /* 0x0000000523237223 */ /* 0x000fe40000010026 */
[----:B------:R-:W-:-:S02]  /*5750*/  FMUL.FTZ R18, R21, R18 ;  /* 0x0000001215127220 */ /* 0x000fc40000410000 */
[----:B------:R-:W-:-:S03]  /*5760*/  FMUL.FTZ R35, R20, R35 ;  /* 0x0000002314237220 */ /* 0x000fc60000410000 */
[----:B------:R-:W-:Y:S02]  /*5770*/  F2FP.F16.F32.PACK_AB R18, RZ, R18 ;  /* 0x00000012ff12723e */ /* 0x000fe400000000ff */
[C---:B--2---:R-:W-:Y:S02]  /*5780*/  LOP3.LUT R5, R8.reuse, 0xf000f, RZ, 0xc0, !PT ;  /* 0x000f000f08057812 */ /* 0x044fe400078ec0ff */
[----:B------:R-:W-:Y:S02]  /*5790*/  LOP3.LUT R31, R8, 0xf000f0, RZ, 0xc0, !PT ;  /* 0x00f000f0081f7812 */ /* 0x000fe400078ec0ff */
[----:B------:R-:W-:Y:S02]  /*57a0*/  LOP3.LUT R5, R5, 0x64006400, RZ, 0xfc, !PT ;  /* 0x6400640005057812 */ /* 0x000fe400078efcff */
[----:B------:R-:W-:Y:S02]  /*57b0*/  LOP3.LUT R31, R31, 0x64006400, RZ, 0xfc, !PT ;  /* 0x640064001f1f7812 */ /* 0x000fe400078efcff */
[----:B------:R-:W-:Y:S01]  /*57c0*/  SHF.R.U32.HI R37, RZ, 0x8, R8 ;  /* 0x00000008ff257819 */ /* 0x000fe20000011608 */
[----:B------:R-:W-:-:S02]  /*57d0*/  HADD2 R32, R5, -1032, -1032 ;  /* 0xe408e40805207430 */ /* 0x000fc40000000000 */
[--C-:B0-----:R-:W-:Y:S02]  /*57e0*/  HADD2.F32 R5, -RZ, R12.reuse.H0_H0 ;  /* 0x2000000cff057230 */ /* 0x101fe40000004100 */
[----:B------:R-:W-:Y:S02]  /*57f0*/  HFMA2 R31, R31, R0.H1_H1, -72, -72 ;  /* 0xd480d4801f1f7431 */ /* 0x000fe40000060000 */
[----:B------:R-:W-:Y:S01]  /*5800*/  HADD2.F32 R12, -RZ, R12.H1_H1 ;  /* 0x3000000cff0c7230 */ /* 0x000fe20000004100 */
[C---:B------:R-:W-:Y:S01]  /*5810*/  LOP3.LUT R8, R37.reuse, 0xf000f, RZ, 0xc0, !PT ;  /* 0x000f000f25087812 */ /* 0x040fe200078ec0ff */
[--C-:B------:R-:W-:Y:S01]  /*5820*/  HADD2.F32 R30, -RZ, R32.reuse.H0_H0 ;  /* 0x20000020ff1e7230 */ /* 0x100fe20000004100 */
[----:B------:R-:W-:Y:S01]  /*5830*/  LOP3.LUT R37, R37, 0xf000f0, RZ, 0xc0, !PT ;  /* 0x00f000f025257812 */ /* 0x000fe200078ec0ff */
[----:B------:R-:W-:Y:S01]  /*5840*/  HADD2.F32 R33, -RZ, R32.H1_H1 ;  /* 0x30000020ff217230 */ /* 0x000fe20000004100 */
[----:B------:R-:W-:Y:S02]  /*5850*/  LOP3.LUT R8, R8, 0x64006400, RZ, 0xfc, !PT ;  /* 0x6400640008087812 */ /* 0x000fe400078efcff */
[----:B------:R-:W-:Y:S01]  /*5860*/  FFMA.FTZ R30, R30, R5, RZ ;  /* 0x000000051e1e7223 */ /* 0x000fe200000100ff */
[----:B------:R-:W-:-:S03]  /*5870*/  LOP3.LUT R37, R37, 0x64006400, RZ, 0xfc, !PT ;  /* 0x6400640025257812 */ /* 0x000fc600078efcff */
[----:B------:R-:W-:Y:S01]  /*5880*/  FFMA.FTZ R34, R33, R12, R30 ;  /* 0x0000000c21227223 */ /* 0x000fe2000001001e */
[----:B------:R-:W-:Y:S02]  /*5890*/  HADD2.F32 R30, -RZ, R13.H0_H0 ;  /* 0x2000000dff1e7230 */ /* 0x000fe40000004100 */
[----:B------:R-:W-:Y:S02]  /*58a0*/  HFMA2 R32, R37, R0.H1_H1, -72, -72 ;  /* 0xd480d48025207431 */ /* 0x000fe40000060000 */
[----:B------:R-:W-:Y:S02]  /*58b0*/  HADD2.F32 R33, -RZ, R31.H0_H0 ;  /* 0x2000001fff217230 */ /* 0x000fe40000004100 */
[----:B------:R-:W-:-:S03]  /*58c0*/  HADD2.F32 R13, -RZ, R13.H1_H1 ;  /* 0x3000000dff0d7230 */ /* 0x000fc60000004100 */
[----:B------:R-:W-:Y:S01]  /*58d0*/  FFMA.FTZ R34, R33, R30, R34 ;  /* 0x0000001e21227223 */ /* 0x000fe20000010022 */
[----:B------:R-:W-:Y:S02]  /*58e0*/  HADD2.F32 R33, -RZ, R31.H1_H1 ;  /* 0x3000001fff217230 */ /* 0x000fe40000004100 */
[----:B------:R-:W-:Y:S02]  /*58f0*/  HADD2 R31, R8, -1032, -1032 ;  /* 0xe408e408081f7430 */ /* 0x000fe40000000000 */
[----:B-1----:R-:W-:Y:S02]  /*5900*/  HADD2.F32 R8, -RZ, R14.H0_H0 ;  /* 0x2000000eff087230 */ /* 0x002fe40000004100 */
[----:B------:R-:W-:Y:S01]  /*5910*/  FFMA.FTZ R34, R33, R13, R34 ;  /* 0x0000000d21227223 */ /* 0x000fe20000010022 */
[----:B------:R-:W-:-:S05]  /*5920*/  HADD2.F32 R33, -RZ, R31.H0_H0 ;  /* 0x2000001fff217230 */ /* 0x000fca0000004100 */
[----:B------:R-:W-:Y:S01]  /*5930*/  FFMA.FTZ R34, R33, R8, R34 ;  /* 0x0000000821227223 */ /* 0x000fe20000010022 */
[----:B------:R-:W-:Y:S02]  /*5940*/  HADD2.F32 R33, -RZ, R31.H1_H1 ;  /* 0x3000001fff217230 */ /* 0x000fe40000004100 */
[----:B------:R-:W-:Y:S02]  /*5950*/  HADD2.F32 R31, -RZ, R14.H1_H1 ;  /* 0x3000000eff1f7230 */ /* 0x000fe40000004100 */
[--C-:B------:R-:W-:Y:S02]  /*5960*/  HADD2.F32 R14, -RZ, R15.reuse.H0_H0 ;  /* 0x2000000fff0e7230 */ /* 0x100fe40000004100 */
[----:B------:R-:W-:Y:S02]  /*5970*/  HADD2.F32 R15, -RZ, R15.H1_H1 ;  /* 0x3000000fff0f7230 */ /* 0x000fe40000004100 */
[----:B------:R-:W-:Y:S01]  /*5980*/  FFMA.FTZ R34, R33, R31, R34 ;  /* 0x0000001f21227223 */ /* 0x000fe20000010022 */
[----:B------:R-:W-:-:S05]  /*5990*/  HADD2.F32 R33, -RZ, R32.H0_H0 ;  /* 0x20000020ff217230 */ /* 0x000fca0000004100 */
[----:B------:R-:W-:Y:S01]  /*59a0*/  FFMA.FTZ R34, R33, R14, R34 ;  /* 0x0000000e21227223 */ /* 0x000fe20000010022 */
[----:B------:R-:W-:-:S05]  /*59b0*/  HADD2.F32 R33, -RZ, R32.H1_H1 ;  /* 0x30000020ff217230 */ /* 0x000fca0000004100 */
[----:B------:R-:W-:Y:S01]  /*59c0*/  FFMA.FTZ R32, R33, R15, R34 ;  /* 0x0000000f21207223 */ /* 0x000fe20000010022 */
[----:B------:R-:W-:Y:S01]  /*59d0*/  LOP3.LUT R34, R9, 0xf000f, RZ, 0xc0, !PT ;  /* 0x000f000f09227812 */ /* 0x000fe200078ec0ff */
[----:B------:R-:W-:Y:S02]  /*59e0*/  FMUL.FTZ R33, R22, R19 ;  /* 0x0000001316217220 */ /* 0x000fe40000410000 */
[----:B------:R-:W-:Y:S01]  /*59f0*/  FMUL.FTZ R32, R27, R32 ;  /* 0x000000201b207220 */ /* 0x000fe20000410000 */
[----:B------:R-:W-:Y:S02]  /*5a00*/  LOP3.LUT R34, R34, 0x64006400, RZ, 0xfc, !PT ;  /* 0x6400640022227812 */ /* 0x000fe400078efcff */
[----:B------:R-:W-:Y:S02]  /*5a10*/  F2FP.F16.F32.PACK_AB R33, RZ, R33 ;  /* 0x00000021ff21723e */ /* 0x000fe400000000ff */
[----:B------:R-:W-:Y:S01]  /*5a20*/  F2FP.F16.F32.PACK_AB R32, RZ, R32 ;  /* 0x00000020ff20723e */ /* 0x000fe200000000ff */
[----:B------:R-:W-:Y:S01]  /*5a30*/  HADD2 R19, R34, -1032, -1032 ;  /* 0xe408e40822137430 */ /* 0x000fe20000000000 */
[----:B------:R-:W-:-:S02]  /*5a40*/  PRMT R29, R29, 0x5410, R33 ;  /* 0x000054101d1d7816 */ /* 0x000fc40000000021 */
[----:B------:R-:W-:Y:S02]  /*5a50*/  MOV R33, R17 ;  /* 0x0000001100217202 */ /* 0x000fe40000000f00 */
[--C-:B------:R-:W-:Y:S02]  /*5a60*/  HADD2.F32 R34, -RZ, R19.reuse.H0_H0 ;  /* 0x20000013ff227230 */ /* 0x100fe40000004100 */
[----:B------:R-:W-:Y:S02]  /*5a70*/  HADD2.F32 R19, -RZ, R19.H1_H1 ;  /* 0x30000013ff137230 */ /* 0x000fe40000004100 */
[----:B------:R-:W-:Y:S02]  /*5a80*/  HFMA2 R28, R29, 1, 1, R28 ;  /* 0x3c003c001d1c7831 */ /* 0x000fe4000000001c */
[----:B------:R-:W-:-:S04]  /*5a90*/  FFMA.FTZ R37, R5, R34, RZ ;  /* 0x0000002205257223 */ /* 0x000fc800000100ff */
[----:B------:R-:W-:Y:S01]  /*5aa0*/  FFMA.FTZ R37, R12, R19, R37 ;  /* 0x000000130c257223 */ /* 0x000fe20000010025 */
[----:B------:R-:W-:-:S04]  /*5ab0*/  LOP3.LUT R19, R9, 0xf000f0, RZ, 0xc0, !PT ;  /* 0x00f000f009137812 */ /* 0x000fc800078ec0ff */
[----:B------:R-:W-:-:S05]  /*5ac0*/  LOP3.LUT R19, R19, 0x64006400, RZ, 0xfc, !PT ;  /* 0x6400640013137812 */ /* 0x000fca00078efcff */
[----:B------:R-:W-:Y:S01]  /*5ad0*/  HFMA2 R34, R19, R0.H1_H1, -72, -72 ;  /* 0xd480d48013227431 */ /* 0x000fe20000060000 */
[----:B------:R-:W-:-:S04]  /*5ae0*/  F2FP.F16.F32.PACK_AB R19, RZ, R35 ;  /* 0x00000023ff13723e */ /* 0x000fc800000000ff */
[----:B------:R-:W-:Y:S01]  /*5af0*/  HADD2.F32 R36, -RZ, R34.H0_H0 ;  /* 0x20000022ff247230 */ /* 0x000fe20000004100 */
[----:B------:R-:W-:-:S04]  /*5b00*/  PRMT R18, R18, 0x5410, R19 ;  /* 0x0000541012127816 */ /* 0x000fc80000000013 */
[----:B------:R-:W-:Y:S01]  /*5b10*/  FFMA.FTZ R36, R30, R36, R37 ;  /* 0x000000241e247223 */ /* 0x000fe20000010025 */
[----:B------:R-:W-:Y:S01]  /*5b20*/  HADD2.F32 R37, -RZ, R34.H1_H1 ;  /* 0x30000022ff257230 */ /* 0x000fe20000004100 */
[----:B------:R-:W-:-:S04]  /*5b30*/  SHF.R.U32.HI R34, RZ, 0x8, R9 ;  /* 0x00000008ff227819 */ /* 0x000fc80000011609 */
[C---:B------:R-:W-:Y:S01]  /*5b40*/  LOP3.LUT R9, R34.reuse, 0xf000f, RZ, 0xc0, !PT ;  /* 0x000f000f22097812 */ /* 0x040fe200078ec0ff */
[----:B------:R-:W-:Y:S01]  /*5b50*/  FFMA.FTZ R37, R13, R37, R36 ;  /* 0x000000250d257223 */ /* 0x000fe20000010024 */
[----:B------:R-:W-:Y:S02]  /*5b60*/  LOP3.LUT R34, R34, 0xf000f0, RZ, 0xc0, !PT ;  /* 0x00f000f022227812 */ /* 0x000fe400078ec0ff */
[----:B------:R-:W-:-:S05]  /*5b70*/  LOP3.LUT R9, R9, 0x64006400, RZ, 0xfc, !PT ;  /* 0x6400640009097812 */ /* 0x000fca00078efcff */
[----:B------:R-:W-:-:S05]  /*5b80*/  HADD2 R9, R9, -1032, -1032 ;  /* 0xe408e40809097430 */ /* 0x000fca0000000000 */
[--C-:B------:R-:W-:Y:S02]  /*5b90*/  HADD2.F32 R35, -RZ, R9.reuse.H0_H0 ;  /* 0x20000009ff237230 */ /* 0x100fe40000004100 */
[----:B------:R-:W-:-:S03]  /*5ba0*/  HADD2.F32 R9, -RZ, R9.H1_H1 ;  /* 0x30000009ff097230 */ /* 0x000fc60000004100 */
[----:B------:R-:W-:-:S04]  /*5bb0*/  FFMA.FTZ R36, R8, R35, R37 ;  /* 0x0000002308247223 */ /* 0x000fc80000010025 */
[----:B------:R-:W-:Y:S01]  /*5bc0*/  FFMA.FTZ R37, R31, R9, R36 ;  /* 0x000000091f257223 */ /* 0x000fe20000010024 */
[----:B------:R-:W-:Y:S02]  /*5bd0*/  LOP3.LUT R9, R34, 0x64006400, RZ, 0xfc, !PT ;  /* 0x6400640022097812 */ /* 0x000fe400078efcff */
[----:B------:R-:W-:-:S03]  /*5be0*/  LOP3.LUT R34, R10, 0xf000f, RZ, 0xc0, !PT ;  /* 0x000f000f0a227812 */ /* 0x000fc600078ec0ff */
[----:B------:R-:W-:Y:S01]  /*5bf0*/  HFMA2 R9, R9, R0.H1_H1, -72, -72 ;  /* 0xd480d48009097431 */ /* 0x000fe20000060000 */
[----:B------:R-:W-:-:S04]  /*5c00*/  LOP3.LUT R34, R34, 0x64006400, RZ, 0xfc, !PT ;  /* 0x6400640022227812 */ /* 0x000fc800078efcff */
[--C-:B------:R-:W-:Y:S02]  /*5c10*/  HADD2.F32 R35, -RZ, R9.reuse.H0_H0 ;  /* 0x20000009ff237230 */ /* 0x100fe40000004100 */
[----:B------:R-:W-:Y:S02]  /*5c20*/  HADD2 R34, R34, -1032, -1032 ;  /* 0xe408e40822227430 */ /* 0x000fe40000000000 */
[----:B------:R-:W-:Y:S02]  /*5c30*/  HADD2.F32 R9, -RZ, R9.H1_H1 ;  /* 0x30000009ff097230 */ /* 0x000fe40000004100 */
[----:B------:R-:W-:Y:S01]  /*5c40*/  FFMA.FTZ R38, R14, R35, R37 ;  /* 0x000000230e267223 */ /* 0x000fe20000010025 */
[--C-:B------:R-:W-:Y:S01]  /*5c50*/  HADD2.F32 R36, -RZ, R34.reuse.H0_H0 ;  /* 0x20000022ff247230 */ /* 0x100fe20000004100 */
[----:B------:R-:W-:Y:S01]  /*5c60*/  LOP3.LUT R35, R10, 0xf000f0, RZ, 0xc0, !PT ;  /* 0x00f000f00a237812 */ /* 0x000fe200078ec0ff */
[----:B------:R-:W-:Y:S02]  /*5c70*/  HADD2.F32 R34, -RZ, R34.H1_H1 ;  /* 0x30000022ff227230 */ /* 0x000fe40000004100 */
[----:B------:R-:W-:Y:S01]  /*5c80*/  FFMA.FTZ R9, R15, R9, R38 ;  /* 0x000000090f097223 */ /* 0x000fe20000010026 */
[----:B------:R-:W-:Y:S01]  /*5c90*/  FFMA.FTZ R37, R5, R36, RZ ;  /* 0x0000002405257223 */ /* 0x000fe200000100ff */
[----:B------:R-:W-:-:S02]  /*5ca0*/  LOP3.LUT R35, R35, 0x64006400, RZ, 0xfc, !PT ;  /* 0x6400640023237812 */ /* 0x000fc400078efcff */
[----:B------:R-:W-:Y:S01]  /*5cb0*/  FMUL.FTZ R9, R22, R9 ;  /* 0x0000000916097220 */ /* 0x000fe20000410000 */
[----:B------:R-:W-:Y:S02]  /*5cc0*/  FFMA.FTZ R37, R12, R34, R37 ;  /* 0x000000220c257223 */ /* 0x000fe40000010025 */
[----:B------:R-:W-:Y:S02]  /*5cd0*/  HFMA2 R34, R35, R0.H1_H1, -72, -72 ;  /* 0xd480d48023227431 */ /* 0x000fe40000060000 */
[----:B------:R-:W-:-:S03]  /*5ce0*/  F2FP.F16.F32.PACK_AB R9, RZ, R9 ;  /* 0x00000009ff09723e */ /* 0x000fc600000000ff */
        /* <DEDUP_REMOVED lines=12> */
[----:B------:R-:W-:Y:S01]  /*5db0*/  FFMA.FTZ R36, R8, R35, R37 ;  /* 0x0000002308247223 */ /* 0x000fe20000010025 */
[----:B------:R-:W-:Y:S02]  /*5dc0*/  LOP3.LUT R35, R34, 0x64006400, RZ, 0xfc, !PT ;  /* 0x6400640022237812 */ /* 0x000fe400078efcff */
[----:B------:R-:W-:Y:S01]  /*5dd0*/  LOP3.LUT R34, R11, 0xf000f, RZ, 0xc0, !PT ;  /* 0x000f000f0b227812 */ /* 0x000fe200078ec0ff */
[----:B------:R-:W-:Y:S02]  /*5de0*/  FFMA.FTZ R37, R31, R10, R36 ;  /* 0x0000000a1f257223 */ /* 0x000fe40000010024 */
[----:B------:R-:W-:Y:S01]  /*5df0*/  HFMA2 R10, R35, R0.H1_H1, -72, -72 ;  /* 0xd480d480230a7431 */ /* 0x000fe20000060000 */
        /* <DEDUP_REMOVED lines=8> */
[----:B------:R-:W-:Y:S01]  /*5e80*/  FFMA.FTZ R37, R5, R36, RZ ;  /* 0x0000002405257223 */ /* 0x000fe200000100ff */
[----:B------:R-:W-:-:S02]  /*5e90*/  LOP3.LUT R5, R11, 0xf000f0, RZ, 0xc0, !PT ;  /* 0x00f000f00b057812 */ /* 0x000fc400078ec0ff */
[----:B------:R-:W-:Y:S01]  /*5ea0*/  FMUL.FTZ R10, R21, R10 ;  /* 0x0000000a150a7220 */ /* 0x000fe20000410000 */
[----:B------:R-:W-:Y:S01]  /*5eb0*/  SHF.R.U32.HI R11, RZ, 0x8, R11 ;  /* 0x00000008ff0b7819 */ /* 0x000fe2000001160b */
[----:B------:R-:W-:Y:S01]  /*5ec0*/  FFMA.FTZ R37, R12, R34, R37 ;  /* 0x000000220c257223 */ /* 0x000fe20000010025 */
[----:B------:R-:W-:Y:S02]  /*5ed0*/  LOP3.LUT R5, R5, 0x64006400, RZ, 0xfc, !PT ;  /* 0x6400640005057812 */ /* 0x000fe400078efcff */
[C---:B------:R-:W-:Y:S02]  /*5ee0*/  LOP3.LUT R12, R11.reuse, 0xf000f, RZ, 0xc0, !PT ;  /* 0x000f000f0b0c7812 */ /* 0x040fe400078ec0ff */
[----:B------:R-:W-:Y:S01]  /*5ef0*/  LOP3.LUT R11, R11, 0xf000f0, RZ, 0xc0, !PT ;  /* 0x00f000f00b0b7812 */ /* 0x000fe200078ec0ff */
[----:B------:R-:W-:Y:S01]  /*5f00*/  HFMA2 R5, R5, R0.H1_H1, -72, -72 ;  /* 0xd480d48005057431 */ /* 0x000fe20000060000 */
[----:B------:R-:W-:Y:S02]  /*5f10*/  LOP3.LUT R12, R12, 0x64006400, RZ, 0xfc, !PT ;  /* 0x640064000c0c7812 */ /* 0x000fe400078efcff */
[----:B------:R-:W-:-:S02]  /*5f20*/  LOP3.LUT R11, R11, 0x64006400, RZ, 0xfc, !PT ;  /* 0x640064000b0b7812 */ /* 0x000fc400078efcff */
[--C-:B------:R-:W-:Y:S02]  /*5f30*/  HADD2.F32 R35, -RZ, R5.reuse.H0_H0 ;  /* 0x20000005ff237230 */ /* 0x100fe40000004100 */
[----:B------:R-:W-:Y:S02]  /*5f40*/  HADD2 R12, R12, -1032, -1032 ;  /* 0xe408e4080c0c7430 */ /* 0x000fe40000000000 */
[----:B------:R-:W-:Y:S02]  /*5f50*/  HADD2.F32 R5, -RZ, R5.H1_H1 ;  /* 0x30000005ff057230 */ /* 0x000fe40000004100 */
[----:B------:R-:W-:Y:S01]  /*5f60*/  HFMA2 R11, R11, R0.H1_H1, -72, -72 ;  /* 0xd480d4800b0b7431 */ /* 0x000fe20000060000 */
[----:B------:R-:W-:Y:S01]  /*5f70*/  F2FP.F16.F32.PACK_AB R10, RZ, R10 ;  /* 0x0000000aff0a723e */ /* 0x000fe200000000ff */
[----:B------:R-:W-:-:S04]  /*5f80*/  FFMA.FTZ R30, R30, R35, R37 ;  /* 0x000000231e1e7223 */ /* 0x000fc80000010025 */
[----:B------:R-:W-:Y:S01]  /*5f90*/  FFMA.FTZ R5, R13, R5, R30 ;  /* 0x000000050d057223 */ /* 0x000fe2000001001e */
[--C-:B------:R-:W-:Y:S02]  /*5fa0*/  HADD2.F32 R13, -RZ, R12.reuse.H0_H0 ;  /* 0x2000000cff0d7230 */ /* 0x100fe40000004100 */
[----:B------:R-:W-:-:S03]  /*5fb0*/  HADD2.F32 R12, -RZ, R12.H1_H1 ;  /* 0x3000000cff0c7230 */ /* 0x000fc60000004100 */
[----:B------:R-:W-:Y:S01]  /*5fc0*/  FFMA.FTZ R8, R8, R13, R5 ;  /* 0x0000000d08087223 */ /* 0x000fe20000010005 */
[----:B------:R-:W-:-:S03]  /*5fd0*/  HADD2.F32 R5, -RZ, R11.H0_H0 ;  /* 0x2000000bff057230 */ /* 0x000fc60000004100 */
[----:B------:R-:W-:Y:S01]  /*5fe0*/  FFMA.FTZ R31, R31, R12, R8 ;  /* 0x0000000c1f1f7223 */ /* 0x000fe20000010008 */
[----:B------:R-:W-:-:S03]  /*5ff0*/  HADD2.F32 R8, -RZ, R11.H1_H1 ;  /* 0x3000000bff087230 */ /* 0x000fc60000004100 */
[----:B------:R-:W-:-:S04]  /*6000*/  FFMA.FTZ R5, R14, R5, R31 ;  /* 0x000000050e057223 */ /* 0x000fc8000001001f */
[----:B------:R-:W-:-:S04]  /*6010*/  FFMA.FTZ R5, R15, R8, R5 ;  /* 0x000000080f057223 */ /* 0x000fc80000010005 */
[----:B------:R-:W-:Y:S01]  /*6020*/  FMUL.FTZ R20, R20, R5 ;  /* 0x0000000514147220 */ /* 0x000fe20000410000 */
[----:B------:R-:W-:Y:S02]  /*6030*/  HADD2 R5, R18, R6 ;  /* 0x0000000612057230 */ /* 0x000fe40000000000 */
[----:B------:R-:W-:Y:S01]  /*6040*/  HFMA2 R6, R32, 1, 1, R28 ;  /* 0x3c003c0020067831 */ /* 0x000fe2000000001c */
[----:B------:R-:W-:Y:S01]  /*6050*/  MOV R32, R16 ;  /* 0x0000001000207202 */ /* 0x000fe20000000f00 */
[----:B------:R-:W-:Y:S01]  /*6060*/  IMAD.WIDE R16, R7, 0x4, R42 ;  /* 0x0000000407107825 */ /* 0x000fe200078e022a */
[----:B------:R-:W-:-:S04]  /*6070*/  F2FP.F16.F32.PACK_AB R20, RZ, R20 ;  /* 0x00000014ff14723e */ /* 0x000fc800000000ff */
[----:B------:R-:W-:-:S05]  /*6080*/  PRMT R10, R10, 0x5410, R20 ;  /* 0x000054100a0a7816 */ /* 0x000fca0000000014 */
[----:B------:R-:W-:Y:S01]  /*6090*/  HADD2 R5, R10, R5 ;  /* 0x000000050a057230 */ /* 0x000fe20000000000 */
[----:B------:R-:W-:Y:S06]  /*60a0*/  @!P0 BRA `(.L_x_5218) ;  /* 0xffffffdc000c8947 */ /* 0x000fec000383ffff */
[----:B------:R-:W-:-:S07]  /*60b0*/  IMAD.WIDE R32, R7, 0x10, R32 ;  /* 0x0000001007207825 */ /* 0x000fce00078e0220 */
.L_x_5217:
[----:B------:R-:W0:Y:S01]  /*60c0*/  LDC.64 R28, c[0x0][0x3a0] ;  /* 0x0000e800ff1c7b82 */ /* 0x000e220000000a00 */
[----:B------:R-:W-:Y:S01]  /*60d0*/  VIMNMX R25, PT, PT, R25, UR12, PT ;  /* 0x0000000c19197c48 */ /* 0x000fe2000bfe0100 */
[----:B------:R-:W-:-:S03]  /*60e0*/  IMAD R9, R7, UR8, R24 ;  /* 0x0000000807097c24 */ /* 0x000fc6000f8e0218 */
[----:B------:R-:W-:Y:S01]  /*60f0*/  ISETP.GT.AND P0, PT, R25, R26, PT ;  /* 0x0000001a1900720c */ /* 0x000fe20003f04270 */
[----:B0-----:R-:W-:-:S12]  /*6100*/  IMAD.WIDE R28, R9, 0x2, R28 ;  /* 0x00000002091c7825 */ /* 0x001fd800078e021c */
[----:B------:R-:W-:Y:S05]  /*6110*/  @!P0 BRA `(.L_x_5219) ;  /* 0x0000001000f08947 */ /* 0x000fea0003800000 */
.L_x_5220:
[----:B------:R-:W2:Y:S01]  /*6120*/  LDG.E.128.CONSTANT R16, desc[UR6][R32.64] ;  /* 0x0000000620107981 */ /* 0x000ea2000c1e9d00 */
[----:B------:R-:W-:-:S03]  /*6130*/  IMAD.WIDE R30, R7, 0x4, R32 ;  /* 0x00000004071e7825 */ /* 0x000fc600078e0220 */
[----:B------:R-:W0:Y:S04]  /*6140*/  LDS.128 R20, [UR4] ;  /* 0x00000004ff147984 */ /* 0x000e280008000c00 */
[----:B------:R1:W3:Y:S01]  /*6150*/  LDG.E.128.CONSTANT R12, desc[UR6][R30.64] ;  /* 0x000000061e0c7981 */ /* 0x0002e2000c1e9d00 */
[----:B------:R-:W-:Y:S02]  /*6160*/  HFMA2 R8, -RZ, RZ, 0, 0.125 ;  /* 0x00003000ff087431 */ /* 0x000fe400000001ff */
[----:B-1----:R-:W-:-:S03]  /*6170*/  IMAD.WIDE R30, R7, 0x4, R30 ;  /* 0x00000004071e7825 */ /* 0x002fc600078e021e */
[----:B------:R-:W-:Y:S02]  /*6180*/  PRMT R0, R0, 0x5410, R8 ;  /* 0x0000541000007816 */ /* 0x000fe40000000008 */
[----:B--2---:R-:W-:Y:S02]  /*6190*/  LOP3.LUT R8, R16, 0x70007, RZ, 0xc0, !PT ;  /* 0x0007000710087812 */ /* 0x004fe400078ec0ff */
        /* <DEDUP_REMOVED lines=11> */
[----:B------:R-:W-:Y:S02]  /*6250*/  HADD2 R11, R24, -1028, -1028 ;  /* 0xe404e404180b7430 */ /* 0x000fe40000000000 */
[----:B0-----:R-:W-:-:S02]  /*6260*/  HFMA2 R24, R10, R20, RZ ;  /* 0x000000140a187231 */ /* 0x001fc400000000ff */
[----:B------:R-:W-:Y:S01]  /*6270*/  HADD2 R27, R27, -1028, -1028 ;  /* 0xe404e4041b1b7430 */ /* 0x000fe20000000000 */
[----:B------:R-:W-:Y:S01]  /*6280*/  SHF.R.U32.HI R36, RZ, 0x6, R16 ;  /* 0x00000006ff247819 */ /* 0x000fe20000011610 */
[----:B------:R-:W-:Y:S02]  /*6290*/  HFMA2 R9, R9, R0.H1_H1, -132, -132 ;  /* 0xd820d82009097431 */ /* 0x000fe40000060000 */
[-C--:B------:R-:W-:Y:S02]  /*62a0*/  HFMA2 R8, R8, R20.reuse, RZ.H0_H0 ;  /* 0x0000001408087231 */ /* 0x080fe400000400ff */
[-C--:B------:R-:W-:Y:S02]  /*62b0*/  HFMA2 R11, R11, R20.reuse, RZ ;  /* 0x000000140b0b7231 */ /* 0x080fe400000000ff */
[----:B------:R-:W-:Y:S01]  /*62c0*/  HFMA2 R10, R27, R20, RZ.H0_H0 ;  /* 0x000000141b0a7231 */ /* 0x000fe200000400ff */
[----:B------:R-:W-:Y:S01]  /*62d0*/  LOP3.LUT R20, R17, 0x380038, RZ, 0xc0, !PT ;  /* 0x0038003811147812 */ /* 0x000fe200078ec0ff */
[----:B------:R-:W-:Y:S01]  /*62e0*/  HFMA2 R9, R9, R21, R24 ;  /* 0x0000001509097231 */ /* 0x000fe20000000018 */
        /* <DEDUP_REMOVED lines=9> */
[----:B------:R-:W-:Y:S01]  /*6380*/  SHF.R.U32.HI R20, RZ, 0x6, R17 ;  /* 0x00000006ff147819 */ /* 0x000fe20000011611 */
[----:B------:R-:W-:-:S02]  /*6390*/  HFMA2 R32, R27, R0.H1_H1, -132, -132 ;  /* 0xd820d8201b207431 */ /* 0x000fc40000060000 */
[-C--:B------:R-:W-:Y:S02]  /*63a0*/  HFMA2 R8, R33, R21.reuse, R8 ;  /* 0x0000001521087231 */ /* 0x080fe40000000008 */
[----:B------:R-:W-:Y:S01]  /*63b0*/  HADD2 R27, R24, -1028, -1028 ;  /* 0xe404e404181b7430 */ /* 0x000fe20000000000 */
[----:B------:R-:W-:Y:S01]  /*63c0*/  SHF.R.U32.HI R24, RZ, 0x6, R18 ;  /* 0x00000006ff187819 */ /* 0x000fe20000011612 */
[-C--:B------:R-:W-:Y:S02]  /*63d0*/  HFMA2 R11, R35, R21.reuse, R11 ;  /* 0x00000015230b7231 */ /* 0x080fe4000000000b */
[----:B------:R-:W-:Y:S01]  /*63e0*/  HFMA2 R9, R27, R22, R9 ;  /* 0x000000161b097231 */ /* 0x000fe20000000009 */
[----:B------:R-:W-:Y:S01]  /*63f0*/  SHF.R.U32.HI R27, RZ, 0x6, R19 ;  /* 0x00000006ff1b7819 */ /* 0x000fe20000011613 */
[----:B------:R-:W-:Y:S01]  /*6400*/  HFMA2 R10, R32, R21, R10 ;  /* 0x00000015200a7231 */ /* 0x000fe2000000000a */
[----:B------:R-:W-:Y:S02]  /*6410*/  LOP3.LUT R21, R20, 0x70007, RZ, 0xc0, !PT ;  /* 0x0007000714157812 */ /* 0x000fe400078ec0ff */
[----:B------:R-:W-:-:S02]  /*6420*/  LOP3.LUT R33, R27, 0x70007, RZ, 0xc0, !PT ;  /* 0x000700071b217812 */ /* 0x000fc400078ec0ff */
[----:B------:R-:W-:Y:S02]  /*6430*/  LOP3.LUT R32, R21, 0x64006400, RZ, 0xfc, !PT ;  /* 0x6400640015207812 */ /* 0x000fe400078efcff */
[----:B------:R-:W-:Y:S02]  /*6440*/  LOP3.LUT R33, R33, 0x64006400, RZ, 0xfc, !PT ;  /* 0x6400640021217812 */ /* 0x000fe400078efcff */
[----:B------:R-:W-:Y:S01]  /*6450*/  LOP3.LUT R21, R24, 0x70007, RZ, 0xc0, !PT ;  /* 0x0007000718157812 */ /* 0x000fe200078ec0ff */
[----:B------:R-:W-:Y:S02]  /*6460*/  HADD2 R32, R32, -1028, -1028 ;  /* 0xe404e40420207430 */ /* 0x000fe40000000000 */
[----:B------:R-:W-:Y:S01]  /*6470*/  HADD2 R33, R33, -1028, -1028 ;  /* 0xe404e40421217430 */ /* 0x000fe20000000000 */
[----:B------:R-:W-:Y:S01]  /*6480*/  LOP3.LUT R21, R21, 0x64006400, RZ, 0xfc, !PT ;  /* 0x6400640015157812 */ /* 0x000fe200078efcff */
[----:B------:R-:W-:-:S04]  /*6490*/  HFMA2 R8, R32, R22, R8 ;  /* 0x0000001620087231 */ /* 0x000fc80000000008 */
[----:B------:R-:W-:Y:S02]  /*64a0*/  HADD2 R32, R21, -1028, -1028 ;  /* 0xe404e40415207430 */ /* 0x000fe40000000000 */
[-C--:B------:R-:W-:Y:S01]  /*64b0*/  HFMA2 R33, R33, R22.reuse, R10 ;  /* 0x0000001621217231 */ /* 0x080fe2000000000a */
[----:B------:R-:W-:Y:S02]  /*64c0*/  LOP3.LUT R10, R36, 0x380038, RZ, 0xc0, !PT ;  /* 0x00380038240a7812 */ /* 0x000fe400078ec0ff */
[----:B------:R-:W-:Y:S01]  /*64d0*/  LOP3.LUT R21, R20, 0x380038, RZ, 0xc0, !PT ;  /* 0x0038003814157812 */ /* 0x000fe200078ec0ff */
[----:B------:R-:W-:Y:S01]  /*64e0*/  HFMA2 R32, R32, R22, R11 ;  /* 0x0000001620207231 */ /* 0x000fe2000000000b */
[----:B------:R-:W-:Y:S02]  /*64f0*/  LOP3.LUT R11, R10, 0x64006400, RZ, 0xfc, !PT ;  /* 0x640064000a0b7812 */ /* 0x000fe400078efcff */
[----:B------:R-:W-:Y:S02]  /*6500*/  LOP3.LUT R21, R21, 0x64006400, RZ, 0xfc, !PT ;  /* 0x6400640015157812 */ /* 0x000fe400078efcff */
[----:B------:R-:W-:Y:S01]  /*6510*/  LOP3.LUT R10, R24, 0x380038, RZ, 0xc0, !PT ;  /* 0x00380038180a7812 */ /* 0x000fe200078ec0ff */
[-C--:B------:R-:W-:Y:S01]  /*6520*/  HFMA2 R35, R11, R0.reuse.H1_H1, -132, -132 ;  /* 0xd820d8200b237431 */ /* 0x080fe20000060000 */
[----:B------:R-:W-:Y:S01]  /*6530*/  MOV R22, 0x2400 ;  /* 0x0000240000167802 */ /* 0x000fe20000000f00 */
[----:B------:R-:W-:Y:S01]  /*6540*/  HFMA2 R34, R21, R0.H1_H1, -132, -132 ;  /* 0xd820d82015227431 */ /* 0x000fe20000060000 */
[----:B------:R-:W-:-:S02]  /*6550*/  LOP3.LUT R21, R10, 0x64006400, RZ, 0xfc, !PT ;  /* 0x640064000a157812 */ /* 0x000fc400078efcff */
[----:B------:R-:W-:Y:S01]  /*6560*/  PRMT R2, R2, 0x5410, R22 ;  /* 0x0000541002027816 */ /* 0x000fe20000000016 */
[-C--:B------:R-:W-:Y:S02]  /*6570*/  HFMA2 R35, R35, R23.reuse, R9 ;  /* 0x0000001723237231 */ /* 0x080fe40000000009 */
[----:B------:R-:W-:Y:S02]  /*6580*/  HFMA2 R34, R34, R23, R8 ;  /* 0x0000001722227231 */ /* 0x000fe40000000008 */
[----:B------:R-:W0:Y:S01]  /*6590*/  LDS.128 R8, [UR4+0x10] ;  /* 0x00001004ff087984 */ /* 0x000e220008000c00 */
[----:B------:R-:W-:-:S04]  /*65a0*/  HFMA2 R21, R21, R0.H1_H1, -132, -132 ;  /* 0xd820d82015157431 */ /* 0x000fc80000060000 */
[----:B------:R-:W-:Y:S01]  /*65b0*/  HFMA2 R32, R21, R23, R32 ;  /* 0x0000001715207231 */ /* 0x000fe20000000020 */
[----:B------:R-:W-:-:S04]  /*65c0*/  LOP3.LUT R21, R27, 0x380038, RZ, 0xc0, !PT ;  /* 0x003800381b157812 */ /* 0x000fc800078ec0ff */
[----:B------:R-:W-:-:S05]  /*65d0*/  LOP3.LUT R21, R21, 0x64006400, RZ, 0xfc, !PT ;  /* 0x6400640015157812 */ /* 0x000fca00078efcff */
[----:B------:R-:W-:-:S04]  /*65e0*/  HFMA2 R21, R21, R0.H1_H1, -132, -132 ;  /* 0xd820d82015157431 */ /* 0x000fc80000060000 */
[----:B------:R-:W-:Y:S01]  /*65f0*/  HFMA2 R33, R21, R23, R33 ;  /* 0x0000001715217231 */ /* 0x000fe20000000021 */
[----:B------:R-:W-:Y:S02]  /*6600*/  LOP3.LUT R23, R36, 0x1c001c0, RZ, 0xc0, !PT ;  /* 0x01c001c024177812 */ /* 0x000fe400078ec0ff */
[----:B------:R-:W-:Y:S02]  /*6610*/  LOP3.LUT R21, R20, 0x1c001c0, RZ, 0xc0, !PT ;  /* 0x01c001c014157812 */ /* 0x000fe400078ec0ff */
[----:B------:R-:W-:Y:S02]  /*6620*/  LOP3.LUT R23, R23, 0x64006400, RZ, 0xfc, !PT ;  /* 0x6400640017177812 */ /* 0x000fe400078efcff */
[----:B------:R-:W-:-:S03]  /*6630*/  LOP3.LUT R21, R21, 0x64006400, RZ, 0xfc, !PT ;  /* 0x6400640015157812 */ /* 0x000fc600078efcff */
[-C--:B------:R-:W-:Y:S02]  /*6640*/  HFMA2 R23, R23, R2.reuse.H1_H1, -20, -20 ;  /* 0xcd00cd0017177431 */ /* 0x080fe40000060002 */
[----:B------:R-:W-:Y:S02]  /*6650*/  HFMA2 R21, R21, R2.H1_H1, -20, -20 ;  /* 0xcd00cd0015157431 */ /* 0x000fe40000060002 */
[-C--:B0-----:R-:W-:Y:S02]  /*6660*/  HFMA2 R35, R23, R8.reuse, R35 ;  /* 0x0000000817237231 */ /* 0x081fe40000000023 */
[----:B------:R-:W-:Y:S02]  /*6670*/  HFMA2 R34, R21, R8, R34 ;  /* 0x0000000815227231 */ /* 0x000fe40000000022 */
[----:B------:R-:W2:Y:S01]  /*6680*/  LDG.E.128.CONSTANT R20, desc[UR6][R30.64] ;  /* 0x000000061e147981 */ /* 0x000ea2000c1e9d00 */
[----:B------:R-:W-:Y:S02]  /*6690*/  LOP3.LUT R24, R24, 0x1c001c0, RZ, 0xc0, !PT ;  /* 0x01c001c018187812 */ /* 0x000fe400078ec0ff */
[----:B------:R-:W-:-:S02]  /*66a0*/  LOP3.LUT R27, R27, 0x1c001c0, RZ, 0xc0, !PT ;  /* 0x01c001c01b1b7812 */ /* 0x000fc400078ec0ff */
[----:B------:R-:W-:Y:S02]  /*66b0*/  LOP3.LUT R37, R24, 0x64006400, RZ, 0xfc, !PT ;  /* 0x6400640018257812 */ /* 0x000fe400078efcff */
[----:B------:R-:W-:Y:S02]  /*66c0*/  LOP3.LUT R27, R27, 0x64006400, RZ, 0xfc, !PT ;  /* 0x640064001b1b7812 */ /* 0x000fe400078efcff */
[----:B---3--:R-:W-:Y:S01]  /*66d0*/  LOP3.LUT R24, R15, 0x70007, RZ, 0xc0, !PT ;  /* 0x000700070f187812 */ /* 0x008fe200078ec0ff */
[-C--:B------:R-:W-:Y:S01]  /*66e0*/  HFMA2 R37, R37, R2.reuse.H1_H1, -20, -20 ;  /* 0xcd00cd0025257431 */ /* 0x080fe20000060002 */
[----:B------:R-:W-:Y:S01]  /*66f0*/  SHF.R.U32.HI R36, RZ, 0x6, R13 ;  /* 0x00000006ff247819 */ /* 0x000fe2000001160d */
[----:B------:R-:W-:Y:S01]  /*6700*/  HFMA2 R27, R27, R2.H1_H1, -20, -20 ;  /* 0xcd00cd001b1b7431 */ /* 0x000fe20000060002 */
[----:B------:R-:W-:Y:S02]  /*6710*/  LOP3.LUT R24, R24, 0x64006400, RZ, 0xfc, !PT ;  /* 0x6400640018187812 */ /* 0x000fe400078efcff */
[----:B------:R-:W-:Y:S01]  /*6720*/  SHF.R.U32.HI R16, RZ, 0xf, R16 ;  /* 0x0000000fff107819 */ /* 0x000fe20000011610 */
[----:B------:R-:W-:-:S02]  /*6730*/  HFMA2 R32, R37, R8, R32 ;  /* 0x0000000825207231 */ /* 0x000fc40000000020 */
[----:B------:R-:W-:Y:S01]  /*6740*/  HFMA2 R33, R27, R8, R33 ;  /* 0x000000081b217231 */ /* 0x000fe20000000021 */
[----:B------:R-:W-:Y:S01]  /*6750*/  LOP3.LUT R8, R12, 0x70007, RZ, 0xc0, !PT ;  /* 0x000700070c087812 */ /* 0x000fe200078ec0ff */
[----:B------:R-:W-:Y:S01]  /*6760*/  HADD2 R37, R24, -1028, -1028 ;  /* 0xe404e40418257430 */ /* 0x000fe20000000000 */
[----:B------:R-:W-:Y:S02]  /*6770*/  LOP3.LUT R24, R13, 0x380038, RZ, 0xc0, !PT ;  /* 0x003800380d187812 */ /* 0x000fe400078ec0ff */
[----:B------:R-:W-:Y:S01]  /*6780*/  LOP3.LUT R8, R8, 0x64006400, RZ, 0xfc, !PT ;  /* 0x6400640008087812 */ /* 0x000fe200078efcff */
[----:B------:R-:W-:Y:S01]  /*6790*/  HFMA2 R37, R37, R9, R33 ;  /* 0x0000000925257231 */ /* 0x000fe20000000021 */
[----:B------:R-:W-:Y:S02]  /*67a0*/  LOP3.LUT R33, R24, 0x64006400, RZ, 0xfc, !PT ;  /* 0x6400640018217812 */ /* 0x000fe400078efcff */
[----:B------:R-:W-:Y:S01]  /*67b0*/  SHF.R.U32.HI R24, RZ, 0x6, R12 ;  /* 0x00000006ff187819 */ /* 0x000fe2000001160c */
[----:B------:R-:W-:Y:S01]  /*67c0*/  HADD2 R27, R8, -1028, -1028 ;  /* 0xe404e404081b7430 */ /* 0x000fe20000000000 */
[----:B------:R-:W-:Y:S01]  /*67d0*/  LOP3.LUT R8, R14, 0x70007, RZ, 0xc0, !PT ;  /* 0x000700070e087812 */ /* 0x000fe200078ec0ff */
[----:B------:R-:W-:Y:S01]  /*67e0*/  HFMA2 R33, R33, R0.H1_H1, -132, -132 ;  /* 0xd820d82021217431 */ /* 0x000fe20000060000 */
[----:B------:R-:W-:-:S02]  /*67f0*/  LOP3.LUT R39, R24, 0x380038, RZ, 0xc0, !PT ;  /* 0x0038003818277812 */ /* 0x000fc400078ec0ff */
[----:B------:R-:W-:Y:S01]  /*6800*/  LOP3.LUT R8, R8, 0x64006400, RZ, 0xfc, !PT ;  /* 0x6400640008087812 */ /* 0x000fe200078efcff */
[----:B------:R-:W-:Y:S01]  /*6810*/  HFMA2 R27, R27, R9, R35 ;  /* 0x000000091b1b7231 */ /* 0x000fe20000000023 */
[----:B------:R-:W-:Y:S02]  /*6820*/  LOP3.LUT R35, R13, 0x70007, RZ, 0xc0, !PT ;  /* 0x000700070d237812 */ /* 0x000fe400078ec0ff */
[----:B------:R-:W-:Y:S01]  /*6830*/  LOP3.LUT R39, R39, 0x64006400, RZ, 0xfc, !PT ;  /* 0x6400640027277812 */ /* 0x000fe200078efcff */
[----:B------:R-:W-:Y:S01]  /*6840*/  HADD2 R8, R8, -1028, -1028 ;  /* 0xe404e40408087430 */ /* 0x000fe20000000000 */
[----:B------:R-:W-:Y:S02]  /*6850*/  LOP3.LUT R35, R35, 0x64006400, RZ, 0xfc, !PT ;  /* 0x6400640023237812 */ /* 0x000fe400078efcff */
[----:B------:R-:W-:Y:S02]  /*6860*/  SHF.R.U32.HI R18, RZ, 0xf, R18 ;  /* 0x0000000fff127819 */ /* 0x000fe40000011612 */
[----:B------:R-:W-:Y:S01]  /*6870*/  SHF.R.U32.HI R17, RZ, 0xf, R17 ;  /* 0x0000000fff117819 */ /* 0x000fe20000011611 */
[----:B------:R-:W-:-:S02]  /*6880*/  HADD2 R35, R35, -1028, -1028 ;  /* 0xe404e40423237430 */ /* 0x000fc40000000000 */
[-C--:B------:R-:W-:Y:S01]  /*6890*/  HFMA2 R32, R8, R9.reuse, R32 ;  /* 0x0000000908207231 */ /* 0x080fe20000000020 */
[----:B------:R-:W-:Y:S01]  /*68a0*/  LOP3.LUT R8, R12, 0x380038, RZ, 0xc0, !PT ;  /* 0x003800380c087812 */ /* 0x000fe200078ec0ff */
[----:B------:R-:W-:Y:S01]  /*68b0*/  HFMA2 R34, R35, R9, R34 ;  /* 0x0000000923227231 */ /* 0x000fe20000000022 */
[----:B------:R-:W-:Y:S02]  /*68c0*/  LOP3.LUT R35, R14, 0x380038, RZ, 0xc0, !PT ;  /* 0x003800380e237812 */ /* 0x000fe400078ec0ff */
[----:B------:R-:W-:Y:S01]  /*68d0*/  LOP3.LUT R9, R8, 0x64006400, RZ, 0xfc, !PT ;  /* 0x6400640008097812 */ /* 0x000fe200078efcff */
[----:B------:R-:W-:Y:S01]  /*68e0*/  HFMA2 R33, R33, R10, R34 ;  /* 0x0000000a21217231 */ /* 0x000fe20000000022 */
[----:B------:R-:W-:Y:S02]  /*68f0*/  LOP3.LUT R35, R35, 0x64006400, RZ, 0xfc, !PT ;  /* 0x6400640023237812 */ /* 0x000fe400078efcff */
[C---:B------:R-:W-:Y:S01]  /*6900*/  LOP3.LUT R8, R24.reuse, 0x70007, RZ, 0xc0, !PT ;  /* 0x0007000718087812 */ /* 0x040fe200078ec0ff */
[-C--:B------:R-:W-:Y:S01]  /*6910*/  HFMA2 R9, R9, R0.reuse.H1_H1, -132, -132 ;  /* 0xd820d82009097431 */ /* 0x080fe20000060000 */
[----:B------:R-:W-:Y:S01]  /*6920*/  LOP3.LUT R24, R24, 0x1c001c0, RZ, 0xc0, !PT ;  /* 0x01c001c018187812 */ /* 0x000fe200078ec0ff */
[----:B------:R-:W-:Y:S01]  /*6930*/  HFMA2 R34, R35, R0.H1_H1, -132, -132 ;  /* 0xd820d82023227431 */ /* 0x000fe20000060000 */
[----:B------:R-:W-:-:S02]  /*6940*/  LOP3.LUT R8, R8, 0x64006400, RZ, 0xfc, !PT ;  /* 0x6400640008087812 */ /* 0x000fc400078efcff */
[----:B------:R-:W-:Y:S01]  /*6950*/  SHF.R.U32.HI R35, RZ, 0x6, R15 ;  /* 0x00000006ff237819 */ /* 0x000fe2000001160f */
[-C--:B------:R-:W-:Y:S01]  /*6960*/  HFMA2 R27, R9, R10.reuse, R27 ;  /* 0x0000000a091b7231 */ /* 0x080fe2000000001b */
[----:B------:R-:W-:Y:S01]  /*6970*/  LOP3.LUT R9, R15, 0x380038, RZ, 0xc0, !PT ;  /* 0x003800380f097812 */ /* 0x000fe200078ec0ff */
[----:B------:R-:W-:Y:S02]  /*6980*/  HADD2 R8, R8, -1028, -1028 ;  /* 0xe404e40408087430 */ /* 0x000fe40000000000 */
[----:B------:R-:W-:Y:S01]  /*6990*/  HFMA2 R32, R34, R10, R32 ;  /* 0x0000000a22207231 */ /* 0x000fe20000000020 */
[----:B------:R-:W-:Y:S02]  /*69a0*/  SHF.R.U32.HI R34, RZ, 0x6, R14 ;  /* 0x00000006ff227819 */ /* 0x000fe4000001160e */
[----:B------:R-:W-:Y:S01]  /*69b0*/  LOP3.LUT R9, R9, 0x64006400, RZ, 0xfc, !PT ;  /* 0x6400640009097812 */ /* 0x000fe200078efcff */
[----:B------:R-:W-:Y:S01]  /*69c0*/  HFMA2 R27, R8, R11, R27 ;  /* 0x0000000b081b7231 */ /* 0x000fe2000000001b */
[----:B------:R-:W-:-:S03]  /*69d0*/  LOP3.LUT R8, R34, 0x70007, RZ, 0xc0, !PT ;  /* 0x0007000722087812 */ /* 0x000fc600078ec0ff */
[----:B------:R-:W-:Y:S01]  /*69e0*/  HFMA2 R9, R9, R0.H1_H1, -132, -132 ;  /* 0xd820d82009097431 */ /* 0x000fe20000060000 */
[----:B------:R-:W-:Y:S02]  /*69f0*/  SHF.R.U32.HI R14, RZ, 0xe, R14 ;  /* 0x0000000eff0e7819 */ /* 0x000fe4000001160e */
[----:B------:R-:W-:Y:S01]  /*6a00*/  LOP3.LUT R8, R8, 0x64006400, RZ, 0xfc, !PT ;  /* 0x6400640008087812 */ /* 0x000fe200078efcff */
[----:B------:R-:W-:Y:S01]  /*6a10*/  HFMA2 R37, R9, R10, R37 ;  /* 0x0000000a09257231 */ /* 0x000fe20000000025 */
[----:B------:R-:W-:Y:S02]  /*6a20*/  LOP3.LUT R9, R36, 0x70007, RZ, 0xc0, !PT ;  /* 0x0007000724097812 */ /* 0x000fe400078ec0ff */
[----:B------:R-:W-:Y:S01]  /*6a30*/  LOP3.LUT R17, R17, 0x10001, RZ, 0xc0, !PT ;  /* 0x0001000111117812 */ /* 0x000fe200078ec0ff */
[----:B------:R-:W-:Y:S01]  /*6a40*/  HADD2 R8, R8, -1028, -1028 ;  /* 0xe404e40408087430 */ /* 0x000fe20000000000 */
[----:B------:R-:W-:Y:S02]  /*6a50*/  LOP3.LUT R9, R9, 0x64006400, RZ, 0xfc, !PT ;  /* 0x6400640009097812 */ /* 0x000fe400078efcff */
[----:B------:R-:W-:-:S02]  /*6a60*/  SHF.R.U32.HI R19, RZ, 0xf, R19 ;  /* 0x0000000fff137819 */ /* 0x000fc40000011613 */
[----:B------:R-:W-:Y:S01]  /*6a70*/  IADD3 R26, PT, PT, R26, 0x20, RZ ;  /* 0x000000201a1a7810 */ /* 0x000fe20007ffe0ff */
[-C--:B------:R-:W-:Y:S01]  /*6a80*/  HFMA2 R32, R8, R11.reuse, R32 ;  /* 0x0000000b08207231 */ /* 0x080fe20000000020 */
[----:B------:R-:W-:Y:S01]  /*6a90*/  LOP3.LUT R8, R35, 0x70007, RZ, 0xc0, !PT ;  /* 0x0007000723087812 */ /* 0x000fe200078ec0ff */
[----:B------:R-:W-:Y:S01]  /*6aa0*/  HADD2 R9, R9, -1028, -1028 ;  /* 0xe404e40409097430 */ /* 0x000fe20000000000 */
[----:B------:R-:W-:Y:S02]  /*6ab0*/  LOP3.LUT R38, R19, 0x10001, RZ, 0xc0, !PT ;  /* 0x0001000113267812 */ /* 0x000fe400078ec0ff */
[----:B------:R-:W-:Y:S01]  /*6ac0*/  LOP3.LUT R8, R8, 0x64006400, RZ, 0xfc, !PT ;  /* 0x6400640008087812 */ /* 0x000fe200078efcff */
[-C--:B------:R-:W-:Y:S01]  /*6ad0*/  HFMA2 R33, R9, R11.reuse, R33 ;  /* 0x0000000b09217231 */ /* 0x080fe20000000021 */
[----:B------:R-:W-:Y:S02]  /*6ae0*/  SHF.R.U32.HI R9, RZ, 0xe, R12 ;  /* 0x0000000eff097819 */ /* 0x000fe4000001160c */
[----:B------:R-:W-:Y:S01]  /*6af0*/  LOP3.LUT R12, R16, 0x10001, RZ, 0xc0, !PT ;  /* 0x00010001100c7812 */ /* 0x000fe200078ec0ff */
[----:B------:R-:W-:Y:S01]  /*6b00*/  HADD2 R8, R8, -1028, -1028 ;  /* 0xe404e40408087430 */ /* 0x000fe20000000000 */
[----:B------:R-:W-:Y:S01]  /*6b10*/  ISETP.GE.AND P0, PT, R26, R25, PT ;  /* 0x000000191a00720c */ /* 0x000fe20003f06270 */
[----:B------:R-:W-:Y:S01]  /*6b20*/  HFMA2 R16, R39, R0.H1_H1, -132, -132 ;  /* 0xd820d82027107431 */ /* 0x000fe20000060000 */
[----:B------:R-:W-:Y:S01]  /*6b30*/  LOP3.LUT R12, R12, 0x20002, R9, 0xf8, !PT ;  /* 0x000200020c0c7812 */ /* 0x000fe200078ef809 */
[----:B------:R-:W-:Y:S01]  /*6b40*/  HFMA2 R37, R8, R11, R37 ;  /* 0x0000000b08257231 */ /* 0x000fe20000000025 */
[C---:B------:R-:W-:Y:S01]  /*6b50*/  LOP3.LUT R39, R36.reuse, 0x380038, RZ, 0xc0, !PT ;  /* 0x0038003824277812 */ /* 0x040fe200078ec0ff */
[----:B------:R-:W0:Y:S01]  /*6b60*/  LDS.128 R8, [UR4+0x20] ;  /* 0x00002004ff087984 */ /* 0x000e220008000c00 */
[----:B------:R-:W-:-:S02]  /*6b70*/  LOP3.LUT R36, R36, 0x1c001c0, RZ, 0xc0, !PT ;  /* 0x01c001c024247812 */ /* 0x000fc400078ec0ff */
[----:B------:R-:W-:Y:S02]  /*6b80*/  LOP3.LUT R39, R39, 0x64006400, RZ, 0xfc, !PT ;  /* 0x6400640027277812 */ /* 0x000fe400078efcff */
[----:B------:R-:W-:Y:S01]  /*6b90*/  PRMT R3, R3, 0x5410, R4 ;  /* 0x0000541003037816 */ /* 0x000fe20000000004 */
[----:B0-----:R-:W-:Y:S02]  /*6ba0*/  HFMA2 R27, R16, R8, R27 ;  /* 0x00000008101b7231 */ /* 0x001fe4000000001b */
[----:B------:R-:W-:-:S04]  /*6bb0*/  HFMA2 R16, R39, R0.H1_H1, -132, -132 ;  /* 0xd820d82027107431 */ /* 0x000fc80000060000 */
[----:B------:R-:W-:Y:S01]  /*6bc0*/  HFMA2 R33, R16, R8, R33 ;  /* 0x0000000810217231 */ /* 0x000fe20000000021 */
[C---:B------:R-:W-:Y:S02]  /*6bd0*/  LOP3.LUT R16, R34.reuse, 0x380038, RZ, 0xc0, !PT ;  /* 0x0038003822107812 */ /* 0x040fe400078ec0ff */
[----:B------:R-:W-:Y:S02]  /*6be0*/  LOP3.LUT R34, R34, 0x1c001c0, RZ, 0xc0, !PT ;  /* 0x01c001c022227812 */ /* 0x000fe400078ec0ff */
[----:B------:R-:W-:-:S05]  /*6bf0*/  LOP3.LUT R16, R16, 0x64006400, RZ, 0xfc, !PT ;  /* 0x6400640010107812 */ /* 0x000fca00078efcff */
[----:B------:R-:W-:-:S04]  /*6c00*/  HFMA2 R16, R16, R0.H1_H1, -132, -132 ;  /* 0xd820d82010107431 */ /* 0x000fc80000060000 */
[----:B------:R-:W-:Y:S01]  /*6c10*/  HFMA2 R32, R16, R8, R32 ;  /* 0x0000000810207231 */ /* 0x000fe20000000020 */
[----:B------:R-:W-:-:S04]  /*6c20*/  LOP3.LUT R16, R35, 0x380038, RZ, 0xc0, !PT ;  /* 0x0038003823107812 */ /* 0x000fc800078ec0ff */
[----:B------:R-:W-:-:S05]  /*6c30*/  LOP3.LUT R16, R16, 0x64006400, RZ, 0xfc, !PT ;  /* 0x6400640010107812 */ /* 0x000fca00078efcff */
[----:B------:R-:W-:-:S04]  /*6c40*/  HFMA2 R16, R16, R0.H1_H1, -132, -132 ;  /* 0xd820d82010107431 */ /* 0x000fc80000060000 */
[----:B------:R-:W-:Y:S01]  /*6c50*/  HFMA2 R16, R16, R8, R37 ;  /* 0x0000000810107231 */ /* 0x000fe20000000025 */
[----:B------:R-:W-:Y:S02]  /*6c60*/  SHF.R.U32.HI R8, RZ, 0xe, R13 ;  /* 0x0000000eff087819 */ /* 0x000fe4000001160d */
[----:B------:R-:W-:Y:S02]  /*6c70*/  LOP3.LUT R13, R18, 0x10001, RZ, 0xc0, !PT ;  /* 0x00010001120d7812 */ /* 0x000fe400078ec0ff */
[----:B------:R-:W-:Y:S02]  /*6c80*/  LOP3.LUT R8, R17, 0x20002, R8, 0xf8, !PT ;  /* 0x0002000211087812 */ /* 0x000fe400078ef808 */
[----:B------:R-:W-:Y:S02]  /*6c90*/  LOP3.LUT R18, R13, 0x20002, R14, 0xf8, !PT ;  /* 0x000200020d127812 */ /* 0x000fe400078ef80e */
[----:B------:R-:W-:Y:S02]  /*6ca0*/  LOP3.LUT R14, R35, 0x1c001c0, RZ, 0xc0, !PT ;  /* 0x01c001c0230e7812 */ /* 0x000fe400078ec0ff */
[----:B------:R-:W-:-:S02]  /*6cb0*/  LOP3.LUT R13, R24, 0x64006400, RZ, 0xfc, !PT ;  /* 0x64006400180d7812 */ /* 0x000fc400078efcff */
[----:B------:R-:W-:Y:S02]  /*6cc0*/  LOP3.LUT R37, R14, 0x64006400, RZ, 0xfc, !PT ;  /* 0x640064000e257812 */ /* 0x000fe400078efcff */
[----:B------:R-:W-:Y:S01]  /*6cd0*/  LOP3.LUT R35, R34, 0x64006400, RZ, 0xfc, !PT ;  /* 0x6400640022237812 */ /* 0x000fe200078efcff */
[-C--:B------:R-:W-:Y:S01]  /*6ce0*/  HFMA2 R24, R13, R2.reuse.H1_H1, -20, -20 ;  /* 0xcd00cd000d187431 */ /* 0x080fe20000060002 */
[----:B------:R-:W-:Y:S01]  /*6cf0*/  SHF.R.U32.HI R17, RZ, 0xe, R15 ;  /* 0x0000000eff117819 */ /* 0x000fe2000001160f */
[-C--:B------:R-:W-:Y:S01]  /*6d00*/  HFMA2 R13, R37, R2.reuse.H1_H1, -20, -20 ;  /* 0xcd00cd00250d7431 */ /* 0x080fe20000060002 */
[----:B------:R-:W-:Y:S01]  /*6d10*/  LOP3.LUT R15, R36, 0x64006400, RZ, 0xfc, !PT ;  /* 0x64006400240f7812 */ /* 0x000fe200078efcff */
[----:B------:R-:W-:Y:S01]  /*6d20*/  HFMA2 R35, R35, R2.H1_H1, -20, -20 ;  /* 0xcd00cd0023237431 */ /* 0x000fe20000060002 */
[----:B------:R-:W-:Y:S01]  /*6d30*/  LOP3.LUT R17, R38, 0x20002, R17, 0xf8, !PT ;  /* 0x0002000226117812 */ /* 0x000fe200078ef811 */
[-C--:B------:R-:W-:Y:S02]  /*6d40*/  HFMA2 R24, R24, R9.reuse, R27 ;  /* 0x0000000918187231 */ /* 0x080fe4000000001b */
[----:B------:R-:W-:-:S02]  /*6d50*/  HFMA2 R13, R13, R9, R16 ;  /* 0x000000090d0d7231 */ /* 0x000fc40000000010 */
[----:B------:R-:W-:Y:S02]  /*6d60*/  HFMA2 R19, R15, R2.H1_H1, -20, -20 ;  /* 0xcd00cd000f137431 */ /* 0x000fe40000060002 */
[-C--:B------:R-:W-:Y:S02]  /*6d70*/  HFMA2 R32, R35, R9.reuse, R32 ;  /* 0x0000000923207231 */ /* 0x080fe40000000020 */
[----:B------:R-:W-:Y:S01]  /*6d80*/  HFMA2 R19, R19, R9, R33 ;  /* 0x0000000913137231 */ /* 0x000fe20000000021 */
[----:B--2---:R-:W-:Y:S02]  /*6d90*/  LOP3.LUT R15, R20, 0x70007, RZ, 0xc0, !PT ;  /* 0x00070007140f7812 */ /* 0x004fe400078ec0ff */
        /* <DEDUP_REMOVED lines=9> */
[----:B------:R-:W-:Y:S01]  /*6e30*/  LOP3.LUT R9, R12, 0x40004, R9, 0xf8, !PT ;  /* 0x000400040c097812 */ /* 0x000fe200078ef809 */
[----:B------:R-:W-:Y:S01]  /*6e40*/  HADD2 R12, R15, -1028, -1028 ;  /* 0xe404e4040f0c7430 */ /* 0x000fe20000000000 */
[----:B------:R-:W-:Y:S01]  /*6e50*/  LOP3.LUT R33, R20, 0x380038, RZ, 0xc0, !PT ;  /* 0x0038003814217812 */ /* 0x000fe200078ec0ff */
[----:B------:R-:W-:Y:S01]  /*6e60*/  HADD2 R16, R16, -1028, -1028 ;  /* 0xe404e40410107430 */ /* 0x000fe20000000000 */
[----:B------:R-:W-:Y:S01]  /*6e70*/  SHF.R.U32.HI R35, RZ, 0xd, R21 ;  /* 0x0000000dff237819 */ /* 0x000fe20000011615 */
[----:B------:R-:W-:Y:S01]  /*6e80*/  HADD2 R14, R14, -1028, -1028 ;  /* 0xe404e4040e0e7430 */ /* 0x000fe20000000000 */
[----:B------:R-:W-:Y:S01]  /*6e90*/  LOP3.LUT R33, R33, 0x64006400, RZ, 0xfc, !PT ;  /* 0x6400640021217812 */ /* 0x000fe200078efcff */
[----:B------:R-:W-:-:S02]  /*6ea0*/  HFMA2 R19, R16, R10, R19 ;  /* 0x0000000a10137231 */ /* 0x000fc40000000013 */
[-C--:B------:R-:W-:Y:S01]  /*6eb0*/  HFMA2 R24, R12, R10.reuse, R24 ;  /* 0x0000000a0c187231 */ /* 0x080fe20000000018 */
[----:B------:R-:W-:Y:S01]  /*6ec0*/  LOP3.LUT R8, R8, 0x40004, R35, 0xf8, !PT ;  /* 0x0004000408087812 */ /* 0x000fe200078ef823 */
[-C--:B------:R-:W-:Y:S02]  /*6ed0*/  HFMA2 R16, R27, R10.reuse, R32 ;  /* 0x0000000a1b107231 */ /* 0x080fe40000000020 */
[----:B------:R-:W-:Y:S01]  /*6ee0*/  HFMA2 R10, R14, R10, R13 ;  /* 0x0000000a0e0a7231 */ /* 0x000fe2000000000d */
[----:B------:R-:W-:Y:S01]  /*6ef0*/  LOP3.LUT R27, R21, 0x380038, RZ, 0xc0, !PT ;  /* 0x00380038151b7812 */ /* 0x000fe200078ec0ff */
[----:B------:R-:W0:Y:S01]  /*6f00*/  LDS.128 R12, [UR4+0x30] ;  /* 0x00003004ff0c7984 */ /* 0x000e220008000c00 */
[----:B------:R-:W-:Y:S01]  /*6f10*/  HFMA2 R33, R33, R0.H1_H1, -132, -132 ;  /* 0xd820d82021217431 */ /* 0x000fe20000060000 */
[----:B------:R-:W-:Y:S01]  /*6f20*/  SHF.R.U32.HI R35, RZ, 0xd, R22 ;  /* 0x0000000dff237819 */ /* 0x000fe20000011616 */
[----:B------:R-:W-:Y:S01]  /*6f30*/  UIADD3 UR4, UPT, UPT, UR4, 0x40, URZ ;  /* 0x0000004004047890 */ /* 0x000fe2000fffe0ff */
[----:B------:R-:W-:-:S02]  /*6f40*/  LOP3.LUT R27, R27, 0x64006400, RZ, 0xfc, !PT ;  /* 0x640064001b1b7812 */ /* 0x000fc400078efcff */
[----:B------:R-:W-:Y:S01]  /*6f50*/  SHF.R.U32.HI R32, RZ, 0xd, R23 ;  /* 0x0000000dff207819 */ /* 0x000fe20000011617 */
[-C--:B------:R-:W-:Y:S01]  /*6f60*/  HFMA2 R24, R33, R11.reuse, R24 ;  /* 0x0000000b21187231 */ /* 0x080fe20000000018 */
[----:B------:R-:W-:Y:S01]  /*6f70*/  LOP3.LUT R33, R22, 0x380038, RZ, 0xc0, !PT ;  /* 0x0038003816217812 */ /* 0x000fe200078ec0ff */
[-C--:B------:R-:W-:Y:S01]  /*6f80*/  HFMA2 R27, R27, R0.reuse.H1_H1, -132, -132 ;  /* 0xd820d8201b1b7431 */ /* 0x080fe20000060000 */
[----:B------:R-:W-:Y:S02]  /*6f90*/  SHF.R.U32.HI R22, RZ, 0x6, R22 ;  /* 0x00000006ff167819 */ /* 0x000fe40000011616 */
[----:B------:R-:W-:Y:S01]  /*6fa0*/  LOP3.LUT R33, R33, 0x64006400, RZ, 0xfc, !PT ;  /* 0x6400640021217812 */ /* 0x000fe200078efcff */
[----:B------:R-:W-:Y:S01]  /*6fb0*/  HFMA2 R19, R27, R11, R19 ;  /* 0x0000000b1b137231 */ /* 0x000fe20000000013 */
[----:B------:R-:W-:Y:S02]  /*6fc0*/  LOP3.LUT R27, R23, 0x380038, RZ, 0xc0, !PT ;  /* 0x00380038171b7812 */ /* 0x000fe400078ec0ff */
[----:B------:R-:W-:Y:S01]  /*6fd0*/  SHF.R.U32.HI R20, RZ, 0x6, R20 ;  /* 0x00000006ff147819 */ /* 0x000fe20000011614 */
[----:B------:R-:W-:Y:S01]  /*6fe0*/  HFMA2 R33, R33, R0.H1_H1, -132, -132 ;  /* 0xd820d82021217431 */ /* 0x000fe20000060000 */
[----:B------:R-:W-:-:S02]  /*6ff0*/  LOP3.LUT R27, R27, 0x64006400, RZ, 0xfc, !PT ;  /* 0x640064001b1b7812 */ /* 0x000fc400078efcff */
[----:B------:R-:W-:Y:S02]  /*7000*/  SHF.R.U32.HI R21, RZ, 0x6, R21 ;  /* 0x00000006ff157819 */ /* 0x000fe40000011615 */
[----:B------:R-:W-:Y:S01]  /*7010*/  LOP3.LUT R17, R17, 0x40004, R32, 0xf8, !PT ;  /* 0x0004000411117812 */ /* 0x000fe200078ef820 */
[----:B------:R-:W-:Y:S01]  /*7020*/  HFMA2 R27, R27, R0.H1_H1, -132, -132 ;  /* 0xd820d8201b1b7431 */ /* 0x000fe20000060000 */
[----:B------:R-:W-:Y:S01]  /*7030*/  SHF.R.U32.HI R23, RZ, 0x6, R23 ;  /* 0x00000006ff177819 */ /* 0x000fe20000011617 */
        /* <DEDUP_REMOVED lines=17> */
[----:B0-----:R-:W-:-:S02]  /*7150*/  HFMA2 R19, R11, R12, R19 ;  /* 0x0000000c0b137231 */ /* 0x001fc40000000013 */
[-C--:B------:R-:W-:Y:S01]  /*7160*/  HFMA2 R11, R32, R12.reuse, R16 ;  /* 0x0000000c200b7231 */ /* 0x080fe20000000010 */
[C---:B------:R-:W-:Y:S01]  /*7170*/  LOP3.LUT R16, R20.reuse, 0x380038, RZ, 0xc0, !PT ;  /* 0x0038003814107812 */ /* 0x040fe200078ec0ff */
[-C--:B------:R-:W-:Y:S02]  /*7180*/  HFMA2 R10, R10, R12.reuse, R24 ;  /* 0x0000000c0a0a7231 */ /* 0x080fe40000000018 */
[----:B------:R-:W-:Y:S01]  /*7190*/  HFMA2 R12, R33, R12, R27 ;  /* 0x0000000c210c7231 */ /* 0x000fe2000000001b */
[----:B------:R-:W-:Y:S01]  /*71a0*/  LOP3.LUT R24, R20, 0x1c001c0, RZ, 0xc0, !PT ;  /* 0x01c001c014187812 */ /* 0x000fe200078ec0ff */
[----:B------:R-:W-:Y:S01]  /*71b0*/  HADD2 R9, R9, -1028, -1028 ;  /* 0xe404e40409097430 */ /* 0x000fe20000000000 */
[C---:B------:R-:W-:Y:S01]  /*71c0*/  LOP3.LUT R20, R21.reuse, 0x380038, RZ, 0xc0, !PT ;  /* 0x0038003815147812 */ /* 0x040fe200078ec0ff */
[----:B------:R-:W-:Y:S01]  /*71d0*/  HADD2 R18, R18, -1028, -1028 ;  /* 0xe404e40412127430 */ /* 0x000fe20000000000 */
        /* <DEDUP_REMOVED lines=9> */
[----:B------:R-:W-:Y:S01]  /*7270*/  LOP3.LUT R22, R23, 0x380038, RZ, 0xc0, !PT ;  /* 0x0038003817167812 */ /* 0x000fe200078ec0ff */
[----:B------:R-:W-:-:S02]  /*7280*/  HFMA2 R10, R33, R13, R10 ;  /* 0x0000000d210a7231 */ /* 0x000fc4000000000a */
[-C--:B------:R-:W-:Y:S02]  /*7290*/  HFMA2 R35, R35, R2.reuse.H1_H1, -20, -20 ;  /* 0xcd00cd0023237431 */ /* 0x080fe40000060002 */
[----:B------:R-:W-:Y:S01]  /*72a0*/  HFMA2 R11, R21, R13, R11 ;  /* 0x0000000d150b7231 */ /* 0x000fe2000000000b */
[----:B------:R-:W-:Y:S01]  /*72b0*/  LOP3.LUT R37, R20, 0x64006400, RZ, 0xfc, !PT ;  /* 0x6400640014257812 */ /* 0x000fe200078efcff */
[----:B------:R-:W-:Y:S01]  /*72c0*/  HFMA2 R39, R39, R2.H1_H1, -20, -20 ;  /* 0xcd00cd0027277431 */ /* 0x000fe20000060002 */
[----:B------:R-:W-:Y:S01]  /*72d0*/  LOP3.LUT R23, R23, 0x1c001c0, RZ, 0xc0, !PT ;  /* 0x01c001c017177812 */ /* 0x000fe200078ec0ff */
[----:B------:R-:W-:Y:S01]  /*72e0*/  IMAD.WIDE R32, R7, 0x4, R30 ;  /* 0x0000000407207825 */ /* 0x000fe200078e021e */
[----:B------:R-:W-:-:S03]  /*72f0*/  LOP3.LUT R41, R22, 0x64006400, RZ, 0xfc, !PT ;  /* 0x6400640016297812 */ /* 0x000fc600078efcff */
[----:B------:R-:W-:Y:S01]  /*7300*/  HFMA2 R10, R35, R14, R10 ;  /* 0x0000000e230a7231 */ /* 0x000fe2000000000a */
[----:B------:R-:W-:Y:S01]  /*7310*/  LOP3.LUT R27, R27, 0x64006400, RZ, 0xfc, !PT ;  /* 0x640064001b1b7812 */ /* 0x000fe200078efcff */
[----:B------:R-:W-:Y:S02]  /*7320*/  HFMA2 R37, R37, R0.H1_H1, -132, -132 ;  /* 0xd820d82025257431 */ /* 0x000fe40000060000 */
[----:B------:R-:W-:Y:S01]  /*7330*/  HFMA2 R11, R39, R14, R11 ;  /* 0x0000000e270b7231 */ /* 0x000fe2000000000b */
[----:B------:R-:W-:Y:S01]  /*7340*/  LOP3.LUT R23, R23, 0x64006400, RZ, 0xfc, !PT ;  /* 0x6400640017177812 */ /* 0x000fe200078efcff */
[----:B------:R-:W-:Y:S01]  /*7350*/  HFMA2 R41, R41, R0.H1_H1, -132, -132 ;  /* 0xd820d82029297431 */ /* 0x000fe20000060000 */
[----:B------:R-:W-:Y:S01]  /*7360*/  LOP3.LUT R8, R8, 0x64006400, RZ, 0xfc, !PT ;  /* 0x6400640008087812 */ /* 0x000fe200078efcff */
[----:B------:R-:W-:Y:S01]  /*7370*/  HFMA2 R27, R27, R2.H1_H1, -20, -20 ;  /* 0xcd00cd001b1b7431 */ /* 0x000fe20000060002 */
[----:B------:R-:W-:Y:S01]  /*7380*/  LOP3.LUT R17, R17, 0x64006400, RZ, 0xfc, !PT ;  /* 0x6400640011117812 */ /* 0x000fe200078efcff */
[----:B------:R-:W-:-:S02]  /*7390*/  HFMA2 R19, R37, R13, R19 ;  /* 0x0000000d25137231 */ /* 0x000fc40000000013 */
[-C--:B------:R-:W-:Y:S02]  /*73a0*/  HFMA2 R9, R9, R15.reuse, R10 ;  /* 0x0000000f09097231 */ /* 0x080fe4000000000a */
[----:B------:R-:W-:Y:S02]  /*73b0*/  HFMA2 R23, R23, R2.H1_H1, -20, -20 ;  /* 0xcd00cd0017177431 */ /* 0x000fe40000060002 */
[----:B------:R-:W-:Y:S02]  /*73c0*/  HFMA2 R11, R18, R15, R11 ;  /* 0x0000000f120b7231 */ /* 0x000fe4000000000b */
[----:B------:R-:W-:Y:S01]  /*73d0*/  HFMA2 R12, R41, R13, R12 ;  /* 0x0000000d290c7231 */ /* 0x000fe2000000000c */
[----:B------:R-:W-:Y:S01]  /*73e0*/  PRMT R0, R0, 0x5410, R2 ;  /* 0x0000541000007816 */ /* 0x000fe20000000002 */
[----:B------:R-:W-:Y:S02]  /*73f0*/  HFMA2 R19, R27, R14, R19 ;  /* 0x0000000e1b137231 */ /* 0x000fe40000000013 */
[----:B------:R-:W-:-:S02]  /*7400*/  HADD2 R8, R8, -1028, -1028 ;  /* 0xe404e40408087430 */ /* 0x000fc40000000000 */
[----:B------:R-:W-:Y:S02]  /*7410*/  HFMA2 R12, R23, R14, R12 ;  /* 0x0000000e170c7231 */ /* 0x000fe4000000000c */
[----:B------:R-:W-:Y:S02]  /*7420*/  HADD2 R17, R17, -1028, -1028 ;  /* 0xe404e40411117430 */ /* 0x000fe40000000000 */
[-C--:B------:R-:W-:Y:S02]  /*7430*/  HFMA2 R8, R8, R15.reuse, R19 ;  /* 0x0000000f08087231 */ /* 0x080fe40000000013 */
[----:B------:R-:W-:Y:S02]  /*7440*/  HFMA2 R12, R17, R15, R12 ;  /* 0x0000000f110c7231 */ /* 0x000fe4000000000c */
[----:B------:R-:W-:Y:S02]  /*7450*/  HADD2 R9, R9.H0_H0, R9.H1_H1 ;  /* 0x3000000909097230 */ /* 0x000fe40000000800 */
[----:B------:R-:W-:-:S02]  /*7460*/  HADD2 R8, R8.H0_H0, R8.H1_H1 ;  /* 0x3000000808087230 */ /* 0x000fc40000000800 */
[----:B------:R-:W-:Y:S02]  /*7470*/  HADD2 R11, R11.H0_H0, R11.H1_H1 ;  /* 0x3000000b0b0b7230 */ /* 0x000fe40000000800 */
[----:B------:R-:W-:Y:S01]  /*7480*/  HADD2 R12, R12.H0_H0, R12.H1_H1 ;  /* 0x3000000c0c0c7230 */ /* 0x000fe20000000800 */
[----:B------:R-:W-:-:S04]  /*7490*/  PRMT R9, R9, 0x5410, R8 ;  /* 0x0000541009097816 */ /* 0x000fc80000000008 */
[----:B------:R-:W-:Y:S01]  /*74a0*/  PRMT R11, R11, 0x5410, R12 ;  /* 0x000054100b0b7816 */ /* 0x000fe2000000000c */
[----:B------:R-:W-:-:S04]  /*74b0*/  HFMA2 R6, R9, R0, R6 ;  /* 0x0000000009067231 */ /* 0x000fc80000000006 */
[----:B------:R-:W-:Y:S01]  /*74c0*/  HFMA2 R5, R11, R3, R5 ;  /* 0x000000030b057231 */ /* 0x000fe20000000005 */
[----:B------:R-:W-:Y:S06]  /*74d0*/  @!P0 BRA `(.L_x_5220) ;  /* 0xffffffec00108947 */ /* 0x000fec000383ffff */
.L_x_5219:
        /* <DEDUP_REMOVED lines=8> */
.L_x_5224:
[----:B------:R-:W0:Y:S02]  /*7560*/  LDS R6, [R2] ;  /* 0x0000000002067984 */ /* 0x000e240000000800 */
[----:B0-----:R-:W-:-:S05]  /*7570*/  HADD2 R7, R6, R3 ;  /* 0x0000000306077230 */ /* 0x001fca0000000000 */
[----:B------:R-:W0:Y:S02]  /*7580*/  ATOMS.CAST.SPIN P0, [R2], R6, R7 ;  /* 0x000000060200758d */ /* 0x000e240001800007 */
[----:B0-----:R-:W-:Y:S05]  /*7590*/  @!P0 BRA `(.L_x_5224) ;  /* 0xfffffffc00f08947 */ /* 0x001fea000383ffff */
[----:B------:R-:W-:Y:S05]  /*75a0*/  BRA `(.L_x_5222) ;  /* 0x00000000000c7947 */ /* 0x000fea0003800000 */
.L_x_5223:
[----:B------:R-:W2:Y:S02]  /*75b0*/  LD.E R0, desc[UR6][R28.64] ;  /* 0x000000061c007980 */ /* 0x000ea4000c101900 */
[----:B--2---:R-:W-:-:S05]  /*75c0*/  IADD3 R3, PT, PT, R6, R0, RZ ;  /* 0x0000000006037210 */ /* 0x004fca0007ffe0ff */
[----:B------:R0:W-:Y:S02]  /*75d0*/  ST.E desc[UR6][R28.64], R3 ;  /* 0x000000031c007985 */ /* 0x0001e4000c101906 */
.L_x_5222:
[----:B------:R-:W-:Y:S05]  /*75e0*/  BSYNC.RECONVERGENT B0 ;  /* 0x0000000000007941 */ /* 0x000fea0003800200 */
.L_x_5221:
[----:B------:R1:W-:Y:S02]  /*75f0*/  ATOM.E.ADD.F16x2.RN.STRONG.GPU P0, RZ, desc[UR6][R28.64+0x4], R5 ;  /* 0x800004051cff79a2 */ /* 0x0003e4000c10e106 */
[----:B-1----:R-:W-:Y:S05]  /*7600*/  @P0 EXIT ;  /* 0x000000000000094d */ /* 0x002fea0003800000 */
[----:B------:R-:W1:Y:S02]  /*7610*/  QSPC.E.S P0, RZ, [R28+0x4] ;  /* 0x000004001cff73aa */ /* 0x000e640000000500 */
[----:B-1----:R-:W-:Y:S05]  /*7620*/  @!P0 BRA `(.L_x_5225) ;  /* 0x0000000000188947 */ /* 0x002fea0003800000 */
[----:B0-----:R-:W-:-:S07]  /*7630*/  MOV R28, R28 ;  /* 0x0000001c001c7202 */ /* 0x001fce0000000f00 */
.L_x_5226:
[----:B------:R-:W0:Y:S02]  /*7640*/  LDS R2, [R28+0x4] ;  /* 0x000004001c027984 */ /* 0x000e240000000800 */
[----:B0-----:R-:W-:-:S05]  /*7650*/  HFMA2 R3, R2, 1, 1, R5 ;  /* 0x3c003c0002037831 */ /* 0x001fca0000000005 */
[----:B------:R-:W0:Y:S02]  /*7660*/  ATOMS.CAST.SPIN P0, [R28+0x4], R2, R3 ;  /* 0x000004021c00758d */ /* 0x000e240001800003 */
[----:B0-----:R-:W-:Y:S05]  /*7670*/  @!P0 BRA `(.L_x_5226) ;  /* 0xfffffffc00f08947 */ /* 0x001fea000383ffff */
[----:B------:R-:W-:Y:S05]  /*7680*/  EXIT ;  /* 0x000000000000794d */ /* 0x000fea0003800000 */
.L_x_5225:
[----:B------:R-:W0:Y:S02]  /*7690*/  LD.E R0, desc[UR6][R28.64+0x4] ;  /* 0x000004061c007980 */ /* 0x000e24000c101900 */
[----:B0-----:R-:W-:-:S05]  /*76a0*/  IADD3 R3, PT, PT, R5, R0, RZ ;  /* 0x0000000005037210 */ /* 0x001fca0007ffe0ff */
[----:B------:R-:W-:Y:S01]  /*76b0*/  ST.E desc[UR6][R28.64+0x4], R3 ;  /* 0x000004031c007985 */ /* 0x000fe2000c101906 */
[----:B------:R-:W-:Y:S05]  /*76c0*/  EXIT ;  /* 0x000000000000794d */ /* 0x000fea0003800000 */
.L_x_5227:
        /* <DEDUP_REMOVED lines=11> */
.L_x_5369:


//--------------------- .text._Z23gemm_half_q_half_kernelILi1ELi20ELb1ELb0ELi32EEvPK6__halfPKjS4_S2_PS0_iiiiPKtS7_iiiiiibS2_i --------------------------
	.section	.text._Z23gemm_half_q_half_kernelILi1ELi20ELb1ELb0ELi32EEvPK6__halfPKjS4_S2_PS0_iiiiPKtS7_iiiiiibS2_i,"ax",@progbits
	.align	128
        .global         _Z23gemm_half_q_half_kernelILi1ELi20ELb1ELb0ELi32EEvPK6__halfPKjS4_S2_PS0_iiiiPKtS7_iiiiiibS2_i
        .type           _Z23gemm_half_q_half_kernelILi1ELi20ELb1ELb0ELi32EEvPK6__halfPKjS4_S2_PS0_iiiiPKtS7_iiiiiibS2_i,@function
        .size           _Z23gemm_half_q_half_kernelILi1ELi20ELb1ELb0ELi32EEvPK6__halfPKjS4_S2_PS0_iiiiPKtS7_iiiiiibS2_i,(.L_x_5370 - _Z23gemm_half_q_half_kernelILi1ELi20ELb1ELb0ELi32EEvPK6__halfPKjS4_S2_PS0_iiiiPKtS7_iiiiiibS2_i)
        .other          _Z23gemm_half_q_half_kernelILi1ELi20ELb1ELb0ELi32EEvPK6__halfPKjS4_S2_PS0_iiiiPKtS7_iiiiiibS2_i,@"STO_CUDA_ENTRY STV_DEFAULT"
_Z23gemm_half_q_half_kernelILi1ELi20ELb1ELb0ELi32EEvPK6__halfPKjS4_S2_PS0_iiiiPKtS7_iiiiiibS2_i:
.text._Z23gemm_half_q_half_kernelILi1ELi20ELb1ELb0ELi32EEvPK6__halfPKjS4_S2_PS0_iiiiPKtS7_iiiiiibS2_i:
        /* <DEDUP_REMOVED lines=17> */
[C---:B---3--:R-:W-:Y:S01]  /*0110*/  IMAD.IADD R13, R22.reuse, 0x1, R3 ;  /* 0x00000001160d7824 */ /* 0x048fe200078e0203 */
[----:B--2---:R-:W-:Y:S01]  /*0120*/  VIADDMNMX R32, R22, 0x20, R7, PT ;  /* 0x0000002016207846 */ /* 0x004fe20003800107 */
[----:B0-----:R-:W-:-:S03]  /*0130*/  IMAD R0, R0, 0x20, R3 ;  /* 0x0000002000007824 */ /* 0x001fc600078e0203 */
[----:B------:R-:W-:Y:S01]  /*0140*/  ISETP.GE.AND P0, PT, R13, R32, PT ;  /* 0x000000200d00720c */ /* 0x000fe20003f06270 */
[----:B------:R-:W-:-:S05]  /*0150*/  IMAD.SHL.U32 R31, R0, 0x4, RZ ;  /* 0x00000004001f7824 */ /* 0x000fca00078e00ff */
        /* <DEDUP_REMOVED lines=20> */
.L_x_5229:
[----:B------:R-:W-:Y:S05]  /*02a0*/  BSYNC.RECONVERGENT B0 ;  /* 0x0000000000007941 */ /* 0x000fea0003800200 */
.L_x_5228:
        /* <DEDUP_REMOVED lines=13> */
[----:B------:R-:W-:-:S04]  /*0380*/  IMAD.SHL.U32 R13, R30, 0x40, RZ ;  /* 0x000000401e0d7824 */ /* 0x000fc800078e00ff */
[----:B0-----:R-:W-:-:S05]  /*0390*/  IMAD.WIDE.U32 R12, R13, 0x2, R4 ;  /* 0x000000020d0c7825 */ /* 0x001fca00078e0004 */
        /* <DEDUP_REMOVED lines=8> */
.L_x_5231:
[----:B------:R-:W1:Y:S01]  /*0420*/  LDC.64 R2, c[0x0][0x390] ;  /* 0x0000e400ff027b82 */ /* 0x000e620000000a00 */
[----:B-----5:R-:W-:-:S04]  /*0430*/  VIADD R11, R6, UR4 ;  /* 0x00000004060b7c36 */ /* 0x020fc80008000000 */
[----:B------:R-:W-:-:S05]  /*0440*/  IMAD R0, R11, R29, RZ ;  /* 0x0000001d0b007224 */ /* 0x000fca00078e02ff */
[----:B0-----:R-:W-:-:S04]  /*0450*/  SHF.R.S32.HI R13, RZ, 0x1f, R0 ;  /* 0x0000001fff0d7819 */ /* 0x001fc80000011400 */
[----:B------:R-:W-:-:S04]  /*0460*/  LEA.HI R13, R13, R0, RZ, 0x3 ;  /* 0x000000000d0d7211 */ /* 0x000fc800078f18ff */
[----:B------:R-:W-:-:S05]  /*0470*/  LEA.HI.SX32 R13, R13, R10, 0x1d ;  /* 0x0000000a0d0d7211 */ /* 0x000fca00078feaff */
[----:B-1----:R-:W-:Y:S02]  /*0480*/  IMAD.WIDE R2, R13, 0x4, R2 ;  /* 0x000000040d027825 */ /* 0x002fe400078e0202 */
[----:B------:R-:W0:Y:S04]  /*0490*/  LDC.64 R12, c[0x0][0x398] ;  /* 0x0000e600ff0c7b82 */ /* 0x000e280000000a00 */
[----:B------:R-:W2:Y:S01]  /*04a0*/  LDG.E.CONSTANT R3, desc[UR6][R2.64] ;  /* 0x0000000602037981 */ /* 0x000ea2000c1e9900 */
[----:B------:R-:W-:-:S04]  /*04b0*/  IMAD.SHL.U32 R15, R9, 0x2, RZ ;  /* 0x00000002090f7824 */ /* 0x000fc800078e00ff */
[----:B------:R-:W-:-:S05]  /*04c0*/  IMAD.WIDE.U32 R14, R15, 0x2, R4 ;  /* 0x000000020f0e7825 */ /* 0x000fca00078e0004 */
[----:B------:R-:W3:Y:S01]  /*04d0*/  LDG.E.U16.CONSTANT R0, desc[UR6][R14.64+0x2] ;  /* 0x000002060e007981 */ /* 0x000ee2000c1e9500 */
[----:B0-----:R-:W-:-:S05]  /*04e0*/  IMAD.WIDE.U32 R12, R11, 0x2, R12 ;  /* 0x000000020b0c7825 */ /* 0x001fca00078e000c */
        /* <DEDUP_REMOVED lines=10> */
[----:B------:R-:W-:Y:S01]  /*0590*/  LOP3.LUT R17, R17, 0xf, RZ, 0xc0, !PT ;  /* 0x0000000f11117812 */ /* 0x000fe200078ec0ff */
[----:B---3--:R-:W-:Y:S01]  /*05a0*/  IMAD.IADD R9, R0, 0x1, R9 ;  /* 0x0000000100097824 */ /* 0x008fe200078e0209 */
[----:B------:R-:W-:-:S02]  /*05b0*/  LOP3.LUT R11, R11, 0xf, RZ, 0xc0, !PT ;  /* 0x0000000f0b0b7812 */ /* 0x000fc400078ec0ff */
[----:B0-----:R-:W-:Y:S02]  /*05c0*/  IADD3 R12, PT, PT, R2, 0x1, R3 ;  /* 0x00000001020c7810 */ /* 0x001fe40007ffe003 */
[----:B------:R-:W-:Y:S01]  /*05d0*/  IADD3 R19, PT, PT, R16, 0x1, R19 ;  /* 0x0000000110137810 */ /* 0x000fe20007ffe013 */
[----:B------:R-:W-:Y:S01]  /*05e0*/  IMAD R2, R11, R11, R11 ;  /* 0x0000000b0b027224 */ /* 0x000fe200078e020b */
[----:B------:R-:W4:Y:S01]  /*05f0*/  I2F.F16 R3, R12 ;  /* 0x0000000c00037306 */ /* 0x000f220000200c00 */
[----:B------:R-:W-:Y:S01]  /*0600*/  IMAD R16, R17, R17, R17 ;  /* 0x0000001111107224 */ /* 0x000fe200078e0211 */
[----:B------:R-:W-:Y:S02]  /*0610*/  ISETP.GE.AND P0, PT, R9, R32, PT ;  /* 0x000000200900720c */ /* 0x000fe40003f06270 */
[----:B------:R-:W-:Y:S02]  /*0620*/  IADD3 R11, PT, PT, R11, 0x1, R2 ;  /* 0x000000010b0b7810 */ /* 0x000fe40007ffe002 */
[----:B------:R-:W-:-:S02]  /*0630*/  IADD3 R16, PT, PT, R17, 0x1, R16 ;  /* 0x0000000111107810 */ /* 0x000fc40007ffe010 */
        /* <DEDUP_REMOVED lines=8> */
.L_x_5230:
        /* <DEDUP_REMOVED lines=11> */
.L_x_5232:
        /* <DEDUP_REMOVED lines=11> */
.L_x_5233:
        /* <DEDUP_REMOVED lines=11> */
.L_x_5234:
        /* <DEDUP_REMOVED lines=11> */
.L_x_5235:
        /* <DEDUP_REMOVED lines=11> */
.L_x_5236:
        /* <DEDUP_REMOVED lines=24> */
[----:B------:R-:W0:Y:S04]  /*0bb0*/  LDS.128 R20, [UR4] ;  /* 0x00000004ff147984 */ /* 0x000e280008000c00 */
[----:B------:R-:W3:Y:S01]  /*0bc0*/  LDG.E.128.CONSTANT R8, desc[UR6][R16.64] ;  /* 0x0000000610087981 */ /* 0x000ee2000c1e9d00 */
[----:B------:R-:W-:-:S05]  /*0bd0*/  IMAD.WIDE R38, R29, 0x4, R16 ;  /* 0x000000041d267825 */ /* 0x000fca00078e0210 */
[----:B------:R1:W4:Y:S01]  /*0be0*/  LDG.E.128.CONSTANT R12, desc[UR6][R38.64] ;  /* 0x00000006260c7981 */ /* 0x000322000c1e9d00 */
[----:B------:R-:W-:-:S05]  /*0bf0*/  IMAD.MOV.U32 R18, RZ, RZ, 0x2800 ;  /* 0x00002800ff127424 */ /* 0x000fca00078e00ff */
[----:B------:R-:W-:Y:S01]  /*0c00*/  PRMT R0, R0, 0x5410, R18 ;  /* 0x0000541000007816 */ /* 0x000fe20000000012 */
        /* <DEDUP_REMOVED lines=18> */
[-C--:B------:R-:W-:Y:S01]  /*0d30*/  HFMA2 R34, R34, R20.reuse, RZ.H0_H0 ;  /* 0x0000001422227231 */ /* 0x080fe200000400ff */
[----:B------:R-:W-:Y:S01]  /*0d40*/  LOP3.LUT R26, R7, 0x3e003e0, RZ, 0xc0, !PT ;  /* 0x03e003e0071a7812 */ /* 0x000fe200078ec0ff */
[----:B------:R-:W-:-:S02]  /*0d50*/  HFMA2 R33, R33, R20, RZ ;  /* 0x0000001421217231 */ /* 0x000fc400000000ff */
[----:B------:R-:W-:Y:S01]  /*0d60*/  HFMA2 R35, R35, R20, RZ.H0_H0 ;  /* 0x0000001423237231 */ /* 0x000fe200000400ff */
[----:B------:R-:W-:Y:S01]  /*0d70*/  LOP3.LUT R24, R6, 0x3e003e0, RZ, 0xc0, !PT ;  /* 0x03e003e006187812 */ /* 0x000fe200078ec0ff */
[-C--:B------:R-:W-:Y:S01]  /*0d80*/  HFMA2 R20, R17, R0.reuse.H1_H1, -48, -48 ;  /* 0xd200d20011147431 */ /* 0x080fe20000060000 */
[----:B------:R-:W-:Y:S01]  /*0d90*/  LOP3.LUT R27, R26, 0x64006400, RZ, 0xfc, !PT ;  /* 0x640064001a1b7812 */ /* 0x000fe200078efcff */
[-C--:B------:R-:W-:Y:S01]  /*0da0*/  HFMA2 R17, R19, R0.reuse.H1_H1, -48, -48 ;  /* 0xd200d20013117431 */ /* 0x080fe20000060000 */
[----:B------:R-:W-:Y:S02]  /*0db0*/  LOP3.LUT R25, R24, 0x64006400, RZ, 0xfc, !PT ;  /* 0x6400640018197812 */ /* 0x000fe400078efcff */
[----:B------:R-:W-:Y:S01]  /*0dc0*/  SHF.R.U32.HI R16, RZ, 0xa, R4 ;  /* 0x0000000aff107819 */ /* 0x000fe20000011604 */
[-C--:B------:R-:W-:Y:S01]  /*0dd0*/  HFMA2 R27, R27, R0.reuse.H1_H1, -48, -48 ;  /* 0xd200d2001b1b7431 */ /* 0x080fe20000060000 */
[----:B------:R-:W-:Y:S01]  /*0de0*/  SHF.R.U32.HI R19, RZ, 0xa, R6 ;  /* 0x0000000aff137819 */ /* 0x000fe20000011606 */
[----:B------:R-:W-:Y:S01]  /*0df0*/  HFMA2 R34, R17, R21, R34 ;  /* 0x0000001511227231 */ /* 0x000fe20000000022 */
[----:B------:R-:W-:Y:S01]  /*0e00*/  SHF.R.U32.HI R17, RZ, 0xa, R5 ;  /* 0x0000000aff117819 */ /* 0x000fe20000011605 */
[----:B------:R-:W-:-:S02]  /*0e10*/  HFMA2 R25, R25, R0.H1_H1, -48, -48 ;  /* 0xd200d20019197431 */ /* 0x000fc40000060000 */
[-C--:B------:R-:W-:Y:S01]  /*0e20*/  HFMA2 R20, R20, R21.reuse, R18 ;  /* 0x0000001514147231 */ /* 0x080fe20000000012 */
[----:B------:R-:W-:Y:S01]  /*0e30*/  LOP3.LUT R16, R16, 0x1f001f, RZ, 0xc0, !PT ;  /* 0x001f001f10107812 */ /* 0x000fe200078ec0ff */
[-C--:B------:R-:W-:Y:S01]  /*0e40*/  HFMA2 R35, R27, R21.reuse, R35 ;  /* 0x000000151b237231 */ /* 0x080fe20000000023 */
[----:B------:R-:W-:Y:S01]  /*0e50*/  LOP3.LUT R18, R17, 0x1f001f, RZ, 0xc0, !PT ;  /* 0x001f001f11127812 */ /* 0x000fe200078ec0ff */
[----:B------:R-:W-:Y:S01]  /*0e60*/  HFMA2 R33, R25, R21, R33 ;  /* 0x0000001519217231 */ /* 0x000fe20000000021 */
        /* <DEDUP_REMOVED lines=8> */
[----:B---3--:R-:W-:Y:S01]  /*0ef0*/  LOP3.LUT R24, R10, 0x1f001f, RZ, 0xc0, !PT ;  /* 0x001f001f0a187812 */ /* 0x008fe200078ec0ff */
[----:B------:R-:W-:Y:S01]  /*0f00*/  HADD2 R19, R19, -1040, -1040 ;  /* 0xe410e41013137430 */ /* 0x000fe20000000000 */
[----:B------:R-:W-:Y:S01]  /*0f10*/  LOP3.LUT R16, R21, 0x64006400, RZ, 0xfc, !PT ;  /* 0x6400640015107812 */ /* 0x000fe200078efcff */
[-C--:B------:R-:W-:Y:S02]  /*0f20*/  HFMA2 R20, R17, R22.reuse, R20 ;  /* 0x0000001611147231 */ /* 0x080fe40000000014 */
[-C--:B------:R-:W-:Y:S02]  /*0f30*/  HFMA2 R34, R18, R22.reuse, R34 ;  /* 0x0000001612227231 */ /* 0x080fe40000000022 */
[----:B------:R-:W-:Y:S01]  /*0f40*/  HFMA2 R33, R19, R22, R33 ;  /* 0x0000001613217231 */ /* 0x000fe20000000021 */
[----:B------:R-:W-:Y:S01]  /*0f50*/  LOP3.LUT R24, R24, 0x64006400, RZ, 0xfc, !PT ;  /* 0x6400640018187812 */ /* 0x000fe200078efcff */
[----:B------:R-:W-:-:S02]  /*0f60*/  HADD2 R21, R16, -1040, -1040 ;  /* 0xe410e41010157430 */ /* 0x000fc40000000000 */
[----:B------:R-:W0:Y:S02]  /*0f70*/  LDS.128 R16, [UR4+0x10] ;  /* 0x00001004ff107984 */ /* 0x000e240008000c00 */
[----:B------:R-:W-:Y:S02]  /*0f80*/  HADD2 R24, R24, -1040, -1040 ;  /* 0xe410e41018187430 */ /* 0x000fe40000000000 */
[----:B------:R-:W-:Y:S01]  /*0f90*/  HFMA2 R35, R21, R22, R35 ;  /* 0x0000001615237231 */ /* 0x000fe20000000023 */
[----:B------:R-:W-:Y:S01]  /*0fa0*/  LOP3.LUT R21, R8, 0x1f001f, RZ, 0xc0, !PT ;  /* 0x001f001f08157812 */ /* 0x000fe200078ec0ff */
[----:B------:R-:W-:-:S03]  /*0fb0*/  HFMA2 R33, R24, R23, R33 ;  /* 0x0000001718217231 */ /* 0x000fc60000000021 */
[----:B------:R-:W-:Y:S02]  /*0fc0*/  LOP3.LUT R22, R21, 0x64006400, RZ, 0xfc, !PT ;  /* 0x6400640015167812 */ /* 0x000fe400078efcff */
[----:B------:R-:W-:-:S03]  /*0fd0*/  LOP3.LUT R21, R9, 0x1f001f, RZ, 0xc0, !PT ;  /* 0x001f001f09157812 */ /* 0x000fc600078ec0ff */
[----:B------:R-:W-:Y:S01]  /*0fe0*/  HADD2 R22, R22, -1040, -1040 ;  /* 0xe410e41016167430 */ /* 0x000fe20000000000 */
[----:B------:R-:W-:-:S03]  /*0ff0*/  LOP3.LUT R21, R21, 0x64006400, RZ, 0xfc, !PT ;  /* 0x6400640015157812 */ /* 0x000fc600078efcff */
[----:B------:R-:W-:Y:S01]  /*1000*/  HFMA2 R20, R22, R23, R20 ;  /* 0x0000001716147231 */ /* 0x000fe20000000014 */
[----:B------:R-:W-:Y:S01]  /*1010*/  LOP3.LUT R22, R11, 0x1f001f, RZ, 0xc0, !PT ;  /* 0x001f001f0b167812 */ /* 0x000fe200078ec0ff */
[----:B------:R-:W-:-:S03]  /*1020*/  HADD2 R21, R21, -1040, -1040 ;  /* 0xe410e41015157430 */ /* 0x000fc60000000000 */
[----:B------:R-:W-:Y:S01]  /*1030*/  LOP3.LUT R22, R22, 0x64006400, RZ, 0xfc, !PT ;  /* 0x6400640016167812 */ /* 0x000fe200078efcff */
[----:B------:R-:W-:Y:S01]  /*1040*/  HFMA2 R34, R21, R23, R34 ;  /* 0x0000001715227231 */ /* 0x000fe20000000022 */
[----:B------:R-:W-:-:S03]  /*1050*/  LOP3.LUT R21, R8, 0x3e003e0, RZ, 0xc0, !PT ;  /* 0x03e003e008157812 */ /* 0x000fc600078ec0ff */
[----:B------:R-:W-:Y:S01]  /*1060*/  HADD2 R22, R22, -1040, -1040 ;  /* 0xe410e41016167430 */ /* 0x000fe20000000000 */
[----:B------:R-:W-:Y:S02]  /*1070*/  LOP3.LUT R21, R21, 0x64006400, RZ, 0xfc, !PT ;  /* 0x6400640015157812 */ /* 0x000fe400078efcff */
[----:B------:R-:W-:Y:S01]  /*1080*/  LOP3.LUT R25, R9, 0x3e003e0, RZ, 0xc0, !PT ;  /* 0x03e003e009197812 */ /* 0x000fe200078ec0ff */
[----:B------:R-:W-:Y:S02]  /*1090*/  HFMA2 R35, R22, R23, R35 ;  /* 0x0000001716237231 */ /* 0x000fe40000000023 */
[----:B------:R-:W-:Y:S01]  /*10a0*/  HFMA2 R24, R21, R0.H1_H1, -48, -48 ;  /* 0xd200d20015187431 */ /* 0x000fe20000060000 */
[----:B------:R-:W-:-:S03]  /*10b0*/  LOP3.LUT R25, R25, 0x64006400, RZ, 0xfc, !PT ;  /* 0x6400640019197812 */ /* 0x000fc600078efcff */
[----:B0-----:R-:W-:Y:S02]  /*10c0*/  HFMA2 R24, R24, R16, R20 ;  /* 0x0000001018187231 */ /* 0x001fe40000000014 */
[----:B------:R0:W2:Y:S01]  /*10d0*/  LDG.E.128.CONSTANT R20, desc[UR6][R38.64] ;  /* 0x0000000626147981 */ /* 0x0000a2000c1e9d00 */
[----:B------:R-:W-:-:S04]  /*10e0*/  HFMA2 R25, R25, R0.H1_H1, -48, -48 ;  /* 0xd200d20019197431 */ /* 0x000fc80000060000 */
[----:B------:R-:W-:Y:S01]  /*10f0*/  HFMA2 R34, R25, R16, R34 ;  /* 0x0000001019227231 */ /* 0x000fe20000000022 */
[----:B------:R-:W-:Y:S01]  /*1100*/  LOP3.LUT R25, R10, 0x3e003e0, RZ, 0xc0, !PT ;  /* 0x03e003e00a197812 */ /* 0x000fe200078ec0ff */
[----:B0-----:R-:W-:-:S03]  /*1110*/  IMAD.WIDE R38, R29, 0x4, R38 ;  /* 0x000000041d267825 */ /* 0x001fc600078e0226 */
        /* <DEDUP_REMOVED lines=14> */
[----:B------:R-:W-:-:S04]  /*1200*/  HADD2 R16, R16, -1040, -1040 ;  /* 0xe410e41010107430 */ /* 0x000fc80000000000 */
[-C--:B------:R-:W-:Y:S02]  /*1210*/  HFMA2 R16, R16, R17.reuse, R24 ;  /* 0x0000001110107231 */ /* 0x080fe40000000018 */
[----:B------:R-:W-:Y:S02]  /*1220*/  HFMA2 R34, R25, R17, R34 ;  /* 0x0000001119227231 */ /* 0x000fe40000000022 */
[----:B------:R-:W3:Y:S01]  /*1230*/  LDG.E.128.CONSTANT R24, desc[UR6][R38.64] ;  /* 0x0000000626187981 */ /* 0x000ee2000c1e9d00 */
[----:B------:R-:W-:Y:S02]  /*1240*/  SHF.R.U32.HI R36, RZ, 0xa, R10 ;  /* 0x0000000aff247819 */ /* 0x000fe4000001160a */
[----:B------:R-:W-:Y:S02]  /*1250*/  SHF.R.U32.HI R5, RZ, 0xf, R5 ;  /* 0x0000000fff057819 */ /* 0x000fe40000011605 */
[----:B------:R-:W-:Y:S02]  /*1260*/  LOP3.LUT R36, R36, 0x1f001f, RZ, 0xc0, !PT ;  /* 0x001f001f24247812 */ /* 0x000fe400078ec0ff */
[----:B------:R-:W-:-:S02]  /*1270*/  LOP3.LUT R5, R5, 0x10001, RZ, 0xc0, !PT ;  /* 0x0001000105057812 */ /* 0x000fc400078ec0ff */
[----:B------:R-:W-:Y:S02]  /*1280*/  LOP3.LUT R36, R36, 0x64006400, RZ, 0xfc, !PT ;  /* 0x6400640024247812 */ /* 0x000fe400078efcff */
[----:B------:R-:W-:Y:S02]  /*1290*/  SHF.R.U32.HI R4, RZ, 0xf, R4 ;  /* 0x0000000fff047819 */ /* 0x000fe40000011604 */
[----:B------:R-:W-:Y:S01]  /*12a0*/  SHF.R.U32.HI R6, RZ, 0xf, R6 ;  /* 0x0000000fff067819 */ /* 0x000fe20000011606 */
[----:B------:R-:W-:Y:S01]  /*12b0*/  HADD2 R36, R36, -1040, -1040 ;  /* 0xe410e41024247430 */ /* 0x000fe20000000000 */
[----:B------:R-:W-:Y:S02]  /*12c0*/  SHF.R.U32.HI R7, RZ, 0xf, R7 ;  /* 0x0000000fff077819 */ /* 0x000fe40000011607 */
[----:B------:R-:W-:Y:S01]  /*12d0*/  SHF.R.U32.HI R10, RZ, 0xe, R10 ;  /* 0x0000000eff0a7819 */ /* 0x000fe2000001160a */
[----:B------:R-:W-:Y:S01]  /*12e0*/  HFMA2 R33, R36, R17, R33 ;  /* 0x0000001124217231 */ /* 0x000fe20000000021 */
[----:B------:R-:W-:-:S02]  /*12f0*/  SHF.R.U32.HI R36, RZ, 0xa, R11 ;  /* 0x0000000aff247819 */ /* 0x000fc4000001160b */
[----:B------:R-:W-:Y:S02]  /*1300*/  LOP3.LUT R7, R7, 0x10001, RZ, 0xc0, !PT ;  /* 0x0001000107077812 */ /* 0x000fe400078ec0ff */
[----:B------:R-:W-:Y:S02]  /*1310*/  LOP3.LUT R36, R36, 0x1f001f, RZ, 0xc0, !PT ;  /* 0x001f001f24247812 */ /* 0x000fe400078ec0ff */
[----:B------:R-:W-:Y:S02]  /*1320*/  PRMT R3, R3, 0x5410, R28 ;  /* 0x0000541003037816 */ /* 0x000fe4000000001c */
        /* <DEDUP_REMOVED lines=19> */
[----:B------:R-:W-:Y:S02]  /*1460*/  SHF.R.U32.HI R18, RZ, 0xe, R8 ;  /* 0x0000000eff127819 */ /* 0x000fe40000011608 */
[----:B------:R-:W-:Y:S02]  /*1470*/  SHF.R.U32.HI R8, RZ, 0xe, R9 ;  /* 0x0000000eff087819 */ /* 0x000fe40000011609 */
[----:B------:R-:W-:Y:S02]  /*1480*/  LOP3.LUT R9, R4, 0x10001, RZ, 0xc0, !PT ;  /* 0x0001000104097812 */ /* 0x000fe400078ec0ff */
[----:B------:R-:W-:Y:S02]  /*1490*/  LOP3.LUT R8, R5, 0x20002, R8, 0xf8, !PT ;  /* 0x0002000205087812 */ /* 0x000fe400078ef808 */
[----:B------:R-:W-:Y:S02]  /*14a0*/  LOP3.LUT R5, R12, 0x3e003e0, RZ, 0xc0, !PT ;  /* 0x03e003e00c057812 */ /* 0x000fe400078ec0ff */
[----:B------:R-:W-:-:S02]  /*14b0*/  SHF.R.U32.HI R4, RZ, 0xe, R11 ;  /* 0x0000000eff047819 */ /* 0x000fc4000001160b */
[----:B------:R-:W-:Y:S02]  /*14c0*/  LOP3.LUT R5, R5, 0x64006400, RZ, 0xfc, !PT ;  /* 0x6400640005057812 */ /* 0x000fe400078efcff */
[----:B------:R-:W-:Y:S02]  /*14d0*/  LOP3.LUT R11, R6, 0x10001, RZ, 0xc0, !PT ;  /* 0x00010001060b7812 */ /* 0x000fe400078ec0ff */
[----:B------:R-:W-:Y:S01]  /*14e0*/  LOP3.LUT R9, R9, 0x20002, R18, 0xf8, !PT ;  /* 0x0002000209097812 */ /* 0x000fe200078ef812 */
[----:B------:R-:W-:Y:S01]  /*14f0*/  HFMA2 R5, R5, R0.H1_H1, -48, -48 ;  /* 0xd200d20005057431 */ /* 0x000fe20000060000 */
[----:B------:R-:W-:Y:S02]  /*1500*/  LOP3.LUT R11, R11, 0x20002, R10, 0xf8, !PT ;  /* 0x000200020b0b7812 */ /* 0x000fe400078ef80a */
[----:B------:R-:W-:Y:S02]  /*1510*/  LOP3.LUT R10, R7, 0x20002, R4, 0xf8, !PT ;  /* 0x00020002070a7812 */ /* 0x000fe400078ef804 */
[----:B------:R-:W-:Y:S01]  /*1520*/  LOP3.LUT R4, R13, 0x3e003e0, RZ, 0xc0, !PT ;  /* 0x03e003e00d047812 */ /* 0x000fe200078ec0ff */
[----:B------:R-:W-:Y:S01]  /*1530*/  HFMA2 R16, R5, R19, R16 ;  /* 0x0000001305107231 */ /* 0x000fe20000000010 */
[----:B------:R-:W-:-:S02]  /*1540*/  LOP3.LUT R5, R14, 0x3e003e0, RZ, 0xc0, !PT ;  /* 0x03e003e00e057812 */ /* 0x000fc400078ec0ff */
[----:B------:R-:W-:Y:S02]  /*1550*/  LOP3.LUT R7, R4, 0x64006400, RZ, 0xfc, !PT ;  /* 0x6400640004077812 */ /* 0x000fe400078efcff */
[----:B------:R-:W-:Y:S02]  /*1560*/  LOP3.LUT R5, R5, 0x64006400, RZ, 0xfc, !PT ;  /* 0x6400640005057812 */ /* 0x000fe400078efcff */
[----:B------:R-:W-:Y:S01]  /*1570*/  LOP3.LUT R4, R15, 0x3e003e0, RZ, 0xc0, !PT ;  /* 0x03e003e00f047812 */ /* 0x000fe200078ec0ff */
[-C--:B------:R-:W-:Y:S01]  /*1580*/  HFMA2 R7, R7, R0.reuse.H1_H1, -48, -48 ;  /* 0xd200d20007077431 */ /* 0x080fe20000060000 */
[----:B------:R-:W-:Y:S01]  /*1590*/  SHF.R.U32.HI R18, RZ, 0xd, R12 ;  /* 0x0000000dff127819 */ /* 0x000fe2000001160c */
[----:B------:R-:W-:Y:S01]  /*15a0*/  HFMA2 R5, R5, R0.H1_H1, -48, -48 ;  /* 0xd200d20005057431 */ /* 0x000fe20000060000 */
[----:B------:R-:W-:Y:S02]  /*15b0*/  LOP3.LUT R35, R4, 0x64006400, RZ, 0xfc, !PT ;  /* 0x6400640004237812 */ /* 0x000fe400078efcff */
[----:B------:R-:W-:Y:S01]  /*15c0*/  LOP3.LUT R9, R9, 0x40004, R18, 0xf8, !PT ;  /* 0x0004000409097812 */ /* 0x000fe200078ef812 */
[-C--:B------:R-:W-:Y:S01]  /*15d0*/  HFMA2 R17, R7, R19.reuse, R17 ;  /* 0x0000001307117231 */ /* 0x080fe20000000011 */
[----:B------:R-:W-:Y:S01]  /*15e0*/  SHF.R.U32.HI R18, RZ, 0xd, R14 ;  /* 0x0000000dff127819 */ /* 0x000fe2000001160e */
[----:B------:R-:W-:-:S02]  /*15f0*/  HFMA2 R33, R5, R19, R33 ;  /* 0x0000001305217231 */ /* 0x000fc40000000021 */
[----:B------:R-:W-:Y:S01]  /*1600*/  HFMA2 R35, R35, R0.H1_H1, -48, -48 ;  /* 0xd200d20023237431 */ /* 0x000fe20000060000 */
[----:B------:R-:W0:Y:S01]  /*1610*/  LDS.128 R4, [UR4+0x20] ;  /* 0x00002004ff047984 */ /* 0x000e220008000c00 */
[----:B------:R-:W-:Y:S02]  /*1620*/  SHF.R.U32.HI R12, RZ, 0xa, R12 ;  /* 0x0000000aff0c7819 */ /* 0x000fe4000001160c */
[----:B------:R-:W-:Y:S01]  /*1630*/  HFMA2 R34, R35, R19, R34 ;  /* 0x0000001323227231 */ /* 0x000fe20000000022 */
[--C-:B------:R-:W-:Y:S02]  /*1640*/  SHF.R.U32.HI R19, RZ, 0xd, R13.reuse ;  /* 0x0000000dff137819 */ /* 0x100fe4000001160d */
[----:B------:R-:W-:Y:S02]  /*1650*/  SHF.R.U32.HI R13, RZ, 0xa, R13 ;  /* 0x0000000aff0d7819 */ /* 0x000fe4000001160d */
[----:B------:R-:W-:Y:S02]  /*1660*/  LOP3.LUT R8, R8, 0x40004, R19, 0xf8, !PT ;  /* 0x0004000408087812 */ /* 0x000fe400078ef813 */
[----:B------:R-:W-:-:S02]  /*1670*/  SHF.R.U32.HI R19, RZ, 0xa, R14 ;  /* 0x0000000aff137819 */ /* 0x000fc4000001160e */
[----:B------:R-:W-:Y:S02]  /*1680*/  LOP3.LUT R14, R13, 0x1f001f, RZ, 0xc0, !PT ;  /* 0x001f001f0d0e7812 */ /* 0x000fe400078ec0ff */
[----:B------:R-:W-:Y:S02]  /*1690*/  LOP3.LUT R11, R11, 0x40004, R18, 0xf8, !PT ;  /* 0x000400040b0b7812 */ /* 0x000fe400078ef812 */
[----:B------:R-:W-:Y:S02]  /*16a0*/  SHF.R.U32.HI R13, RZ, 0xa, R15 ;  /* 0x0000000aff0d7819 */ /* 0x000fe4000001160f */
        /* <DEDUP_REMOVED lines=8> */
[----:B------:R-:W-:Y:S02]  /*1730*/  HADD2 R18, R18, -1040, -1040 ;  /* 0xe410e41012127430 */ /* 0x000fe40000000000 */
[----:B------:R-:W-:Y:S02]  /*1740*/  HADD2 R12, R12, -1040, -1040 ;  /* 0xe410e4100c0c7430 */ /* 0x000fe40000000000 */
[----:B0-----:R-:W-:-:S02]  /*1750*/  HFMA2 R14, R14, R4, R17 ;  /* 0x000000040e0e7231 */ /* 0x001fc40000000011 */
[-C--:B------:R-:W-:Y:S02]  /*1760*/  HFMA2 R16, R18, R4.reuse, R16 ;  /* 0x0000000412107231 */ /* 0x080fe40000000010 */
[----:B------:R-:W-:Y:S02]  /*1770*/  HADD2 R17, R13, -1040, -1040 ;  /* 0xe410e4100d117430 */ /* 0x000fe40000000000 */
[-C--:B------:R-:W-:Y:S02]  /*1780*/  HFMA2 R33, R12, R4.reuse, R33 ;  /* 0x000000040c217231 */ /* 0x080fe40000000021 */
[----:B------:R-:W-:Y:S01]  /*1790*/  HFMA2 R34, R17, R4, R34 ;  /* 0x0000000411227231 */ /* 0x000fe20000000022 */
[----:B------:R-:W-:Y:S02]  /*17a0*/  SHF.R.U32.HI R17, RZ, 0xd, R15 ;  /* 0x0000000dff117819 */ /* 0x000fe4000001160f */
[----:B--2---:R-:W-:Y:S02]  /*17b0*/  LOP3.LUT R13, R21, 0x1f001f, RZ, 0xc0, !PT ;  /* 0x001f001f150d7812 */ /* 0x004fe400078ec0ff */
[----:B------:R-:W-:-:S02]  /*17c0*/  LOP3.LUT R4, R20, 0x1f001f, RZ, 0xc0, !PT ;  /* 0x001f001f14047812 */ /* 0x000fc400078ec0ff */
[----:B------:R-:W-:Y:S02]  /*17d0*/  LOP3.LUT R15, R13, 0x64006400, RZ, 0xfc, !PT ;  /* 0x640064000d0f7812 */ /* 0x000fe400078efcff */
[----:B------:R-:W-:Y:S02]  /*17e0*/  LOP3.LUT R12, R4, 0x64006400, RZ, 0xfc, !PT ;  /* 0x64006400040c7812 */ /* 0x000fe400078efcff */
[----:B------:R-:W-:Y:S01]  /*17f0*/  LOP3.LUT R4, R10, 0x40004, R17, 0xf8, !PT ;  /* 0x000400040a047812 */ /* 0x000fe200078ef811 */
[----:B------:R-:W-:Y:S01]  /*1800*/  HADD2 R15, R15, -1040, -1040 ;  /* 0xe410e4100f0f7430 */ /* 0x000fe20000000000 */
[----:B------:R-:W-:Y:S01]  /*1810*/  SHF.R.U32.HI R10, RZ, 0xc, R20 ;  /* 0x0000000cff0a7819 */ /* 0x000fe20000011614 */
[----:B------:R-:W-:Y:S01]  /*1820*/  HADD2 R13, R12, -1040, -1040 ;  /* 0xe410e4100c0d7430 */ /* 0x000fe20000000000 */
[----:B------:R-:W-:Y:S02]  /*1830*/  SHF.R.U32.HI R18, RZ, 0xc, R22 ;  /* 0x0000000cff127819 */ /* 0x000fe40000011616 */
[----:B------:R-:W-:Y:S01]  /*1840*/  LOP3.LUT R12, R9, 0x80008, R10, 0xf8, !PT ;  /* 0x00080008090c7812 */ /* 0x000fe200078ef80a */
[-C--:B------:R-:W-:Y:S01]  /*1850*/  HFMA2 R9, R15, R5.reuse, R14 ;  /* 0x000000050f097231 */ /* 0x080fe2000000000e */
[----:B------:R-:W-:Y:S01]  /*1860*/  LOP3.LUT R14, R22, 0x1f001f, RZ, 0xc0, !PT ;  /* 0x001f001f160e7812 */ /* 0x000fe200078ec0ff */
[----:B------:R-:W-:Y:S01]  /*1870*/  HFMA2 R16, R13, R5, R16 ;  /* 0x000000050d107231 */ /* 0x000fe20000000010 */
[----:B------:R-:W-:-:S02]  /*1880*/  LOP3.LUT R15, R20, 0x3e003e0, RZ, 0xc0, !PT ;  /* 0x03e003e0140f7812 */ /* 0x000fc400078ec0ff */
[----:B------:R-:W-:Y:S02]  /*1890*/  LOP3.LUT R10, R23, 0x1f001f, RZ, 0xc0, !PT ;  /* 0x001f001f170a7812 */ /* 0x000fe400078ec0ff */
[----:B------:R-:W-:Y:S02]  /*18a0*/  LOP3.LUT R14, R14, 0x64006400, RZ, 0xfc, !PT ;  /* 0x640064000e0e7812 */ /* 0x000fe400078efcff */
[----:B------:R-:W-:Y:S02]  /*18b0*/  SHF.R.U32.HI R13, RZ, 0xc, R21 ;  /* 0x0000000cff0d7819 */ /* 0x000fe40000011615 */
[----:B------:R-:W-:Y:S01]  /*18c0*/  LOP3.LUT R15, R15, 0x64006400, RZ, 0xfc, !PT ;  /* 0x640064000f0f7812 */ /* 0x000fe200078efcff */
[----:B------:R-:W-:Y:S01]  /*18d0*/  HADD2 R17, R14, -1040, -1040 ;  /* 0xe410e4100e117430 */ /* 0x000fe20000000000 */
[----:B------:R-:W-:Y:S02]  /*18e0*/  LOP3.LUT R10, R10, 0x64006400, RZ, 0xfc, !PT ;  /* 0x640064000a0a7812 */ /* 0x000fe400078efcff */
[----:B------:R-:W-:Y:S01]  /*18f0*/  LOP3.LUT R13, R8, 0x80008, R13, 0xf8, !PT ;  /* 0x00080008080d7812 */ /* 0x000fe200078ef80d */
[----:B------:R-:W-:Y:S01]  /*1900*/  HFMA2 R8, R15, R0.H1_H1, -48, -48 ;  /* 0xd200d2000f087431 */ /* 0x000fe20000060000 */
[----:B------:R-:W-:Y:S01]  /*1910*/  LOP3.LUT R14, R11, 0x80008, R18, 0xf8, !PT ;  /* 0x000800080b0e7812 */ /* 0x000fe200078ef812 */
[----:B------:R-:W-:-:S02]  /*1920*/  HADD2 R10, R10, -1040, -1040 ;  /* 0xe410e4100a0a7430 */ /* 0x000fc40000000000 */
[-C--:B------:R-:W-:Y:S01]  /*1930*/  HFMA2 R33, R17, R5.reuse, R33 ;  /* 0x0000000511217231 */ /* 0x080fe20000000021 */
[----:B------:R-:W-:Y:S01]  /*1940*/  SHF.R.U32.HI R20, RZ, 0xa, R20 ;  /* 0x0000000aff147819 */ /* 0x000fe20000011614 */
[----:B------:R-:W-:Y:S02]  /*1950*/  HFMA2 R15, R10, R5, R34 ;  /* 0x000000050a0f7231 */ /* 0x000fe40000000022 */
[----:B------:R-:W-:Y:S01]  /*1960*/  HFMA2 R5, R8, R6, R16 ;  /* 0x0000000608057231 */ /* 0x000fe20000000010 */
[----:B------:R-:W-:Y:S02]  /*1970*/  LOP3.LUT R8, R21, 0x3e003e0, RZ, 0xc0, !PT ;  /* 0x03e003e015087812 */ /* 0x000fe400078ec0ff */
[----:B------:R-:W-:Y:S02]  /*1980*/  LOP3.LUT R10, R22, 0x3e003e0, RZ, 0xc0, !PT ;  /* 0x03e003e0160a7812 */ /* 0x000fe400078ec0ff */
[----:B------:R-:W-:Y:S02]  /*1990*/  LOP3.LUT R11, R8, 0x64006400, RZ, 0xfc, !PT ;  /* 0x64006400080b7812 */ /* 0x000fe400078efcff */
[----:B------:R-:W-:-:S02]  /*19a0*/  LOP3.LUT R16, R23, 0x3e003e0, RZ, 0xc0, !PT ;  /* 0x03e003e017107812 */ /* 0x000fc400078ec0ff */
[----:B------:R-:W-:Y:S01]  /*19b0*/  LOP3.LUT R19, R10, 0x64006400, RZ, 0xfc, !PT ;  /* 0x640064000a137812 */ /* 0x000fe200078efcff */
[-C--:B------:R-:W-:Y:S01]  /*19c0*/  HFMA2 R17, R11, R0.reuse.H1_H1, -48, -48 ;  /* 0xd200d2000b117431 */ /* 0x080fe20000060000 */
[----:B------:R-:W-:Y:S02]  /*19d0*/  LOP3.LUT R35, R16, 0x64006400, RZ, 0xfc, !PT ;  /* 0x6400640010237812 */ /* 0x000fe400078efcff */
[----:B------:R-:W-:Y:S01]  /*19e0*/  SHF.R.U32.HI R21, RZ, 0xa, R21 ;  /* 0x0000000aff157819 */ /* 0x000fe20000011615 */
[----:B------:R-:W-:Y:S01]  /*19f0*/  HFMA2 R19, R19, R0.H1_H1, -48, -48 ;  /* 0xd200d20013137431 */ /* 0x000fe20000060000 */
[----:B------:R-:W-:Y:S01]  /*1a00*/  SHF.R.U32.HI R16, RZ, 0xa, R23 ;  /* 0x0000000aff107819 */ /* 0x000fe20000011617 */
[----:B------:R-:W-:Y:S01]  /*1a10*/  HFMA2 R17, R17, R6, R9 ;  /* 0x0000000611117231 */ /* 0x000fe20000000009 */
[----:B------:R-:W-:Y:S01]  /*1a20*/  SHF.R.U32.HI R22, RZ, 0xa, R22 ;  /* 0x0000000aff167819 */ /* 0x000fe20000011616 */
[----:B------:R-:W0:Y:S01]  /*1a30*/  LDS.128 R8, [UR4+0x30] ;  /* 0x00003004ff087984 */ /* 0x000e220008000c00 */
[----:B------:R-:W-:Y:S01]  /*1a40*/  HFMA2 R35, R35, R0.H1_H1, -48, -48 ;  /* 0xd200d20023237431 */ /* 0x000fe20000060000 */
[----:B------:R-:W-:Y:S01]  /*1a50*/  LOP3.LUT R21, R21, 0x1f001f, RZ, 0xc0, !PT ;  /* 0x001f001f15157812 */ /* 0x000fe200078ec0ff */
[----:B------:R-:W-:Y:S01]  /*1a60*/  UIADD3 UR4, UPT, UPT, UR4, 0x40, URZ ;  /* 0x0000004004047890 */ /* 0x000fe2000fffe0ff */
[----:B------:R-:W-:Y:S01]  /*1a70*/  LOP3.LUT R16, R16, 0x1f001f, RZ, 0xc0, !PT ;  /* 0x001f001f10107812 */ /* 0x000fe200078ec0ff */
[-C--:B------:R-:W-:Y:S01]  /*1a80*/  HFMA2 R15, R35, R6.reuse, R15 ;  /* 0x00000006230f7231 */ /* 0x080fe2000000000f */
[----:B------:R-:W-:Y:S01]  /*1a90*/  LOP3.LUT R20, R20, 0x1f001f, RZ, 0xc0, !PT ;  /* 0x001f001f14147812 */ /* 0x000fe200078ec0ff */
[----:B------:R-:W-:Y:S01]  /*1aa0*/  HFMA2 R6, R19, R6, R33 ;  /* 0x0000000613067231 */ /* 0x000fe20000000021 */
[----:B------:R-:W-:Y:S01]  /*1ab0*/  LOP3.LUT R22, R22, 0x1f001f, RZ, 0xc0, !PT ;  /* 0x001f001f16167812 */ /* 0x000fe200078ec0ff */
[----:B------:R-:W-:Y:S01]  /*1ac0*/  IMAD.WIDE R34, R29, 0x4, R38 ;  /* 0x000000041d227825 */ /* 0x000fe200078e0226 */
[----:B------:R-:W-:-:S02]  /*1ad0*/  LOP3.LUT R21, R21, 0x64006400, RZ, 0xfc, !PT ;  /* 0x6400640015157812 */ /* 0x000fc400078efcff */
[----:B------:R-:W-:Y:S02]  /*1ae0*/  LOP3.LUT R16, R16, 0x64006400, RZ, 0xfc, !PT ;  /* 0x6400640010107812 */ /* 0x000fe400078efcff */
[----:B------:R-:W-:Y:S01]  /*1af0*/  SHF.R.U32.HI R23, RZ, 0xc, R23 ;  /* 0x0000000cff177819 */ /* 0x000fe20000011617 */
[----:B------:R-:W-:Y:S01]  /*1b00*/  HADD2 R21, R21, -1040, -1040 ;  /* 0xe410e41015157430 */ /* 0x000fe20000000000 */
[----:B------:R-:W-:Y:S01]  /*1b10*/  LOP3.LUT R20, R20, 0x64006400, RZ, 0xfc, !PT ;  /* 0x6400640014147812 */ /* 0x000fe200078efcff */
[----:B------:R-:W-:Y:S01]  /*1b20*/  HADD2 R16, R16, -1040, -1040 ;  /* 0xe410e41010107430 */ /* 0x000fe20000000000 */
[----:B------:R-:W-:Y:S02]  /*1b30*/  LOP3.LUT R22, R22, 0x64006400, RZ, 0xfc, !PT ;  /* 0x6400640016167812 */ /* 0x000fe400078efcff */
[----:B------:R-:W-:Y:S01]  /*1b40*/  LOP3.LUT R23, R4, 0x80008, R23, 0xf8, !PT ;  /* 0x0008000804177812 */ /* 0x000fe200078ef817 */
[----:B------:R-:W-:Y:S01]  /*1b50*/  HADD2 R4, R20, -1040, -1040 ;  /* 0xe410e41014047430 */ /* 0x000fe20000000000 */
[----:B---3--:R-:W-:Y:S01]  /*1b60*/  SHF.R.U32.HI R18, RZ, 0xb, R27 ;  /* 0x0000000bff127819 */ /* 0x008fe2000001161b */
[----:B------:R-:W-:-:S02]  /*1b70*/  HADD2 R22, R22, -1040, -1040 ;  /* 0xe410e41016167430 */ /* 0x000fc40000000000 */
[-C--:B------:R-:W-:Y:S02]  /*1b80*/  HFMA2 R15, R16, R7.reuse, R15 ;  /* 0x00000007100f7231 */ /* 0x080fe4000000000f */
[-C--:B------:R-:W-:Y:S02]  /*1b90*/  HFMA2 R4, R4, R7.reuse, R5 ;  /* 0x0000000704047231 */ /* 0x080fe40000000005 */
[-C--:B------:R-:W-:Y:S02]  /*1ba0*/  HFMA2 R5, R21, R7.reuse, R17 ;  /* 0x0000000715057231 */ /* 0x080fe40000000011 */
[----:B------:R-:W-:Y:S01]  /*1bb0*/  HFMA2 R6, R22, R7, R6 ;  /* 0x0000000716067231 */ /* 0x000fe20000000006 */
[----:B------:R-:W-:Y:S02]  /*1bc0*/  SHF.R.U32.HI R7, RZ, 0xb, R24 ;  /* 0x0000000bff077819 */ /* 0x000fe40000011618 */
[----:B------:R-:W-:Y:S02]  /*1bd0*/  SHF.R.U32.HI R16, RZ, 0xb, R25 ;  /* 0x0000000bff107819 */ /* 0x000fe40000011619 */
        /* <DEDUP_REMOVED lines=11> */
[----:B------:R-:W-:Y:S01]  /*1c90*/  HFMA2 R18, R21, R0.H1_H1, -48, -48 ;  /* 0xd200d20015127431 */ /* 0x000fe20000060000 */
[----:B------:R-:W-:Y:S02]  /*1ca0*/  LOP3.LUT R21, R26, 0x1f001f, RZ, 0xc0, !PT ;  /* 0x001f001f1a157812 */ /* 0x000fe400078ec0ff */
[----:B------:R-:W-:Y:S01]  /*1cb0*/  LOP3.LUT R14, R14, 0x100010, R17, 0xf8, !PT ;  /* 0x001000100e0e7812 */ /* 0x000fe200078ef811 */
[----:B0-----:R-:W-:Y:S01]  /*1cc0*/  HFMA2 R4, R20, R8, R4 ;  /* 0x0000000814047231 */ /* 0x001fe20000000004 */
[----:B------:R-:W-:-:S02]  /*1cd0*/  LOP3.LUT R21, R21, 0x64006400, RZ, 0xfc, !PT ;  /* 0x6400640015157812 */ /* 0x000fc400078efcff */
[----:B------:R-:W-:Y:S02]  /*1ce0*/  LOP3.LUT R17, R24, 0x3e003e0, RZ, 0xc0, !PT ;  /* 0x03e003e018117812 */ /* 0x000fe400078ec0ff */
[----:B------:R-:W-:Y:S01]  /*1cf0*/  LOP3.LUT R20, R25, 0x1f001f, RZ, 0xc0, !PT ;  /* 0x001f001f19147812 */ /* 0x000fe200078ec0ff */
[----:B------:R-:W-:Y:S01]  /*1d00*/  HADD2 R21, R21, -1040, -1040 ;  /* 0xe410e41015157430 */ /* 0x000fe20000000000 */
[----:B------:R-:W-:Y:S02]  /*1d10*/  LOP3.LUT R19, R26, 0x3e003e0, RZ, 0xc0, !PT ;  /* 0x03e003e01a137812 */ /* 0x000fe400078ec0ff */
[----:B------:R-:W-:Y:S02]  /*1d20*/  LOP3.LUT R17, R17, 0x64006400, RZ, 0xfc, !PT ;  /* 0x6400640011117812 */ /* 0x000fe400078efcff */
[----:B------:R-:W-:Y:S01]  /*1d30*/  SHF.R.U32.HI R24, RZ, 0xa, R24 ;  /* 0x0000000aff187819 */ /* 0x000fe20000011618 */
[----:B------:R-:W-:Y:S01]  /*1d40*/  HFMA2 R6, R21, R8, R6 ;  /* 0x0000000815067231 */ /* 0x000fe20000000006 */
[----:B------:R-:W-:-:S02]  /*1d50*/  LOP3.LUT R20, R20, 0x64006400, RZ, 0xfc, !PT ;  /* 0x6400640014147812 */ /* 0x000fc400078efcff */
[----:B------:R-:W-:Y:S01]  /*1d60*/  LOP3.LUT R23, R19, 0x64006400, RZ, 0xfc, !PT ;  /* 0x6400640013177812 */ /* 0x000fe200078efcff */
[-C--:B------:R-:W-:Y:S01]  /*1d70*/  HFMA2 R19, R17, R0.reuse.H1_H1, -48, -48 ;  /* 0xd200d20011137431 */ /* 0x080fe20000060000 */
[----:B------:R-:W-:Y:S01]  /*1d80*/  SHF.R.U32.HI R26, RZ, 0xa, R26 ;  /* 0x0000000aff1a7819 */ /* 0x000fe2000001161a */
[----:B------:R-:W-:Y:S01]  /*1d90*/  HADD2 R20, R20, -1040, -1040 ;  /* 0xe410e41014147430 */ /* 0x000fe20000000000 */
[----:B------:R-:W-:Y:S01]  /*1da0*/  LOP3.LUT R24, R24, 0x1f001f, RZ, 0xc0, !PT ;  /* 0x001f001f18187812 */ /* 0x000fe200078ec0ff */
[----:B------:R-:W-:Y:S01]  /*1db0*/  HFMA2 R16, R23, R0.H1_H1, -48, -48 ;  /* 0xd200d20017107431 */ /* 0x000fe20000060000 */
[----:B------:R-:W-:Y:S01]  /*1dc0*/  LOP3.LUT R22, R27, 0x1f001f, RZ, 0xc0, !PT ;  /* 0x001f001f1b167812 */ /* 0x000fe200078ec0ff */
[----:B------:R-:W-:Y:S01]  /*1dd0*/  HFMA2 R20, R20, R8, R5 ;  /* 0x0000000814147231 */ /* 0x000fe20000000005 */
[----:B------:R-:W-:Y:S01]  /*1de0*/  LOP3.LUT R26, R26, 0x1f001f, RZ, 0xc0, !PT ;  /* 0x001f001f1a1a7812 */ /* 0x000fe200078ec0ff */
[-C--:B------:R-:W-:Y:S01]  /*1df0*/  HFMA2 R5, R19, R9.reuse, R4 ;  /* 0x0000000913057231 */ /* 0x080fe20000000004 */
[----:B------:R-:W-:Y:S01]  /*1e00*/  LOP3.LUT R24, R24, 0x64006400, RZ, 0xfc, !PT ;  /* 0x6400640018187812 */ /* 0x000fe200078efcff */
[-C--:B------:R-:W-:Y:S01]  /*1e10*/  HFMA2 R16, R16, R9.reuse, R6 ;  /* 0x0000000910107231 */ /* 0x080fe20000000006 */
[----:B------:R-:W-:Y:S01]  /*1e20*/  LOP3.LUT R22, R22, 0x64006400, RZ, 0xfc, !PT ;  /* 0x6400640016167812 */ /* 0x000fe200078efcff */
[----:B------:R-:W-:Y:S01]  /*1e30*/  HFMA2 R17, R33, R0.H1_H1, -48, -48 ;  /* 0xd200d20021117431 */ /* 0x000fe20000060000 */
[----:B------:R-:W-:Y:S01]  /*1e40*/  LOP3.LUT R26, R26, 0x64006400, RZ, 0xfc, !PT ;  /* 0x640064001a1a7812 */ /* 0x000fe200078efcff */
[----:B------:R-:W-:Y:S01]  /*1e50*/  HADD2 R24, R24, -1040, -1040 ;  /* 0xe410e41018187430 */ /* 0x000fe20000000000 */
[----:B------:R-:W-:Y:S01]  /*1e60*/  SHF.R.U32.HI R25, RZ, 0xa, R25 ;  /* 0x0000000aff197819 */ /* 0x000fe20000011619 */
[----:B------:R-:W-:Y:S01]  /*1e70*/  HADD2 R22, R22, -1040, -1040 ;  /* 0xe410e41016167430 */ /* 0x000fe20000000000 */
[----:B------:R-:W-:Y:S01]  /*1e80*/  SHF.R.U32.HI R27, RZ, 0xa, R27 ;  /* 0x0000000aff1b7819 */ /* 0x000fe2000001161b */
[----:B------:R-:W-:Y:S01]  /*1e90*/  HADD2 R26, R26, -1040, -1040 ;  /* 0xe410e4101a1a7430 */ /* 0x000fe20000000000 */
[----:B------:R-:W-:Y:S01]  /*1ea0*/  LOP3.LUT R25, R25, 0x1f001f, RZ, 0xc0, !PT ;  /* 0x001f001f19197812 */ /* 0x000fe200078ec0ff */
[----:B------:R-:W-:Y:S01]  /*1eb0*/  HFMA2 R6, R24, R10, R5 ;  /* 0x0000000a18067231 */ /* 0x000fe20000000005 */
[----:B------:R-:W-:Y:S01]  /*1ec0*/  LOP3.LUT R12, R12, 0x64006400, RZ, 0xfc, !PT ;  /* 0x640064000c0c7812 */ /* 0x000fe200078efcff */
[----:B------:R-:W-:Y:S01]  /*1ed0*/  HFMA2 R15, R22, R8, R15 ;  /* 0x00000008160f7231 */ /* 0x000fe2000000000f */
[----:B------:R-:W-:Y:S01]  /*1ee0*/  LOP3.LUT R27, R27, 0x1f001f, RZ, 0xc0, !PT ;  /* 0x001f001f1b1b7812 */ /* 0x000fe200078ec0ff */
[----:B------:R-:W-:Y:S01]  /*1ef0*/  HFMA2 R16, R26, R10, R16 ;  /* 0x0000000a1a107231 */ /* 0x000fe20000000010 */
[----:B------:R-:W-:Y:S01]  /*1f00*/  LOP3.LUT R14, R14, 0x64006400, RZ, 0xfc, !PT ;  /* 0x640064000e0e7812 */ /* 0x000fe200078efcff */
[----:B------:R-:W-:Y:S01]  /*1f10*/  HADD2 R12, R12, -1040, -1040 ;  /* 0xe410e4100c0c7430 */ /* 0x000fe20000000000 */
[----:B------:R-:W-:Y:S01]  /*1f20*/  LOP3.LUT R25, R25, 0x64006400, RZ, 0xfc, !PT ;  /* 0x6400640019197812 */ /* 0x000fe200078efcff */
[-C--:B------:R-:W-:Y:S01]  /*1f30*/  HFMA2 R18, R18, R9.reuse, R20 ;  /* 0x0000000912127231 */ /* 0x080fe20000000014 */
[----:B------:R-:W-:Y:S01]  /*1f40*/  LOP3.LUT R27, R27, 0x64006400, RZ, 0xfc, !PT ;  /* 0x640064001b1b7812 */ /* 0x000fe200078efcff */
[----:B------:R-:W-:Y:S01]  /*1f50*/  HFMA2 R15, R17, R9, R15 ;  /* 0x00000009110f7231 */ /* 0x000fe2000000000f */
[----:B------:R-:W-:Y:S01]  /*1f60*/  LOP3.LUT R13, R13, 0x64006400, RZ, 0xfc, !PT ;  /* 0x640064000d0d7812 */ /* 0x000fe200078efcff */
[----:B------:R-:W-:Y:S01]  /*1f70*/  HADD2 R14, R14, -1040, -1040 ;  /* 0xe410e4100e0e7430 */ /* 0x000fe20000000000 */
[----:B------:R-:W-:Y:S01]  /*1f80*/  LOP3.LUT R7, R7, 0x64006400, RZ, 0xfc, !PT ;  /* 0x6400640007077812 */ /* 0x000fe200078efcff */
[----:B------:R-:W-:-:S02]  /*1f90*/  HADD2 R9, R25, -1040, -1040 ;  /* 0xe410e41019097430 */ /* 0x000fc40000000000 */
[-C--:B------:R-:W-:Y:S02]  /*1fa0*/  HFMA2 R6, R12, R11.reuse, R6 ;  /* 0x0000000b0c067231 */ /* 0x080fe40000000006 */
[----:B------:R-:W-:Y:S01]  /*1fb0*/  HADD2 R5, R27, -1040, -1040 ;  /* 0xe410e4101b057430 */ /* 0x000fe20000000000 */
[----:B------:R-:W-:Y:S01]  /*1fc0*/  PRMT R0, R0, 0x5410, R2 ;  /* 0x0000541000007816 */ /* 0x000fe20000000002 */
[-C--:B------:R-:W-:Y:S02]  /*1fd0*/  HFMA2 R9, R9, R10.reuse, R18 ;  /* 0x0000000a09097231 */ /* 0x080fe40000000012 */
[----:B------:R-:W-:Y:S02]  /*1fe0*/  HFMA2 R14, R14, R11, R16 ;  /* 0x0000000b0e0e7231 */ /* 0x000fe40000000010 */
[----:B------:R-:W-:Y:S01]  /*1ff0*/  HADD2 R13, R13, -1040, -1040 ;  /* 0xe410e4100d0d7430 */ /* 0x000fe20000000000 */
[----:B------:R-:W-:Y:S01]  /*2000*/  LEA R22, R30, 0x20, 0x5 ;  /* 0x000000201e167811 */ /* 0x000fe200078e28ff */
        /* <DEDUP_REMOVED lines=10> */
[----:B------:R-:W-:-:S04]  /*20b0*/  HFMA2 R20, R6, R0, RZ ;  /* 0x0000000006147231 */ /* 0x000fc800000000ff */
[----:B------:R-:W-:-:S07]  /*20c0*/  HFMA2 R21, R14, R3, RZ.H0_H0 ;  /* 0x000000030e157231 */ /* 0x000fce00000400ff */
.L_x_5237:
[----:B------:R-:W0:Y:S01]  /*20d0*/  LDC.64 R24, c[0x0][0x3a0] ;  /* 0x0000e800ff187b82 */ /* 0x000e220000000a00 */
[----:B------:R-:W-:Y:S01]  /*20e0*/  VIMNMX R5, PT, PT, R32, UR12, PT ;  /* 0x0000000c20057c48 */ /* 0x000fe2000bfe0100 */
[----:B------:R-:W-:-:S03]  /*20f0*/  IMAD R31, R29, UR8, R31 ;  /* 0x000000081d1f7c24 */ /* 0x000fc6000f8e021f */
[----:B------:R-:W-:Y:S01]  /*2100*/  ISETP.GT.AND P0, PT, R5, R22, PT ;  /* 0x000000160500720c */ /* 0x000fe20003f04270 */
[----:B0-----:R-:W-:-:S12]  /*2110*/  IMAD.WIDE R24, R31, 0x2, R24 ;  /* 0x000000021f187825 */ /* 0x001fd800078e0218 */
[----:B------:R-:W-:Y:S05]  /*2120*/  @!P0 BRA `(.L_x_5238) ;  /* 0x0000001000f48947 */ /* 0x000fea0003800000 */
[----:B------:R-:W-:-:S07]  /*2130*/  VIMNMX.U32 R32, PT, PT, R32, UR12, PT ;  /* 0x0000000c20207c48 */ /* 0x000fce000bfe0000 */
.L_x_5239:
[----:B------:R-:W2:Y:S01]  /*2140*/  LDG.E.128.CONSTANT R12, desc[UR6][R34.64] ;  /* 0x00000006220c7981 */ /* 0x000ea2000c1e9d00 */
[----:B------:R-:W-:-:S03]  /*2150*/  IMAD.WIDE R26, R29, 0x4, R34 ;  /* 0x000000041d1a7825 */ /* 0x000fc600078e0222 */
[----:B------:R-:W0:Y:S04]  /*2160*/  LDS.128 R16, [UR4] ;  /* 0x00000004ff107984 */ /* 0x000e280008000c00 */
[----:B------:R1:W3:Y:S01]  /*2170*/  LDG.E.128.CONSTANT R8, desc[UR6][R26.64] ;  /* 0x000000061a087981 */ /* 0x0002e2000c1e9d00 */
[----:B------:R-:W-:-:S05]  /*2180*/  IMAD.MOV.U32 R4, RZ, RZ, 0x3000 ;  /* 0x00003000ff047424 */ /* 0x000fca00078e00ff */
[----:B------:R-:W-:Y:S01]  /*2190*/  PRMT R0, R0, 0x5410, R4 ;  /* 0x0000541000007816 */ /* 0x000fe20000000004 */
[----:B-1----:R-:W-:Y:S01]  /*21a0*/  IMAD.WIDE R26, R29, 0x4, R26 ;  /* 0x000000041d1a7825 */ /* 0x002fe200078e021a */
[C---:B--2---:R-:W-:Y:S02]  /*21b0*/  LOP3.LUT R4, R12.reuse, 0x70007, RZ, 0xc0, !PT ;  /* 0x000700070c047812 */ /* 0x044fe400078ec0ff */
[----:B------:R-:W-:Y:S02]  /*21c0*/  LOP3.LUT R5, R12, 0x380038, RZ, 0xc0, !PT ;  /* 0x003800380c057812 */ /* 0x000fe400078ec0ff */
[----:B------:R-:W-:Y:S02]  /*21d0*/  LOP3.LUT R4, R4, 0x64006400, RZ, 0xfc, !PT ;  /* 0x6400640004047812 */ /* 0x000fe400078efcff */
[----:B------:R-:W-:Y:S02]  /*21e0*/  LOP3.LUT R6, R13, 0x70007, RZ, 0xc0, !PT ;  /* 0x000700070d067812 */ /* 0x000fe400078ec0ff */
[----:B------:R-:W-:Y:S01]  /*21f0*/  LOP3.LUT R5, R5, 0x64006400, RZ, 0xfc, !PT ;  /* 0x6400640005057812 */ /* 0x000fe200078efcff */
[----:B------:R-:W-:Y:S01]  /*2200*/  HADD2 R4, R4, -1028, -1028 ;  /* 0xe404e40404047430 */ /* 0x000fe20000000000 */
[----:B------:R-:W-:-:S02]  /*2210*/  LOP3.LUT R7, R14, 0x70007, RZ, 0xc0, !PT ;  /* 0x000700070e077812 */ /* 0x000fc400078ec0ff */
[----:B------:R-:W-:Y:S01]  /*2220*/  LOP3.LUT R23, R15, 0x70007, RZ, 0xc0, !PT ;  /* 0x000700070f177812 */ /* 0x000fe200078ec0ff */
[----:B------:R-:W-:Y:S01]  /*2230*/  HFMA2 R5, R5, R0.H1_H1, -132, -132 ;  /* 0xd820d82005057431 */ /* 0x000fe20000060000 */
[----:B------:R-:W-:Y:S01]  /*2240*/  LOP3.LUT R6, R6, 0x64006400, RZ, 0xfc, !PT ;  /* 0x6400640006067812 */ /* 0x000fe200078efcff */
[----:B0-----:R-:W-:Y:S01]  /*2250*/  HFMA2 R30, R4, R16, RZ ;  /* 0x00000010041e7231 */ /* 0x001fe200000000ff */
[----:B------:R-:W-:Y:S02]  /*2260*/  LOP3.LUT R7, R7, 0x64006400, RZ, 0xfc, !PT ;  /* 0x6400640007077812 */ /* 0x000fe400078efcff */
[----:B------:R-:W-:Y:S01]  /*2270*/  LOP3.LUT R23, R23, 0x64006400, RZ, 0xfc, !PT ;  /* 0x6400640017177812 */ /* 0x000fe200078efcff */
[----:B------:R-:W-:Y:S01]  /*2280*/  HADD2 R6, R6, -1028, -1028 ;  /* 0xe404e40406067430 */ /* 0x000fe20000000000 */
[----:B------:R-:W-:Y:S01]  /*2290*/  SHF.R.U32.HI R36, RZ, 0x6, R12 ;  /* 0x00000006ff247819 */ /* 0x000fe2000001160c */
[----:B------:R-:W-:Y:S01]  /*22a0*/  HADD2 R31, R7, -1028, -1028 ;  /* 0xe404e404071f7430 */ /* 0x000fe20000000000 */
[----:B------:R-:W-:Y:S01]  /*22b0*/  LOP3.LUT R7, R13, 0x380038, RZ, 0xc0, !PT ;  /* 0x003800380d077812 */ /* 0x000fe200078ec0ff */
[----:B------:R-:W-:-:S02]  /*22c0*/  HADD2 R23, R23, -1028, -1028 ;  /* 0xe404e40417177430 */ /* 0x000fc40000000000 */
[----:B------:R-:W-:Y:S01]  /*22d0*/  HFMA2 R5, R5, R17, R30 ;  /* 0x0000001105057231 */ /* 0x000fe2000000001e */
[----:B------:R-:W-:Y:S01]  /*22e0*/  LOP3.LUT R30, R15, 0x380038, RZ, 0xc0, !PT ;  /* 0x003800380f1e7812 */ /* 0x000fe200078ec0ff */
[-C--:B------:R-:W-:Y:S02]  /*22f0*/  HFMA2 R4, R6, R16.reuse, RZ.H0_H0 ;  /* 0x0000001006047231 */ /* 0x080fe400000400ff */
[-C--:B------:R-:W-:Y:S02]  /*2300*/  HFMA2 R31, R31, R16.reuse, RZ ;  /* 0x000000101f1f7231 */ /* 0x080fe400000000ff */
[----:B------:R-:W-:Y:S01]  /*2310*/  HFMA2 R6, R23, R16, RZ.H0_H0 ;  /* 0x0000001017067231 */ /* 0x000fe200000400ff */
[----:B------:R-:W-:Y:S02]  /*2320*/  LOP3.LUT R23, R7, 0x64006400, RZ, 0xfc, !PT ;  /* 0x6400640007177812 */ /* 0x000fe400078efcff */
[----:B------:R-:W-:Y:S02]  /*2330*/  LOP3.LUT R7, R30, 0x64006400, RZ, 0xfc, !PT ;  /* 0x640064001e077812 */ /* 0x000fe400078efcff */
[----:B------:R-:W-:Y:S01]  /*2340*/  LOP3.LUT R16, R14, 0x380038, RZ, 0xc0, !PT ;  /* 0x003800380e107812 */ /* 0x000fe200078ec0ff */
[----:B------:R-:W-:-:S02]  /*2350*/  HFMA2 R23, R23, R0.H1_H1, -132, -132 ;  /* 0xd820d82017177431 */ /* 0x000fc40000060000 */
[-C--:B------:R-:W-:Y:S01]  /*2360*/  HFMA2 R30, R7, R0.reuse.H1_H1, -132, -132 ;  /* 0xd820d820071e7431 */ /* 0x080fe20000060000 */
[----:B------:R-:W-:Y:S02]  /*2370*/  LOP3.LUT R33, R16, 0x64006400, RZ, 0xfc, !PT ;  /* 0x6400640010217812 */ /* 0x000fe400078efcff */
[----:B------:R-:W-:Y:S01]  /*2380*/  LOP3.LUT R16, R36, 0x70007, RZ, 0xc0, !PT ;  /* 0x0007000724107812 */ /* 0x000fe200078ec0ff */
[-C--:B------:R-:W-:Y:S02]  /*2390*/  HFMA2 R4, R23, R17.reuse, R4 ;  /* 0x0000001117047231 */ /* 0x080fe40000000004 */
[----:B------:R-:W-:Y:S02]  /*23a0*/  HFMA2 R33, R33, R0.H1_H1, -132, -132 ;  /* 0xd820d82021217431 */ /* 0x000fe40000060000 */
[-C--:B------:R-:W-:Y:S01]  /*23b0*/  HFMA2 R6, R30, R17.reuse, R6 ;  /* 0x000000111e067231 */ /* 0x080fe20000000006 */
[----:B------:R-:W-:Y:S02]  /*23c0*/  LOP3.LUT R23, R16, 0x64006400, RZ, 0xfc, !PT ;  /* 0x6400640010177812 */ /* 0x000fe400078efcff */
[----:B------:R-:W-:Y:S01]  /*23d0*/  SHF.R.U32.HI R30, RZ, 0x6, R15 ;  /* 0x00000006ff1e7819 */ /* 0x000fe2000001160f */
[----:B------:R-:W-:Y:S01]  /*23e0*/  HFMA2 R31, R33, R17, R31 ;  /* 0x00000011211f7231 */ /* 0x000fe2000000001f */
[----:B------:R-:W-:Y:S01]  /*23f0*/  SHF.R.U32.HI R16, RZ, 0x6, R13 ;  /* 0x00000006ff107819 */ /* 0x000fe2000001160d */
[----:B------:R-:W-:Y:S01]  /*2400*/  HADD2 R7, R23, -1028, -1028 ;  /* 0xe404e40417077430 */ /* 0x000fe20000000000 */
[----:B------:R-:W-:-:S02]  /*2410*/  LOP3.LUT R33, R30, 0x70007, RZ, 0xc0, !PT ;  /* 0x000700071e217812 */ /* 0x000fc400078ec0ff */
[----:B------:R-:W-:Y:S01]  /*2420*/  LOP3.LUT R17, R16, 0x70007, RZ, 0xc0, !PT ;  /* 0x0007000710117812 */ /* 0x000fe200078ec0ff */
[-C--:B------:R-:W-:Y:S01]  /*2430*/  HFMA2 R5, R7, R18.reuse, R5 ;  /* 0x0000001207057231 */ /* 0x080fe20000000005 */
[----:B------:R-:W-:Y:S02]  /*2440*/  SHF.R.U32.HI R23, RZ, 0x6, R14 ;  /* 0x00000006ff177819 */ /* 0x000fe4000001160e */
[----:B------:R-:W-:Y:S02]  /*2450*/  LOP3.LUT R33, R33, 0x64006400, RZ, 0xfc, !PT ;  /* 0x6400640021217812 */ /* 0x000fe400078efcff */
[----:B------:R-:W-:Y:S02]  /*2460*/  LOP3.LUT R17, R17, 0x64006400, RZ, 0xfc, !PT ;  /* 0x6400640011117812 */ /* 0x000fe400078efcff */
[----:B------:R-:W-:Y:S01]  /*2470*/  LOP3.LUT R7, R23, 0x70007, RZ, 0xc0, !PT ;  /* 0x0007000717077812 */ /* 0x000fe200078ec0ff */
[----:B------:R-:W-:Y:S02]  /*2480*/  HADD2 R33, R33, -1028, -1028 ;  /* 0xe404e40421217430 */ /* 0x000fe40000000000 */
[----:B------:R-:W-:Y:S01]  /*2490*/  HADD2 R17, R17, -1028, -1028 ;  /* 0xe404e40411117430 */ /* 0x000fe20000000000 */
[----:B------:R-:W-:Y:S01]  /*24a0*/  LOP3.LUT R7, R7, 0x64006400, RZ, 0xfc, !PT ;  /* 0x6400640007077812 */ /* 0x000fe200078efcff */
[----:B------:R-:W-:Y:S01]  /*24b0*/  HFMA2 R33, R33, R18, R6 ;  /* 0x0000001221217231 */ /* 0x000fe20000000006 */
[----:B------:R-:W-:-:S03]  /*24c0*/  LOP3.LUT R6, R36, 0x380038, RZ, 0xc0, !PT ;  /* 0x0038003824067812 */ /* 0x000fc600078ec0ff */
[----:B------:R-:W-:Y:S02]  /*24d0*/  HADD2 R7, R7, -1028, -1028 ;  /* 0xe404e40407077430 */ /* 0x000fe40000000000 */
[-C--:B------:R-:W-:Y:S01]  /*24e0*/  HFMA2 R4, R17, R18.reuse, R4 ;  /* 0x0000001211047231 */ /* 0x080fe20000000004 */
[----:B------:R-:W-:Y:S01]  /*24f0*/  LOP3.LUT R17, R16, 0x380038, RZ, 0xc0, !PT ;  /* 0x0038003810117812 */ /* 0x000fe200078ec0ff */
[----:B------:R-:W-:Y:S01]  /*2500*/  HFMA2 R31, R7, R18, R31 ;  /* 0x00000012071f7231 */ /* 0x000fe2000000001f */
[----:B------:R-:W-:Y:S01]  /*2510*/  LOP3.LUT R7, R6, 0x64006400, RZ, 0xfc, !PT ;  /* 0x6400640006077812 */ /* 0x000fe200078efcff */
[----:B------:R-:W-:Y:S01]  /*2520*/  IMAD.MOV.U32 R18, RZ, RZ, 0x2400 ;  /* 0x00002400ff127424 */ /* 0x000fe200078e00ff */
[----:B------:R-:W-:Y:S02]  /*2530*/  LOP3.LUT R17, R17, 0x64006400, RZ, 0xfc, !PT ;  /* 0x6400640011117812 */ /* 0x000fe400078efcff */
[----:B------:R-:W-:Y:S01]  /*2540*/  LOP3.LUT R6, R23, 0x380038, RZ, 0xc0, !PT ;  /* 0x0038003817067812 */ /* 0x000fe200078ec0ff */
[-C--:B------:R-:W-:Y:S01]  /*2550*/  HFMA2 R35, R7, R0.reuse.H1_H1, -132, -132 ;  /* 0xd820d82007237431 */ /* 0x080fe20000060000 */
[----:B------:R-:W-:Y:S01]  /*2560*/  PRMT R2, R2, 0x5410, R18 ;  /* 0x0000541002027816 */ /* 0x000fe20000000012 */
[----:B------:R-:W-:Y:S01]  /*2570*/  HFMA2 R34, R17, R0.H1_H1, -132, -132 ;  /* 0xd820d82011227431 */ /* 0x000fe20000060000 */
[----:B------:R-:W-:Y:S01]  /*2580*/  LOP3.LUT R17, R6, 0x64006400, RZ, 0xfc, !PT ;  /* 0x6400640006117812 */ /* 0x000fe200078efcff */
[----:B------:R-:W-:-:S02]  /*2590*/  HFMA2 R35, R35, R19, R5 ;  /* 0x0000001323237231 */ /* 0x000fc40000000005 */
        /* <DEDUP_REMOVED lines=17> */
[----:B------:R-:W-:Y:S01]  /*26b0*/  LOP3.LUT R23, R23, 0x1c001c0, RZ, 0xc0, !PT ;  /* 0x01c001c017177812 */ /* 0x000fe200078ec0ff */
[----:B------:R-:W-:Y:S01]  /*26c0*/  VIADD R22, R22, 0x20 ;  /* 0x0000002016167836 */ /* 0x000fe20000000000 */
[----:B------:R-:W-:-:S02]  /*26d0*/  LOP3.LUT R30, R30, 0x1c001c0, RZ, 0xc0, !PT ;  /* 0x01c001c01e1e7812 */ /* 0x000fc400078ec0ff */
[----:B------:R-:W-:Y:S02]  /*26e0*/  LOP3.LUT R23, R23, 0x64006400, RZ, 0xfc, !PT ;  /* 0x6400640017177812 */ /* 0x000fe400078efcff */
[----:B------:R-:W-:Y:S02]  /*26f0*/  LOP3.LUT R37, R30, 0x64006400, RZ, 0xfc, !PT ;  /* 0x640064001e257812 */ /* 0x000fe400078efcff */
[----:B---3--:R-:W-:Y:S01]  /*2700*/  SHF.R.U32.HI R36, RZ, 0x6, R9 ;  /* 0x00000006ff247819 */ /* 0x008fe20000011609 */
[-C--:B------:R-:W-:Y:S01]  /*2710*/  HFMA2 R23, R23, R2.reuse.H1_H1, -20, -20 ;  /* 0xcd00cd0017177431 */ /* 0x080fe20000060002 */
[----:B------:R-:W-:Y:S01]  /*2720*/  SHF.R.U32.HI R12, RZ, 0xf, R12 ;  /* 0x0000000fff0c7819 */ /* 0x000fe2000001160c */
[----:B------:R-:W-:Y:S01]  /*2730*/  HFMA2 R37, R37, R2.H1_H1, -20, -20 ;  /* 0xcd00cd0025257431 */ /* 0x000fe20000060002 */
[----:B------:R-:W-:Y:S02]  /*2740*/  SHF.R.U32.HI R13, RZ, 0xf, R13 ;  /* 0x0000000fff0d7819 */ /* 0x000fe4000001160d */
[----:B------:R-:W-:Y:S01]  /*2750*/  SHF.R.U32.HI R14, RZ, 0xf, R14 ;  /* 0x0000000fff0e7819 */ /* 0x000fe2000001160e */
        /* <DEDUP_REMOVED lines=12> */
[-C--:B------:R-:W-:Y:S02]  /*2820*/  HFMA2 R33, R33, R5.reuse, R34 ;  /* 0x0000000521217231 */ /* 0x080fe40000000022 */
[-C--:B------:R-:W-:Y:S02]  /*2830*/  HFMA2 R30, R30, R5.reuse, R35 ;  /* 0x000000051e1e7231 */ /* 0x080fe40000000023 */
[----:B------:R-:W-:Y:S01]  /*2840*/  HADD2 R34, R31, -1028, -1028 ;  /* 0xe404e4041f227430 */ /* 0x000fe20000000000 */
[----:B------:R-:W-:Y:S01]  /*2850*/  LOP3.LUT R35, R10, 0x380038, RZ, 0xc0, !PT ;  /* 0x003800380a237812 */ /* 0x000fe200078ec0ff */
[----:B------:R-:W-:Y:S01]  /*2860*/  HADD2 R4, R4, -1028, -1028 ;  /* 0xe404e40404047430 */ /* 0x000fe20000000000 */
[----:B------:R-:W-:Y:S01]  /*2870*/  LOP3.LUT R13, R13, 0x10001, RZ, 0xc0, !PT ;  /* 0x000100010d0d7812 */ /* 0x000fe200078ec0ff */
[----:B------:R-:W-:Y:S01]  /*2880*/  HFMA2 R37, R34, R5, R37 ;  /* 0x0000000522257231 */ /* 0x000fe20000000025 */
[----:B------:R-:W-:-:S02]  /*2890*/  LOP3.LUT R35, R35, 0x64006400, RZ, 0xfc, !PT ;  /* 0x6400640023237812 */ /* 0x000fc400078efcff */
[----:B------:R-:W-:Y:S01]  /*28a0*/  SHF.R.U32.HI R15, RZ, 0xf, R15 ;  /* 0x0000000fff0f7819 */ /* 0x000fe2000001160f */
[----:B------:R-:W-:Y:S01]  /*28b0*/  HFMA2 R31, R4, R5, R23 ;  /* 0x00000005041f7231 */ /* 0x000fe20000000017 */
[----:B------:R-:W-:Y:S01]  /*28c0*/  LOP3.LUT R23, R9, 0x380038, RZ, 0xc0, !PT ;  /* 0x0038003809177812 */ /* 0x000fe200078ec0ff */
[----:B------:R-:W-:Y:S01]  /*28d0*/  HFMA2 R34, R35, R0.H1_H1, -132, -132 ;  /* 0xd820d82023227431 */ /* 0x000fe20000060000 */
[----:B------:R-:W-:Y:S02]  /*28e0*/  LOP3.LUT R4, R8, 0x380038, RZ, 0xc0, !PT ;  /* 0x0038003808047812 */ /* 0x000fe400078ec0ff */
[----:B------:R-:W-:Y:S02]  /*28f0*/  LOP3.LUT R23, R23, 0x64006400, RZ, 0xfc, !PT ;  /* 0x6400640017177812 */ /* 0x000fe400078efcff */
[----:B------:R-:W-:Y:S01]  /*2900*/  LOP3.LUT R5, R4, 0x64006400, RZ, 0xfc, !PT ;  /* 0x6400640004057812 */ /* 0x000fe200078efcff */
[----:B------:R-:W-:Y:S01]  /*2910*/  HFMA2 R31, R34, R6, R31 ;  /* 0x00000006221f7231 */ /* 0x000fe2000000001f */
[--C-:B------:R-:W-:Y:S01]  /*2920*/  SHF.R.U32.HI R34, RZ, 0x6, R10.reuse ;  /* 0x00000006ff227819 */ /* 0x100fe2000001160a */
[-C--:B------:R-:W-:Y:S01]  /*2930*/  HFMA2 R23, R23, R0.reuse.H1_H1, -132, -132 ;  /* 0xd820d82017177431 */ /* 0x080fe20000060000 */
[----:B------:R-:W-:Y:S01]  /*2940*/  SHF.R.U32.HI R35, RZ, 0x6, R11 ;  /* 0x00000006ff237819 */ /* 0x000fe2000001160b */
[----:B------:R-:W-:Y:S01]  /*2950*/  HFMA2 R5, R5, R0.H1_H1, -132, -132 ;  /* 0xd820d82005057431 */ /* 0x000fe20000060000 */
[----:B------:R-:W-:Y:S01]  /*2960*/  SHF.R.U32.HI R10, RZ, 0xe, R10 ;  /* 0x0000000eff0a7819 */ /* 0x000fe2000001160a */
[----:B------:R-:W-:Y:S01]  /*2970*/  HFMA2 R33, R23, R6, R33 ;  /* 0x0000000617217231 */ /* 0x000fe20000000021 */
[----:B------:R-:W-:-:S02]  /*2980*/  SHF.R.U32.HI R23, RZ, 0x6, R8 ;  /* 0x00000006ff177819 */ /* 0x000fc40000011608 */
[----:B------:R-:W-:Y:S01]  /*2990*/  LOP3.LUT R38, R15, 0x10001, RZ, 0xc0, !PT ;  /* 0x000100010f267812 */ /* 0x000fe200078ec0ff */
[----:B------:R-:W-:Y:S01]  /*29a0*/  HFMA2 R30, R5, R6, R30 ;  /* 0x00000006051e7231 */ /* 0x000fe2000000001e */
[----:B------:R-:W-:Y:S02]  /*29b0*/  LOP3.LUT R4, R23, 0x70007, RZ, 0xc0, !PT ;  /* 0x0007000717047812 */ /* 0x000fe400078ec0ff */
[----:B------:R-:W-:Y:S02]  /*29c0*/  LOP3.LUT R5, R11, 0x380038, RZ, 0xc0, !PT ;  /* 0x003800380b057812 */ /* 0x000fe400078ec0ff */
[----:B------:R-:W-:Y:S02]  /*29d0*/  LOP3.LUT R4, R4, 0x64006400, RZ, 0xfc, !PT ;  /* 0x6400640004047812 */ /* 0x000fe400078efcff */
[----:B------:R-:W-:Y:S02]  /*29e0*/  LOP3.LUT R5, R5, 0x64006400, RZ, 0xfc, !PT ;  /* 0x6400640005057812 */ /* 0x000fe400078efcff */
[----:B------:R-:W-:Y:S01]  /*29f0*/  ISETP.GE.AND P0, PT, R22, R32, PT ;  /* 0x000000201600720c */ /* 0x000fe20003f06270 */
[----:B------:R-:W-:Y:S01]  /*2a00*/  HADD2 R4, R4, -1028, -1028 ;  /* 0xe404e40404047430 */ /* 0x000fe20000000000 */
[----:B------:R-:W-:Y:S01]  /*2a10*/  PRMT R3, R3, 0x5410, R28 ;  /* 0x0000541003037816 */ /* 0x000fe2000000001c */
[----:B------:R-:W-:-:S02]  /*2a20*/  HFMA2 R5, R5, R0.H1_H1, -132, -132 ;  /* 0xd820d82005057431 */ /* 0x000fc40000060000 */
[----:B------:R-:W-:Y:S01]  /*2a30*/  HFMA2 R30, R4, R7, R30 ;  /* 0x00000007041e7231 */ /* 0x000fe2000000001e */
[----:B------:R-:W-:Y:S01]  /*2a40*/  LOP3.LUT R4, R34, 0x70007, RZ, 0xc0, !PT ;  /* 0x0007000722047812 */ /* 0x000fe200078ec0ff */
[----:B------:R-:W-:Y:S01]  /*2a50*/  HFMA2 R37, R5, R6, R37 ;  /* 0x0000000605257231 */ /* 0x000fe20000000025 */
[----:B------:R-:W-:Y:S02]  /*2a60*/  LOP3.LUT R5, R36, 0x70007, RZ, 0xc0, !PT ;  /* 0x0007000724057812 */ /* 0x000fe400078ec0ff */
[----:B------:R-:W-:Y:S02]  /*2a70*/  LOP3.LUT R4, R4, 0x64006400, RZ, 0xfc, !PT ;  /* 0x6400640004047812 */ /* 0x000fe400078efcff */
[----:B------:R-:W-:-:S03]  /*2a80*/  LOP3.LUT R5, R5, 0x64006400, RZ, 0xfc, !PT ;  /* 0x6400640005057812 */ /* 0x000fc600078efcff */
[----:B------:R-:W-:Y:S02]  /*2a90*/  HADD2 R4, R4, -1028, -1028 ;  /* 0xe404e40404047430 */ /* 0x000fe40000000000 */
[----:B------:R-:W-:Y:S02]  /*2aa0*/  HADD2 R5, R5, -1028, -1028 ;  /* 0xe404e40405057430 */ /* 0x000fe40000000000 */
[-C--:B------:R-:W-:Y:S01]  /*2ab0*/  HFMA2 R31, R4, R7.reuse, R31 ;  /* 0x00000007041f7231 */ /* 0x080fe2000000001f */
[----:B------:R-:W-:Y:S01]  /*2ac0*/  LOP3.LUT R4, R35, 0x70007, RZ, 0xc0, !PT ;  /* 0x0007000723047812 */ /* 0x000fe200078ec0ff */
[----:B------:R-:W-:Y:S01]  /*2ad0*/  HFMA2 R33, R5, R7, R33 ;  /* 0x0000000705217231 */ /* 0x000fe20000000021 */
[----:B------:R-:W-:Y:S02]  /*2ae0*/  SHF.R.U32.HI R5, RZ, 0xe, R8 ;  /* 0x0000000eff057819 */ /* 0x000fe40000011608 */
[----:B------:R-:W-:Y:S02]  /*2af0*/  LOP3.LUT R4, R4, 0x64006400, RZ, 0xfc, !PT ;  /* 0x6400640004047812 */ /* 0x000fe400078efcff */
[----:B------:R-:W-:-:S02]  /*2b00*/  LOP3.LUT R8, R12, 0x10001, RZ, 0xc0, !PT ;  /* 0x000100010c087812 */ /* 0x000fc400078ec0ff */
[C---:B------:R-:W-:Y:S01]  /*2b10*/  LOP3.LUT R12, R23.reuse, 0x380038, RZ, 0xc0, !PT ;  /* 0x00380038170c7812 */ /* 0x040fe200078ec0ff */
[----:B------:R-:W-:Y:S01]  /*2b20*/  HADD2 R4, R4, -1028, -1028 ;  /* 0xe404e40404047430 */ /* 0x000fe20000000000 */
[----:B------:R-:W-:Y:S02]  /*2b30*/  LOP3.LUT R8, R8, 0x20002, R5, 0xf8, !PT ;  /* 0x0002000208087812 */ /* 0x000fe400078ef805 */
[----:B------:R-:W-:Y:S01]  /*2b40*/  LOP3.LUT R12, R12, 0x64006400, RZ, 0xfc, !PT ;  /* 0x640064000c0c7812 */ /* 0x000fe200078efcff */
[----:B------:R-:W-:Y:S01]  /*2b50*/  HFMA2 R37, R4, R7, R37 ;  /* 0x0000000704257231 */ /* 0x000fe20000000025 */
[----:B------:R-:W-:Y:S01]  /*2b60*/  LOP3.LUT R23, R23, 0x1c001c0, RZ, 0xc0, !PT ;  /* 0x01c001c017177812 */ /* 0x000fe200078ec0ff */
[----:B------:R-:W0:Y:S02]  /*2b70*/  LDS.128 R4, [UR4+0x20] ;  /* 0x00002004ff047984 */ /* 0x000e240008000c00 */
[----:B------:R-:W-:Y:S01]  /*2b80*/  HFMA2 R12, R12, R0.H1_H1, -132, -132 ;  /* 0xd820d8200c0c7431 */ /* 0x000fe20000060000 */
[----:B------:R-:W-:-:S05]  /*2b90*/  LOP3.LUT R23, R23, 0x64006400, RZ, 0xfc, !PT ;  /* 0x6400640017177812 */ /* 0x000fca00078efcff */
[----:B------:R-:W-:Y:S02]  /*2ba0*/  HFMA2 R15, R23, R2.H1_H1, -20, -20 ;  /* 0xcd00cd00170f7431 */ /* 0x000fe40000060002 */
[----:B0-----:R-:W-:Y:S01]  /*2bb0*/  HFMA2 R30, R12, R4, R30 ;  /* 0x000000040c1e7231 */ /* 0x001fe2000000001e */
[C---:B------:R-:W-:Y:S02]  /*2bc0*/  LOP3.LUT R12, R36.reuse, 0x380038, RZ, 0xc0, !PT ;  /* 0x00380038240c7812 */ /* 0x040fe400078ec0ff */
[----:B------:R-:W-:Y:S02]  /*2bd0*/  LOP3.LUT R36, R36, 0x1c001c0, RZ, 0xc0, !PT ;  /* 0x01c001c024247812 */ /* 0x000fe400078ec0ff */
[----:B------:R-:W-:Y:S01]  /*2be0*/  LOP3.LUT R12, R12, 0x64006400, RZ, 0xfc, !PT ;  /* 0x640064000c0c7812 */ /* 0x000fe200078efcff */
[----:B------:R-:W-:-:S04]  /*2bf0*/  HFMA2 R23, R15, R5, R30 ;  /* 0x000000050f177231 */ /* 0x000fc8000000001e */
[----:B------:R-:W-:-:S04]  /*2c00*/  HFMA2 R12, R12, R0.H1_H1, -132, -132 ;  /* 0xd820d8200c0c7431 */ /* 0x000fc80000060000 */
[----:B------:R-:W-:Y:S01]  /*2c10*/  HFMA2 R33, R12, R4, R33 ;  /* 0x000000040c217231 */ /* 0x000fe20000000021 */
[C---:B------:R-:W-:Y:S02]  /*2c20*/  LOP3.LUT R12, R34.reuse, 0x380038, RZ, 0xc0, !PT ;  /* 0x00380038220c7812 */ /* 0x040fe400078ec0ff */
[----:B------:R-:W-:Y:S02]  /*2c30*/  LOP3.LUT R34, R34, 0x1c001c0, RZ, 0xc0, !PT ;  /* 0x01c001c022227812 */ /* 0x000fe400078ec0ff */
[----:B------:R-:W-:-:S05]  /*2c40*/  LOP3.LUT R12, R12, 0x64006400, RZ, 0xfc, !PT ;  /* 0x640064000c0c7812 */ /* 0x000fca00078efcff */
[----:B------:R-:W-:-:S04]  /*2c50*/  HFMA2 R12, R12, R0.H1_H1, -132, -132 ;  /* 0xd820d8200c0c7431 */ /* 0x000fc80000060000 */
[----:B------:R-:W-:Y:S01]  /*2c60*/  HFMA2 R31, R12, R4, R31 ;  /* 0x000000040c1f7231 */ /* 0x000fe2000000001f */
[C---:B------:R-:W-:Y:S02]  /*2c70*/  LOP3.LUT R12, R35.reuse, 0x380038, RZ, 0xc0, !PT ;  /* 0x00380038230c7812 */ /* 0x040fe400078ec0ff */
[----:B------:R-:W-:Y:S02]  /*2c80*/  LOP3.LUT R35, R35, 0x1c001c0, RZ, 0xc0, !PT ;  /* 0x01c001c023237812 */ /* 0x000fe400078ec0ff */
[----:B------:R-:W-:Y:S02]  /*2c90*/  LOP3.LUT R12, R12, 0x64006400, RZ, 0xfc, !PT ;  /* 0x640064000c0c7812 */ /* 0x000fe400078efcff */
[----:B------:R-:W-:-:S03]  /*2ca0*/  LOP3.LUT R35, R35, 0x64006400, RZ, 0xfc, !PT ;  /* 0x6400640023237812 */ /* 0x000fc600078efcff */
[----:B------:R-:W-:Y:S02]  /*2cb0*/  HFMA2 R12, R12, R0.H1_H1, -132, -132 ;  /* 0xd820d8200c0c7431 */ /* 0x000fe40000060000 */
[----:B------:R-:W-:Y:S02]  /*2cc0*/  HFMA2 R35, R35, R2.H1_H1, -20, -20 ;  /* 0xcd00cd0023237431 */ /* 0x000fe40000060002 */
[----:B------:R-:W-:Y:S01]  /*2cd0*/  HFMA2 R12, R12, R4, R37 ;  /* 0x000000040c0c7231 */ /* 0x000fe20000000025 */
[----:B------:R-:W-:Y:S02]  /*2ce0*/  SHF.R.U32.HI R4, RZ, 0xe, R9 ;  /* 0x0000000eff047819 */ /* 0x000fe40000011609 */
[----:B------:R-:W-:Y:S02]  /*2cf0*/  LOP3.LUT R9, R14, 0x10001, RZ, 0xc0, !PT ;  /* 0x000100010e097812 */ /* 0x000fe400078ec0ff */
[----:B------:R-:W-:Y:S02]  /*2d00*/  LOP3.LUT R4, R13, 0x20002, R4, 0xf8, !PT ;  /* 0x000200020d047812 */ /* 0x000fe400078ef804 */
[----:B------:R-:W-:-:S02]  /*2d10*/  SHF.R.U32.HI R13, RZ, 0xe, R11 ;  /* 0x0000000eff0d7819 */ /* 0x000fc4000001160b */
[----:B------:R-:W-:Y:S02]  /*2d20*/  LOP3.LUT R11, R34, 0x64006400, RZ, 0xfc, !PT ;  /* 0x64006400220b7812 */ /* 0x000fe400078efcff */
[----:B------:R-:W-:Y:S02]  /*2d30*/  LOP3.LUT R14, R9, 0x20002, R10, 0xf8, !PT ;  /* 0x00020002090e7812 */ /* 0x000fe400078ef80a */
[----:B------:R-:W-:Y:S01]  /*2d40*/  LOP3.LUT R9, R36, 0x64006400, RZ, 0xfc, !PT ;  /* 0x6400640024097812 */ /* 0x000fe200078efcff */
[----:B------:R-:W-:Y:S01]  /*2d50*/  HFMA2 R11, R11, R2.H1_H1, -20, -20 ;  /* 0xcd00cd000b0b7431 */ /* 0x000fe20000060002 */
[----:B------:R-:W-:-:S03]  /*2d60*/  LOP3.LUT R13, R38, 0x20002, R13, 0xf8, !PT ;  /* 0x00020002260d7812 */ /* 0x000fc600078ef80d */
[----:B------:R-:W-:Y:S02]  /*2d70*/  HFMA2 R9, R9, R2.H1_H1, -20, -20 ;  /* 0xcd00cd0009097431 */ /* 0x000fe40000060002 */
[-C--:B------:R-:W-:Y:S02]  /*2d80*/  HFMA2 R31, R11, R5.reuse, R31 ;  /* 0x000000050b1f7231 */ /* 0x080fe4000000001f */
[-C--:B------:R-:W-:Y:S02]  /*2d90*/  HFMA2 R15, R9, R5.reuse, R33 ;  /* 0x00000005090f7231 */ /* 0x080fe40000000021 */
[----:B------:R-:W-:Y:S01]  /*2da0*/  HFMA2 R9, R35, R5, R12 ;  /* 0x0000000523097231 */ /* 0x000fe2000000000c */
        /* <DEDUP_REMOVED lines=16> */
[-C--:B------:R-:W-:Y:S01]  /*2eb0*/  HFMA2 R12, R30, R6.reuse, R31 ;  /* 0x000000061e0c7231 */ /* 0x080fe2000000001f */
[----:B------:R-:W-:Y:S01]  /*2ec0*/  LOP3.LUT R5, R8, 0x40004, R5, 0xf8, !PT ;  /* 0x0004000408057812 */ /* 0x000fe200078ef805 */
[----:B------:R-:W-:Y:S01]  /*2ed0*/  HFMA2 R6, R10, R6, R9 ;  /* 0x000000060a067231 */ /* 0x000fe20000000009 */
[----:B------:R-:W-:Y:S01]  /*2ee0*/  LOP3.LUT R31, R17, 0x380038, RZ, 0xc0, !PT ;  /* 0x00380038111f7812 */ /* 0x000fe200078ec0ff */
[----:B------:R-:W0:Y:S01]  /*2ef0*/  LDS.128 R8, [UR4+0x30] ;  /* 0x00003004ff087984 */ /* 0x000e220008000c00 */
[----:B------:R-:W-:Y:S01]  /*2f00*/  LOP3.LUT R33, R33, 0x64006400, RZ, 0xfc, !PT ;  /* 0x6400640021217812 */ /* 0x000fe200078efcff */
[----:B------:R-:W-:Y:S01]  /*2f10*/  UIADD3 UR4, UPT, UPT, UR4, 0x40, URZ ;  /* 0x0000004004047890 */ /* 0x000fe2000fffe0ff */
[----:B------:R-:W-:-:S02]  /*2f20*/  LOP3.LUT R31, R31, 0x64006400, RZ, 0xfc, !PT ;  /* 0x640064001f1f7812 */ /* 0x000fc400078efcff */
[----:B------:R-:W-:Y:S01]  /*2f30*/  SHF.R.U32.HI R35, RZ, 0xd, R17 ;  /* 0x0000000dff237819 */ /* 0x000fe20000011611 */
[-C--:B------:R-:W-:Y:S01]  /*2f40*/  HFMA2 R33, R33, R0.reuse.H1_H1, -132, -132 ;  /* 0xd820d82021217431 */ /* 0x080fe20000060000 */
[----:B------:R-:W-:Y:S01]  /*2f50*/  SHF.R.U32.HI R30, RZ, 0xd, R19 ;  /* 0x0000000dff1e7819 */ /* 0x000fe20000011613 */
[----:B------:R-:W-:Y:S01]  /*2f60*/  HFMA2 R31, R31, R0.H1_H1, -132, -132 ;  /* 0xd820d8201f1f7431 */ /* 0x000fe20000060000 */
[----:B------:R-:W-:Y:S02]  /*2f70*/  LOP3.LUT R4, R4, 0x40004, R35, 0xf8, !PT ;  /* 0x0004000404047812 */ /* 0x000fe400078ef823 */
[----:B------:R-:W-:Y:S01]  /*2f80*/  SHF.R.U32.HI R35, RZ, 0xd, R18 ;  /* 0x0000000dff237819 */ /* 0x000fe20000011612 */
[-C--:B------:R-:W-:Y:S01]  /*2f90*/  HFMA2 R23, R33, R7.reuse, R23 ;  /* 0x0000000721177231 */ /* 0x080fe20000000017 */
[----:B------:R-:W-:Y:S01]  /*2fa0*/  LOP3.LUT R33, R18, 0x380038, RZ, 0xc0, !PT ;  /* 0x0038003812217812 */ /* 0x000fe200078ec0ff */
[----:B------:R-:W-:Y:S01]  /*2fb0*/  HFMA2 R15, R31, R7, R15 ;  /* 0x000000071f0f7231 */ /* 0x000fe2000000000f */
[----:B------:R-:W-:-:S02]  /*2fc0*/  LOP3.LUT R31, R19, 0x380038, RZ, 0xc0, !PT ;  /* 0x00380038131f7812 */ /* 0x000fc400078ec0ff */
[----:B------:R-:W-:Y:S02]  /*2fd0*/  LOP3.LUT R33, R33, 0x64006400, RZ, 0xfc, !PT ;  /* 0x6400640021217812 */ /* 0x000fe400078efcff */
[----:B------:R-:W-:Y:S02]  /*2fe0*/  LOP3.LUT R31, R31, 0x64006400, RZ, 0xfc, !PT ;  /* 0x640064001f1f7812 */ /* 0x000fe400078efcff */
[----:B------:R-:W-:Y:S01]  /*2ff0*/  LOP3.LUT R13, R13, 0x40004, R30, 0xf8, !PT ;  /* 0x000400040d0d7812 */ /* 0x000fe200078ef81e */
[-C--:B------:R-:W-:Y:S01]  /*3000*/  HFMA2 R33, R33, R0.reuse.H1_H1, -132, -132 ;  /* 0xd820d82021217431 */ /* 0x080fe20000060000 */
[----:B------:R-:W-:Y:S01]  /*3010*/  SHF.R.U32.HI R18, RZ, 0x6, R18 ;  /* 0x00000006ff127819 */ /* 0x000fe20000011612 */
[----:B------:R-:W-:Y:S01]  /*3020*/  HFMA2 R30, R31, R0.H1_H1, -132, -132 ;  /* 0xd820d8201f1e7431 */ /* 0x000fe20000060000 */
[----:B------:R-:W-:Y:S02]  /*3030*/  SHF.R.U32.HI R16, RZ, 0x6, R16 ;  /* 0x00000006ff107819 */ /* 0x000fe40000011610 */
[----:B------:R-:W-:Y:S01]  /*3040*/  SHF.R.U32.HI R17, RZ, 0x6, R17 ;  /* 0x00000006ff117819 */ /* 0x000fe20000011611 */
[-C--:B------:R-:W-:Y:S01]  /*3050*/  HFMA2 R12, R33, R7.reuse, R12 ;  /* 0x00000007210c7231 */ /* 0x080fe2000000000c */
[----:B------:R-:W-:Y:S01]  /*3060*/  SHF.R.U32.HI R19, RZ, 0x6, R19 ;  /* 0x00000006ff137819 */ /* 0x000fe20000011613 */
[----:B------:R-:W-:Y:S01]  /*3070*/  HFMA2 R30, R30, R7, R6 ;  /* 0x000000071e1e7231 */ /* 0x000fe20000000006 */
        /* <DEDUP_REMOVED lines=39> */
[----:B------:R-:W-:Y:S02]  /*32f0*/  LOP3.LUT R19, R19, 0x1c001c0, RZ, 0xc0, !PT ;  /* 0x01c001c013137812 */ /* 0x000fe400078ec0ff */
[----:B------:R-:W-:Y:S01]  /*3300*/  LOP3.LUT R39, R18, 0x64006400, RZ, 0xfc, !PT ;  /* 0x6400640012277812 */ /* 0x000fe200078efcff */
[----:B------:R-:W-:Y:S01]  /*3310*/  HFMA2 R6, R23, R10, R6 ;  /* 0x0000000a17067231 */ /* 0x000fe20000000006 */
[----:B------:R-:W-:Y:S01]  /*3320*/  LOP3.LUT R37, R30, 0x64006400, RZ, 0xfc, !PT ;  /* 0x640064001e257812 */ /* 0x000fe200078efcff */
[----:B------:R-:W-:-:S02]  /*3330*/  HFMA2 R35, R35, R0.H1_H1, -132, -132 ;  /* 0xd820d82023237431 */ /* 0x000fc40000060000 */
[----:B------:R-:W-:Y:S01]  /*3340*/  HFMA2 R7, R31, R10, R7 ;  /* 0x0000000a1f077231 */ /* 0x000fe20000000007 */
[----:B------:R-:W-:Y:S01]  /*3350*/  LOP3.LUT R19, R19, 0x64006400, RZ, 0xfc, !PT ;  /* 0x6400640013137812 */ /* 0x000fe200078efcff */
[----:B------:R-:W-:Y:S01]  /*3360*/  HFMA2 R39, R39, R0.H1_H1, -132, -132 ;  /* 0xd820d82027277431 */ /* 0x000fe20000060000 */
[----:B------:R-:W-:Y:S01]  /*3370*/  LOP3.LUT R4, R4, 0x64006400, RZ, 0xfc, !PT ;  /* 0x6400640004047812 */ /* 0x000fe200078efcff */
[-C--:B------:R-:W-:Y:S01]  /*3380*/  HFMA2 R37, R37, R2.reuse.H1_H1, -20, -20 ;  /* 0xcd00cd0025257431 */ /* 0x080fe20000060002 */
[----:B------:R-:W-:Y:S01]  /*3390*/  LOP3.LUT R13, R13, 0x64006400, RZ, 0xfc, !PT ;  /* 0x640064000d0d7812 */ /* 0x000fe200078efcff */
[----:B------:R-:W-:Y:S02]  /*33a0*/  HFMA2 R15, R35, R9, R15 ;  /* 0x00000009230f7231 */ /* 0x000fe4000000000f */
[----:B------:R-:W-:Y:S02]  /*33b0*/  HFMA2 R5, R5, R11, R6 ;  /* 0x0000000b05057231 */ /* 0x000fe40000000006 */
[----:B------:R-:W-:-:S02]  /*33c0*/  HFMA2 R19, R19, R2.H1_H1, -20, -20 ;  /* 0xcd00cd0013137431 */ /* 0x000fc40000060002 */
[----:B------:R-:W-:Y:S02]  /*33d0*/  HFMA2 R7, R14, R11, R7 ;  /* 0x0000000b0e077231 */ /* 0x000fe40000000007 */
[----:B------:R-:W-:Y:S01]  /*33e0*/  HFMA2 R8, R39, R9, R8 ;  /* 0x0000000927087231 */ /* 0x000fe20000000008 */
[----:B------:R-:W-:Y:S01]  /*33f0*/  PRMT R0, R0, 0x5410, R2 ;  /* 0x0000541000007816 */ /* 0x000fe20000000002 */
[----:B------:R-:W-:Y:S02]  /*3400*/  HFMA2 R15, R37, R10, R15 ;  /* 0x0000000a250f7231 */ /* 0x000fe4000000000f */
        /* <DEDUP_REMOVED lines=15> */
.L_x_5238:
[----:B------:R0:W-:Y:S01]  /*3500*/  ATOM.E.ADD.F16x2.RN.STRONG.GPU P0, RZ, desc[UR6][R24.64], R20 ;  /* 0x8000001418ff79a2 */ /* 0x0001e2000c10e106 */
[----:B------:R-:W-:Y:S04]  /*3510*/  BSSY.RECONVERGENT B0, `(.L_x_5240) ;  /* 0x000000e000007945 */ /* 0x000fe80003800200 */
[----:B0-----:R-:W-:Y:S05]  /*3520*/  @P0 BRA `(.L_x_5241) ;  /* 0x0000000000300947 */ /* 0x001fea0003800000 */
[----:B------:R-:W0:Y:S02]  /*3530*/  QSPC.E.S P0, RZ, [R24] ;  /* 0x0000000018ff73aa */ /* 0x000e240000000500 */
[----:B0-----:R-:W-:Y:S05]  /*3540*/  @!P0 BRA `(.L_x_5242) ;  /* 0x00000000001c8947 */ /* 0x001fea0003800000 */
[----:B------:R-:W-:-:S05]  /*3550*/  IMAD.MOV.U32 R2, RZ, RZ, R24 ;  /* 0x000000ffff027224 */ /* 0x000fca00078e0018 */
[----:B------:R-:W-:-:S07]  /*3560*/  MOV R2, R2 ;  /* 0x0000000200027202 */ /* 0x000fce0000000f00 */
.L_x_5243:
[----:B------:R-:W0:Y:S02]  /*3570*/  LDS R4, [R2] ;  /* 0x0000000002047984 */ /* 0x000e240000000800 */
[----:B0-----:R-:W-:-:S05]  /*3580*/  HADD2 R5, R4, R20 ;  /* 0x0000001404057230 */ /* 0x001fca0000000000 */
[----:B------:R-:W0:Y:S02]  /*3590*/  ATOMS.CAST.SPIN P0, [R2], R4, R5 ;  /* 0x000000040200758d */ /* 0x000e240001800005 */
[----:B0-----:R-:W-:Y:S05]  /*35a0*/  @!P0 BRA `(.L_x_5243) ;  /* 0xfffffffc00f08947 */ /* 0x001fea000383ffff */
[----:B------:R-:W-:Y:S05]  /*35b0*/  BRA `(.L_x_5241) ;  /* 0x00000000000c7947 */ /* 0x000fea0003800000 */
.L_x_5242:
[----:B------:R-:W2:Y:S02]  /*35c0*/  LD.E R0, desc[UR6][R24.64] ;  /* 0x0000000618007980 */ /* 0x000ea4000c101900 */
[----:B--2---:R-:W-:-:S05]  /*35d0*/  IMAD.IADD R3, R20, 0x1, R0 ;  /* 0x0000000114037824 */ /* 0x004fca00078e0200 */
[----:B------:R0:W-:Y:S02]  /*35e0*/  ST.E desc[UR6][R24.64], R3 ;  /* 0x0000000318007985 */ /* 0x0001e4000c101906 */
.L_x_5241:
[----:B------:R-:W-:Y:S05]  /*35f0*/  BSYNC.RECONVERGENT B0 ;  /* 0x0000000000007941 */ /* 0x000fea0003800200 */
.L_x_5240:
[----:B------:R1:W-:Y:S02]  /*3600*/  ATOM.E.ADD.F16x2.RN.STRONG.GPU P0, RZ, desc[UR6][R24.64+0x4], R21 ;  /* 0x8000041518ff79a2 */ /* 0x0003e4000c10e106 */
[----:B-1----:R-:W-:Y:S05]  /*3610*/  @P0 EXIT ;  /* 0x000000000000094d */ /* 0x002fea0003800000 */
[----:B------:R-:W1:Y:S02]  /*3620*/  QSPC.E.S P0, RZ, [R24+0x4] ;  /* 0x0000040018ff73aa */ /* 0x000e640000000500 */
[----:B-1----:R-:W-:Y:S05]  /*3630*/  @!P0 BRA `(.L_x_5244) ;  /* 0x0000000000188947 */ /* 0x002fea0003800000 */
[----:B0-----:R-:W-:-:S07]  /*3640*/  MOV R24, R24 ;  /* 0x0000001800187202 */ /* 0x001fce0000000f00 */
.L_x_5245:
[----:B------:R-:W0:Y:S02]  /*3650*/  LDS R2, [R24+0x4] ;  /* 0x0000040018027984 */ /* 0x000e240000000800 */
[----:B0-----:R-:W-:-:S05]  /*3660*/  HFMA2 R3, R2, 1, 1, R21 ;  /* 0x3c003c0002037831 */ /* 0x001fca0000000015 */
[----:B------:R-:W0:Y:S02]  /*3670*/  ATOMS.CAST.SPIN P0, [R24+0x4], R2, R3 ;  /* 0x000004021800758d */ /* 0x000e240001800003 */
[----:B0-----:R-:W-:Y:S05]  /*3680*/  @!P0 BRA `(.L_x_5245) ;  /* 0xfffffffc00f08947 */ /* 0x001fea000383ffff */
[----:B------:R-:W-:Y:S05]  /*3690*/  EXIT ;  /* 0x000000000000794d */ /* 0x000fea0003800000 */
.L_x_5244:
[----:B------:R-:W0:Y:S02]  /*36a0*/  LD.E R0, desc[UR6][R24.64+0x4] ;  /* 0x0000040618007980 */ /* 0x000e24000c101900 */
[----:B0-----:R-:W-:-:S05]  /*36b0*/  IMAD.IADD R3, R21, 0x1, R0 ;  /* 0x0000000115037824 */ /* 0x001fca00078e0200 */
[----:B------:R-:W-:Y:S01]  /*36c0*/  ST.E desc[UR6][R24.64+0x4], R3 ;  /* 0x0000040318007985 */ /* 0x000fe2000c101906 */
[----:B------:R-:W-:Y:S05]  /*36d0*/  EXIT ;  /* 0x000000000000794d */ /* 0x000fea0003800000 */
.L_x_5246:
        /* <DEDUP_REMOVED lines=10> */
.L_x_5370:


//--------------------- .text._Z23gemm_half_q_half_kernelILi1ELi38ELb1ELb0ELi32EEvPK6__halfPKjS4_S2_PS0_iiiiPKtS7_iiiiiibS2_i --------------------------
	.section	.text._Z23gemm_half_q_half_kernelILi1ELi38ELb1ELb0ELi32EEvPK6__halfPKjS4_S2_PS0_iiiiPKtS7_iiiiiibS2_i,"ax",@progbits
	.align	128
        .global         _Z23gemm_half_q_half_kernelILi1ELi38ELb1ELb0ELi32EEvPK6__halfPKjS4_S2_PS0_iiiiPKtS7_iiiiiibS2_i
        .type           _Z23gemm_half_q_half_kernelILi1ELi38ELb1ELb0ELi32EEvPK6__halfPKjS4_S2_PS0_iiiiPKtS7_iiiiiibS2_i,@function
        .size           _Z23gemm_half_q_half_kernelILi1ELi38ELb1ELb0ELi32EEvPK6__halfPKjS4_S2_PS0_iiiiPKtS7_iiiiiibS2_i,(.L_x_5371 - _Z23gemm_half_q_half_kernelILi1ELi38ELb1ELb0ELi32EEvPK6__halfPKjS4_S2_PS0_iiiiPKtS7_iiiiiibS2_i)
        .other          _Z23gemm_half_q_half_kernelILi1ELi38ELb1ELb0ELi32EEvPK6__halfPKjS4_S2_PS0_iiiiPKtS7_iiiiiibS2_i,@"STO_CUDA_ENTRY STV_DEFAULT"
_Z23gemm_half_q_half_kernelILi1ELi38ELb1ELb0ELi32EEvPK6__halfPKjS4_S2_PS0_iiiiPKtS7_iiiiiibS2_i:
.text._Z23gemm_half_q_half_kernelILi1ELi38ELb1ELb0ELi32EEvPK6__halfPKjS4_S2_PS0_iiiiPKtS7_iiiiiibS2_i:
        /* <DEDUP_REMOVED lines=17> */
[C---:B------:R-:W-:Y:S02]  /*0110*/  VIADD R32, R22.reuse, 0x20 ;  /* 0x0000002016207836 */ /* 0x040fe40000000000 */
[--C-:B---3--:R-:W-:Y:S02]  /*0120*/  IMAD.IADD R15, R22, 0x1, R3.reuse ;  /* 0x00000001160f7824 */ /* 0x108fe400078e0203 */
[----:B0-----:R-:W-:Y:S01]  /*0130*/  IMAD R0, R0, 0x20, R3 ;  /* 0x0000002000007824 */ /* 0x001fe200078e0203 */
[----:B--2---:R-:W-:-:S03]  /*0140*/  VIMNMX R31, PT, PT, R32, R7, PT ;  /* 0x00000007201f7248 */ /* 0x004fc60003fe0100 */
[----:B------:R-:W-:Y:S01]  /*0150*/  IMAD.SHL.U32 R30, R0, 0x4, RZ ;  /* 0x00000004001e7824 */ /* 0x000fe200078e00ff */
[----:B------:R-:W-:-:S04]  /*0160*/  ISETP.GE.AND P0, PT, R15, R31, PT ;  /* 0x0000001f0f00720c */ /* 0x000fc80003f06270 */
[----:B----4-:R-:W-:-:S09]  /*0170*/  ISETP.GE.AND P1, PT, R30, R29, PT ;  /* 0x0000001d1e00720c */ /* 0x010fd20003f26270 */
        /* <DEDUP_REMOVED lines=19> */
.L_x_5248:
[----:B------:R-:W-:Y:S05]  /*02b0*/  BSYNC.RECONVERGENT B0 ;  /* 0x0000000000007941 */ /* 0x000fea0003800200 */
.L_x_5247:
        /* <DEDUP_REMOVED lines=23> */
.L_x_5250:
[----:B0-----:R-:W0:Y:S01]  /*0430*/  LDC.64 R12, c[0x0][0x390] ;  /* 0x0000e400ff0c7b82 */ /* 0x001e220000000a00 */
[----:B-----5:R-:W-:-:S04]  /*0440*/  VIADD R0, R6, UR4 ;  /* 0x0000000406007c36 */ /* 0x020fc80008000000 */
[----:B------:R-:W-:-:S03]  /*0450*/  IMAD R2, R0, R29, RZ ;  /* 0x0000001d00027224 */ /* 0x000fc600078e02ff */
[----:B------:R-:W1:Y:S02]  /*0460*/  LDC.64 R14, c[0x0][0x398] ;  /* 0x0000e600ff0e7b82 */ /* 0x000e640000000a00 */
[----:B------:R-:W-:-:S04]  /*0470*/  SHF.R.S32.HI R3, RZ, 0x1f, R2 ;  /* 0x0000001fff037819 */ /* 0x000fc80000011402 */
[----:B------:R-:W-:-:S04]  /*0480*/  LEA.HI R3, R3, R2, RZ, 0x3 ;  /* 0x0000000203037211 */ /* 0x000fc800078f18ff */
[----:B------:R-:W-:-:S05]  /*0490*/  LEA.HI.SX32 R3, R3, R10, 0x1d ;  /* 0x0000000a03037211 */ /* 0x000fca00078feaff */
[----:B0-----:R-:W-:-:S06]  /*04a0*/  IMAD.WIDE R12, R3, 0x4, R12 ;  /* 0x00000004030c7825 */ /* 0x001fcc00078e020c */
[----:B------:R-:W2:Y:S01]  /*04b0*/  LDG.E.CONSTANT R12, desc[UR6][R12.64] ;  /* 0x000000060c0c7981 */ /* 0x000ea2000c1e9900 */
[----:B------:R-:W-:-:S04]  /*04c0*/  IMAD.SHL.U32 R3, R8, 0x2, RZ ;  /* 0x0000000208037824 */ /* 0x000fc800078e00ff */
[----:B------:R-:W-:-:S06]  /*04d0*/  IMAD.WIDE.U32 R2, R3, 0x2, R4 ;  /* 0x0000000203027825 */ /* 0x000fcc00078e0004 */
[----:B------:R-:W3:Y:S01]  /*04e0*/  LDG.E.U16.CONSTANT R3, desc[UR6][R2.64+0x2] ;  /* 0x0000020602037981 */ /* 0x000ee2000c1e9500 */
[----:B-1----:R-:W-:-:S05]  /*04f0*/  IMAD.WIDE.U32 R14, R0, 0x2, R14 ;  /* 0x00000002000e7825 */ /* 0x002fca00078e000e */
[----:B------:R-:W4:Y:S01]  /*0500*/  LDG.E.U16.CONSTANT R11, desc[UR6][R14.64] ;  /* 0x000000060e0b7981 */ /* 0x000f22000c1e9500 */
[----:B------:R-:W-:Y:S01]  /*0510*/  UIADD3 UR4, UPT, UPT, UR4, 0x1, URZ ;  /* 0x0000000104047890 */ /* 0x000fe2000fffe0ff */
[----:B--2---:R-:W-:-:S04]  /*0520*/  SHF.R.U32.HI R0, RZ, R9, R12 ;  /* 0x00000009ff007219 */ /* 0x004fc8000001160c */
[--C-:B------:R-:W-:Y:S02]  /*0530*/  SHF.R.U32.HI R12, RZ, 0x8, R0.reuse ;  /* 0x00000008ff0c7819 */ /* 0x100fe40000011600 */
[----:B------:R-:W-:Y:S02]  /*0540*/  LOP3.LUT R16, R0, 0xf, RZ, 0xc0, !PT ;  /* 0x0000000f00107812 */ /* 0x000fe400078ec0ff */
[----:B------:R-:W-:Y:S02]  /*0550*/  SHF.R.U32.HI R17, RZ, 0x4, R0 ;  /* 0x00000004ff117819 */ /* 0x000fe40000011600 */
[----:B------:R-:W-:Y:S01]  /*0560*/  LOP3.LUT R12, R12, 0xf, RZ, 0xc0, !PT ;  /* 0x0000000f0c0c7812 */ /* 0x000fe200078ec0ff */
[----:B------:R-:W-:Y:S01]  /*0570*/  IMAD R19, R16, R16, R16 ;  /* 0x0000001010137224 */ /* 0x000fe200078e0210 */
[----:B------:R-:W-:Y:S01]  /*0580*/  SHF.R.U32.HI R0, RZ, 0xc, R0 ;  /* 0x0000000cff007819 */ /* 0x000fe20000011600 */
[----:B---3--:R-:W-:Y:S01]  /*0590*/  IMAD.IADD R8, R3, 0x1, R8 ;  /* 0x0000000103087824 */ /* 0x008fe200078e0208 */
[----:B------:R-:W-:Y:S01]  /*05a0*/  LOP3.LUT R17, R17, 0xf, RZ, 0xc0, !PT ;  /* 0x0000000f11117812 */ /* 0x000fe200078ec0ff */
[----:B------:R-:W-:Y:S01]  /*05b0*/  IMAD R13, R12, R12, R12 ;  /* 0x0000000c0c0d7224 */ /* 0x000fe200078e020c */
[----:B------:R-:W-:-:S02]  /*05c0*/  LOP3.LUT R0, R0, 0xf, RZ, 0xc0, !PT ;  /* 0x0000000f00007812 */ /* 0x000fc400078ec0ff */
[----:B------:R-:W-:Y:S01]  /*05d0*/  IADD3 R19, PT, PT, R16, 0x1, R19 ;  /* 0x0000000110137810 */ /* 0x000fe20007ffe013 */
[C---:B------:R-:W-:Y:S01]  /*05e0*/  IMAD R16, R17.reuse, R17, R17 ;  /* 0x0000001111107224 */ /* 0x040fe200078e0211 */
[----:B------:R-:W-:Y:S01]  /*05f0*/  IADD3 R12, PT, PT, R12, 0x1, R13 ;  /* 0x000000010c0c7810 */ /* 0x000fe20007ffe00d */
[----:B------:R-:W-:Y:S01]  /*0600*/  IMAD R13, R0, R0, R0 ;  /* 0x00000000000d7224 */ /* 0x000fe200078e0200 */
[----:B------:R-:W4:Y:S01]  /*0610*/  I2F.F16 R28, R19 ;  /* 0x00000013001c7306 */ /* 0x000f220000200c00 */
[----:B------:R-:W-:Y:S02]  /*0620*/  ISETP.GE.AND P0, PT, R8, R31, PT ;  /* 0x0000001f0800720c */ /* 0x000fe40003f06270 */
[----:B------:R-:W-:Y:S02]  /*0630*/  IADD3 R16, PT, PT, R17, 0x1, R16 ;  /* 0x0000000111107810 */ /* 0x000fe40007ffe010 */
[----:B------:R-:W-:-:S03]  /*0640*/  IADD3 R13, PT, PT, R0, 0x1, R13 ;  /* 0x00000001000d7810 */ /* 0x000fc60007ffe00d */
        /* <DEDUP_REMOVED lines=8> */
.L_x_5249:
        /* <DEDUP_REMOVED lines=11> */
.L_x_5251:
        /* <DEDUP_REMOVED lines=11> */
.L_x_5252:
        /* <DEDUP_REMOVED lines=11> */
.L_x_5253:
        /* <DEDUP_REMOVED lines=11> */
.L_x_5254:
        /* <DEDUP_REMOVED lines=11> */
.L_x_5255:
        /* <DEDUP_REMOVED lines=11> */
[----:B------:R-:W-:Y:S01]  /*0af0*/  IADD3 R4, PT, PT, R6, R4, R5 ;  /* 0x0000000406047210 */ /* 0x000fe20007ffe005 */
[----:B0-----:R-:W-:-:S03]  /*0b00*/  ULEA UR4, UR5, UR4, 0x18 ;  /* 0x0000000405047291 */ /* 0x001fc6000f8ec0ff */
[----:B------:R-:W-:-:S05]  /*0b10*/  IADD3 R4, PT, PT, R9, R4, R8 ;  /* 0x0000000409047210 */ /* 0x000fca0007ffe008 */
        /* <DEDUP_REMOVED lines=14> */
[----:B0-----:R-:W-:-:S04]  /*0c00*/  IMAD.WIDE R36, R29, 0x4, R24 ;  /* 0x000000041d247825 */ /* 0x001fc800078e0218 */
[----:B------:R-:W-:Y:S01]  /*0c10*/  IMAD.WIDE R38, R29, 0x4, R36 ;  /* 0x000000041d267825 */ /* 0x000fe200078e0224 */
        /* <DEDUP_REMOVED lines=134> */
[----:B------:R-:W4:Y:S01]  /*1480*/  LDG.E.128.CONSTANT R4, desc[UR6][R38.64] ;  /* 0x0000000626047981 */ /* 0x000f22000c1e9d00 */
        /* <DEDUP_REMOVED lines=43> */
[----:B--2---:R-:W-:Y:S02]  /*1740*/  LOP3.LUT R13, R20, 0x3f003f, RZ, 0xc0, !PT ;  /* 0x003f003f140d7812 */ /* 0x004fe400078ec0ff */
[----:B------:R-:W-:Y:S02]  /*1750*/  SHF.R.U32.HI R14, RZ, 0x6, R20 ;  /* 0x00000006ff0e7819 */ /* 0x000fe40000011614 */
[----:B------:R-:W-:Y:S02]  /*1760*/  LOP3.LUT R13, R13, 0x64006400, RZ, 0xfc, !PT ;  /* 0x640064000d0d7812 */ /* 0x000fe400078efcff */
[----:B------:R-:W-:-:S02]  /*1770*/  LOP3.LUT R12, R21, 0x3f003f, RZ, 0xc0, !PT ;  /* 0x003f003f150c7812 */ /* 0x000fc400078ec0ff */
        /* <DEDUP_REMOVED lines=93> */
[----:B------:R-:W-:-:S04]  /*1d50*/  IMAD.WIDE R36, R29, 0x4, R38 ;  /* 0x000000041d247825 */ /* 0x000fc800078e0226 */
[----:B------:R-:W-:Y:S02]  /*1d60*/  HADD2 R35, R35, -1056, -1056 ;  /* 0xe420e42023237430 */ /* 0x000fe40000000000 */
[----:B------:R-:W-:Y:S02]  /*1d70*/  HFMA2 R24, R24, R15, R34 ;  /* 0x0000000f18187231 */ /* 0x000fe40000000022 */
[----:B------:R-:W-:Y:S01]  /*1d80*/  HFMA2 R25, R35, R9, R25 ;  /* 0x0000000923197231 */ /* 0x000fe20000000019 */
[----:B------:R-:W-:Y:S01]  /*1d90*/  LOP3.LUT R9, R26, 0x3f003f, RZ, 0xc0, !PT ;  /* 0x003f003f1a097812 */ /* 0x000fe200078ec0ff */
[----:B------:R-:W-:Y:S01]  /*1da0*/  HADD2 R24, R24.H0_H0, R24.H1_H1 ;  /* 0x3000001818187230 */ /* 0x000fe20000000800 */
[----:B------:R-:W-:Y:S02]  /*1db0*/  LOP3.LUT R35, R27, 0x3f003f, RZ, 0xc0, !PT ;  /* 0x003f003f1b237812 */ /* 0x000fe400078ec0ff */
[----:B------:R-:W-:Y:S02]  /*1dc0*/  LOP3.LUT R9, R9, 0x64006400, RZ, 0xfc, !PT ;  /* 0x6400640009097812 */ /* 0x000fe400078efcff */
        /* <DEDUP_REMOVED lines=57> */
[----:B------:R-:W-:Y:S02]  /*2160*/  HADD2 R22, R22, -1056, -1056 ;  /* 0xe420e42016167430 */ /* 0x000fe40000000000 */
[-C--:B------:R-:W-:Y:S02]  /*2170*/  HFMA2 R7, R21, R15.reuse, R7 ;  /* 0x0000000f15077231 */ /* 0x080fe40000000007 */
[----:B------:R-:W-:Y:S02]  /*2180*/  HADD2 R23, R23, -1056, -1056 ;  /* 0xe420e42017177430 */ /* 0x000fe40000000000 */
[----:B------:R-:W-:Y:S02]  /*2190*/  HFMA2 R5, R10, R15, R5 ;  /* 0x0000000f0a057231 */ /* 0x000fe40000000005 */
[----:B------:R-:W-:Y:S02]  /*21a0*/  HFMA2 R11, R22, R14, R11 ;  /* 0x0000000e160b7231 */ /* 0x000fe4000000000b */
[----:B------:R-:W-:-:S02]  /*21b0*/  HFMA2 R21, R19, R28, RZ ;  /* 0x0000001c13157231 */ /* 0x000fc400000000ff */
[----:B------:R-:W-:Y:S02]  /*21c0*/  HFMA2 R20, R18, R2, RZ.H0_H0 ;  /* 0x0000000212147231 */ /* 0x000fe400000400ff */
[----:B------:R-:W-:Y:S02]  /*21d0*/  IMAD.MOV.U32 R22, RZ, RZ, R32 ;  /* 0x000000ffff167224 */ /* 0x000fe400078e0020 */
        /* <DEDUP_REMOVED lines=8> */
.L_x_5256:
[----:B------:R-:W-:-:S04]  /*2260*/  VIMNMX R5, PT, PT, R31, UR12, PT ;  /* 0x0000000c1f057c48 */ /* 0x000fc8000bfe0100 */
[----:B------:R-:W-:-:S13]  /*2270*/  ISETP.GT.AND P0, PT, R5, R22, PT ;  /* 0x000000160500720c */ /* 0x000fda0003f04270 */
[----:B------:R-:W-:Y:S05]  /*2280*/  @!P0 BRA `(.L_x_5257) ;  /* 0x0000001400008947 */ /* 0x000fea0003800000 */
[----:B------:R-:W-:-:S07]  /*2290*/  VIMNMX.U32 R23, PT, PT, R31, UR12, PT ;  /* 0x0000000c1f177c48 */ /* 0x000fce000bfe0000 */
.L_x_5258:
[----:B------:R-:W2:Y:S01]  /*22a0*/  LDG.E.128.CONSTANT R8, desc[UR6][R36.64] ;  /* 0x0000000624087981 */ /* 0x000ea2000c1e9d00 */
[----:B------:R-:W-:-:S03]  /*22b0*/  IMAD.WIDE R38, R29, 0x4, R36 ;  /* 0x000000041d267825 */ /* 0x000fc600078e0224 */
[----:B------:R-:W0:Y:S04]  /*22c0*/  LDS.128 R12, [UR4] ;  /* 0x00000004ff0c7984 */ /* 0x000e280008000c00 */
[----:B------:R1:W3:Y:S01]  /*22d0*/  LDG.E.128.CONSTANT R4, desc[UR6][R38.64] ;  /* 0x0000000626047981 */ /* 0x0002e2000c1e9d00 */
[----:B------:R-:W-:-:S05]  /*22e0*/  IMAD.MOV.U32 R16, RZ, RZ, 0x3000 ;  /* 0x00003000ff107424 */ /* 0x000fca00078e00ff */
[----:B------:R-:W-:Y:S01]  /*22f0*/  PRMT R0, R0, 0x5410, R16 ;  /* 0x0000541000007816 */ /* 0x000fe20000000010 */
[----:B-1----:R-:W-:Y:S01]  /*2300*/  IMAD.WIDE R38, R29, 0x4, R38 ;  /* 0x000000041d267825 */ /* 0x002fe200078e0226 */
        /* <DEDUP_REMOVED lines=12> */
[----:B------:R-:W-:Y:S02]  /*23d0*/  HADD2 R19, R18, -1028, -1028 ;  /* 0xe404e40412137430 */ /* 0x000fe40000000000 */
[----:B0-----:R-:W-:Y:S02]  /*23e0*/  HFMA2 R25, R16, R12, RZ ;  /* 0x0000000c10197231 */ /* 0x001fe400000000ff */
[----:B------:R-:W-:-:S02]  /*23f0*/  HADD2 R24, R24, -1028, -1028 ;  /* 0xe404e40418187430 */ /* 0x000fc40000000000 */
[----:B------:R-:W-:Y:S02]  /*2400*/  HFMA2 R18, R17, R0.H1_H1, -132, -132 ;  /* 0xd820d82011127431 */ /* 0x000fe40000060000 */
[-C--:B------:R-:W-:Y:S01]  /*2410*/  HFMA2 R17, R19, R12.reuse, RZ.H0_H0 ;  /* 0x0000000c13117231 */ /* 0x080fe200000400ff */
[----:B------:R-:W-:Y:S01]  /*2420*/  LOP3.LUT R19, R9, 0x380038, RZ, 0xc0, !PT ;  /* 0x0038003809137812 */ /* 0x000fe200078ec0ff */
[-C--:B------:R-:W-:Y:S02]  /*2430*/  HFMA2 R16, R24, R12.reuse, RZ ;  /* 0x0000000c18107231 */ /* 0x080fe400000000ff */
[----:B------:R-:W-:Y:S02]  /*2440*/  HFMA2 R35, R35, R12, RZ.H0_H0 ;  /* 0x0000000c23237231 */ /* 0x000fe400000400ff */
[----:B------:R-:W-:Y:S01]  /*2450*/  HFMA2 R12, R18, R13, R25 ;  /* 0x0000000d120c7231 */ /* 0x000fe20000000019 */
[----:B------:R-:W-:Y:S02]  /*2460*/  LOP3.LUT R25, R19, 0x64006400, RZ, 0xfc, !PT ;  /* 0x6400640013197812 */ /* 0x000fe400078efcff */
[----:B------:R-:W-:-:S02]  /*2470*/  LOP3.LUT R19, R11, 0x380038, RZ, 0xc0, !PT ;  /* 0x003800380b137812 */ /* 0x000fc400078ec0ff */
[----:B------:R-:W-:Y:S01]  /*2480*/  LOP3.LUT R18, R10, 0x380038, RZ, 0xc0, !PT ;  /* 0x003800380a127812 */ /* 0x000fe200078ec0ff */
[-C--:B------:R-:W-:Y:S01]  /*2490*/  HFMA2 R25, R25, R0.reuse.H1_H1, -132, -132 ;  /* 0xd820d82019197431 */ /* 0x080fe20000060000 */
[----:B------:R-:W-:Y:S02]  /*24a0*/  LOP3.LUT R19, R19, 0x64006400, RZ, 0xfc, !PT ;  /* 0x6400640013137812 */ /* 0x000fe400078efcff */
[----:B------:R-:W-:Y:S02]  /*24b0*/  LOP3.LUT R27, R18, 0x64006400, RZ, 0xfc, !PT ;  /* 0x64006400121b7812 */ /* 0x000fe400078efcff */
[----:B------:R-:W-:Y:S01]  /*24c0*/  SHF.R.U32.HI R24, RZ, 0x6, R9 ;  /* 0x00000006ff187819 */ /* 0x000fe20000011609 */
[-C--:B------:R-:W-:Y:S02]  /*24d0*/  HFMA2 R19, R19, R0.reuse.H1_H1, -132, -132 ;  /* 0xd820d82013137431 */ /* 0x080fe40000060000 */
[----:B------:R-:W-:Y:S02]  /*24e0*/  HFMA2 R17, R25, R13, R17 ;  /* 0x0000000d19117231 */ /* 0x000fe40000000011 */
[----:B------:R-:W-:Y:S01]  /*24f0*/  HFMA2 R27, R27, R0.H1_H1, -132, -132 ;  /* 0xd820d8201b1b7431 */ /* 0x000fe20000060000 */
[----:B------:R-:W-:-:S02]  /*2500*/  SHF.R.U32.HI R25, RZ, 0x6, R8 ;  /* 0x00000006ff197819 */ /* 0x000fc40000011608 */
[----:B------:R-:W-:Y:S01]  /*2510*/  LOP3.LUT R18, R24, 0x70007, RZ, 0xc0, !PT ;  /* 0x0007000718127812 */ /* 0x000fe200078ec0ff */
[-C--:B------:R-:W-:Y:S02]  /*2520*/  HFMA2 R16, R27, R13.reuse, R16 ;  /* 0x0000000d1b107231 */ /* 0x080fe40000000010 */
[----:B------:R-:W-:Y:S01]  /*2530*/  HFMA2 R35, R19, R13, R35 ;  /* 0x0000000d13237231 */ /* 0x000fe20000000023 */
[----:B------:R-:W-:Y:S02]  /*2540*/  LOP3.LUT R13, R25, 0x70007, RZ, 0xc0, !PT ;  /* 0x00070007190d7812 */ /* 0x000fe400078ec0ff */
[----:B------:R-:W-:Y:S02]  /*2550*/  LOP3.LUT R18, R18, 0x64006400, RZ, 0xfc, !PT ;  /* 0x6400640012127812 */ /* 0x000fe400078efcff */
[----:B------:R-:W-:-:S03]  /*2560*/  LOP3.LUT R13, R13, 0x64006400, RZ, 0xfc, !PT ;  /* 0x640064000d0d7812 */ /* 0x000fc600078efcff */
[----:B------:R-:W-:Y:S02]  /*2570*/  HADD2 R18, R18, -1028, -1028 ;  /* 0xe404e40412127430 */ /* 0x000fe40000000000 */
[----:B------:R-:W-:Y:S01]  /*2580*/  HADD2 R33, R13, -1028, -1028 ;  /* 0xe404e4040d217430 */ /* 0x000fe20000000000 */
[----:B------:R-:W-:-:S03]  /*2590*/  SHF.R.U32.HI R13, RZ, 0x6, R10 ;  /* 0x00000006ff0d7819 */ /* 0x000fc6000001160a */
[-C--:B------:R-:W-:Y:S01]  /*25a0*/  HFMA2 R33, R33, R14.reuse, R12 ;  /* 0x0000000e21217231 */ /* 0x080fe2000000000c */
[----:B------:R-:W-:Y:S01]  /*25b0*/  SHF.R.U32.HI R12, RZ, 0x6, R11 ;  /* 0x00000006ff0c7819 */ /* 0x000fe2000001160b */
[----:B------:R-:W-:Y:S01]  /*25c0*/  HFMA2 R17, R18, R14, R17 ;  /* 0x0000000e12117231 */ /* 0x000fe20000000011 */
[----:B------:R-:W-:Y:S02]  /*25d0*/  LOP3.LUT R18, R13, 0x70007, RZ, 0xc0, !PT ;  /* 0x000700070d127812 */ /* 0x000fe400078ec0ff */
[----:B------:R-:W-:Y:S02]  /*25e0*/  LOP3.LUT R19, R12, 0x70007, RZ, 0xc0, !PT ;  /* 0x000700070c137812 */ /* 0x000fe400078ec0ff */
[----:B------:R-:W-:Y:S02]  /*25f0*/  LOP3.LUT R18, R18, 0x64006400, RZ, 0xfc, !PT ;  /* 0x6400640012127812 */ /* 0x000fe400078efcff */
[----:B------:R-:W-:-:S03]  /*2600*/  LOP3.LUT R19, R19, 0x64006400, RZ, 0xfc, !PT ;  /* 0x6400640013137812 */ /* 0x000fc600078efcff */
[----:B------:R-:W-:Y:S02]  /*2610*/  HADD2 R18, R18, -1028, -1028 ;  /* 0xe404e40412127430 */ /* 0x000fe40000000000 */
[----:B------:R-:W-:Y:S02]  /*2620*/  HADD2 R19, R19, -1028, -1028 ;  /* 0xe404e40413137430 */ /* 0x000fe40000000000 */
[-C--:B------:R-:W-:Y:S02]  /*2630*/  HFMA2 R16, R18, R14.reuse, R16 ;  /* 0x0000000e12107231 */ /* 0x080fe40000000010 */
[----:B------:R-:W-:Y:S01]  /*2640*/  HFMA2 R35, R19, R14, R35 ;  /* 0x0000000e13237231 */ /* 0x000fe20000000023 */
[----:B------:R-:W-:-:S04]  /*2650*/  LOP3.LUT R14, R25, 0x380038, RZ, 0xc0, !PT ;  /* 0x00380038190e7812 */ /* 0x000fc800078ec0ff */
[----:B------:R-:W-:Y:S02]  /*2660*/  LOP3.LUT R19, R14, 0x64006400, RZ, 0xfc, !PT ;  /* 0x640064000e137812 */ /* 0x000fe400078efcff */
[----:B------:R-:W-:-:S03]  /*2670*/  LOP3.LUT R14, R24, 0x380038, RZ, 0xc0, !PT ;  /* 0x00380038180e7812 */ /* 0x000fc600078ec0ff */
[-C--:B------:R-:W-:Y:S01]  /*2680*/  HFMA2 R19, R19, R0.reuse.H1_H1, -132, -132 ;  /* 0xd820d82013137431 */ /* 0x080fe20000060000 */
[----:B------:R-:W-:Y:S02]  /*2690*/  LOP3.LUT R27, R14, 0x64006400, RZ, 0xfc, !PT ;  /* 0x640064000e1b7812 */ /* 0x000fe400078efcff */
[----:B------:R-:W-:Y:S01]  /*26a0*/  LOP3.LUT R14, R12, 0x380038, RZ, 0xc0, !PT ;  /* 0x003800380c0e7812 */ /* 0x000fe200078ec0ff */
[-C--:B------:R-:W-:Y:S01]  /*26b0*/  HFMA2 R33, R19, R15.reuse, R33 ;  /* 0x0000000f13217231 */ /* 0x080fe20000000021 */
[----:B------:R-:W-:Y:S01]  /*26c0*/  LOP3.LUT R19, R13, 0x380038, RZ, 0xc0, !PT ;  /* 0x003800380d137812 */ /* 0x000fe200078ec0ff */
[----:B------:R-:W-:Y:S01]  /*26d0*/  HFMA2 R18, R27, R0.H1_H1, -132, -132 ;  /* 0xd820d8201b127431 */ /* 0x000fe20000060000 */
[----:B------:R-:W-:Y:S02]  /*26e0*/  LOP3.LUT R27, R14, 0x64006400, RZ, 0xfc, !PT ;  /* 0x640064000e1b7812 */ /* 0x000fe400078efcff */
[----:B------:R-:W-:Y:S01]  /*26f0*/  LOP3.LUT R19, R19, 0x64006400, RZ, 0xfc, !PT ;  /* 0x6400640013137812 */ /* 0x000fe200078efcff */
[----:B------:R-:W-:-:S02]  /*2700*/  HFMA2 R14, R18, R15, R17 ;  /* 0x0000000f120e7231 */ /* 0x000fc40000000011 */
[-C--:B------:R-:W-:Y:S02]  /*2710*/  HFMA2 R27, R27, R0.reuse.H1_H1, -132, -132 ;  /* 0xd820d8201b1b7431 */ /* 0x080fe40000060000 */
[----:B------:R-:W-:Y:S02]  /*2720*/  HFMA2 R32, R19, R0.H1_H1, -132, -132 ;  /* 0xd820d82013207431 */ /* 0x000fe40000060000 */
[-C--:B------:R-:W-:Y:S02]  /*2730*/  HFMA2 R35, R27, R15.reuse, R35 ;  /* 0x0000000f1b237231 */ /* 0x080fe40000000023 */
[----:B------:R-:W-:Y:S02]  /*2740*/  HFMA2 R32, R32, R15, R16 ;  /* 0x0000000f20207231 */ /* 0x000fe40000000010 */
[----:B------:R-:W-:Y:S01]  /*2750*/  IMAD.MOV.U32 R15, RZ, RZ, 0x2400 ;  /* 0x00002400ff0f7424 */ /* 0x000fe200078e00ff */
[----:B------:R-:W0:Y:S04]  /*2760*/  LDS.128 R16, [UR4+0x10] ;  /* 0x00001004ff107984 */ /* 0x000e280008000c00 */
[----:B------:R-:W-:-:S02]  /*2770*/  PRMT R2, R2, 0x5410, R15 ;  /* 0x0000541002027816 */ /* 0x000fc4000000000f */
[----:B------:R-:W-:Y:S02]  /*2780*/  LOP3.LUT R15, R25, 0x1c001c0, RZ, 0xc0, !PT ;  /* 0x01c001c0190f7812 */ /* 0x000fe400078ec0ff */
[----:B------:R-:W-:Y:S02]  /*2790*/  LOP3.LUT R25, R24, 0x1c001c0, RZ, 0xc0, !PT ;  /* 0x01c001c018197812 */ /* 0x000fe400078ec0ff */
[----:B------:R-:W-:Y:S02]  /*27a0*/  LOP3.LUT R15, R15, 0x64006400, RZ, 0xfc, !PT ;  /* 0x640064000f0f7812 */ /* 0x000fe400078efcff */
[----:B------:R-:W-:-:S03]  /*27b0*/  LOP3.LUT R25, R25, 0x64006400, RZ, 0xfc, !PT ;  /* 0x6400640019197812 */ /* 0x000fc600078efcff */
[-C--:B------:R-:W-:Y:S02]  /*27c0*/  HFMA2 R15, R15, R2.reuse.H1_H1, -20, -20 ;  /* 0xcd00cd000f0f7431 */ /* 0x080fe40000060002 */
[----:B------:R-:W-:Y:S02]  /*27d0*/  HFMA2 R25, R25, R2.H1_H1, -20, -20 ;  /* 0xcd00cd0019197431 */ /* 0x000fe40000060002 */
[-C--:B0-----:R-:W-:Y:S01]  /*27e0*/  HFMA2 R33, R15, R16.reuse, R33 ;  /* 0x000000100f217231 */ /* 0x081fe20000000021 */
[----:B------:R-:W-:Y:S01]  /*27f0*/  LOP3.LUT R15, R13, 0x1c001c0, RZ, 0xc0, !PT ;  /* 0x01c001c00d0f7812 */ /* 0x000fe200078ec0ff */
[----:B------:R-:W-:Y:S01]  /*2800*/  HFMA2 R25, R25, R16, R14 ;  /* 0x0000001019197231 */ /* 0x000fe2000000000e */
[----:B------:R-:W-:Y:S02]  /*2810*/  LOP3.LUT R13, R12, 0x1c001c0, RZ, 0xc0, !PT ;  /* 0x01c001c00c0d7812 */ /* 0x000fe400078ec0ff */
[----:B------:R-:W-:Y:S02]  /*2820*/  LOP3.LUT R15, R15, 0x64006400, RZ, 0xfc, !PT ;  /* 0x640064000f0f7812 */ /* 0x000fe400078efcff */
[----:B------:R-:W-:-:S03]  /*2830*/  LOP3.LUT R13, R13, 0x64006400, RZ, 0xfc, !PT ;  /* 0x640064000d0d7812 */ /* 0x000fc600078efcff */
[-C--:B------:R-:W-:Y:S02]  /*2840*/  HFMA2 R15, R15, R2.reuse.H1_H1, -20, -20 ;  /* 0xcd00cd000f0f7431 */ /* 0x080fe40000060002 */
[----:B------:R-:W-:Y:S02]  /*2850*/  HFMA2 R13, R13, R2.H1_H1, -20, -20 ;  /* 0xcd00cd000d0d7431 */ /* 0x000fe40000060002 */
[-C--:B------:R-:W-:Y:S02]  /*2860*/  HFMA2 R32, R15, R16.reuse, R32 ;  /* 0x000000100f207231 */ /* 0x080fe40000000020 */
[----:B------:R-:W-:Y:S02]  /*2870*/  HFMA2 R35, R13, R16, R35 ;  /* 0x000000100d237231 */ /* 0x000fe40000000023 */
[----:B------:R-:W2:Y:S01]  /*2880*/  LDG.E.128.CONSTANT R12, desc[UR6][R38.64] ;  /* 0x00000006260c7981 */ /* 0x000ea2000c1e9d00 */
[----:B---3--:R-:W-:Y:S01]  /*2890*/  LOP3.LUT R16, R4, 0x70007, RZ, 0xc0, !PT ;  /* 0x0007000704107812 */ /* 0x008fe200078ec0ff */
[----:B------:R-:W-:Y:S01]  /*28a0*/  VIADD R22, R22, 0x20 ;  /* 0x0000002016167836 */ /* 0x000fe20000000000 */
[----:B------:R-:W-:-:S02]  /*28b0*/  LOP3.LUT R27, R5, 0x380038, RZ, 0xc0, !PT ;  /* 0x00380038051b7812 */ /* 0x000fc400078ec0ff */
[----:B------:R-:W-:Y:S02]  /*28c0*/  LOP3.LUT R16, R16, 0x64006400, RZ, 0xfc, !PT ;  /* 0x6400640010107812 */ /* 0x000fe400078efcff */
[----:B------:R-:W-:Y:S02]  /*28d0*/  LOP3.LUT R27, R27, 0x64006400, RZ, 0xfc, !PT ;  /* 0x640064001b1b7812 */ /* 0x000fe400078efcff */
[----:B------:R-:W-:Y:S01]  /*28e0*/  SHF.R.U32.HI R24, RZ, 0x6, R5 ;  /* 0x00000006ff187819 */ /* 0x000fe20000011605 */
[----:B------:R-:W-:Y:S01]  /*28f0*/  HADD2 R16, R16, -1028, -1028 ;  /* 0xe404e40410107430 */ /* 0x000fe20000000000 */
[----:B------:R-:W-:Y:S02]  /*2900*/  SHF.R.U32.HI R34, RZ, 0x6, R6 ;  /* 0x00000006ff227819 */ /* 0x000fe40000011606 */
[----:B------:R-:W-:Y:S02]  /*2910*/  SHF.R.U32.HI R26, RZ, 0x6, R7 ;  /* 0x00000006ff1a7819 */ /* 0x000fe40000011607 */
[----:B------:R-:W-:Y:S01]  /*2920*/  SHF.R.U32.HI R8, RZ, 0xf, R8 ;  /* 0x0000000fff087819 */ /* 0x000fe20000011608 */
[----:B------:R-:W-:Y:S01]  /*2930*/  HFMA2 R33, R16, R17, R33 ;  /* 0x0000001110217231 */ /* 0x000fe20000000021 */
[----:B------:R-:W-:-:S02]  /*2940*/  LOP3.LUT R16, R5, 0x70007, RZ, 0xc0, !PT ;  /* 0x0007000705107812 */ /* 0x000fc400078ec0ff */
[----:B------:R-:W-:Y:S02]  /*2950*/  SHF.R.U32.HI R9, RZ, 0xf, R9 ;  /* 0x0000000fff097819 */ /* 0x000fe40000011609 */
[----:B------:R-:W-:Y:S02]  /*2960*/  LOP3.LUT R16, R16, 0x64006400, RZ, 0xfc, !PT ;  /* 0x6400640010107812 */ /* 0x000fe400078efcff */
[----:B------:R-:W-:Y:S02]  /*2970*/  SHF.R.U32.HI R5, RZ, 0xe, R5 ;  /* 0x0000000eff057819 */ /* 0x000fe40000011605 */
[----:B------:R-:W-:Y:S01]  /*2980*/  SHF.R.U32.HI R10, RZ, 0xf, R10 ;  /* 0x0000000fff0a7819 */ /* 0x000fe2000001160a */
[----:B------:R-:W-:Y:S01]  /*2990*/  HADD2 R16, R16, -1028, -1028 ;  /* 0xe404e40410107430 */ /* 0x000fe20000000000 */
[----:B------:R-:W-:Y:S02]  /*29a0*/  SHF.R.U32.HI R11, RZ, 0xf, R11 ;  /* 0x0000000fff0b7819 */ /* 0x000fe4000001160b */
[----:B------:R-:W-:Y:S01]  /*29b0*/  LOP3.LUT R10, R10, 0x10001, RZ, 0xc0, !PT ;  /* 0x000100010a0a7812 */ /* 0x000fe200078ec0ff */
[----:B------:R-:W-:Y:S01]  /*29c0*/  HFMA2 R25, R16, R17, R25 ;  /* 0x0000001110197231 */ /* 0x000fe20000000019 */
[----:B------:R-:W-:-:S02]  /*29d0*/  LOP3.LUT R16, R6, 0x70007, RZ, 0xc0, !PT ;  /* 0x0007000706107812 */ /* 0x000fc400078ec0ff */
[----:B------:R-:W-:Y:S02]  /*29e0*/  ISETP.GE.AND P0, PT, R22, R23, PT ;  /* 0x000000171600720c */ /* 0x000fe40003f06270 */
[----:B------:R-:W-:Y:S02]  /*29f0*/  LOP3.LUT R16, R16, 0x64006400, RZ, 0xfc, !PT ;  /* 0x6400640010107812 */ /* 0x000fe400078efcff */
[----:B------:R-:W-:-:S03]  /*2a00*/  PRMT R28, R28, 0x5410, R0 ;  /* 0x000054101c1c7816 */ /* 0x000fc60000000000 */
[----:B------:R-:W-:-:S04]  /*2a10*/  HADD2 R16, R16, -1028, -1028 ;  /* 0xe404e40410107430 */ /* 0x000fc80000000000 */
[----:B------:R-:W-:Y:S01]  /*2a20*/  HFMA2 R32, R16, R17, R32 ;  /* 0x0000001110207231 */ /* 0x000fe20000000020 */
[----:B------:R-:W-:-:S04]  /*2a30*/  LOP3.LUT R16, R7, 0x70007, RZ, 0xc0, !PT ;  /* 0x0007000707107812 */ /* 0x000fc800078ec0ff */
[----:B------:R-:W-:-:S05]  /*2a40*/  LOP3.LUT R16, R16, 0x64006400, RZ, 0xfc, !PT ;  /* 0x6400640010107812 */ /* 0x000fca00078efcff */
[----:B------:R-:W-:-:S04]  /*2a50*/  HADD2 R16, R16, -1028, -1028 ;  /* 0xe404e40410107430 */ /* 0x000fc80000000000 */
[----:B------:R-:W-:Y:S01]  /*2a60*/  HFMA2 R35, R16, R17, R35 ;  /* 0x0000001110237231 */ /* 0x000fe20000000023 */
[----:B------:R-:W-:Y:S01]  /*2a70*/  LOP3.LUT R17, R4, 0x380038, RZ, 0xc0, !PT ;  /* 0x0038003804117812 */ /* 0x000fe200078ec0ff */
[----:B------:R-:W-:Y:S01]  /*2a80*/  HFMA2 R16, R27, R0.H1_H1, -132, -132 ;  /* 0xd820d8201b107431 */ /* 0x000fe20000060000 */
[----:B------:R-:W-:Y:S02]  /*2a90*/  LOP3.LUT R27, R7, 0x380038, RZ, 0xc0, !PT ;  /* 0x00380038071b7812 */ /* 0x000fe400078ec0ff */
[----:B------:R-:W-:Y:S01]  /*2aa0*/  LOP3.LUT R17, R17, 0x64006400, RZ, 0xfc, !PT ;  /* 0x6400640011117812 */ /* 0x000fe200078efcff */
[----:B------:R-:W-:Y:S01]  /*2ab0*/  HFMA2 R25, R16, R18, R25 ;  /* 0x0000001210197231 */ /* 0x000fe20000000019 */
[----:B------:R-:W-:-:S03]  /*2ac0*/  LOP3.LUT R27, R27, 0x64006400, RZ, 0xfc, !PT ;  /* 0x640064001b1b7812 */ /* 0x000fc600078efcff */
[-C--:B------:R-:W-:Y:S02]  /*2ad0*/  HFMA2 R17, R17, R0.reuse.H1_H1, -132, -132 ;  /* 0xd820d82011117431 */ /* 0x080fe40000060000 */
[----:B------:R-:W-:Y:S01]  /*2ae0*/  HFMA2 R16, R27, R0.H1_H1, -132, -132 ;  /* 0xd820d8201b107431 */ /* 0x000fe20000060000 */
[--C-:B------:R-:W-:Y:S02]  /*2af0*/  SHF.R.U32.HI R27, RZ, 0x6, R4.reuse ;  /* 0x00000006ff1b7819 */ /* 0x100fe40000011604 */
[----:B------:R-:W-:Y:S01]  /*2b00*/  SHF.R.U32.HI R4, RZ, 0xe, R4 ;  /* 0x0000000eff047819 */ /* 0x000fe20000011604 */
[-C--:B------:R-:W-:Y:S01]  /*2b10*/  HFMA2 R35, R16, R18.reuse, R35 ;  /* 0x0000001210237231 */ /* 0x080fe20000000023 */
[----:B------:R-:W-:Y:S01]  /*2b20*/  LOP3.LUT R16, R27, 0x70007, RZ, 0xc0, !PT ;  /* 0x000700071b107812 */ /* 0x000fe200078ec0ff */
[----:B------:R-:W-:Y:S01]  /*2b30*/  HFMA2 R33, R17, R18, R33 ;  /* 0x0000001211217231 */ /* 0x000fe20000000021 */
[----:B------:R-:W-:Y:S02]  /*2b40*/  LOP3.LUT R17, R6, 0x380038, RZ, 0xc0, !PT ;  /* 0x0038003806117812 */ /* 0x000fe400078ec0ff */
[----:B------:R-:W-:-:S02]  /*2b50*/  LOP3.LUT R16, R16, 0x64006400, RZ, 0xfc, !PT ;  /* 0x6400640010107812 */ /* 0x000fc400078efcff */
[----:B------:R-:W-:-:S03]  /*2b60*/  LOP3.LUT R17, R17, 0x64006400, RZ, 0xfc, !PT ;  /* 0x6400640011117812 */ /* 0x000fc600078efcff */
[----:B------:R-:W-:Y:S02]  /*2b70*/  HADD2 R16, R16, -1028, -1028 ;  /* 0xe404e40410107430 */ /* 0x000fe40000000000 */
[----:B------:R-:W-:Y:S02]  /*2b80*/  HFMA2 R17, R17, R0.H1_H1, -132, -132 ;  /* 0xd820d82011117431 */ /* 0x000fe40000060000 */
[----:B------:R-:W-:Y:S01]  /*2b90*/  HFMA2 R33, R16, R19, R33 ;  /* 0x0000001310217231 */ /* 0x000fe20000000021 */
[----:B------:R-:W-:Y:S01]  /*2ba0*/  LOP3.LUT R16, R24, 0x70007, RZ, 0xc0, !PT ;  /* 0x0007000718107812 */ /* 0x000fe200078ec0ff */
[----:B------:R-:W-:Y:S01]  /*2bb0*/  HFMA2 R32, R17, R18, R32 ;  /* 0x0000001211207231 */ /* 0x000fe20000000020 */
[----:B------:R-:W-:Y:S02]  /*2bc0*/  LOP3.LUT R17, R8, 0x10001, RZ, 0xc0, !PT ;  /* 0x0001000108117812 */ /* 0x000fe400078ec0ff */
[----:B------:R-:W-:Y:S02]  /*2bd0*/  LOP3.LUT R16, R16, 0x64006400, RZ, 0xfc, !PT ;  /* 0x6400640010107812 */ /* 0x000fe400078efcff */
[----:B------:R-:W-:-:S02]  /*2be0*/  LOP3.LUT R4, R17, 0x20002, R4, 0xf8, !PT ;  /* 0x0002000211047812 */ /* 0x000fc400078ef804 */
[----:B------:R-:W-:Y:S01]  /*2bf0*/  LOP3.LUT R8, R9, 0x10001, RZ, 0xc0, !PT ;  /* 0x0001000109087812 */ /* 0x000fe200078ec0ff */
[----:B------:R-:W-:Y:S01]  /*2c00*/  HADD2 R16, R16, -1028, -1028 ;  /* 0xe404e40410107430 */ /* 0x000fe20000000000 */
[----:B------:R-:W-:Y:S02]  /*2c10*/  LOP3.LUT R9, R27, 0x380038, RZ, 0xc0, !PT ;  /* 0x003800381b097812 */ /* 0x000fe400078ec0ff */
[----:B------:R-:W-:Y:S01]  /*2c20*/  LOP3.LUT R5, R8, 0x20002, R5, 0xf8, !PT ;  /* 0x0002000208057812 */ /* 0x000fe200078ef805 */
[----:B------:R-:W-:Y:S01]  /*2c30*/  HFMA2 R25, R16, R19, R25 ;  /* 0x0000001310197231 */ /* 0x000fe20000000019 */
[----:B------:R-:W-:Y:S02]  /*2c40*/  LOP3.LUT R16, R34, 0x70007, RZ, 0xc0, !PT ;  /* 0x0007000722107812 */ /* 0x000fe400078ec0ff */
[----:B------:R-:W-:Y:S02]  /*2c50*/  LOP3.LUT R9, R9, 0x64006400, RZ, 0xfc, !PT ;  /* 0x6400640009097812 */ /* 0x000fe400078efcff */
[----:B------:R-:W-:-:S02]  /*2c60*/  LOP3.LUT R16, R16, 0x64006400, RZ, 0xfc, !PT ;  /* 0x6400640010107812 */ /* 0x000fc400078efcff */
[----:B------:R-:W-:Y:S01]  /*2c70*/  LOP3.LUT R27, R27, 0x1c001c0, RZ, 0xc0, !PT ;  /* 0x01c001c01b1b7812 */ /* 0x000fe200078ec0ff */
[----:B------:R-:W-:Y:S01]  /*2c80*/  HFMA2 R8, R9, R0.H1_H1, -132, -132 ;  /* 0xd820d82009087431 */ /* 0x000fe20000060000 */
[C---:B------:R-:W-:Y:S01]  /*2c90*/  LOP3.LUT R9, R24.reuse, 0x380038, RZ, 0xc0, !PT ;  /* 0x0038003818097812 */ /* 0x040fe200078ec0ff */
[----:B------:R-:W-:Y:S01]  /*2ca0*/  HADD2 R16, R16, -1028, -1028 ;  /* 0xe404e40410107430 */ /* 0x000fe20000000000 */
[----:B------:R-:W-:Y:S02]  /*2cb0*/  LOP3.LUT R27, R27, 0x64006400, RZ, 0xfc, !PT ;  /* 0x640064001b1b7812 */ /* 0x000fe400078efcff */
[----:B------:R-:W-:Y:S02]  /*2cc0*/  LOP3.LUT R9, R9, 0x64006400, RZ, 0xfc, !PT ;  /* 0x6400640009097812 */ /* 0x000fe400078efcff */
[----:B------:R-:W-:Y:S01]  /*2cd0*/  LOP3.LUT R24, R24, 0x1c001c0, RZ, 0xc0, !PT ;  /* 0x01c001c018187812 */ /* 0x000fe200078ec0ff */
[----:B------:R-:W-:Y:S01]  /*2ce0*/  HFMA2 R32, R16, R19, R32 ;  /* 0x0000001310207231 */ /* 0x000fe20000000020 */
[----:B------:R-:W-:-:S04]  /*2cf0*/  LOP3.LUT R16, R26, 0x70007, RZ, 0xc0, !PT ;  /* 0x000700071a107812 */ /* 0x000fc800078ec0ff */
[----:B------:R-:W-:-:S05]  /*2d00*/  LOP3.LUT R16, R16, 0x64006400, RZ, 0xfc, !PT ;  /* 0x6400640010107812 */ /* 0x000fca00078efcff */
[----:B------:R-:W-:-:S04]  /*2d10*/  HADD2 R16, R16, -1028, -1028 ;  /* 0xe404e40410107430 */ /* 0x000fc80000000000 */
[----:B------:R-:W-:Y:S02]  /*2d20*/  HFMA2 R35, R16, R19, R35 ;  /* 0x0000001310237231 */ /* 0x000fe40000000023 */
[----:B------:R-:W0:Y:S02]  /*2d30*/  LDS.128 R16, [UR4+0x20] ;  /* 0x00002004ff107984 */ /* 0x000e240008000c00 */
[----:B0-----:R-:W-:Y:S02]  /*2d40*/  HFMA2 R33, R8, R16, R33 ;  /* 0x0000001008217231 */ /* 0x001fe40000000021 */
[----:B------:R-:W-:Y:S01]  /*2d50*/  HFMA2 R8, R9, R0.H1_H1, -132, -132 ;  /* 0xd820d82009087431 */ /* 0x000fe20000060000 */
[C---:B------:R-:W-:Y:S02]  /*2d60*/  LOP3.LUT R9, R34.reuse, 0x380038, RZ, 0xc0, !PT ;  /* 0x0038003822097812 */ /* 0x040fe400078ec0ff */
[----:B------:R-:W-:Y:S02]  /*2d70*/  LOP3.LUT R34, R34, 0x1c001c0, RZ, 0xc0, !PT ;  /* 0x01c001c022227812 */ /* 0x000fe400078ec0ff */
[----:B------:R-:W-:Y:S01]  /*2d80*/  LOP3.LUT R9, R9, 0x64006400, RZ, 0xfc, !PT ;  /* 0x6400640009097812 */ /* 0x000fe200078efcff */
[----:B------:R-:W-:-:S04]  /*2d90*/  HFMA2 R25, R8, R16, R25 ;  /* 0x0000001008197231 */ /* 0x000fc80000000019 */
[----:B------:R-:W-:Y:S01]  /*2da0*/  HFMA2 R8, R9, R0.H1_H1, -132, -132 ;  /* 0xd820d82009087431 */ /* 0x000fe20000060000 */
[C---:B------:R-:W-:Y:S02]  /*2db0*/  LOP3.LUT R9, R26.reuse, 0x380038, RZ, 0xc0, !PT ;  /* 0x003800381a097812 */ /* 0x040fe400078ec0ff */
[----:B------:R-:W-:Y:S02]  /*2dc0*/  LOP3.LUT R26, R26, 0x1c001c0, RZ, 0xc0, !PT ;  /* 0x01c001c01a1a7812 */ /* 0x000fe400078ec0ff */
[----:B------:R-:W-:Y:S01]  /*2dd0*/  LOP3.LUT R9, R9, 0x64006400, RZ, 0xfc, !PT ;  /* 0x6400640009097812 */ /* 0x000fe200078efcff */
[----:B------:R-:W-:-:S04]  /*2de0*/  HFMA2 R8, R8, R16, R32 ;  /* 0x0000001008087231 */ /* 0x000fc80000000020 */
[----:B------:R-:W-:-:S04]  /*2df0*/  HFMA2 R9, R9, R0.H1_H1, -132, -132 ;  /* 0xd820d82009097431 */ /* 0x000fc80000060000 */
[----:B------:R-:W-:Y:S02]  /*2e00*/  HFMA2 R9, R9, R16, R35 ;  /* 0x0000001009097231 */ /* 0x000fe40000000023 */
[-C--:B------:R-:W-:Y:S01]  /*2e10*/  HFMA2 R16, R27, R2.reuse.H1_H1, -20, -20 ;  /* 0xcd00cd001b107431 */ /* 0x080fe20000060002 */
[----:B------:R-:W-:Y:S02]  /*2e20*/  LOP3.LUT R27, R24, 0x64006400, RZ, 0xfc, !PT ;  /* 0x64006400181b7812 */ /* 0x000fe400078efcff */
[----:B------:R-:W-:Y:S01]  /*2e30*/  LOP3.LUT R35, R26, 0x64006400, RZ, 0xfc, !PT ;  /* 0x640064001a237812 */ /* 0x000fe200078efcff */
[----:B------:R-:W-:Y:S01]  /*2e40*/  HFMA2 R16, R16, R17, R33 ;  /* 0x0000001110107231 */ /* 0x000fe20000000021 */
[----:B------:R-:W-:Y:S01]  /*2e50*/  LOP3.LUT R33, R34, 0x64006400, RZ, 0xfc, !PT ;  /* 0x6400640022217812 */ /* 0x000fe200078efcff */
[-C--:B------:R-:W-:Y:S02]  /*2e60*/  HFMA2 R27, R27, R2.reuse.H1_H1, -20, -20 ;  /* 0xcd00cd001b1b7431 */ /* 0x080fe40000060002 */
[----:B------:R-:W-:-:S02]  /*2e70*/  HFMA2 R35, R35, R2.H1_H1, -20, -20 ;  /* 0xcd00cd0023237431 */ /* 0x000fc40000060002 */
[----:B------:R-:W-:Y:S02]  /*2e80*/  HFMA2 R33, R33, R2.H1_H1, -20, -20 ;  /* 0xcd00cd0021217431 */ /* 0x000fe40000060002 */
[-C--:B------:R-:W-:Y:S02]  /*2e90*/  HFMA2 R25, R27, R17.reuse, R25 ;  /* 0x000000111b197231 */ /* 0x080fe40000000019 */
[-C--:B------:R-:W-:Y:S02]  /*2ea0*/  HFMA2 R8, R33, R17.reuse, R8 ;  /* 0x0000001121087231 */ /* 0x080fe40000000008 */
[----:B------:R-:W-:Y:S01]  /*2eb0*/  HFMA2 R17, R35, R17, R9 ;  /* 0x0000001123117231 */ /* 0x000fe20000000009 */
[----:B--2---:R-:W-:Y:S02]  /*2ec0*/  LOP3.LUT R9, R12, 0x70007, RZ, 0xc0, !PT ;  /* 0x000700070c097812 */ /* 0x004fe400078ec0ff */
[----:B------:R-:W-:Y:S02]  /*2ed0*/  LOP3.LUT R24, R13, 0x70007, RZ, 0xc0, !PT ;  /* 0x000700070d187812 */ /* 0x000fe400078ec0ff */
[----:B------:R-:W-:-:S02]  /*2ee0*/  LOP3.LUT R9, R9, 0x64006400, RZ, 0xfc, !PT ;  /* 0x6400640009097812 */ /* 0x000fc400078efcff */
[----:B------:R-:W-:-:S03]  /*2ef0*/  LOP3.LUT R24, R24, 0x64006400, RZ, 0xfc, !PT ;  /* 0x6400640018187812 */ /* 0x000fc600078efcff */
[----:B------:R-:W-:-:S04]  /*2f00*/  HADD2 R9, R9, -1028, -1028 ;  /* 0xe404e40409097430 */ /* 0x000fc80000000000 */
[----:B------:R-:W-:Y:S02]  /*2f10*/  HFMA2 R16, R9, R18, R16 ;  /* 0x0000001209107231 */ /* 0x000fe40000000010 */
[----:B------:R-:W-:Y:S01]  /*2f20*/  HADD2 R9, R24, -1028, -1028 ;  /* 0xe404e40418097430 */ /* 0x000fe20000000000 */
[----:B------:R-:W-:-:S03]  /*2f30*/  LOP3.LUT R24, R14, 0x70007, RZ, 0xc0, !PT ;  /* 0x000700070e187812 */ /* 0x000fc600078ec0ff */
[-C--:B------:R-:W-:Y:S01]  /*2f40*/  HFMA2 R9, R9, R18.reuse, R25 ;  /* 0x0000001209097231 */ /* 0x080fe20000000019 */
[----:B------:R-:W-:Y:S02]  /*2f50*/  LOP3.LUT R26, R24, 0x64006400, RZ, 0xfc, !PT ;  /* 0x64006400181a7812 */ /* 0x000fe400078efcff */
[----:B------:R-:W-:Y:S02]  /*2f60*/  LOP3.LUT R24, R12, 0x380038, RZ, 0xc0, !PT ;  /* 0x003800380c187812 */ /* 0x000fe400078ec0ff */
[----:B------:R-:W-:Y:S01]  /*2f70*/  LOP3.LUT R25, R15, 0x70007, RZ, 0xc0, !PT ;  /* 0x000700070f197812 */ /* 0x000fe200078ec0ff */
[----:B------:R-:W-:Y:S01]  /*2f80*/  HADD2 R26, R26, -1028, -1028 ;  /* 0xe404e4041a1a7430 */ /* 0x000fe20000000000 */
[----:B------:R-:W-:Y:S02]  /*2f90*/  LOP3.LUT R27, R24, 0x64006400, RZ, 0xfc, !PT ;  /* 0x64006400181b7812 */ /* 0x000fe400078efcff */
[----:B------:R-:W-:Y:S01]  /*2fa0*/  LOP3.LUT R25, R25, 0x64006400, RZ, 0xfc, !PT ;  /* 0x6400640019197812 */ /* 0x000fe200078efcff */
[----:B------:R-:W-:-:S02]  /*2fb0*/  HFMA2 R24, R26, R18, R8 ;  /* 0x000000121a187231 */ /* 0x000fc40000000008 */
[----:B------:R-:W-:Y:S01]  /*2fc0*/  HFMA2 R8, R27, R0.H1_H1, -132, -132 ;  /* 0xd820d8201b087431 */ /* 0x000fe20000060000 */
[----:B------:R-:W-:Y:S01]  /*2fd0*/  LOP3.LUT R26, R15, 0x380038, RZ, 0xc0, !PT ;  /* 0x003800380f1a7812 */ /* 0x000fe200078ec0ff */
[----:B------:R-:W-:Y:S02]  /*2fe0*/  HADD2 R25, R25, -1028, -1028 ;  /* 0xe404e40419197430 */ /* 0x000fe40000000000 */
[----:B------:R-:W-:Y:S01]  /*2ff0*/  HFMA2 R8, R8, R19, R16 ;  /* 0x0000001308087231 */ /* 0x000fe20000000010 */
[----:B------:R-:W-:Y:S02]  /*3000*/  LOP3.LUT R16, R13, 0x380038, RZ, 0xc0, !PT ;  /* 0x003800380d107812 */ /* 0x000fe400078ec0ff */
[----:B------:R-:W-:Y:S01]  /*3010*/  LOP3.LUT R33, R26, 0x64006400, RZ, 0xfc, !PT ;  /* 0x640064001a217812 */ /* 0x000fe200078efcff */
[----:B------:R-:W-:Y:S01]  /*3020*/  HFMA2 R17, R25, R18, R17 ;  /* 0x0000001219117231 */ /* 0x000fe20000000011 */
[----:B------:R-:W-:Y:S02]  /*3030*/  LOP3.LUT R18, R14, 0x380038, RZ, 0xc0, !PT ;  /* 0x003800380e127812 */ /* 0x000fe400078ec0ff */
[----:B------:R-:W-:Y:S01]  /*3040*/  LOP3.LUT R25, R16, 0x64006400, RZ, 0xfc, !PT ;  /* 0x6400640010197812 */ /* 0x000fe200078efcff */
[----:B------:R-:W-:Y:S01]  /*3050*/  HFMA2 R33, R33, R0.H1_H1, -132, -132 ;  /* 0xd820d82021217431 */ /* 0x000fe20000060000 */
[----:B------:R-:W-:-:S02]  /*3060*/  LOP3.LUT R27, R18, 0x64006400, RZ, 0xfc, !PT ;  /* 0x64006400121b7812 */ /* 0x000fc400078efcff */
[--C-:B------:R-:W-:Y:S01]  /*3070*/  SHF.R.U32.HI R26, RZ, 0xd, R13.reuse ;  /* 0x0000000dff1a7819 */ /* 0x100fe2000001160d */
[-C--:B------:R-:W-:Y:S01]  /*3080*/  HFMA2 R25, R25, R0.reuse.H1_H1, -132, -132 ;  /* 0xd820d82019197431 */ /* 0x080fe20000060000 */
[----:B------:R-:W-:Y:S01]  /*3090*/  SHF.R.U32.HI R13, RZ, 0x6, R13 ;  /* 0x00000006ff0d7819 */ /* 0x000fe2000001160d */
[----:B------:R-:W-:Y:S01]  /*30a0*/  HFMA2 R27, R27, R0.H1_H1, -132, -132 ;  /* 0xd820d8201b1b7431 */ /* 0x000fe20000060000 */
[----:B------:R-:W-:Y:S02]  /*30b0*/  LOP3.LUT R5, R5, 0x40004, R26, 0xf8, !PT ;  /* 0x0004000405057812 */ /* 0x000fe400078ef81a */
[----:B------:R-:W-:Y:S01]  /*30c0*/  LOP3.LUT R26, R13, 0x70007, RZ, 0xc0, !PT ;  /* 0x000700070d1a7812 */ /* 0x000fe200078ec0ff */
[-C--:B------:R-:W-:Y:S02]  /*30d0*/  HFMA2 R9, R25, R19.reuse, R9 ;  /* 0x0000001319097231 */ /* 0x080fe40000000009 */
[-C--:B------:R-:W-:Y:S02]  /*30e0*/  HFMA2 R24, R27, R19.reuse, R24 ;  /* 0x000000131b187231 */ /* 0x080fe40000000018 */
[----:B------:R-:W-:Y:S01]  /*30f0*/  HFMA2 R25, R33, R19, R17 ;  /* 0x0000001321197231 */ /* 0x000fe20000000011 */
[----:B------:R-:W-:Y:S01]  /*3100*/  SHF.R.U32.HI R27, RZ, 0xe, R6 ;  /* 0x0000000eff1b7819 */ /* 0x000fe20000011606 */
[----:B------:R-:W0:Y:S01]  /*3110*/  LDS.128 R16, [UR4+0x30] ;  /* 0x00003004ff107984 */ /* 0x000e220008000c00 */
[----:B------:R-:W-:Y:S01]  /*3120*/  LOP3.LUT R6, R11, 0x10001, RZ, 0xc0, !PT ;  /* 0x000100010b067812 */ /* 0x000fe200078ec0ff */
[----:B------:R-:W-:Y:S01]  /*3130*/  UIADD3 UR4, UPT, UPT, UR4, 0x40, URZ ;  /* 0x0000004004047890 */ /* 0x000fe2000fffe0ff */
[----:B------:R-:W-:-:S02]  /*3140*/  LOP3.LUT R10, R10, 0x20002, R27, 0xf8, !PT ;  /* 0x000200020a0a7812 */ /* 0x000fc400078ef81b */
[----:B------:R-:W-:Y:S02]  /*3150*/  SHF.R.U32.HI R27, RZ, 0xe, R7 ;  /* 0x0000000eff1b7819 */ /* 0x000fe40000011607 */
[----:B------:R-:W-:Y:S02]  /*3160*/  SHF.R.U32.HI R7, RZ, 0xd, R12 ;  /* 0x0000000dff077819 */ /* 0x000fe4000001160c */
[----:B------:R-:W-:Y:S02]  /*3170*/  LOP3.LUT R6, R6, 0x20002, R27, 0xf8, !PT ;  /* 0x0002000206067812 */ /* 0x000fe400078ef81b */
[----:B------:R-:W-:Y:S02]  /*3180*/  LOP3.LUT R4, R4, 0x40004, R7, 0xf8, !PT ;  /* 0x0004000404047812 */ /* 0x000fe400078ef807 */
[----:B------:R-:W-:Y:S02]  /*3190*/  SHF.R.U32.HI R7, RZ, 0xd, R14 ;  /* 0x0000000dff077819 */ /* 0x000fe4000001160e */
[----:B------:R-:W-:-:S02]  /*31a0*/  SHF.R.U32.HI R11, RZ, 0xd, R15 ;  /* 0x0000000dff0b7819 */ /* 0x000fc4000001160f */
[----:B------:R-:W-:Y:S02]  /*31b0*/  SHF.R.U32.HI R14, RZ, 0x6, R14 ;  /* 0x00000006ff0e7819 */ /* 0x000fe4000001160e */
[----:B------:R-:W-:Y:S02]  /*31c0*/  SHF.R.U32.HI R15, RZ, 0x6, R15 ;  /* 0x00000006ff0f7819 */ /* 0x000fe4000001160f */
[----:B------:R-:W-:Y:S02]  /*31d0*/  SHF.R.U32.HI R12, RZ, 0x6, R12 ;  /* 0x00000006ff0c7819 */ /* 0x000fe4000001160c */
[----:B------:R-:W-:Y:S02]  /*31e0*/  LOP3.LUT R7, R10, 0x40004, R7, 0xf8, !PT ;  /* 0x000400040a077812 */ /* 0x000fe400078ef807 */
        /* <DEDUP_REMOVED lines=16> */
[----:B------:R-:W-:Y:S01]  /*32f0*/  LOP3.LUT R10, R12, 0x380038, RZ, 0xc0, !PT ;  /* 0x003800380c0a7812 */ /* 0x000fe200078ec0ff */
[-C--:B------:R-:W-:Y:S02]  /*3300*/  HFMA2 R8, R27, R16.reuse, R8 ;  /* 0x000000101b087231 */ /* 0x080fe40000000008 */
[----:B------:R-:W-:Y:S01]  /*3310*/  HFMA2 R25, R11, R16, R25 ;  /* 0x000000100b197231 */ /* 0x000fe20000000019 */
[C---:B------:R-:W-:Y:S01]  /*3320*/  LOP3.LUT R11, R13.reuse, 0x380038, RZ, 0xc0, !PT ;  /* 0x003800380d0b7812 */ /* 0x040fe200078ec0ff */
[----:B------:R-:W-:Y:S01]  /*3330*/  HADD2 R4, R4, -1028, -1028 ;  /* 0xe404e40404047430 */ /* 0x000fe20000000000 */
[----:B------:R-:W-:Y:S01]  /*3340*/  LOP3.LUT R16, R13, 0x1c001c0, RZ, 0xc0, !PT ;  /* 0x01c001c00d107812 */ /* 0x000fe200078ec0ff */
[----:B------:R-:W-:Y:S01]  /*3350*/  HADD2 R7, R7, -1028, -1028 ;  /* 0xe404e40407077430 */ /* 0x000fe20000000000 */
[----:B------:R-:W-:-:S02]  /*3360*/  LOP3.LUT R13, R14, 0x380038, RZ, 0xc0, !PT ;  /* 0x003800380e0d7812 */ /* 0x000fc400078ec0ff */
[----:B------:R-:W-:Y:S02]  /*3370*/  LOP3.LUT R27, R10, 0x64006400, RZ, 0xfc, !PT ;  /* 0x640064000a1b7812 */ /* 0x000fe400078efcff */
[----:B------:R-:W-:Y:S02]  /*3380*/  LOP3.LUT R12, R12, 0x1c001c0, RZ, 0xc0, !PT ;  /* 0x01c001c00c0c7812 */ /* 0x000fe400078ec0ff */
[----:B------:R-:W-:Y:S01]  /*3390*/  LOP3.LUT R13, R13, 0x64006400, RZ, 0xfc, !PT ;  /* 0x640064000d0d7812 */ /* 0x000fe200078efcff */
[-C--:B------:R-:W-:Y:S01]  /*33a0*/  HFMA2 R27, R27, R0.reuse.H1_H1, -132, -132 ;  /* 0xd820d8201b1b7431 */ /* 0x080fe20000060000 */
[----:B------:R-:W-:Y:S02]  /*33b0*/  LOP3.LUT R26, R14, 0x1c001c0, RZ, 0xc0, !PT ;  /* 0x01c001c00e1a7812 */ /* 0x000fe400078ec0ff */
[----:B------:R-:W-:Y:S01]  /*33c0*/  LOP3.LUT R33, R12, 0x64006400, RZ, 0xfc, !PT ;  /* 0x640064000c217812 */ /* 0x000fe200078efcff */
[----:B------:R-:W-:Y:S01]  /*33d0*/  HFMA2 R12, R13, R0.H1_H1, -132, -132 ;  /* 0xd820d8200d0c7431 */ /* 0x000fe20000060000 */
[----:B------:R-:W-:Y:S01]  /*33e0*/  LOP3.LUT R41, R26, 0x64006400, RZ, 0xfc, !PT ;  /* 0x640064001a297812 */ /* 0x000fe200078efcff */
[-C--:B------:R-:W-:Y:S01]  /*33f0*/  HFMA2 R8, R27, R17.reuse, R8 ;  /* 0x000000111b087231 */ /* 0x080fe20000000008 */
[----:B------:R-:W-:Y:S01]  /*3400*/  LOP3.LUT R14, R15, 0x380038, RZ, 0xc0, !PT ;  /* 0x003800380f0e7812 */ /* 0x000fe200078ec0ff */
[----:B------:R-:W-:Y:S01]  /*3410*/  HFMA2 R33, R33, R2.H1_H1, -20, -20 ;  /* 0xcd00cd0021217431 */ /* 0x000fe20000060002 */
[----:B------:R-:W-:Y:S01]  /*3420*/  LOP3.LUT R11, R11, 0x64006400, RZ, 0xfc, !PT ;  /* 0x640064000b0b7812 */ /* 0x000fe200078efcff */
[----:B------:R-:W-:-:S02]  /*3430*/  HFMA2 R12, R12, R17, R24 ;  /* 0x000000110c0c7231 */ /* 0x000fc40000000018 */
[----:B------:R-:W-:Y:S01]  /*3440*/  HFMA2 R41, R41, R2.H1_H1, -20, -20 ;  /* 0xcd00cd0029297431 */ /* 0x000fe20000060002 */
[----:B------:R-:W-:Y:S02]  /*3450*/  LOP3.LUT R15, R15, 0x1c001c0, RZ, 0xc0, !PT ;  /* 0x01c001c00f0f7812 */ /* 0x000fe400078ec0ff */
[----:B------:R-:W-:Y:S01]  /*3460*/  LOP3.LUT R43, R14, 0x64006400, RZ, 0xfc, !PT ;  /* 0x640064000e2b7812 */ /* 0x000fe200078efcff */
        /* <DEDUP_REMOVED lines=25> */
[----:B------:R-:W-:Y:S01]  /*3600*/  PRMT R4, R4, 0x5410, R5 ;  /* 0x0000541004047816 */ /* 0x000fe20000000005 */
[----:B------:R-:W-:-:S03]  /*3610*/  IMAD.MOV.U32 R5, RZ, RZ, R37 ;  /* 0x000000ffff057224 */ /* 0x000fc600078e0025 */
[----:B------:R-:W-:Y:S01]  /*3620*/  PRMT R7, R7, 0x5410, R6 ;  /* 0x0000541007077816 */ /* 0x000fe20000000006 */
[----:B------:R-:W-:Y:S02]  /*3630*/  HFMA2 R21, R4, R28, R21 ;  /* 0x0000001c04157231 */ /* 0x000fe40000000015 */
[----:B------:R-:W-:Y:S02]  /*3640*/  IMAD.MOV.U32 R4, RZ, RZ, R36 ;  /* 0x000000ffff047224 */ /* 0x000fe400078e0024 */
[----:B------:R-:W-:Y:S02]  /*3650*/  HFMA2 R20, R7, R2, R20 ;  /* 0x0000000207147231 */ /* 0x000fe40000000014 */
[----:B------:R-:W-:Y:S01]  /*3660*/  IMAD.WIDE R36, R29, 0x4, R38 ;  /* 0x000000041d247825 */ /* 0x000fe200078e0226 */
[----:B------:R-:W-:Y:S06]  /*3670*/  @!P0 BRA `(.L_x_5258) ;  /* 0xffffffec00088947 */ /* 0x000fec000383ffff */
[----:B------:R-:W-:-:S07]  /*3680*/  IMAD.WIDE R36, R29, 0xc, R4 ;  /* 0x0000000c1d247825 */ /* 0x000fce00078e0204 */
.L_x_5257:
[----:B------:R-:W0:Y:S01]  /*3690*/  LDCU UR5, c[0x0][0x3dc] ;  /* 0x00007b80ff0577ac */ /* 0x000e220008000800 */
[----:B------:R-:W1:Y:S01]  /*36a0*/  LDC.64 R16, c[0x0][0x3a0] ;  /* 0x0000e800ff107b82 */ /* 0x000e620000000a00 */
[----:B------:R-:W-:Y:S01]  /*36b0*/  IMAD R5, R29, UR8, R30 ;  /* 0x000000081d057c24 */ /* 0x000fe2000f8e021e */
[----:B0-----:R-:W-:-:S04]  /*36c0*/  VIMNMX R31, PT, PT, R31, UR5, PT ;  /* 0x000000051f1f7c48 */ /* 0x001fc8000bfe0100 */
[----:B------:R-:W-:Y:S01]  /*36d0*/  ISETP.GT.AND P0, PT, R31, R22, PT ;  /* 0x000000161f00720c */ /* 0x000fe20003f04270 */
[----:B-1----:R-:W-:-:S12]  /*36e0*/  IMAD.WIDE R16, R5, 0x2, R16 ;  /* 0x0000000205107825 */ /* 0x002fd800078e0210 */
[----:B------:R-:W-:Y:S05]  /*36f0*/  @!P0 BRA `(.L_x_5259) ;  /* 0x0000000800708947 */ /* 0x000fea0003800000 */
.L_x_5260:
[----:B------:R0:W2:Y:S01]  /*3700*/  LDG.E.128.CONSTANT R4, desc[UR6][R36.64] ;  /* 0x0000000624047981 */ /* 0x0000a2000c1e9d00 */
[----:B------:R-:W-:Y:S02]  /*3710*/  IMAD.MOV.U32 R12, RZ, RZ, 0x3400 ;  /* 0x00003400ff0c7424 */ /* 0x000fe400078e00ff */
[----:B------:R-:W-:Y:S01]  /*3720*/  IMAD.MOV.U32 R13, RZ, RZ, 0x2c00 ;  /* 0x00002c00ff0d7424 */ /* 0x000fe200078e00ff */
[----:B------:R-:W1:Y:S01]  /*3730*/  LDS.128 R8, [UR4] ;  /* 0x00000004ff087984 */ /* 0x000e620008000c00 */
[----:B------:R-:W-:Y:S01]  /*3740*/  IMAD.MOV.U32 R14, RZ, RZ, 0x2400 ;  /* 0x00002400ff0e7424 */ /* 0x000fe200078e00ff */
[----:B------:R-:W-:Y:S01]  /*3750*/  PRMT R2, R2, 0x5410, R12 ;  /* 0x0000541002027816 */ /* 0x000fe2000000000c */
[----:B------:R-:W-:Y:S01]  /*3760*/  VIADD R22, R22, 0x10 ;  /* 0x0000001016167836 */ /* 0x000fe20000000000 */
[----:B------:R-:W-:Y:S02]  /*3770*/  PRMT R3, R3, 0x5410, R13 ;  /* 0x0000541003037816 */ /* 0x000fe4000000000d */
[----:B------:R-:W-:Y:S01]  /*3780*/  PRMT R0, R0, 0x5410, R14 ;  /* 0x0000541000007816 */ /* 0x000fe2000000000e */
[----:B0-----:R-:W-:Y:S01]  /*3790*/  IMAD.WIDE R36, R29, 0x4, R36 ;  /* 0x000000041d247825 */ /* 0x001fe200078e0224 */
[----:B------:R-:W-:-:S02]  /*37a0*/  ISETP.GE.AND P0, PT, R22, R31, PT ;  /* 0x0000001f1600720c */ /* 0x000fc40003f06270 */
[----:B------:R-:W-:Y:S02]  /*37b0*/  PRMT R28, R28, 0x5410, R0 ;  /* 0x000054101c1c7816 */ /* 0x000fe40000000000 */
[----:B--2---:R-:W-:Y:S02]  /*37c0*/  LOP3.LUT R12, R4, 0x30003, RZ, 0xc0, !PT ;  /* 0x00030003040c7812 */ /* 0x004fe400078ec0ff */
        /* <DEDUP_REMOVED lines=10> */
[----:B-1----:R-:W-:Y:S01]  /*3870*/  HFMA2 R23, R23, R8, RZ ;  /* 0x0000000817177231 */ /* 0x002fe200000000ff */
[----:B------:R-:W-:Y:S01]  /*3880*/  LOP3.LUT R13, R15, 0x64006400, RZ, 0xfc, !PT ;  /* 0x640064000f0d7812 */ /* 0x000fe200078efcff */
[----:B------:R-:W-:Y:S01]  /*3890*/  HFMA2 R18, R19, R2.H1_H1, -258, -258 ;  /* 0xdc08dc0813127431 */ /* 0x000fe20000060002 */
[----:B------:R-:W-:Y:S01]  /*38a0*/  LOP3.LUT R15, R24, 0x64006400, RZ, 0xfc, !PT ;  /* 0x64006400180f7812 */ /* 0x000fe200078efcff */
[----:B------:R-:W-:Y:S01]  /*38b0*/  HFMA2 R19, R12, R8, RZ ;  /* 0x000000080c137231 */ /* 0x000fe200000000ff */
[----:B------:R-:W-:Y:S01]  /*38c0*/  LOP3.LUT R14, R14, 0x64006400, RZ, 0xfc, !PT ;  /* 0x640064000e0e7812 */ /* 0x000fe200078efcff */
[-C--:B------:R-:W-:Y:S01]  /*38d0*/  HFMA2 R12, R13, R2.reuse.H1_H1, -258, -258 ;  /* 0xdc08dc080d0c7431 */ /* 0x080fe20000060002 */
[C---:B------:R-:W-:Y:S01]  /*38e0*/  LOP3.LUT R25, R7.reuse, 0x30003, RZ, 0xc0, !PT ;  /* 0x0003000307197812 */ /* 0x040fe200078ec0ff */
[----:B------:R-:W-:Y:S01]  /*38f0*/  HFMA2 R13, R15, R2.H1_H1, -258, -258 ;  /* 0xdc08dc080f0d7431 */ /* 0x000fe20000060002 */
[----:B------:R-:W-:Y:S01]  /*3900*/  LOP3.LUT R15, R7, 0xc000c, RZ, 0xc0, !PT ;  /* 0x000c000c070f7812 */ /* 0x000fe200078ec0ff */
[----:B------:R-:W-:Y:S01]  /*3910*/  HADD2 R14, R14, -1026, -1026 ;  /* 0xe402e4020e0e7430 */ /* 0x000fe20000000000 */
[----:B------:R-:W-:Y:S01]  /*3920*/  LOP3.LUT R25, R25, 0x64006400, RZ, 0xfc, !PT ;  /* 0x6400640019197812 */ /* 0x000fe200078efcff */
[----:B------:R-:W-:Y:S01]  /*3930*/  HFMA2 R18, R18, R9, R19 ;  /* 0x0000000912127231 */ /* 0x000fe20000000013 */
[----:B------:R-:W-:Y:S01]  /*3940*/  LOP3.LUT R19, R6, 0x300030, RZ, 0xc0, !PT ;  /* 0x0030003006137812 */ /* 0x000fe200078ec0ff */
[----:B------:R-:W-:-:S02]  /*3950*/  HFMA2 R14, R14, R8, RZ.H0_H0 ;  /* 0x000000080e0e7231 */ /* 0x000fc400000400ff */
[-C--:B------:R-:W-:Y:S01]  /*3960*/  HFMA2 R13, R13, R9.reuse, R23 ;  /* 0x000000090d0d7231 */ /* 0x080fe20000000017 */
[----:B------:R-:W-:Y:S01]  /*3970*/  LOP3.LUT R23, R15, 0x64006400, RZ, 0xfc, !PT ;  /* 0x640064000f177812 */ /* 0x000fe200078efcff */
[----:B------:R-:W-:Y:S01]  /*3980*/  HADD2 R25, R25, -1026, -1026 ;  /* 0xe402e40219197430 */ /* 0x000fe20000000000 */
[----:B------:R-:W-:Y:S01]  /*3990*/  LOP3.LUT R15, R5, 0x300030, RZ, 0xc0, !PT ;  /* 0x00300030050f7812 */ /* 0x000fe200078ec0ff */
[----:B------:R-:W-:Y:S01]  /*39a0*/  HFMA2 R12, R12, R9, R14 ;  /* 0x000000090c0c7231 */ /* 0x000fe2000000000e */
[----:B------:R-:W-:Y:S01]  /*39b0*/  LOP3.LUT R14, R4, 0x300030, RZ, 0xc0, !PT ;  /* 0x00300030040e7812 */ /* 0x000fe200078ec0ff */
[----:B------:R-:W-:Y:S01]  /*39c0*/  HFMA2 R8, R25, R8, RZ.H0_H0 ;  /* 0x0000000819087231 */ /* 0x000fe200000400ff */
[----:B------:R-:W-:Y:S01]  /*39d0*/  LOP3.LUT R25, R7, 0x300030, RZ, 0xc0, !PT ;  /* 0x0030003007197812 */ /* 0x000fe200078ec0ff */
[----:B------:R-:W-:Y:S01]  /*39e0*/  HFMA2 R23, R23, R2.H1_H1, -258, -258 ;  /* 0xdc08dc0817177431 */ /* 0x000fe20000060002 */
[----:B------:R-:W-:Y:S02]  /*39f0*/  LOP3.LUT R14, R14, 0x64006400, RZ, 0xfc, !PT ;  /* 0x640064000e0e7812 */ /* 0x000fe400078efcff */
[----:B------:R-:W-:-:S02]  /*3a00*/  LOP3.LUT R26, R19, 0x64006400, RZ, 0xfc, !PT ;  /* 0x64006400131a7812 */ /* 0x000fc400078efcff */
[----:B------:R-:W-:Y:S01]  /*3a10*/  LOP3.LUT R24, R15, 0x64006400, RZ, 0xfc, !PT ;  /* 0x640064000f187812 */ /* 0x000fe200078efcff */
[----:B------:R-:W-:Y:S01]  /*3a20*/  HFMA2 R15, R23, R9, R8 ;  /* 0x00000009170f7231 */ /* 0x000fe20000000008 */
[----:B------:R-:W-:Y:S01]  /*3a30*/  LOP3.LUT R30, R25, 0x64006400, RZ, 0xfc, !PT ;  /* 0x64006400191e7812 */ /* 0x000fe200078efcff */
[-C--:B------:R-:W-:Y:S01]  /*3a40*/  HFMA2 R9, R14, R3.reuse.H1_H1, -66, -66 ;  /* 0xd420d4200e097431 */ /* 0x080fe20000060003 */
[----:B------:R-:W-:Y:S01]  /*3a50*/  LOP3.LUT R39, R4, 0xc000c0, RZ, 0xc0, !PT ;  /* 0x00c000c004277812 */ /* 0x000fe200078ec0ff */
[-C--:B------:R-:W-:Y:S01]  /*3a60*/  HFMA2 R8, R26, R3.reuse.H1_H1, -66, -66 ;  /* 0xd420d4201a087431 */ /* 0x080fe20000060003 */
[----:B------:R-:W-:Y:S01]  /*3a70*/  SHF.R.U32.HI R25, RZ, 0x8, R4 ;  /* 0x00000008ff197819 */ /* 0x000fe20000011604 */
[-C--:B------:R-:W-:Y:S01]  /*3a80*/  HFMA2 R24, R24, R3.reuse.H1_H1, -66, -66 ;  /* 0xd420d42018187431 */ /* 0x080fe20000060003 */
[----:B------:R-:W-:Y:S01]  /*3a90*/  LOP3.LUT R39, R39, 0x64006400, RZ, 0xfc, !PT ;  /* 0x6400640027277812 */ /* 0x000fe200078efcff */
[----:B------:R-:W-:Y:S02]  /*3aa0*/  HFMA2 R30, R30, R3.H1_H1, -66, -66 ;  /* 0xd420d4201e1e7431 */ /* 0x000fe40000060003 */
[----:B------:R-:W-:-:S02]  /*3ab0*/  HFMA2 R18, R9, R10, R18 ;  /* 0x0000000a09127231 */ /* 0x000fc40000000012 */
[-C--:B------:R-:W-:Y:S02]  /*3ac0*/  HFMA2 R9, R24, R10.reuse, R12 ;  /* 0x0000000a18097231 */ /* 0x080fe4000000000c */
[-C--:B------:R-:W-:Y:S02]  /*3ad0*/  HFMA2 R8, R8, R10.reuse, R13 ;  /* 0x0000000a08087231 */ /* 0x080fe4000000000d */
[----:B------:R-:W-:Y:S01]  /*3ae0*/  HFMA2 R10, R30, R10, R15 ;  /* 0x0000000a1e0a7231 */ /* 0x000fe2000000000f */
[----:B------:R-:W-:Y:S01]  /*3af0*/  SHF.R.U32.HI R4, RZ, 0x8, R7 ;  /* 0x00000008ff047819 */ /* 0x000fe20000011607 */
[----:B------:R-:W0:Y:S01]  /*3b00*/  LDS.128 R12, [UR4+0x10] ;  /* 0x00001004ff0c7984 */ /* 0x000e220008000c00 */
[----:B------:R-:W-:Y:S01]  /*3b10*/  HFMA2 R32, R39, R0.H1_H1, -18, -18 ;  /* 0xcc80cc8027207431 */ /* 0x000fe20000060000 */
[----:B------:R-:W-:Y:S01]  /*3b20*/  SHF.R.U32.HI R24, RZ, 0x8, R5 ;  /* 0x00000008ff187819 */ /* 0x000fe20000011605 */
[----:B------:R-:W-:Y:S01]  /*3b30*/  UIADD3 UR4, UPT, UPT, UR4, 0x20, URZ ;  /* 0x0000002004047890 */ /* 0x000fe2000fffe0ff */
[----:B------:R-:W-:-:S02]  /*3b40*/  LOP3.LUT R33, R4, 0xc000c, RZ, 0xc0, !PT ;  /* 0x000c000c04217812 */ /* 0x000fc400078ec0ff */
[----:B------:R-:W-:Y:S01]  /*3b50*/  SHF.R.U32.HI R19, RZ, 0x8, R6 ;  /* 0x00000008ff137819 */ /* 0x000fe20000011606 */
[----:B------:R-:W-:Y:S01]  /*3b60*/  HFMA2 R18, R32, R11, R18 ;  /* 0x0000000b20127231 */ /* 0x000fe20000000012 */
[----:B------:R-:W-:Y:S02]  /*3b70*/  LOP3.LUT R33, R33, 0x64006400, RZ, 0xfc, !PT ;  /* 0x6400640021217812 */ /* 0x000fe400078efcff */
[----:B------:R-:W-:Y:S02]  /*3b80*/  LOP3.LUT R5, R5, 0xc000c0, RZ, 0xc0, !PT ;  /* 0x00c000c005057812 */ /* 0x000fe400078ec0ff */
[----:B------:R-:W-:Y:S01]  /*3b90*/  LOP3.LUT R32, R7, 0xc000c0, RZ, 0xc0, !PT ;  /* 0x00c000c007207812 */ /* 0x000fe200078ec0ff */
[----:B------:R-:W-:Y:S01]  /*3ba0*/  HFMA2 R30, R33, R2.H1_H1, -258, -258 ;  /* 0xdc08dc08211e7431 */ /* 0x000fe20000060002 */
        /* <DEDUP_REMOVED lines=27> */
[----:B0-----:R-:W-:-:S02]  /*3d60*/  HFMA2 R5, R9, R12, R5 ;  /* 0x0000000c09057231 */ /* 0x001fc40000000005 */
[-C--:B------:R-:W-:Y:S02]  /*3d70*/  HFMA2 R6, R8, R12.reuse, R6 ;  /* 0x0000000c08067231 */ /* 0x080fe40000000006 */
[-C--:B------:R-:W-:Y:S01]  /*3d80*/  HFMA2 R7, R7, R12.reuse, R18 ;  /* 0x0000000c07077231 */ /* 0x080fe20000000012 */
[C---:B------:R-:W-:Y:S01]  /*3d90*/  LOP3.LUT R9, R24.reuse, 0x300030, RZ, 0xc0, !PT ;  /* 0x0030003018097812 */ /* 0x040fe200078ec0ff */
[----:B------:R-:W-:Y:S01]  /*3da0*/  HFMA2 R12, R11, R12, R10 ;  /* 0x0000000c0b0c7231 */ /* 0x000fe2000000000a */
[----:B------:R-:W-:Y:S01]  /*3db0*/  LOP3.LUT R8, R25, 0x300030, RZ, 0xc0, !PT ;  /* 0x0030003019087812 */ /* 0x000fe200078ec0ff */
[-C--:B------:R-:W-:Y:S01]  /*3dc0*/  HFMA2 R23, R23, R2.reuse.H1_H1, -258, -258 ;  /* 0xdc08dc0817177431 */ /* 0x080fe20000060002 */
[----:B------:R-:W-:Y:S01]  /*3dd0*/  LOP3.LUT R24, R24, 0xc000c0, RZ, 0xc0, !PT ;  /* 0x00c000c018187812 */ /* 0x000fe200078ec0ff */
[----:B------:R-:W-:Y:S01]  /*3de0*/  HFMA2 R26, R35, R2.H1_H1, -258, -258 ;  /* 0xdc08dc08231a7431 */ /* 0x000fe20000060002 */
[C---:B------:R-:W-:Y:S02]  /*3df0*/  LOP3.LUT R11, R4.reuse, 0x300030, RZ, 0xc0, !PT ;  /* 0x00300030040b7812 */ /* 0x040fe400078ec0ff */
[----:B------:R-:W-:-:S02]  /*3e00*/  LOP3.LUT R4, R4, 0xc000c0, RZ, 0xc0, !PT ;  /* 0x00c000c004047812 */ /* 0x000fc400078ec0ff */
[----:B------:R-:W-:Y:S01]  /*3e10*/  LOP3.LUT R10, R19, 0x300030, RZ, 0xc0, !PT ;  /* 0x00300030130a7812 */ /* 0x000fe200078ec0ff */
[-C--:B------:R-:W-:Y:S01]  /*3e20*/  HFMA2 R5, R26, R13.reuse, R5 ;  /* 0x0000000d1a057231 */ /* 0x080fe20000000005 */
        /* <DEDUP_REMOVED lines=10> */
[-C--:B------:R-:W-:Y:S01]  /*3ed0*/  HFMA2 R24, R24, R3.reuse.H1_H1, -66, -66 ;  /* 0xd420d42018187431 */ /* 0x080fe20000060003 */
[----:B------:R-:W-:Y:S01]  /*3ee0*/  LOP3.LUT R25, R25, 0xc000c0, RZ, 0xc0, !PT ;  /* 0x00c000c019197812 */ /* 0x000fe200078ec0ff */
[----:B------:R-:W-:Y:S01]  /*3ef0*/  HFMA2 R9, R9, R0.H1_H1, -18, -18 ;  /* 0xcc80cc8009097431 */ /* 0x000fe20000060000 */
[----:B------:R-:W-:Y:S01]  /*3f00*/  LOP3.LUT R19, R19, 0xc000c0, RZ, 0xc0, !PT ;  /* 0x00c000c013137812 */ /* 0x000fe200078ec0ff */
[----:B------:R-:W-:Y:S01]  /*3f10*/  HFMA2 R10, R10, R3.H1_H1, -66, -66 ;  /* 0xd420d4200a0a7431 */ /* 0x000fe20000060003 */
[----:B------:R-:W-:Y:S01]  /*3f20*/  LOP3.LUT R27, R27, 0x64006400, RZ, 0xfc, !PT ;  /* 0x640064001b1b7812 */ /* 0x000fe200078efcff */
[----:B------:R-:W-:Y:S01]  /*3f30*/  HFMA2 R4, R8, R14, R4 ;  /* 0x0000000e08047231 */ /* 0x000fe20000000004 */
[----:B------:R-:W-:Y:S01]  /*3f40*/  LOP3.LUT R25, R25, 0x64006400, RZ, 0xfc, !PT ;  /* 0x6400640019197812 */ /* 0x000fe200078efcff */
[----:B------:R-:W-:Y:S01]  /*3f50*/  HFMA2 R11, R11, R0.H1_H1, -18, -18 ;  /* 0xcc80cc800b0b7431 */ /* 0x000fe20000060000 */
[----:B------:R-:W-:Y:S01]  /*3f60*/  LOP3.LUT R19, R19, 0x64006400, RZ, 0xfc, !PT ;  /* 0x6400640013137812 */ /* 0x000fe200078efcff */
[----:B------:R-:W-:-:S02]  /*3f70*/  HFMA2 R27, R27, R2.H1_H1, -258, -258 ;  /* 0xdc08dc081b1b7431 */ /* 0x000fc40000060002 */
[----:B------:R-:W-:Y:S02]  /*3f80*/  HFMA2 R5, R10, R14, R5 ;  /* 0x0000000e0a057231 */ /* 0x000fe40000000005 */
[-C--:B------:R-:W-:Y:S01]  /*3f90*/  HFMA2 R25, R25, R0.reuse.H1_H1, -18, -18 ;  /* 0xcc80cc8019197431 */ /* 0x080fe20000060000 */
[----:B------:R-:W-:Y:S01]  /*3fa0*/  PRMT R2, R2, 0x5410, R3 ;  /* 0x0000541002027816 */ /* 0x000fe20000000003 */
[----:B------:R-:W-:Y:S02]  /*3fb0*/  HFMA2 R19, R19, R0.H1_H1, -18, -18 ;  /* 0xcc80cc8013137431 */ /* 0x000fe40000060000 */
[----:B------:R-:W-:Y:S02]  /*3fc0*/  HFMA2 R7, R27, R13, R6 ;  /* 0x0000000d1b077231 */ /* 0x000fe40000000006 */
[----:B------:R-:W-:Y:S02]  /*3fd0*/  HFMA2 R4, R25, R15, R4 ;  /* 0x0000000f19047231 */ /* 0x000fe40000000004 */
[----:B------:R-:W-:-:S02]  /*3fe0*/  HFMA2 R12, R24, R14, R12 ;  /* 0x0000000e180c7231 */ /* 0x000fc4000000000c */
[-C--:B------:R-:W-:Y:S02]  /*3ff0*/  HFMA2 R5, R19, R15.reuse, R5 ;  /* 0x0000000f13057231 */ /* 0x080fe40000000005 */
[----:B------:R-:W-:Y:S02]  /*4000*/  HFMA2 R7, R18, R14, R7 ;  /* 0x0000000e12077231 */ /* 0x000fe40000000007 */
        /* <DEDUP_REMOVED lines=9> */
[----:B------:R-:W-:Y:S01]  /*40a0*/  HFMA2 R20, R5, R2, R20 ;  /* 0x0000000205147231 */ /* 0x000fe20000000014 */
[----:B------:R-:W-:Y:S06]  /*40b0*/  @!P0 BRA `(.L_x_5260) ;  /* 0xfffffff400908947 */ /* 0x000fec000383ffff */
.L_x_5259:
[----:B------:R0:W-:Y:S01]  /*40c0*/  ATOM.E.ADD.F16x2.RN.STRONG.GPU P0, RZ, desc[UR6][R16.64], R21 ;  /* 0x8000001510ff79a2 */ /* 0x0001e2000c10e106 */
[----:B------:R-:W-:Y:S04]  /*40d0*/  BSSY.RECONVERGENT B0, `(.L_x_5261) ;  /* 0x000000e000007945 */ /* 0x000fe80003800200 */
[----:B0-----:R-:W-:Y:S05]  /*40e0*/  @P0 BRA `(.L_x_5262) ;  /* 0x0000000000300947 */ /* 0x001fea0003800000 */
[----:B------:R-:W0:Y:S02]  /*40f0*/  QSPC.E.S P0, RZ, [R16] ;  /* 0x0000000010ff73aa */ /* 0x000e240000000500 */
[----:B0-----:R-:W-:Y:S05]  /*4100*/  @!P0 BRA `(.L_x_5263) ;  /* 0x00000000001c8947 */ /* 0x001fea0003800000 */
[----:B------:R-:W-:-:S05]  /*4110*/  IMAD.MOV.U32 R2, RZ, RZ, R16 ;  /* 0x000000ffff027224 */ /* 0x000fca00078e0010 */
[----:B------:R-:W-:-:S07]  /*4120*/  MOV R2, R2 ;  /* 0x0000000200027202 */ /* 0x000fce0000000f00 */
.L_x_5264:
[----:B------:R-:W0:Y:S02]  /*4130*/  LDS R4, [R2] ;  /* 0x0000000002047984 */ /* 0x000e240000000800 */
[----:B0-----:R-:W-:-:S05]  /*4140*/  HADD2 R5, R4, R21 ;  /* 0x0000001504057230 */ /* 0x001fca0000000000 */
[----:B------:R-:W0:Y:S02]  /*4150*/  ATOMS.CAST.SPIN P0, [R2], R4, R5 ;  /* 0x000000040200758d */ /* 0x000e240001800005 */
[----:B0-----:R-:W-:Y:S05]  /*4160*/  @!P0 BRA `(.L_x_5264) ;  /* 0xfffffffc00f08947 */ /* 0x001fea000383ffff */
[----:B------:R-:W-:Y:S05]  /*4170*/  BRA `(.L_x_5262) ;  /* 0x00000000000c7947 */ /* 0x000fea0003800000 */
.L_x_5263:
[----:B------:R-:W2:Y:S02]  /*4180*/  LD.E R0, desc[UR6][R16.64] ;  /* 0x0000000610007980 */ /* 0x000ea4000c101900 */
[----:B--2---:R-:W-:-:S05]  /*4190*/  IMAD.IADD R3, R21, 0x1, R0 ;  /* 0x0000000115037824 */ /* 0x004fca00078e0200 */
[----:B------:R0:W-:Y:S02]  /*41a0*/  ST.E desc[UR6][R16.64], R3 ;  /* 0x0000000310007985 */ /* 0x0001e4000c101906 */
.L_x_5262:
[----:B------:R-:W-:Y:S05]  /*41b0*/  BSYNC.RECONVERGENT B0 ;  /* 0x0000000000007941 */ /* 0x000fea0003800200 */
.L_x_5261:
[----:B------:R1:W-:Y:S02]  /*41c0*/  ATOM.E.ADD.F16x2.RN.STRONG.GPU P0, RZ, desc[UR6][R16.64+0x4], R20 ;  /* 0x8000041410ff79a2 */ /* 0x0003e4000c10e106 */
[----:B-1----:R-:W-:Y:S05]  /*41d0*/  @P0 EXIT ;  /* 0x000000000000094d */ /* 0x002fea0003800000 */
[----:B------:R-:W1:Y:S02]  /*41e0*/  QSPC.E.S P0, RZ, [R16+0x4] ;  /* 0x0000040010ff73aa */ /* 0x000e640000000500 */
[----:B-1----:R-:W-:Y:S05]  /*41f0*/  @!P0 BRA `(.L_x_5265) ;  /* 0x0000000000188947 */ /* 0x002fea0003800000 */
[----:B0-----:R-:W-:-:S07]  /*4200*/  MOV R16, R16 ;  /* 0x0000001000107202 */ /* 0x001fce0000000f00 */
.L_x_5266:
[----:B------:R-:W0:Y:S02]  /*4210*/  LDS R2, [R16+0x4] ;  /* 0x0000040010027984 */ /* 0x000e240000000800 */
[----:B0-----:R-:W-:-:S05]  /*4220*/  HFMA2 R3, R2, 1, 1, R20 ;  /* 0x3c003c0002037831 */ /* 0x001fca0000000014 */
[----:B------:R-:W0:Y:S02]  /*4230*/  ATOMS.CAST.SPIN P0, [R16+0x4], R2, R3 ;  /* 0x000004021000758d */ /* 0x000e240001800003 */
[----:B0-----:R-:W-:Y:S05]  /*4240*/  @!P0 BRA `(.L_x_5266) ;  /* 0xfffffffc00f08947 */ /* 0x001fea000383ffff */
[----:B------:R-:W-:Y:S05]  /*4250*/  EXIT ;  /* 0x000000000000794d */ /* 0x000fea0003800000 */
.L_x_5265:
[----:B------:R-:W0:Y:S02]  /*4260*/  LD.E R0, desc[UR6][R16.64+0x4] ;  /* 0x0000040610007980 */ /* 0x000e24000c101900 */
[----:B0-----:R-:W-:-:S05]  /*4270*/  IMAD.IADD R3, R20, 0x1, R0 ;  /* 0x0000000114037824 */ /* 0x001fca00078e0200 */
[----:B------:R-:W-:Y:S01]  /*4280*/  ST.E desc[UR6][R16.64+0x4], R3 ;  /* 0x0000040310007985 */ /* 0x000fe2000c101906 */
[----:B------:R-:W-:Y:S05]  /*4290*/  EXIT ;  /* 0x000000000000794d */ /* 0x000fea0003800000 */
.L_x_5267:
        /* <DEDUP_REMOVED lines=14> */
.L_x_5371:


//--------------------- .text._Z23gemm_half_q_half_kernelILi1ELi128ELb1ELb0ELi32EEvPK6__halfPKjS4_S2_PS0_iiiiPKtS7_iiiiiibS2_i --------------------------
	.section	.text._Z23gemm_half_q_half_kernelILi1ELi128ELb1ELb0ELi32EEvPK6__halfPKjS4_S2_PS0_iiiiPKtS7_iiiiiibS2_i,"ax",@progbits
	.align	128
        .global         _Z23gemm_half_q_half_kernelILi1ELi128ELb1ELb0ELi32EEvPK6__halfPKjS4_S2_PS0_iiiiPKtS7_iiiiiibS2_i
        .type           _Z23gemm_half_q_half_kernelILi1ELi128ELb1ELb0ELi32EEvPK6__halfPKjS4_S2_PS0_iiiiPKtS7_iiiiiibS2_i,@function
        .size           _Z23gemm_half_q_half_kernelILi1ELi128ELb1ELb0ELi32EEvPK6__halfPKjS4_S2_PS0_iiiiPKtS7_iiiiiibS2_i,(.L_x_5372 - _Z23gemm_half_q_half_kernelILi1ELi128ELb1ELb0ELi32EEvPK6__halfPKjS4_S2_PS0_iiiiPKtS7_iiiiiibS2_i)
        .other          _Z23gemm_half_q_half_kernelILi1ELi128ELb1ELb0ELi32EEvPK6__halfPKjS4_S2_PS0_iiiiPKtS7_iiiiiibS2_i,@"STO_CUDA_ENTRY STV_DEFAULT"
_Z23gemm_half_q_half_kernelILi1ELi128ELb1ELb0ELi32EEvPK6__halfPKjS4_S2_PS0_iiiiPKtS7_iiiiiibS2_i:
.text._Z23gemm_half_q_half_kernelILi1ELi128ELb1ELb0ELi32EEvPK6__halfPKjS4_S2_PS0_iiiiPKtS7_iiiiiibS2_i:
        /* <DEDUP_REMOVED lines=17> */
[CC--:B--2---:R-:W-:Y:S02]  /*0110*/  IADD3 R15, PT, PT, R8.reuse, R13.reuse, RZ ;  /* 0x0000000d080f7210 */ /* 0x0c4fe40007ffe0ff */
[----:B-1----:R-:W-:Y:S02]  /*0120*/  VIADDMNMX R10, R8, 0x20, R11, PT ;  /* 0x00000020080a7846 */ /* 0x002fe4000380010b */
[----:B------:R-:W-:Y:S02]  /*0130*/  LEA R4, R4, R13, 0x5 ;  /* 0x0000000d04047211 */ /* 0x000fe400078e28ff */
[----:B------:R-:W-:-:S03]  /*0140*/  ISETP.GE.AND P0, PT, R15, R10, PT ;  /* 0x0000000a0f00720c */ /* 0x000fc60003f06270 */
[----:B------:R-:W-:-:S05]  /*0150*/  IMAD.SHL.U32 R9, R4, 0x4, RZ ;  /* 0x0000000404097824 */ /* 0x000fca00078e00ff */
[----:B---3--:R-:W-:-:S05]  /*0160*/  ISETP.GE.AND P1, PT, R9, R16, PT ;  /* 0x000000100900720c */ /* 0x008fca0003f26270 */
[----:B------:R-:W-:Y:S08]  /*0170*/  @P0 BRA `(.L_x_5269) ;  /* 0x0000000000480947 */ /* 0x000ff00003800000 */
        /* <DEDUP_REMOVED lines=18> */
.L_x_5269:
[----:B------:R-:W-:Y:S05]  /*02a0*/  BSYNC.RECONVERGENT B0 ;  /* 0x0000000000007941 */ /* 0x000fea0003800200 */
.L_x_5268:
        /* <DEDUP_REMOVED lines=13> */
[----:B------:R-:W-:-:S07]  /*0380*/  SHF.L.U32 R19, R0, 0x6, RZ ;  /* 0x0000000600137819 */ /* 0x000fce00000006ff */
[----:B------:R-:W1:Y:S08]  /*0390*/  LDC.64 R6, c[0x0][0x390] ;  /* 0x0000e400ff067b82 */ /* 0x000e700000000a00 */
[----:B------:R-:W2:Y:S01]  /*03a0*/  LDC.64 R4, c[0x0][0x398] ;  /* 0x0000e600ff047b82 */ /* 0x000ea20000000a00 */
[----:B0-----:R-:W-:-:S05]  /*03b0*/  IMAD.WIDE.U32 R18, R19, 0x2, R2 ;  /* 0x0000000213127825 */ /* 0x001fca00078e0002 */
[----:B------:R0:W5:Y:S01]  /*03c0*/  LDG.E.U16.CONSTANT R12, desc[UR6][R18.64] ;  /* 0x00000006120c7981 */ /* 0x000162000c1e9500 */
[----:B------:R-:W-:Y:S01]  /*03d0*/  SHF.R.S32.HI R0, RZ, 0x1f, R9 ;  /* 0x0000001fff007819 */ /* 0x000fe20000011409 */
[----:B------:R-:W-:Y:S01]  /*03e0*/  UMOV UR4, URZ ;  /* 0x000000ff00047c82 */ /* 0x000fe20008000000 */
[----:B------:R-:W-:Y:S01]  /*03f0*/  SHF.L.U32 R14, R13, 0x4, RZ ;  /* 0x000000040d0e7819 */ /* 0x000fe200000006ff */
[----:B------:R-:W-:Y:S01]  /*0400*/  IMAD.MOV.U32 R13, RZ, RZ, R8 ;  /* 0x000000ffff0d7224 */ /* 0x000fe200078e0008 */
[----:B------:R-:W-:Y:S02]  /*0410*/  LEA.HI R0, R0, R9, RZ, 0x3 ;  /* 0x0000000900007211 */ /* 0x000fe400078f18ff */
[----:B------:R-:W-:Y:S02]  /*0420*/  LOP3.LUT R14, R14, 0x10, RZ, 0xc0, !PT ;  /* 0x000000100e0e7812 */ /* 0x000fe400078ec0ff */
[----:B-1----:R-:W-:-:S07]  /*0430*/  SHF.R.S32.HI R15, RZ, 0x3, R0 ;  /* 0x00000003ff0f7819 */ /* 0x002fce0000011400 */
.L_x_5271:
[----:B-----5:R-:W-:-:S05]  /*0440*/  IADD3 R21, PT, PT, R12, UR4, RZ ;  /* 0x000000040c157c10 */ /* 0x020fca000fffe0ff */
[----:B------:R-:W-:-:S05]  /*0450*/  IMAD R0, R21, R16, RZ ;  /* 0x0000001015007224 */ /* 0x000fca00078e02ff */
[----:B------:R-:W-:-:S04]  /*0460*/  SHF.R.S32.HI R17, RZ, 0x1f, R0 ;  /* 0x0000001fff117819 */ /* 0x000fc80000011400 */
[----:B------:R-:W-:-:S04]  /*0470*/  LEA.HI R0, R17, R0, RZ, 0x3 ;  /* 0x0000000011007211 */ /* 0x000fc800078f18ff */
[----:B------:R-:W-:-:S05]  /*0480*/  LEA.HI.SX32 R23, R0, R15, 0x1d ;  /* 0x0000000f00177211 */ /* 0x000fca00078feaff */
[----:B------:R-:W-:-:S06]  /*0490*/  IMAD.WIDE R22, R23, 0x4, R6 ;  /* 0x0000000417167825 */ /* 0x000fcc00078e0206 */
[----:B------:R-:W3:Y:S01]  /*04a0*/  LDG.E.CONSTANT R23, desc[UR6][R22.64] ;  /* 0x0000000616177981 */ /* 0x000ee2000c1e9900 */
[----:B0-----:R-:W-:-:S05]  /*04b0*/  SHF.L.U32 R19, R13, 0x1, RZ ;  /* 0x000000010d137819 */ /* 0x001fca00000006ff */
[----:B------:R-:W-:-:S06]  /*04c0*/  IMAD.WIDE.U32 R18, R19, 0x2, R2 ;  /* 0x0000000213127825 */ /* 0x000fcc00078e0002 */
[----:B------:R0:W4:Y:S01]  /*04d0*/  LDG.E.U16.CONSTANT R18, desc[UR6][R18.64+0x2] ;  /* 0x0000020612127981 */ /* 0x000122000c1e9500 */
[----:B--2---:R-:W-:-:S05]  /*04e0*/  IMAD.WIDE.U32 R20, R21, 0x2, R4 ;  /* 0x0000000215147825 */ /* 0x004fca00078e0004 */
[----:B------:R-:W2:Y:S01]  /*04f0*/  LDG.E.U16.CONSTANT R17, desc[UR6][R20.64] ;  /* 0x0000000614117981 */ /* 0x000ea2000c1e9500 */
        /* <DEDUP_REMOVED lines=8> */
[----:B0-----:R-:W-:Y:S01]  /*0580*/  IMAD R19, R22, R22, R22 ;  /* 0x0000001616137224 */ /* 0x001fe200078e0216 */
[----:B------:R-:W-:-:S02]  /*0590*/  LOP3.LUT R25, R25, 0xf, RZ, 0xc0, !PT ;  /* 0x0000000f19197812 */ /* 0x000fc400078ec0ff */
[----:B------:R-:W-:Y:S02]  /*05a0*/  LOP3.LUT R24, R24, 0xf, RZ, 0xc0, !PT ;  /* 0x0000000f18187812 */ /* 0x000fe400078ec0ff */
[----:B------:R-:W-:Y:S01]  /*05b0*/  IADD3 R22, PT, PT, R22, 0x1, R19 ;  /* 0x0000000116167810 */ /* 0x000fe20007ffe013 */
[C---:B------:R-:W-:Y:S01]  /*05c0*/  IMAD R26, R25.reuse, R25, R25 ;  /* 0x00000019191a7224 */ /* 0x040fe200078e0219 */
[----:B------:R-:W-:Y:S01]  /*05d0*/  IADD3 R0, PT, PT, R0, 0x1, R27 ;  /* 0x0000000100007810 */ /* 0x000fe20007ffe01b */
[----:B------:R-:W-:Y:S01]  /*05e0*/  IMAD R19, R24, R24, R24 ;  /* 0x0000001818137224 */ /* 0x000fe200078e0218 */
[----:B----4-:R-:W-:Y:S02]  /*05f0*/  IADD3 R13, PT, PT, R18, R13, RZ ;  /* 0x0000000d120d7210 */ /* 0x010fe40007ffe0ff */
[----:B------:R-:W-:Y:S01]  /*0600*/  IADD3 R26, PT, PT, R25, 0x1, R26 ;  /* 0x00000001191a7810 */ /* 0x000fe20007ffe01a */
[----:B------:R-:W-:Y:S01]  /*0610*/  I2F.F16 R22, R22 ;  /* 0x0000001600167306 */ /* 0x000fe20000200c00 */
[----:B------:R-:W-:-:S02]  /*0620*/  IADD3 R24, PT, PT, R24, 0x1, R19 ;  /* 0x0000000118187810 */ /* 0x000fc40007ffe013 */
[----:B------:R-:W-:-:S05]  /*0630*/  ISETP.GE.AND P0, PT, R13, R10, PT ;  /* 0x0000000a0d00720c */ /* 0x000fca0003f06270 */
[----:B------:R-:W2:Y:S08]  /*0640*/  I2F.F16 R0, R0 ;  /* 0x0000000000007306 */ /* 0x000eb00000200c00 */
[----:B------:R-:W0:Y:S01]  /*0650*/  I2F.F16 R26, R26 ;  /* 0x0000001a001a7306 */ /* 0x000e220000200c00 */
[----:B--2---:R-:W-:-:S07]  /*0660*/  HMUL2 R18, R0.H0_H0, R17.H0_H0 ;  /* 0x2000001100127232 */ /* 0x004fce0000000800 */
[----:B------:R-:W1:Y:S01]  /*0670*/  I2F.F16 R24, R24 ;  /* 0x0000001800187306 */ /* 0x000e620000200c00 */
[-C--:B------:R-:W-:Y:S02]  /*0680*/  HMUL2 R0, R22.H0_H0, R17.reuse.H0_H0 ;  /* 0x2000001116007232 */ /* 0x080fe40000000800 */
[-C--:B0-----:R-:W-:Y:S02]  /*0690*/  HMUL2 R19, R26.H0_H0, R17.reuse.H0_H0 ;  /* 0x200000111a137232 */ /* 0x081fe40000000800 */
[----:B-1----:R-:W-:Y:S01]  /*06a0*/  HMUL2 R17, R24.H0_H0, R17.H0_H0 ;  /* 0x2000001118117232 */ /* 0x002fe20000000800 */
[----:B------:R-:W-:Y:S06]  /*06b0*/  @!P0 BRA `(.L_x_5271) ;  /* 0xfffffffc00608947 */ /* 0x000fec000383ffff */
.L_x_5270:
[----:B------:R-:W1:Y:S01]  /*06c0*/  LDCU UR4, c[0x0][0x3c8] ;  /* 0x00007900ff0477ac */ /* 0x000e620008000800 */
[----:B0-----:R-:W-:Y:S01]  /*06d0*/  IMAD.MOV.U32 R2, RZ, RZ, RZ ;  /* 0x000000ffff027224 */ /* 0x001fe200078e00ff */
        /* <DEDUP_REMOVED lines=9> */
.L_x_5272:
        /* <DEDUP_REMOVED lines=11> */
.L_x_5273:
        /* <DEDUP_REMOVED lines=11> */
.L_x_5274:
        /* <DEDUP_REMOVED lines=11> */
.L_x_5275:
        /* <DEDUP_REMOVED lines=11> */
.L_x_5276:
[----:B------:R-:W-:Y:S01]  /*0a30*/  VIMNMX R6, PT, PT, R8, UR4, PT ;  /* 0x0000000408067c48 */ /* 0x000fe2000bfe0100 */
[----:B------:R-:W0:Y:S01]  /*0a40*/  LDCU.64 UR10, c[0x0][0x388] ;  /* 0x00007100ff0a77ac */ /* 0x000e220008000a00 */
[----:B------:R-:W-:Y:S02]  /*0a50*/  VIMNMX R11, PT, PT, R11, UR4, PT ;  /* 0x000000040b0b7c48 */ /* 0x000fe4000bfe0100 */
[----:B------:R-:W-:-:S04]  /*0a60*/  SHF.R.S32.HI R7, RZ, 0x1f, R6 ;  /* 0x0000001fff077819 */ /* 0x000fc80000011406 */
[----:B------:R-:W-:-:S04]  /*0a70*/  LEA.HI R7, R7, R6, RZ, 0x5 ;  /* 0x0000000607077211 */ /* 0x000fc800078f28ff */
[----:B------:R-:W-:-:S05]  /*0a80*/  SHF.R.S32.HI R7, RZ, 0x5, R7 ;  /* 0x00000005ff077819 */ /* 0x000fca0000011407 */
[----:B------:R-:W-:Y:S02]  /*0a90*/  IMAD R2, R7, 0x8, R2 ;  /* 0x0000000807027824 */ /* 0x000fe400078e0202 */
[----:B------:R-:W1:Y:S03]  /*0aa0*/  LDC.64 R6, c[0x0][0x3a0] ;  /* 0x0000e800ff067b82 */ /* 0x000e660000000a00 */
[----:B------:R-:W-:Y:S02]  /*0ab0*/  IADD3 R2, PT, PT, R4, R2, R3 ;  /* 0x0000000204027210 */ /* 0x000fe40007ffe003 */
[----:B------:R-:W-:Y:S02]  /*0ac0*/  SHF.R.S32.HI R3, RZ, 0x1f, R9 ;  /* 0x0000001fff037819 */ /* 0x000fe40000011409 */
[----:B------:R-:W-:-:S05]  /*0ad0*/  IADD3 R5, PT, PT, R10, R2, R5 ;  /* 0x000000020a057210 */ /* 0x000fca0007ffe005 */
[----:B------:R-:W-:-:S05]  /*0ae0*/  IMAD R2, R5, R16, RZ ;  /* 0x0000001005027224 */ /* 0x000fca00078e02ff */
[----:B------:R-:W-:-:S04]  /*0af0*/  IADD3 R4, P0, PT, R9, R2, RZ ;  /* 0x0000000209047210 */ /* 0x000fc80007f1e0ff */
[----:B------:R-:W-:Y:S01]  /*0b00*/  LEA.HI.X.SX32 R5, R2, R3, 0x1, P0 ;  /* 0x0000000302057211 */ /* 0x000fe200000f0eff */
[----:B------:R-:W-:Y:S01]  /*0b10*/  IMAD R3, R16, UR8, R9 ;  /* 0x0000000810037c24 */ /* 0x000fe2000f8e0209 */
[----:B------:R-:W-:Y:S02]  /*0b20*/  ISETP.GT.AND P0, PT, R11, R8, PT ;  /* 0x000000080b00720c */ /* 0x000fe40003f04270 */
[C---:B0-----:R-:W-:Y:S01]  /*0b30*/  LEA R12, P1, R4.reuse, UR10, 0x2 ;  /* 0x0000000a040c7c11 */ /* 0x041fe2000f8210ff */
[----:B-1----:R-:W-:Y:S01]  /*0b40*/  IMAD.WIDE R2, R3, 0x2, R6 ;  /* 0x0000000203027825 */ /* 0x002fe200078e0206 */
[----:B------:R-:W-:Y:S02]  /*0b50*/  PRMT R6, RZ, 0x5410, RZ ;  /* 0x00005410ff067816 */ /* 0x000fe400000000ff */
[----:B------:R-:W-:Y:S02]  /*0b60*/  LEA.HI.X R13, R4, UR11, R5, 0x2, P1 ;  /* 0x0000000b040d7c11 */ /* 0x000fe400088f1405 */
[----:B------:R-:W-:-:S05]  /*0b70*/  PRMT R7, RZ, 0x5410, RZ ;  /* 0x00005410ff077816 */ /* 0x000fca00000000ff */
[----:B------:R-:W-:Y:S05]  /*0b80*/  @!P0 BRA `(.L_x_5277) ;  /* 0x0000003000388947 */ /* 0x000fea0003800000 */
[----:B------:R-:W2:Y:S01]  /*0b90*/  LDG.E.128.CONSTANT R4, desc[UR6][R12.64] ;  /* 0x000000060c047981 */ /* 0x000ea2000c1e9d00 */
[----:B------:R-:W-:-:S05]  /*0ba0*/  IMAD.WIDE R30, R16, 0x4, R12 ;  /* 0x00000004101e7825 */ /* 0x000fca00078e020c */
[----:B------:R0:W3:Y:S01]  /*0bb0*/  LDG.E.128.CONSTANT R8, desc[UR6][R30.64] ;  /* 0x000000061e087981 */ /* 0x0000e2000c1e9d00 */
[----:B------:R-:W1:Y:S01]  /*0bc0*/  S2UR UR5, SR_CgaCtaId ;  /* 0x00000000000579c3 */ /* 0x000e620000008800 */
[----:B------:R-:W-:Y:S01]  /*0bd0*/  UMOV UR4, 0x400 ;  /* 0x0000040000047882 */ /* 0x000fe20000000000 */
[----:B0-----:R-:W-:Y:S01]  /*0be0*/  IMAD.WIDE R30, R16, 0x4, R30 ;  /* 0x00000004101e7825 */ /* 0x001fe200078e021e */
[----:B-1----:R-:W-:-:S09]  /*0bf0*/  ULEA UR4, UR5, UR4, 0x18 ;  /* 0x0000000405047291 */ /* 0x002fd2000f8ec0ff */
[----:B------:R-:W0:Y:S01]  /*0c00*/  LDS.64 R20, [UR4] ;  /* 0x00000004ff147984 */ /* 0x000e220008000a00 */
[----:B--2---:R-:W-:Y:S02]  /*0c10*/  LOP3.LUT R15, R5, 0xff, RZ, 0xc0, !PT ;  /* 0x000000ff050f7812 */ /* 0x004fe400078ec0ff */
[----:B------:R-:W-:Y:S02]  /*0c20*/  LOP3.LUT R12, R6, 0xff, RZ, 0xc0, !PT ;  /* 0x000000ff060c7812 */ /* 0x000fe400078ec0ff */
[----:B------:R-:W-:Y:S02]  /*0c30*/  LOP3.LUT R14, R4, 0xff, RZ, 0xc0, !PT ;  /* 0x000000ff040e7812 */ /* 0x000fe400078ec0ff */
[----:B------:R-:W-:Y:S02]  /*0c40*/  IADD3 R27, PT, PT, R15, -0x80, RZ ;  /* 0xffffff800f1b7810 */ /* 0x000fe40007ffe0ff */
[----:B------:R-:W-:Y:S02]  /*0c50*/  IADD3 R15, PT, PT, R12, -0x80, RZ ;  /* 0xffffff800c0f7810 */ /* 0x000fe40007ffe0ff */
[----:B------:R-:W-:-:S02]  /*0c60*/  IADD3 R14, PT, PT, R14, -0x80, RZ ;  /* 0xffffff800e0e7810 */ /* 0x000fc40007ffe0ff */
[----:B------:R-:W-:Y:S01]  /*0c70*/  LOP3.LUT R12, R7, 0xff, RZ, 0xc0, !PT ;  /* 0x000000ff070c7812 */ /* 0x000fe200078ec0ff */
[----:B------:R-:W1:Y:S01]  /*0c80*/  I2F.F16 R27, R27 ;  /* 0x0000001b001b7306 */ /* 0x000e620000200c00 */
[----:B------:R-:W-:-:S03]  /*0c90*/  SHF.R.U32.HI R22, RZ, 0x10, R4 ;  /* 0x00000010ff167819 */ /* 0x000fc60000011604 */
[----:B------:R-:W-:Y:S01]  /*0ca0*/  VIADD R13, R12, 0xffffff80 ;  /* 0xffffff800c0d7836 */ /* 0x000fe20000000000 */
[----:B------:R-:W-:Y:S02]  /*0cb0*/  SHF.R.U32.HI R12, RZ, 0x8, R4 ;  /* 0x00000008ff0c7819 */ /* 0x000fe40000011604 */
[----:B------:R-:W-:Y:S01]  /*0cc0*/  LOP3.LUT R22, R22, 0xff, RZ, 0xc0, !PT ;  /* 0x000000ff16167812 */ /* 0x000fe200078ec0ff */
[----:B------:R2:W4:Y:S01]  /*0cd0*/  I2F.F16 R23, R14 ;  /* 0x0000000e00177306 */ /* 0x0005220000200c00 */
[----:B------:R-:W-:Y:S02]  /*0ce0*/  LOP3.LUT R12, R12, 0xff, RZ, 0xc0, !PT ;  /* 0x000000ff0c0c7812 */ /* 0x000fe400078ec0ff */
[----:B------:R-:W-:Y:S01]  /*0cf0*/  IADD3 R25, PT, PT, R22, -0x80, RZ ;  /* 0xffffff8016197810 */ /* 0x000fe20007ffe0ff */
[----:B-1----:R-:W-:-:S04]  /*0d00*/  HADD2.F32 R27, -RZ, R27.H0_H0 ;  /* 0x2000001bff1b7230 */ /* 0x002fc80000004100 */
[----:B------:R-:W1:Y:S01]  /*0d10*/  I2F.F16 R15, R15 ;  /* 0x0000000f000f7306 */ /* 0x000e620000200c00 */
[----:B--2---:R-:W-:Y:S01]  /*0d20*/  IADD3 R14, PT, PT, R12, -0x80, RZ ;  /* 0xffffff800c0e7810 */ /* 0x004fe20007ffe0ff */
[----:B0-----:R-:W-:Y:S02]  /*0d30*/  HADD2.F32 R12, -RZ, R20.H0_H0 ;  /* 0x20000014ff0c7230 */ /* 0x001fe40000004100 */
[----:B----4-:R-:W-:-:S04]  /*0d40*/  HADD2.F32 R23, -RZ, R23.H0_H0 ;  /* 0x20000017ff177230 */ /* 0x010fc80000004100 */
[----:B------:R-:W0:Y:S01]  /*0d50*/  I2F.F16 R13, R13 ;  /* 0x0000000d000d7306 */ /* 0x000e220000200c00 */
[----:B------:R-:W-:Y:S01]  /*0d60*/  FFMA.FTZ R24, R12, R27, RZ ;  /* 0x0000001b0c187223 */ /* 0x000fe200000100ff */
[----:B------:R-:W-:Y:S01]  /*0d70*/  FFMA.FTZ R26, R23, R12, RZ ;  /* 0x0000000c171a7223 */ /* 0x000fe200000100ff */
[----:B------:R-:W-:Y:S01]  /*0d80*/  SHF.R.U32.HI R23, RZ, 0x8, R5 ;  /* 0x00000008ff177819 */ /* 0x000fe20000011605 */
[----:B-1----:R-:W-:-:S04]  /*0d90*/  HADD2.F32 R15, -RZ, R15.H0_H0 ;  /* 0x2000000fff0f7230 */ /* 0x002fc80000004100 */
[----:B------:R-:W1:Y:S01]  /*0da0*/  I2F.F16 R14, R14 ;  /* 0x0000000e000e7306 */ /* 0x000e620000200c00 */
[----:B------:R-:W-:Y:S01]  /*0db0*/  LOP3.LUT R23, R23, 0xff, RZ, 0xc0, !PT ;  /* 0x000000ff17177812 */ /* 0x000fe200078ec0ff */
[----:B------:R-:W-:-:S03]  /*0dc0*/  FFMA.FTZ R22, R12, R15, RZ ;  /* 0x0000000f0c167223 */ /* 0x000fc600000100ff */
[----:B------:R-:W-:Y:S01]  /*0dd0*/  IADD3 R27, PT, PT, R23, -0x80, RZ ;  /* 0xffffff80171b7810 */ /* 0x000fe20007ffe0ff */
[----:B0-----:R-:W-:Y:S02]  /*0de0*/  HADD2.F32 R13, -RZ, R13.H0_H0 ;  /* 0x2000000dff0d7230 */ /* 0x001fe40000004100 */
[----:B------:R-:W0:Y:S03]  /*0df0*/  I2F.F16 R15, R25 ;  /* 0x00000019000f7306 */ /* 0x000e260000200c00 */
[----:B------:R-:W-:Y:S01]  /*0e00*/  FFMA.FTZ R12, R12, R13, RZ ;  /* 0x0000000d0c0c7223 */ /* 0x000fe200000100ff */
[----:B------:R-:W-:Y:S01]  /*0e10*/  SHF.R.U32.HI R13, RZ, 0x8, R6 ;  /* 0x00000008ff0d7819 */ /* 0x000fe20000011606 */
[----:B-1----:R-:W-:-:S03]  /*0e20*/  HADD2.F32 R29, -RZ, R14.H0_H0 ;  /* 0x2000000eff1d7230 */ /* 0x002fc60000004100 */
[----:B------:R-:W1:Y:S01]  /*0e30*/  I2F.F16 R27, R27 ;  /* 0x0000001b001b7306 */ /* 0x000e620000200c00 */
[----:B------:R-:W-:-:S05]  /*0e40*/  LOP3.LUT R13, R13, 0xff, RZ, 0xc0, !PT ;  /* 0x000000ff0d0d7812 */ /* 0x000fca00078ec0ff */
[----:B------:R-:W-:Y:S01]  /*0e50*/  VIADD R23, R13, 0xffffff80 ;  /* 0xffffff800d177836 */ /* 0x000fe20000000000 */
[----:B------:R-:W-:Y:S01]  /*0e60*/  SHF.R.U32.HI R13, RZ, 0x8, R7 ;  /* 0x00000008ff0d7819 */ /* 0x000fe20000011607 */
[----:B0-----:R-:W-:-:S03]  /*0e70*/  HADD2.F32 R15, -RZ, R15.H0_H0 ;  /* 0x2000000fff0f7230 */ /* 0x001fc60000004100 */
[----:B------:R-:W-:Y:S01]  /*0e80*/  LOP3.LUT R13, R13, 0xff, RZ, 0xc0, !PT ;  /* 0x000000ff0d0d7812 */ /* 0x000fe200078ec0ff */
[----:B------:R-:W0:Y:S03]  /*0e90*/  I2F.F16 R23, R23 ;  /* 0x0000001700177306 */ /* 0x000e260000200c00 */
[----:B------:R-:W-:Y:S01]  /*0ea0*/  IADD3 R28, PT, PT, R13, -0x80, RZ ;  /* 0xffffff800d1c7810 */ /* 0x000fe20007ffe0ff */
[----:B------:R-:W-:Y:S02]  /*0eb0*/  HADD2.F32 R13, -RZ, R20.H1_H1 ;  /* 0x30000014ff0d7230 */ /* 0x000fe40000004100 */
[----:B-1----:R-:W-:Y:S02]  /*0ec0*/  HADD2.F32 R20, -RZ, R27.H0_H0 ;  /* 0x2000001bff147230 */ /* 0x002fe40000004100 */
[----:B------:R-:W1:Y:S01]  /*0ed0*/  I2F.F16 R25, R28 ;  /* 0x0000001c00197306 */ /* 0x000e620000200c00 */
[----:B------:R-:W-:-:S02]  /*0ee0*/  FFMA.FTZ R14, R29, R13, R26 ;  /* 0x0000000d1d0e7223 */ /* 0x000fc4000001001a */
[----:B------:R-:W-:Y:S01]  /*0ef0*/  FFMA.FTZ R20, R13, R20, R24 ;  /* 0x000000140d147223 */ /* 0x000fe20000010018 */
[----:B------:R-:W-:Y:S01]  /*0f00*/  SHF.R.U32.HI R24, RZ, 0x10, R5 ;  /* 0x00000010ff187819 */ /* 0x000fe20000011605 */
[----:B0-----:R-:W-:-:S03]  /*0f10*/  HADD2.F32 R27, -RZ, R23.H0_H0 ;  /* 0x20000017ff1b7230 */ /* 0x001fc60000004100 */
[----:B------:R-:W-:Y:S01]  /*0f20*/  LOP3.LUT R24, R24, 0xff, RZ, 0xc0, !PT ;  /* 0x000000ff18187812 */ /* 0x000fe200078ec0ff */
[----:B------:R-:W-:Y:S02]  /*0f30*/  HADD2.F32 R23, -RZ, R21.H0_H0 ;  /* 0x20000015ff177230 */ /* 0x000fe40000004100 */
[----:B------:R-:W-:Y:S01]  /*0f40*/  FFMA.FTZ R22, R13, R27, R22 ;  /* 0x0000001b0d167223 */ /* 0x000fe20000010016 */
[----:B------:R-:W-:Y:S01]  /*0f50*/  IADD3 R27, PT, PT, R24, -0x80, RZ ;  /* 0xffffff80181b7810 */ /* 0x000fe20007ffe0ff */
[----:B-1----:R-:W-:-:S05]  /*0f60*/  HADD2.F32 R25, -RZ, R25.H0_H0 ;  /* 0x20000019ff197230 */ /* 0x002fca0000004100 */
[----:B------:R-:W0:Y:S01]  /*0f70*/  I2F.F16 R27, R27 ;  /* 0x0000001b001b7306 */ /* 0x000e220000200c00 */
[----:B------:R-:W-:Y:S01]  /*0f80*/  FFMA.FTZ R24, R13, R25, R12 ;  /* 0x000000190d187223 */ /* 0x000fe2000001000c */
[----:B------:R-:W-:Y:S02]  /*0f90*/  FFMA.FTZ R25, R15, R23, R14 ;  /* 0x000000170f197223 */ /* 0x000fe4000001000e */
[----:B------:R1:W2:Y:S01]  /*0fa0*/  LDG.E.128.CONSTANT R12, desc[UR6][R30.64] ;  /* 0x000000061e0c7981 */ /* 0x0002a2000c1e9d00 */
[----:B------:R-:W-:Y:S01]  /*0fb0*/  LEA.HI R29, R6, 0xffffff80, RZ, 0x8 ;  /* 0xffffff80061d7811 */ /* 0x000fe200078f40ff */
[----:B-1----:R-:W-:-:S04]  /*0fc0*/  IMAD.WIDE R30, R16, 0x4, R30 ;  /* 0x00000004101e7825 */ /* 0x002fc800078e021e */
[----:B0-----:R-:W-:Y:S01]  /*0fd0*/  HADD2.F32 R26, -RZ, R27.H0_H0 ;  /* 0x2000001bff1a7230 */ /* 0x001fe20000004100 */
[----:B------:R-:W-:-:S04]  /*0fe0*/  LEA.HI R27, R4, 0xffffff80, RZ, 0x8 ;  /* 0xffffff80041b7811 */ /* 0x000fc800078f40ff */
[----:B------:R-:W-:Y:S01]  /*0ff0*/  FFMA.FTZ R26, R23, R26, R20 ;  /* 0x0000001a171a7223 */ /* 0x000fe20000010014 */
[----:B------:R-:W-:Y:S01]  /*1000*/  SHF.R.U32.HI R20, RZ, 0x10, R6 ;  /* 0x00000010ff147819 */ /* 0x000fe20000011606 */
[----:B------:R-:W0:Y:S03]  /*1010*/  I2F.F16 R4, R27 ;  /* 0x0000001b00047306 */ /* 0x000e260000200c00 */
[----:B------:R-:W-:-:S04]  /*1020*/  LOP3.LUT R20, R20, 0xff, RZ, 0xc0, !PT ;  /* 0x000000ff14147812 */ /* 0x000fc800078ec0ff */
[----:B------:R-:W-:-:S06]  /*1030*/  IADD3 R28, PT, PT, R20, -0x80, RZ ;  /* 0xffffff80141c7810 */ /* 0x000fcc0007ffe0ff */
[----:B------:R-:W1:Y:S01]  /*1040*/  I2F.F16 R28, R28 ;  /* 0x0000001c001c7306 */ /* 0x000e620000200c00 */
[----:B0-----:R-:W-:-:S07]  /*1050*/  HADD2.F32 R6, -RZ, R4.H0_H0 ;  /* 0x20000004ff067230 */ /* 0x001fce0000004100 */
[----:B------:R-:W0:Y:S01]  /*1060*/  I2F.F16 R4, R29 ;  /* 0x0000001d00047306 */ /* 0x000e220000200c00 */
[----:B-1----:R-:W-:Y:S01]  /*1070*/  HADD2.F32 R20, -RZ, R28.H0_H0 ;  /* 0x2000001cff147230 */ /* 0x002fe20000004100 */
[----:B------:R-:W-:-:S04]  /*1080*/  LEA.HI R28, R5, 0xffffff80, RZ, 0x8 ;  /* 0xffffff80051c7811 */ /* 0x000fc800078f40ff */
[----:B------:R-:W-:Y:S01]  /*1090*/  FFMA.FTZ R22, R23, R20, R22 ;  /* 0x0000001417167223 */ /* 0x000fe20000010016 */
[----:B------:R-:W-:Y:S01]  /*10a0*/  SHF.R.U32.HI R20, RZ, 0x10, R7 ;  /* 0x00000010ff147819 */ /* 0x000fe20000011607 */
[----:B------:R-:W1:Y:S01]  /*10b0*/  I2F.F16 R5, R28 ;  /* 0x0000001c00057306 */ /* 0x000e620000200c00 */
[----:B0-----:R-:W-:Y:S02]  /*10c0*/  HADD2.F32 R4, -RZ, R4.H0_H0 ;  /* 0x20000004ff047230 */ /* 0x001fe40000004100 */
[----:B------:R-:W-:-:S05]  /*10d0*/  LOP3.LUT R20, R20, 0xff, RZ, 0xc0, !PT ;  /* 0x000000ff14147812 */ /* 0x000fca00078ec0ff */
[----:B------:R-:W-:-:S04]  /*10e0*/  VIADD R32, R20, 0xffffff80 ;  /* 0xffffff8014207836 */ /* 0x000fc80000000000 */
[----:B------:R-:W0:Y:S01]  /*10f0*/  I2F.F16 R20, R32 ;  /* 0x0000002000147306 */ /* 0x000e220000200c00 */
[----:B-1----:R-:W-:Y:S02]  /*1100*/  HADD2.F32 R5, -RZ, R5.H0_H0 ;  /* 0x20000005ff057230 */ /* 0x002fe40000004100 */
[----:B0-----:R-:W-:-:S05]  /*1110*/  HADD2.F32 R20, -RZ, R20.H0_H0 ;  /* 0x20000014ff147230 */ /* 0x001fca0000004100 */
[----:B------:R-:W-:Y:S01]  /*1120*/  FFMA.FTZ R24, R23, R20, R24 ;  /* 0x0000001417187223 */ /* 0x000fe20000010018 */
[----:B------:R-:W-:Y:S02]  /*1130*/  HADD2.F32 R23, -RZ, R21.H1_H1 ;  /* 0x30000015ff177230 */ /* 0x000fe40000004100 */
[----:B------:R-:W0:Y:S03]  /*1140*/  LDS.64 R20, [UR4+0x8] ;  /* 0x00000804ff147984 */ /* 0x000e260008000a00 */
[----:B------:R-:W-:Y:S01]  /*1150*/  FFMA.FTZ R25, R6, R23, R25 ;  /* 0x0000001706197223 */ /* 0x000fe20000010019 */
[----:B------:R-:W-:Y:S01]  /*1160*/  LEA.HI R6, R7, 0xffffff80, RZ, 0x8 ;  /* 0xffffff8007067811 */ /* 0x000fe200078f40ff */
[----:B------:R-:W-:Y:S01]  /*1170*/  FFMA.FTZ R5, R23, R5, R26 ;  /* 0x0000000517057223 */ /* 0x000fe2000001001a */
[----:B---3--:R-:W-:-:S04]  /*1180*/  LOP3.LUT R7, R8, 0xff, RZ, 0xc0, !PT ;  /* 0x000000ff08077812 */ /* 0x008fc800078ec0ff */
[----:B------:R-:W1:Y:S01]  /*1190*/  I2F.F16 R6, R6 ;  /* 0x0000000600067306 */ /* 0x000e620000200c00 */
[----:B------:R-:W-:Y:S01]  /*11a0*/  IADD3 R26, PT, PT, R7, -0x80, RZ ;  /* 0xffffff80071a7810 */ /* 0x000fe20007ffe0ff */
[----:B------:R-:W-:Y:S01]  /*11b0*/  FFMA.FTZ R7, R23, R4, R22 ;  /* 0x0000000417077223 */ /* 0x000fe20000010016 */
[----:B------:R-:W-:-:S04]  /*11c0*/  LOP3.LUT R22, R9, 0xff, RZ, 0xc0, !PT ;  /* 0x000000ff09167812 */ /* 0x000fc800078ec0ff */
[----:B------:R-:W-:Y:S01]  /*11d0*/  IADD3 R27, PT, PT, R22, -0x80, RZ ;  /* 0xffffff80161b7810 */ /* 0x000fe20007ffe0ff */
[----:B------:R-:W3:Y:S01]  /*11e0*/  I2F.F16 R4, R26 ;  /* 0x0000001a00047306 */ /* 0x000ee20000200c00 */
[----:B-1----:R-:W-:Y:S01]  /*11f0*/  HADD2.F32 R28, -RZ, R6.H0_H0 ;  /* 0x20000006ff1c7230 */ /* 0x002fe20000004100 */
[----:B------:R-:W-:-:S04]  /*1200*/  LOP3.LUT R6, R10, 0xff, RZ, 0xc0, !PT ;  /* 0x000000ff0a067812 */ /* 0x000fc800078ec0ff */
[----:B------:R-:W-:Y:S01]  /*1210*/  FFMA.FTZ R22, R23, R28, R24 ;  /* 0x0000001c17167223 */ /* 0x000fe20000010018 */
[----:B------:R-:W-:Y:S01]  /*1220*/  IADD3 R6, PT, PT, R6, -0x80, RZ ;  /* 0xffffff8006067810 */ /* 0x000fe20007ffe0ff */
[----:B------:R-:W1:Y:S01]  /*1230*/  I2F.F16 R23, R27 ;  /* 0x0000001b00177306 */ /* 0x000e620000200c00 */
[----:B---3--:R-:W-:Y:S02]  /*1240*/  HADD2.F32 R24, -RZ, R4.H0_H0 ;  /* 0x20000004ff187230 */ /* 0x008fe40000004100 */
[----:B0-----:R-:W-:-:S05]  /*1250*/  HADD2.F32 R4, -RZ, R20.H0_H0 ;  /* 0x20000014ff047230 */ /* 0x001fca0000004100 */
[----:B------:R-:W0:Y:S01]  /*1260*/  I2F.F16 R6, R6 ;  /* 0x0000000600067306 */ /* 0x000e220000200c00 */
[----:B------:R-:W-:Y:S01]  /*1270*/  FFMA.FTZ R25, R24, R4, R25 ;  /* 0x0000000418197223 */ /* 0x000fe20000010019 */
[----:B------:R-:W-:Y:S01]  /*1280*/  LOP3.LUT R24, R11, 0xff, RZ, 0xc0, !PT ;  /* 0x000000ff0b187812 */ /* 0x000fe200078ec0ff */
[----:B-1----:R-:W-:-:S04]  /*1290*/  HADD2.F32 R26, -RZ, R23.H0_H0 ;  /* 0x20000017ff1a7230 */ /* 0x002fc80000004100 */
[----:B------:R-:W-:Y:S01]  /*12a0*/  VIADD R23, R24, 0xffffff80 ;  /* 0xffffff8018177836 */ /* 0x000fe20000000000 */
[----:B------:R-:W-:Y:S01]  /*12b0*/  SHF.R.U32.HI R24, RZ, 0x8, R8 ;  /* 0x00000008ff187819 */ /* 0x000fe20000011608 */
[----:B------:R-:W-:-:S03]  /*12c0*/  FFMA.FTZ R5, R4, R26, R5 ;  /* 0x0000001a04057223 */ /* 0x000fc60000010005 */
[----:B------:R-:W-:Y:S01]  /*12d0*/  LOP3.LUT R24, R24, 0xff, RZ, 0xc0, !PT ;  /* 0x000000ff18187812 */ /* 0x000fe200078ec0ff */
[----:B------:R-:W1:Y:S01]  /*12e0*/  I2F.F16 R23, R23 ;  /* 0x0000001700177306 */ /* 0x000e620000200c00 */
[----:B0-----:R-:W-:Y:S02]  /*12f0*/  HADD2.F32 R26, -RZ, R6.H0_H0 ;  /* 0x20000006ff1a7230 */ /* 0x001fe40000004100 */
[----:B------:R-:W-:Y:S02]  /*1300*/  IADD3 R6, PT, PT, R24, -0x80, RZ ;  /* 0xffffff8018067810 */ /* 0x000fe40007ffe0ff */
[----:B------:R-:W-:Y:S01]  /*1310*/  SHF.R.U32.HI R24, RZ, 0x8, R9 ;  /* 0x00000008ff187819 */ /* 0x000fe20000011609 */
[----:B------:R-:W-:Y:S01]  /*1320*/  FFMA.FTZ R7, R4, R26, R7 ;  /* 0x0000001a04077223 */ /* 0x000fe20000010007 */
[----:B------:R-:W-:Y:S01]  /*1330*/  HADD2.F32 R26, -RZ, R20.H1_H1 ;  /* 0x30000014ff1a7230 */ /* 0x000fe20000004100 */
[----:B------:R-:W-:Y:S01]  /*1340*/  SHF.R.U32.HI R20, RZ, 0x8, R10 ;  /* 0x00000008ff147819 */ /* 0x000fe2000001160a */
[----:B------:R-:W0:Y:S01]  /*1350*/  I2F.F16 R6, R6 ;  /* 0x0000000600067306 */ /* 0x000e220000200c00 */
[----:B------:R-:W-:-:S02]  /*1360*/  LOP3.LUT R24, R24, 0xff, RZ, 0xc0, !PT ;  /* 0x000000ff18187812 */ /* 0x000fc400078ec0ff */
[----:B------:R-:W-:Y:S02]  /*1370*/  LOP3.LUT R20, R20, 0xff, RZ, 0xc0, !PT ;  /* 0x000000ff14147812 */ /* 0x000fe400078ec0ff */
[----:B------:R-:W-:Y:S01]  /*1380*/  IADD3 R24, PT, PT, R24, -0x80, RZ ;  /* 0xffffff8018187810 */ /* 0x000fe20007ffe0ff */
[----:B-1----:R-:W-:Y:S01]  /*1390*/  HADD2.F32 R27, -RZ, R23.H0_H0 ;  /* 0x20000017ff1b7230 */ /* 0x002fe20000004100 */
[----:B------:R-:W-:Y:S01]  /*13a0*/  SHF.R.U32.HI R23, RZ, 0x10, R8 ;  /* 0x00000010ff177819 */ /* 0x000fe20000011608 */
[----:B------:R-:W-:-:S03]  /*13b0*/  VIADD R20, R20, 0xffffff80 ;  /* 0xffffff8014147836 */ /* 0x000fc60000000000 */
[----:B------:R-:W-:Y:S01]  /*13c0*/  FFMA.FTZ R22, R4, R27, R22 ;  /* 0x0000001b04167223 */ /* 0x000fe20000010016 */
[----:B------:R-:W-:Y:S01]  /*13d0*/  LOP3.LUT R23, R23, 0xff, RZ, 0xc0, !PT ;  /* 0x000000ff17177812 */ /* 0x000fe200078ec0ff */
[----:B------:R-:W1:Y:S01]  /*13e0*/  I2F.F16 R4, R24 ;  /* 0x0000001800047306 */ /* 0x000e620000200c00 */
[----:B0-----:R-:W-:Y:S02]  /*13f0*/  HADD2.F32 R28, -RZ, R6.H0_H0 ;  /* 0x20000006ff1c7230 */ /* 0x001fe40000004100 */
[----:B------:R-:W-:Y:S02]  /*1400*/  IADD3 R27, PT, PT, R23, -0x80, RZ ;  /* 0xffffff80171b7810 */ /* 0x000fe40007ffe0ff */
[----:B------:R-:W-:Y:S01]  /*1410*/  SHF.R.U32.HI R23, RZ, 0x8, R11 ;  /* 0x00000008ff177819 */ /* 0x000fe2000001160b */
[----:B------:R-:W-:Y:S02]  /*1420*/  FFMA.FTZ R6, R28, R26, R25 ;  /* 0x0000001a1c067223 */ /* 0x000fe40000010019 */
[----:B------:R-:W0:Y:S01]  /*1430*/  I2F.F16 R20, R20 ;  /* 0x0000001400147306 */ /* 0x000e220000200c00 */
[----:B-1----:R-:W-:Y:S01]  /*1440*/  HADD2.F32 R24, -RZ, R4.H0_H0 ;  /* 0x20000004ff187230 */ /* 0x002fe20000004100 */
[----:B------:R-:W-:-:S06]  /*1450*/  LOP3.LUT R4, R23, 0xff, RZ, 0xc0, !PT ;  /* 0x000000ff17047812 */ /* 0x000fcc00078ec0ff */
[----:B------:R1:W3:Y:S01]  /*1460*/  I2F.F16 R25, R27 ;  /* 0x0000001b00197306 */ /* 0x0002e20000200c00 */
[----:B------:R-:W-:Y:S01]  /*1470*/  FFMA.FTZ R24, R26, R24, R5 ;  /* 0x000000181a187223 */ /* 0x000fe20000010005 */
[----:B------:R-:W-:Y:S02]  /*1480*/  SHF.R.U32.HI R5, RZ, 0x10, R9 ;  /* 0x00000010ff057819 */ /* 0x000fe40000011609 */
[----:B------:R-:W-:Y:S01]  /*1490*/  IADD3 R23, PT, PT, R4, -0x80, RZ ;  /* 0xffffff8004177810 */ /* 0x000fe20007ffe0ff */
[----:B0-----:R-:W-:Y:S01]  /*14a0*/  HADD2.F32 R20, -RZ, R20.H0_H0 ;  /* 0x20000014ff147230 */ /* 0x001fe20000004100 */
[----:B------:R-:W-:Y:S02]  /*14b0*/  LOP3.LUT R5, R5, 0xff, RZ, 0xc0, !PT ;  /* 0x000000ff05057812 */ /* 0x000fe400078ec0ff */
[----:B------:R-:W-:Y:S02]  /*14c0*/  SHF.R.U32.HI R4, RZ, 0x10, R10 ;  /* 0x00000010ff047819 */ /* 0x000fe4000001160a */
[----:B-1----:R-:W-:Y:S01]  /*14d0*/  IADD3 R27, PT, PT, R5, -0x80, RZ ;  /* 0xffffff80051b7810 */ /* 0x002fe20007ffe0ff */
[----:B------:R-:W0:Y:S01]  /*14e0*/  I2F.F16 R23, R23 ;  /* 0x0000001700177306 */ /* 0x000e220000200c00 */
[----:B------:R-:W-:Y:S01]  /*14f0*/  LOP3.LUT R5, R4, 0xff, RZ, 0xc0, !PT ;  /* 0x000000ff04057812 */ /* 0x000fe200078ec0ff */
[----:B---3--:R-:W-:-:S02]  /*1500*/  HADD2.F32 R25, -RZ, R25.H0_H0 ;  /* 0x20000019ff197230 */ /* 0x008fc40000004100 */
[----:B------:R-:W-:Y:S01]  /*1510*/  FFMA.FTZ R20, R26, R20, R7 ;  /* 0x000000141a147223 */ /* 0x000fe20000010007 */
[----:B------:R-:W-:-:S03]  /*1520*/  IADD3 R28, PT, PT, R5, -0x80, RZ ;  /* 0xffffff80051c7810 */ /* 0x000fc60007ffe0ff */
[----:B------:R-:W1:Y:S01]  /*1530*/  I2F.F16 R4, R27 ;  /* 0x0000001b00047306 */ /* 0x000e620000200c00 */
[----:B0-----:R-:W-:-:S07]  /*1540*/  HADD2.F32 R29, -RZ, R23.H0_H0 ;  /* 0x20000017ff1d7230 */ /* 0x001fce0000004100 */
[----:B------:R-:W0:Y:S01]  /*1550*/  I2F.F16 R5, R28 ;  /* 0x0000001c00057306 */ /* 0x000e220000200c00 */
[----:B------:R-:W-:Y:S02]  /*1560*/  HADD2.F32 R23, -RZ, R21.H0_H0 ;  /* 0x20000015ff177230 */ /* 0x000fe40000004100 */
[----:B------:R-:W-:-:S03]  /*1570*/  FFMA.FTZ R22, R26, R29, R22 ;  /* 0x0000001d1a167223 */ /* 0x000fc60000010016 */
[----:B------:R-:W-:Y:S01]  /*1580*/  FFMA.FTZ R25, R25, R23, R6 ;  /* 0x0000001719197223 */ /* 0x000fe20000010006 */
[----:B-1----:R-:W-:-:S05]  /*1590*/  HADD2.F32 R4, -RZ, R4.H0_H0 ;  /* 0x20000004ff047230 */ /* 0x002fca0000004100 */
[----:B------:R-:W-:Y:S01]  /*15a0*/  FFMA.FTZ R24, R23, R4, R24 ;  /* 0x0000000417187223 */ /* 0x000fe20000010018 */
[----:B0-----:R-:W-:-:S05]  /*15b0*/  HADD2.F32 R5, -RZ, R5.H0_H0 ;  /* 0x20000005ff057230 */ /* 0x001fca0000004100 */
[----:B------:R-:W-:Y:S02]  /*15c0*/  FFMA.FTZ R20, R23, R5, R20 ;  /* 0x0000000517147223 */ /* 0x000fe40000010014 */
[----:B------:R0:W3:Y:S01]  /*15d0*/  LDG.E.128.CONSTANT R4, desc[UR6][R30.64] ;  /* 0x000000061e047981 */ /* 0x0000e2000c1e9d00 */
[----:B------:R-:W-:Y:S01]  /*15e0*/  SHF.R.U32.HI R26, RZ, 0x10, R11 ;  /* 0x00000010ff1a7819 */ /* 0x000fe2000001160b */
[----:B------:R-:W-:Y:S01]  /*15f0*/  HADD2.F32 R18, -RZ, R18.H0_H0 ;  /* 0x20000012ff127230 */ /* 0x000fe20000004100 */
[----:B------:R-:W-:Y:S02]  /*1600*/  LEA.HI R28, R10, 0xffffff80, RZ, 0x8 ;  /* 0xffffff800a1c7811 */ /* 0x000fe400078f40ff */
[----:B------:R-:W-:Y:S02]  /*1610*/  LOP3.LUT R26, R26, 0xff, RZ, 0xc0, !PT ;  /* 0x000000ff1a1a7812 */ /* 0x000fe400078ec0ff */
[----:B------:R-:W-:Y:S01]  /*1620*/  I2F.F16 R10, R28 ;  /* 0x0000001c000a7306 */ /* 0x000fe20000200c00 */
[----:B------:R-:W-:-:S02]  /*1630*/  LEA.HI R27, R9, 0xffffff80, RZ, 0x8 ;  /* 0xffffff80091b7811 */ /* 0x000fc400078f40ff */
[----:B------:R-:W-:Y:S02]  /*1640*/  VIADD R29, R26, 0xffffff80 ;  /* 0xffffff801a1d7836 */ /* 0x000fe40000000000 */
[----:B0-----:R-:W-:-:S03]  /*1650*/  IMAD.WIDE R30, R16, 0x4, R30 ;  /* 0x00000004101e7825 */ /* 0x001fc600078e021e */
[----:B------:R-:W0:Y:S08]  /*1660*/  I2F.F16 R9, R27 ;  /* 0x0000001b00097306 */ /* 0x000e300000200c00 */
[----:B------:R-:W1:Y:S01]  /*1670*/  I2F.F16 R29, R29 ;  /* 0x0000001d001d7306 */ /* 0x000e620000200c00 */
[----:B0-----:R-:W-:Y:S02]  /*1680*/  HADD2.F32 R9, -RZ, R9.H0_H0 ;  /* 0x20000009ff097230 */ /* 0x001fe40000004100 */
[----:B-1----:R-:W-:-:S05]  /*1690*/  HADD2.F32 R26, -RZ, R29.H0_H0 ;  /* 0x2000001dff1a7230 */ /* 0x002fca0000004100 */
[----:B------:R-:W-:Y:S01]  /*16a0*/  FFMA.FTZ R22, R23, R26, R22 ;  /* 0x0000001a17167223 */ /* 0x000fe20000010016 */
[----:B------:R-:W-:Y:S01]  /*16b0*/  LEA.HI R26, R8, 0xffffff80, RZ, 0x8 ;  /* 0xffffff80081a7811 */ /* 0x000fe200078f40ff */
[----:B------:R-:W-:Y:S01]  /*16c0*/  HADD2.F32 R23, -RZ, R21.H1_H1 ;  /* 0x30000015ff177230 */ /* 0x000fe20000004100 */
[----:B------:R-:W-:Y:S01]  /*16d0*/  LEA.HI R8, R11, 0xffffff80, RZ, 0x8 ;  /* 0xffffff800b087811 */ /* 0x000fe200078f40ff */
[----:B------:R-:W-:Y:S02]  /*16e0*/  HADD2.F32 R21, -RZ, R10.H0_H0 ;  /* 0x2000000aff157230 */ /* 0x000fe40000004100 */
[----:B------:R-:W0:Y:S01]  /*16f0*/  LDS.64 R10, [UR4+0x10] ;  /* 0x00001004ff0a7984 */ /* 0x000e220008000a00 */
[----:B------:R-:W1:Y:S01]  /*1700*/  I2F.F16 R26, R26 ;  /* 0x0000001a001a7306 */ /* 0x000e620000200c00 */
[C---:B------:R-:W-:Y:S01]  /*1710*/  FFMA.FTZ R9, R23.reuse, R9, R24 ;  /* 0x0000000917097223 */ /* 0x040fe20000010018 */
[----:B------:R-:W-:-:S06]  /*1720*/  FFMA.FTZ R21, R23, R21, R20 ;  /* 0x0000001517157223 */ /* 0x000fcc0000010014 */
[----:B------:R-:W4:Y:S01]  /*1730*/  I2F.F16 R8, R8 ;  /* 0x0000000800087306 */ /* 0x000f220000200c00 */
[----:B--2---:R-:W-:Y:S01]  /*1740*/  LOP3.LUT R24, R12, 0xff, RZ, 0xc0, !PT ;  /* 0x000000ff0c187812 */ /* 0x004fe200078ec0ff */
[----:B-1----:R-:W-:Y:S01]  /*1750*/  HADD2.F32 R32, -RZ, R26.H0_H0 ;  /* 0x2000001aff207230 */ /* 0x002fe20000004100 */
[----:B------:R-:W-:Y:S02]  /*1760*/  LOP3.LUT R26, R13, 0xff, RZ, 0xc0, !PT ;  /* 0x000000ff0d1a7812 */ /* 0x000fe400078ec0ff */
[----:B------:R-:W-:Y:S02]  /*1770*/  IADD3 R24, PT, PT, R24, -0x80, RZ ;  /* 0xffffff8018187810 */ /* 0x000fe40007ffe0ff */
[----:B------:R-:W-:Y:S01]  /*1780*/  IADD3 R28, PT, PT, R26, -0x80, RZ ;  /* 0xffffff801a1c7810 */ /* 0x000fe20007ffe0ff */
[----:B------:R-:W-:Y:S01]  /*1790*/  FFMA.FTZ R25, R32, R23, R25 ;  /* 0x0000001720197223 */ /* 0x000fe20000010019 */
[----:B------:R-:W1:Y:S01]  /*17a0*/  I2F.F16 R27, R24 ;  /* 0x00000018001b7306 */ /* 0x000e620000200c00 */
[----:B----4-:R-:W-:Y:S01]  /*17b0*/  HADD2.F32 R20, -RZ, R8.H0_H0 ;  /* 0x20000008ff147230 */ /* 0x010fe20000004100 */
[----:B------:R-:W-:-:S04]  /*17c0*/  SHF.R.U32.HI R8, RZ, 0x8, R12 ;  /* 0x00000008ff087819 */ /* 0x000fc8000001160c */
[----:B------:R-:W-:Y:S01]  /*17d0*/  FFMA.FTZ R20, R23, R20, R22 ;  /* 0x0000001417147223 */ /* 0x000fe20000010016 */
[----:B------:R-:W-:Y:S01]  /*17e0*/  LOP3.LUT R8, R8, 0xff, RZ, 0xc0, !PT ;  /* 0x000000ff08087812 */ /* 0x000fe200078ec0ff */
[----:B------:R-:W2:Y:S01]  /*17f0*/  I2F.F16 R29, R28 ;  /* 0x0000001c001d7306 */ /* 0x000ea20000200c00 */
[----:B------:R-:W-:Y:S02]  /*1800*/  SHF.R.U32.HI R22, RZ, 0x8, R13 ;  /* 0x00000008ff167819 */ /* 0x000fe4000001160d */
[----:B------:R-:W-:Y:S02]  /*1810*/  IADD3 R26, PT, PT, R8, -0x80, RZ ;  /* 0xffffff80081a7810 */ /* 0x000fe40007ffe0ff */
[----:B------:R-:W-:Y:S01]  /*1820*/  LOP3.LUT R8, R22, 0xff, RZ, 0xc0, !PT ;  /* 0x000000ff16087812 */ /* 0x000fe200078ec0ff */
[----:B-1----:R-:W-:Y:S02]  /*1830*/  HADD2.F32 R27, -RZ, R27.H0_H0 ;  /* 0x2000001bff1b7230 */ /* 0x002fe40000004100 */
[----:B------:R-:W1:Y:S01]  /*1840*/  I2F.F16 R22, R26 ;  /* 0x0000001a00167306 */ /* 0x000e620000200c00 */
[----:B0-----:R-:W-:-:S02]  /*1850*/  HADD2.F32 R23, -RZ, R10.H1_H1 ;  /* 0x3000000aff177230 */ /* 0x001fc40000004100 */
[----:B------:R-:W-:Y:S02]  /*1860*/  VIADD R32, R8, 0xffffff80 ;  /* 0xffffff8008207836 */ /* 0x000fe40000000000 */
[----:B------:R-:W-:Y:S02]  /*1870*/  HADD2.F32 R8, -RZ, R10.H0_H0 ;  /* 0x2000000aff087230 */ /* 0x000fe40000004100 */
[----:B--2---:R-:W-:Y:S01]  /*1880*/  HADD2.F32 R29, -RZ, R29.H0_H0 ;  /* 0x2000001dff1d7230 */ /* 0x004fe20000004100 */
[----:B------:R0:W2:Y:S01]  /*1890*/  I2F.F16 R24, R32 ;  /* 0x0000002000187306 */ /* 0x0000a20000200c00 */
[----:B------:R-:W-:Y:S02]  /*18a0*/  HADD2.F32 R28, -RZ, R11.H1_H1 ;  /* 0x3000000bff1c7230 */ /* 0x000fe40000004100 */
[----:B------:R-:W-:Y:S01]  /*18b0*/  FFMA.FTZ R27, R27, R8, RZ ;  /* 0x000000081b1b7223 */ /* 0x000fe200000100ff */
[----:B------:R-:W-:Y:S01]  /*18c0*/  FFMA.FTZ R10, R8, R29, RZ ;  /* 0x0000001d080a7223 */ /* 0x000fe200000100ff */
[----:B-1----:R-:W-:Y:S01]  /*18d0*/  HADD2.F32 R22, -RZ, R22.H0_H0 ;  /* 0x20000016ff167230 */ /* 0x002fe20000004100 */
[----:B0-----:R-:W-:-:S04]  /*18e0*/  LEA.HI R32, R13, 0xffffff80, RZ, 0x8 ;  /* 0xffffff800d207811 */ /* 0x001fc800078f40ff */
[----:B------:R-:W-:Y:S01]  /*18f0*/  FFMA.FTZ R33, R22, R23, R27 ;  /* 0x0000001716217223 */ /* 0x000fe2000001001b */
[----:B--2---:R-:W-:-:S05]  /*1900*/  HADD2.F32 R24, -RZ, R24.H0_H0 ;  /* 0x20000018ff187230 */ /* 0x004fca0000004100 */
[----:B------:R-:W-:Y:S01]  /*1910*/  FFMA.FTZ R27, R23, R24, R10 ;  /* 0x00000018171b7223 */ /* 0x000fe2000001000a */
[----:B------:R-:W-:Y:S02]  /*1920*/  SHF.R.U32.HI R24, RZ, 0x8, R14 ;  /* 0x00000008ff187819 */ /* 0x000fe4000001160e */
[----:B------:R-:W-:Y:S02]  /*1930*/  LOP3.LUT R10, R14, 0xff, RZ, 0xc0, !PT ;  /* 0x000000ff0e0a7812 */ /* 0x000fe400078ec0ff */
[----:B------:R-:W-:Y:S02]  /*1940*/  LOP3.LUT R24, R24, 0xff, RZ, 0xc0, !PT ;  /* 0x000000ff18187812 */ /* 0x000fe400078ec0ff */
[----:B------:R-:W-:Y:S02]  /*1950*/  IADD3 R22, PT, PT, R10, -0x80, RZ ;  /* 0xffffff800a167810 */ /* 0x000fe40007ffe0ff */
[----:B------:R-:W-:Y:S02]  /*1960*/  IADD3 R24, PT, PT, R24, -0x80, RZ ;  /* 0xffffff8018187810 */ /* 0x000fe40007ffe0ff */
[----:B------:R0:W1:Y:S08]  /*1970*/  I2F.F16 R10, R22 ;  /* 0x00000016000a7306 */ /* 0x0000700000200c00 */
[----:B------:R-:W2:Y:S01]  /*1980*/  I2F.F16 R24, R24 ;  /* 0x0000001800187306 */ /* 0x000ea20000200c00 */
[----:B0-----:R-:W-:-:S02]  /*1990*/  HADD2.F32 R22, -RZ, R11.H0_H0 ;  /* 0x2000000bff167230 */ /* 0x001fc40000004100 */
[----:B-1----:R-:W-:-:S05]  /*19a0*/  HADD2.F32 R29, -RZ, R10.H0_H0 ;  /* 0x2000000aff1d7230 */ /* 0x002fca0000004100 */
[----:B------:R-:W-:Y:S01]  /*19b0*/  FFMA.FTZ R26, R8, R29, RZ ;  /* 0x0000001d081a7223 */ /* 0x000fe200000100ff */
[----:B--2---:R-:W-:Y:S01]  /*19c0*/  HADD2.F32 R10, -RZ, R24.H0_H0 ;  /* 0x20000018ff0a7230 */ /* 0x004fe20000004100 */
[----:B------:R-:W-:-:S04]  /*19d0*/  SHF.R.U32.HI R24, RZ, 0x10, R13 ;  /* 0x00000010ff187819 */ /* 0x000fc8000001160d */
[----:B------:R-:W-:Y:S01]  /*19e0*/  FFMA.FTZ R29, R23, R10, R26 ;  /* 0x0000000a171d7223 */ /* 0x000fe2000001001a */
[----:B------:R-:W-:Y:S02]  /*19f0*/  SHF.R.U32.HI R10, RZ, 0x10, R12 ;  /* 0x00000010ff0a7819 */ /* 0x000fe4000001160c */
[----:B------:R-:W-:Y:S02]  /*1a00*/  LOP3.LUT R24, R24, 0xff, RZ, 0xc0, !PT ;  /* 0x000000ff18187812 */ /* 0x000fe400078ec0ff */
[----:B------:R-:W-:-:S03]  /*1a10*/  LOP3.LUT R10, R10, 0xff, RZ, 0xc0, !PT ;  /* 0x000000ff0a0a7812 */ /* 0x000fc600078ec0ff */
[----:B------:R-:W-:Y:S01]  /*1a20*/  VIADD R24, R24, 0xffffff80 ;  /* 0xffffff8018187836 */ /* 0x000fe20000000000 */
[----:B------:R-:W-:-:S05]  /*1a30*/  IADD3 R10, PT, PT, R10, -0x80, RZ ;  /* 0xffffff800a0a7810 */ /* 0x000fca0007ffe0ff */
[----:B------:R-:W-:Y:S08]  /*1a40*/  I2F.F16 R24, R24 ;  /* 0x0000001800187306 */ /* 0x000ff00000200c00 */
[----:B------:R-:W0:Y:S02]  /*1a50*/  I2F.F16 R10, R10 ;  /* 0x0000000a000a7306 */ /* 0x000e240000200c00 */
[----:B0-----:R-:W-:-:S05]  /*1a60*/  HADD2.F32 R26, -RZ, R10.H0_H0 ;  /* 0x2000000aff1a7230 */ /* 0x001fca0000004100 */
[----:B------:R-:W-:Y:S01]  /*1a70*/  FFMA.FTZ R33, R26, R22, R33 ;  /* 0x000000161a217223 */ /* 0x000fe20000010021 */
[----:B------:R-:W-:-:S05]  /*1a80*/  HADD2.F32 R26, -RZ, R24.H0_H0 ;  /* 0x20000018ff1a7230 */ /* 0x000fca0000004100 */
[----:B------:R-:W-:Y:S01]  /*1a90*/  FFMA.FTZ R27, R22, R26, R27 ;  /* 0x0000001a161b7223 */ /* 0x000fe2000001001b */
[----:B------:R-:W-:Y:S02]  /*1aa0*/  SHF.R.U32.HI R26, RZ, 0x10, R14 ;  /* 0x00000010ff1a7819 */ /* 0x000fe4000001160e */
[----:B------:R-:W-:Y:S02]  /*1ab0*/  LEA.HI R14, R14, 0xffffff80, RZ, 0x8 ;  /* 0xffffff800e0e7811 */ /* 0x000fe400078f40ff */
[----:B------:R-:W-:-:S04]  /*1ac0*/  LOP3.LUT R26, R26, 0xff, RZ, 0xc0, !PT ;  /* 0x000000ff1a1a7812 */ /* 0x000fc800078ec0ff */
[----:B------:R-:W-:Y:S02]  /*1ad0*/  IADD3 R34, PT, PT, R26, -0x80, RZ ;  /* 0xffffff801a227810 */ /* 0x000fe40007ffe0ff */
[----:B------:R-:W-:Y:S02]  /*1ae0*/  LEA.HI R26, R12, 0xffffff80, RZ, 0x8 ;  /* 0xffffff800c1a7811 */ /* 0x000fe400078f40ff */
[----:B------:R-:W-:Y:S08]  /*1af0*/  I2F.F16 R12, R32 ;  /* 0x00000020000c7306 */ /* 0x000ff00000200c00 */
[----:B------:R-:W0:Y:S02]  /*1b00*/  I2F.F16 R34, R34 ;  /* 0x0000002200227306 */ /* 0x000e240000200c00 */
[----:B0-----:R-:W-:-:S05]  /*1b10*/  HADD2.F32 R10, -RZ, R34.H0_H0 ;  /* 0x20000022ff0a7230 */ /* 0x001fca0000004100 */
[----:B------:R-:W-:Y:S02]  /*1b20*/  FFMA.FTZ R29, R22, R10, R29 ;  /* 0x0000000a161d7223 */ /* 0x000fe4000001001d */
[----:B------:R-:W0:Y:S02]  /*1b30*/  I2F.F16 R10, R26 ;  /* 0x0000001a000a7306 */ /* 0x000e240000200c00 */
[----:B0-----:R-:W-:Y:S02]  /*1b40*/  HADD2.F32 R24, -RZ, R10.H0_H0 ;  /* 0x2000000aff187230 */ /* 0x001fe40000004100 */
[----:B------:R-:W-:-:S04]  /*1b50*/  HADD2.F32 R10, -RZ, R12.H0_H0 ;  /* 0x2000000cff0a7230 */ /* 0x000fc80000004100 */
[----:B------:R-:W0:Y:S01]  /*1b60*/  I2F.F16 R12, R14 ;  /* 0x0000000e000c7306 */ /* 0x000e220000200c00 */
[----:B------:R-:W-:Y:S01]  /*1b70*/  FFMA.FTZ R13, R24, R28, R33 ;  /* 0x0000001c180d7223 */ /* 0x000fe20000010021 */
[----:B------:R-:W-:Y:S02]  /*1b80*/  FFMA.FTZ R27, R28, R10, R27 ;  /* 0x0000000a1c1b7223 */ /* 0x000fe4000001001b */
[----:B------:R-:W1:Y:S01]  /*1b90*/  LDS.64 R10, [UR4+0x18] ;  /* 0x00001804ff0a7984 */ /* 0x000e620008000a00 */
[----:B0-----:R-:W-:-:S05]  /*1ba0*/  HADD2.F32 R12, -RZ, R12.H0_H0 ;  /* 0x2000000cff0c7230 */ /* 0x001fca0000004100 */
[----:B------:R-:W-:Y:S01]  /*1bb0*/  FFMA.FTZ R29, R28, R12, R29 ;  /* 0x0000000c1c1d7223 */ /* 0x000fe2000001001d */
[----:B---3--:R-:W-:Y:S02]  /*1bc0*/  LOP3.LUT R12, R4, 0xff, RZ, 0xc0, !PT ;  /* 0x000000ff040c7812 */ /* 0x008fe400078ec0ff */
[----:B------:R-:W-:Y:S02]  /*1bd0*/  SHF.R.U32.HI R14, RZ, 0x8, R4 ;  /* 0x00000008ff0e7819 */ /* 0x000fe40000011604 */
[----:B------:R-:W-:Y:S02]  /*1be0*/  IADD3 R26, PT, PT, R12, -0x80, RZ ;  /* 0xffffff800c1a7810 */ /* 0x000fe40007ffe0ff */
[----:B------:R-:W-:-:S04]  /*1bf0*/  LOP3.LUT R14, R14, 0xff, RZ, 0xc0, !PT ;  /* 0x000000ff0e0e7812 */ /* 0x000fc800078ec0ff */
[----:B------:R-:W0:Y:S01]  /*1c00*/  I2F.F16 R26, R26 ;  /* 0x0000001a001a7306 */ /* 0x000e220000200c00 */
[----:B-1----:R-:W-:Y:S02]  /*1c10*/  HADD2.F32 R12, -RZ, R10.H0_H0 ;  /* 0x2000000aff0c7230 */ /* 0x002fe40000004100 */
[----:B0-----:R-:W-:Y:S01]  /*1c20*/  HADD2.F32 R24, -RZ, R26.H0_H0 ;  /* 0x2000001aff187230 */ /* 0x001fe20000004100 */
[----:B------:R-:W-:-:S04]  /*1c30*/  LEA.HI R26, R4, 0xffffff80, RZ, 0x8 ;  /* 0xffffff80041a7811 */ /* 0x000fc800078f40ff */
[----:B------:R-:W-:Y:S01]  /*1c40*/  FFMA.FTZ R13, R24, R12, R13 ;  /* 0x0000000c180d7223 */ /* 0x000fe2000001000d */
[----:B------:R-:W-:Y:S01]  /*1c50*/  IADD3 R24, PT, PT, R14, -0x80, RZ ;  /* 0xffffff800e187810 */ /* 0x000fe20007ffe0ff */
[----:B------:R-:W-:-:S05]  /*1c60*/  HADD2.F32 R14, -RZ, R10.H1_H1 ;  /* 0x3000000aff0e7230 */ /* 0x000fca0000004100 */
[----:B------:R-:W0:Y:S02]  /*1c70*/  I2F.F16 R24, R24 ;  /* 0x0000001800187306 */ /* 0x000e240000200c00 */
[----:B0-----:R-:W-:Y:S02]  /*1c80*/  HADD2.F32 R10, -RZ, R24.H0_H0 ;  /* 0x20000018ff0a7230 */ /* 0x001fe40000004100 */
[----:B------:R-:W-:-:S03]  /*1c90*/  HADD2.F32 R24, -RZ, R11.H1_H1 ;  /* 0x3000000bff187230 */ /* 0x000fc60000004100 */
[----:B------:R-:W-:Y:S01]  /*1ca0*/  FFMA.FTZ R33, R10, R14, R13 ;  /* 0x0000000e0a217223 */ /* 0x000fe2000001000d */
[----:B------:R-:W-:Y:S01]  /*1cb0*/  SHF.R.U32.HI R10, RZ, 0x10, R4 ;  /* 0x00000010ff0a7819 */ /* 0x000fe20000011604 */
[----:B------:R-:W-:Y:S02]  /*1cc0*/  HADD2.F32 R13, -RZ, R11.H0_H0 ;  /* 0x2000000bff0d7230 */ /* 0x000fe40000004100 */
[----:B------:R-:W-:Y:S01]  /*1cd0*/  FMUL.FTZ R4, R25, R18 ;  /* 0x0000001219047220 */ /* 0x000fe20000410000 */
[----:B------:R-:W-:Y:S01]  /*1ce0*/  LOP3.LUT R10, R10, 0xff, RZ, 0xc0, !PT ;  /* 0x000000ff0a0a7812 */ /* 0x000fe200078ec0ff */
[----:B------:R-:W-:-:S03]  /*1cf0*/  HADD2.F32 R17, -RZ, R17.H0_H0 ;  /* 0x20000011ff117230 */ /* 0x000fc60000004100 */
[----:B------:R-:W-:Y:S01]  /*1d00*/  F2FP.F16.F32.PACK_AB R4, RZ, R4 ;  /* 0x00000004ff04723e */ /* 0x000fe200000000ff */
[----:B------:R-:W-:-:S04]  /*1d10*/  VIADD R32, R10, 0xffffff80 ;  /* 0xffffff800a207836 */ /* 0x000fc80000000000 */
[----:B------:R-:W0:Y:S02]  /*1d20*/  I2F.F16 R10, R32 ;  /* 0x00000020000a7306 */ /* 0x000e240000200c00 */
[----:B0-----:R-:W-:-:S05]  /*1d30*/  HADD2.F32 R10, -RZ, R10.H0_H0 ;  /* 0x2000000aff0a7230 */ /* 0x001fca0000004100 */
[----:B------:R-:W-:Y:S02]  /*1d40*/  FFMA.FTZ R33, R10, R13, R33 ;  /* 0x0000000d0a217223 */ /* 0x000fe40000010021 */
[----:B------:R0:W1:Y:S02]  /*1d50*/  I2F.F16 R10, R26 ;  /* 0x0000001a000a7306 */ /* 0x0000640000200c00 */
[----:B0-----:R-:W-:-:S05]  /*1d60*/  HADD2.F32 R26, -RZ, R19.H0_H0 ;  /* 0x20000013ff1a7230 */ /* 0x001fca0000004100 */
[----:B------:R-:W-:Y:S01]  /*1d70*/  FMUL.FTZ R19, R9, R26 ;  /* 0x0000001a09137220 */ /* 0x000fe20000410000 */
[----:B-1----:R-:W-:Y:S01]  /*1d80*/  HADD2.F32 R10, -RZ, R10.H0_H0 ;  /* 0x2000000aff0a7230 */ /* 0x002fe20000004100 */
[----:B------:R-:W-:-:S03]  /*1d90*/  SHF.R.U32.HI R9, RZ, 0x10, R5 ;  /* 0x00000010ff097819 */ /* 0x000fc60000011605 */
[----:B------:R-:W-:Y:S01]  /*1da0*/  F2FP.F16.F32.PACK_AB R19, RZ, R19 ;  /* 0x00000013ff13723e */ /* 0x000fe200000000ff */
[----:B------:R-:W-:Y:S01]  /*1db0*/  FFMA.FTZ R33, R10, R24, R33 ;  /* 0x000000180a217223 */ /* 0x000fe20000010021 */
[----:B------:R-:W-:Y:S02]  /*1dc0*/  LOP3.LUT R10, R5, 0xff, RZ, 0xc0, !PT ;  /* 0x000000ff050a7812 */ /* 0x000fe400078ec0ff */
[----:B------:R-:W-:Y:S01]  /*1dd0*/  LOP3.LUT R9, R9, 0xff, RZ, 0xc0, !PT ;  /* 0x000000ff09097812 */ /* 0x000fe200078ec0ff */
[----:B------:R-:W-:Y:S01]  /*1de0*/  FMUL.FTZ R25, R18, R33 ;  /* 0x0000002112197220 */ /* 0x000fe20000410000 */
[----:B------:R-:W-:Y:S02]  /*1df0*/  IADD3 R11, PT, PT, R10, -0x80, RZ ;  /* 0xffffff800a0b7810 */ /* 0x000fe40007ffe0ff */
[----:B------:R-:W-:Y:S02]  /*1e00*/  IADD3 R9, PT, PT, R9, -0x80, RZ ;  /* 0xffffff8009097810 */ /* 0x000fe40007ffe0ff */
[----:B------:R-:W-:-:S02]  /*1e10*/  PRMT R4, R4, 0x5410, R19 ;  /* 0x0000541004047816 */ /* 0x000fc40000000013 */
[----:B------:R-:W0:Y:S01]  /*1e20*/  I2F.F16 R11, R11 ;  /* 0x0000000b000b7306 */ /* 0x000e220000200c00 */
[----:B------:R-:W-:-:S07]  /*1e30*/  F2FP.F16.F32.PACK_AB R25, RZ, R25 ;  /* 0x00000019ff19723e */ /* 0x000fce00000000ff */
[----:B------:R-:W1:Y:S01]  /*1e40*/  I2F.F16 R9, R9 ;  /* 0x0000000900097306 */ /* 0x000e620000200c00 */
[----:B0-----:R-:W-:-:S05]  /*1e50*/  HADD2.F32 R10, -RZ, R11.H0_H0 ;  /* 0x2000000bff0a7230 */ /* 0x001fca0000004100 */
[----:B------:R-:W-:Y:S01]  /*1e60*/  FFMA.FTZ R27, R12, R10, R27 ;  /* 0x0000000a0c1b7223 */ /* 0x000fe2000001001b */
[----:B------:R-:W-:Y:S02]  /*1e70*/  SHF.R.U32.HI R10, RZ, 0x8, R5 ;  /* 0x00000008ff0a7819 */ /* 0x000fe40000011605 */
[----:B------:R-:W-:Y:S01]  /*1e80*/  LEA.HI R5, R5, 0xffffff80, RZ, 0x8 ;  /* 0xffffff8005057811 */ /* 0x000fe200078f40ff */
[----:B-1----:R-:W-:Y:S01]  /*1e90*/  HADD2.F32 R11, -RZ, R9.H0_H0 ;  /* 0x20000009ff0b7230 */ /* 0x002fe20000004100 */
[----:B------:R-:W-:Y:S02]  /*1ea0*/  LOP3.LUT R10, R10, 0xff, RZ, 0xc0, !PT ;  /* 0x000000ff0a0a7812 */ /* 0x000fe400078ec0ff */
[----:B------:R-:W-:Y:S02]  /*1eb0*/  SHF.R.U32.HI R9, RZ, 0x8, R6 ;  /* 0x00000008ff097819 */ /* 0x000fe40000011606 */
[----:B------:R-:W-:Y:S01]  /*1ec0*/  IADD3 R32, PT, PT, R10, -0x80, RZ ;  /* 0xffffff800a207810 */ /* 0x000fe20007ffe0ff */
[----:B------:R-:W-:Y:S01]  /*1ed0*/  I2F.F16 R5, R5 ;  /* 0x0000000500057306 */ /* 0x000fe20000200c00 */
[----:B------:R-:W-:-:S04]  /*1ee0*/  LOP3.LUT R9, R9, 0xff, RZ, 0xc0, !PT ;  /* 0x000000ff09097812 */ /* 0x000fc800078ec0ff */
[----:B------:R-:W-:-:S03]  /*1ef0*/  IADD3 R9, PT, PT, R9, -0x80, RZ ;  /* 0xffffff8009097810 */ /* 0x000fc60007ffe0ff */
[----:B------:R-:W0:Y:S08]  /*1f00*/  I2F.F16 R32, R32 ;  /* 0x0000002000207306 */ /* 0x000e300000200c00 */
[----:B------:R-:W-:Y:S01]  /*1f10*/  I2F.F16 R9, R9 ;  /* 0x0000000900097306 */ /* 0x000fe20000200c00 */
[----:B0-----:R-:W-:Y:S01]  /*1f20*/  HADD2.F32 R10, -RZ, R32.H0_H0 ;  /* 0x20000020ff0a7230 */ /* 0x001fe20000004100 */
[----:B------:R-:W-:-:S04]  /*1f30*/  LEA.HI R32, R15, 0xffffff80, RZ, 0x8 ;  /* 0xffffff800f207811 */ /* 0x000fc800078f40ff */
[----:B------:R-:W-:Y:S01]  /*1f40*/  FFMA.FTZ R10, R14, R10, R27 ;  /* 0x0000000a0e0a7223 */ /* 0x000fe2000001001b */
[----:B------:R-:W-:Y:S01]  /*1f50*/  HADD2.F32 R27, -RZ, R5.H0_H0 ;  /* 0x20000005ff1b7230 */ /* 0x000fe20000004100 */
[----:B------:R-:W-:Y:S01]  /*1f60*/  SHF.R.U32.HI R5, RZ, 0x10, R6 ;  /* 0x00000010ff057819 */ /* 0x000fe20000011606 */
[----:B------:R-:W-:Y:S01]  /*1f70*/  I2F.F16 R32, R32 ;  /* 0x0000002000207306 */ /* 0x000fe20000200c00 */
[----:B------:R-:W-:Y:S01]  /*1f80*/  FFMA.FTZ R11, R13, R11, R10 ;  /* 0x0000000b0d0b7223 */ /* 0x000fe2000001000a */
[----:B------:R-:W-:Y:S02]  /*1f90*/  LOP3.LUT R10, R6, 0xff, RZ, 0xc0, !PT ;  /* 0x000000ff060a7812 */ /* 0x000fe400078ec0ff */
[----:B------:R-:W-:Y:S01]  /*1fa0*/  LOP3.LUT R5, R5, 0xff, RZ, 0xc0, !PT ;  /* 0x000000ff05057812 */ /* 0x000fe200078ec0ff */
[----:B------:R-:W-:Y:S02]  /*1fb0*/  FFMA.FTZ R27, R24, R27, R11 ;  /* 0x0000001b181b7223 */ /* 0x000fe4000001000b */
[----:B------:R-:W-:-:S06]  /*1fc0*/  VIADD R11, R10, 0xffffff80 ;  /* 0xffffff800a0b7836 */ /* 0x000fcc0000000000 */
[----:B------:R-:W0:Y:S02]  /*1fd0*/  I2F.F16 R11, R11 ;  /* 0x0000000b000b7306 */ /* 0x000e240000200c00 */
[----:B0-----:R-:W-:Y:S01]  /*1fe0*/  HADD2.F32 R10, -RZ, R11.H0_H0 ;  /* 0x2000000bff0a7230 */ /* 0x001fe20000004100 */
[----:B------:R-:W-:-:S04]  /*1ff0*/  IADD3 R11, PT, PT, R5, -0x80, RZ ;  /* 0xffffff80050b7810 */ /* 0x000fc80007ffe0ff */
[----:B------:R-:W-:Y:S01]  /*2000*/  FFMA.FTZ R29, R12, R10, R29 ;  /* 0x0000000a0c1d7223 */ /* 0x000fe2000001001d */
[----:B------:R-:W-:Y:S01]  /*2010*/  HADD2.F32 R10, -RZ, R9.H0_H0 ;  /* 0x20000009ff0a7230 */ /* 0x000fe20000004100 */
[----:B------:R-:W0:Y:S04]  /*2020*/  I2F.F16 R11, R11 ;  /* 0x0000000b000b7306 */ /* 0x000e280000200c00 */
[----:B------:R-:W-:Y:S01]  /*2030*/  FFMA.FTZ R10, R14, R10, R29 ;  /* 0x0000000a0e0a7223 */ /* 0x000fe2000001001d */
[----:B0-----:R-:W-:-:S05]  /*2040*/  HADD2.F32 R5, -RZ, R11.H0_H0 ;  /* 0x2000000bff057230 */ /* 0x001fca0000004100 */
[----:B------:R-:W-:Y:S01]  /*2050*/  FFMA.FTZ R5, R13, R5, R10 ;  /* 0x000000050d057223 */ /* 0x000fe2000001000a */
[----:B------:R-:W-:-:S04]  /*2060*/  LOP3.LUT R10, R15, 0xff, RZ, 0xc0, !PT ;  /* 0x000000ff0f0a7812 */ /* 0x000fc800078ec0ff */
[----:B------:R-:W-:-:S06]  /*2070*/  IADD3 R10, PT, PT, R10, -0x80, RZ ;  /* 0xffffff800a0a7810 */ /* 0x000fcc0007ffe0ff */
[----:B------:R-:W0:Y:S02]  /*2080*/  I2F.F16 R10, R10 ;  /* 0x0000000a000a7306 */ /* 0x000e240000200c00 */
[----:B0-----:R-:W-:-:S05]  /*2090*/  HADD2.F32 R9, -RZ, R10.H0_H0 ;  /* 0x2000000aff097230 */ /* 0x001fca0000004100 */
[----:B------:R-:W-:Y:S01]  /*20a0*/  FFMA.FTZ R8, R8, R9, RZ ;  /* 0x0000000908087223 */ /* 0x000fe200000100ff */
[----:B------:R-:W-:-:S04]  /*20b0*/  SHF.R.U32.HI R9, RZ, 0x8, R15 ;  /* 0x00000008ff097819 */ /* 0x000fc8000001160f */
[----:B------:R-:W-:-:S05]  /*20c0*/  LOP3.LUT R9, R9, 0xff, RZ, 0xc0, !PT ;  /* 0x000000ff09097812 */ /* 0x000fca00078ec0ff */
[----:B------:R-:W-:-:S06]  /*20d0*/  VIADD R9, R9, 0xffffff80 ;  /* 0xffffff8009097836 */ /* 0x000fcc0000000000 */
[----:B------:R-:W0:Y:S02]  /*20e0*/  I2F.F16 R9, R9 ;  /* 0x0000000900097306 */ /* 0x000e240000200c00 */
[----:B0-----:R-:W-:-:S05]  /*20f0*/  HADD2.F32 R11, -RZ, R9.H0_H0 ;  /* 0x20000009ff0b7230 */ /* 0x001fca0000004100 */
[----:B------:R-:W-:Y:S01]  /*2100*/  FFMA.FTZ R23, R23, R11, R8 ;  /* 0x0000000b17177223 */ /* 0x000fe20000010008 */
[----:B------:R-:W-:Y:S01]  /*2110*/  SHF.R.U32.HI R8, RZ, 0x10, R15 ;  /* 0x00000010ff087819 */ /* 0x000fe2000001160f */
[----:B------:R-:W-:-:S03]  /*2120*/  HADD2.F32 R15, -RZ, R32.H0_H0 ;  /* 0x20000020ff0f7230 */ /* 0x000fc60000004100 */
[----:B------:R-:W-:-:S04]  /*2130*/  LOP3.LUT R8, R8, 0xff, RZ, 0xc0, !PT ;  /* 0x000000ff08087812 */ /* 0x000fc800078ec0ff */
[----:B------:R-:W-:-:S06]  /*2140*/  IADD3 R29, PT, PT, R8, -0x80, RZ ;  /* 0xffffff80081d7810 */ /* 0x000fcc0007ffe0ff */
[----:B------:R-:W0:Y:S02]  /*2150*/  I2F.F16 R29, R29 ;  /* 0x0000001d001d7306 */ /* 0x000e240000200c00 */
[----:B0-----:R-:W-:-:S05]  /*2160*/  HADD2.F32 R8, -RZ, R29.H0_H0 ;  /* 0x2000001dff087230 */ /* 0x001fca0000004100 */
[----:B------:R-:W-:Y:S02]  /*2170*/  FFMA.FTZ R23, R22, R8, R23 ;  /* 0x0000000816177223 */ /* 0x000fe40000010017 */
[----:B------:R0:W2:Y:S01]  /*2180*/  LDG.E.128.CONSTANT R8, desc[UR6][R30.64] ;  /* 0x000000061e087981 */ /* 0x0000a2000c1e9d00 */
[----:B------:R-:W-:Y:S01]  /*2190*/  LOP3.LUT R22, R7, 0xff, RZ, 0xc0, !PT ;  /* 0x000000ff07167812 */ /* 0x000fe200078ec0ff */
[----:B------:R-:W-:-:S03]  /*21a0*/  FFMA.FTZ R15, R28, R15, R23 ;  /* 0x0000000f1c0f7223 */ /* 0x000fc60000010017 */
[----:B------:R-:W-:-:S06]  /*21b0*/  IADD3 R23, PT, PT, R22, -0x80, RZ ;  /* 0xffffff8016177810 */ /* 0x000fcc0007ffe0ff */
[----:B------:R-:W1:Y:S02]  /*21c0*/  I2F.F16 R23, R23 ;  /* 0x0000001700177306 */ /* 0x000e640000200c00 */
[----:B-1----:R-:W-:-:S05]  /*21d0*/  HADD2.F32 R22, -RZ, R23.H0_H0 ;  /* 0x20000017ff167230 */ /* 0x002fca0000004100 */
[----:B------:R-:W-:Y:S01]  /*21e0*/  FFMA.FTZ R15, R12, R22, R15 ;  /* 0x000000160c0f7223 */ /* 0x000fe2000001000f */
[--C-:B------:R-:W-:Y:S02]  /*21f0*/  SHF.R.U32.HI R12, RZ, 0x8, R7.reuse ;  /* 0x00000008ff0c7819 */ /* 0x100fe40000011607 */
[----:B------:R-:W-:Y:S02]  /*2200*/  SHF.R.U32.HI R22, RZ, 0x10, R7 ;  /* 0x00000010ff167819 */ /* 0x000fe40000011607 */
[----:B------:R-:W-:Y:S02]  /*2210*/  LOP3.LUT R12, R12, 0xff, RZ, 0xc0, !PT ;  /* 0x000000ff0c0c7812 */ /* 0x000fe400078ec0ff */
[----:B------:R-:W-:Y:S02]  /*2220*/  LOP3.LUT R22, R22, 0xff, RZ, 0xc0, !PT ;  /* 0x000000ff16167812 */ /* 0x000fe400078ec0ff */
[----:B------:R-:W-:-:S03]  /*2230*/  IADD3 R32, PT, PT, R12, -0x80, RZ ;  /* 0xffffff800c207810 */ /* 0x000fc60007ffe0ff */
[----:B------:R-:W-:Y:S01]  /*2240*/  VIADD R22, R22, 0xffffff80 ;  /* 0xffffff8016167836 */ /* 0x000fe20000000000 */
[----:B------:R-:W1:Y:S08]  /*2250*/  I2F.F16 R12, R32 ;  /* 0x00000020000c7306 */ /* 0x000e700000200c00 */
[----:B------:R-:W3:Y:S01]  /*2260*/  I2F.F16 R22, R22 ;  /* 0x0000001600167306 */ /* 0x000ee20000200c00 */
[----:B------:R-:W-:-:S04]  /*2270*/  IMAD.WIDE R28, R16, 0x4, R30 ;  /* 0x00000004101c7825 */ /* 0x000fc800078e021e */
[----:B-1----:R-:W-:-:S05]  /*2280*/  HADD2.F32 R12, -RZ, R12.H0_H0 ;  /* 0x2000000cff0c7230 */ /* 0x002fca0000004100 */
[----:B------:R-:W-:Y:S01]  /*2290*/  FFMA.FTZ R12, R14, R12, R15 ;  /* 0x0000000c0e0c7223 */ /* 0x000fe2000001000f */
[----:B---3--:R-:W-:-:S05]  /*22a0*/  HADD2.F32 R23, -RZ, R22.H0_H0 ;  /* 0x20000016ff177230 */ /* 0x008fca0000004100 */
[----:B------:R-:W-:Y:S02]  /*22b0*/  FFMA.FTZ R23, R13, R23, R12 ;  /* 0x000000170d177223 */ /* 0x000fe4000001000c */
[----:B------:R-:W3:Y:S01]  /*22c0*/  LDG.E.128.CONSTANT R12, desc[UR6][R28.64] ;  /* 0x000000061c0c7981 */ /* 0x000ee2000c1e9d00 */
[----:B------:R-:W-:Y:S02]  /*22d0*/  LEA.HI R6, R6, 0xffffff80, RZ, 0x8 ;  /* 0xffffff8006067811 */ /* 0x000fe400078f40ff */
[----:B------:R-:W-:-:S04]  /*22e0*/  LEA.HI R7, R7, 0xffffff80, RZ, 0x8 ;  /* 0xffffff8007077811 */ /* 0x000fc800078f40ff */
[----:B------:R-:W1:Y:S08]  /*22f0*/  I2F.F16 R6, R6 ;  /* 0x0000000600067306 */ /* 0x000e700000200c00 */
[----:B------:R-:W0:Y:S01]  /*2300*/  I2F.F16 R7, R7 ;  /* 0x0000000700077306 */ /* 0x000e220000200c00 */
[----:B-1----:R-:W-:Y:S02]  /*2310*/  HADD2.F32 R22, -RZ, R6.H0_H0 ;  /* 0x20000006ff167230 */ /* 0x002fe40000004100 */
[----:B0-----:R-:W-:-:S03]  /*2320*/  HADD2.F32 R30, -RZ, R7.H0_H0 ;  /* 0x20000007ff1e7230 */ /* 0x001fc60000004100 */
[C---:B------:R-:W-:Y:S01]  /*2330*/  FFMA.FTZ R5, R24.reuse, R22, R5 ;  /* 0x0000001618057223 */ /* 0x040fe20000010005 */
[----:B------:R-:W0:Y:S01]  /*2340*/  LDS.64 R6, [UR4+0x20] ;  /* 0x00002004ff067984 */ /* 0x000e220008000a00 */
[----:B------:R-:W-:Y:S01]  /*2350*/  FFMA.FTZ R24, R24, R30, R23 ;  /* 0x0000001e18187223 */ /* 0x000fe20000010017 */
[----:B------:R-:W-:Y:S01]  /*2360*/  FMUL.FTZ R23, R20, R17 ;  /* 0x0000001114177220 */ /* 0x000fe20000410000 */
[----:B------:R-:W-:Y:S01]  /*2370*/  FMUL.FTZ R20, R26, R27 ;  /* 0x0000001b1a147220 */ /* 0x000fe20000410000 */
[----:B------:R-:W-:Y:S02]  /*2380*/  HFMA2 R4, R4, 1, 1, RZ ;  /* 0x3c003c0004047831 */ /* 0x000fe400000000ff */
[----:B------:R-:W-:Y:S02]  /*2390*/  HADD2.F32 R0, -RZ, R0.H0_H0 ;  /* 0x20000000ff007230 */ /* 0x000fe40000004100 */
[----:B------:R-:W-:-:S03]  /*23a0*/  F2FP.F16.F32.PACK_AB R20, RZ, R20 ;  /* 0x00000014ff14723e */ /* 0x000fc600000000ff */
[----:B------:R-:W-:Y:S01]  /*23b0*/  FMUL.FTZ R22, R21, R0 ;  /* 0x0000000015167220 */ /* 0x000fe20000410000 */
[----:B------:R-:W-:Y:S01]  /*23c0*/  PRMT R25, R25, 0x5410, R20 ;  /* 0x0000541019197816 */ /* 0x000fe20000000014 */
[----:B------:R-:W-:Y:S01]  /*23d0*/  FMUL.FTZ R21, R0, R5 ;  /* 0x0000000500157220 */ /* 0x000fe20000410000 */
[----:B------:R-:W-:Y:S02]  /*23e0*/  FMUL.FTZ R5, R17, R24 ;  /* 0x0000001811057220 */ /* 0x000fe40000410000 */
[----:B------:R-:W-:Y:S01]  /*23f0*/  F2FP.F16.F32.PACK_AB R22, RZ, R22 ;  /* 0x00000016ff16723e */ /* 0x000fe200000000ff */
[----:B------:R-:W-:Y:S01]  /*2400*/  HADD2 R19, R25, R4 ;  /* 0x0000000419137230 */ /* 0x000fe20000000000 */
[----:B------:R-:W-:-:S04]  /*2410*/  F2FP.F16.F32.PACK_AB R23, RZ, R23 ;  /* 0x00000017ff17723e */ /* 0x000fc800000000ff */
[----:B------:R-:W-:Y:S02]  /*2420*/  PRMT R22, R22, 0x5410, R23 ;  /* 0x0000541016167816 */ /* 0x000fe40000000017 */
[----:B------:R-:W-:Y:S02]  /*2430*/  F2FP.F16.F32.PACK_AB R21, RZ, R21 ;  /* 0x00000015ff15723e */ /* 0x000fe400000000ff */
[----:B------:R-:W-:Y:S01]  /*2440*/  F2FP.F16.F32.PACK_AB R5, RZ, R5 ;  /* 0x00000005ff05723e */ /* 0x000fe200000000ff */
[----:B------:R-:W-:-:S03]  /*2450*/  HFMA2 R22, R22, 1, 1, RZ ;  /* 0x3c003c0016167831 */ /* 0x000fc600000000ff */
[----:B------:R-:W-:-:S05]  /*2460*/  PRMT R21, R21, 0x5410, R5 ;  /* 0x0000541015157816 */ /* 0x000fca0000000005 */
[----:B------:R-:W-:Y:S01]  /*2470*/  HADD2 R22, R21, R22 ;  /* 0x0000001615167230 */ /* 0x000fe20000000000 */
[----:B--2---:R-:W-:Y:S02]  /*2480*/  LOP3.LUT R20, R9, 0xff, RZ, 0xc0, !PT ;  /* 0x000000ff09147812 */ /* 0x004fe400078ec0ff */
[----:B------:R-:W-:Y:S02]  /*2490*/  SHF.R.U32.HI R27, RZ, 0x8, R9 ;  /* 0x00000008ff1b7819 */ /* 0x000fe40000011609 */
[----:B------:R-:W-:Y:S02]  /*24a0*/  SHF.R.U32.HI R4, RZ, 0x8, R8 ;  /* 0x00000008ff047819 */ /* 0x000fe40000011608 */
[----:B------:R-:W-:Y:S02]  /*24b0*/  LOP3.LUT R24, R8, 0xff, RZ, 0xc0, !PT ;  /* 0x000000ff08187812 */ /* 0x000fe400078ec0ff */
[----:B------:R-:W-:Y:S02]  /*24c0*/  IADD3 R25, PT, PT, R20, -0x80, RZ ;  /* 0xffffff8014197810 */ /* 0x000fe40007ffe0ff */
[----:B------:R-:W-:-:S02]  /*24d0*/  LOP3.LUT R27, R27, 0xff, RZ, 0xc0, !PT ;  /* 0x000000ff1b1b7812 */ /* 0x000fc400078ec0ff */
[----:B------:R-:W-:Y:S02]  /*24e0*/  IADD3 R24, PT, PT, R24, -0x80, RZ ;  /* 0xffffff8018187810 */ /* 0x000fe40007ffe0ff */
[----:B------:R-:W-:Y:S01]  /*24f0*/  LOP3.LUT R20, R4, 0xff, RZ, 0xc0, !PT ;  /* 0x000000ff04147812 */ /* 0x000fe200078ec0ff */
[----:B------:R-:W-:Y:S01]  /*2500*/  VIADD R27, R27, 0xffffff80 ;  /* 0xffffff801b1b7836 */ /* 0x000fe20000000000 */
[----:B------:R-:W1:Y:S02]  /*2510*/  I2F.F16 R4, R25 ;  /* 0x0000001900047306 */ /* 0x000e640000200c00 */
[----:B------:R-:W-:-:S06]  /*2520*/  IADD3 R20, PT, PT, R20, -0x80, RZ ;  /* 0xffffff8014147810 */ /* 0x000fcc0007ffe0ff */
[----:B------:R-:W2:Y:S08]  /*2530*/  I2F.F16 R24, R24 ;  /* 0x0000001800187306 */ /* 0x000eb00000200c00 */
[----:B------:R-:W4:Y:S01]  /*2540*/  I2F.F16 R23, R27 ;  /* 0x0000001b00177306 */ /* 0x000f220000200c00 */
[----:B-1----:R-:W-:-:S07]  /*2550*/  HADD2.F32 R21, -RZ, R4.H0_H0 ;  /* 0x20000004ff157230 */ /* 0x002fce0000004100 */
[----:B------:R-:W1:Y:S01]  /*2560*/  I2F.F16 R20, R20 ;  /* 0x0000001400147306 */ /* 0x000e620000200c00 */
[----:B0-----:R-:W-:Y:S02]  /*2570*/  HADD2.F32 R4, -RZ, R6.H0_H0 ;  /* 0x20000006ff047230 */ /* 0x001fe40000004100 */
[----:B--2---:R-:W-:Y:S02]  /*2580*/  HADD2.F32 R5, -RZ, R24.H0_H0 ;  /* 0x20000018ff057230 */ /* 0x004fe40000004100 */
[----:B------:R-:W-:Y:S02]  /*2590*/  HADD2.F32 R6, -RZ, R6.H1_H1 ;  /* 0x30000006ff067230 */ /* 0x000fe40000004100 */
[----:B------:R-:W-:Y:S01]  /*25a0*/  FFMA.FTZ R21, R4, R21, RZ ;  /* 0x0000001504157223 */ /* 0x000fe200000100ff */
[----:B----4-:R-:W-:Y:S02]  /*25b0*/  HADD2.F32 R23, -RZ, R23.H0_H0 ;  /* 0x20000017ff177230 */ /* 0x010fe40000004100 */
[----:B------:R-:W-:Y:S01]  /*25c0*/  FFMA.FTZ R30, R5, R4, RZ ;  /* 0x00000004051e7223 */ /* 0x000fe200000100ff */
[----:B------:R-:W-:Y:S01]  /*25d0*/  LOP3.LUT R5, R10, 0xff, RZ, 0xc0, !PT ;  /* 0x000000ff0a057812 */ /* 0x000fe200078ec0ff */
[----:B-1----:R-:W-:-:S02]  /*25e0*/  HADD2.F32 R25, -RZ, R20.H0_H0 ;  /* 0x20000014ff197230 */ /* 0x002fc40000004100 */
[----:B------:R-:W-:Y:S01]  /*25f0*/  FFMA.FTZ R20, R6, R23, R21 ;  /* 0x0000001706147223 */ /* 0x000fe20000010015 */
[----:B------:R-:W-:Y:S02]  /*2600*/  SHF.R.U32.HI R21, RZ, 0x8, R10 ;  /* 0x00000008ff157819 */ /* 0x000fe4000001160a */
[----:B------:R-:W-:Y:S02]  /*2610*/  IADD3 R23, PT, PT, R5, -0x80, RZ ;  /* 0xffffff8005177810 */ /* 0x000fe40007ffe0ff */
[----:B------:R-:W-:Y:S01]  /*2620*/  LOP3.LUT R21, R21, 0xff, RZ, 0xc0, !PT ;  /* 0x000000ff15157812 */ /* 0x000fe200078ec0ff */
[----:B------:R-:W-:-:S03]  /*2630*/  FFMA.FTZ R30, R25, R6, R30 ;  /* 0x00000006191e7223 */ /* 0x000fc6000001001e */
[----:B------:R-:W-:Y:S01]  /*2640*/  IADD3 R25, PT, PT, R21, -0x80, RZ ;  /* 0xffffff8015197810 */ /* 0x000fe20007ffe0ff */
[----:B------:R-:W0:Y:S08]  /*2650*/  I2F.F16 R23, R23 ;  /* 0x0000001700177306 */ /* 0x000e300000200c00 */
[----:B------:R-:W1:Y:S01]  /*2660*/  I2F.F16 R25, R25 ;  /* 0x0000001900197306 */ /* 0x000e620000200c00 */
[----:B0-----:R-:W-:-:S05]  /*2670*/  HADD2.F32 R5, -RZ, R23.H0_H0 ;  /* 0x20000017ff057230 */ /* 0x001fca0000004100 */
[----:B------:R-:W-:Y:S01]  /*2680*/  FFMA.FTZ R5, R4, R5, RZ ;  /* 0x0000000504057223 */ /* 0x000fe200000100ff */
[----:B-1----:R-:W-:-:S05]  /*2690*/  HADD2.F32 R21, -RZ, R25.H0_H0 ;  /* 0x20000019ff157230 */ /* 0x002fca0000004100 */
        /* <DEDUP_REMOVED lines=22> */
[----:B------:R-:W-:Y:S08]  /*2800*/  I2F.F16 R25, R25 ;  /* 0x0000001900197306 */ /* 0x000ff00000200c00 */
[----:B------:R-:W0:Y:S01]  /*2810*/  I2F.F16 R8, R23 ;  /* 0x0000001700087306 */ /* 0x000e220000200c00 */
[----:B------:R-:W-:Y:S01]  /*2820*/  LEA.HI R27, R10, 0xffffff80, RZ, 0x8 ;  /* 0xffffff800a1b7811 */ /* 0x000fe200078f40ff */
[----:B------:R-:W-:-:S06]  /*2830*/  HADD2.F32 R7, -RZ, R7.H1_H1 ;  /* 0x30000007ff077230 */ /* 0x000fcc0000004100 */
[----:B------:R-:W1:Y:S01]  /*2840*/  I2F.F16 R9, R27 ;  /* 0x0000001b00097306 */ /* 0x000e620000200c00 */
[----:B0-----:R-:W-:Y:S02]  /*2850*/  HADD2.F32 R31, -RZ, R8.H0_H0 ;  /* 0x20000008ff1f7230 */ /* 0x001fe40000004100 */
[----:B------:R-:W-:-:S05]  /*2860*/  HADD2.F32 R8, -RZ, R25.H0_H0 ;  /* 0x20000019ff087230 */ /* 0x000fca0000004100 */
[----:B------:R-:W-:Y:S02]  /*2870*/  FFMA.FTZ R8, R7, R8, R20 ;  /* 0x0000000807087223 */ /* 0x000fe40000010014 */
[----:B------:R-:W0:Y:S01]  /*2880*/  LDS.64 R20, [UR4+0x28] ;  /* 0x00002804ff147984 */ /* 0x000e220008000a00 */
[----:B-1----:R-:W-:-:S05]  /*2890*/  HADD2.F32 R9, -RZ, R9.H0_H0 ;  /* 0x20000009ff097230 */ /* 0x002fca0000004100 */
[----:B------:R-:W-:Y:S01]  /*28a0*/  FFMA.FTZ R10, R7, R9, R24 ;  /* 0x00000009070a7223 */ /* 0x000fe20000010018 */
[----:B---3--:R-:W-:-:S04]  /*28b0*/  LOP3.LUT R9, R12, 0xff, RZ, 0xc0, !PT ;  /* 0x000000ff0c097812 */ /* 0x008fc800078ec0ff */
[----:B------:R-:W-:-:S06]  /*28c0*/  IADD3 R24, PT, PT, R9, -0x80, RZ ;  /* 0xffffff8009187810 */ /* 0x000fcc0007ffe0ff */
[----:B------:R-:W1:Y:S01]  /*28d0*/  I2F.F16 R24, R24 ;  /* 0x0000001800187306 */ /* 0x000e620000200c00 */
[----:B------:R-:W-:Y:S01]  /*28e0*/  FFMA.FTZ R30, R31, R7, R30 ;  /* 0x000000071f1e7223 */ /* 0x000fe2000001001e */
[----:B-1----:R-:W-:Y:S02]  /*28f0*/  HADD2.F32 R9, -RZ, R24.H0_H0 ;  /* 0x20000018ff097230 */ /* 0x002fe40000004100 */
[----:B0-----:R-:W-:-:S05]  /*2900*/  HADD2.F32 R23, -RZ, R20.H0_H0 ;  /* 0x20000014ff177230 */ /* 0x001fca0000004100 */
[----:B------:R-:W-:Y:S01]  /*2910*/  FFMA.FTZ R30, R9, R23, R30 ;  /* 0x00000017091e7223 */ /* 0x000fe2000001001e */
[--C-:B------:R-:W-:Y:S01]  /*2920*/  SHF.R.U32.HI R9, RZ, 0x8, R12.reuse ;  /* 0x00000008ff097819 */ /* 0x100fe2000001160c */
[----:B------:R-:W-:Y:S01]  /*2930*/  HADD2.F32 R27, -RZ, R20.H1_H1 ;  /* 0x30000014ff1b7230 */ /* 0x000fe20000004100 */
[----:B------:R-:W-:Y:S02]  /*2940*/  SHF.R.U32.HI R20, RZ, 0x10, R12 ;  /* 0x00000010ff147819 */ /* 0x000fe4000001160c */
[----:B------:R-:W-:Y:S02]  /*2950*/  LOP3.LUT R9, R9, 0xff, RZ, 0xc0, !PT ;  /* 0x000000ff09097812 */ /* 0x000fe400078ec0ff */
[----:B------:R-:W-:Y:S02]  /*2960*/  LOP3.LUT R20, R20, 0xff, RZ, 0xc0, !PT ;  /* 0x000000ff14147812 */ /* 0x000fe400078ec0ff */
[----:B------:R-:W-:-:S03]  /*2970*/  IADD3 R25, PT, PT, R9, -0x80, RZ ;  /* 0xffffff8009197810 */ /* 0x000fc60007ffe0ff */
[----:B------:R-:W-:-:S03]  /*2980*/  VIADD R24, R20, 0xffffff80 ;  /* 0xffffff8014187836 */ /* 0x000fc60000000000 */
[----:B------:R-:W0:Y:S08]  /*2990*/  I2F.F16 R25, R25 ;  /* 0x0000001900197306 */ /* 0x000e300000200c00 */
[----:B------:R-:W1:Y:S01]  /*29a0*/  I2F.F16 R24, R24 ;  /* 0x0000001800187306 */ /* 0x000e620000200c00 */
[----:B0-----:R-:W-:-:S05]  /*29b0*/  HADD2.F32 R9, -RZ, R25.H0_H0 ;  /* 0x20000019ff097230 */ /* 0x001fca0000004100 */
[----:B------:R-:W-:Y:S01]  /*29c0*/  FFMA.FTZ R9, R9, R27, R30 ;  /* 0x0000001b09097223 */ /* 0x000fe2000001001e */
[----:B------:R-:W-:Y:S02]  /*29d0*/  HADD2.F32 R30, -RZ, R21.H0_H0 ;  /* 0x20000015ff1e7230 */ /* 0x000fe40000004100 */
        /* <DEDUP_REMOVED lines=19> */
[----:B------:R-:W-:Y:S02]  /*2b10*/  LOP3.LUT R9, R14, 0xff, RZ, 0xc0, !PT ;  /* 0x000000ff0e097812 */ /* 0x000fe400078ec0ff */
[----:B------:R-:W-:-:S03]  /*2b20*/  LOP3.LUT R8, R11, 0xff, RZ, 0xc0, !PT ;  /* 0x000000ff0b087812 */ /* 0x000fc600078ec0ff */
[----:B------:R-:W-:Y:S01]  /*2b30*/  VIADD R9, R9, 0xffffff80 ;  /* 0xffffff8009097836 */ /* 0x000fe20000000000 */
[----:B------:R-:W-:-:S05]  /*2b40*/  IADD3 R8, PT, PT, R8, -0x80, RZ ;  /* 0xffffff8008087810 */ /* 0x000fca0007ffe0ff */
[----:B------:R-:W0:Y:S08]  /*2b50*/  I2F.F16 R9, R9 ;  /* 0x0000000900097306 */ /* 0x000e300000200c00 */
[----:B------:R-:W1:Y:S01]  /*2b60*/  I2F.F16 R8, R8 ;  /* 0x0000000800087306 */ /* 0x000e620000200c00 */
[----:B0-----:R-:W-:-:S05]  /*2b70*/  HADD2.F32 R25, -RZ, R9.H0_H0 ;  /* 0x20000009ff197230 */ /* 0x001fca0000004100 */
[----:B------:R-:W-:Y:S01]  /*2b80*/  FFMA.FTZ R10, R23, R25, R10 ;  /* 0x00000019170a7223 */ /* 0x000fe2000001000a */
[----:B------:R-:W-:Y:S01]  /*2b90*/  SHF.R.U32.HI R25, RZ, 0x8, R14 ;  /* 0x00000008ff197819 */ /* 0x000fe2000001160e */
[----:B-1----:R-:W-:-:S03]  /*2ba0*/  HADD2.F32 R9, -RZ, R8.H0_H0 ;  /* 0x20000008ff097230 */ /* 0x002fc60000004100 */
[----:B------:R-:W-:Y:S02]  /*2bb0*/  LOP3.LUT R25, R25, 0xff, RZ, 0xc0, !PT ;  /* 0x000000ff19197812 */ /* 0x000fe400078ec0ff */
[----:B------:R-:W-:Y:S01]  /*2bc0*/  FFMA.FTZ R9, R4, R9, RZ ;  /* 0x0000000904097223 */ /* 0x000fe200000100ff */
[----:B------:R-:W-:Y:S02]  /*2bd0*/  SHF.R.U32.HI R4, RZ, 0x8, R11 ;  /* 0x00000008ff047819 */ /* 0x000fe4000001160b */
[----:B------:R-:W-:Y:S02]  /*2be0*/  IADD3 R31, PT, PT, R25, -0x80, RZ ;  /* 0xffffff80191f7810 */ /* 0x000fe40007ffe0ff */
[----:B------:R-:W-:-:S04]  /*2bf0*/  LOP3.LUT R4, R4, 0xff, RZ, 0xc0, !PT ;  /* 0x000000ff04047812 */ /* 0x000fc800078ec0ff */
[----:B------:R-:W0:Y:S01]  /*2c00*/  I2F.F16 R31, R31 ;  /* 0x0000001f001f7306 */ /* 0x000e220000200c00 */
[----:B------:R-:W-:-:S07]  /*2c10*/  IADD3 R4, PT, PT, R4, -0x80, RZ ;  /* 0xffffff8004047810 */ /* 0x000fce0007ffe0ff */
[----:B------:R-:W1:Y:S01]  /*2c20*/  I2F.F16 R4, R4 ;  /* 0x0000000400047306 */ /* 0x000e620000200c00 */
[----:B0-----:R-:W-:-:S05]  /*2c30*/  HADD2.F32 R25, -RZ, R31.H0_H0 ;  /* 0x2000001fff197230 */ /* 0x001fca0000004100 */
[----:B------:R-:W-:Y:S01]  /*2c40*/  FFMA.FTZ R25, R27, R25, R10 ;  /* 0x000000191b197223 */ /* 0x000fe2000001000a */
[----:B-1----:R-:W-:-:S05]  /*2c50*/  HADD2.F32 R10, -RZ, R4.H0_H0 ;  /* 0x20000004ff0a7230 */ /* 0x002fca0000004100 */
[----:B------:R-:W-:Y:S01]  /*2c60*/  FFMA.FTZ R6, R6, R10, R9 ;  /* 0x0000000a06067223 */ /* 0x000fe20000010009 */
[----:B------:R-:W-:-:S04]  /*2c70*/  SHF.R.U32.HI R9, RZ, 0x10, R11 ;  /* 0x00000010ff097819 */ /* 0x000fc8000001160b */
[----:B------:R-:W-:-:S05]  /*2c80*/  LOP3.LUT R9, R9, 0xff, RZ, 0xc0, !PT ;  /* 0x000000ff09097812 */ /* 0x000fca00078ec0ff */
[----:B------:R-:W-:Y:S01]  /*2c90*/  VIADD R31, R9, 0xffffff80 ;  /* 0xffffff80091f7836 */ /* 0x000fe20000000000 */
[----:B------:R-:W-:-:S05]  /*2ca0*/  LEA.HI R32, R11, 0xffffff80, RZ, 0x8 ;  /* 0xffffff800b207811 */ /* 0x000fca00078f40ff */
[----:B------:R-:W0:Y:S08]  /*2cb0*/  I2F.F16 R31, R31 ;  /* 0x0000001f001f7306 */ /* 0x000e300000200c00 */
[----:B------:R-:W1:Y:S01]  /*2cc0*/  I2F.F16 R8, R32 ;  /* 0x0000002000087306 */ /* 0x000e620000200c00 */
[----:B0-----:R-:W-:-:S05]  /*2cd0*/  HADD2.F32 R9, -RZ, R31.H0_H0 ;  /* 0x2000001fff097230 */ /* 0x001fca0000004100 */
[----:B------:R-:W-:Y:S01]  /*2ce0*/  FFMA.FTZ R6, R5, R9, R6 ;  /* 0x0000000905067223 */ /* 0x000fe20000010006 */
[----:B------:R-:W-:-:S04]  /*2cf0*/  IMAD.WIDE R4, R16, 0x4, R28 ;  /* 0x0000000410047825 */ /* 0x000fc800078e021c */
[----:B-1----:R-:W-:-:S05]  /*2d00*/  HADD2.F32 R8, -RZ, R8.H0_H0 ;  /* 0x20000008ff087230 */ /* 0x002fca0000004100 */
[----:B------:R-:W-:Y:S01]  /*2d10*/  FFMA.FTZ R28, R7, R8, R6 ;  /* 0x00000008071c7223 */ /* 0x000fe20000010006 */
[----:B------:R-:W-:Y:S02]  /*2d20*/  IMAD.WIDE R8, R16, 0x4, R4 ;  /* 0x0000000410087825 */ /* 0x000fe400078e0204 */
[----:B------:R-:W2:Y:S04]  /*2d30*/  LDG.E.128.CONSTANT R4, desc[UR6][R4.64] ;  /* 0x0000000604047981 */ /* 0x000ea8000c1e9d00 */
[----:B------:R-:W3:Y:S01]  /*2d40*/  LDG.E.128.CONSTANT R8, desc[UR6][R8.64] ;  /* 0x0000000608087981 */ /* 0x000ee2000c1e9d00 */
[----:B------:R-:W-:-:S06]  /*2d50*/  LEA.HI R16, R12, 0xffffff80, RZ, 0x8 ;  /* 0xffffff800c107811 */ /* 0x000fcc00078f40ff */
[----:B------:R-:W0:Y:S01]  /*2d60*/  I2F.F16 R16, R16 ;  /* 0x0000001000107306 */ /* 0x000e220000200c00 */
[----:B------:R-:W-:Y:S02]  /*2d70*/  HADD2.F32 R21, -RZ, R21.H1_H1 ;  /* 0x30000015ff157230 */ /* 0x000fe40000004100 */
[----:B0-----:R-:W-:-:S05]  /*2d80*/  HADD2.F32 R29, -RZ, R16.H0_H0 ;  /* 0x20000010ff1d7230 */ /* 0x001fca0000004100 */
[----:B------:R-:W-:Y:S01]  /*2d90*/  FFMA.FTZ R29, R29, R21, R20 ;  /* 0x000000151d1d7223 */ /* 0x000fe20000010014 */
[----:B------:R-:W-:-:S06]  /*2da0*/  LEA.HI R20, R13, 0xffffff80, RZ, 0x8 ;  /* 0xffffff800d147811 */ /* 0x000fcc00078f40ff */
[----:B------:R-:W0:Y:S01]  /*2db0*/  I2F.F16 R20, R20 ;  /* 0x0000001400147306 */ /* 0x000e220000200c00 */
[----:B------:R-:W-:-:S04]  /*2dc0*/  SHF.R.U32.HI R12, RZ, 0x10, R14 ;  /* 0x00000010ff0c7819 */ /* 0x000fc8000001160e */
[----:B------:R-:W-:-:S04]  /*2dd0*/  LOP3.LUT R12, R12, 0xff, RZ, 0xc0, !PT ;  /* 0x000000ff0c0c7812 */ /* 0x000fc800078ec0ff */
[----:B------:R-:W-:Y:S01]  /*2de0*/  IADD3 R31, PT, PT, R12, -0x80, RZ ;  /* 0xffffff800c1f7810 */ /* 0x000fe20007ffe0ff */
[----:B0-----:R-:W-:-:S05]  /*2df0*/  HADD2.F32 R13, -RZ, R20.H0_H0 ;  /* 0x20000014ff0d7230 */ /* 0x001fca0000004100 */
[----:B------:R-:W-:Y:S01]  /*2e00*/  FFMA.FTZ R13, R21, R13, R24 ;  /* 0x0000000d150d7223 */ /* 0x000fe20000010018 */
[----:B------:R-:W-:Y:S01]  /*2e10*/  LOP3.LUT R24, R15, 0xff, RZ, 0xc0, !PT ;  /* 0x000000ff0f187812 */ /* 0x000fe200078ec0ff */
[----:B------:R-:W0:Y:S03]  /*2e20*/  I2F.F16 R31, R31 ;  /* 0x0000001f001f7306 */ /* 0x000e260000200c00 */
[----:B------:R-:W-:-:S06]  /*2e30*/  IADD3 R24, PT, PT, R24, -0x80, RZ ;  /* 0xffffff8018187810 */ /* 0x000fcc0007ffe0ff */
[----:B------:R-:W1:Y:S01]  /*2e40*/  I2F.F16 R24, R24 ;  /* 0x0000001800187306 */ /* 0x000e620000200c00 */
[----:B0-----:R-:W-:-:S05]  /*2e50*/  HADD2.F32 R12, -RZ, R31.H0_H0 ;  /* 0x2000001fff0c7230 */ /* 0x001fca0000004100 */
[----:B------:R-:W-:Y:S01]  /*2e60*/  FFMA.FTZ R12, R30, R12, R25 ;  /* 0x0000000c1e0c7223 */ /* 0x000fe20000010019 */
[----:B-1----:R-:W-:-:S05]  /*2e70*/  HADD2.F32 R25, -RZ, R24.H0_H0 ;  /* 0x20000018ff197230 */ /* 0x002fca0000004100 */
        /* <DEDUP_REMOVED lines=11> */
[----:B------:R-:W-:Y:S02]  /*2f30*/  LEA.HI R20, R14, 0xffffff80, RZ, 0x8 ;  /* 0xffffff800e147811 */ /* 0x000fe400078f40ff */
[----:B------:R-:W-:-:S05]  /*2f40*/  LEA.HI R28, R15, 0xffffff80, RZ, 0x8 ;  /* 0xffffff800f1c7811 */ /* 0x000fca00078f40ff */
[----:B------:R-:W1:Y:S08]  /*2f50*/  I2F.F16 R20, R20 ;  /* 0x0000001400147306 */ /* 0x000e700000200c00 */
[----:B------:R-:W4:Y:S01]  /*2f60*/  I2F.F16 R23, R28 ;  /* 0x0000001c00177306 */ /* 0x000f220000200c00 */
[----:B0-----:R-:W-:-:S05]  /*2f70*/  HADD2.F32 R14, -RZ, R24.H0_H0 ;  /* 0x20000018ff0e7230 */ /* 0x001fca0000004100 */
[----:B------:R-:W-:Y:S02]  /*2f80*/  FFMA.FTZ R27, R30, R14, R27 ;  /* 0x0000000e1e1b7223 */ /* 0x000fe4000001001b */
[----:B------:R-:W0:Y:S01]  /*2f90*/  LDS.64 R14, [UR4+0x30] ;  /* 0x00003004ff0e7984 */ /* 0x000e220008000a00 */
[----:B-1----:R-:W-:Y:S02]  /*2fa0*/  HADD2.F32 R25, -RZ, R20.H0_H0 ;  /* 0x20000014ff197230 */ /* 0x002fe40000004100 */
[----:B----4-:R-:W-:-:S03]  /*2fb0*/  HADD2.F32 R30, -RZ, R23.H0_H0 ;  /* 0x20000017ff1e7230 */ /* 0x010fc60000004100 */
[C---:B------:R-:W-:Y:S02]  /*2fc0*/  FFMA.FTZ R23, R21.reuse, R25, R12 ;  /* 0x0000001915177223 */ /* 0x040fe4000001000c */
[----:B------:R-:W-:Y:S01]  /*2fd0*/  FFMA.FTZ R24, R21, R30, R27 ;  /* 0x0000001e15187223 */ /* 0x000fe2000001001b */
[----:B------:R-:W-:Y:S01]  /*2fe0*/  FMUL.FTZ R29, R18, R29 ;  /* 0x0000001d121d7220 */ /* 0x000fe20000410000 */
[----:B------:R-:W-:-:S04]  /*2ff0*/  FMUL.FTZ R13, R26, R13 ;  /* 0x0000000d1a0d7220 */ /* 0x000fc80000410000 */
[----:B------:R-:W-:Y:S02]  /*3000*/  F2FP.F16.F32.PACK_AB R16, RZ, R29 ;  /* 0x0000001dff10723e */ /* 0x000fe400000000ff */
[----:B------:R-:W-:-:S04]  /*3010*/  F2FP.F16.F32.PACK_AB R13, RZ, R13 ;  /* 0x0000000dff0d723e */ /* 0x000fc800000000ff */
[----:B------:R-:W-:-:S05]  /*3020*/  PRMT R27, R16, 0x5410, R13 ;  /* 0x00005410101b7816 */ /* 0x000fca000000000d */
[----:B------:R-:W-:Y:S01]  /*3030*/  HFMA2 R19, R27, 1, 1, R19 ;  /* 0x3c003c001b137831 */ /* 0x000fe20000000013 */
[--C-:B--2---:R-:W-:Y:S02]  /*3040*/  SHF.R.U32.HI R20, RZ, 0x8, R4.reuse ;  /* 0x00000008ff147819 */ /* 0x104fe40000011604 */
[----:B------:R-:W-:Y:S02]  /*3050*/  LOP3.LUT R12, R4, 0xff, RZ, 0xc0, !PT ;  /* 0x000000ff040c7812 */ /* 0x000fe400078ec0ff */
[----:B------:R-:W-:Y:S02]  /*3060*/  LOP3.LUT R21, R20, 0xff, RZ, 0xc0, !PT ;  /* 0x000000ff14157812 */ /* 0x000fe400078ec0ff */
[----:B------:R-:W-:Y:S02]  /*3070*/  IADD3 R12, PT, PT, R12, -0x80, RZ ;  /* 0xffffff800c0c7810 */ /* 0x000fe40007ffe0ff */
[----:B------:R-:W-:Y:S02]  /*3080*/  IADD3 R21, PT, PT, R21, -0x80, RZ ;  /* 0xffffff8015157810 */ /* 0x000fe40007ffe0ff */
[----:B------:R-:W1:Y:S01]  /*3090*/  I2F.F16 R20, R12 ;  /* 0x0000000c00147306 */ /* 0x000e620000200c00 */
[----:B------:R-:W-:-:S07]  /*30a0*/  SHF.R.U32.HI R25, RZ, 0x10, R4 ;  /* 0x00000010ff197819 */ /* 0x000fce0000011604 */
[----:B------:R-:W2:Y:S01]  /*30b0*/  I2F.F16 R21, R21 ;  /* 0x0000001500157306 */ /* 0x000ea20000200c00 */
[----:B------:R-:W-:-:S04]  /*30c0*/  LOP3.LUT R25, R25, 0xff, RZ, 0xc0, !PT ;  /* 0x000000ff19197812 */ /* 0x000fc800078ec0ff */
[----:B------:R-:W-:Y:S01]  /*30d0*/  IADD3 R25, PT, PT, R25, -0x80, RZ ;  /* 0xffffff8019197810 */ /* 0x000fe20007ffe0ff */
[----:B-1----:R-:W-:-:S03]  /*30e0*/  HADD2.F32 R13, -RZ, R20.H0_H0 ;  /* 0x20000014ff0d7230 */ /* 0x002fc60000004100 */
[----:B------:R3:W1:Y:S01]  /*30f0*/  I2F.F16 R16, R25 ;  /* 0x0000001900107306 */ /* 0x0006620000200c00 */
[--C-:B0-----:R-:W-:Y:S02]  /*3100*/  HADD2.F32 R12, -RZ, R14.reuse.H0_H0 ;  /* 0x2000000eff0c7230 */ /* 0x101fe40000004100 */
[----:B--2---:R-:W-:Y:S02]  /*3110*/  HADD2.F32 R27, -RZ, R21.H0_H0 ;  /* 0x20000015ff1b7230 */ /* 0x004fe40000004100 */
[----:B------:R-:W0:Y:S01]  /*3120*/  LDS.64 R20, [UR4+0x38] ;  /* 0x00003804ff147984 */ /* 0x000e220008000a00 */
[----:B------:R-:W-:Y:S02]  /*3130*/  HADD2.F32 R14, -RZ, R14.H1_H1 ;  /* 0x3000000eff0e7230 */ /* 0x000fe40000004100 */
[----:B------:R-:W-:Y:S01]  /*3140*/  FFMA.FTZ R28, R13, R12, RZ ;  /* 0x0000000c0d1c7223 */ /* 0x000fe200000100ff */
[----:B---3--:R-:W-:-:S03]  /*3150*/  LOP3.LUT R25, R8, 0xff, RZ, 0xc0, !PT ;  /* 0x000000ff08197812 */ /* 0x008fc600078ec0ff */
[----:B------:R-:W-:Y:S01]  /*3160*/  FFMA.FTZ R28, R27, R14, R28 ;  /* 0x0000000e1b1c7223 */ /* 0x000fe2000001001c */
[----:B-1----:R-:W-:Y:S01]  /*3170*/  HADD2.F32 R27, -RZ, R16.H0_H0 ;  /* 0x20000010ff1b7230 */ /* 0x002fe20000004100 */
[----:B------:R-:W-:Y:S01]  /*3180*/  LEA.HI R16, R4, 0xffffff80, RZ, 0x8 ;  /* 0xffffff8004107811 */ /* 0x000fe200078f40ff */
[----:B------:R-:W-:-:S05]  /*3190*/  VIADD R25, R25, 0xffffff80 ;  /* 0xffffff8019197836 */ /* 0x000fca0000000000 */
[----:B------:R-:W1:Y:S01]  /*31a0*/  I2F.F16 R16, R16 ;  /* 0x0000001000107306 */ /* 0x000e620000200c00 */
[----:B------:R-:W-:-:S07]  /*31b0*/  HADD2.F32 R13, -RZ, R15.H0_H0 ;  /* 0x2000000fff0d7230 */ /* 0x000fce0000004100 */
[----:B------:R-:W2:Y:S01]  /*31c0*/  I2F.F16 R25, R25 ;  /* 0x0000001900197306 */ /* 0x000ea20000200c00 */
[----:B------:R-:W-:Y:S01]  /*31d0*/  FFMA.FTZ R4, R27, R13, R28 ;  /* 0x0000000d1b047223 */ /* 0x000fe2000001001c */
[----:B------:R-:W-:Y:S02]  /*31e0*/  HADD2.F32 R15, -RZ, R15.H1_H1 ;  /* 0x3000000fff0f7230 */ /* 0x000fe40000004100 */
[----:B-1----:R-:W-:-:S05]  /*31f0*/  HADD2.F32 R27, -RZ, R16.H0_H0 ;  /* 0x20000010ff1b7230 */ /* 0x002fca0000004100 */
[----:B------:R-:W-:Y:S01]  /*3200*/  FFMA.FTZ R27, R27, R15, R4 ;  /* 0x0000000f1b1b7223 */ /* 0x000fe20000010004 */
[----:B--2---:R-:W-:Y:S02]  /*3210*/  HADD2.F32 R28, -RZ, R25.H0_H0 ;  /* 0x20000019ff1c7230 */ /* 0x004fe40000004100 */
[----:B0-----:R-:W-:-:S05]  /*3220*/  HADD2.F32 R4, -RZ, R20.H0_H0 ;  /* 0x20000014ff047230 */ /* 0x001fca0000004100 */
[----:B------:R-:W-:Y:S01]  /*3230*/  FFMA.FTZ R27, R28, R4, R27 ;  /* 0x000000041c1b7223 */ /* 0x000fe2000001001b */
[----:B------:R-:W-:-:S04]  /*3240*/  SHF.R.U32.HI R28, RZ, 0x8, R8 ;  /* 0x00000008ff1c7819 */ /* 0x000fc80000011608 */
[----:B------:R-:W-:Y:S02]  /*3250*/  LOP3.LUT R28, R28, 0xff, RZ, 0xc0, !PT ;  /* 0x000000ff1c1c7812 */ /* 0x000fe400078ec0ff */
[----:B------:R-:W-:Y:S02]  /*3260*/  SHF.R.U32.HI R25, RZ, 0x10, R8 ;  /* 0x00000010ff197819 */ /* 0x000fe40000011608 */
[----:B------:R-:W-:Y:S02]  /*3270*/  IADD3 R16, PT, PT, R28, -0x80, RZ ;  /* 0xffffff801c107810 */ /* 0x000fe40007ffe0ff */
[----:B------:R-:W-:-:S04]  /*3280*/  LOP3.LUT R25, R25, 0xff, RZ, 0xc0, !PT ;  /* 0x000000ff19197812 */ /* 0x000fc800078ec0ff */
[----:B------:R-:W0:Y:S01]  /*3290*/  I2F.F16 R16, R16 ;  /* 0x0000001000107306 */ /* 0x000e220000200c00 */
[----:B------:R-:W-:Y:S01]  /*32a0*/  IADD3 R25, PT, PT, R25, -0x80, RZ ;  /* 0xffffff8019197810 */ /* 0x000fe20007ffe0ff */
[----:B------:R-:W-:-:S06]  /*32b0*/  HADD2.F32 R20, -RZ, R20.H1_H1 ;  /* 0x30000014ff147230 */ /* 0x000fcc0000004100 */
[----:B------:R-:W1:Y:S01]  /*32c0*/  I2F.F16 R25, R25 ;  /* 0x0000001900197306 */ /* 0x000e620000200c00 */
[----:B0-----:R-:W-:-:S05]  /*32d0*/  HADD2.F32 R28, -RZ, R16.H0_H0 ;  /* 0x20000010ff1c7230 */ /* 0x001fca0000004100 */
[----:B------:R-:W-:Y:S01]  /*32e0*/  FFMA.FTZ R27, R28, R20, R27 ;  /* 0x000000141c1b7223 */ /* 0x000fe2000001001b */
[----:B------:R-:W-:Y:S01]  /*32f0*/  LEA.HI R28, R8, 0xffffff80, RZ, 0x8 ;  /* 0xffffff80081c7811 */ /* 0x000fe200078f40ff */
[----:B------:R-:W-:Y:S01]  /*3300*/  FMUL.FTZ R8, R0, R23 ;  /* 0x0000001700087220 */ /* 0x000fe20000410000 */
[----:B-1----:R-:W-:Y:S01]  /*3310*/  HADD2.F32 R30, -RZ, R25.H0_H0 ;  /* 0x20000019ff1e7230 */ /* 0x002fe20000004100 */
[----:B------:R-:W-:Y:S02]  /*3320*/  SHF.R.U32.HI R25, RZ, 0x8, R5 ;  /* 0x00000008ff197819 */ /* 0x000fe40000011605 */
[----:B------:R-:W-:Y:S01]  /*3330*/  LOP3.LUT R23, R5, 0xff, RZ, 0xc0, !PT ;  /* 0x000000ff05177812 */ /* 0x000fe200078ec0ff */
[----:B------:R-:W0:Y:S01]  /*3340*/  I2F.F16 R28, R28 ;  /* 0x0000001c001c7306 */ /* 0x000e220000200c00 */
[----:B------:R-:W-:Y:S02]  /*3350*/  LOP3.LUT R25, R25, 0xff, RZ, 0xc0, !PT ;  /* 0x000000ff19197812 */ /* 0x000fe400078ec0ff */
[----:B------:R-:W-:Y:S01]  /*3360*/  IADD3 R23, PT, PT, R23, -0x80, RZ ;  /* 0xffffff8017177810 */ /* 0x000fe20007ffe0ff */
[----:B------:R-:W-:-:S02]  /*3370*/  HADD2.F32 R16, -RZ, R21.H0_H0 ;  /* 0x20000015ff107230 */ /* 0x000fc40000004100 */
[----:B------:R-:W-:-:S03]  /*3380*/  VIADD R25, R25, 0xffffff80 ;  /* 0xffffff8019197836 */ /* 0x000fc60000000000 */
[----:B------:R-:W1:Y:S01]  /*3390*/  I2F.F16 R23, R23 ;  /* 0x0000001700177306 */ /* 0x000e620000200c00 */
[----:B------:R-:W-:Y:S01]  /*33a0*/  FFMA.FTZ R27, R30, R16, R27 ;  /* 0x000000101e1b7223 */ /* 0x000fe2000001001b */
[----:B------:R-:W-:Y:S02]  /*33b0*/  HADD2.F32 R21, -RZ, R21.H1_H1 ;  /* 0x30000015ff157230 */ /* 0x000fe40000004100 */
[----:B0-----:R-:W-:-:S04]  /*33c0*/  HADD2.F32 R30, -RZ, R28.H0_H0 ;  /* 0x2000001cff1e7230 */ /* 0x001fc80000004100 */
[----:B------:R-:W0:Y:S01]  /*33d0*/  I2F.F16 R25, R25 ;  /* 0x0000001900197306 */ /* 0x000e220000200c00 */
[----:B------:R-:W-:-:S04]  /*33e0*/  FFMA.FTZ R27, R30, R21, R27 ;  /* 0x000000151e1b7223 */ /* 0x000fc8000001001b */
[----:B------:R-:W-:Y:S01]  /*33f0*/  FMUL.FTZ R18, R18, R27 ;  /* 0x0000001b12127220 */ /* 0x000fe20000410000 */
[----:B-1----:R-:W-:-:S05]  /*3400*/  HADD2.F32 R27, -RZ, R23.H0_H0 ;  /* 0x20000017ff1b7230 */ /* 0x002fca0000004100 */
[----:B------:R-:W-:Y:S01]  /*3410*/  FFMA.FTZ R27, R12, R27, RZ ;  /* 0x0000001b0c1b7223 */ /* 0x000fe200000100ff */
[----:B0-----:R-:W-:-:S05]  /*3420*/  HADD2.F32 R29, -RZ, R25.H0_H0 ;  /* 0x20000019ff1d7230 */ /* 0x001fca0000004100 */
[----:B------:R-:W-:Y:S01]  /*3430*/  FFMA.FTZ R28, R14, R29, R27 ;  /* 0x0000001d0e1c7223 */ /* 0x000fe2000001001b */
[----:B------:R-:W-:-:S04]  /*3440*/  SHF.R.U32.HI R27, RZ, 0x10, R5 ;  /* 0x00000010ff1b7819 */ /* 0x000fc80000011605 */
[----:B------:R-:W-:-:S04]  /*3450*/  LOP3.LUT R27, R27, 0xff, RZ, 0xc0, !PT ;  /* 0x000000ff1b1b7812 */ /* 0x000fc800078ec0ff */
[----:B------:R-:W-:Y:S02]  /*3460*/  IADD3 R27, PT, PT, R27, -0x80, RZ ;  /* 0xffffff801b1b7810 */ /* 0x000fe40007ffe0ff */
[----:B------:R-:W-:Y:S02]  /*3470*/  LEA.HI R23, R5, 0xffffff80, RZ, 0x8 ;  /* 0xffffff8005177811 */ /* 0x000fe400078f40ff */
[----:B------:R-:W-:Y:S02]  /*3480*/  LOP3.LUT R5, R9, 0xff, RZ, 0xc0, !PT ;  /* 0x000000ff09057812 */ /* 0x000fe400078ec0ff */
[----:B------:R-:W0:Y:S02]  /*3490*/  I2F.F16 R27, R27 ;  /* 0x0000001b001b7306 */ /* 0x000e240000200c00 */
[----:B------:R-:W-:-:S06]  /*34a0*/  IADD3 R25, PT, PT, R5, -0x80, RZ ;  /* 0xffffff8005197810 */ /* 0x000fcc0007ffe0ff */
[----:B------:R-:W1:Y:S08]  /*34b0*/  I2F.F16 R23, R23 ;  /* 0x0000001700177306 */ /* 0x000e700000200c00 */
[----:B------:R-:W2:Y:S01]  /*34c0*/  I2F.F16 R25, R25 ;  /* 0x0000001900197306 */ /* 0x000ea20000200c00 */
[----:B0-----:R-:W-:-:S05]  /*34d0*/  HADD2.F32 R29, -RZ, R27.H0_H0 ;  /* 0x2000001bff1d7230 */ /* 0x001fca0000004100 */
[----:B------:R-:W-:Y:S01]  /*34e0*/  FFMA.FTZ R28, R13, R29, R28 ;  /* 0x0000001d0d1c7223 */ /* 0x000fe2000001001c */
[----:B-1----:R-:W-:Y:S01]  /*34f0*/  HADD2.F32 R5, -RZ, R23.H0_H0 ;  /* 0x20000017ff057230 */ /* 0x002fe20000004100 */
[----:B------:R-:W-:-:S04]  /*3500*/  SHF.R.U32.HI R27, RZ, 0x8, R9 ;  /* 0x00000008ff1b7819 */ /* 0x000fc80000011609 */
[----:B------:R-:W-:Y:S01]  /*3510*/  FFMA.FTZ R5, R15, R5, R28 ;  /* 0x000000050f057223 */ /* 0x000fe2000001001c */
[----:B--2---:R-:W-:Y:S01]  /*3520*/  HADD2.F32 R28, -RZ, R25.H0_H0 ;  /* 0x20000019ff1c7230 */ /* 0x004fe20000004100 */
[----:B------:R-:W-:-:S04]  /*3530*/  LOP3.LUT R27, R27, 0xff, RZ, 0xc0, !PT ;  /* 0x000000ff1b1b7812 */ /* 0x000fc800078ec0ff */
[----:B------:R-:W-:Y:S01]  /*3540*/  FFMA.FTZ R5, R4, R28, R5 ;  /* 0x0000001c04057223 */ /* 0x000fe20000010005 */
[----:B------:R-:W-:Y:S02]  /*3550*/  SHF.R.U32.HI R28, RZ, 0x10, R9 ;  /* 0x00000010ff1c7819 */ /* 0x000fe40000011609 */
[----:B------:R-:W-:Y:S02]  /*3560*/  IADD3 R27, PT, PT, R27, -0x80, RZ ;  /* 0xffffff801b1b7810 */ /* 0x000fe40007ffe0ff */
[----:B------:R-:W-:-:S05]  /*3570*/  LOP3.LUT R28, R28, 0xff, RZ, 0xc0, !PT ;  /* 0x000000ff1c1c7812 */ /* 0x000fca00078ec0ff */
[----:B------:R-:W-:Y:S01]  /*3580*/  VIADD R23, R28, 0xffffff80 ;  /* 0xffffff801c177836 */ /* 0x000fe20000000000 */
[----:B------:R-:W0:Y:S08]  /*3590*/  I2F.F16 R27, R27 ;  /* 0x0000001b001b7306 */ /* 0x000e300000200c00 */
[----:B------:R-:W1:Y:S01]  /*35a0*/  I2F.F16 R23, R23 ;  /* 0x0000001700177306 */ /* 0x000e620000200c00 */
[----:B0-----:R-:W-:-:S05]  /*35b0*/  HADD2.F32 R25, -RZ, R27.H0_H0 ;  /* 0x2000001bff197230 */ /* 0x001fca0000004100 */
[----:B------:R-:W-:Y:S01]  /*35c0*/  FFMA.FTZ R5, R20, R25, R5 ;  /* 0x0000001914057223 */ /* 0x000fe20000010005 */
[----:B-1----:R-:W-:Y:S01]  /*35d0*/  HADD2.F32 R28, -RZ, R23.H0_H0 ;  /* 0x20000017ff1c7230 */ /* 0x002fe20000004100 */
        /* <DEDUP_REMOVED lines=20> */
[----:B------:R-:W0:Y:S01]  /*3720*/  I2F.F16 R25, R25 ;  /* 0x0000001900197306 */ /* 0x000e220000200c00 */
[----:B------:R-:W-:Y:S01]  /*3730*/  LEA.HI R6, R6, 0xffffff80, RZ, 0x8 ;  /* 0xffffff8006067811 */ /* 0x000fe200078f40ff */
[----:B0-----:R-:W-:-:S05]  /*3740*/  HADD2.F32 R5, -RZ, R25.H0_H0 ;  /* 0x20000019ff057230 */ /* 0x001fca0000004100 */
[----:B------:R-:W-:Y:S01]  /*3750*/  FFMA.FTZ R5, R12, R5, RZ ;  /* 0x000000050c057223 */ /* 0x000fe200000100ff */
[----:B------:R-:W-:-:S04]  /*3760*/  SHF.R.U32.HI R12, RZ, 0x8, R7 ;  /* 0x00000008ff0c7819 */ /* 0x000fc80000011607 */
[----:B------:R-:W-:-:S04]  /*3770*/  LOP3.LUT R12, R12, 0xff, RZ, 0xc0, !PT ;  /* 0x000000ff0c0c7812 */ /* 0x000fc800078ec0ff */
[----:B------:R-:W-:Y:S02]  /*3780*/  IADD3 R27, PT, PT, R12, -0x80, RZ ;  /* 0xffffff800c1b7810 */ /* 0x000fe40007ffe0ff */
[----:B------:R-:W-:Y:S01]  /*3790*/  LOP3.LUT R12, R10, 0xff, RZ, 0xc0, !PT ;  /* 0x000000ff0a0c7812 */ /* 0x000fe200078ec0ff */
[----:B------:R-:W0:Y:S03]  /*37a0*/  I2F.F16 R6, R6 ;  /* 0x0000000600067306 */ /* 0x000e260000200c00 */
[----:B------:R-:W-:-:S05]  /*37b0*/  IADD3 R12, PT, PT, R12, -0x80, RZ ;  /* 0xffffff800c0c7810 */ /* 0x000fca0007ffe0ff */
[----:B------:R-:W1:Y:S08]  /*37c0*/  I2F.F16 R27, R27 ;  /* 0x0000001b001b7306 */ /* 0x000e700000200c00 */
[----:B------:R-:W2:Y:S01]  /*37d0*/  I2F.F16 R12, R12 ;  /* 0x0000000c000c7306 */ /* 0x000ea20000200c00 */
[----:B0-----:R-:W-:Y:S02]  /*37e0*/  HADD2.F32 R23, -RZ, R6.H0_H0 ;  /* 0x20000006ff177230 */ /* 0x001fe40000004100 */
[----:B-1----:R-:W-:-:S03]  /*37f0*/  HADD2.F32 R6, -RZ, R27.H0_H0 ;  /* 0x2000001bff067230 */ /* 0x002fc60000004100 */
[----:B------:R-:W-:Y:S02]  /*3800*/  FFMA.FTZ R23, R15, R23, R30 ;  /* 0x000000170f177223 */ /* 0x000fe4000001001e */
[----:B------:R-:W-:Y:S01]  /*3810*/  FFMA.FTZ R14, R14, R6, R5 ;  /* 0x000000060e0e7223 */ /* 0x000fe20000010005 */
[----:B------:R-:W-:Y:S01]  /*3820*/  SHF.R.U32.HI R5, RZ, 0x10, R7 ;  /* 0x00000010ff057819 */ /* 0x000fe20000011607 */
[----:B--2---:R-:W-:-:S05]  /*3830*/  HADD2.F32 R6, -RZ, R12.H0_H0 ;  /* 0x2000000cff067230 */ /* 0x004fca0000004100 */
[----:B------:R-:W-:Y:S01]  /*3840*/  FFMA.FTZ R23, R4, R6, R23 ;  /* 0x0000000604177223 */ /* 0x000fe20000010017 */
[----:B------:R-:W-:Y:S02]  /*3850*/  LOP3.LUT R6, R5, 0xff, RZ, 0xc0, !PT ;  /* 0x000000ff05067812 */ /* 0x000fe400078ec0ff */
[----:B------:R-:W-:Y:S02]  /*3860*/  SHF.R.U32.HI R5, RZ, 0x8, R10 ;  /* 0x00000008ff057819 */ /* 0x000fe4000001160a */
[----:B------:R-:W-:Y:S02]  /*3870*/  IADD3 R27, PT, PT, R6, -0x80, RZ ;  /* 0xffffff80061b7810 */ /* 0x000fe40007ffe0ff */
[----:B------:R-:W-:-:S05]  /*3880*/  LOP3.LUT R6, R5, 0xff, RZ, 0xc0, !PT ;  /* 0x000000ff05067812 */ /* 0x000fca00078ec0ff */
[----:B------:R-:W-:Y:S01]  /*3890*/  VIADD R25, R6, 0xffffff80 ;  /* 0xffffff8006197836 */ /* 0x000fe20000000000 */
[----:B------:R-:W0:Y:S01]  /*38a0*/  I2F.F16 R5, R27 ;  /* 0x0000001b00057306 */ /* 0x000e220000200c00 */
[----:B------:R-:W-:-:S07]  /*38b0*/  LEA.HI R6, R7, 0xffffff80, RZ, 0x8 ;  /* 0xffffff8007067811 */ /* 0x000fce00078f40ff */
[----:B------:R-:W1:Y:S01]  /*38c0*/  I2F.F16 R25, R25 ;  /* 0x0000001900197306 */ /* 0x000e620000200c00 */
[----:B------:R-:W-:-:S07]  /*38d0*/  LEA.HI R12, R9, 0xffffff80, RZ, 0x8 ;  /* 0xffffff80090c7811 */ /* 0x000fce00078f40ff */
[----:B------:R-:W2:Y:S01]  /*38e0*/  I2F.F16 R6, R6 ;  /* 0x0000000600067306 */ /* 0x000ea20000200c00 */
[----:B0-----:R-:W-:Y:S02]  /*38f0*/  HADD2.F32 R9, -RZ, R5.H0_H0 ;  /* 0x20000005ff097230 */ /* 0x001fe40000004100 */
[----:B-1----:R-:W-:-:S05]  /*3900*/  HADD2.F32 R7, -RZ, R25.H0_H0 ;  /* 0x20000019ff077230 */ /* 0x002fca0000004100 */
[----:B------:R-:W-:Y:S01]  /*3910*/  FFMA.FTZ R23, R20, R7, R23 ;  /* 0x0000000714177223 */ /* 0x000fe20000010017 */
[----:B------:R-:W-:Y:S02]  /*3920*/  LEA.HI R7, R10, 0xffffff80, RZ, 0x8 ;  /* 0xffffff800a077811 */ /* 0x000fe400078f40ff */
[----:B------:R-:W-:Y:S01]  /*3930*/  SHF.R.U32.HI R10, RZ, 0x10, R10 ;  /* 0x00000010ff0a7819 */ /* 0x000fe2000001160a */
[----:B------:R0:W-:Y:S01]  /*3940*/  I2F.F16 R5, R12 ;  /* 0x0000000c00057306 */ /* 0x0001e20000200c00 */
[----:B------:R-:W-:Y:S01]  /*3950*/  FFMA.FTZ R14, R13, R9, R14 ;  /* 0x000000090d0e7223 */ /* 0x000fe2000001000e */
[----:B------:R-:W-:Y:S02]  /*3960*/  LOP3.LUT R9, R11, 0xff, RZ, 0xc0, !PT ;  /* 0x000000ff0b097812 */ /* 0x000fe400078ec0ff */
[----:B------:R-:W-:Y:S01]  /*3970*/  LOP3.LUT R10, R10, 0xff, RZ, 0xc0, !PT ;  /* 0x000000ff0a0a7812 */ /* 0x000fe200078ec0ff */
[----:B--2---:R-:W-:Y:S01]  /*3980*/  HADD2.F32 R13, -RZ, R6.H0_H0 ;  /* 0x20000006ff0d7230 */ /* 0x004fe20000004100 */
[----:B0-----:R-:W-:-:S02]  /*3990*/  SHF.R.U32.HI R12, RZ, 0x8, R11 ;  /* 0x00000008ff0c7819 */ /* 0x001fc4000001160b */
[----:B------:R-:W-:Y:S02]  /*39a0*/  IADD3 R9, PT, PT, R9, -0x80, RZ ;  /* 0xffffff8009097810 */ /* 0x000fe40007ffe0ff */
[----:B------:R-:W-:Y:S02]  /*39b0*/  IADD3 R6, PT, PT, R10, -0x80, RZ ;  /* 0xffffff800a067810 */ /* 0x000fe40007ffe0ff */
[----:B------:R-:W-:Y:S02]  /*39c0*/  LOP3.LUT R12, R12, 0xff, RZ, 0xc0, !PT ;  /* 0x000000ff0c0c7812 */ /* 0x000fe400078ec0ff */
[----:B------:R-:W-:Y:S01]  /*39d0*/  SHF.R.U32.HI R10, RZ, 0x10, R11 ;  /* 0x00000010ff0a7819 */ /* 0x000fe2000001160b */
[----:B------:R-:W-:Y:S01]  /*39e0*/  FFMA.FTZ R15, R15, R13, R14 ;  /* 0x0000000d0f0f7223 */ /* 0x000fe2000001000e */
[----:B------:R-:W-:Y:S01]  /*39f0*/  IADD3 R13, PT, PT, R12, -0x80, RZ ;  /* 0xffffff800c0d7810 */ /* 0x000fe20007ffe0ff */
[----:B------:R-:W0:Y:S01]  /*3a00*/  I2F.F16 R9, R9 ;  /* 0x0000000900097306 */ /* 0x000e220000200c00 */
[----:B------:R-:W-:-:S05]  /*3a10*/  LOP3.LUT R10, R10, 0xff, RZ, 0xc0, !PT ;  /* 0x000000ff0a0a7812 */ /* 0x000fca00078ec0ff */
[----:B------:R-:W-:Y:S02]  /*3a20*/  VIADD R12, R10, 0xffffff80 ;  /* 0xffffff800a0c7836 */ /* 0x000fe40000000000 */
[----:B------:R-:W1:Y:S01]  /*3a30*/  I2F.F16 R13, R13 ;  /* 0x0000000d000d7306 */ /* 0x000e620000200c00 */
[----:B------:R-:W-:-:S07]  /*3a40*/  LEA.HI R10, R11, 0xffffff80, RZ, 0x8 ;  /* 0xffffff800b0a7811 */ /* 0x000fce00078f40ff */
[----:B------:R-:W2:Y:S01]  /*3a50*/  I2F.F16 R6, R6 ;  /* 0x0000000600067306 */ /* 0x000ea20000200c00 */
[----:B0-----:R-:W-:-:S07]  /*3a60*/  HADD2.F32 R9, -RZ, R9.H0_H0 ;  /* 0x20000009ff097230 */ /* 0x001fce0000004100 */
[----:B------:R-:W0:Y:S01]  /*3a70*/  I2F.F16 R12, R12 ;  /* 0x0000000c000c7306 */ /* 0x000e220000200c00 */
[----:B-1----:R-:W-:Y:S02]  /*3a80*/  HADD2.F32 R11, -RZ, R13.H0_H0 ;  /* 0x2000000dff0b7230 */ /* 0x002fe40000004100 */
[----:B------:R-:W-:-:S05]  /*3a90*/  FFMA.FTZ R9, R4, R9, R15 ;  /* 0x0000000904097223 */ /* 0x000fca000001000f */
[----:B------:R-:W1:Y:S08]  /*3aa0*/  I2F.F16 R7, R7 ;  /* 0x0000000700077306 */ /* 0x000e700000200c00 */
[----:B------:R-:W3:Y:S01]  /*3ab0*/  I2F.F16 R10, R10 ;  /* 0x0000000a000a7306 */ /* 0x000ee20000200c00 */
[----:B--2---:R-:W-:Y:S02]  /*3ac0*/  HADD2.F32 R6, -RZ, R6.H0_H0 ;  /* 0x20000006ff067230 */ /* 0x004fe40000004100 */
[----:B------:R-:W-:Y:S01]  /*3ad0*/  FFMA.FTZ R9, R20, R11, R9 ;  /* 0x0000000b14097223 */ /* 0x000fe20000010009 */
[----:B0-----:R-:W-:-:S02]  /*3ae0*/  HADD2.F32 R11, -RZ, R12.H0_H0 ;  /* 0x2000000cff0b7230 */ /* 0x001fc40000004100 */
[----:B------:R-:W-:Y:S01]  /*3af0*/  FMUL.FTZ R24, R17, R24 ;  /* 0x0000001811187220 */ /* 0x000fe20000410000 */
[C---:B------:R-:W-:Y:S01]  /*3b00*/  FFMA.FTZ R23, R16.reuse, R6, R23 ;  /* 0x0000000610177223 */ /* 0x040fe20000010017 */
[----:B-1----:R-:W-:Y:S02]  /*3b10*/  HADD2.F32 R4, -RZ, R7.H0_H0 ;  /* 0x20000007ff047230 */ /* 0x002fe40000004100 */
[----:B------:R-:W-:Y:S01]  /*3b20*/  FFMA.FTZ R9, R16, R11, R9 ;  /* 0x0000000b10097223 */ /* 0x000fe20000010009 */
[----:B------:R-:W-:Y:S02]  /*3b30*/  HADD2.F32 R5, -RZ, R5.H0_H0 ;  /* 0x20000005ff057230 */ /* 0x000fe40000004100 */
[----:B---3--:R-:W-:Y:S02]  /*3b40*/  HADD2.F32 R6, -RZ, R10.H0_H0 ;  /* 0x2000000aff067230 */ /* 0x008fe40000004100 */
[----:B------:R-:W-:Y:S01]  /*3b50*/  FFMA.FTZ R23, R21, R4, R23 ;  /* 0x0000000415177223 */ /* 0x000fe20000010017 */
[----:B------:R-:W-:-:S02]  /*3b60*/  F2FP.F16.F32.PACK_AB R8, RZ, R8 ;  /* 0x00000008ff08723e */ /* 0x000fc400000000ff */
[----:B------:R-:W-:Y:S01]  /*3b70*/  F2FP.F16.F32.PACK_AB R24, RZ, R24 ;  /* 0x00000018ff18723e */ /* 0x000fe200000000ff */
[C---:B------:R-:W-:Y:S01]  /*3b80*/  FFMA.FTZ R6, R21.reuse, R6, R9 ;  /* 0x0000000615067223 */ /* 0x040fe20000010009 */
[----:B------:R-:W-:Y:S01]  /*3b90*/  FFMA.FTZ R5, R21, R5, R28 ;  /* 0x0000000515057223 */ /* 0x000fe2000001001c */
[----:B------:R-:W-:Y:S01]  /*3ba0*/  FMUL.FTZ R23, R0, R23 ;  /* 0x0000001700177220 */ /* 0x000fe20000410000 */
[----:B------:R-:W-:Y:S01]  /*3bb0*/  PRMT R8, R8, 0x5410, R24 ;  /* 0x0000541008087816 */ /* 0x000fe20000000018 */
[----:B------:R-:W-:Y:S01]  /*3bc0*/  FMUL.FTZ R6, R17, R6 ;  /* 0x0000000611067220 */ /* 0x000fe20000410000 */
[----:B------:R-:W-:Y:S02]  /*3bd0*/  FMUL.FTZ R5, R26, R5 ;  /* 0x000000051a057220 */ /* 0x000fe40000410000 */
[----:B------:R-:W-:Y:S02]  /*3be0*/  F2FP.F16.F32.PACK_AB R23, RZ, R23 ;  /* 0x00000017ff17723e */ /* 0x000fe400000000ff */
[----:B------:R-:W-:Y:S01]  /*3bf0*/  F2FP.F16.F32.PACK_AB R6, RZ, R6 ;  /* 0x00000006ff06723e */ /* 0x000fe200000000ff */
[----:B------:R-:W-:Y:S01]  /*3c00*/  HFMA2 R22, R8, 1, 1, R22 ;  /* 0x3c003c0008167831 */ /* 0x000fe20000000016 */
[----:B------:R-:W-:-:S02]  /*3c10*/  F2FP.F16.F32.PACK_AB R18, RZ, R18 ;  /* 0x00000012ff12723e */ /* 0x000fc400000000ff */
[----:B------:R-:W-:Y:S02]  /*3c20*/  F2FP.F16.F32.PACK_AB R5, RZ, R5 ;  /* 0x00000005ff05723e */ /* 0x000fe400000000ff */
[----:B------:R-:W-:Y:S02]  /*3c30*/  PRMT R23, R23, 0x5410, R6 ;  /* 0x0000541017177816 */ /* 0x000fe40000000006 */
[----:B------:R-:W-:-:S03]  /*3c40*/  PRMT R18, R18, 0x5410, R5 ;  /* 0x0000541012127816 */ /* 0x000fc60000000005 */
[----:B------:R-:W-:Y:S02]  /*3c50*/  HFMA2 R7, R23, 1, 1, R22 ;  /* 0x3c003c0017077831 */ /* 0x000fe40000000016 */
[----:B------:R-:W-:-:S07]  /*3c60*/  HADD2 R6, R18, R19 ;  /* 0x0000001312067230 */ /* 0x000fce0000000000 */
.L_x_5277:
[----:B------:R0:W-:Y:S01]  /*3c70*/  ATOM.E.ADD.F16x2.RN.STRONG.GPU P0, RZ, desc[UR6][R2.64], R6 ;  /* 0x8000000602ff79a2 */ /* 0x0001e2000c10e106 */
[----:B------:R-:W-:Y:S04]  /*3c80*/  BSSY.RECONVERGENT B0, `(.L_x_5278) ;  /* 0x000000e000007945 */ /* 0x000fe80003800200 */
[----:B0-----:R-:W-:Y:S05]  /*3c90*/  @P0 BRA `(.L_x_5279) ;  /* 0x0000000000300947 */ /* 0x001fea0003800000 */
[----:B------:R-:W0:Y:S02]  /*3ca0*/  QSPC.E.S P0, RZ, [R2] ;  /* 0x0000000002ff73aa */ /* 0x000e240000000500 */
[----:B0-----:R-:W-:Y:S05]  /*3cb0*/  @!P0 BRA `(.L_x_5280) ;  /* 0x00000000001c8947 */ /* 0x001fea0003800000 */
[----:B------:R-:W-:-:S04]  /*3cc0*/  MOV R4, R2 ;  /* 0x0000000200047202 */ /* 0x000fc80000000f00 */
[----:B------:R-:W-:-:S07]  /*3cd0*/  MOV R4, R4 ;  /* 0x0000000400047202 */ /* 0x000fce0000000f00 */
.L_x_5281:
[----:B------:R-:W0:Y:S02]  /*3ce0*/  LDS R8, [R4] ;  /* 0x0000000004087984 */ /* 0x000e240000000800 */
[----:B0-----:R-:W-:-:S05]  /*3cf0*/  HADD2 R9, R8, R6 ;  /* 0x0000000608097230 */ /* 0x001fca0000000000 */
[----:B------:R-:W0:Y:S02]  /*3d00*/  ATOMS.CAST.SPIN P0, [R4], R8, R9 ;  /* 0x000000080400758d */ /* 0x000e240001800009 */
[----:B0-----:R-:W-:Y:S05]  /*3d10*/  @!P0 BRA `(.L_x_5281) ;  /* 0xfffffffc00f08947 */ /* 0x001fea000383ffff */
[----:B------:R-:W-:Y:S05]  /*3d20*/  BRA `(.L_x_5279) ;  /* 0x00000000000c7947 */ /* 0x000fea0003800000 */
.L_x_5280:
[----:B------:R-:W2:Y:S02]  /*3d30*/  LD.E R0, desc[UR6][R2.64] ;  /* 0x0000000602007980 */ /* 0x000ea4000c101900 */
[----:B--2---:R-:W-:-:S05]  /*3d40*/  IADD3 R5, PT, PT, R6, R0, RZ ;  /* 0x0000000006057210 */ /* 0x004fca0007ffe0ff */
[----:B------:R0:W-:Y:S02]  /*3d50*/  ST.E desc[UR6][R2.64], R5 ;  /* 0x0000000502007985 */ /* 0x0001e4000c101906 */
.L_x_5279:
[----:B------:R-:W-:Y:S05]  /*3d60*/  BSYNC.RECONVERGENT B0 ;  /* 0x0000000000007941 */ /* 0x000fea0003800200 */
.L_x_5278:
[----:B------:R1:W-:Y:S02]  /*3d70*/  ATOM.E.ADD.F16x2.RN.STRONG.GPU P0, RZ, desc[UR6][R2.64+0x4], R7 ;  /* 0x8000040702ff79a2 */ /* 0x0003e4000c10e106 */
[----:B-1----:R-:W-:Y:S05]  /*3d80*/  @P0 EXIT ;  /* 0x000000000000094d */ /* 0x002fea0003800000 */
[----:B------:R-:W1:Y:S02]  /*3d90*/  QSPC.E.S P0, RZ, [R2+0x4] ;  /* 0x0000040002ff73aa */ /* 0x000e640000000500 */
[----:B-1----:R-:W-:Y:S05]  /*3da0*/  @!P0 BRA `(.L_x_5282) ;  /* 0x0000000000188947 */ /* 0x002fea0003800000 */
[----:B0-----:R-:W-:-:S07]  /*3db0*/  MOV R2, R2 ;  /* 0x0000000200027202 */ /* 0x001fce0000000f00 */
.L_x_5283:
[----:B------:R-:W0:Y:S02]  /*3dc0*/  LDS R4, [R2+0x4] ;  /* 0x0000040002047984 */ /* 0x000e240000000800 */
[----:B0-----:R-:W-:-:S05]  /*3dd0*/  HFMA2 R5, R4, 1, 1, R7 ;  /* 0x3c003c0004057831 */ /* 0x001fca0000000007 */
[----:B------:R-:W0:Y:S02]  /*3de0*/  ATOMS.CAST.SPIN P0, [R2+0x4], R4, R5 ;  /* 0x000004040200758d */ /* 0x000e240001800005 */
[----:B0-----:R-:W-:Y:S05]  /*3df0*/  @!P0 BRA `(.L_x_5283) ;  /* 0xfffffffc00f08947 */ /* 0x001fea000383ffff */
[----:B------:R-:W-:Y:S05]  /*3e00*/  EXIT ;  /* 0x000000000000794d */ /* 0x000fea0003800000 */
.L_x_5282:
[----:B------:R-:W0:Y:S02]  /*3e10*/  LD.E R0, desc[UR6][R2.64+0x4] ;  /* 0x0000040602007980 */ /* 0x000e24000c101900 */
[----:B0-----:R-:W-:-:S05]  /*3e20*/  IADD3 R5, PT, PT, R7, R0, RZ ;  /* 0x0000000007057210 */ /* 0x001fca0007ffe0ff */
[----:B------:R-:W-:Y:S01]  /*3e30*/  ST.E desc[UR6][R2.64+0x4], R5 ;  /* 0x0000040502007985 */ /* 0x000fe2000c101906 */
[----:B------:R-:W-:Y:S05]  /*3e40*/  EXIT ;  /* 0x000000000000794d */ /* 0x000fea0003800000 */
.L_x_5284:
        /* <DEDUP_REMOVED lines=11> */
.L_x_5372:


//--------------------- .nv.shared._Z23gemm_half_q_half_kernelILi4ELi190ELb1ELb0ELi64EEvPK6__halfPKjS4_S2_PS0_iiiiPKtS7_iiiiiibS2_i --------------------------
	.section	.nv.shared._Z23gemm_half_q_half_kernelILi4ELi190ELb1ELb0ELi64EEvPK6__halfPKjS4_S2_PS0_iiiiPKtS7_iiiiiibS2_i,"aw",@nobits
	.sectionflags	@""
	.align	2
.nv.shared._Z23gemm_half_q_half_kernelILi4ELi190ELb1ELb0ELi64EEvPK6__halfPKjS4_S2_PS0_iiiiPKtS7_iiiiiibS2_i:
	.zero		1536


//--------------------- .nv.shared.reserved.0     --------------------------
	.section	.nv.shared.reserved.0,"aw",@nobits
	.weak		__nv_reservedSMEM_offset_0_alias
	.size		__nv_reservedSMEM_offset_0_alias, 0, 64
	.other		__nv_reservedSMEM_offset_0_alias,@"STO_CUDA_RESERVED_SHARED STV_DEFAULT"
__nv_reservedSMEM_offset_0_alias:
	.zero		0
	.zero		64


//--------------------- .nv.global                --------------------------
	.section	.nv.global,"aw",@nobits
.nv.global:
	.type		_ZN46_INTERNAL_4d3478bf_15_unit_exl2_2b_cu_fb7ad25d4cuda3std3__48in_placeE,@object
	.size		_ZN46_INTERNAL_4d3478bf_15_unit_exl2_2b_cu_fb7ad25d4cuda3std3__48in_placeE,(_ZN46_INTERNAL_4d3478bf_15_unit_exl2_2b_cu_fb7ad25d4cuda3std6ranges3__45__cpo8distanceE - _ZN46_INTERNAL_4d3478bf_15_unit_exl2_2b_cu_fb7ad25d4cuda3std3__48in_placeE)
_ZN46_INTERNAL_4d3478bf_15_unit_exl2_2b_cu_fb7ad25d4cuda3std3__48in_placeE:
	.zero		1
	.type		_ZN46_INTERNAL_4d3478bf_15_unit_exl2_2b_cu_fb7ad25d4cuda3std6ranges3__45__cpo8distanceE,@object
	.size		_ZN46_INTERNAL_4d3478bf_15_unit_exl2_2b_cu_fb7ad25d4cuda3std6ranges3__45__cpo8distanceE,(_ZN46_INTERNAL_4d3478bf_15_unit_exl2_2b_cu_fb7ad25d4cuda3std3__45__cpo6cbeginE - _ZN46_INTERNAL_4d3478bf_15_unit_exl2_2b_cu_fb7ad25d4cuda3std6ranges3__45__cpo8distanceE)
_ZN46_INTERNAL_4d3478bf_15_unit_exl2_2b_cu_fb7ad25d4cuda3std6ranges3__45__cpo8distanceE:
	.zero		1
	.type		_ZN46_INTERNAL_4d3478bf_15_unit_exl2_2b_cu_fb7ad25d4cuda3std3__45__cpo6cbeginE,@object
	.size		_ZN46_INTERNAL_4d3478bf_15_unit_exl2_2b_cu_fb7ad25d4cuda3std3__45__cpo6cbeginE,(_ZN46_INTERNAL_4d3478bf_15_unit_exl2_2b_cu_fb7ad25d4cuda3std6ranges3__45__cpo7advanceE - _ZN46_INTERNAL_4d3478bf_15_unit_exl2_2b_cu_fb7ad25d4cuda3std3__45__cpo6cbeginE)
_ZN46_INTERNAL_4d3478bf_15_unit_exl2_2b_cu_fb7ad25d4cuda3std3__45__cpo6cbeginE:
	.zero		1
	.type		_ZN46_INTERNAL_4d3478bf_15_unit_exl2_2b_cu_fb7ad25d4cuda3std6ranges3__45__cpo7advanceE,@object
	.size		_ZN46_INTERNAL_4d3478bf_15_unit_exl2_2b_cu_fb7ad25d4cuda3std6ranges3__45__cpo7advanceE,(_ZN46_INTERNAL_4d3478bf_15_unit_exl2_2b_cu_fb7ad25d4cuda3std3__45__cpo7crbeginE - _ZN46_INTERNAL_4d3478bf_15_unit_exl2_2b_cu_fb7ad25d4cuda3std6ranges3__45__cpo7advanceE)
_ZN46_INTERNAL_4d3478bf_15_unit_exl2_2b_cu_fb7ad25d4cuda3std6ranges3__45__cpo7advanceE:
	.zero		1
	.type		_ZN46_INTERNAL_4d3478bf_15_unit_exl2_2b_cu_fb7ad25d4cuda3std3__45__cpo7crbeginE,@object
	.size		_ZN46_INTERNAL_4d3478bf_15_unit_exl2_2b_cu_fb7ad25d4cuda3std3__45__cpo7crbeginE,(_ZN46_INTERNAL_4d3478bf_15_unit_exl2_2b_cu_fb7ad25d4cuda3std6ranges3__45__cpo4dataE - _ZN46_INTERNAL_4d3478bf_15_unit_exl2_2b_cu_fb7ad25d4cuda3std3__45__cpo7crbeginE)
_ZN46_INTERNAL_4d3478bf_15_unit_exl2_2b_cu_fb7ad25d4cuda3std3__45__cpo7crbeginE:
	.zero		1
	.type		_ZN46_INTERNAL_4d3478bf_15_unit_exl2_2b_cu_fb7ad25d4cuda3std6ranges3__45__cpo4dataE,@object
	.size		_ZN46_INTERNAL_4d3478bf_15_unit_exl2_2b_cu_fb7ad25d4cuda3std6ranges3__45__cpo4dataE,(_ZN46_INTERNAL_4d3478bf_15_unit_exl2_2b_cu_fb7ad25d4cuda3std6ranges3__45__cpo5beginE - _ZN46_INTERNAL_4d3478bf_15_unit_exl2_2b_cu_fb7ad25d4cuda3std6ranges3__45__cpo4dataE)
_ZN46_INTERNAL_4d3478bf_15_unit_exl2_2b_cu_fb7ad25d4cuda3std6ranges3__45__cpo4dataE:
	.zero		1
	.type		_ZN46_INTERNAL_4d3478bf_15_unit_exl2_2b_cu_fb7ad25d4cuda3std6ranges3__45__cpo5beginE,@object
	.size		_ZN46_INTERNAL_4d3478bf_15_unit_exl2_2b_cu_fb7ad25d4cuda3std6ranges3__45__cpo5beginE,(_ZN46_INTERNAL_4d3478bf_15_unit_exl2_2b_cu_fb7ad25d4cuda3std3__448_GLOBAL__N__4d3478bf_15_unit_exl2_2b_cu_fb7ad25d6ignoreE - _ZN46_INTERNAL_4d3478bf_15_unit_exl2_2b_cu_fb7ad25d4cuda3std6ranges3__45__cpo5beginE)
_ZN46_INTERNAL_4d3478bf_15_unit_exl2_2b_cu_fb7ad25d4cuda3std6ranges3__45__cpo5beginE:
	.zero		1
	.type		_ZN46_INTERNAL_4d3478bf_15_unit_exl2_2b_cu_fb7ad25d4cuda3std3__448_GLOBAL__N__4d3478bf_15_unit_exl2_2b_cu_fb7ad25d6ignoreE,@object
	.size		_ZN46_INTERNAL_4d3478bf_15_unit_exl2_2b_cu_fb7ad25d4cuda3std3__448_GLOBAL__N__4d3478bf_15_unit_exl2_2b_cu_fb7ad25d6ignoreE,(_ZN46_INTERNAL_4d3478bf_15_unit_exl2_2b_cu_fb7ad25d4cuda3std6ranges3__45__cpo4sizeE - _ZN46_INTERNAL_4d3478bf_15_unit_exl2_2b_cu_fb7ad25d4cuda3std3__448_GLOBAL__N__4d3478bf_15_unit_exl2_2b_cu_fb7ad25d6ignoreE)
_ZN46_INTERNAL_4d3478bf_15_unit_exl2_2b_cu_fb7ad25d4cuda3std3__448_GLOBAL__N__4d3478bf_15_unit_exl2_2b_cu_fb7ad25d6ignoreE:
	.zero		1
	.type		_ZN46_INTERNAL_4d3478bf_15_unit_exl2_2b_cu_fb7ad25d4cuda3std6ranges3__45__cpo4sizeE,@object
	.size		_ZN46_INTERNAL_4d3478bf_15_unit_exl2_2b_cu_fb7ad25d4cuda3std6ranges3__45__cpo4sizeE,(_ZN46_INTERNAL_4d3478bf_15_unit_exl2_2b_cu_fb7ad25d4cuda3std3__45__cpo5beginE - _ZN46_INTERNAL_4d3478bf_15_unit_exl2_2b_cu_fb7ad25d4cuda3std6ranges3__45__cpo4sizeE)
_ZN46_INTERNAL_4d3478bf_15_unit_exl2_2b_cu_fb7ad25d4cuda3std6ranges3__45__cpo4sizeE:
	.zero		1
	.type		_ZN46_INTERNAL_4d3478bf_15_unit_exl2_2b_cu_fb7ad25d4cuda3std3__45__cpo5beginE,@object
	.size		_ZN46_INTERNAL_4d3478bf_15_unit_exl2_2b_cu_fb7ad25d4cuda3std3__45__cpo5beginE,(_ZN46_INTERNAL_4d3478bf_15_unit_exl2_2b_cu_fb7ad25d4cuda3std6ranges3__45__cpo6cbeginE - _ZN46_INTERNAL_4d3478bf_15_unit_exl2_2b_cu_fb7ad25d4cuda3std3__45__cpo5beginE)
_ZN46_INTERNAL_4d3478bf_15_unit_exl2_2b_cu_fb7ad25d4cuda3std3__45__cpo5beginE:
	.zero		1
	.type		_ZN46_INTERNAL_4d3478bf_15_unit_exl2_2b_cu_fb7ad25d4cuda3std6ranges3__45__cpo6cbeginE,@object
	.size		_ZN46_INTERNAL_4d3478bf_15_unit_exl2_2b_cu_fb7ad25d4cuda3std6ranges3__45__cpo6cbeginE,(_ZN46_INTERNAL_4d3478bf_15_unit_exl2_2b_cu_fb7ad25d4cuda3std3__45__cpo6rbeginE - _ZN46_INTERNAL_4d3478bf_15_unit_exl2_2b_cu_fb7ad25d4cuda3std6ranges3__45__cpo6cbeginE)
_ZN46_INTERNAL_4d3478bf_15_unit_exl2_2b_cu_fb7ad25d4cuda3std6ranges3__45__cpo6cbeginE:
	.zero		1
	.type		_ZN46_INTERNAL_4d3478bf_15_unit_exl2_2b_cu_fb7ad25d4cuda3std3__45__cpo6rbeginE,@object
	.size		_ZN46_INTERNAL_4d3478bf_15_unit_exl2_2b_cu_fb7ad25d4cuda3std3__45__cpo6rbeginE,(_ZN46_INTERNAL_4d3478bf_15_unit_exl2_2b_cu_fb7ad25d4cuda3std6ranges3__45__cpo4nextE - _ZN46_INTERNAL_4d3478bf_15_unit_exl2_2b_cu_fb7ad25d4cuda3std3__45__cpo6rbeginE)
_ZN46_INTERNAL_4d3478bf_15_unit_exl2_2b_cu_fb7ad25d4cuda3std3__45__cpo6rbeginE:
	.zero		1
	.type		_ZN46_INTERNAL_4d3478bf_15_unit_exl2_2b_cu_fb7ad25d4cuda3std6ranges3__45__cpo4nextE,@object
	.size		_ZN46_INTERNAL_4d3478bf_15_unit_exl2_2b_cu_fb7ad25d4cuda3std6ranges3__45__cpo4nextE,(_ZN46_INTERNAL_4d3478bf_15_unit_exl2_2b_cu_fb7ad25d4cuda3std6ranges3__45__cpo4swapE - _ZN46_INTERNAL_4d3478bf_15_unit_exl2_2b_cu_fb7ad25d4cuda3std6ranges3__45__cpo4nextE)
_ZN46_INTERNAL_4d3478bf_15_unit_exl2_2b_cu_fb7ad25d4cuda3std6ranges3__45__cpo4nextE:
	.zero		1
	.type		_ZN46_INTERNAL_4d3478bf_15_unit_exl2_2b_cu_fb7ad25d4cuda3std6ranges3__45__cpo4swapE,@object
	.size		_ZN46_INTERNAL_4d3478bf_15_unit_exl2_2b_cu_fb7ad25d4cuda3std6ranges3__45__cpo4swapE,(_ZN46_INTERNAL_4d3478bf_15_unit_exl2_2b_cu_fb7ad25d4cuda3std3__420unreachable_sentinelE - _ZN46_INTERNAL_4d3478bf_15_unit_exl2_2b_cu_fb7ad25d4cuda3std6ranges3__45__cpo4swapE)
_ZN46_INTERNAL_4d3478bf_15_unit_exl2_2b_cu_fb7ad25d4cuda3std6ranges3__45__cpo4swapE:
	.zero		1
	.type		_ZN46_INTERNAL_4d3478bf_15_unit_exl2_2b_cu_fb7ad25d4cuda3std3__420unreachable_sentinelE,@object
	.size		_ZN46_INTERNAL_4d3478bf_15_unit_exl2_2b_cu_fb7ad25d4cuda3std3__420unreachable_sentinelE,(_ZN46_INTERNAL_4d3478bf_15_unit_exl2_2b_cu_fb7ad25d6thrust24THRUST_300001_SM_1000_NS6system6detail10sequential3seqE - _ZN46_INTERNAL_4d3478bf_15_unit_exl2_2b_cu_fb7ad25d4cuda3std3__420unreachable_sentinelE)
_ZN46_INTERNAL_4d3478bf_15_unit_exl2_2b_cu_fb7ad25d4cuda3std3__420unreachable_sentinelE:
	.zero		1
	.type		_ZN46_INTERNAL_4d3478bf_15_unit_exl2_2b_cu_fb7ad25d6thrust24THRUST_300001_SM_1000_NS6system6detail10sequential3seqE,@object
	.size		_ZN46_INTERNAL_4d3478bf_15_unit_exl2_2b_cu_fb7ad25d6thrust24THRUST_300001_SM_1000_NS6system6detail10sequential3seqE,(_ZN46_INTERNAL_4d3478bf_15_unit_exl2_2b_cu_fb7ad25d4cuda3std3__45__cpo4cendE - _ZN46_INTERNAL_4d3478bf_15_unit_exl2_2b_cu_fb7ad25d6thrust24THRUST_300001_SM_1000_NS6system6detail10sequential3seqE)
_ZN46_INTERNAL_4d3478bf_15_unit_exl2_2b_cu_fb7ad25d6thrust24THRUST_300001_SM_1000_NS6system6detail10sequential3seqE:
	.zero		1
	.type		_ZN46_INTERNAL_4d3478bf_15_unit_exl2_2b_cu_fb7ad25d4cuda3std3__45__cpo4cendE,@object
	.size		_ZN46_INTERNAL_4d3478bf_15_unit_exl2_2b_cu_fb7ad25d4cuda3std3__45__cpo4cendE,(_ZN46_INTERNAL_4d3478bf_15_unit_exl2_2b_cu_fb7ad25d4cuda3std6ranges3__45__cpo9iter_swapE - _ZN46_INTERNAL_4d3478bf_15_unit_exl2_2b_cu_fb7ad25d4cuda3std3__45__cpo4cendE)
_ZN46_INTERNAL_4d3478bf_15_unit_exl2_2b_cu_fb7ad25d4cuda3std3__45__cpo4cendE:
	.zero		1
	.type		_ZN46_INTERNAL_4d3478bf_15_unit_exl2_2b_cu_fb7ad25d4cuda3std6ranges3__45__cpo9iter_swapE,@object
	.size		_ZN46_INTERNAL_4d3478bf_15_unit_exl2_2b_cu_fb7ad25d4cuda3std6ranges3__45__cpo9iter_swapE,(_ZN46_INTERNAL_4d3478bf_15_unit_exl2_2b_cu_fb7ad25d4cuda3std3__45__cpo5crendE - _ZN46_INTERNAL_4d3478bf_15_unit_exl2_2b_cu_fb7ad25d4cuda3std6ranges3__45__cpo9iter_swapE)
_ZN46_INTERNAL_4d3478bf_15_unit_exl2_2b_cu_fb7ad25d4cuda3std6ranges3__45__cpo9iter_swapE:
	.zero		1
	.type		_ZN46_INTERNAL_4d3478bf_15_unit_exl2_2b_cu_fb7ad25d4cuda3std3__45__cpo5crendE,@object
	.size		_ZN46_INTERNAL_4d3478bf_15_unit_exl2_2b_cu_fb7ad25d4cuda3std3__45__cpo5crendE,(_ZN46_INTERNAL_4d3478bf_15_unit_exl2_2b_cu_fb7ad25d4cuda3std6ranges3__45__cpo5cdataE - _ZN46_INTERNAL_4d3478bf_15_unit_exl2_2b_cu_fb7ad25d4cuda3std3__45__cpo5crendE)
_ZN46_INTERNAL_4d3478bf_15_unit_exl2_2b_cu_fb7ad25d4cuda3std3__45__cpo5crendE:
	.zero		1
	.type		_ZN46_INTERNAL_4d3478bf_15_unit_exl2_2b_cu_fb7ad25d4cuda3std6ranges3__45__cpo5cdataE,@object
	.size		_ZN46_INTERNAL_4d3478bf_15_unit_exl2_2b_cu_fb7ad25d4cuda3std6ranges3__45__cpo5cdataE,(_ZN46_INTERNAL_4d3478bf_15_unit_exl2_2b_cu_fb7ad25d4cuda3std6ranges3__45__cpo3endE - _ZN46_INTERNAL_4d3478bf_15_unit_exl2_2b_cu_fb7ad25d4cuda3std6ranges3__45__cpo5cdataE)
_ZN46_INTERNAL_4d3478bf_15_unit_exl2_2b_cu_fb7ad25d4cuda3std6ranges3__45__cpo5cdataE:
	.zero		1
	.type		_ZN46_INTERNAL_4d3478bf_15_unit_exl2_2b_cu_fb7ad25d4cuda3std6ranges3__45__cpo3endE,@object
	.size		_ZN46_INTERNAL_4d3478bf_15_unit_exl2_2b_cu_fb7ad25d4cuda3std6ranges3__45__cpo3endE,(_ZN46_INTERNAL_4d3478bf_15_unit_exl2_2b_cu_fb7ad25d4cuda3std3__419piecewise_constructE - _ZN46_INTERNAL_4d3478bf_15_unit_exl2_2b_cu_fb7ad25d4cuda3std6ranges3__45__cpo3endE)
_ZN46_INTERNAL_4d3478bf_15_unit_exl2_2b_cu_fb7ad25d4cuda3std6ranges3__45__cpo3endE:
	.zero		1
	.type		_ZN46_INTERNAL_4d3478bf_15_unit_exl2_2b_cu_fb7ad25d4cuda3std3__419piecewise_constructE,@object
	.size		_ZN46_INTERNAL_4d3478bf_15_unit_exl2_2b_cu_fb7ad25d4cuda3std3__419piecewise_constructE,(_ZN46_INTERNAL_4d3478bf_15_unit_exl2_2b_cu_fb7ad25d4cuda3std6ranges3__45__cpo5ssizeE - _ZN46_INTERNAL_4d3478bf_15_unit_exl2_2b_cu_fb7ad25d4cuda3std3__419piecewise_constructE)
_ZN46_INTERNAL_4d3478bf_15_unit_exl2_2b_cu_fb7ad25d4cuda3std3__419piecewise_constructE:
	.zero		1
	.type		_ZN46_INTERNAL_4d3478bf_15_unit_exl2_2b_cu_fb7ad25d4cuda3std6ranges3__45__cpo5ssizeE,@object
	.size		_ZN46_INTERNAL_4d3478bf_15_unit_exl2_2b_cu_fb7ad25d4cuda3std6ranges3__45__cpo5ssizeE,(_ZN46_INTERNAL_4d3478bf_15_unit_exl2_2b_cu_fb7ad25d4cuda3std3__45__cpo3endE - _ZN46_INTERNAL_4d3478bf_15_unit_exl2_2b_cu_fb7ad25d4cuda3std6ranges3__45__cpo5ssizeE)
_ZN46_INTERNAL_4d3478bf_15_unit_exl2_2b_cu_fb7ad25d4cuda3std6ranges3__45__cpo5ssizeE:
	.zero		1
	.type		_ZN46_INTERNAL_4d3478bf_15_unit_exl2_2b_cu_fb7ad25d4cuda3std3__45__cpo3endE,@object
	.size		_ZN46_INTERNAL_4d3478bf_15_unit_exl2_2b_cu_fb7ad25d4cuda3std3__45__cpo3endE,(_ZN46_INTERNAL_4d3478bf_15_unit_exl2_2b_cu_fb7ad25d4cuda3std6ranges3__45__cpo4cendE - _ZN46_INTERNAL_4d3478bf_15_unit_exl2_2b_cu_fb7ad25d4cuda3std3__45__cpo3endE)
_ZN46_INTERNAL_4d3478bf_15_unit_exl2_2b_cu_fb7ad25d4cuda3std3__45__cpo3endE:
	.zero		1
	.type		_ZN46_INTERNAL_4d3478bf_15_unit_exl2_2b_cu_fb7ad25d4cuda3std6ranges3__45__cpo4cendE,@object
	.size		_ZN46_INTERNAL_4d3478bf_15_unit_exl2_2b_cu_fb7ad25d4cuda3std6ranges3__45__cpo4cendE,(_ZN46_INTERNAL_4d3478bf_15_unit_exl2_2b_cu_fb7ad25d4cuda3std3__45__cpo4rendE - _ZN46_INTERNAL_4d3478bf_15_unit_exl2_2b_cu_fb7ad25d4cuda3std6ranges3__45__cpo4cendE)
_ZN46_INTERNAL_4d3478bf_15_unit_exl2_2b_cu_fb7ad25d4cuda3std6ranges3__45__cpo4cendE:
	.zero		1
	.type		_ZN46_INTERNAL_4d3478bf_15_unit_exl2_2b_cu_fb7ad25d4cuda3std3__45__cpo4rendE,@object
	.size		_ZN46_INTERNAL_4d3478bf_15_unit_exl2_2b_cu_fb7ad25d4cuda3std3__45__cpo4rendE,(_ZN46_INTERNAL_4d3478bf_15_unit_exl2_2b_cu_fb7ad25d4cuda3std6ranges3__45__cpo4prevE - _ZN46_INTERNAL_4d3478bf_15_unit_exl2_2b_cu_fb7ad25d4cuda3std3__45__cpo4rendE)
_ZN46_INTERNAL_4d3478bf_15_unit_exl2_2b_cu_fb7ad25d4cuda3std3__45__cpo4rendE:
	.zero		1
	.type		_ZN46_INTERNAL_4d3478bf_15_unit_exl2_2b_cu_fb7ad25d4cuda3std6ranges3__45__cpo4prevE,@object
	.size		_ZN46_INTERNAL_4d3478bf_15_unit_exl2_2b_cu_fb7ad25d4cuda3std6ranges3__45__cpo4prevE,(_ZN46_INTERNAL_4d3478bf_15_unit_exl2_2b_cu_fb7ad25d4cuda3std6ranges3__45__cpo9iter_moveE - _ZN46_INTERNAL_4d3478bf_15_unit_exl2_2b_cu_fb7ad25d4cuda3std6ranges3__45__cpo4prevE)
_ZN46_INTERNAL_4d3478bf_15_unit_exl2_2b_cu_fb7ad25d4cuda3std6ranges3__45__cpo4prevE:
	.zero		1
	.type		_ZN46_INTERNAL_4d3478bf_15_unit_exl2_2b_cu_fb7ad25d4cuda3std6ranges3__45__cpo9iter_moveE,@object
	.size		_ZN46_INTERNAL_4d3478bf_15_unit_exl2_2b_cu_fb7ad25d4cuda3std6ranges3__45__cpo9iter_moveE,(.L_13 - _ZN46_INTERNAL_4d3478bf_15_unit_exl2_2b_cu_fb7ad25d4cuda3std6ranges3__45__cpo9iter_moveE)
_ZN46_INTERNAL_4d3478bf_15_unit_exl2_2b_cu_fb7ad25d4cuda3std6ranges3__45__cpo9iter_moveE:
	.zero		1
.L_13:


//--------------------- .nv.shared._Z23gemm_half_q_half_kernelILi4ELi160ELb1ELb0ELi64EEvPK6__halfPKjS4_S2_PS0_iiiiPKtS7_iiiiiibS2_i --------------------------
	.section	.nv.shared._Z23gemm_half_q_half_kernelILi4ELi160ELb1ELb0ELi64EEvPK6__halfPKjS4_S2_PS0_iiiiPKtS7_iiiiiibS2_i,"aw",@nobits
	.sectionflags	@""
	.align	2
.nv.shared._Z23gemm_half_q_half_kernelILi4ELi160ELb1ELb0ELi64EEvPK6__halfPKjS4_S2_PS0_iiiiPKtS7_iiiiiibS2_i:
	.zero		1536


//--------------------- .nv.shared._Z23gemm_half_q_half_kernelILi4ELi40ELb1ELb0ELi64EEvPK6__halfPKjS4_S2_PS0_iiiiPKtS7_iiiiiibS2_i --------------------------
	.section	.nv.shared._Z23gemm_half_q_half_kernelILi4ELi40ELb1ELb0ELi64EEvPK6__halfPKjS4_S2_PS0_iiiiPKtS7_iiiiiibS2_i,"aw",@nobits
	.sectionflags	@""
	.align	2
.nv.shared._Z23gemm_half_q_half_kernelILi4ELi40ELb1ELb0ELi64EEvPK6__halfPKjS4_S2_PS0_iiiiPKtS7_iiiiiibS2_i:
	.zero		1536


//--------------------- .nv.shared._Z23gemm_half_q_half_kernelILi4ELi10ELb1ELb0ELi64EEvPK6__halfPKjS4_S2_PS0_iiiiPKtS7_iiiiiibS2_i --------------------------
	.section	.nv.shared._Z23gemm_half_q_half_kernelILi4ELi10ELb1ELb0ELi64EEvPK6__halfPKjS4_S2_PS0_iiiiPKtS7_iiiiiibS2_i,"aw",@nobits
	.sectionflags	@""
	.align	2
.nv.shared._Z23gemm_half_q_half_kernelILi4ELi10ELb1ELb0ELi64EEvPK6__halfPKjS4_S2_PS0_iiiiPKtS7_iiiiiibS2_i:
	.zero		1536


//--------------------- .nv.shared._Z23gemm_half_q_half_kernelILi4ELi172ELb1ELb0ELi64EEvPK6__halfPKjS4_S2_PS0_iiiiPKtS7_iiiiiibS2_i --------------------------
	.section	.nv.shared._Z23gemm_half_q_half_kernelILi4ELi172ELb1ELb0ELi64EEvPK6__halfPKjS4_S2_PS0_iiiiPKtS7_iiiiiibS2_i,"aw",@nobits
	.sectionflags	@""
	.align	2
.nv.shared._Z23gemm_half_q_half_kernelILi4ELi172ELb1ELb0ELi64EEvPK6__halfPKjS4_S2_PS0_iiiiPKtS7_iiiiiibS2_i:
	.zero		1536


//--------------------- .nv.shared._Z23gemm_half_q_half_kernelILi4ELi176ELb1ELb0ELi64EEvPK6__halfPKjS4_S2_PS0_iiiiPKtS7_iiiiiibS2_i --------------------------
	.section	.nv.shared._Z23gemm_half_q_half_kernelILi4ELi176ELb1ELb0ELi64EEvPK6__halfPKjS4_S2_PS0_iiiiPKtS7_iiiiiibS2_i,"aw",@nobits
	.sectionflags	@""
	.align	2
.nv.shared._Z23gemm_half_q_half_kernelILi4ELi176ELb1ELb0ELi64EEvPK6__halfPKjS4_S2_PS0_iiiiPKtS7_iiiiiibS2_i:
	.zero		1536


//--------------------- .nv.shared._Z23gemm_half_q_half_kernelILi4ELi152ELb1ELb0ELi64EEvPK6__halfPKjS4_S2_PS0_iiiiPKtS7_iiiiiibS2_i --------------------------
	.section	.nv.shared._Z23gemm_half_q_half_kernelILi4ELi152ELb1ELb0ELi64EEvPK6__halfPKjS4_S2_PS0_iiiiPKtS7_iiiiiibS2_i,"aw",@nobits
	.sectionflags	@""
	.align	2
.nv.shared._Z23gemm_half_q_half_kernelILi4ELi152ELb1ELb0ELi64EEvPK6__halfPKjS4_S2_PS0_iiiiPKtS7_iiiiiibS2_i:
	.zero		1536


//--------------------- .nv.shared._Z23gemm_half_q_half_kernelILi4ELi140ELb1ELb0ELi64EEvPK6__halfPKjS4_S2_PS0_iiiiPKtS7_iiiiiibS2_i --------------------------
	.section	.nv.shared._Z23gemm_half_q_half_kernelILi4ELi140ELb1ELb0ELi64EEvPK6__halfPKjS4_S2_PS0_iiiiPKtS7_iiiiiibS2_i,"aw",@nobits
	.sectionflags	@""
	.align	2
.nv.shared._Z23gemm_half_q_half_kernelILi4ELi140ELb1ELb0ELi64EEvPK6__halfPKjS4_S2_PS0_iiiiPKtS7_iiiiiibS2_i:
	.zero		1536


//--------------------- .nv.shared._Z23gemm_half_q_half_kernelILi4ELi20ELb1ELb0ELi64EEvPK6__halfPKjS4_S2_PS0_iiiiPKtS7_iiiiiibS2_i --------------------------
	.section	.nv.shared._Z23gemm_half_q_half_kernelILi4ELi20ELb1ELb0ELi64EEvPK6__halfPKjS4_S2_PS0_iiiiPKtS7_iiiiiibS2_i,"aw",@nobits
	.sectionflags	@""
	.align	2
.nv.shared._Z23gemm_half_q_half_kernelILi4ELi20ELb1ELb0ELi64EEvPK6__halfPKjS4_S2_PS0_iiiiPKtS7_iiiiiibS2_i:
	.zero		1536


//--------------------- .nv.shared._Z23gemm_half_q_half_kernelILi4ELi38ELb1ELb0ELi64EEvPK6__halfPKjS4_S2_PS0_iiiiPKtS7_iiiiiibS2_i --------------------------
	.section	.nv.shared._Z23gemm_half_q_half_kernelILi4ELi38ELb1ELb0ELi64EEvPK6__halfPKjS4_S2_PS0_iiiiPKtS7_iiiiiibS2_i,"aw",@nobits
	.sectionflags	@""
	.align	2
.nv.shared._Z23gemm_half_q_half_kernelILi4ELi38ELb1ELb0ELi64EEvPK6__halfPKjS4_S2_PS0_iiiiPKtS7_iiiiiibS2_i:
	.zero		1536


//--------------------- .nv.shared._Z23gemm_half_q_half_kernelILi4ELi128ELb1ELb0ELi64EEvPK6__halfPKjS4_S2_PS0_iiiiPKtS7_iiiiiibS2_i --------------------------
	.section	.nv.shared._Z23gemm_half_q_half_kernelILi4ELi128ELb1ELb0ELi64EEvPK6__halfPKjS4_S2_PS0_iiiiPKtS7_iiiiiibS2_i,"aw",@nobits
	.sectionflags	@""
	.align	2
.nv.shared._Z23gemm_half_q_half_kernelILi4ELi128ELb1ELb0ELi64EEvPK6__halfPKjS4_S2_PS0_iiiiPKtS7_iiiiiibS2_i:
	.zero		1536


//--------------------- .nv.shared._Z23gemm_half_q_half_kernelILi4ELi190ELb1ELb0ELi32EEvPK6__halfPKjS4_S2_PS0_iiiiPKtS7_iiiiiibS2_i --------------------------
	.section	.nv.shared._Z23gemm_half_q_half_kernelILi4ELi190ELb1ELb0ELi32EEvPK6__halfPKjS4_S2_PS0_iiiiPKtS7_iiiiiibS2_i,"aw",@nobits
	.sectionflags	@""
	.align	2
.nv.shared._Z23gemm_half_q_half_kernelILi4ELi190ELb1ELb0ELi32EEvPK6__halfPKjS4_S2_PS0_iiiiPKtS7_iiiiiibS2_i:
	.zero		1280


//--------------------- .nv.shared._Z23gemm_half_q_half_kernelILi4ELi160ELb1ELb0ELi32EEvPK6__halfPKjS4_S2_PS0_iiiiPKtS7_iiiiiibS2_i --------------------------
	.section	.nv.shared._Z23gemm_half_q_half_kernelILi4ELi160ELb1ELb0ELi32EEvPK6__halfPKjS4_S2_PS0_iiiiPKtS7_iiiiiibS2_i,"aw",@nobits
	.sectionflags	@""
	.align	2
.nv.shared._Z23gemm_half_q_half_kernelILi4ELi160ELb1ELb0ELi32EEvPK6__halfPKjS4_S2_PS0_iiiiPKtS7_iiiiiibS2_i:
	.zero		1280


//--------------------- .nv.shared._Z23gemm_half_q_half_kernelILi4ELi40ELb1ELb0ELi32EEvPK6__halfPKjS4_S2_PS0_iiiiPKtS7_iiiiiibS2_i --------------------------
	.section	.nv.shared._Z23gemm_half_q_half_kernelILi4ELi40ELb1ELb0ELi32EEvPK6__halfPKjS4_S2_PS0_iiiiPKtS7_iiiiiibS2_i,"aw",@nobits
	.sectionflags	@""
	.align	4
.nv.shared._Z23gemm_half_q_half_kernelILi4ELi40ELb1ELb0ELi32EEvPK6__halfPKjS4_S2_PS0_iiiiPKtS7_iiiiiibS2_i:
	.zero		1280


//--------------------- .nv.shared._Z23gemm_half_q_half_kernelILi4ELi10ELb1ELb0ELi32EEvPK6__halfPKjS4_S2_PS0_iiiiPKtS7_iiiiiibS2_i --------------------------
	.section	.nv.shared._Z23gemm_half_q_half_kernelILi4ELi10ELb1ELb0ELi32EEvPK6__halfPKjS4_S2_PS0_iiiiPKtS7_iiiiiibS2_i,"aw",@nobits
	.sectionflags	@""
	.align	2
.nv.shared._Z23gemm_half_q_half_kernelILi4ELi10ELb1ELb0ELi32EEvPK6__halfPKjS4_S2_PS0_iiiiPKtS7_iiiiiibS2_i:
	.zero		1280


//--------------------- .nv.shared._Z23gemm_half_q_half_kernelILi4ELi172ELb1ELb0ELi32EEvPK6__halfPKjS4_S2_PS0_iiiiPKtS7_iiiiiibS2_i --------------------------
	.section	.nv.shared._Z23gemm_half_q_half_kernelILi4ELi172ELb1ELb0ELi32EEvPK6__halfPKjS4_S2_PS0_iiiiPKtS7_iiiiiibS2_i,"aw",@nobits
	.sectionflags	@""
	.align	2
.nv.shared._Z23gemm_half_q_half_kernelILi4ELi172ELb1ELb0ELi32EEvPK6__halfPKjS4_S2_PS0_iiiiPKtS7_iiiiiibS2_i:
	.zero		1280


//--------------------- .nv.shared._Z23gemm_half_q_half_kernelILi4ELi176ELb1ELb0ELi32EEvPK6__halfPKjS4_S2_PS0_iiiiPKtS7_iiiiiibS2_i --------------------------
	.section	.nv.shared._Z23gemm_half_q_half_kernelILi4ELi176ELb1ELb0ELi32EEvPK6__halfPKjS4_S2_PS0_iiiiPKtS7_iiiiiibS2_i,"aw",@nobits
	.sectionflags	@""
	.align	2
.nv.shared._Z23gemm_half_q_half_kernelILi4ELi176ELb1ELb0ELi32EEvPK6__halfPKjS4_S2_PS0_iiiiPKtS7_iiiiiibS2_i:
	.zero		1280


//--------------------- .nv.shared._Z23gemm_half_q_half_kernelILi4ELi152ELb1ELb0ELi32EEvPK6__halfPKjS4_S2_PS0_iiiiPKtS7_iiiiiibS2_i --------------------------
	.section	.nv.shared._Z23gemm_half_q_half_kernelILi4ELi152ELb1ELb0ELi32EEvPK6__halfPKjS4_S2_PS0_iiiiPKtS7_iiiiiibS2_i,"aw",@nobits
	.sectionflags	@""
	.align	2
.nv.shared._Z23gemm_half_q_half_kernelILi4ELi152ELb1ELb0ELi32EEvPK6__halfPKjS4_S2_PS0_iiiiPKtS7_iiiiiibS2_i:
	.zero		1280


//--------------------- .nv.shared._Z23gemm_half_q_half_kernelILi4ELi140ELb1ELb0ELi32EEvPK6__halfPKjS4_S2_PS0_iiiiPKtS7_iiiiiibS2_i --------------------------
	.section	.nv.shared._Z23gemm_half_q_half_kernelILi4ELi140ELb1ELb0ELi32EEvPK6__halfPKjS4_S2_PS0_iiiiPKtS7_iiiiiibS2_i,"aw",@nobits
	.sectionflags	@""
	.align	2
.nv.shared._Z23gemm_half_q_half_kernelILi4ELi140ELb1ELb0ELi32EEvPK6__halfPKjS4_S2_PS0_iiiiPKtS7_iiiiiibS2_i:
	.zero		1280


//--------------------- .nv.shared._Z23gemm_half_q_half_kernelILi4ELi20ELb1ELb0ELi32EEvPK6__halfPKjS4_S2_PS0_iiiiPKtS7_iiiiiibS2_i --------------------------
	.section	.nv.shared._Z23gemm_half_q_half_kernelILi4ELi20ELb1ELb0ELi32EEvPK6__halfPKjS4_S2_PS0_iiiiPKtS7_iiiiiibS2_i,"aw",@nobits
	.sectionflags	@""
	.align	4
.nv.shared._Z23gemm_half_q_half_kernelILi4ELi20ELb1ELb0ELi32EEvPK6__halfPKjS4_S2_PS0_iiiiPKtS7_iiiiiibS2_i:
	.zero		1280


//--------------------- .nv.shared._Z23gemm_half_q_half_kernelILi4ELi38ELb1ELb0ELi32EEvPK6__halfPKjS4_S2_PS0_iiiiPKtS7_iiiiiibS2_i --------------------------
	.section	.nv.shared._Z23gemm_half_q_half_kernelILi4ELi38ELb1ELb0ELi32EEvPK6__halfPKjS4_S2_PS0_iiiiPKtS7_iiiiiibS2_i,"aw",@nobits
	.sectionflags	@""
	.align	4
.nv.shared._Z23gemm_half_q_half_kernelILi4ELi38ELb1ELb0ELi32EEvPK6__halfPKjS4_S2_PS0_iiiiPKtS7_iiiiiibS2_i:
	.zero		1280


//--------------------- .nv.shared._Z23gemm_half_q_half_kernelILi4ELi128ELb1ELb0ELi32EEvPK6__halfPKjS4_S2_PS0_iiiiPKtS7_iiiiiibS2_i --------------------------
	.section	.nv.shared._Z23gemm_half_q_half_kernelILi4ELi128ELb1ELb0ELi32EEvPK6__halfPKjS4_S2_PS0_iiiiPKtS7_iiiiiibS2_i,"aw",@nobits
	.sectionflags	@""
	.align	2
.nv.shared._Z23gemm_half_q_half_kernelILi4ELi128ELb1ELb0ELi32EEvPK6__halfPKjS4_S2_PS0_iiiiPKtS7_iiiiiibS2_i:
	.zero		1280


//--------------------- .nv.shared._Z23gemm_half_q_half_kernelILi3ELi190ELb1ELb0ELi64EEvPK6__halfPKjS4_S2_PS0_iiiiPKtS7_iiiiiibS2_i --------------------------
	.section	.nv.shared._Z23gemm_half_q_half_kernelILi3ELi190ELb1ELb0ELi64EEvPK6__halfPKjS4_S2_PS0_iiiiPKtS7_iiiiiibS2_i,"aw",@nobits
	.sectionflags	@""
	.align	2
.nv.shared._Z23gemm_half_q_half_kernelILi3ELi190ELb1ELb0ELi64EEvPK6__halfPKjS4_S2_PS0_iiiiPKtS7_iiiiiibS2_i:
	.zero		1408


//--------------------- .nv.shared._Z23gemm_half_q_half_kernelILi3ELi160ELb1ELb0ELi64EEvPK6__halfPKjS4_S2_PS0_iiiiPKtS7_iiiiiibS2_i --------------------------
	.section	.nv.shared._Z23gemm_half_q_half_kernelILi3ELi160ELb1ELb0ELi64EEvPK6__halfPKjS4_S2_PS0_iiiiPKtS7_iiiiiibS2_i,"aw",@nobits
	.sectionflags	@""
	.align	2
.nv.shared._Z23gemm_half_q_half_kernelILi3ELi160ELb1ELb0ELi64EEvPK6__halfPKjS4_S2_PS0_iiiiPKtS7_iiiiiibS2_i:
	.zero		1408


//--------------------- .nv.shared._Z23gemm_half_q_half_kernelILi3ELi40ELb1ELb0ELi64EEvPK6__halfPKjS4_S2_PS0_iiiiPKtS7_iiiiiibS2_i --------------------------
	.section	.nv.shared._Z23gemm_half_q_half_kernelILi3ELi40ELb1ELb0ELi64EEvPK6__halfPKjS4_S2_PS0_iiiiPKtS7_iiiiiibS2_i,"aw",@nobits
	.sectionflags	@""
	.align	2
.nv.shared._Z23gemm_half_q_half_kernelILi3ELi40ELb1ELb0ELi64EEvPK6__halfPKjS4_S2_PS0_iiiiPKtS7_iiiiiibS2_i:
	.zero		1408


//--------------------- .nv.shared._Z23gemm_half_q_half_kernelILi3ELi10ELb1ELb0ELi64EEvPK6__halfPKjS4_S2_PS0_iiiiPKtS7_iiiiiibS2_i --------------------------
	.section	.nv.shared._Z23gemm_half_q_half_kernelILi3ELi10ELb1ELb0ELi64EEvPK6__halfPKjS4_S2_PS0_iiiiPKtS7_iiiiiibS2_i,"aw",@nobits
	.sectionflags	@""
	.align	2
.nv.shared._Z23gemm_half_q_half_kernelILi3ELi10ELb1ELb0ELi64EEvPK6__halfPKjS4_S2_PS0_iiiiPKtS7_iiiiiibS2_i:
	.zero		1408


//--------------------- .nv.shared._Z23gemm_half_q_half_kernelILi3ELi172ELb1ELb0ELi64EEvPK6__halfPKjS4_S2_PS0_iiiiPKtS7_iiiiiibS2_i --------------------------
	.section	.nv.shared._Z23gemm_half_q_half_kernelILi3ELi172ELb1ELb0ELi64EEvPK6__halfPKjS4_S2_PS0_iiiiPKtS7_iiiiiibS2_i,"aw",@nobits
	.sectionflags	@""
	.align	2
.nv.shared._Z23gemm_half_q_half_kernelILi3ELi172ELb1ELb0ELi64EEvPK6__halfPKjS4_S2_PS0_iiiiPKtS7_iiiiiibS2_i:
	.zero		1408


//--------------------- .nv.shared._Z23gemm_half_q_half_kernelILi3ELi176ELb1ELb0ELi64EEvPK6__halfPKjS4_S2_PS0_iiiiPKtS7_iiiiiibS2_i --------------------------
	.section	.nv.shared._Z23gemm_half_q_half_kernelILi3ELi176ELb1ELb0ELi64EEvPK6__halfPKjS4_S2_PS0_iiiiPKtS7_iiiiiibS2_i,"aw",@nobits
	.sectionflags	@""
	.align	2
.nv.shared._Z23gemm_half_q_half_kernelILi3ELi176ELb1ELb0ELi64EEvPK6__halfPKjS4_S2_PS0_iiiiPKtS7_iiiiiibS2_i:
	.zero		1408


//--------------------- .nv.shared._Z23gemm_half_q_half_kernelILi3ELi152ELb1ELb0ELi64EEvPK6__halfPKjS4_S2_PS0_iiiiPKtS7_iiiiiibS2_i --------------------------
	.section	.nv.shared._Z23gemm_half_q_half_kernelILi3ELi152ELb1ELb0ELi64EEvPK6__halfPKjS4_S2_PS0_iiiiPKtS7_iiiiiibS2_i,"aw",@nobits
	.sectionflags	@""
	.align	2
.nv.shared._Z23gemm_half_q_half_kernelILi3ELi152ELb1ELb0ELi64EEvPK6__halfPKjS4_S2_PS0_iiiiPKtS7_iiiiiibS2_i:
	.zero		1408


//--------------------- .nv.shared._Z23gemm_half_q_half_kernelILi3ELi140ELb1ELb0ELi64EEvPK6__halfPKjS4_S2_PS0_iiiiPKtS7_iiiiiibS2_i --------------------------
	.section	.nv.shared._Z23gemm_half_q_half_kernelILi3ELi140ELb1ELb0ELi64EEvPK6__halfPKjS4_S2_PS0_iiiiPKtS7_iiiiiibS2_i,"aw",@nobits
	.sectionflags	@""
	.align	2
.nv.shared._Z23gemm_half_q_half_kernelILi3ELi140ELb1ELb0ELi64EEvPK6__halfPKjS4_S2_PS0_iiiiPKtS7_iiiiiibS2_i:
	.zero		1408


//--------------------- .nv.shared._Z23gemm_half_q_half_kernelILi3ELi20ELb1ELb0ELi64EEvPK6__halfPKjS4_S2_PS0_iiiiPKtS7_iiiiiibS2_i --------------------------
	.section	.nv.shared._Z23gemm_half_q_half_kernelILi3ELi20ELb1ELb0ELi64EEvPK6__halfPKjS4_S2_PS0_iiiiPKtS7_iiiiiibS2_i,"aw",@nobits
	.sectionflags	@""
	.align	2
.nv.shared._Z23gemm_half_q_half_kernelILi3ELi20ELb1ELb0ELi64EEvPK6__halfPKjS4_S2_PS0_iiiiPKtS7_iiiiiibS2_i:
	.zero		1408


//--------------------- .nv.shared._Z23gemm_half_q_half_kernelILi3ELi38ELb1ELb0ELi64EEvPK6__halfPKjS4_S2_PS0_iiiiPKtS7_iiiiiibS2_i --------------------------
	.section	.nv.shared._Z23gemm_half_q_half_kernelILi3ELi38ELb1ELb0ELi64EEvPK6__halfPKjS4_S2_PS0_iiiiPKtS7_iiiiiibS2_i,"aw",@nobits
	.sectionflags	@""
	.align	2
.nv.shared._Z23gemm_half_q_half_kernelILi3ELi38ELb1ELb0ELi64EEvPK6__halfPKjS4_S2_PS0_iiiiPKtS7_iiiiiibS2_i:
	.zero		1408


//--------------------- .nv.shared._Z23gemm_half_q_half_kernelILi3ELi128ELb1ELb0ELi64EEvPK6__halfPKjS4_S2_PS0_iiiiPKtS7_iiiiiibS2_i --------------------------
	.section	.nv.shared._Z23gemm_half_q_half_kernelILi3ELi128ELb1ELb0ELi64EEvPK6__halfPKjS4_S2_PS0_iiiiPKtS7_iiiiiibS2_i,"aw",@nobits
	.sectionflags	@""
	.align	2
.nv.shared._Z23gemm_half_q_half_kernelILi3ELi128ELb1ELb0ELi64EEvPK6__halfPKjS4_S2_PS0_iiiiPKtS7_iiiiiibS2_i:
	.zero		1408


//--------------------- .nv.shared._Z23gemm_half_q_half_kernelILi3ELi190ELb1ELb0ELi32EEvPK6__halfPKjS4_S2_PS0_iiiiPKtS7_iiiiiibS2_i --------------------------
	.section	.nv.shared._Z23gemm_half_q_half_kernelILi3ELi190ELb1ELb0ELi32EEvPK6__halfPKjS4_S2_PS0_iiiiPKtS7_iiiiiibS2_i,"aw",@nobits
	.sectionflags	@""
	.align	2
.nv.shared._Z23gemm_half_q_half_kernelILi3ELi190ELb1ELb0ELi32EEvPK6__halfPKjS4_S2_PS0_iiiiPKtS7_iiiiiibS2_i:
	.zero		1216


//--------------------- .nv.shared._Z23gemm_half_q_half_kernelILi3ELi160ELb1ELb0ELi32EEvPK6__halfPKjS4_S2_PS0_iiiiPKtS7_iiiiiibS2_i --------------------------
	.section	.nv.shared._Z23gemm_half_q_half_kernelILi3ELi160ELb1ELb0ELi32EEvPK6__halfPKjS4_S2_PS0_iiiiPKtS7_iiiiiibS2_i,"aw",@nobits
	.sectionflags	@""
	.align	2
.nv.shared._Z23gemm_half_q_half_kernelILi3ELi160ELb1ELb0ELi32EEvPK6__halfPKjS4_S2_PS0_iiiiPKtS7_iiiiiibS2_i:
	.zero		1216


//--------------------- .nv.shared._Z23gemm_half_q_half_kernelILi3ELi40ELb1ELb0ELi32EEvPK6__halfPKjS4_S2_PS0_iiiiPKtS7_iiiiiibS2_i --------------------------
	.section	.nv.shared._Z23gemm_half_q_half_kernelILi3ELi40ELb1ELb0ELi32EEvPK6__halfPKjS4_S2_PS0_iiiiPKtS7_iiiiiibS2_i,"aw",@nobits
	.sectionflags	@""
	.align	4
.nv.shared._Z23gemm_half_q_half_kernelILi3ELi40ELb1ELb0ELi32EEvPK6__halfPKjS4_S2_PS0_iiiiPKtS7_iiiiiibS2_i:
	.zero		1216


//--------------------- .nv.shared._Z23gemm_half_q_half_kernelILi3ELi10ELb1ELb0ELi32EEvPK6__halfPKjS4_S2_PS0_iiiiPKtS7_iiiiiibS2_i --------------------------
	.section	.nv.shared._Z23gemm_half_q_half_kernelILi3ELi10ELb1ELb0ELi32EEvPK6__halfPKjS4_S2_PS0_iiiiPKtS7_iiiiiibS2_i,"aw",@nobits
	.sectionflags	@""
	.align	2
.nv.shared._Z23gemm_half_q_half_kernelILi3ELi10ELb1ELb0ELi32EEvPK6__halfPKjS4_S2_PS0_iiiiPKtS7_iiiiiibS2_i:
	.zero		1216


//--------------------- .nv.shared._Z23gemm_half_q_half_kernelILi3ELi172ELb1ELb0ELi32EEvPK6__halfPKjS4_S2_PS0_iiiiPKtS7_iiiiiibS2_i --------------------------
	.section	.nv.shared._Z23gemm_half_q_half_kernelILi3ELi172ELb1ELb0ELi32EEvPK6__halfPKjS4_S2_PS0_iiiiPKtS7_iiiiiibS2_i,"aw",@nobits
	.sectionflags	@""
	.align	2
.nv.shared._Z23gemm_half_q_half_kernelILi3ELi172ELb1ELb0ELi32EEvPK6__halfPKjS4_S2_PS0_iiiiPKtS7_iiiiiibS2_i:
	.zero		1216


//--------------------- .nv.shared._Z23gemm_half_q_half_kernelILi3ELi176ELb1ELb0ELi32EEvPK6__halfPKjS4_S2_PS0_iiiiPKtS7_iiiiiibS2_i --------------------------
	.section	.nv.shared._Z23gemm_half_q_half_kernelILi3ELi176ELb1ELb0ELi32EEvPK6__halfPKjS4_S2_PS0_iiiiPKtS7_iiiiiibS2_i,"aw",@nobits
	.sectionflags	@""
	.align	2
.nv.shared._Z23gemm_half_q_half_kernelILi3ELi176ELb1ELb0ELi32EEvPK6__halfPKjS4_S2_PS0_iiiiPKtS7_iiiiiibS2_i:
	.zero		1216


//--------------------- .nv.shared._Z23gemm_half_q_half_kernelILi3ELi152ELb1ELb0ELi32EEvPK6__halfPKjS4_S2_PS0_iiiiPKtS7_iiiiiibS2_i --------------------------
	.section	.nv.shared._Z23gemm_half_q_half_kernelILi3ELi152ELb1ELb0ELi32EEvPK6__halfPKjS4_S2_PS0_iiiiPKtS7_iiiiiibS2_i,"aw",@nobits
	.sectionflags	@""
	.align	2
.nv.shared._Z23gemm_half_q_half_kernelILi3ELi152ELb1ELb0ELi32EEvPK6__halfPKjS4_S2_PS0_iiiiPKtS7_iiiiiibS2_i:
	.zero		1216


//--------------------- .nv.shared._Z23gemm_half_q_half_kernelILi3ELi140ELb1ELb0ELi32EEvPK6__halfPKjS4_S2_PS0_iiiiPKtS7_iiiiiibS2_i --------------------------
	.section	.nv.shared._Z23gemm_half_q_half_kernelILi3ELi140ELb1ELb0ELi32EEvPK6__halfPKjS4_S2_PS0_iiiiPKtS7_iiiiiibS2_i,"aw",@nobits
	.sectionflags	@""
	.align	2
.nv.shared._Z23gemm_half_q_half_kernelILi3ELi140ELb1ELb0ELi32EEvPK6__halfPKjS4_S2_PS0_iiiiPKtS7_iiiiiibS2_i:
	.zero		1216


//--------------------- .nv.shared._Z23gemm_half_q_half_kernelILi3ELi20ELb1ELb0ELi32EEvPK6__halfPKjS4_S2_PS0_iiiiPKtS7_iiiiiibS2_i --------------------------
	.section	.nv.shared._Z23gemm_half_q_half_kernelILi3ELi20ELb1ELb0ELi32EEvPK6__halfPKjS4_S2_PS0_iiiiPKtS7_iiiiiibS2_i,"aw",@nobits
	.sectionflags	@""
	.align	4
.nv.shared._Z23gemm_half_q_half_kernelILi3ELi20ELb1ELb0ELi32EEvPK6__halfPKjS4_S2_PS0_iiiiPKtS7_iiiiiibS2_i:
	.zero		1216


//--------------------- .nv.shared._Z23gemm_half_q_half_kernelILi3ELi38ELb1ELb0ELi32EEvPK6__halfPKjS4_S2_PS0_iiiiPKtS7_iiiiiibS2_i --------------------------
	.section	.nv.shared._Z23gemm_half_q_half_kernelILi3ELi38ELb1ELb0ELi32EEvPK6__halfPKjS4_S2_PS0_iiiiPKtS7_iiiiiibS2_i,"aw",@nobits
	.sectionflags	@""
	.align	4
.nv.shared._Z23gemm_half_q_half_kernelILi3ELi38ELb1ELb0ELi32EEvPK6__halfPKjS4_S2_PS0_iiiiPKtS7_iiiiiibS2_i:
	.zero		1216


//--------------------- .nv.shared._Z23gemm_half_q_half_kernelILi3ELi128ELb1ELb0ELi32EEvPK6__halfPKjS4_S2_PS0_iiiiPKtS7_iiiiiibS2_i --------------------------
	.section	.nv.shared._Z23gemm_half_q_half_kernelILi3ELi128ELb1ELb0ELi32EEvPK6__halfPKjS4_S2_PS0_iiiiPKtS7_iiiiiibS2_i,"aw",@nobits
	.sectionflags	@""
	.align	2
.nv.shared._Z23gemm_half_q_half_kernelILi3ELi128ELb1ELb0ELi32EEvPK6__halfPKjS4_S2_PS0_iiiiPKtS7_iiiiiibS2_i:
	.zero		1216


//--------------------- .nv.shared._Z23gemm_half_q_half_kernelILi2ELi190ELb1ELb0ELi64EEvPK6__halfPKjS4_S2_PS0_iiiiPKtS7_iiiiiibS2_i --------------------------
	.section	.nv.shared._Z23gemm_half_q_half_kernelILi2ELi190ELb1ELb0ELi64EEvPK6__halfPKjS4_S2_PS0_iiiiPKtS7_iiiiiibS2_i,"aw",@nobits
	.sectionflags	@""
	.align	2
.nv.shared._Z23gemm_half_q_half_kernelILi2ELi190ELb1ELb0ELi64EEvPK6__halfPKjS4_S2_PS0_iiiiPKtS7_iiiiiibS2_i:
	.zero		1280


//--------------------- .nv.shared._Z23gemm_half_q_half_kernelILi2ELi160ELb1ELb0ELi64EEvPK6__halfPKjS4_S2_PS0_iiiiPKtS7_iiiiiibS2_i --------------------------
	.section	.nv.shared._Z23gemm_half_q_half_kernelILi2ELi160ELb1ELb0ELi64EEvPK6__halfPKjS4_S2_PS0_iiiiPKtS7_iiiiiibS2_i,"aw",@nobits
	.sectionflags	@""
	.align	2
.nv.shared._Z23gemm_half_q_half_kernelILi2ELi160ELb1ELb0ELi64EEvPK6__halfPKjS4_S2_PS0_iiiiPKtS7_iiiiiibS2_i:
	.zero		1280


//--------------------- .nv.shared._Z23gemm_half_q_half_kernelILi2ELi40ELb1ELb0ELi64EEvPK6__halfPKjS4_S2_PS0_iiiiPKtS7_iiiiiibS2_i --------------------------
	.section	.nv.shared._Z23gemm_half_q_half_kernelILi2ELi40ELb1ELb0ELi64EEvPK6__halfPKjS4_S2_PS0_iiiiPKtS7_iiiiiibS2_i,"aw",@nobits
	.sectionflags	@""
	.align	2
.nv.shared._Z23gemm_half_q_half_kernelILi2ELi40ELb1ELb0ELi64EEvPK6__halfPKjS4_S2_PS0_iiiiPKtS7_iiiiiibS2_i:
	.zero		1280


//--------------------- .nv.shared._Z23gemm_half_q_half_kernelILi2ELi10ELb1ELb0ELi64EEvPK6__halfPKjS4_S2_PS0_iiiiPKtS7_iiiiiibS2_i --------------------------
	.section	.nv.shared._Z23gemm_half_q_half_kernelILi2ELi10ELb1ELb0ELi64EEvPK6__halfPKjS4_S2_PS0_iiiiPKtS7_iiiiiibS2_i,"aw",@nobits
	.sectionflags	@""
	.align	2
.nv.shared._Z23gemm_half_q_half_kernelILi2ELi10ELb1ELb0ELi64EEvPK6__halfPKjS4_S2_PS0_iiiiPKtS7_iiiiiibS2_i:
	.zero		1280


//--------------------- .nv.shared._Z23gemm_half_q_half_kernelILi2ELi172ELb1ELb0ELi64EEvPK6__halfPKjS4_S2_PS0_iiiiPKtS7_iiiiiibS2_i --------------------------
	.section	.nv.shared._Z23gemm_half_q_half_kernelILi2ELi172ELb1ELb0ELi64EEvPK6__halfPKjS4_S2_PS0_iiiiPKtS7_iiiiiibS2_i,"aw",@nobits
	.sectionflags	@""
	.align	2
.nv.shared._Z23gemm_half_q_half_kernelILi2ELi172ELb1ELb0ELi64EEvPK6__halfPKjS4_S2_PS0_iiiiPKtS7_iiiiiibS2_i:
	.zero		1280


//--------------------- .nv.shared._Z23gemm_half_q_half_kernelILi2ELi176ELb1ELb0ELi64EEvPK6__halfPKjS4_S2_PS0_iiiiPKtS7_iiiiiibS2_i --------------------------
	.section	.nv.shared._Z23gemm_half_q_half_kernelILi2ELi176ELb1ELb0ELi64EEvPK6__halfPKjS4_S2_PS0_iiiiPKtS7_iiiiiibS2_i,"aw",@nobits
	.sectionflags	@""
	.align	2
.nv.shared._Z23gemm_half_q_half_kernelILi2ELi176ELb1ELb0ELi64EEvPK6__halfPKjS4_S2_PS0_iiiiPKtS7_iiiiiibS2_i:
	.zero		1280


//--------------------- .nv.shared._Z23gemm_half_q_half_kernelILi2ELi152ELb1ELb0ELi64EEvPK6__halfPKjS4_S2_PS0_iiiiPKtS7_iiiiiibS2_i --------------------------
	.section	.nv.shared._Z23gemm_half_q_half_kernelILi2ELi152ELb1ELb0ELi64EEvPK6__halfPKjS4_S2_PS0_iiiiPKtS7_iiiiiibS2_i,"aw",@nobits
	.sectionflags	@""
	.align	2
.nv.shared._Z23gemm_half_q_half_kernelILi2ELi152ELb1ELb0ELi64EEvPK6__halfPKjS4_S2_PS0_iiiiPKtS7_iiiiiibS2_i:
	.zero		1280


//--------------------- .nv.shared._Z23gemm_half_q_half_kernelILi2ELi140ELb1ELb0ELi64EEvPK6__halfPKjS4_S2_PS0_iiiiPKtS7_iiiiiibS2_i --------------------------
	.section	.nv.shared._Z23gemm_half_q_half_kernelILi2ELi140ELb1ELb0ELi64EEvPK6__halfPKjS4_S2_PS0_iiiiPKtS7_iiiiiibS2_i,"aw",@nobits
	.sectionflags	@""
	.align	2
.nv.shared._Z23gemm_half_q_half_kernelILi2ELi140ELb1ELb0ELi64EEvPK6__halfPKjS4_S2_PS0_iiiiPKtS7_iiiiiibS2_i:
	.zero		1280


//--------------------- .nv.shared._Z23gemm_half_q_half_kernelILi2ELi20ELb1ELb0ELi64EEvPK6__halfPKjS4_S2_PS0_iiiiPKtS7_iiiiiibS2_i --------------------------
	.section	.nv.shared._Z23gemm_half_q_half_kernelILi2ELi20ELb1ELb0ELi64EEvPK6__halfPKjS4_S2_PS0_iiiiPKtS7_iiiiiibS2_i,"aw",@nobits
	.sectionflags	@""
	.align	2
.nv.shared._Z23gemm_half_q_half_kernelILi2ELi20ELb1ELb0ELi64EEvPK6__halfPKjS4_S2_PS0_iiiiPKtS7_iiiiiibS2_i:
	.zero		1280


//--------------------- .nv.shared._Z23gemm_half_q_half_kernelILi2ELi38ELb1ELb0ELi64EEvPK6__halfPKjS4_S2_PS0_iiiiPKtS7_iiiiiibS2_i --------------------------
	.section	.nv.shared._Z23gemm_half_q_half_kernelILi2ELi38ELb1ELb0ELi64EEvPK6__halfPKjS4_S2_PS0_iiiiPKtS7_iiiiiibS2_i,"aw",@nobits
	.sectionflags	@""
	.align	2
.nv.shared._Z23gemm_half_q_half_kernelILi2ELi38ELb1ELb0ELi64EEvPK6__halfPKjS4_S2_PS0_iiiiPKtS7_iiiiiibS2_i:
	.zero		1280


//--------------------- .nv.shared._Z23gemm_half_q_half_kernelILi2ELi128ELb1ELb0ELi64EEvPK6__halfPKjS4_S2_PS0_iiiiPKtS7_iiiiiibS2_i --------------------------
	.section	.nv.shared._Z23gemm_half_q_half_kernelILi2ELi128ELb1ELb0ELi64EEvPK6__halfPKjS4_S2_PS0_iiiiPKtS7_iiiiiibS2_i,"aw",@nobits
	.sectionflags	@""
	.align	2
.nv.shared._Z23gemm_half_q_half_kernelILi2ELi128ELb1ELb0ELi64EEvPK6__halfPKjS4_S2_PS0_iiiiPKtS7_iiiiiibS2_i:
	.zero		1280


//--------------------- .nv.shared._Z23gemm_half_q_half_kernelILi2ELi190ELb1ELb0ELi32EEvPK6__halfPKjS4_S2_PS0_iiiiPKtS7_iiiiiibS2_i --------------------------
	.section	.nv.shared._Z23gemm_half_q_half_kernelILi2ELi190ELb1ELb0ELi32EEvPK6__halfPKjS4_S2_PS0_iiiiPKtS7_iiiiiibS2_i,"aw",@nobits
	.sectionflags	@""
	.align	2
.nv.shared._Z23gemm_half_q_half_kernelILi2ELi190ELb1ELb0ELi32EEvPK6__halfPKjS4_S2_PS0_iiiiPKtS7_iiiiiibS2_i:
	.zero		1152


//--------------------- .nv.shared._Z23gemm_half_q_half_kernelILi2ELi160ELb1ELb0ELi32EEvPK6__halfPKjS4_S2_PS0_iiiiPKtS7_iiiiiibS2_i --------------------------
	.section	.nv.shared._Z23gemm_half_q_half_kernelILi2ELi160ELb1ELb0ELi32EEvPK6__halfPKjS4_S2_PS0_iiiiPKtS7_iiiiiibS2_i,"aw",@nobits
	.sectionflags	@""
	.align	2
.nv.shared._Z23gemm_half_q_half_kernelILi2ELi160ELb1ELb0ELi32EEvPK6__halfPKjS4_S2_PS0_iiiiPKtS7_iiiiiibS2_i:
	.zero		1152


//--------------------- .nv.shared._Z23gemm_half_q_half_kernelILi2ELi40ELb1ELb0ELi32EEvPK6__halfPKjS4_S2_PS0_iiiiPKtS7_iiiiiibS2_i --------------------------
	.section	.nv.shared._Z23gemm_half_q_half_kernelILi2ELi40ELb1ELb0ELi32EEvPK6__halfPKjS4_S2_PS0_iiiiPKtS7_iiiiiibS2_i,"aw",@nobits
	.sectionflags	@""
	.align	4
.nv.shared._Z23gemm_half_q_half_kernelILi2ELi40ELb1ELb0ELi32EEvPK6__halfPKjS4_S2_PS0_iiiiPKtS7_iiiiiibS2_i:
	.zero		1152


//--------------------- .nv.shared._Z23gemm_half_q_half_kernelILi2ELi10ELb1ELb0ELi32EEvPK6__halfPKjS4_S2_PS0_iiiiPKtS7_iiiiiibS2_i --------------------------
	.section	.nv.shared._Z23gemm_half_q_half_kernelILi2ELi10ELb1ELb0ELi32EEvPK6__halfPKjS4_S2_PS0_iiiiPKtS7_iiiiiibS2_i,"aw",@nobits
	.sectionflags	@""
	.align	2
.nv.shared._Z23gemm_half_q_half_kernelILi2ELi10ELb1ELb0ELi32EEvPK6__halfPKjS4_S2_PS0_iiiiPKtS7_iiiiiibS2_i:
	.zero		1152


//--------------------- .nv.shared._Z23gemm_half_q_half_kernelILi2ELi172ELb1ELb0ELi32EEvPK6__halfPKjS4_S2_PS0_iiiiPKtS7_iiiiiibS2_i --------------------------
	.section	.nv.shared._Z23gemm_half_q_half_kernelILi2ELi172ELb1ELb0ELi32EEvPK6__halfPKjS4_S2_PS0_iiiiPKtS7_iiiiiibS2_i,"aw",@nobits
	.sectionflags	@""
	.align	2
.nv.shared._Z23gemm_half_q_half_kernelILi2ELi172ELb1ELb0ELi32EEvPK6__halfPKjS4_S2_PS0_iiiiPKtS7_iiiiiibS2_i:
	.zero		1152


//--------------------- .nv.shared._Z23gemm_half_q_half_kernelILi2ELi176ELb1ELb0ELi32EEvPK6__halfPKjS4_S2_PS0_iiiiPKtS7_iiiiiibS2_i --------------------------
	.section	.nv.shared._Z23gemm_half_q_half_kernelILi2ELi176ELb1ELb0ELi32EEvPK6__halfPKjS4_S2_PS0_iiiiPKtS7_iiiiiibS2_i,"aw",@nobits
	.sectionflags	@""
	.align	2
.nv.shared._Z23gemm_half_q_half_kernelILi2ELi176ELb1ELb0ELi32EEvPK6__halfPKjS4_S2_PS0_iiiiPKtS7_iiiiiibS2_i:
	.zero		1152


//--------------------- .nv.shared._Z23gemm_half_q_half_kernelILi2ELi152ELb1ELb0ELi32EEvPK6__halfPKjS4_S2_PS0_iiiiPKtS7_iiiiiibS2_i --------------------------
	.section	.nv.shared._Z23gemm_half_q_half_kernelILi2ELi152ELb1ELb0ELi32EEvPK6__halfPKjS4_S2_PS0_iiiiPKtS7_iiiiiibS2_i,"aw",@nobits
	.sectionflags	@""
	.align	2
.nv.shared._Z23gemm_half_q_half_kernelILi2ELi152ELb1ELb0ELi32EEvPK6__halfPKjS4_S2_PS0_iiiiPKtS7_iiiiiibS2_i:
	.zero		1152


//--------------------- .nv.shared._Z23gemm_half_q_half_kernelILi2ELi140ELb1ELb0ELi32EEvPK6__halfPKjS4_S2_PS0_iiiiPKtS7_iiiiiibS2_i --------------------------
	.section	.nv.shared._Z23gemm_half_q_half_kernelILi2ELi140ELb1ELb0ELi32EEvPK6__halfPKjS4_S2_PS0_iiiiPKtS7_iiiiiibS2_i,"aw",@nobits
	.sectionflags	@""
	.align	2
.nv.shared._Z23gemm_half_q_half_kernelILi2ELi140ELb1ELb0ELi32EEvPK6__halfPKjS4_S2_PS0_iiiiPKtS7_iiiiiibS2_i:
	.zero		1152


//--------------------- .nv.shared._Z23gemm_half_q_half_kernelILi2ELi20ELb1ELb0ELi32EEvPK6__halfPKjS4_S2_PS0_iiiiPKtS7_iiiiiibS2_i --------------------------
	.section	.nv.shared._Z23gemm_half_q_half_kernelILi2ELi20ELb1ELb0ELi32EEvPK6__halfPKjS4_S2_PS0_iiiiPKtS7_iiiiiibS2_i,"aw",@nobits
	.sectionflags	@""
	.align	4
.nv.shared._Z23gemm_half_q_half_kernelILi2ELi20ELb1ELb0ELi32EEvPK6__halfPKjS4_S2_PS0_iiiiPKtS7_iiiiiibS2_i:
	.zero		1152


//--------------------- .nv.shared._Z23gemm_half_q_half_kernelILi2ELi38ELb1ELb0ELi32EEvPK6__halfPKjS4_S2_PS0_iiiiPKtS7_iiiiiibS2_i --------------------------
	.section	.nv.shared._Z23gemm_half_q_half_kernelILi2ELi38ELb1ELb0ELi32EEvPK6__halfPKjS4_S2_PS0_iiiiPKtS7_iiiiiibS2_i,"aw",@nobits
	.sectionflags	@""
	.align	4
.nv.shared._Z23gemm_half_q_half_kernelILi2ELi38ELb1ELb0ELi32EEvPK6__halfPKjS4_S2_PS0_iiiiPKtS7_iiiiiibS2_i:
	.zero		1152


//--------------------- .nv.shared._Z23gemm_half_q_half_kernelILi2ELi128ELb1ELb0ELi32EEvPK6__halfPKjS4_S2_PS0_iiiiPKtS7_iiiiiibS2_i --------------------------
	.section	.nv.shared._Z23gemm_half_q_half_kernelILi2ELi128ELb1ELb0ELi32EEvPK6__halfPKjS4_S2_PS0_iiiiPKtS7_iiiiiibS2_i,"aw",@nobits
	.sectionflags	@""
	.align	2
.nv.shared._Z23gemm_half_q_half_kernelILi2ELi128ELb1ELb0ELi32EEvPK6__halfPKjS4_S2_PS0_iiiiPKtS7_iiiiiibS2_i:
	.zero		1152


//--------------------- .nv.shared._Z23gemm_half_q_half_kernelILi1ELi190ELb1ELb0ELi64EEvPK6__halfPKjS4_S2_PS0_iiiiPKtS7_iiiiiibS2_i --------------------------
	.section	.nv.shared._Z23gemm_half_q_half_kernelILi1ELi190ELb1ELb0ELi64EEvPK6__halfPKjS4_S2_PS0_iiiiPKtS7_iiiiiibS2_i,"aw",@nobits
	.sectionflags	@""
	.align	2
.nv.shared._Z23gemm_half_q_half_kernelILi1ELi190ELb1ELb0ELi64EEvPK6__halfPKjS4_S2_PS0_iiiiPKtS7_iiiiiibS2_i:
	.zero		1152


//--------------------- .nv.shared._Z23gemm_half_q_half_kernelILi1ELi160ELb1ELb0ELi64EEvPK6__halfPKjS4_S2_PS0_iiiiPKtS7_iiiiiibS2_i --------------------------
	.section	.nv.shared._Z23gemm_half_q_half_kernelILi1ELi160ELb1ELb0ELi64EEvPK6__halfPKjS4_S2_PS0_iiiiPKtS7_iiiiiibS2_i,"aw",@nobits
	.sectionflags	@""
	.align	2
.nv.shared._Z23gemm_half_q_half_kernelILi1ELi160ELb1ELb0ELi64EEvPK6__halfPKjS4_S2_PS0_iiiiPKtS7_iiiiiibS2_i:
	.zero		1152


//--------------------- .nv.shared._Z23gemm_half_q_half_kernelILi1ELi40ELb1ELb0ELi64EEvPK6__halfPKjS4_S2_PS0_iiiiPKtS7_iiiiiibS2_i --------------------------
	.section	.nv.shared._Z23gemm_half_q_half_kernelILi1ELi40ELb1ELb0ELi64EEvPK6__halfPKjS4_S2_PS0_iiiiPKtS7_iiiiiibS2_i,"aw",@nobits
	.sectionflags	@""
	.align	2
.nv.shared._Z23gemm_half_q_half_kernelILi1ELi40ELb1ELb0ELi64EEvPK6__halfPKjS4_S2_PS0_iiiiPKtS7_iiiiiibS2_i:
	.zero		1152


//--------------------- .nv.shared._Z23gemm_half_q_half_kernelILi1ELi10ELb1ELb0ELi64EEvPK6__halfPKjS4_S2_PS0_iiiiPKtS7_iiiiiibS2_i --------------------------
	.section	.nv.shared._Z23gemm_half_q_half_kernelILi1ELi10ELb1ELb0ELi64EEvPK6__halfPKjS4_S2_PS0_iiiiPKtS7_iiiiiibS2_i,"aw",@nobits
	.sectionflags	@""
	.align	2
.nv.shared._Z23gemm_half_q_half_kernelILi1ELi10ELb1ELb0ELi64EEvPK6__halfPKjS4_S2_PS0_iiiiPKtS7_iiiiiibS2_i:
	.zero		1152


//--------------------- .nv.shared._Z23gemm_half_q_half_kernelILi1ELi172ELb1ELb0ELi64EEvPK6__halfPKjS4_S2_PS0_iiiiPKtS7_iiiiiibS2_i --------------------------
	.section	.nv.shared._Z23gemm_half_q_half_kernelILi1ELi172ELb1ELb0ELi64EEvPK6__halfPKjS4_S2_PS0_iiiiPKtS7_iiiiiibS2_i,"aw",@nobits
	.sectionflags	@""
	.align	2
.nv.shared._Z23gemm_half_q_half_kernelILi1ELi172ELb1ELb0ELi64EEvPK6__halfPKjS4_S2_PS0_iiiiPKtS7_iiiiiibS2_i:
	.zero		1152


//--------------------- .nv.shared._Z23gemm_half_q_half_kernelILi1ELi176ELb1ELb0ELi64EEvPK6__halfPKjS4_S2_PS0_iiiiPKtS7_iiiiiibS2_i --------------------------
	.section	.nv.shared._Z23gemm_half_q_half_kernelILi1ELi176ELb1ELb0ELi64EEvPK6__halfPKjS4_S2_PS0_iiiiPKtS7_iiiiiibS2_i,"aw",@nobits
	.sectionflags	@""
	.align	2
.nv.shared._Z23gemm_half_q_half_kernelILi1ELi176ELb1ELb0ELi64EEvPK6__halfPKjS4_S2_PS0_iiiiPKtS7_iiiiiibS2_i:
	.zero		1152


//--------------------- .nv.shared._Z23gemm_half_q_half_kernelILi1ELi152ELb1ELb0ELi64EEvPK6__halfPKjS4_S2_PS0_iiiiPKtS7_iiiiiibS2_i --------------------------
	.section	.nv.shared._Z23gemm_half_q_half_kernelILi1ELi152ELb1ELb0ELi64EEvPK6__halfPKjS4_S2_PS0_iiiiPKtS7_iiiiiibS2_i,"aw",@nobits
	.sectionflags	@""
	.align	2
.nv.shared._Z23gemm_half_q_half_kernelILi1ELi152ELb1ELb0ELi64EEvPK6__halfPKjS4_S2_PS0_iiiiPKtS7_iiiiiibS2_i:
	.zero		1152


//--------------------- .nv.shared._Z23gemm_half_q_half_kernelILi1ELi140ELb1ELb0ELi64EEvPK6__halfPKjS4_S2_PS0_iiiiPKtS7_iiiiiibS2_i --------------------------
	.section	.nv.shared._Z23gemm_half_q_half_kernelILi1ELi140ELb1ELb0ELi64EEvPK6__halfPKjS4_S2_PS0_iiiiPKtS7_iiiiiibS2_i,"aw",@nobits
	.sectionflags	@""
	.align	2
.nv.shared._Z23gemm_half_q_half_kernelILi1ELi140ELb1ELb0ELi64EEvPK6__halfPKjS4_S2_PS0_iiiiPKtS7_iiiiiibS2_i:
	.zero		1152


//--------------------- .nv.shared._Z23gemm_half_q_half_kernelILi1ELi20ELb1ELb0ELi64EEvPK6__halfPKjS4_S2_PS0_iiiiPKtS7_iiiiiibS2_i --------------------------
	.section	.nv.shared._Z23gemm_half_q_half_kernelILi1ELi20ELb1ELb0ELi64EEvPK6__halfPKjS4_S2_PS0_iiiiPKtS7_iiiiiibS2_i,"aw",@nobits
	.sectionflags	@""
	.align	2
.nv.shared._Z23gemm_half_q_half_kernelILi1ELi20ELb1ELb0ELi64EEvPK6__halfPKjS4_S2_PS0_iiiiPKtS7_iiiiiibS2_i:
	.zero		1152


//--------------------- .nv.shared._Z23gemm_half_q_half_kernelILi1ELi38ELb1ELb0ELi64EEvPK6__halfPKjS4_S2_PS0_iiiiPKtS7_iiiiiibS2_i --------------------------
	.section	.nv.shared._Z23gemm_half_q_half_kernelILi1ELi38ELb1ELb0ELi64EEvPK6__halfPKjS4_S2_PS0_iiiiPKtS7_iiiiiibS2_i,"aw",@nobits
	.sectionflags	@""
	.align	2
.nv.shared._Z23gemm_half_q_half_kernelILi1ELi38ELb1ELb0ELi64EEvPK6__halfPKjS4_S2_PS0_iiiiPKtS7_iiiiiibS2_i:
	.zero		1152


//--------------------- .nv.shared._Z23gemm_half_q_half_kernelILi1ELi128ELb1ELb0ELi64EEvPK6__halfPKjS4_S2_PS0_iiiiPKtS7_iiiiiibS2_i --------------------------
	.section	.nv.shared._Z23gemm_half_q_half_kernelILi1ELi128ELb1ELb0ELi64EEvPK6__halfPKjS4_S2_PS0_iiiiPKtS7_iiiiiibS2_i,"aw",@nobits
	.sectionflags	@""
	.align	2
.nv.shared._Z23gemm_half_q_half_kernelILi1ELi128ELb1ELb0ELi64EEvPK6__halfPKjS4_S2_PS0_iiiiPKtS7_iiiiiibS2_i:
	.zero		1152


//--------------------- .nv.shared._Z23gemm_half_q_half_kernelILi1ELi190ELb1ELb0ELi32EEvPK6__halfPKjS4_S2_PS0_iiiiPKtS7_iiiiiibS2_i --------------------------
	.section	.nv.shared._Z23gemm_half_q_half_kernelILi1ELi190ELb1ELb0ELi32EEvPK6__halfPKjS4_S2_PS0_iiiiPKtS7_iiiiiibS2_i,"aw",@nobits
	.sectionflags	@""
	.align	2
.nv.shared._Z23gemm_half_q_half_kernelILi1ELi190ELb1ELb0ELi32EEvPK6__halfPKjS4_S2_PS0_iiiiPKtS7_iiiiiibS2_i:
	.zero		1088


//--------------------- .nv.shared._Z23gemm_half_q_half_kernelILi1ELi160ELb1ELb0ELi32EEvPK6__halfPKjS4_S2_PS0_iiiiPKtS7_iiiiiibS2_i --------------------------
	.section	.nv.shared._Z23gemm_half_q_half_kernelILi1ELi160ELb1ELb0ELi32EEvPK6__halfPKjS4_S2_PS0_iiiiPKtS7_iiiiiibS2_i,"aw",@nobits
	.sectionflags	@""
	.align	2
.nv.shared._Z23gemm_half_q_half_kernelILi1ELi160ELb1ELb0ELi32EEvPK6__halfPKjS4_S2_PS0_iiiiPKtS7_iiiiiibS2_i:
	.zero		1088


//--------------------- .nv.shared._Z23gemm_half_q_half_kernelILi1ELi40ELb1ELb0ELi32EEvPK6__halfPKjS4_S2_PS0_iiiiPKtS7_iiiiiibS2_i --------------------------
	.section	.nv.shared._Z23gemm_half_q_half_kernelILi1ELi40ELb1ELb0ELi32EEvPK6__halfPKjS4_S2_PS0_iiiiPKtS7_iiiiiibS2_i,"aw",@nobits
	.sectionflags	@""
	.align	4
.nv.shared._Z23gemm_half_q_half_kernelILi1ELi40ELb1ELb0ELi32EEvPK6__halfPKjS4_S2_PS0_iiiiPKtS7_iiiiiibS2_i:
	.zero		1088


//--------------------- .nv.shared._Z23gemm_half_q_half_kernelILi1ELi10ELb1ELb0ELi32EEvPK6__halfPKjS4_S2_PS0_iiiiPKtS7_iiiiiibS2_i --------------------------
	.section	.nv.shared._Z23gemm_half_q_half_kernelILi1ELi10ELb1ELb0ELi32EEvPK6__halfPKjS4_S2_PS0_iiiiPKtS7_iiiiiibS2_i,"aw",@nobits
	.sectionflags	@""
	.align	2
.nv.shared._Z23gemm_half_q_half_kernelILi1ELi10ELb1ELb0ELi32EEvPK6__halfPKjS4_S2_PS0_iiiiPKtS7_iiiiiibS2_i:
	.zero		1088


//--------------------- .nv.shared._Z23gemm_half_q_half_kernelILi1ELi172ELb1ELb0ELi32EEvPK6__halfPKjS4_S2_PS0_iiiiPKtS7_iiiiiibS2_i --------------------------
	.section	.nv.shared._Z23gemm_half_q_half_kernelILi1ELi172ELb1ELb0ELi32EEvPK6__halfPKjS4_S2_PS0_iiiiPKtS7_iiiiiibS2_i,"aw",@nobits
	.sectionflags	@""
	.align	2
.nv.shared._Z23gemm_half_q_half_kernelILi1ELi172ELb1ELb0ELi32EEvPK6__halfPKjS4_S2_PS0_iiiiPKtS7_iiiiiibS2_i:
	.zero		1088


//--------------------- .nv.shared._Z23gemm_half_q_half_kernelILi1ELi176ELb1ELb0ELi32EEvPK6__halfPKjS4_S2_PS0_iiiiPKtS7_iiiiiibS2_i --------------------------
	.section	.nv.shared._Z23gemm_half_q_half_kernelILi1ELi176ELb1ELb0ELi32EEvPK6__halfPKjS4_S2_PS0_iiiiPKtS7_iiiiiibS2_i,"aw",@nobits
	.sectionflags	@""
	.align	2
.nv.shared._Z23gemm_half_q_half_kernelILi1ELi176ELb1ELb0ELi32EEvPK6__halfPKjS4_S2_PS0_iiiiPKtS7_iiiiiibS2_i:
	.zero		1088


//--------------------- .nv.shared._Z23gemm_half_q_half_kernelILi1ELi152ELb1ELb0ELi32EEvPK6__halfPKjS4_S2_PS0_iiiiPKtS7_iiiiiibS2_i --------------------------
	.section	.nv.shared._Z23gemm_half_q_half_kernelILi1ELi152ELb1ELb0ELi32EEvPK6__halfPKjS4_S2_PS0_iiiiPKtS7_iiiiiibS2_i,"aw",@nobits
	.sectionflags	@""
	.align	2
.nv.shared._Z23gemm_half_q_half_kernelILi1ELi152ELb1ELb0ELi32EEvPK6__halfPKjS4_S2_PS0_iiiiPKtS7_iiiiiibS2_i:
	.zero		1088


//--------------------- .nv.shared._Z23gemm_half_q_half_kernelILi1ELi140ELb1ELb0ELi32EEvPK6__halfPKjS4_S2_PS0_iiiiPKtS7_iiiiiibS2_i --------------------------
	.section	.nv.shared._Z23gemm_half_q_half_kernelILi1ELi140ELb1ELb0ELi32EEvPK6__halfPKjS4_S2_PS0_iiiiPKtS7_iiiiiibS2_i,"aw",@nobits
	.sectionflags	@""
	.align	2
.nv.shared._Z23gemm_half_q_half_kernelILi1ELi140ELb1ELb0ELi32EEvPK6__halfPKjS4_S2_PS0_iiiiPKtS7_iiiiiibS2_i:
	.zero		1088


//--------------------- .nv.shared._Z23gemm_half_q_half_kernelILi1ELi20ELb1ELb0ELi32EEvPK6__halfPKjS4_S2_PS0_iiiiPKtS7_iiiiiibS2_i --------------------------
	.section	.nv.shared._Z23gemm_half_q_half_kernelILi1ELi20ELb1ELb0ELi32EEvPK6__halfPKjS4_S2_PS0_iiiiPKtS7_iiiiiibS2_i,"aw",@nobits
	.sectionflags	@""
	.align	4
.nv.shared._Z23gemm_half_q_half_kernelILi1ELi20ELb1ELb0ELi32EEvPK6__halfPKjS4_S2_PS0_iiiiPKtS7_iiiiiibS2_i:
	.zero		1088


//--------------------- .nv.shared._Z23gemm_half_q_half_kernelILi1ELi38ELb1ELb0ELi32EEvPK6__halfPKjS4_S2_PS0_iiiiPKtS7_iiiiiibS2_i --------------------------
	.section	.nv.shared._Z23gemm_half_q_half_kernelILi1ELi38ELb1ELb0ELi32EEvPK6__halfPKjS4_S2_PS0_iiiiPKtS7_iiiiiibS2_i,"aw",@nobits
	.sectionflags	@""
	.align	4
.nv.shared._Z23gemm_half_q_half_kernelILi1ELi38ELb1ELb0ELi32EEvPK6__halfPKjS4_S2_PS0_iiiiPKtS7_iiiiiibS2_i:
	.zero		1088


//--------------------- .nv.shared._Z23gemm_half_q_half_kernelILi1ELi128ELb1ELb0ELi32EEvPK6__halfPKjS4_S2_PS0_iiiiPKtS7_iiiiiibS2_i --------------------------
	.section	.nv.shared._Z23gemm_half_q_half_kernelILi1ELi128ELb1ELb0ELi32EEvPK6__halfPKjS4_S2_PS0_iiiiPKtS7_iiiiiibS2_i,"aw",@nobits
	.sectionflags	@""
	.align	2
.nv.shared._Z23gemm_half_q_half_kernelILi1ELi128ELb1ELb0ELi32EEvPK6__halfPKjS4_S2_PS0_iiiiPKtS7_iiiiiibS2_i:
	.zero		1088


//--------------------- .nv.constant0._Z23gemm_half_q_half_kernelILi4ELi190ELb1ELb0ELi64EEvPK6__halfPKjS4_S2_PS0_iiiiPKtS7_iiiiiibS2_i --------------------------
	.section	.nv.constant0._Z23gemm_half_q_half_kernelILi4ELi190ELb1ELb0ELi64EEvPK6__halfPKjS4_S2_PS0_iiiiPKtS7_iiiiiibS2_i,"a",@progbits
	.sectionflags	@""
	.align	4
.nv.constant0._Z23gemm_half_q_half_kernelILi4ELi190ELb1ELb0ELi64EEvPK6__halfPKjS4_S2_PS0_iiiiPKtS7_iiiiiibS2_i:
	.zero		1012


//--------------------- .nv.constant0._Z23gemm_half_q_half_kernelILi4ELi160ELb1ELb0ELi64EEvPK6__halfPKjS4_S2_PS0_iiiiPKtS7_iiiiiibS2_i --------------------------
	.section	.nv.constant0._Z23gemm_half_q_half_kernelILi4ELi160ELb1ELb0ELi64EEvPK6__halfPKjS4_S2_PS0_iiiiPKtS7_iiiiiibS2_i,"a",@progbits
	.sectionflags	@""
	.align	4
.nv.constant0._Z23gemm_half_q_half_kernelILi4ELi160ELb1ELb0ELi64EEvPK6__halfPKjS4_S2_PS0_iiiiPKtS7_iiiiiibS2_i:
	.zero		1012


//--------------------- .nv.constant0._Z23gemm_half_q_half_kernelILi4ELi40ELb1ELb0ELi64EEvPK6__halfPKjS4_S2_PS0_iiiiPKtS7_iiiiiibS2_i --------------------------
	.section	.nv.constant0._Z23gemm_half_q_half_kernelILi4ELi40ELb1ELb0ELi64EEvPK6__halfPKjS4_S2_PS0_iiiiPKtS7_iiiiiibS2_i,"a",@progbits
	.sectionflags	@""
	.align	4
.nv.constant0._Z23gemm_half_q_half_kernelILi4ELi40ELb1ELb0ELi64EEvPK6__halfPKjS4_S2_PS0_iiiiPKtS7_iiiiiibS2_i:
	.zero		1012


//--------------------- .nv.constant0._Z23gemm_half_q_half_kernelILi4ELi10ELb1ELb0ELi64EEvPK6__halfPKjS4_S2_PS0_iiiiPKtS7_iiiiiibS2_i --------------------------
	.section	.nv.constant0._Z23gemm_half_q_half_kernelILi4ELi10ELb1ELb0ELi64EEvPK6__halfPKjS4_S2_PS0_iiiiPKtS7_iiiiiibS2_i,"a",@progbits
	.sectionflags	@""
	.align	4
.nv.constant0._Z23gemm_half_q_half_kernelILi4ELi10ELb1ELb0ELi64EEvPK6__halfPKjS4_S2_PS0_iiiiPKtS7_iiiiiibS2_i:
	.zero		1012


//--------------------- .nv.constant0._Z23gemm_half_q_half_kernelILi4ELi172ELb1ELb0ELi64EEvPK6__halfPKjS4_S2_PS0_iiiiPKtS7_iiiiiibS2_i --------------------------
	.section	.nv.constant0._Z23gemm_half_q_half_kernelILi4ELi172ELb1ELb0ELi64EEvPK6__halfPKjS4_S2_PS0_iiiiPKtS7_iiiiiibS2_i,"a",@progbits
	.sectionflags	@""
	.align	4
.nv.constant0._Z23gemm_half_q_half_kernelILi4ELi172ELb1ELb0ELi64EEvPK6__halfPKjS4_S2_PS0_iiiiPKtS7_iiiiiibS2_i:
	.zero		1012


//--------------------- .nv.constant0._Z23gemm_half_q_half_kernelILi4ELi176ELb1ELb0ELi64EEvPK6__halfPKjS4_S2_PS0_iiiiPKtS7_iiiiiibS2_i --------------------------
	.section	.nv.constant0._Z23gemm_half_q_half_kernelILi4ELi176ELb1ELb0ELi64EEvPK6__halfPKjS4_S2_PS0_iiiiPKtS7_iiiiiibS2_i,"a",@progbits
	.sectionflags	@""
	.align	4
.nv.constant0._Z23gemm_half_q_half_kernelILi4ELi176ELb1ELb0ELi64EEvPK6__halfPKjS4_S2_PS0_iiiiPKtS7_iiiiiibS2_i:
	.zero		1012


//--------------------- .nv.constant0._Z23gemm_half_q_half_kernelILi4ELi152ELb1ELb0ELi64EEvPK6__halfPKjS4_S2_PS0_iiiiPKtS7_iiiiiibS2_i --------------------------
	.section	.nv.constant0._Z23gemm_half_q_half_kernelILi4ELi152ELb1ELb0ELi64EEvPK6__halfPKjS4_S2_PS0_iiiiPKtS7_iiiiiibS2_i,"a",@progbits
	.sectionflags	@""
	.align	4
.nv.constant0._Z23gemm_half_q_half_kernelILi4ELi152ELb1ELb0ELi64EEvPK6__halfPKjS4_S2_PS0_iiiiPKtS7_iiiiiibS2_i:
	.zero		1012


//--------------------- .nv.constant0._Z23gemm_half_q_half_kernelILi4ELi140ELb1ELb0ELi64EEvPK6__halfPKjS4_S2_PS0_iiiiPKtS7_iiiiiibS2_i --------------------------
	.section	.nv.constant0._Z23gemm_half_q_half_kernelILi4ELi140ELb1ELb0ELi64EEvPK6__halfPKjS4_S2_PS0_iiiiPKtS7_iiiiiibS2_i,"a",@progbits
	.sectionflags	@""
	.align	4
.nv.constant0._Z23gemm_half_q_half_kernelILi4ELi140ELb1ELb0ELi64EEvPK6__halfPKjS4_S2_PS0_iiiiPKtS7_iiiiiibS2_i:
	.zero		1012


//--------------------- .nv.constant0._Z23gemm_half_q_half_kernelILi4ELi20ELb1ELb0ELi64EEvPK6__halfPKjS4_S2_PS0_iiiiPKtS7_iiiiiibS2_i --------------------------
	.section	.nv.constant0._Z23gemm_half_q_half_kernelILi4ELi20ELb1ELb0ELi64EEvPK6__halfPKjS4_S2_PS0_iiiiPKtS7_iiiiiibS2_i,"a",@progbits
	.sectionflags	@""
	.align	4
.nv.constant0._Z23gemm_half_q_half_kernelILi4ELi20ELb1ELb0ELi64EEvPK6__halfPKjS4_S2_PS0_iiiiPKtS7_iiiiiibS2_i:
	.zero		1012


//--------------------- .nv.constant0._Z23gemm_half_q_half_kernelILi4ELi38ELb1ELb0ELi64EEvPK6__halfPKjS4_S2_PS0_iiiiPKtS7_iiiiiibS2_i --------------------------
	.section	.nv.constant0._Z23gemm_half_q_half_kernelILi4ELi38ELb1ELb0ELi64EEvPK6__halfPKjS4_S2_PS0_iiiiPKtS7_iiiiiibS2_i,"a",@progbits
	.sectionflags	@""
	.align	4
.nv.constant0._Z23gemm_half_q_half_kernelILi4ELi38ELb1ELb0ELi64EEvPK6__halfPKjS4_S2_PS0_iiiiPKtS7_iiiiiibS2_i:
	.zero		1012


//--------------------- .nv.constant0._Z23gemm_half_q_half_kernelILi4ELi128ELb1ELb0ELi64EEvPK6__halfPKjS4_S2_PS0_iiiiPKtS7_iiiiiibS2_i --------------------------
	.section	.nv.constant0._Z23gemm_half_q_half_kernelILi4ELi128ELb1ELb0ELi64EEvPK6__halfPKjS4_S2_PS0_iiiiPKtS7_iiiiiibS2_i,"a",@progbits
	.sectionflags	@""
	.align	4
.nv.constant0._Z23gemm_half_q_half_kernelILi4ELi128ELb1ELb0ELi64EEvPK6__halfPKjS4_S2_PS0_iiiiPKtS7_iiiiiibS2_i:
	.zero		1012


//--------------------- .nv.constant0._Z23gemm_half_q_half_kernelILi4ELi190ELb1ELb0ELi32EEvPK6__halfPKjS4_S2_PS0_iiiiPKtS7_iiiiiibS2_i --------------------------
	.section	.nv.constant0._Z23gemm_half_q_half_kernelILi4ELi190ELb1ELb0ELi32EEvPK6__halfPKjS4_S2_PS0_iiiiPKtS7_iiiiiibS2_i,"a",@progbits
	.sectionflags	@""
	.align	4
.nv.constant0._Z23gemm_half_q_half_kernelILi4ELi190ELb1ELb0ELi32EEvPK6__halfPKjS4_S2_PS0_iiiiPKtS7_iiiiiibS2_i:
	.zero		1012


//--------------------- .nv.constant0._Z23gemm_half_q_half_kernelILi4ELi160ELb1ELb0ELi32EEvPK6__halfPKjS4_S2_PS0_iiiiPKtS7_iiiiiibS2_i --------------------------
	.section	.nv.constant0._Z23gemm_half_q_half_kernelILi4ELi160ELb1ELb0ELi32EEvPK6__halfPKjS4_S2_PS0_iiiiPKtS7_iiiiiibS2_i,"a",@progbits
	.sectionflags	@""
	.align	4
.nv.constant0._Z23gemm_half_q_half_kernelILi4ELi160ELb1ELb0ELi32EEvPK6__halfPKjS4_S2_PS0_iiiiPKtS7_iiiiiibS2_i:
	.zero		1012


//--------------------- .nv.constant0._Z23gemm_half_q_half_kernelILi4ELi40ELb1ELb0ELi32EEvPK6__halfPKjS4_S2_PS0_iiiiPKtS7_iiiiiibS2_i --------------------------
	.section	.nv.constant0._Z23gemm_half_q_half_kernelILi4ELi40ELb1ELb0ELi32EEvPK6__halfPKjS4_S2_PS0_iiiiPKtS7_iiiiiibS2_i,"a",@progbits
	.sectionflags	@""
	.align	4
.nv.constant0._Z23gemm_half_q_half_kernelILi4ELi40ELb1ELb0ELi32EEvPK6__halfPKjS4_S2_PS0_iiiiPKtS7_iiiiiibS2_i:
	.zero		1012


//--------------------- .nv.constant0._Z23gemm_half_q_half_kernelILi4ELi10ELb1ELb0ELi32EEvPK6__halfPKjS4_S2_PS0_iiiiPKtS7_iiiiiibS2_i --------------------------
	.section	.nv.constant0._Z23gemm_half_q_half_kernelILi4ELi10ELb1ELb0ELi32EEvPK6__halfPKjS4_S2_PS0_iiiiPKtS7_iiiiiibS2_i,"a",@progbits
	.sectionflags	@""
	.align	4
.nv.constant0._Z23gemm_half_q_half_kernelILi4ELi10ELb1ELb0ELi32EEvPK6__halfPKjS4_S2_PS0_iiiiPKtS7_iiiiiibS2_i:
	.zero		1012


//--------------------- .nv.constant0._Z23gemm_half_q_half_kernelILi4ELi172ELb1ELb0ELi32EEvPK6__halfPKjS4_S2_PS0_iiiiPKtS7_iiiiiibS2_i --------------------------
	.section	.nv.constant0._Z23gemm_half_q_half_kernelILi4ELi172ELb1ELb0ELi32EEvPK6__halfPKjS4_S2_PS0_iiiiPKtS7_iiiiiibS2_i,"a",@progbits
	.sectionflags	@""
	.align	4
.nv.constant0._Z23gemm_half_q_half_kernelILi4ELi172ELb1ELb0ELi32EEvPK6__halfPKjS4_S2_PS0_iiiiPKtS7_iiiiiibS2_i:
	.zero		1012


//--------------------- .nv.constant0._Z23gemm_half_q_half_kernelILi4ELi176ELb1ELb0ELi32EEvPK6__halfPKjS4_S2_PS0_iiiiPKtS7_iiiiiibS2_i --------------------------
	.section	.nv.constant0._Z23gemm_half_q_half_kernelILi4ELi176ELb1ELb0ELi32EEvPK6__halfPKjS4_S2_PS0_iiiiPKtS7_iiiiiibS2_i,"a",@progbits
	.sectionflags	@""
	.align	4
.nv.constant0._Z23gemm_half_q_half_kernelILi4ELi176ELb1ELb0ELi32EEvPK6__halfPKjS4_S2_PS0_iiiiPKtS7_iiiiiibS2_i:
	.zero		1012


//--------------------- .nv.constant0._Z23gemm_half_q_half_kernelILi4ELi152ELb1ELb0ELi32EEvPK6__halfPKjS4_S2_PS0_iiiiPKtS7_iiiiiibS2_i --------------------------
	.section	.nv.constant0._Z23gemm_half_q_half_kernelILi4ELi152ELb1ELb0ELi32EEvPK6__halfPKjS4_S2_PS0_iiiiPKtS7_iiiiiibS2_i,"a",@progbits
	.sectionflags	@""
	.align	4
.nv.constant0._Z23gemm_half_q_half_kernelILi4ELi152ELb1ELb0ELi32EEvPK6__halfPKjS4_S2_PS0_iiiiPKtS7_iiiiiibS2_i:
	.zero		1012


//--------------------- .nv.constant0._Z23gemm_half_q_half_kernelILi4ELi140ELb1ELb0ELi32EEvPK6__halfPKjS4_S2_PS0_iiiiPKtS7_iiiiiibS2_i --------------------------
	.section	.nv.constant0._Z23gemm_half_q_half_kernelILi4ELi140ELb1ELb0ELi32EEvPK6__halfPKjS4_S2_PS0_iiiiPKtS7_iiiiiibS2_i,"a",@progbits
	.sectionflags	@""
	.align	4
.nv.constant0._Z23gemm_half_q_half_kernelILi4ELi140ELb1ELb0ELi32EEvPK6__halfPKjS4_S2_PS0_iiiiPKtS7_iiiiiibS2_i:
	.zero		1012


//--------------------- .nv.constant0._Z23gemm_half_q_half_kernelILi4ELi20ELb1ELb0ELi32EEvPK6__halfPKjS4_S2_PS0_iiiiPKtS7_iiiiiibS2_i --------------------------
	.section	.nv.constant0._Z23gemm_half_q_half_kernelILi4ELi20ELb1ELb0ELi32EEvPK6__halfPKjS4_S2_PS0_iiiiPKtS7_iiiiiibS2_i,"a",@progbits
	.sectionflags	@""
	.align	4
.nv.constant0._Z23gemm_half_q_half_kernelILi4ELi20ELb1ELb0ELi32EEvPK6__halfPKjS4_S2_PS0_iiiiPKtS7_iiiiiibS2_i:
	.zero		1012


//--------------------- .nv.constant0._Z23gemm_half_q_half_kernelILi4ELi38ELb1ELb0ELi32EEvPK6__halfPKjS4_S2_PS0_iiiiPKtS7_iiiiiibS2_i --------------------------
	.section	.nv.constant0._Z23gemm_half_q_half_kernelILi4ELi38ELb1ELb0ELi32EEvPK6__halfPKjS4_S2_PS0_iiiiPKtS7_iiiiiibS2_i,"a",@progbits
	.sectionflags	@""
	.align	4
.nv.constant0._Z23gemm_half_q_half_kernelILi4ELi38ELb1ELb0ELi32EEvPK6__halfPKjS4_S2_PS0_iiiiPKtS7_iiiiiibS2_i:
	.zero		1012


//--------------------- .nv.constant0._Z23gemm_half_q_half_kernelILi4ELi128ELb1ELb0ELi32EEvPK6__halfPKjS4_S2_PS0_iiiiPKtS7_iiiiiibS2_i --------------------------
	.section	.nv.constant0._Z23gemm_half_q_half_kernelILi4ELi128ELb1ELb0ELi32EEvPK6__halfPKjS4_S2_PS0_iiiiPKtS7_iiiiiibS2_i,"a",@progbits
	.sectionflags	@""
	.align	4
.nv.constant0._Z23gemm_half_q_half_kernelILi4ELi128ELb1ELb0ELi32EEvPK6__halfPKjS4_S2_PS0_iiiiPKtS7_iiiiiibS2_i:
	.zero		1012


//--------------------- .nv.constant0._Z23gemm_half_q_half_kernelILi3ELi190ELb1ELb0ELi64EEvPK6__halfPKjS4_S2_PS0_iiiiPKtS7_iiiiiibS2_i --------------------------
	.section	.nv.constant0._Z23gemm_half_q_half_kernelILi3ELi190ELb1ELb0ELi64EEvPK6__halfPKjS4_S2_PS0_iiiiPKtS7_iiiiiibS2_i,"a",@progbits
	.sectionflags	@""
	.align	4
.nv.constant0._Z23gemm_half_q_half_kernelILi3ELi190ELb1ELb0ELi64EEvPK6__halfPKjS4_S2_PS0_iiiiPKtS7_iiiiiibS2_i:
	.zero		1012


//--------------------- .nv.constant0._Z23gemm_half_q_half_kernelILi3ELi160ELb1ELb0ELi64EEvPK6__halfPKjS4_S2_PS0_iiiiPKtS7_iiiiiibS2_i --------------------------
	.section	.nv.constant0._Z23gemm_half_q_half_kernelILi3ELi160ELb1ELb0ELi64EEvPK6__halfPKjS4_S2_PS0_iiiiPKtS7_iiiiiibS2_i,"a",@progbits
	.sectionflags	@""
	.align	4
.nv.constant0._Z23gemm_half_q_half_kernelILi3ELi160ELb1ELb0ELi64EEvPK6__halfPKjS4_S2_PS0_iiiiPKtS7_iiiiiibS2_i:
	.zero		1012


//--------------------- .nv.constant0._Z23gemm_half_q_half_kernelILi3ELi40ELb1ELb0ELi64EEvPK6__halfPKjS4_S2_PS0_iiiiPKtS7_iiiiiibS2_i --------------------------
	.section	.nv.constant0._Z23gemm_half_q_half_kernelILi3ELi40ELb1ELb0ELi64EEvPK6__halfPKjS4_S2_PS0_iiiiPKtS7_iiiiiibS2_i,"a",@progbits
	.sectionflags	@""
	.align	4
.nv.constant0._Z23gemm_half_q_half_kernelILi3ELi40ELb1ELb0ELi64EEvPK6__halfPKjS4_S2_PS0_iiiiPKtS7_iiiiiibS2_i:
	.zero		1012


//--------------------- .nv.constant0._Z23gemm_half_q_half_kernelILi3ELi10ELb1ELb0ELi64EEvPK6__halfPKjS4_S2_PS0_iiiiPKtS7_iiiiiibS2_i --------------------------
	.section	.nv.constant0._Z23gemm_half_q_half_kernelILi3ELi10ELb1ELb0ELi64EEvPK6__halfPKjS4_S2_PS0_iiiiPKtS7_iiiiiibS2_i,"a",@progbits
	.sectionflags	@""
	.align	4
.nv.constant0._Z23gemm_half_q_half_kernelILi3ELi10ELb1ELb0ELi64EEvPK6__halfPKjS4_S2_PS0_iiiiPKtS7_iiiiiibS2_i:
	.zero		1012


//--------------------- .nv.constant0._Z23gemm_half_q_half_kernelILi3ELi172ELb1ELb0ELi64EEvPK6__halfPKjS4_S2_PS0_iiiiPKtS7_iiiiiibS2_i --------------------------
	.section	.nv.constant0._Z23gemm_half_q_half_kernelILi3ELi172ELb1ELb0ELi64EEvPK6__halfPKjS4_S2_PS0_iiiiPKtS7_iiiiiibS2_i,"a",@progbits
	.sectionflags	@""
	.align	4
.nv.constant0._Z23gemm_half_q_half_kernelILi3ELi172ELb1ELb0ELi64EEvPK6__halfPKjS4_S2_PS0_iiiiPKtS7_iiiiiibS2_i:
	.zero		1012


//--------------------- .nv.constant0._Z23gemm_half_q_half_kernelILi3ELi176ELb1ELb0ELi64EEvPK6__halfPKjS4_S2_PS0_iiiiPKtS7_iiiiiibS2_i --------------------------
	.section	.nv.constant0._Z23gemm_half_q_half_kernelILi3ELi176ELb1ELb0ELi64EEvPK6__halfPKjS4_S2_PS0_iiiiPKtS7_iiiiiibS2_i,"a",@progbits
	.sectionflags	@""
	.align	4
.nv.constant0._Z23gemm_half_q_half_kernelILi3ELi176ELb1ELb0ELi64EEvPK6__halfPKjS4_S2_PS0_iiiiPKtS7_iiiiiibS2_i:
	.zero		1012


//--------------------- .nv.constant0._Z23gemm_half_q_half_kernelILi3ELi152ELb1ELb0ELi64EEvPK6__halfPKjS4_S2_PS0_iiiiPKtS7_iiiiiibS2_i --------------------------
	.section	.nv.constant0._Z23gemm_half_q_half_kernelILi3ELi152ELb1ELb0ELi64EEvPK6__halfPKjS4_S2_PS0_iiiiPKtS7_iiiiiibS2_i,"a",@progbits
	.sectionflags	@""
	.align	4
.nv.constant0._Z23gemm_half_q_half_kernelILi3ELi152ELb1ELb0ELi64EEvPK6__halfPKjS4_S2_PS0_iiiiPKtS7_iiiiiibS2_i:
	.zero		1012


//--------------------- .nv.constant0._Z23gemm_half_q_half_kernelILi3ELi140ELb1ELb0ELi64EEvPK6__halfPKjS4_S2_PS0_iiiiPKtS7_iiiiiibS2_i --------------------------
	.section	.nv.constant0._Z23gemm_half_q_half_kernelILi3ELi140ELb1ELb0ELi64EEvPK6__halfPKjS4_S2_PS0_iiiiPKtS7_iiiiiibS2_i,"a",@progbits
	.sectionflags	@""
	.align	4
.nv.constant0._Z23gemm_half_q_half_kernelILi3ELi140ELb1ELb0ELi64EEvPK6__halfPKjS4_S2_PS0_iiiiPKtS7_iiiiiibS2_i:
	.zero		1012


//--------------------- .nv.constant0._Z23gemm_half_q_half_kernelILi3ELi20ELb1ELb0ELi64EEvPK6__halfPKjS4_S2_PS0_iiiiPKtS7_iiiiiibS2_i --------------------------
	.section	.nv.constant0._Z23gemm_half_q_half_kernelILi3ELi20ELb1ELb0ELi64EEvPK6__halfPKjS4_S2_PS0_iiiiPKtS7_iiiiiibS2_i,"a",@progbits
	.sectionflags	@""
	.align	4
.nv.constant0._Z23gemm_half_q_half_kernelILi3ELi20ELb1ELb0ELi64EEvPK6__halfPKjS4_S2_PS0_iiiiPKtS7_iiiiiibS2_i:
	.zero		1012


//--------------------- .nv.constant0._Z23gemm_half_q_half_kernelILi3ELi38ELb1ELb0ELi64EEvPK6__halfPKjS4_S2_PS0_iiiiPKtS7_iiiiiibS2_i --------------------------
	.section	.nv.constant0._Z23gemm_half_q_half_kernelILi3ELi38ELb1ELb0ELi64EEvPK6__halfPKjS4_S2_PS0_iiiiPKtS7_iiiiiibS2_i,"a",@progbits
	.sectionflags	@""
	.align	4
.nv.constant0._Z23gemm_half_q_half_kernelILi3ELi38ELb1ELb0ELi64EEvPK6__halfPKjS4_S2_PS0_iiiiPKtS7_iiiiiibS2_i:
	.zero		1012


//--------------------- .nv.constant0._Z23gemm_half_q_half_kernelILi3ELi128ELb1ELb0ELi64EEvPK6__halfPKjS4_S2_PS0_iiiiPKtS7_iiiiiibS2_i --------------------------
	.section	.nv.constant0._Z23gemm_half_q_half_kernelILi3ELi128ELb1ELb0ELi64EEvPK6__halfPKjS4_S2_PS0_iiiiPKtS7_iiiiiibS2_i,"a",@progbits
	.sectionflags	@""
	.align	4
.nv.constant0._Z23gemm_half_q_half_kernelILi3ELi128ELb1ELb0ELi64EEvPK6__halfPKjS4_S2_PS0_iiiiPKtS7_iiiiiibS2_i:
	.zero		1012


//--------------------- .nv.constant0._Z23gemm_half_q_half_kernelILi3ELi190ELb1ELb0ELi32EEvPK6__halfPKjS4_S2_PS0_iiiiPKtS7_iiiiiibS2_i --------------------------
	.section	.nv.constant0._Z23gemm_half_q_half_kernelILi3ELi190ELb1ELb0ELi32EEvPK6__halfPKjS4_S2_PS0_iiiiPKtS7_iiiiiibS2_i,"a",@progbits
	.sectionflags	@""
	.align	4
.nv.constant0._Z23gemm_half_q_half_kernelILi3ELi190ELb1ELb0ELi32EEvPK6__halfPKjS4_S2_PS0_iiiiPKtS7_iiiiiibS2_i:
	.zero		1012


//--------------------- .nv.constant0._Z23gemm_half_q_half_kernelILi3ELi160ELb1ELb0ELi32EEvPK6__halfPKjS4_S2_PS0_iiiiPKtS7_iiiiiibS2_i --------------------------
	.section	.nv.constant0._Z23gemm_half_q_half_kernelILi3ELi160ELb1ELb0ELi32EEvPK6__halfPKjS4_S2_PS0_iiiiPKtS7_iiiiiibS2_i,"a",@progbits
	.sectionflags	@""
	.align	4
.nv.constant0._Z23gemm_half_q_half_kernelILi3ELi160ELb1ELb0ELi32EEvPK6__halfPKjS4_S2_PS0_iiiiPKtS7_iiiiiibS2_i:
	.zero		1012


//--------------------- .nv.constant0._Z23gemm_half_q_half_kernelILi3ELi40ELb1ELb0ELi32EEvPK6__halfPKjS4_S2_PS0_iiiiPKtS7_iiiiiibS2_i --------------------------
	.section	.nv.constant0._Z23gemm_half_q_half_kernelILi3ELi40ELb1ELb0ELi32EEvPK6__halfPKjS4_S2_PS0_iiiiPKtS7_iiiiiibS2_i,"a",@progbits
	.sectionflags	@""
	.align	4
.nv.constant0._Z23gemm_half_q_half_kernelILi3ELi40ELb1ELb0ELi32EEvPK6__halfPKjS4_S2_PS0_iiiiPKtS7_iiiiiibS2_i:
	.zero		1012


//--------------------- .nv.constant0._Z23gemm_half_q_half_kernelILi3ELi10ELb1ELb0ELi32EEvPK6__halfPKjS4_S2_PS0_iiiiPKtS7_iiiiiibS2_i --------------------------
	.section	.nv.constant0._Z23gemm_half_q_half_kernelILi3ELi10ELb1ELb0ELi32EEvPK6__halfPKjS4_S2_PS0_iiiiPKtS7_iiiiiibS2_i,"a",@progbits
	.sectionflags	@""
	.align	4
.nv.constant0._Z23gemm_half_q_half_kernelILi3ELi10ELb1ELb0ELi32EEvPK6__halfPKjS4_S2_PS0_iiiiPKtS7_iiiiiibS2_i:
	.zero		1012


//--------------------- .nv.constant0._Z23gemm_half_q_half_kernelILi3ELi172ELb1ELb0ELi32EEvPK6__halfPKjS4_S2_PS0_iiiiPKtS7_iiiiiibS2_i --------------------------
	.section	.nv.constant0._Z23gemm_half_q_half_kernelILi3ELi172ELb1ELb0ELi32EEvPK6__halfPKjS4_S2_PS0_iiiiPKtS7_iiiiiibS2_i,"a",@progbits
	.sectionflags	@""
	.align	4
.nv.constant0._Z23gemm_half_q_half_kernelILi3ELi172ELb1ELb0ELi32EEvPK6__halfPKjS4_S2_PS0_iiiiPKtS7_iiiiiibS2_i:
	.zero		1012


//--------------------- .nv.constant0._Z23gemm_half_q_half_kernelILi3ELi176ELb1ELb0ELi32EEvPK6__halfPKjS4_S2_PS0_iiiiPKtS7_iiiiiibS2_i --------------------------
	.section	.nv.constant0._Z23gemm_half_q_half_kernelILi3ELi176ELb1ELb0ELi32EEvPK6__halfPKjS4_S2_PS0_iiiiPKtS7_iiiiiibS2_i,"a",@progbits
	.sectionflags	@""
	.align	4
.nv.constant0._Z23gemm_half_q_half_kernelILi3ELi176ELb1ELb0ELi32EEvPK6__halfPKjS4_S2_PS0_iiiiPKtS7_iiiiiibS2_i:
	.zero		1012


//--------------------- .nv.constant0._Z23gemm_half_q_half_kernelILi3ELi152ELb1ELb0ELi32EEvPK6__halfPKjS4_S2_PS0_iiiiPKtS7_iiiiiibS2_i --------------------------
	.section	.nv.constant0._Z23gemm_half_q_half_kernelILi3ELi152ELb1ELb0ELi32EEvPK6__halfPKjS4_S2_PS0_iiiiPKtS7_iiiiiibS2_i,"a",@progbits
	.sectionflags	@""
	.align	4
.nv.constant0._Z23gemm_half_q_half_kernelILi3ELi152ELb1ELb0ELi32EEvPK6__halfPKjS4_S2_PS0_iiiiPKtS7_iiiiiibS2_i:
	.zero		1012


//--------------------- .nv.constant0._Z23gemm_half_q_half_kernelILi3ELi140ELb1ELb0ELi32EEvPK6__halfPKjS4_S2_PS0_iiiiPKtS7_iiiiiibS2_i --------------------------
	.section	.nv.constant0._Z23gemm_half_q_half_kernelILi3ELi140ELb1ELb0ELi32EEvPK6__halfPKjS4_S2_PS0_iiiiPKtS7_iiiiiibS2_i,"a",@progbits
	.sectionflags	@""
	.align	4
.nv.constant0._Z23gemm_half_q_half_kernelILi3ELi140ELb1ELb0ELi32EEvPK6__halfPKjS4_S2_PS0_iiiiPKtS7_iiiiiibS2_i:
	.zero		1012


//--------------------- .nv.constant0._Z23gemm_half_q_half_kernelILi3ELi20ELb1ELb0ELi32EEvPK6__halfPKjS4_S2_PS0_iiiiPKtS7_iiiiiibS2_i --------------------------
	.section	.nv.constant0._Z23gemm_half_q_half_kernelILi3ELi20ELb1ELb0ELi32EEvPK6__halfPKjS4_S2_PS0_iiiiPKtS7_iiiiiibS2_i,"a",@progbits
	.sectionflags	@""
	.align	4
.nv.constant0._Z23gemm_half_q_half_kernelILi3ELi20ELb1ELb0ELi32EEvPK6__halfPKjS4_S2_PS0_iiiiPKtS7_iiiiiibS2_i:
	.zero		1012


//--------------------- .nv.constant0._Z23gemm_half_q_half_kernelILi3ELi38ELb1ELb0ELi32EEvPK6__halfPKjS4_S2_PS0_iiiiPKtS7_iiiiiibS2_i --------------------------
	.section	.nv.constant0._Z23gemm_half_q_half_kernelILi3ELi38ELb1ELb0ELi32EEvPK6__halfPKjS4_S2_PS0_iiiiPKtS7_iiiiiibS2_i,"a",@progbits
	.sectionflags	@""
	.align	4
.nv.constant0._Z23gemm_half_q_half_kernelILi3ELi38ELb1ELb0ELi32EEvPK6__halfPKjS4_S2_PS0_iiiiPKtS7_iiiiiibS2_i:
	.zero		1012


//--------------------- .nv.constant0._Z23gemm_half_q_half_kernelILi3ELi128ELb1ELb0ELi32EEvPK6__halfPKjS4_S2_PS0_iiiiPKtS7_iiiiiibS2_i --------------------------
	.section	.nv.constant0._Z23gemm_half_q_half_kernelILi3ELi128ELb1ELb0ELi32EEvPK6__halfPKjS4_S2_PS0_iiiiPKtS7_iiiiiibS2_i,"a",@progbits
	.sectionflags	@""
	.align	4
.nv.constant0._Z23gemm_half_q_half_kernelILi3ELi128ELb1ELb0ELi32EEvPK6__halfPKjS4_S2_PS0_iiiiPKtS7_iiiiiibS2_i:
	.zero		1012


//--------------------- .nv.constant0._Z23gemm_half_q_half_kernelILi2ELi190ELb1ELb0ELi64EEvPK6__halfPKjS4_S2_PS0_iiiiPKtS7_iiiiiibS2_i --------------------------
	.section	.nv.constant0._Z23gemm_half_q_half_kernelILi2ELi190ELb1ELb0ELi64EEvPK6__halfPKjS4_S2_PS0_iiiiPKtS7_iiiiiibS2_i,"a",@progbits
	.sectionflags	@""
	.align	4
.nv.constant0._Z23gemm_half_q_half_kernelILi2ELi190ELb1ELb0ELi64EEvPK6__halfPKjS4_S2_PS0_iiiiPKtS7_iiiiiibS2_i:
	.zero		1012


//--------------------- .nv.constant0._Z23gemm_half_q_half_kernelILi2ELi160ELb1ELb0ELi64EEvPK6__halfPKjS4_S2_PS0_iiiiPKtS7_iiiiiibS2_i --------------------------
	.section	.nv.constant0._Z23gemm_half_q_half_kernelILi2ELi160ELb1ELb0ELi64EEvPK6__halfPKjS4_S2_PS0_iiiiPKtS7_iiiiiibS2_i,"a",@progbits
	.sectionflags	@""
	.align	4
.nv.constant0._Z23gemm_half_q_half_kernelILi2ELi160ELb1ELb0ELi64EEvPK6__halfPKjS4_S2_PS0_iiiiPKtS7_iiiiiibS2_i:
	.zero		1012


//--------------------- .nv.constant0._Z23gemm_half_q_half_kernelILi2ELi40ELb1ELb0ELi64EEvPK6__halfPKjS4_S2_PS0_iiiiPKtS7_iiiiiibS2_i --------------------------
	.section	.nv.constant0._Z23gemm_half_q_half_kernelILi2ELi40ELb1ELb0ELi64EEvPK6__halfPKjS4_S2_PS0_iiiiPKtS7_iiiiiibS2_i,"a",@progbits
	.sectionflags	@""
	.align	4
.nv.constant0._Z23gemm_half_q_half_kernelILi2ELi40ELb1ELb0ELi64EEvPK6__halfPKjS4_S2_PS0_iiiiPKtS7_iiiiiibS2_i:
	.zero		1012


//--------------------- .nv.constant0._Z23gemm_half_q_half_kernelILi2ELi10ELb1ELb0ELi64EEvPK6__halfPKjS4_S2_PS0_iiiiPKtS7_iiiiiibS2_i --------------------------
	.section	.nv.constant0._Z23gemm_half_q_half_kernelILi2ELi10ELb1ELb0ELi64EEvPK6__halfPKjS4_S2_PS0_iiiiPKtS7_iiiiiibS2_i,"a",@progbits
	.sectionflags	@""
	.align	4
.nv.constant0._Z23gemm_half_q_half_kernelILi2ELi10ELb1ELb0ELi64EEvPK6__halfPKjS4_S2_PS0_iiiiPKtS7_iiiiiibS2_i:
	.zero		1012


//--------------------- .nv.constant0._Z23gemm_half_q_half_kernelILi2ELi172ELb1ELb0ELi64EEvPK6__halfPKjS4_S2_PS0_iiiiPKtS7_iiiiiibS2_i --------------------------
	.section	.nv.constant0._Z23gemm_half_q_half_kernelILi2ELi172ELb1ELb0ELi64EEvPK6__halfPKjS4_S2_PS0_iiiiPKtS7_iiiiiibS2_i,"a",@progbits
	.sectionflags	@""
	.align	4
.nv.constant0._Z23gemm_half_q_half_kernelILi2ELi172ELb1ELb0ELi64EEvPK6__halfPKjS4_S2_PS0_iiiiPKtS7_iiiiiibS2_i:
	.zero		1012


//--------------------- .nv.constant0._Z23gemm_half_q_half_kernelILi2ELi176ELb1ELb0ELi64EEvPK6__halfPKjS4_S2_PS0_iiiiPKtS7_iiiiiibS2_i --------------------------
	.section	.nv.constant0._Z23gemm_half_q_half_kernelILi2ELi176ELb1ELb0ELi64EEvPK6__halfPKjS4_S2_PS0_iiiiPKtS7_iiiiiibS2_i,"a",@progbits
	.sectionflags	@""
	.align	4
.nv.constant0._Z23gemm_half_q_half_kernelILi2ELi176ELb1ELb0ELi64EEvPK6__halfPKjS4_S2_PS0_iiiiPKtS7_iiiiiibS2_i:
	.zero		1012


//--------------------- .nv.constant0._Z23gemm_half_q_half_kernelILi2ELi152ELb1ELb0ELi64EEvPK6__halfPKjS4_S2_PS0_iiiiPKtS7_iiiiiibS2_i --------------------------
	.section	.nv.constant0._Z23gemm_half_q_half_kernelILi2ELi152ELb1ELb0ELi64EEvPK6__halfPKjS4_S2_PS0_iiiiPKtS7_iiiiiibS2_i,"a",@progbits
	.sectionflags	@""
	.align	4
.nv.constant0._Z23gemm_half_q_half_kernelILi2ELi152ELb1ELb0ELi64EEvPK6__halfPKjS4_S2_PS0_iiiiPKtS7_iiiiiibS2_i:
	.zero		1012


//--------------------- .nv.constant0._Z23gemm_half_q_half_kernelILi2ELi140ELb1ELb0ELi64EEvPK6__halfPKjS4_S2_PS0_iiiiPKtS7_iiiiiibS2_i --------------------------
	.section	.nv.constant0._Z23gemm_half_q_half_kernelILi2ELi140ELb1ELb0ELi64EEvPK6__halfPKjS4_S2_PS0_iiiiPKtS7_iiiiiibS2_i,"a",@progbits
	.sectionflags	@""
	.align	4
.nv.constant0._Z23gemm_half_q_half_kernelILi2ELi140ELb1ELb0ELi64EEvPK6__halfPKjS4_S2_PS0_iiiiPKtS7_iiiiiibS2_i:
	.zero		1012


//--------------------- .nv.constant0._Z23gemm_half_q_half_kernelILi2ELi20ELb1ELb0ELi64EEvPK6__halfPKjS4_S2_PS0_iiiiPKtS7_iiiiiibS2_i --------------------------
	.section	.nv.constant0._Z23gemm_half_q_half_kernelILi2ELi20ELb1ELb0ELi64EEvPK6__halfPKjS4_S2_PS0_iiiiPKtS7_iiiiiibS2_i,"a",@progbits
	.sectionflags	@""
	.align	4
.nv.constant0._Z23gemm_half_q_half_kernelILi2ELi20ELb1ELb0ELi64EEvPK6__halfPKjS4_S2_PS0_iiiiPKtS7_iiiiiibS2_i:
	.zero		1012


//--------------------- .nv.constant0._Z23gemm_half_q_half_kernelILi2ELi38ELb1ELb0ELi64EEvPK6__halfPKjS4_S2_PS0_iiiiPKtS7_iiiiiibS2_i --------------------------
	.section	.nv.constant0._Z23gemm_half_q_half_kernelILi2ELi38ELb1ELb0ELi64EEvPK6__halfPKjS4_S2_PS0_iiiiPKtS7_iiiiiibS2_i,"a",@progbits
	.sectionflags	@""
	.align	4
.nv.constant0._Z23gemm_half_q_half_kernelILi2ELi38ELb1ELb0ELi64EEvPK6__halfPKjS4_S2_PS0_iiiiPKtS7_iiiiiibS2_i:
	.zero		1012


//--------------------- .nv.constant0._Z23gemm_half_q_half_kernelILi2ELi128ELb1ELb0ELi64EEvPK6__halfPKjS4_S2_PS0_iiiiPKtS7_iiiiiibS2_i --------------------------
	.section	.nv.constant0._Z23gemm_half_q_half_kernelILi2ELi128ELb1ELb0ELi64EEvPK6__halfPKjS4_S2_PS0_iiiiPKtS7_iiiiiibS2_i,"a",@progbits
	.sectionflags	@""
	.align	4
.nv.constant0._Z23gemm_half_q_half_kernelILi2ELi128ELb1ELb0ELi64EEvPK6__halfPKjS4_S2_PS0_iiiiPKtS7_iiiiiibS2_i:
	.zero		1012


//--------------------- .nv.constant0._Z23gemm_half_q_half_kernelILi2ELi190ELb1ELb0ELi32EEvPK6__halfPKjS4_S2_PS0_iiiiPKtS7_iiiiiibS2_i --------------------------
	.section	.nv.constant0._Z23gemm_half_q_half_kernelILi2ELi190ELb1ELb0ELi32EEvPK6__halfPKjS4_S2_PS0_iiiiPKtS7_iiiiiibS2_i,"a",@progbits
	.sectionflags	@""
	.align	4
.nv.constant0._Z23gemm_half_q_half_kernelILi2ELi190ELb1ELb0ELi32EEvPK6__halfPKjS4_S2_PS0_iiiiPKtS7_iiiiiibS2_i:
	.zero		1012


//--------------------- .nv.constant0._Z23gemm_half_q_half_kernelILi2ELi160ELb1ELb0ELi32EEvPK6__halfPKjS4_S2_PS0_iiiiPKtS7_iiiiiibS2_i --------------------------
	.section	.nv.constant0._Z23gemm_half_q_half_kernelILi2ELi160ELb1ELb0ELi32EEvPK6__halfPKjS4_S2_PS0_iiiiPKtS7_iiiiiibS2_i,"a",@progbits
	.sectionflags	@""
	.align	4
.nv.constant0._Z23gemm_half_q_half_kernelILi2ELi160ELb1ELb0ELi32EEvPK6__halfPKjS4_S2_PS0_iiiiPKtS7_iiiiiibS2_i:
	.zero		1012


//--------------------- .nv.constant0._Z23gemm_half_q_half_kernelILi2ELi40ELb1ELb0ELi32EEvPK6__halfPKjS4_S2_PS0_iiiiPKtS7_iiiiiibS2_i --------------------------
	.section	.nv.constant0._Z23gemm_half_q_half_kernelILi2ELi40ELb1ELb0ELi32EEvPK6__halfPKjS4_S2_PS0_iiiiPKtS7_iiiiiibS2_i,"a",@progbits
	.sectionflags	@""
	.align	4
.nv.constant0._Z23gemm_half_q_half_kernelILi2ELi40ELb1ELb0ELi32EEvPK6__halfPKjS4_S2_PS0_iiiiPKtS7_iiiiiibS2_i:
	.zero		1012


//--------------------- .nv.constant0._Z23gemm_half_q_half_kernelILi2ELi10ELb1ELb0ELi32EEvPK6__halfPKjS4_S2_PS0_iiiiPKtS7_iiiiiibS2_i --------------------------
	.section	.nv.constant0._Z23gemm_half_q_half_kernelILi2ELi10ELb1ELb0ELi32EEvPK6__halfPKjS4_S2_PS0_iiiiPKtS7_iiiiiibS2_i,"a",@progbits
	.sectionflags	@""
	.align	4
.nv.constant0._Z23gemm_half_q_half_kernelILi2ELi10ELb1ELb0ELi32EEvPK6__halfPKjS4_S2_PS0_iiiiPKtS7_iiiiiibS2_i:
	.zero		1012


//--------------------- .nv.constant0._Z23gemm_half_q_half_kernelILi2ELi172ELb1ELb0ELi32EEvPK6__halfPKjS4_S2_PS0_iiiiPKtS7_iiiiiibS2_i --------------------------
	.section	.nv.constant0._Z23gemm_half_q_half_kernelILi2ELi172ELb1ELb0ELi32EEvPK6__halfPKjS4_S2_PS0_iiiiPKtS7_iiiiiibS2_i,"a",@progbits
	.sectionflags	@""
	.align	4
.nv.constant0._Z23gemm_half_q_half_kernelILi2ELi172ELb1ELb0ELi32EEvPK6__halfPKjS4_S2_PS0_iiiiPKtS7_iiiiiibS2_i:
	.zero		1012


//--------------------- .nv.constant0._Z23gemm_half_q_half_kernelILi2ELi176ELb1ELb0ELi32EEvPK6__halfPKjS4_S2_PS0_iiiiPKtS7_iiiiiibS2_i --------------------------
	.section	.nv.constant0._Z23gemm_half_q_half_kernelILi2ELi176ELb1ELb0ELi32EEvPK6__halfPKjS4_S2_PS0_iiiiPKtS7_iiiiiibS2_i,"a",@progbits
	.sectionflags	@""
	.align	4
.nv.constant0._Z23gemm_half_q_half_kernelILi2ELi176ELb1ELb0ELi32EEvPK6__halfPKjS4_S2_PS0_iiiiPKtS7_iiiiiibS2_i:
	.zero		1012


//--------------------- .nv.constant0._Z23gemm_half_q_half_kernelILi2ELi152ELb1ELb0ELi32EEvPK6__halfPKjS4_S2_PS0_iiiiPKtS7_iiiiiibS2_i --------------------------
	.section	.nv.constant0._Z23gemm_half_q_half_kernelILi2ELi152ELb1ELb0ELi32EEvPK6__halfPKjS4_S2_PS0_iiiiPKtS7_iiiiiibS2_i,"a",@progbits
	.sectionflags	@""
	.align	4
.nv.constant0._Z23gemm_half_q_half_kernelILi2ELi152ELb1ELb0ELi32EEvPK6__halfPKjS4_S2_PS0_iiiiPKtS7_iiiiiibS2_i:
	.zero		1012


//--------------------- .nv.constant0._Z23gemm_half_q_half_kernelILi2ELi140ELb1ELb0ELi32EEvPK6__halfPKjS4_S2_PS0_iiiiPKtS7_iiiiiibS2_i --------------------------
	.section	.nv.constant0._Z23gemm_half_q_half_kernelILi2ELi140ELb1ELb0ELi32EEvPK6__halfPKjS4_S2_PS0_iiiiPKtS7_iiiiiibS2_i,"a",@progbits
	.sectionflags	@""
	.align	4
.nv.constant0._Z23gemm_half_q_half_kernelILi2ELi140ELb1ELb0ELi32EEvPK6__halfPKjS4_S2_PS0_iiiiPKtS7_iiiiiibS2_i:
	.zero		1012


//--------------------- .nv.constant0._Z23gemm_half_q_half_kernelILi2ELi20ELb1ELb0ELi32EEvPK6__halfPKjS4_S2_PS0_iiiiPKtS7_iiiiiibS2_i --------------------------
	.section	.nv.constant0._Z23gemm_half_q_half_kernelILi2ELi20ELb1ELb0ELi32EEvPK6__halfPKjS4_S2_PS0_iiiiPKtS7_iiiiiibS2_i,"a",@progbits
	.sectionflags	@""
	.align	4
.nv.constant0._Z23gemm_half_q_half_kernelILi2ELi20ELb1ELb0ELi32EEvPK6__halfPKjS4_S2_PS0_iiiiPKtS7_iiiiiibS2_i:
	.zero		1012


//--------------------- .nv.constant0._Z23gemm_half_q_half_kernelILi2ELi38ELb1ELb0ELi32EEvPK6__halfPKjS4_S2_PS0_iiiiPKtS7_iiiiiibS2_i --------------------------
	.section	.nv.constant0._Z23gemm_half_q_half_kernelILi2ELi38ELb1ELb0ELi32EEvPK6__halfPKjS4_S2_PS0_iiiiPKtS7_iiiiiibS2_i,"a",@progbits
	.sectionflags	@""
	.align	4
.nv.constant0._Z23gemm_half_q_half_kernelILi2ELi38ELb1ELb0ELi32EEvPK6__halfPKjS4_S2_PS0_iiiiPKtS7_iiiiiibS2_i:
	.zero		1012


//--------------------- .nv.constant0._Z23gemm_half_q_half_kernelILi2ELi128ELb1ELb0ELi32EEvPK6__halfPKjS4_S2_PS0_iiiiPKtS7_iiiiiibS2_i --------------------------
	.section	.nv.constant0._Z23gemm_half_q_half_kernelILi2ELi128ELb1ELb0ELi32EEvPK6__halfPKjS4_S2_PS0_iiiiPKtS7_iiiiiibS2_i,"a",@progbits
	.sectionflags	@""
	.align	4
.nv.constant0._Z23gemm_half_q_half_kernelILi2ELi128ELb1ELb0ELi32EEvPK6__halfPKjS4_S2_PS0_iiiiPKtS7_iiiiiibS2_i:
	.zero		1012


//--------------------- .nv.constant0._Z23gemm_half_q_half_kernelILi1ELi190ELb1ELb0ELi64EEvPK6__halfPKjS4_S2_PS0_iiiiPKtS7_iiiiiibS2_i --------------------------
	.section	.nv.constant0._Z23gemm_half_q_half_kernelILi1ELi190ELb1ELb0ELi64EEvPK6__halfPKjS4_S2_PS0_iiiiPKtS7_iiiiiibS2_i,"a",@progbits
	.sectionflags	@""
	.align	4
.nv.constant0._Z23gemm_half_q_half_kernelILi1ELi190ELb1ELb0ELi64EEvPK6__halfPKjS4_S2_PS0_iiiiPKtS7_iiiiiibS2_i:
	.zero		1012


//--------------------- .nv.constant0._Z23gemm_half_q_half_kernelILi1ELi160ELb1ELb0ELi64EEvPK6__halfPKjS4_S2_PS0_iiiiPKtS7_iiiiiibS2_i --------------------------
	.section	.nv.constant0._Z23gemm_half_q_half_kernelILi1ELi160ELb1ELb0ELi64EEvPK6__halfPKjS4_S2_PS0_iiiiPKtS7_iiiiiibS2_i,"a",@progbits
	.sectionflags	@""
	.align	4
.nv.constant0._Z23gemm_half_q_half_kernelILi1ELi160ELb1ELb0ELi64EEvPK6__halfPKjS4_S2_PS0_iiiiPKtS7_iiiiiibS2_i:
	.zero		1012


//--------------------- .nv.constant0._Z23gemm_half_q_half_kernelILi1ELi40ELb1ELb0ELi64EEvPK6__halfPKjS4_S2_PS0_iiiiPKtS7_iiiiiibS2_i --------------------------
	.section	.nv.constant0._Z23gemm_half_q_half_kernelILi1ELi40ELb1ELb0ELi64EEvPK6__halfPKjS4_S2_PS0_iiiiPKtS7_iiiiiibS2_i,"a",@progbits
	.sectionflags	@""
	.align	4
.nv.constant0._Z23gemm_half_q_half_kernelILi1ELi40ELb1ELb0ELi64EEvPK6__halfPKjS4_S2_PS0_iiiiPKtS7_iiiiiibS2_i:
	.zero		1012


//--------------------- .nv.constant0._Z23gemm_half_q_half_kernelILi1ELi10ELb1ELb0ELi64EEvPK6__halfPKjS4_S2_PS0_iiiiPKtS7_iiiiiibS2_i --------------------------
	.section	.nv.constant0._Z23gemm_half_q_half_kernelILi1ELi10ELb1ELb0ELi64EEvPK6__halfPKjS4_S2_PS0_iiiiPKtS7_iiiiiibS2_i,"a",@progbits
	.sectionflags	@""
	.align	4
.nv.constant0._Z23gemm_half_q_half_kernelILi1ELi10ELb1ELb0ELi64EEvPK6__halfPKjS4_S2_PS0_iiiiPKtS7_iiiiiibS2_i:
	.zero		1012


//--------------------- .nv.constant0._Z23gemm_half_q_half_kernelILi1ELi172ELb1ELb0ELi64EEvPK6__halfPKjS4_S2_PS0_iiiiPKtS7_iiiiiibS2_i --------------------------
	.section	.nv.constant0._Z23gemm_half_q_half_kernelILi1ELi172ELb1ELb0ELi64EEvPK6__halfPKjS4_S2_PS0_iiiiPKtS7_iiiiiibS2_i,"a",@progbits
	.sectionflags	@""
	.align	4
.nv.constant0._Z23gemm_half_q_half_kernelILi1ELi172ELb1ELb0ELi64EEvPK6__halfPKjS4_S2_PS0_iiiiPKtS7_iiiiiibS2_i:
	.zero		1012


//--------------------- .nv.constant0._Z23gemm_half_q_half_kernelILi1ELi176ELb1ELb0ELi64EEvPK6__halfPKjS4_S2_PS0_iiiiPKtS7_iiiiiibS2_i --------------------------
	.section	.nv.constant0._Z23gemm_half_q_half_kernelILi1ELi176ELb1ELb0ELi64EEvPK6__halfPKjS4_S2_PS0_iiiiPKtS7_iiiiiibS2_i,"a",@progbits
	.sectionflags	@""
	.align	4
.nv.constant0._Z23gemm_half_q_half_kernelILi1ELi176ELb1ELb0ELi64EEvPK6__halfPKjS4_S2_PS0_iiiiPKtS7_iiiiiibS2_i:
	.zero		1012


//--------------------- .nv.constant0._Z23gemm_half_q_half_kernelILi1ELi152ELb1ELb0ELi64EEvPK6__halfPKjS4_S2_PS0_iiiiPKtS7_iiiiiibS2_i --------------------------
	.section	.nv.constant0._Z23gemm_half_q_half_kernelILi1ELi152ELb1ELb0ELi64EEvPK6__halfPKjS4_S2_PS0_iiiiPKtS7_iiiiiibS2_i,"a",@progbits
	.sectionflags	@""
	.align	4
.nv.constant0._Z23gemm_half_q_half_kernelILi1ELi152ELb1ELb0ELi64EEvPK6__halfPKjS4_S2_PS0_iiiiPKtS7_iiiiiibS2_i:
	.zero		1012


//--------------------- .nv.constant0._Z23gemm_half_q_half_kernelILi1ELi140ELb1ELb0ELi64EEvPK6__halfPKjS4_S2_PS0_iiiiPKtS7_iiiiiibS2_i --------------------------
	.section	.nv.constant0._Z23gemm_half_q_half_kernelILi1ELi140ELb1ELb0ELi64EEvPK6__halfPKjS4_S2_PS0_iiiiPKtS7_iiiiiibS2_i,"a",@progbits
	.sectionflags	@""
	.align	4
.nv.constant0._Z23gemm_half_q_half_kernelILi1ELi140ELb1ELb0ELi64EEvPK6__halfPKjS4_S2_PS0_iiiiPKtS7_iiiiiibS2_i:
	.zero		1012


//--------------------- .nv.constant0._Z23gemm_half_q_half_kernelILi1ELi20ELb1ELb0ELi64EEvPK6__halfPKjS4_S2_PS0_iiiiPKtS7_iiiiiibS2_i --------------------------
	.section	.nv.constant0._Z23gemm_half_q_half_kernelILi1ELi20ELb1ELb0ELi64EEvPK6__halfPKjS4_S2_PS0_iiiiPKtS7_iiiiiibS2_i,"a",@progbits
	.sectionflags	@""
	.align	4
.nv.constant0._Z23gemm_half_q_half_kernelILi1ELi20ELb1ELb0ELi64EEvPK6__halfPKjS4_S2_PS0_iiiiPKtS7_iiiiiibS2_i:
	.zero		1012


//--------------------- .nv.constant0._Z23gemm_half_q_half_kernelILi1ELi38ELb1ELb0ELi64EEvPK6__halfPKjS4_S2_PS0_iiiiPKtS7_iiiiiibS2_i --------------------------
	.section	.nv.constant0._Z23gemm_half_q_half_kernelILi1ELi38ELb1ELb0ELi64EEvPK6__halfPKjS4_S2_PS0_iiiiPKtS7_iiiiiibS2_i,"a",@progbits
	.sectionflags	@""
	.align	4
.nv.constant0._Z23gemm_half_q_half_kernelILi1ELi38ELb1ELb0ELi64EEvPK6__halfPKjS4_S2_PS0_iiiiPKtS7_iiiiiibS2_i:
	.zero		1012


//--------------------- .nv.constant0._Z23gemm_half_q_half_kernelILi1ELi128ELb1ELb0ELi64EEvPK6__halfPKjS4_S2_PS0_iiiiPKtS7_iiiiiibS2_i --------------------------
	.section	.nv.constant0._Z23gemm_half_q_half_kernelILi1ELi128ELb1ELb0ELi64EEvPK6__halfPKjS4_S2_PS0_iiiiPKtS7_iiiiiibS2_i,"a",@progbits
	.sectionflags	@""
	.align	4
.nv.constant0._Z23gemm_half_q_half_kernelILi1ELi128ELb1ELb0ELi64EEvPK6__halfPKjS4_S2_PS0_iiiiPKtS7_iiiiiibS2_i:
	.zero		1012


//--------------------- .nv.constant0._Z23gemm_half_q_half_kernelILi1ELi190ELb1ELb0ELi32EEvPK6__halfPKjS4_S2_PS0_iiiiPKtS7_iiiiiibS2_i --------------------------
	.section	.nv.constant0._Z23gemm_half_q_half_kernelILi1ELi190ELb1ELb0ELi32EEvPK6__halfPKjS4_S2_PS0_iiiiPKtS7_iiiiiibS2_i,"a",@progbits
	.sectionflags	@""
	.align	4
.nv.constant0._Z23gemm_half_q_half_kernelILi1ELi190ELb1ELb0ELi32EEvPK6__halfPKjS4_S2_PS0_iiiiPKtS7_iiiiiibS2_i:
	.zero		1012


//--------------------- .nv.constant0._Z23gemm_half_q_half_kernelILi1ELi160ELb1ELb0ELi32EEvPK6__halfPKjS4_S2_PS0_iiiiPKtS7_iiiiiibS2_i --------------------------
	.section	.nv.constant0._Z23gemm_half_q_half_kernelILi1ELi160ELb1ELb0ELi32EEvPK6__halfPKjS4_S2_PS0_iiiiPKtS7_iiiiiibS2_i,"a",@progbits
	.sectionflags	@""
	.align	4
.nv.constant0._Z23gemm_half_q_half_kernelILi1ELi160ELb1ELb0ELi32EEvPK6__halfPKjS4_S2_PS0_iiiiPKtS7_iiiiiibS2_i:
	.zero		1012


//--------------------- .nv.constant0._Z23gemm_half_q_half_kernelILi1ELi40ELb1ELb0ELi32EEvPK6__halfPKjS4_S2_PS0_iiiiPKtS7_iiiiiibS2_i --------------------------
	.section	.nv.constant0._Z23gemm_half_q_half_kernelILi1ELi40ELb1ELb0ELi32EEvPK6__halfPKjS4_S2_PS0_iiiiPKtS7_iiiiiibS2_i,"a",@progbits
	.sectionflags	@""
	.align	4
.nv.constant0._Z23gemm_half_q_half_kernelILi1ELi40ELb1ELb0ELi32EEvPK6__halfPKjS4_S2_PS0_iiiiPKtS7_iiiiiibS2_i:
	.zero		1012


//--------------------- .nv.constant0._Z23gemm_half_q_half_kernelILi1ELi10ELb1ELb0ELi32EEvPK6__halfPKjS4_S2_PS0_iiiiPKtS7_iiiiiibS2_i --------------------------
	.section	.nv.constant0._Z23gemm_half_q_half_kernelILi1ELi10ELb1ELb0ELi32EEvPK6__halfPKjS4_S2_PS0_iiiiPKtS7_iiiiiibS2_i,"a",@progbits
	.sectionflags	@""
	.align	4
.nv.constant0._Z23gemm_half_q_half_kernelILi1ELi10ELb1ELb0ELi32EEvPK6__halfPKjS4_S2_PS0_iiiiPKtS7_iiiiiibS2_i:
	.zero		1012


//--------------------- .nv.constant0._Z23gemm_half_q_half_kernelILi1ELi172ELb1ELb0ELi32EEvPK6__halfPKjS4_S2_PS0_iiiiPKtS7_iiiiiibS2_i --------------------------
	.section	.nv.constant0._Z23gemm_half_q_half_kernelILi1ELi172ELb1ELb0ELi32EEvPK6__halfPKjS4_S2_PS0_iiiiPKtS7_iiiiiibS2_i,"a",@progbits
	.sectionflags	@""
	.align	4
.nv.constant0._Z23gemm_half_q_half_kernelILi1ELi172ELb1ELb0ELi32EEvPK6__halfPKjS4_S2_PS0_iiiiPKtS7_iiiiiibS2_i:
	.zero		1012


//--------------------- .nv.constant0._Z23gemm_half_q_half_kernelILi1ELi176ELb1ELb0ELi32EEvPK6__halfPKjS4_S2_PS0_iiiiPKtS7_iiiiiibS2_i --------------------------
	.section	.nv.constant0._Z23gemm_half_q_half_kernelILi1ELi176ELb1ELb0ELi32EEvPK6__halfPKjS4_S2_PS0_iiiiPKtS7_iiiiiibS2_i,"a",@progbits
	.sectionflags	@""
	.align	4
.nv.constant0._Z23gemm_half_q_half_kernelILi1ELi176ELb1ELb0ELi32EEvPK6__halfPKjS4_S2_PS0_iiiiPKtS7_iiiiiibS2_i:
	.zero		1012


//--------------------- .nv.constant0._Z23gemm_half_q_half_kernelILi1ELi152ELb1ELb0ELi32EEvPK6__halfPKjS4_S2_PS0_iiiiPKtS7_iiiiiibS2_i --------------------------
	.section	.nv.constant0._Z23gemm_half_q_half_kernelILi1ELi152ELb1ELb0ELi32EEvPK6__halfPKjS4_S2_PS0_iiiiPKtS7_iiiiiibS2_i,"a",@progbits
	.sectionflags	@""
	.align	4
.nv.constant0._Z23gemm_half_q_half_kernelILi1ELi152ELb1ELb0ELi32EEvPK6__halfPKjS4_S2_PS0_iiiiPKtS7_iiiiiibS2_i:
	.zero		1012


//--------------------- .nv.constant0._Z23gemm_half_q_half_kernelILi1ELi140ELb1ELb0ELi32EEvPK6__halfPKjS4_S2_PS0_iiiiPKtS7_iiiiiibS2_i --------------------------
	.section	.nv.constant0._Z23gemm_half_q_half_kernelILi1ELi140ELb1ELb0ELi32EEvPK6__halfPKjS4_S2_PS0_iiiiPKtS7_iiiiiibS2_i,"a",@progbits
	.sectionflags	@""
	.align	4
.nv.constant0._Z23gemm_half_q_half_kernelILi1ELi140ELb1ELb0ELi32EEvPK6__halfPKjS4_S2_PS0_iiiiPKtS7_iiiiiibS2_i:
	.zero		1012


//--------------------- .nv.constant0._Z23gemm_half_q_half_kernelILi1ELi20ELb1ELb0ELi32EEvPK6__halfPKjS4_S2_PS0_iiiiPKtS7_iiiiiibS2_i --------------------------
	.section	.nv.constant0._Z23gemm_half_q_half_kernelILi1ELi20ELb1ELb0ELi32EEvPK6__halfPKjS4_S2_PS0_iiiiPKtS7_iiiiiibS2_i,"a",@progbits
	.sectionflags	@""
	.align	4
.nv.constant0._Z23gemm_half_q_half_kernelILi1ELi20ELb1ELb0ELi32EEvPK6__halfPKjS4_S2_PS0_iiiiPKtS7_iiiiiibS2_i:
	.zero		1012


//--------------------- .nv.constant0._Z23gemm_half_q_half_kernelILi1ELi38ELb1ELb0ELi32EEvPK6__halfPKjS4_S2_PS0_iiiiPKtS7_iiiiiibS2_i --------------------------
	.section	.nv.constant0._Z23gemm_half_q_half_kernelILi1ELi38ELb1ELb0ELi32EEvPK6__halfPKjS4_S2_PS0_iiiiPKtS7_iiiiiibS2_i,"a",@progbits
	.sectionflags	@""
	.align	4
.nv.constant0._Z23gemm_half_q_half_kernelILi1ELi38ELb1ELb0ELi32EEvPK6__halfPKjS4_S2_PS0_iiiiPKtS7_iiiiiibS2_i:
	.zero		1012


//--------------------- .nv.constant0._Z23gemm_half_q_half_kernelILi1ELi128ELb1ELb0ELi32EEvPK6__halfPKjS4_S2_PS0_iiiiPKtS7_iiiiiibS2_i --------------------------
	.section	.nv.constant0._Z23gemm_half_q_half_kernelILi1ELi128ELb1ELb0ELi32EEvPK6__halfPKjS4_S2_PS0_iiiiPKtS7_iiiiiibS2_i,"a",@progbits
	.sectionflags	@""
	.align	4
.nv.constant0._Z23gemm_half_q_half_kernelILi1ELi128ELb1ELb0ELi32EEvPK6__halfPKjS4_S2_PS0_iiiiPKtS7_iiiiiibS2_i:
	.zero		1012


//--------------------- SYMBOLS --------------------------

	.type		.nv.reservedSmem.offset0,@object
	.size		.nv.reservedSmem.offset0,0x4
	.type		.nv.reservedSmem.cap,@object
	.size		.nv.reservedSmem.cap,0x4
